	.target	sm_100a

	.elftype	@"ET_EXEC"


//--------------------- .note.nv.tkinfo           --------------------------
	.section	.note.nv.tkinfo,"",@"SHT_NOTE"
	.sectionflags	@"SHF_NOTE_NV_TKINFO"
	.tkinfo
        /*0018*/ 	.word	0x00000002
        /*0030*/ 	.string	""
        /*0030*/ 	.string	"ptxas"
        /*0030*/ 	.string	"Cuda compilation tools, release 13.0, V13.0.88"
        /*0030*/ 	.string	"Build cuda_13.0.r13.0/compiler.36424714_0"
        /*0030*/ 	.string	"-arch sm_100a -m 64 "



//--------------------- .note.nv.cuinfo           --------------------------
	.section	.note.nv.cuinfo,"",@"SHT_NOTE"
	.sectionflags	@"SHF_NOTE_NV_CUINFO"
        /*0018*/ 	.short	0x0002
        /*001a*/ 	.short	0x0064
        /*001c*/ 	.short	0x0082
	.zero		2


//--------------------- .nv.info                  --------------------------
	.section	.nv.info,"",@"SHT_CUDA_INFO"
	.align	4


	//----- nvinfo : EIATTR_REGCOUNT
	.align		4
        /*0000*/ 	.byte	0x04, 0x2f
        /*0002*/ 	.short	(.L_43 - .L_42)
	.align		4
.L_42:
        /*0004*/ 	.word	index@(_ZN2at6native29vectorized_elementwise_kernelILi8ENS0_13BinaryFunctorIhhhNS0_17BitwiseAndFunctorIhEEEESt5arrayIPcLm3EEEEviT0_T1_)
        /*0008*/ 	.word	0x00000020


	//----- nvinfo : EIATTR_FRAME_SIZE
	.align		4
.L_43:
        /*000c*/ 	.byte	0x04, 0x11
        /*000e*/ 	.short	(.L_45 - .L_44)
	.align		4
.L_44:
        /*0010*/ 	.word	index@(_ZN2at6native29vectorized_elementwise_kernelILi8ENS0_13BinaryFunctorIhhhNS0_17BitwiseAndFunctorIhEEEESt5arrayIPcLm3EEEEviT0_T1_)
        /*0014*/ 	.word	0x00000000


	//----- nvinfo : EIATTR_REGCOUNT
	.align		4
.L_45:
        /*0018*/ 	.byte	0x04, 0x2f
        /*001a*/ 	.short	(.L_47 - .L_46)
	.align		4
.L_46:
        /*001c*/ 	.word	index@(_ZN2at6native29vectorized_elementwise_kernelILi4ENS0_13BinaryFunctorIhhhNS0_17BitwiseAndFunctorIhEEEESt5arrayIPcLm3EEEEviT0_T1_)
        /*0020*/ 	.word	0x00000020


	//----- nvinfo : EIATTR_FRAME_SIZE
	.align		4
.L_47:
        /*0024*/ 	.byte	0x04, 0x11
        /*0026*/ 	.short	(.L_49 - .L_48)
	.align		4
.L_48:
        /*0028*/ 	.word	index@(_ZN2at6native29vectorized_elementwise_kernelILi4ENS0_13BinaryFunctorIhhhNS0_17BitwiseAndFunctorIhEEEESt5arrayIPcLm3EEEEviT0_T1_)
        /*002c*/ 	.word	0x00000000


	//----- nvinfo : EIATTR_REGCOUNT
	.align		4
.L_49:
        /*0030*/ 	.byte	0x04, 0x2f
        /*0032*/ 	.short	(.L_51 - .L_50)
	.align		4
.L_50:
        /*0034*/ 	.word	index@(_ZN2at6native29vectorized_elementwise_kernelILi2ENS0_13BinaryFunctorIhhhNS0_17BitwiseAndFunctorIhEEEESt5arrayIPcLm3EEEEviT0_T1_)
        /*0038*/ 	.word	0x00000020


	//----- nvinfo : EIATTR_FRAME_SIZE
	.align		4
.L_51:
        /*003c*/ 	.byte	0x04, 0x11
        /*003e*/ 	.short	(.L_53 - .L_52)
	.align		4
.L_52:
        /*0040*/ 	.word	index@(_ZN2at6native29vectorized_elementwise_kernelILi2ENS0_13BinaryFunctorIhhhNS0_17BitwiseAndFunctorIhEEEESt5arrayIPcLm3EEEEviT0_T1_)
        /*0044*/ 	.word	0x00000000


	//----- nvinfo : EIATTR_REGCOUNT
	.align		4
.L_53:
        /*0048*/ 	.byte	0x04, 0x2f
        /*004a*/ 	.short	(.L_55 - .L_54)
	.align		4
.L_54:
        /*004c*/ 	.word	index@(_ZN2at6native27unrolled_elementwise_kernelINS0_13BinaryFunctorIhhhNS0_17BitwiseAndFunctorIhEEEESt5arrayIPcLm3EELi4E23TrivialOffsetCalculatorILi2EjES9_ILi1EjENS0_6memory15LoadWithoutCastENSC_16StoreWithoutCastEEEviT_T0_T2_T3_T4_T5_)
        /*0050*/ 	.word	0x0000001e


	//----- nvinfo : EIATTR_FRAME_SIZE
	.align		4
.L_55:
        /*0054*/ 	.byte	0x04, 0x11
        /*0056*/ 	.short	(.L_57 - .L_56)
	.align		4
.L_56:
        /*0058*/ 	.word	index@(_ZN2at6native27unrolled_elementwise_kernelINS0_13BinaryFunctorIhhhNS0_17BitwiseAndFunctorIhEEEESt5arrayIPcLm3EELi4E23TrivialOffsetCalculatorILi2EjES9_ILi1EjENS0_6memory15LoadWithoutCastENSC_16StoreWithoutCastEEEviT_T0_T2_T3_T4_T5_)
        /*005c*/ 	.word	0x00000000


	//----- nvinfo : EIATTR_REGCOUNT
	.align		4
.L_57:
        /*0060*/ 	.byte	0x04, 0x2f
        /*0062*/ 	.short	(.L_59 - .L_58)
	.align		4
.L_58:
        /*0064*/ 	.word	index@(_ZN2at6native18elementwise_kernelILi128ELi4EZNS0_22gpu_kernel_impl_nocastINS0_13BinaryFunctorIhhhNS0_17BitwiseAndFunctorIhEEEEEEvRNS_18TensorIteratorBaseERKT_EUliE_EEviT1_)
        /*0068*/ 	.word	0x00000014


	//----- nvinfo : EIATTR_FRAME_SIZE
	.align		4
.L_59:
        /*006c*/ 	.byte	0x04, 0x11
        /*006e*/ 	.short	(.L_61 - .L_60)
	.align		4
.L_60:
        /*0070*/ 	.word	index@(_ZN2at6native18elementwise_kernelILi128ELi4EZNS0_22gpu_kernel_impl_nocastINS0_13BinaryFunctorIhhhNS0_17BitwiseAndFunctorIhEEEEEEvRNS_18TensorIteratorBaseERKT_EUliE_EEviT1_)
        /*0074*/ 	.word	0x00000000


	//----- nvinfo : EIATTR_REGCOUNT
	.align		4
.L_61:
        /*0078*/ 	.byte	0x04, 0x2f
        /*007a*/ 	.short	(.L_63 - .L_62)
	.align		4
.L_62:
        /*007c*/ 	.word	index@(_ZN2at6native27unrolled_elementwise_kernelINS0_13BinaryFunctorIhhhNS0_17BitwiseAndFunctorIhEEEESt5arrayIPcLm3EELi4E23TrivialOffsetCalculatorILi2EjES9_ILi1EjENS0_6memory12LoadWithCastILi2EEENSC_13StoreWithCastILi1EEEEEviT_T0_T2_T3_T4_T5_)
        /*0080*/ 	.word	0x00000020


	//----- nvinfo : EIATTR_FRAME_SIZE
	.align		4
.L_63:
        /*0084*/ 	.byte	0x04, 0x11
        /*0086*/ 	.short	(.L_65 - .L_64)
	.align		4
.L_64:
        /*0088*/ 	.word	index@(_ZN2at6native27unrolled_elementwise_kernelINS0_13BinaryFunctorIhhhNS0_17BitwiseAndFunctorIhEEEESt5arrayIPcLm3EELi4E23TrivialOffsetCalculatorILi2EjES9_ILi1EjENS0_6memory12LoadWithCastILi2EEENSC_13StoreWithCastILi1EEEEEviT_T0_T2_T3_T4_T5_)
        /*008c*/ 	.word	0x00000000


	//----- nvinfo : EIATTR_REGCOUNT
	.align		4
.L_65:
        /*0090*/ 	.byte	0x04, 0x2f
        /*0092*/ 	.short	(.L_67 - .L_66)
	.align		4
.L_66:
        /*0094*/ 	.word	index@(_ZN2at6native18elementwise_kernelILi128ELi4EZNS0_15gpu_kernel_implINS0_13BinaryFunctorIhhhNS0_17BitwiseAndFunctorIhEEEEEEvRNS_18TensorIteratorBaseERKT_EUliE_EEviT1_)
        /*0098*/ 	.word	0x00000018


	//----- nvinfo : EIATTR_FRAME_SIZE
	.align		4
.L_67:
        /*009c*/ 	.byte	0x04, 0x11
        /*009e*/ 	.short	(.L_69 - .L_68)
	.align		4
.L_68:
        /*00a0*/ 	.word	index@(_ZN2at6native18elementwise_kernelILi128ELi4EZNS0_15gpu_kernel_implINS0_13BinaryFunctorIhhhNS0_17BitwiseAndFunctorIhEEEEEEvRNS_18TensorIteratorBaseERKT_EUliE_EEviT1_)
        /*00a4*/ 	.word	0x00000000


	//----- nvinfo : EIATTR_REGCOUNT
	.align		4
.L_69:
        /*00a8*/ 	.byte	0x04, 0x2f
        /*00aa*/ 	.short	(.L_71 - .L_70)
	.align		4
.L_70:
        /*00ac*/ 	.word	index@(_ZN2at6native29vectorized_elementwise_kernelILi8ENS0_13AUnaryFunctorIhhhNS0_17BitwiseAndFunctorIhEEEESt5arrayIPcLm2EEEEviT0_T1_)
        /*00b0*/ 	.word	0x0000001e


	//----- nvinfo : EIATTR_FRAME_SIZE
	.align		4
.L_71:
        /*00b4*/ 	.byte	0x04, 0x11
        /*00b6*/ 	.short	(.L_73 - .L_72)
	.align		4
.L_72:
        /*00b8*/ 	.word	index@(_ZN2at6native29vectorized_elementwise_kernelILi8ENS0_13AUnaryFunctorIhhhNS0_17BitwiseAndFunctorIhEEEESt5arrayIPcLm2EEEEviT0_T1_)
        /*00bc*/ 	.word	0x00000000


	//----- nvinfo : EIATTR_REGCOUNT
	.align		4
.L_73:
        /*00c0*/ 	.byte	0x04, 0x2f
        /*00c2*/ 	.short	(.L_75 - .L_74)
	.align		4
.L_74:
        /*00c4*/ 	.word	index@(_ZN2at6native29vectorized_elementwise_kernelILi4ENS0_13AUnaryFunctorIhhhNS0_17BitwiseAndFunctorIhEEEESt5arrayIPcLm2EEEEviT0_T1_)
        /*00c8*/ 	.word	0x0000001e


	//----- nvinfo : EIATTR_FRAME_SIZE
	.align		4
.L_75:
        /*00cc*/ 	.byte	0x04, 0x11
        /*00ce*/ 	.short	(.L_77 - .L_76)
	.align		4
.L_76:
        /*00d0*/ 	.word	index@(_ZN2at6native29vectorized_elementwise_kernelILi4ENS0_13AUnaryFunctorIhhhNS0_17BitwiseAndFunctorIhEEEESt5arrayIPcLm2EEEEviT0_T1_)
        /*00d4*/ 	.word	0x00000000


	//----- nvinfo : EIATTR_REGCOUNT
	.align		4
.L_77:
        /*00d8*/ 	.byte	0x04, 0x2f
        /*00da*/ 	.short	(.L_79 - .L_78)
	.align		4
.L_78:
        /*00dc*/ 	.word	index@(_ZN2at6native29vectorized_elementwise_kernelILi2ENS0_13AUnaryFunctorIhhhNS0_17BitwiseAndFunctorIhEEEESt5arrayIPcLm2EEEEviT0_T1_)
        /*00e0*/ 	.word	0x0000001e


	//----- nvinfo : EIATTR_FRAME_SIZE
	.align		4
.L_79:
        /*00e4*/ 	.byte	0x04, 0x11
        /*00e6*/ 	.short	(.L_81 - .L_80)
	.align		4
.L_80:
        /*00e8*/ 	.word	index@(_ZN2at6native29vectorized_elementwise_kernelILi2ENS0_13AUnaryFunctorIhhhNS0_17BitwiseAndFunctorIhEEEESt5arrayIPcLm2EEEEviT0_T1_)
        /*00ec*/ 	.word	0x00000000


	//----- nvinfo : EIATTR_REGCOUNT
	.align		4
.L_81:
        /*00f0*/ 	.byte	0x04, 0x2f
        /*00f2*/ 	.short	(.L_83 - .L_82)
	.align		4
.L_82:
        /*00f4*/ 	.word	index@(_ZN2at6native27unrolled_elementwise_kernelINS0_13AUnaryFunctorIhhhNS0_17BitwiseAndFunctorIhEEEESt5arrayIPcLm2EELi4E23TrivialOffsetCalculatorILi1EjESA_NS0_6memory15LoadWithoutCastENSB_16StoreWithoutCastEEEviT_T0_T2_T3_T4_T5_)
        /*00f8*/ 	.word	0x00000016


	//----- nvinfo : EIATTR_FRAME_SIZE
	.align		4
.L_83:
        /*00fc*/ 	.byte	0x04, 0x11
        /*00fe*/ 	.short	(.L_85 - .L_84)
	.align		4
.L_84:
        /*0100*/ 	.word	index@(_ZN2at6native27unrolled_elementwise_kernelINS0_13AUnaryFunctorIhhhNS0_17BitwiseAndFunctorIhEEEESt5arrayIPcLm2EELi4E23TrivialOffsetCalculatorILi1EjESA_NS0_6memory15LoadWithoutCastENSB_16StoreWithoutCastEEEviT_T0_T2_T3_T4_T5_)
        /*0104*/ 	.word	0x00000000


	//----- nvinfo : EIATTR_REGCOUNT
	.align		4
.L_85:
        /*0108*/ 	.byte	0x04, 0x2f
        /*010a*/ 	.short	(.L_87 - .L_86)
	.align		4
.L_86:
        /*010c*/ 	.word	index@(_ZN2at6native18elementwise_kernelILi128ELi4EZNS0_22gpu_kernel_impl_nocastINS0_13AUnaryFunctorIhhhNS0_17BitwiseAndFunctorIhEEEEEEvRNS_18TensorIteratorBaseERKT_EUliE_EEviT1_)
        /*0110*/ 	.word	0x00000014


	//----- nvinfo : EIATTR_FRAME_SIZE
	.align		4
.L_87:
        /*0114*/ 	.byte	0x04, 0x11
        /*0116*/ 	.short	(.L_89 - .L_88)
	.align		4
.L_88:
        /*0118*/ 	.word	index@(_ZN2at6native18elementwise_kernelILi128ELi4EZNS0_22gpu_kernel_impl_nocastINS0_13AUnaryFunctorIhhhNS0_17BitwiseAndFunctorIhEEEEEEvRNS_18TensorIteratorBaseERKT_EUliE_EEviT1_)
        /*011c*/ 	.word	0x00000000


	//----- nvinfo : EIATTR_REGCOUNT
	.align		4
.L_89:
        /*0120*/ 	.byte	0x04, 0x2f
        /*0122*/ 	.short	(.L_91 - .L_90)
	.align		4
.L_90:
        /*0124*/ 	.word	index@(_ZN2at6native27unrolled_elementwise_kernelINS0_13AUnaryFunctorIhhhNS0_17BitwiseAndFunctorIhEEEESt5arrayIPcLm2EELi4E23TrivialOffsetCalculatorILi1EjESA_NS0_6memory12LoadWithCastILi1EEENSB_13StoreWithCastILi1EEEEEviT_T0_T2_T3_T4_T5_)
        /*0128*/ 	.word	0x0000001b


	//----- nvinfo : EIATTR_FRAME_SIZE
	.align		4
.L_91:
        /*012c*/ 	.byte	0x04, 0x11
        /*012e*/ 	.short	(.L_93 - .L_92)
	.align		4
.L_92:
        /*0130*/ 	.word	index@(_ZN2at6native27unrolled_elementwise_kernelINS0_13AUnaryFunctorIhhhNS0_17BitwiseAndFunctorIhEEEESt5arrayIPcLm2EELi4E23TrivialOffsetCalculatorILi1EjESA_NS0_6memory12LoadWithCastILi1EEENSB_13StoreWithCastILi1EEEEEviT_T0_T2_T3_T4_T5_)
        /*0134*/ 	.word	0x00000000


	//----- nvinfo : EIATTR_REGCOUNT
	.align		4
.L_93:
        /*0138*/ 	.byte	0x04, 0x2f
        /*013a*/ 	.short	(.L_95 - .L_94)
	.align		4
.L_94:
        /*013c*/ 	.word	index@(_ZN2at6native18elementwise_kernelILi128ELi4EZNS0_15gpu_kernel_implINS0_13AUnaryFunctorIhhhNS0_17BitwiseAndFunctorIhEEEEEEvRNS_18TensorIteratorBaseERKT_EUliE_EEviT1_)
        /*0140*/ 	.word	0x00000018


	//----- nvinfo : EIATTR_FRAME_SIZE
	.align		4
.L_95:
        /*0144*/ 	.byte	0x04, 0x11
        /*0146*/ 	.short	(.L_97 - .L_96)
	.align		4
.L_96:
        /*0148*/ 	.word	index@(_ZN2at6native18elementwise_kernelILi128ELi4EZNS0_15gpu_kernel_implINS0_13AUnaryFunctorIhhhNS0_17BitwiseAndFunctorIhEEEEEEvRNS_18TensorIteratorBaseERKT_EUliE_EEviT1_)
        /*014c*/ 	.word	0x00000000


	//----- nvinfo : EIATTR_REGCOUNT
	.align		4
.L_97:
        /*0150*/ 	.byte	0x04, 0x2f
        /*0152*/ 	.short	(.L_99 - .L_98)
	.align		4
.L_98:
        /*0154*/ 	.word	index@(_ZN2at6native29vectorized_elementwise_kernelILi8ENS0_13BinaryFunctorIaaaNS0_17BitwiseAndFunctorIaEEEESt5arrayIPcLm3EEEEviT0_T1_)
        /*0158*/ 	.word	0x00000020


	//----- nvinfo : EIATTR_FRAME_SIZE
	.align		4
.L_99:
        /*015c*/ 	.byte	0x04, 0x11
        /*015e*/ 	.short	(.L_101 - .L_100)
	.align		4
.L_100:
        /*0160*/ 	.word	index@(_ZN2at6native29vectorized_elementwise_kernelILi8ENS0_13BinaryFunctorIaaaNS0_17BitwiseAndFunctorIaEEEESt5arrayIPcLm3EEEEviT0_T1_)
        /*0164*/ 	.word	0x00000000


	//----- nvinfo : EIATTR_REGCOUNT
	.align		4
.L_101:
        /*0168*/ 	.byte	0x04, 0x2f
        /*016a*/ 	.short	(.L_103 - .L_102)
	.align		4
.L_102:
        /*016c*/ 	.word	index@(_ZN2at6native29vectorized_elementwise_kernelILi4ENS0_13BinaryFunctorIaaaNS0_17BitwiseAndFunctorIaEEEESt5arrayIPcLm3EEEEviT0_T1_)
        /*0170*/ 	.word	0x00000020


	//----- nvinfo : EIATTR_FRAME_SIZE
	.align		4
.L_103:
        /*0174*/ 	.byte	0x04, 0x11
        /*0176*/ 	.short	(.L_105 - .L_104)
	.align		4
.L_104:
        /*0178*/ 	.word	index@(_ZN2at6native29vectorized_elementwise_kernelILi4ENS0_13BinaryFunctorIaaaNS0_17BitwiseAndFunctorIaEEEESt5arrayIPcLm3EEEEviT0_T1_)
        /*017c*/ 	.word	0x00000000


	//----- nvinfo : EIATTR_REGCOUNT
	.align		4
.L_105:
        /*0180*/ 	.byte	0x04, 0x2f
        /*0182*/ 	.short	(.L_107 - .L_106)
	.align		4
.L_106:
        /*0184*/ 	.word	index@(_ZN2at6native29vectorized_elementwise_kernelILi2ENS0_13BinaryFunctorIaaaNS0_17BitwiseAndFunctorIaEEEESt5arrayIPcLm3EEEEviT0_T1_)
        /*0188*/ 	.word	0x00000020


	//----- nvinfo : EIATTR_FRAME_SIZE
	.align		4
.L_107:
        /*018c*/ 	.byte	0x04, 0x11
        /*018e*/ 	.short	(.L_109 - .L_108)
	.align		4
.L_108:
        /*0190*/ 	.word	index@(_ZN2at6native29vectorized_elementwise_kernelILi2ENS0_13BinaryFunctorIaaaNS0_17BitwiseAndFunctorIaEEEESt5arrayIPcLm3EEEEviT0_T1_)
        /*0194*/ 	.word	0x00000000


	//----- nvinfo : EIATTR_REGCOUNT
	.align		4
.L_109:
        /*0198*/ 	.byte	0x04, 0x2f
        /*019a*/ 	.short	(.L_111 - .L_110)
	.align		4
.L_110:
        /*019c*/ 	.word	index@(_ZN2at6native27unrolled_elementwise_kernelINS0_13BinaryFunctorIaaaNS0_17BitwiseAndFunctorIaEEEESt5arrayIPcLm3EELi4E23TrivialOffsetCalculatorILi2EjES9_ILi1EjENS0_6memory15LoadWithoutCastENSC_16StoreWithoutCastEEEviT_T0_T2_T3_T4_T5_)
        /*01a0*/ 	.word	0x0000001e


	//----- nvinfo : EIATTR_FRAME_SIZE
	.align		4
.L_111:
        /*01a4*/ 	.byte	0x04, 0x11
        /*01a6*/ 	.short	(.L_113 - .L_112)
	.align		4
.L_112:
        /*01a8*/ 	.word	index@(_ZN2at6native27unrolled_elementwise_kernelINS0_13BinaryFunctorIaaaNS0_17BitwiseAndFunctorIaEEEESt5arrayIPcLm3EELi4E23TrivialOffsetCalculatorILi2EjES9_ILi1EjENS0_6memory15LoadWithoutCastENSC_16StoreWithoutCastEEEviT_T0_T2_T3_T4_T5_)
        /*01ac*/ 	.word	0x00000000


	//----- nvinfo : EIATTR_REGCOUNT
	.align		4
.L_113:
        /*01b0*/ 	.byte	0x04, 0x2f
        /*01b2*/ 	.short	(.L_115 - .L_114)
	.align		4
.L_114:
        /*01b4*/ 	.word	index@(_ZN2at6native18elementwise_kernelILi128ELi4EZNS0_22gpu_kernel_impl_nocastINS0_13BinaryFunctorIaaaNS0_17BitwiseAndFunctorIaEEEEEEvRNS_18TensorIteratorBaseERKT_EUliE_EEviT1_)
        /*01b8*/ 	.word	0x00000014


	//----- nvinfo : EIATTR_FRAME_SIZE
	.align		4
.L_115:
        /*01bc*/ 	.byte	0x04, 0x11
        /*01be*/ 	.short	(.L_117 - .L_116)
	.align		4
.L_116:
        /*01c0*/ 	.word	index@(_ZN2at6native18elementwise_kernelILi128ELi4EZNS0_22gpu_kernel_impl_nocastINS0_13BinaryFunctorIaaaNS0_17BitwiseAndFunctorIaEEEEEEvRNS_18TensorIteratorBaseERKT_EUliE_EEviT1_)
        /*01c4*/ 	.word	0x00000000


	//----- nvinfo : EIATTR_REGCOUNT
	.align		4
.L_117:
        /*01c8*/ 	.byte	0x04, 0x2f
        /*01ca*/ 	.short	(.L_119 - .L_118)
	.align		4
.L_118:
        /*01cc*/ 	.word	index@(_ZN2at6native27unrolled_elementwise_kernelINS0_13BinaryFunctorIaaaNS0_17BitwiseAndFunctorIaEEEESt5arrayIPcLm3EELi4E23TrivialOffsetCalculatorILi2EjES9_ILi1EjENS0_6memory12LoadWithCastILi2EEENSC_13StoreWithCastILi1EEEEEviT_T0_T2_T3_T4_T5_)
        /*01d0*/ 	.word	0x00000020


	//----- nvinfo : EIATTR_FRAME_SIZE
	.align		4
.L_119:
        /*01d4*/ 	.byte	0x04, 0x11
        /*01d6*/ 	.short	(.L_121 - .L_120)
	.align		4
.L_120:
        /*01d8*/ 	.word	index@(_ZN2at6native27unrolled_elementwise_kernelINS0_13BinaryFunctorIaaaNS0_17BitwiseAndFunctorIaEEEESt5arrayIPcLm3EELi4E23TrivialOffsetCalculatorILi2EjES9_ILi1EjENS0_6memory12LoadWithCastILi2EEENSC_13StoreWithCastILi1EEEEEviT_T0_T2_T3_T4_T5_)
        /*01dc*/ 	.word	0x00000000


	//----- nvinfo : EIATTR_REGCOUNT
	.align		4
.L_121:
        /*01e0*/ 	.byte	0x04, 0x2f
        /*01e2*/ 	.short	(.L_123 - .L_122)
	.align		4
.L_122:
        /*01e4*/ 	.word	index@(_ZN2at6native18elementwise_kernelILi128ELi4EZNS0_15gpu_kernel_implINS0_13BinaryFunctorIaaaNS0_17BitwiseAndFunctorIaEEEEEEvRNS_18TensorIteratorBaseERKT_EUliE_EEviT1_)
        /*01e8*/ 	.word	0x00000018


	//----- nvinfo : EIATTR_FRAME_SIZE
	.align		4
.L_123:
        /*01ec*/ 	.byte	0x04, 0x11
        /*01ee*/ 	.short	(.L_125 - .L_124)
	.align		4
.L_124:
        /*01f0*/ 	.word	index@(_ZN2at6native18elementwise_kernelILi128ELi4EZNS0_15gpu_kernel_implINS0_13BinaryFunctorIaaaNS0_17BitwiseAndFunctorIaEEEEEEvRNS_18TensorIteratorBaseERKT_EUliE_EEviT1_)
        /*01f4*/ 	.word	0x00000000


	//----- nvinfo : EIATTR_REGCOUNT
	.align		4
.L_125:
        /*01f8*/ 	.byte	0x04, 0x2f
        /*01fa*/ 	.short	(.L_127 - .L_126)
	.align		4
.L_126:
        /*01fc*/ 	.word	index@(_ZN2at6native29vectorized_elementwise_kernelILi8ENS0_13AUnaryFunctorIaaaNS0_17BitwiseAndFunctorIaEEEESt5arrayIPcLm2EEEEviT0_T1_)
        /*0200*/ 	.word	0x0000001e


	//----- nvinfo : EIATTR_FRAME_SIZE
	.align		4
.L_127:
        /*0204*/ 	.byte	0x04, 0x11
        /*0206*/ 	.short	(.L_129 - .L_128)
	.align		4
.L_128:
        /*0208*/ 	.word	index@(_ZN2at6native29vectorized_elementwise_kernelILi8ENS0_13AUnaryFunctorIaaaNS0_17BitwiseAndFunctorIaEEEESt5arrayIPcLm2EEEEviT0_T1_)
        /*020c*/ 	.word	0x00000000


	//----- nvinfo : EIATTR_REGCOUNT
	.align		4
.L_129:
        /*0210*/ 	.byte	0x04, 0x2f
        /*0212*/ 	.short	(.L_131 - .L_130)
	.align		4
.L_130:
        /*0214*/ 	.word	index@(_ZN2at6native29vectorized_elementwise_kernelILi4ENS0_13AUnaryFunctorIaaaNS0_17BitwiseAndFunctorIaEEEESt5arrayIPcLm2EEEEviT0_T1_)
        /*0218*/ 	.word	0x0000001e


	//----- nvinfo : EIATTR_FRAME_SIZE
	.align		4
.L_131:
        /*021c*/ 	.byte	0x04, 0x11
        /*021e*/ 	.short	(.L_133 - .L_132)
	.align		4
.L_132:
        /*0220*/ 	.word	index@(_ZN2at6native29vectorized_elementwise_kernelILi4ENS0_13AUnaryFunctorIaaaNS0_17BitwiseAndFunctorIaEEEESt5arrayIPcLm2EEEEviT0_T1_)
        /*0224*/ 	.word	0x00000000


	//----- nvinfo : EIATTR_REGCOUNT
	.align		4
.L_133:
        /*0228*/ 	.byte	0x04, 0x2f
        /*022a*/ 	.short	(.L_135 - .L_134)
	.align		4
.L_134:
        /*022c*/ 	.word	index@(_ZN2at6native29vectorized_elementwise_kernelILi2ENS0_13AUnaryFunctorIaaaNS0_17BitwiseAndFunctorIaEEEESt5arrayIPcLm2EEEEviT0_T1_)
        /*0230*/ 	.word	0x0000001e


	//----- nvinfo : EIATTR_FRAME_SIZE
	.align		4
.L_135:
        /*0234*/ 	.byte	0x04, 0x11
        /*0236*/ 	.short	(.L_137 - .L_136)
	.align		4
.L_136:
        /*0238*/ 	.word	index@(_ZN2at6native29vectorized_elementwise_kernelILi2ENS0_13AUnaryFunctorIaaaNS0_17BitwiseAndFunctorIaEEEESt5arrayIPcLm2EEEEviT0_T1_)
        /*023c*/ 	.word	0x00000000


	//----- nvinfo : EIATTR_REGCOUNT
	.align		4
.L_137:
        /*0240*/ 	.byte	0x04, 0x2f
        /*0242*/ 	.short	(.L_139 - .L_138)
	.align		4
.L_138:
        /*0244*/ 	.word	index@(_ZN2at6native27unrolled_elementwise_kernelINS0_13AUnaryFunctorIaaaNS0_17BitwiseAndFunctorIaEEEESt5arrayIPcLm2EELi4E23TrivialOffsetCalculatorILi1EjESA_NS0_6memory15LoadWithoutCastENSB_16StoreWithoutCastEEEviT_T0_T2_T3_T4_T5_)
        /*0248*/ 	.word	0x00000016


	//----- nvinfo : EIATTR_FRAME_SIZE
	.align		4
.L_139:
        /*024c*/ 	.byte	0x04, 0x11
        /*024e*/ 	.short	(.L_141 - .L_140)
	.align		4
.L_140:
        /*0250*/ 	.word	index@(_ZN2at6native27unrolled_elementwise_kernelINS0_13AUnaryFunctorIaaaNS0_17BitwiseAndFunctorIaEEEESt5arrayIPcLm2EELi4E23TrivialOffsetCalculatorILi1EjESA_NS0_6memory15LoadWithoutCastENSB_16StoreWithoutCastEEEviT_T0_T2_T3_T4_T5_)
        /*0254*/ 	.word	0x00000000


	//----- nvinfo : EIATTR_REGCOUNT
	.align		4
.L_141:
        /*0258*/ 	.byte	0x04, 0x2f
        /*025a*/ 	.short	(.L_143 - .L_142)
	.align		4
.L_142:
        /*025c*/ 	.word	index@(_ZN2at6native18elementwise_kernelILi128ELi4EZNS0_22gpu_kernel_impl_nocastINS0_13AUnaryFunctorIaaaNS0_17BitwiseAndFunctorIaEEEEEEvRNS_18TensorIteratorBaseERKT_EUliE_EEviT1_)
        /*0260*/ 	.word	0x00000014


	//----- nvinfo : EIATTR_FRAME_SIZE
	.align		4
.L_143:
        /*0264*/ 	.byte	0x04, 0x11
        /*0266*/ 	.short	(.L_145 - .L_144)
	.align		4
.L_144:
        /*0268*/ 	.word	index@(_ZN2at6native18elementwise_kernelILi128ELi4EZNS0_22gpu_kernel_impl_nocastINS0_13AUnaryFunctorIaaaNS0_17BitwiseAndFunctorIaEEEEEEvRNS_18TensorIteratorBaseERKT_EUliE_EEviT1_)
        /*026c*/ 	.word	0x00000000


	//----- nvinfo : EIATTR_REGCOUNT
	.align		4
.L_145:
        /*0270*/ 	.byte	0x04, 0x2f
        /*0272*/ 	.short	(.L_147 - .L_146)
	.align		4
.L_146:
        /*0274*/ 	.word	index@(_ZN2at6native27unrolled_elementwise_kernelINS0_13AUnaryFunctorIaaaNS0_17BitwiseAndFunctorIaEEEESt5arrayIPcLm2EELi4E23TrivialOffsetCalculatorILi1EjESA_NS0_6memory12LoadWithCastILi1EEENSB_13StoreWithCastILi1EEEEEviT_T0_T2_T3_T4_T5_)
        /*0278*/ 	.word	0x0000001b


	//----- nvinfo : EIATTR_FRAME_SIZE
	.align		4
.L_147:
        /*027c*/ 	.byte	0x04, 0x11
        /*027e*/ 	.short	(.L_149 - .L_148)
	.align		4
.L_148:
        /*0280*/ 	.word	index@(_ZN2at6native27unrolled_elementwise_kernelINS0_13AUnaryFunctorIaaaNS0_17BitwiseAndFunctorIaEEEESt5arrayIPcLm2EELi4E23TrivialOffsetCalculatorILi1EjESA_NS0_6memory12LoadWithCastILi1EEENSB_13StoreWithCastILi1EEEEEviT_T0_T2_T3_T4_T5_)
        /*0284*/ 	.word	0x00000000


	//----- nvinfo : EIATTR_REGCOUNT
	.align		4
.L_149:
        /*0288*/ 	.byte	0x04, 0x2f
        /*028a*/ 	.short	(.L_151 - .L_150)
	.align		4
.L_150:
        /*028c*/ 	.word	index@(_ZN2at6native18elementwise_kernelILi128ELi4EZNS0_15gpu_kernel_implINS0_13AUnaryFunctorIaaaNS0_17BitwiseAndFunctorIaEEEEEEvRNS_18TensorIteratorBaseERKT_EUliE_EEviT1_)
        /*0290*/ 	.word	0x00000018


	//----- nvinfo : EIATTR_FRAME_SIZE
	.align		4
.L_151:
        /*0294*/ 	.byte	0x04, 0x11
        /*0296*/ 	.short	(.L_153 - .L_152)
	.align		4
.L_152:
        /*0298*/ 	.word	index@(_ZN2at6native18elementwise_kernelILi128ELi4EZNS0_15gpu_kernel_implINS0_13AUnaryFunctorIaaaNS0_17BitwiseAndFunctorIaEEEEEEvRNS_18TensorIteratorBaseERKT_EUliE_EEviT1_)
        /*029c*/ 	.word	0x00000000


	//----- nvinfo : EIATTR_REGCOUNT
	.align		4
.L_153:
        /*02a0*/ 	.byte	0x04, 0x2f
        /*02a2*/ 	.short	(.L_155 - .L_154)
	.align		4
.L_154:
        /*02a4*/ 	.word	index@(_ZN2at6native29vectorized_elementwise_kernelILi8ENS0_13BinaryFunctorIiiiNS0_17BitwiseAndFunctorIiEEEESt5arrayIPcLm3EEEEviT0_T1_)
        /*02a8*/ 	.word	0x00000020


	//----- nvinfo : EIATTR_FRAME_SIZE
	.align		4
.L_155:
        /*02ac*/ 	.byte	0x04, 0x11
        /*02ae*/ 	.short	(.L_157 - .L_156)
	.align		4
.L_156:
        /*02b0*/ 	.word	index@(_ZN2at6native29vectorized_elementwise_kernelILi8ENS0_13BinaryFunctorIiiiNS0_17BitwiseAndFunctorIiEEEESt5arrayIPcLm3EEEEviT0_T1_)
        /*02b4*/ 	.word	0x00000000


	//----- nvinfo : EIATTR_REGCOUNT
	.align		4
.L_157:
        /*02b8*/ 	.byte	0x04, 0x2f
        /*02ba*/ 	.short	(.L_159 - .L_158)
	.align		4
.L_158:
        /*02bc*/ 	.word	index@(_ZN2at6native29vectorized_elementwise_kernelILi4ENS0_13BinaryFunctorIiiiNS0_17BitwiseAndFunctorIiEEEESt5arrayIPcLm3EEEEviT0_T1_)
        /*02c0*/ 	.word	0x00000020


	//----- nvinfo : EIATTR_FRAME_SIZE
	.align		4
.L_159:
        /*02c4*/ 	.byte	0x04, 0x11
        /*02c6*/ 	.short	(.L_161 - .L_160)
	.align		4
.L_160:
        /*02c8*/ 	.word	index@(_ZN2at6native29vectorized_elementwise_kernelILi4ENS0_13BinaryFunctorIiiiNS0_17BitwiseAndFunctorIiEEEESt5arrayIPcLm3EEEEviT0_T1_)
        /*02cc*/ 	.word	0x00000000


	//----- nvinfo : EIATTR_REGCOUNT
	.align		4
.L_161:
        /*02d0*/ 	.byte	0x04, 0x2f
        /*02d2*/ 	.short	(.L_163 - .L_162)
	.align		4
.L_162:
        /*02d4*/ 	.word	index@(_ZN2at6native29vectorized_elementwise_kernelILi2ENS0_13BinaryFunctorIiiiNS0_17BitwiseAndFunctorIiEEEESt5arrayIPcLm3EEEEviT0_T1_)
        /*02d8*/ 	.word	0x00000020


	//----- nvinfo : EIATTR_FRAME_SIZE
	.align		4
.L_163:
        /*02dc*/ 	.byte	0x04, 0x11
        /*02de*/ 	.short	(.L_165 - .L_164)
	.align		4
.L_164:
        /*02e0*/ 	.word	index@(_ZN2at6native29vectorized_elementwise_kernelILi2ENS0_13BinaryFunctorIiiiNS0_17BitwiseAndFunctorIiEEEESt5arrayIPcLm3EEEEviT0_T1_)
        /*02e4*/ 	.word	0x00000000


	//----- nvinfo : EIATTR_REGCOUNT
	.align		4
.L_165:
        /*02e8*/ 	.byte	0x04, 0x2f
        /*02ea*/ 	.short	(.L_167 - .L_166)
	.align		4
.L_166:
        /*02ec*/ 	.word	index@(_ZN2at6native27unrolled_elementwise_kernelINS0_13BinaryFunctorIiiiNS0_17BitwiseAndFunctorIiEEEESt5arrayIPcLm3EELi4E23TrivialOffsetCalculatorILi2EjES9_ILi1EjENS0_6memory15LoadWithoutCastENSC_16StoreWithoutCastEEEviT_T0_T2_T3_T4_T5_)
        /*02f0*/ 	.word	0x0000001e


	//----- nvinfo : EIATTR_FRAME_SIZE
	.align		4
.L_167:
        /*02f4*/ 	.byte	0x04, 0x11
        /*02f6*/ 	.short	(.L_169 - .L_168)
	.align		4
.L_168:
        /*02f8*/ 	.word	index@(_ZN2at6native27unrolled_elementwise_kernelINS0_13BinaryFunctorIiiiNS0_17BitwiseAndFunctorIiEEEESt5arrayIPcLm3EELi4E23TrivialOffsetCalculatorILi2EjES9_ILi1EjENS0_6memory15LoadWithoutCastENSC_16StoreWithoutCastEEEviT_T0_T2_T3_T4_T5_)
        /*02fc*/ 	.word	0x00000000


	//----- nvinfo : EIATTR_REGCOUNT
	.align		4
.L_169:
        /*0300*/ 	.byte	0x04, 0x2f
        /*0302*/ 	.short	(.L_171 - .L_170)
	.align		4
.L_170:
        /*0304*/ 	.word	index@(_ZN2at6native18elementwise_kernelILi128ELi2EZNS0_22gpu_kernel_impl_nocastINS0_13BinaryFunctorIiiiNS0_17BitwiseAndFunctorIiEEEEEEvRNS_18TensorIteratorBaseERKT_EUliE_EEviT1_)
        /*0308*/ 	.word	0x00000014


	//----- nvinfo : EIATTR_FRAME_SIZE
	.align		4
.L_171:
        /*030c*/ 	.byte	0x04, 0x11
        /*030e*/ 	.short	(.L_173 - .L_172)
	.align		4
.L_172:
        /*0310*/ 	.word	index@(_ZN2at6native18elementwise_kernelILi128ELi2EZNS0_22gpu_kernel_impl_nocastINS0_13BinaryFunctorIiiiNS0_17BitwiseAndFunctorIiEEEEEEvRNS_18TensorIteratorBaseERKT_EUliE_EEviT1_)
        /*0314*/ 	.word	0x00000000


	//----- nvinfo : EIATTR_REGCOUNT
	.align		4
.L_173:
        /*0318*/ 	.byte	0x04, 0x2f
        /*031a*/ 	.short	(.L_175 - .L_174)
	.align		4
.L_174:
        /*031c*/ 	.word	index@(_ZN2at6native27unrolled_elementwise_kernelINS0_13BinaryFunctorIiiiNS0_17BitwiseAndFunctorIiEEEESt5arrayIPcLm3EELi4E23TrivialOffsetCalculatorILi2EjES9_ILi1EjENS0_6memory12LoadWithCastILi2EEENSC_13StoreWithCastILi1EEEEEviT_T0_T2_T3_T4_T5_)
        /*0320*/ 	.word	0x00000020


	//----- nvinfo : EIATTR_FRAME_SIZE
	.align		4
.L_175:
        /*0324*/ 	.byte	0x04, 0x11
        /*0326*/ 	.short	(.L_177 - .L_176)
	.align		4
.L_176:
        /*0328*/ 	.word	index@(_ZN2at6native27unrolled_elementwise_kernelINS0_13BinaryFunctorIiiiNS0_17BitwiseAndFunctorIiEEEESt5arrayIPcLm3EELi4E23TrivialOffsetCalculatorILi2EjES9_ILi1EjENS0_6memory12LoadWithCastILi2EEENSC_13StoreWithCastILi1EEEEEviT_T0_T2_T3_T4_T5_)
        /*032c*/ 	.word	0x00000000


	//----- nvinfo : EIATTR_REGCOUNT
	.align		4
.L_177:
        /*0330*/ 	.byte	0x04, 0x2f
        /*0332*/ 	.short	(.L_179 - .L_178)
	.align		4
.L_178:
        /*0334*/ 	.word	index@(_ZN2at6native18elementwise_kernelILi128ELi4EZNS0_15gpu_kernel_implINS0_13BinaryFunctorIiiiNS0_17BitwiseAndFunctorIiEEEEEEvRNS_18TensorIteratorBaseERKT_EUliE_EEviT1_)
        /*0338*/ 	.word	0x00000018


	//----- nvinfo : EIATTR_FRAME_SIZE
	.align		4
.L_179:
        /*033c*/ 	.byte	0x04, 0x11
        /*033e*/ 	.short	(.L_181 - .L_180)
	.align		4
.L_180:
        /*0340*/ 	.word	index@(_ZN2at6native18elementwise_kernelILi128ELi4EZNS0_15gpu_kernel_implINS0_13BinaryFunctorIiiiNS0_17BitwiseAndFunctorIiEEEEEEvRNS_18TensorIteratorBaseERKT_EUliE_EEviT1_)
        /*0344*/ 	.word	0x00000000


	//----- nvinfo : EIATTR_REGCOUNT
	.align		4
.L_181:
        /*0348*/ 	.byte	0x04, 0x2f
        /*034a*/ 	.short	(.L_183 - .L_182)
	.align		4
.L_182:
        /*034c*/ 	.word	index@(_ZN2at6native29vectorized_elementwise_kernelILi8ENS0_13AUnaryFunctorIiiiNS0_17BitwiseAndFunctorIiEEEESt5arrayIPcLm2EEEEviT0_T1_)
        /*0350*/ 	.word	0x00000020


	//----- nvinfo : EIATTR_FRAME_SIZE
	.align		4
.L_183:
        /*0354*/ 	.byte	0x04, 0x11
        /*0356*/ 	.short	(.L_185 - .L_184)
	.align		4
.L_184:
        /*0358*/ 	.word	index@(_ZN2at6native29vectorized_elementwise_kernelILi8ENS0_13AUnaryFunctorIiiiNS0_17BitwiseAndFunctorIiEEEESt5arrayIPcLm2EEEEviT0_T1_)
        /*035c*/ 	.word	0x00000000


	//----- nvinfo : EIATTR_REGCOUNT
	.align		4
.L_185:
        /*0360*/ 	.byte	0x04, 0x2f
        /*0362*/ 	.short	(.L_187 - .L_186)
	.align		4
.L_186:
        /*0364*/ 	.word	index@(_ZN2at6native29vectorized_elementwise_kernelILi4ENS0_13AUnaryFunctorIiiiNS0_17BitwiseAndFunctorIiEEEESt5arrayIPcLm2EEEEviT0_T1_)
        /*0368*/ 	.word	0x00000020


	//----- nvinfo : EIATTR_FRAME_SIZE
	.align		4
.L_187:
        /*036c*/ 	.byte	0x04, 0x11
        /*036e*/ 	.short	(.L_189 - .L_188)
	.align		4
.L_188:
        /*0370*/ 	.word	index@(_ZN2at6native29vectorized_elementwise_kernelILi4ENS0_13AUnaryFunctorIiiiNS0_17BitwiseAndFunctorIiEEEESt5arrayIPcLm2EEEEviT0_T1_)
        /*0374*/ 	.word	0x00000000


	//----- nvinfo : EIATTR_REGCOUNT
	.align		4
.L_189:
        /*0378*/ 	.byte	0x04, 0x2f
        /*037a*/ 	.short	(.L_191 - .L_190)
	.align		4
.L_190:
        /*037c*/ 	.word	index@(_ZN2at6native29vectorized_elementwise_kernelILi2ENS0_13AUnaryFunctorIiiiNS0_17BitwiseAndFunctorIiEEEESt5arrayIPcLm2EEEEviT0_T1_)
        /*0380*/ 	.word	0x00000020


	//----- nvinfo : EIATTR_FRAME_SIZE
	.align		4
.L_191:
        /*0384*/ 	.byte	0x04, 0x11
        /*0386*/ 	.short	(.L_193 - .L_192)
	.align		4
.L_192:
        /*0388*/ 	.word	index@(_ZN2at6native29vectorized_elementwise_kernelILi2ENS0_13AUnaryFunctorIiiiNS0_17BitwiseAndFunctorIiEEEESt5arrayIPcLm2EEEEviT0_T1_)
        /*038c*/ 	.word	0x00000000


	//----- nvinfo : EIATTR_REGCOUNT
	.align		4
.L_193:
        /*0390*/ 	.byte	0x04, 0x2f
        /*0392*/ 	.short	(.L_195 - .L_194)
	.align		4
.L_194:
        /*0394*/ 	.word	index@(_ZN2at6native27unrolled_elementwise_kernelINS0_13AUnaryFunctorIiiiNS0_17BitwiseAndFunctorIiEEEESt5arrayIPcLm2EELi4E23TrivialOffsetCalculatorILi1EjESA_NS0_6memory15LoadWithoutCastENSB_16StoreWithoutCastEEEviT_T0_T2_T3_T4_T5_)
        /*0398*/ 	.word	0x00000016


	//----- nvinfo : EIATTR_FRAME_SIZE
	.align		4
.L_195:
        /*039c*/ 	.byte	0x04, 0x11
        /*039e*/ 	.short	(.L_197 - .L_196)
	.align		4
.L_196:
        /*03a0*/ 	.word	index@(_ZN2at6native27unrolled_elementwise_kernelINS0_13AUnaryFunctorIiiiNS0_17BitwiseAndFunctorIiEEEESt5arrayIPcLm2EELi4E23TrivialOffsetCalculatorILi1EjESA_NS0_6memory15LoadWithoutCastENSB_16StoreWithoutCastEEEviT_T0_T2_T3_T4_T5_)
        /*03a4*/ 	.word	0x00000000


	//----- nvinfo : EIATTR_REGCOUNT
	.align		4
.L_197:
        /*03a8*/ 	.byte	0x04, 0x2f
        /*03aa*/ 	.short	(.L_199 - .L_198)
	.align		4
.L_198:
        /*03ac*/ 	.word	index@(_ZN2at6native18elementwise_kernelILi128ELi2EZNS0_22gpu_kernel_impl_nocastINS0_13AUnaryFunctorIiiiNS0_17BitwiseAndFunctorIiEEEEEEvRNS_18TensorIteratorBaseERKT_EUliE_EEviT1_)
        /*03b0*/ 	.word	0x00000014


	//----- nvinfo : EIATTR_FRAME_SIZE
	.align		4
.L_199:
        /*03b4*/ 	.byte	0x04, 0x11
        /*03b6*/ 	.short	(.L_201 - .L_200)
	.align		4
.L_200:
        /*03b8*/ 	.word	index@(_ZN2at6native18elementwise_kernelILi128ELi2EZNS0_22gpu_kernel_impl_nocastINS0_13AUnaryFunctorIiiiNS0_17BitwiseAndFunctorIiEEEEEEvRNS_18TensorIteratorBaseERKT_EUliE_EEviT1_)
        /*03bc*/ 	.word	0x00000000


	//----- nvinfo : EIATTR_REGCOUNT
	.align		4
.L_201:
        /*03c0*/ 	.byte	0x04, 0x2f
        /*03c2*/ 	.short	(.L_203 - .L_202)
	.align		4
.L_202:
        /*03c4*/ 	.word	index@(_ZN2at6native27unrolled_elementwise_kernelINS0_13AUnaryFunctorIiiiNS0_17BitwiseAndFunctorIiEEEESt5arrayIPcLm2EELi4E23TrivialOffsetCalculatorILi1EjESA_NS0_6memory12LoadWithCastILi1EEENSB_13StoreWithCastILi1EEEEEviT_T0_T2_T3_T4_T5_)
        /*03c8*/ 	.word	0x0000001d


	//----- nvinfo : EIATTR_FRAME_SIZE
	.align		4
.L_203:
        /*03cc*/ 	.byte	0x04, 0x11
        /*03ce*/ 	.short	(.L_205 - .L_204)
	.align		4
.L_204:
        /*03d0*/ 	.word	index@(_ZN2at6native27unrolled_elementwise_kernelINS0_13AUnaryFunctorIiiiNS0_17BitwiseAndFunctorIiEEEESt5arrayIPcLm2EELi4E23TrivialOffsetCalculatorILi1EjESA_NS0_6memory12LoadWithCastILi1EEENSB_13StoreWithCastILi1EEEEEviT_T0_T2_T3_T4_T5_)
        /*03d4*/ 	.word	0x00000000


	//----- nvinfo : EIATTR_REGCOUNT
	.align		4
.L_205:
        /*03d8*/ 	.byte	0x04, 0x2f
        /*03da*/ 	.short	(.L_207 - .L_206)
	.align		4
.L_206:
        /*03dc*/ 	.word	index@(_ZN2at6native18elementwise_kernelILi128ELi4EZNS0_15gpu_kernel_implINS0_13AUnaryFunctorIiiiNS0_17BitwiseAndFunctorIiEEEEEEvRNS_18TensorIteratorBaseERKT_EUliE_EEviT1_)
        /*03e0*/ 	.word	0x00000018


	//----- nvinfo : EIATTR_FRAME_SIZE
	.align		4
.L_207:
        /*03e4*/ 	.byte	0x04, 0x11
        /*03e6*/ 	.short	(.L_209 - .L_208)
	.align		4
.L_208:
        /*03e8*/ 	.word	index@(_ZN2at6native18elementwise_kernelILi128ELi4EZNS0_15gpu_kernel_implINS0_13AUnaryFunctorIiiiNS0_17BitwiseAndFunctorIiEEEEEEvRNS_18TensorIteratorBaseERKT_EUliE_EEviT1_)
        /*03ec*/ 	.word	0x00000000


	//----- nvinfo : EIATTR_REGCOUNT
	.align		4
.L_209:
        /*03f0*/ 	.byte	0x04, 0x2f
        /*03f2*/ 	.short	(.L_211 - .L_210)
	.align		4
.L_210:
        /*03f4*/ 	.word	index@(_ZN2at6native29vectorized_elementwise_kernelILi8ENS0_13BinaryFunctorIlllNS0_17BitwiseAndFunctorIlEEEESt5arrayIPcLm3EEEEviT0_T1_)
        /*03f8*/ 	.word	0x00000028


	//----- nvinfo : EIATTR_FRAME_SIZE
	.align		4
.L_211:
        /*03fc*/ 	.byte	0x04, 0x11
        /*03fe*/ 	.short	(.L_213 - .L_212)
	.align		4
.L_212:
        /*0400*/ 	.word	index@(_ZN2at6native29vectorized_elementwise_kernelILi8ENS0_13BinaryFunctorIlllNS0_17BitwiseAndFunctorIlEEEESt5arrayIPcLm3EEEEviT0_T1_)
        /*0404*/ 	.word	0x00000000


	//----- nvinfo : EIATTR_REGCOUNT
	.align		4
.L_213:
        /*0408*/ 	.byte	0x04, 0x2f
        /*040a*/ 	.short	(.L_215 - .L_214)
	.align		4
.L_214:
        /*040c*/ 	.word	index@(_ZN2at6native29vectorized_elementwise_kernelILi4ENS0_13BinaryFunctorIlllNS0_17BitwiseAndFunctorIlEEEESt5arrayIPcLm3EEEEviT0_T1_)
        /*0410*/ 	.word	0x00000028


	//----- nvinfo : EIATTR_FRAME_SIZE
	.align		4
.L_215:
        /*0414*/ 	.byte	0x04, 0x11
        /*0416*/ 	.short	(.L_217 - .L_216)
	.align		4
.L_216:
        /*0418*/ 	.word	index@(_ZN2at6native29vectorized_elementwise_kernelILi4ENS0_13BinaryFunctorIlllNS0_17BitwiseAndFunctorIlEEEESt5arrayIPcLm3EEEEviT0_T1_)
        /*041c*/ 	.word	0x00000000


	//----- nvinfo : EIATTR_REGCOUNT
	.align		4
.L_217:
        /*0420*/ 	.byte	0x04, 0x2f
        /*0422*/ 	.short	(.L_219 - .L_218)
	.align		4
.L_218:
        /*0424*/ 	.word	index@(_ZN2at6native29vectorized_elementwise_kernelILi2ENS0_13BinaryFunctorIlllNS0_17BitwiseAndFunctorIlEEEESt5arrayIPcLm3EEEEviT0_T1_)
        /*0428*/ 	.word	0x00000028


	//----- nvinfo : EIATTR_FRAME_SIZE
	.align		4
.L_219:
        /*042c*/ 	.byte	0x04, 0x11
        /*042e*/ 	.short	(.L_221 - .L_220)
	.align		4
.L_220:
        /*0430*/ 	.word	index@(_ZN2at6native29vectorized_elementwise_kernelILi2ENS0_13BinaryFunctorIlllNS0_17BitwiseAndFunctorIlEEEESt5arrayIPcLm3EEEEviT0_T1_)
        /*0434*/ 	.word	0x00000000


	//----- nvinfo : EIATTR_REGCOUNT
	.align		4
.L_221:
        /*0438*/ 	.byte	0x04, 0x2f
        /*043a*/ 	.short	(.L_223 - .L_222)
	.align		4
.L_222:
        /*043c*/ 	.word	index@(_ZN2at6native27unrolled_elementwise_kernelINS0_13BinaryFunctorIlllNS0_17BitwiseAndFunctorIlEEEESt5arrayIPcLm3EELi4E23TrivialOffsetCalculatorILi2EjES9_ILi1EjENS0_6memory15LoadWithoutCastENSC_16StoreWithoutCastEEEviT_T0_T2_T3_T4_T5_)
        /*0440*/ 	.word	0x00000020


	//----- nvinfo : EIATTR_FRAME_SIZE
	.align		4
.L_223:
        /*0444*/ 	.byte	0x04, 0x11
        /*0446*/ 	.short	(.L_225 - .L_224)
	.align		4
.L_224:
        /*0448*/ 	.word	index@(_ZN2at6native27unrolled_elementwise_kernelINS0_13BinaryFunctorIlllNS0_17BitwiseAndFunctorIlEEEESt5arrayIPcLm3EELi4E23TrivialOffsetCalculatorILi2EjES9_ILi1EjENS0_6memory15LoadWithoutCastENSC_16StoreWithoutCastEEEviT_T0_T2_T3_T4_T5_)
        /*044c*/ 	.word	0x00000000


	//----- nvinfo : EIATTR_REGCOUNT
	.align		4
.L_225:
        /*0450*/ 	.byte	0x04, 0x2f
        /*0452*/ 	.short	(.L_227 - .L_226)
	.align		4
.L_226:
        /*0454*/ 	.word	index@(_ZN2at6native18elementwise_kernelILi128ELi2EZNS0_22gpu_kernel_impl_nocastINS0_13BinaryFunctorIlllNS0_17BitwiseAndFunctorIlEEEEEEvRNS_18TensorIteratorBaseERKT_EUliE_EEviT1_)
        /*0458*/ 	.word	0x00000014


	//----- nvinfo : EIATTR_FRAME_SIZE
	.align		4
.L_227:
        /*045c*/ 	.byte	0x04, 0x11
        /*045e*/ 	.short	(.L_229 - .L_228)
	.align		4
.L_228:
        /*0460*/ 	.word	index@(_ZN2at6native18elementwise_kernelILi128ELi2EZNS0_22gpu_kernel_impl_nocastINS0_13BinaryFunctorIlllNS0_17BitwiseAndFunctorIlEEEEEEvRNS_18TensorIteratorBaseERKT_EUliE_EEviT1_)
        /*0464*/ 	.word	0x00000000


	//----- nvinfo : EIATTR_REGCOUNT
	.align		4
.L_229:
        /*0468*/ 	.byte	0x04, 0x2f
        /*046a*/ 	.short	(.L_231 - .L_230)
	.align		4
.L_230:
        /*046c*/ 	.word	index@(_ZN2at6native27unrolled_elementwise_kernelINS0_13BinaryFunctorIlllNS0_17BitwiseAndFunctorIlEEEESt5arrayIPcLm3EELi4E23TrivialOffsetCalculatorILi2EjES9_ILi1EjENS0_6memory12LoadWithCastILi2EEENSC_13StoreWithCastILi1EEEEEviT_T0_T2_T3_T4_T5_)
        /*0470*/ 	.word	0x00000028


	//----- nvinfo : EIATTR_FRAME_SIZE
	.align		4
.L_231:
        /*0474*/ 	.byte	0x04, 0x11
        /*0476*/ 	.short	(.L_233 - .L_232)
	.align		4
.L_232:
        /*0478*/ 	.word	index@(_ZN2at6native27unrolled_elementwise_kernelINS0_13BinaryFunctorIlllNS0_17BitwiseAndFunctorIlEEEESt5arrayIPcLm3EELi4E23TrivialOffsetCalculatorILi2EjES9_ILi1EjENS0_6memory12LoadWithCastILi2EEENSC_13StoreWithCastILi1EEEEEviT_T0_T2_T3_T4_T5_)
        /*047c*/ 	.word	0x00000000


	//----- nvinfo : EIATTR_REGCOUNT
	.align		4
.L_233:
        /*0480*/ 	.byte	0x04, 0x2f
        /*0482*/ 	.short	(.L_235 - .L_234)
	.align		4
.L_234:
        /*0484*/ 	.word	index@(_ZN2at6native18elementwise_kernelILi128ELi4EZNS0_15gpu_kernel_implINS0_13BinaryFunctorIlllNS0_17BitwiseAndFunctorIlEEEEEEvRNS_18TensorIteratorBaseERKT_EUliE_EEviT1_)
        /*0488*/ 	.word	0x0000001a


	//----- nvinfo : EIATTR_FRAME_SIZE
	.align		4
.L_235:
        /*048c*/ 	.byte	0x04, 0x11
        /*048e*/ 	.short	(.L_237 - .L_236)
	.align		4
.L_236:
        /*0490*/ 	.word	index@(_ZN2at6native18elementwise_kernelILi128ELi4EZNS0_15gpu_kernel_implINS0_13BinaryFunctorIlllNS0_17BitwiseAndFunctorIlEEEEEEvRNS_18TensorIteratorBaseERKT_EUliE_EEviT1_)
        /*0494*/ 	.word	0x00000000


	//----- nvinfo : EIATTR_REGCOUNT
	.align		4
.L_237:
        /*0498*/ 	.byte	0x04, 0x2f
        /*049a*/ 	.short	(.L_239 - .L_238)
	.align		4
.L_238:
        /*049c*/ 	.word	index@(_ZN2at6native29vectorized_elementwise_kernelILi8ENS0_13AUnaryFunctorIlllNS0_17BitwiseAndFunctorIlEEEESt5arrayIPcLm2EEEEviT0_T1_)
        /*04a0*/ 	.word	0x00000020


	//----- nvinfo : EIATTR_FRAME_SIZE
	.align		4
.L_239:
        /*04a4*/ 	.byte	0x04, 0x11
        /*04a6*/ 	.short	(.L_241 - .L_240)
	.align		4
.L_240:
        /*04a8*/ 	.word	index@(_ZN2at6native29vectorized_elementwise_kernelILi8ENS0_13AUnaryFunctorIlllNS0_17BitwiseAndFunctorIlEEEESt5arrayIPcLm2EEEEviT0_T1_)
        /*04ac*/ 	.word	0x00000000


	//----- nvinfo : EIATTR_REGCOUNT
	.align		4
.L_241:
        /*04b0*/ 	.byte	0x04, 0x2f
        /*04b2*/ 	.short	(.L_243 - .L_242)
	.align		4
.L_242:
        /*04b4*/ 	.word	index@(_ZN2at6native29vectorized_elementwise_kernelILi4ENS0_13AUnaryFunctorIlllNS0_17BitwiseAndFunctorIlEEEESt5arrayIPcLm2EEEEviT0_T1_)
        /*04b8*/ 	.word	0x00000020


	//----- nvinfo : EIATTR_FRAME_SIZE
	.align		4
.L_243:
        /*04bc*/ 	.byte	0x04, 0x11
        /*04be*/ 	.short	(.L_245 - .L_244)
	.align		4
.L_244:
        /*04c0*/ 	.word	index@(_ZN2at6native29vectorized_elementwise_kernelILi4ENS0_13AUnaryFunctorIlllNS0_17BitwiseAndFunctorIlEEEESt5arrayIPcLm2EEEEviT0_T1_)
        /*04c4*/ 	.word	0x00000000


	//----- nvinfo : EIATTR_REGCOUNT
	.align		4
.L_245:
        /*04c8*/ 	.byte	0x04, 0x2f
        /*04ca*/ 	.short	(.L_247 - .L_246)
	.align		4
.L_246:
        /*04cc*/ 	.word	index@(_ZN2at6native29vectorized_elementwise_kernelILi2ENS0_13AUnaryFunctorIlllNS0_17BitwiseAndFunctorIlEEEESt5arrayIPcLm2EEEEviT0_T1_)
        /*04d0*/ 	.word	0x00000020


	//----- nvinfo : EIATTR_FRAME_SIZE
	.align		4
.L_247:
        /*04d4*/ 	.byte	0x04, 0x11
        /*04d6*/ 	.short	(.L_249 - .L_248)
	.align		4
.L_248:
        /*04d8*/ 	.word	index@(_ZN2at6native29vectorized_elementwise_kernelILi2ENS0_13AUnaryFunctorIlllNS0_17BitwiseAndFunctorIlEEEESt5arrayIPcLm2EEEEviT0_T1_)
        /*04dc*/ 	.word	0x00000000


	//----- nvinfo : EIATTR_REGCOUNT
	.align		4
.L_249:
        /*04e0*/ 	.byte	0x04, 0x2f
        /*04e2*/ 	.short	(.L_251 - .L_250)
	.align		4
.L_250:
        /*04e4*/ 	.word	index@(_ZN2at6native27unrolled_elementwise_kernelINS0_13AUnaryFunctorIlllNS0_17BitwiseAndFunctorIlEEEESt5arrayIPcLm2EELi4E23TrivialOffsetCalculatorILi1EjESA_NS0_6memory15LoadWithoutCastENSB_16StoreWithoutCastEEEviT_T0_T2_T3_T4_T5_)
        /*04e8*/ 	.word	0x00000018


	//----- nvinfo : EIATTR_FRAME_SIZE
	.align		4
.L_251:
        /*04ec*/ 	.byte	0x04, 0x11
        /*04ee*/ 	.short	(.L_253 - .L_252)
	.align		4
.L_252:
        /*04f0*/ 	.word	index@(_ZN2at6native27unrolled_elementwise_kernelINS0_13AUnaryFunctorIlllNS0_17BitwiseAndFunctorIlEEEESt5arrayIPcLm2EELi4E23TrivialOffsetCalculatorILi1EjESA_NS0_6memory15LoadWithoutCastENSB_16StoreWithoutCastEEEviT_T0_T2_T3_T4_T5_)
        /*04f4*/ 	.word	0x00000000


	//----- nvinfo : EIATTR_REGCOUNT
	.align		4
.L_253:
        /*04f8*/ 	.byte	0x04, 0x2f
        /*04fa*/ 	.short	(.L_255 - .L_254)
	.align		4
.L_254:
        /*04fc*/ 	.word	index@(_ZN2at6native18elementwise_kernelILi128ELi2EZNS0_22gpu_kernel_impl_nocastINS0_13AUnaryFunctorIlllNS0_17BitwiseAndFunctorIlEEEEEEvRNS_18TensorIteratorBaseERKT_EUliE_EEviT1_)
        /*0500*/ 	.word	0x00000014


	//----- nvinfo : EIATTR_FRAME_SIZE
	.align		4
.L_255:
        /*0504*/ 	.byte	0x04, 0x11
        /*0506*/ 	.short	(.L_257 - .L_256)
	.align		4
.L_256:
        /*0508*/ 	.word	index@(_ZN2at6native18elementwise_kernelILi128ELi2EZNS0_22gpu_kernel_impl_nocastINS0_13AUnaryFunctorIlllNS0_17BitwiseAndFunctorIlEEEEEEvRNS_18TensorIteratorBaseERKT_EUliE_EEviT1_)
        /*050c*/ 	.word	0x00000000


	//----- nvinfo : EIATTR_REGCOUNT
	.align		4
.L_257:
        /*0510*/ 	.byte	0x04, 0x2f
        /*0512*/ 	.short	(.L_259 - .L_258)
	.align		4
.L_258:
        /*0514*/ 	.word	index@(_ZN2at6native27unrolled_elementwise_kernelINS0_13AUnaryFunctorIlllNS0_17BitwiseAndFunctorIlEEEESt5arrayIPcLm2EELi4E23TrivialOffsetCalculatorILi1EjESA_NS0_6memory12LoadWithCastILi1EEENSB_13StoreWithCastILi1EEEEEviT_T0_T2_T3_T4_T5_)
        /*0518*/ 	.word	0x00000020


	//----- nvinfo : EIATTR_FRAME_SIZE
	.align		4
.L_259:
        /*051c*/ 	.byte	0x04, 0x11
        /*051e*/ 	.short	(.L_261 - .L_260)
	.align		4
.L_260:
        /*0520*/ 	.word	index@(_ZN2at6native27unrolled_elementwise_kernelINS0_13AUnaryFunctorIlllNS0_17BitwiseAndFunctorIlEEEESt5arrayIPcLm2EELi4E23TrivialOffsetCalculatorILi1EjESA_NS0_6memory12LoadWithCastILi1EEENSB_13StoreWithCastILi1EEEEEviT_T0_T2_T3_T4_T5_)
        /*0524*/ 	.word	0x00000000


	//----- nvinfo : EIATTR_REGCOUNT
	.align		4
.L_261:
        /*0528*/ 	.byte	0x04, 0x2f
        /*052a*/ 	.short	(.L_263 - .L_262)
	.align		4
.L_262:
        /*052c*/ 	.word	index@(_ZN2at6native18elementwise_kernelILi128ELi4EZNS0_15gpu_kernel_implINS0_13AUnaryFunctorIlllNS0_17BitwiseAndFunctorIlEEEEEEvRNS_18TensorIteratorBaseERKT_EUliE_EEviT1_)
        /*0530*/ 	.word	0x00000018


	//----- nvinfo : EIATTR_FRAME_SIZE
	.align		4
.L_263:
        /*0534*/ 	.byte	0x04, 0x11
        /*0536*/ 	.short	(.L_265 - .L_264)
	.align		4
.L_264:
        /*0538*/ 	.word	index@(_ZN2at6native18elementwise_kernelILi128ELi4EZNS0_15gpu_kernel_implINS0_13AUnaryFunctorIlllNS0_17BitwiseAndFunctorIlEEEEEEvRNS_18TensorIteratorBaseERKT_EUliE_EEviT1_)
        /*053c*/ 	.word	0x00000000


	//----- nvinfo : EIATTR_REGCOUNT
	.align		4
.L_265:
        /*0540*/ 	.byte	0x04, 0x2f
        /*0542*/ 	.short	(.L_267 - .L_266)
	.align		4
.L_266:
        /*0544*/ 	.word	index@(_ZN2at6native29vectorized_elementwise_kernelILi8ENS0_13BinaryFunctorIsssNS0_17BitwiseAndFunctorIsEEEESt5arrayIPcLm3EEEEviT0_T1_)
        /*0548*/ 	.word	0x00000020


	//----- nvinfo : EIATTR_FRAME_SIZE
	.align		4
.L_267:
        /*054c*/ 	.byte	0x04, 0x11
        /*054e*/ 	.short	(.L_269 - .L_268)
	.align		4
.L_268:
        /*0550*/ 	.word	index@(_ZN2at6native29vectorized_elementwise_kernelILi8ENS0_13BinaryFunctorIsssNS0_17BitwiseAndFunctorIsEEEESt5arrayIPcLm3EEEEviT0_T1_)
        /*0554*/ 	.word	0x00000000


	//----- nvinfo : EIATTR_REGCOUNT
	.align		4
.L_269:
        /*0558*/ 	.byte	0x04, 0x2f
        /*055a*/ 	.short	(.L_271 - .L_270)
	.align		4
.L_270:
        /*055c*/ 	.word	index@(_ZN2at6native29vectorized_elementwise_kernelILi4ENS0_13BinaryFunctorIsssNS0_17BitwiseAndFunctorIsEEEESt5arrayIPcLm3EEEEviT0_T1_)
        /*0560*/ 	.word	0x00000020


	//----- nvinfo : EIATTR_FRAME_SIZE
	.align		4
.L_271:
        /*0564*/ 	.byte	0x04, 0x11
        /*0566*/ 	.short	(.L_273 - .L_272)
	.align		4
.L_272:
        /*0568*/ 	.word	index@(_ZN2at6native29vectorized_elementwise_kernelILi4ENS0_13BinaryFunctorIsssNS0_17BitwiseAndFunctorIsEEEESt5arrayIPcLm3EEEEviT0_T1_)
        /*056c*/ 	.word	0x00000000


	//----- nvinfo : EIATTR_REGCOUNT
	.align		4
.L_273:
        /*0570*/ 	.byte	0x04, 0x2f
        /*0572*/ 	.short	(.L_275 - .L_274)
	.align		4
.L_274:
        /*0574*/ 	.word	index@(_ZN2at6native29vectorized_elementwise_kernelILi2ENS0_13BinaryFunctorIsssNS0_17BitwiseAndFunctorIsEEEESt5arrayIPcLm3EEEEviT0_T1_)
        /*0578*/ 	.word	0x00000020


	//----- nvinfo : EIATTR_FRAME_SIZE
	.align		4
.L_275:
        /*057c*/ 	.byte	0x04, 0x11
        /*057e*/ 	.short	(.L_277 - .L_276)
	.align		4
.L_276:
        /*0580*/ 	.word	index@(_ZN2at6native29vectorized_elementwise_kernelILi2ENS0_13BinaryFunctorIsssNS0_17BitwiseAndFunctorIsEEEESt5arrayIPcLm3EEEEviT0_T1_)
        /*0584*/ 	.word	0x00000000


	//----- nvinfo : EIATTR_REGCOUNT
	.align		4
.L_277:
        /*0588*/ 	.byte	0x04, 0x2f
        /*058a*/ 	.short	(.L_279 - .L_278)
	.align		4
.L_278:
        /*058c*/ 	.word	index@(_ZN2at6native27unrolled_elementwise_kernelINS0_13BinaryFunctorIsssNS0_17BitwiseAndFunctorIsEEEESt5arrayIPcLm3EELi4E23TrivialOffsetCalculatorILi2EjES9_ILi1EjENS0_6memory15LoadWithoutCastENSC_16StoreWithoutCastEEEviT_T0_T2_T3_T4_T5_)
        /*0590*/ 	.word	0x0000001e


	//----- nvinfo : EIATTR_FRAME_SIZE
	.align		4
.L_279:
        /*0594*/ 	.byte	0x04, 0x11
        /*0596*/ 	.short	(.L_281 - .L_280)
	.align		4
.L_280:
        /*0598*/ 	.word	index@(_ZN2at6native27unrolled_elementwise_kernelINS0_13BinaryFunctorIsssNS0_17BitwiseAndFunctorIsEEEESt5arrayIPcLm3EELi4E23TrivialOffsetCalculatorILi2EjES9_ILi1EjENS0_6memory15LoadWithoutCastENSC_16StoreWithoutCastEEEviT_T0_T2_T3_T4_T5_)
        /*059c*/ 	.word	0x00000000


	//----- nvinfo : EIATTR_REGCOUNT
	.align		4
.L_281:
        /*05a0*/ 	.byte	0x04, 0x2f
        /*05a2*/ 	.short	(.L_283 - .L_282)
	.align		4
.L_282:
        /*05a4*/ 	.word	index@(_ZN2at6native18elementwise_kernelILi128ELi4EZNS0_22gpu_kernel_impl_nocastINS0_13BinaryFunctorIsssNS0_17BitwiseAndFunctorIsEEEEEEvRNS_18TensorIteratorBaseERKT_EUliE_EEviT1_)
        /*05a8*/ 	.word	0x00000014


	//----- nvinfo : EIATTR_FRAME_SIZE
	.align		4
.L_283:
        /*05ac*/ 	.byte	0x04, 0x11
        /*05ae*/ 	.short	(.L_285 - .L_284)
	.align		4
.L_284:
        /*05b0*/ 	.word	index@(_ZN2at6native18elementwise_kernelILi128ELi4EZNS0_22gpu_kernel_impl_nocastINS0_13BinaryFunctorIsssNS0_17BitwiseAndFunctorIsEEEEEEvRNS_18TensorIteratorBaseERKT_EUliE_EEviT1_)
        /*05b4*/ 	.word	0x00000000


	//----- nvinfo : EIATTR_REGCOUNT
	.align		4
.L_285:
        /*05b8*/ 	.byte	0x04, 0x2f
        /*05ba*/ 	.short	(.L_287 - .L_286)
	.align		4
.L_286:
        /*05bc*/ 	.word	index@(_ZN2at6native27unrolled_elementwise_kernelINS0_13BinaryFunctorIsssNS0_17BitwiseAndFunctorIsEEEESt5arrayIPcLm3EELi4E23TrivialOffsetCalculatorILi2EjES9_ILi1EjENS0_6memory12LoadWithCastILi2EEENSC_13StoreWithCastILi1EEEEEviT_T0_T2_T3_T4_T5_)
        /*05c0*/ 	.word	0x00000020


	//----- nvinfo : EIATTR_FRAME_SIZE
	.align		4
.L_287:
        /*05c4*/ 	.byte	0x04, 0x11
        /*05c6*/ 	.short	(.L_289 - .L_288)
	.align		4
.L_288:
        /*05c8*/ 	.word	index@(_ZN2at6native27unrolled_elementwise_kernelINS0_13BinaryFunctorIsssNS0_17BitwiseAndFunctorIsEEEESt5arrayIPcLm3EELi4E23TrivialOffsetCalculatorILi2EjES9_ILi1EjENS0_6memory12LoadWithCastILi2EEENSC_13StoreWithCastILi1EEEEEviT_T0_T2_T3_T4_T5_)
        /*05cc*/ 	.word	0x00000000


	//----- nvinfo : EIATTR_REGCOUNT
	.align		4
.L_289:
        /*05d0*/ 	.byte	0x04, 0x2f
        /*05d2*/ 	.short	(.L_291 - .L_290)
	.align		4
.L_290:
        /*05d4*/ 	.word	index@(_ZN2at6native18elementwise_kernelILi128ELi4EZNS0_15gpu_kernel_implINS0_13BinaryFunctorIsssNS0_17BitwiseAndFunctorIsEEEEEEvRNS_18TensorIteratorBaseERKT_EUliE_EEviT1_)
        /*05d8*/ 	.word	0x00000018


	//----- nvinfo : EIATTR_FRAME_SIZE
	.align		4
.L_291:
        /*05dc*/ 	.byte	0x04, 0x11
        /*05de*/ 	.short	(.L_293 - .L_292)
	.align		4
.L_292:
        /*05e0*/ 	.word	index@(_ZN2at6native18elementwise_kernelILi128ELi4EZNS0_15gpu_kernel_implINS0_13BinaryFunctorIsssNS0_17BitwiseAndFunctorIsEEEEEEvRNS_18TensorIteratorBaseERKT_EUliE_EEviT1_)
        /*05e4*/ 	.word	0x00000000


	//----- nvinfo : EIATTR_REGCOUNT
	.align		4
.L_293:
        /*05e8*/ 	.byte	0x04, 0x2f
        /*05ea*/ 	.short	(.L_295 - .L_294)
	.align		4
.L_294:
        /*05ec*/ 	.word	index@(_ZN2at6native29vectorized_elementwise_kernelILi8ENS0_13AUnaryFunctorIsssNS0_17BitwiseAndFunctorIsEEEESt5arrayIPcLm2EEEEviT0_T1_)
        /*05f0*/ 	.word	0x00000020


	//----- nvinfo : EIATTR_FRAME_SIZE
	.align		4
.L_295:
        /*05f4*/ 	.byte	0x04, 0x11
        /*05f6*/ 	.short	(.L_297 - .L_296)
	.align		4
.L_296:
        /*05f8*/ 	.word	index@(_ZN2at6native29vectorized_elementwise_kernelILi8ENS0_13AUnaryFunctorIsssNS0_17BitwiseAndFunctorIsEEEESt5arrayIPcLm2EEEEviT0_T1_)
        /*05fc*/ 	.word	0x00000000


	//----- nvinfo : EIATTR_REGCOUNT
	.align		4
.L_297:
        /*0600*/ 	.byte	0x04, 0x2f
        /*0602*/ 	.short	(.L_299 - .L_298)
	.align		4
.L_298:
        /*0604*/ 	.word	index@(_ZN2at6native29vectorized_elementwise_kernelILi4ENS0_13AUnaryFunctorIsssNS0_17BitwiseAndFunctorIsEEEESt5arrayIPcLm2EEEEviT0_T1_)
        /*0608*/ 	.word	0x00000020


	//----- nvinfo : EIATTR_FRAME_SIZE
	.align		4
.L_299:
        /*060c*/ 	.byte	0x04, 0x11
        /*060e*/ 	.short	(.L_301 - .L_300)
	.align		4
.L_300:
        /*0610*/ 	.word	index@(_ZN2at6native29vectorized_elementwise_kernelILi4ENS0_13AUnaryFunctorIsssNS0_17BitwiseAndFunctorIsEEEESt5arrayIPcLm2EEEEviT0_T1_)
        /*0614*/ 	.word	0x00000000


	//----- nvinfo : EIATTR_REGCOUNT
	.align		4
.L_301:
        /*0618*/ 	.byte	0x04, 0x2f
        /*061a*/ 	.short	(.L_303 - .L_302)
	.align		4
.L_302:
        /*061c*/ 	.word	index@(_ZN2at6native29vectorized_elementwise_kernelILi2ENS0_13AUnaryFunctorIsssNS0_17BitwiseAndFunctorIsEEEESt5arrayIPcLm2EEEEviT0_T1_)
        /*0620*/ 	.word	0x00000020


	//----- nvinfo : EIATTR_FRAME_SIZE
	.align		4
.L_303:
        /*0624*/ 	.byte	0x04, 0x11
        /*0626*/ 	.short	(.L_305 - .L_304)
	.align		4
.L_304:
        /*0628*/ 	.word	index@(_ZN2at6native29vectorized_elementwise_kernelILi2ENS0_13AUnaryFunctorIsssNS0_17BitwiseAndFunctorIsEEEESt5arrayIPcLm2EEEEviT0_T1_)
        /*062c*/ 	.word	0x00000000


	//----- nvinfo : EIATTR_REGCOUNT
	.align		4
.L_305:
        /*0630*/ 	.byte	0x04, 0x2f
        /*0632*/ 	.short	(.L_307 - .L_306)
	.align		4
.L_306:
        /*0634*/ 	.word	index@(_ZN2at6native27unrolled_elementwise_kernelINS0_13AUnaryFunctorIsssNS0_17BitwiseAndFunctorIsEEEESt5arrayIPcLm2EELi4E23TrivialOffsetCalculatorILi1EjESA_NS0_6memory15LoadWithoutCastENSB_16StoreWithoutCastEEEviT_T0_T2_T3_T4_T5_)
        /*0638*/ 	.word	0x00000016


	//----- nvinfo : EIATTR_FRAME_SIZE
	.align		4
.L_307:
        /*063c*/ 	.byte	0x04, 0x11
        /*063e*/ 	.short	(.L_309 - .L_308)
	.align		4
.L_308:
        /*0640*/ 	.word	index@(_ZN2at6native27unrolled_elementwise_kernelINS0_13AUnaryFunctorIsssNS0_17BitwiseAndFunctorIsEEEESt5arrayIPcLm2EELi4E23TrivialOffsetCalculatorILi1EjESA_NS0_6memory15LoadWithoutCastENSB_16StoreWithoutCastEEEviT_T0_T2_T3_T4_T5_)
        /*0644*/ 	.word	0x00000000


	//----- nvinfo : EIATTR_REGCOUNT
	.align		4
.L_309:
        /*0648*/ 	.byte	0x04, 0x2f
        /*064a*/ 	.short	(.L_311 - .L_310)
	.align		4
.L_310:
        /*064c*/ 	.word	index@(_ZN2at6native18elementwise_kernelILi128ELi4EZNS0_22gpu_kernel_impl_nocastINS0_13AUnaryFunctorIsssNS0_17BitwiseAndFunctorIsEEEEEEvRNS_18TensorIteratorBaseERKT_EUliE_EEviT1_)
        /*0650*/ 	.word	0x00000014


	//----- nvinfo : EIATTR_FRAME_SIZE
	.align		4
.L_311:
        /*0654*/ 	.byte	0x04, 0x11
        /*0656*/ 	.short	(.L_313 - .L_312)
	.align		4
.L_312:
        /*0658*/ 	.word	index@(_ZN2at6native18elementwise_kernelILi128ELi4EZNS0_22gpu_kernel_impl_nocastINS0_13AUnaryFunctorIsssNS0_17BitwiseAndFunctorIsEEEEEEvRNS_18TensorIteratorBaseERKT_EUliE_EEviT1_)
        /*065c*/ 	.word	0x00000000


	//----- nvinfo : EIATTR_REGCOUNT
	.align		4
.L_313:
        /*0660*/ 	.byte	0x04, 0x2f
        /*0662*/ 	.short	(.L_315 - .L_314)
	.align		4
.L_314:
        /*0664*/ 	.word	index@(_ZN2at6native27unrolled_elementwise_kernelINS0_13AUnaryFunctorIsssNS0_17BitwiseAndFunctorIsEEEESt5arrayIPcLm2EELi4E23TrivialOffsetCalculatorILi1EjESA_NS0_6memory12LoadWithCastILi1EEENSB_13StoreWithCastILi1EEEEEviT_T0_T2_T3_T4_T5_)
        /*0668*/ 	.word	0x0000001b


	//----- nvinfo : EIATTR_FRAME_SIZE
	.align		4
.L_315:
        /*066c*/ 	.byte	0x04, 0x11
        /*066e*/ 	.short	(.L_317 - .L_316)
	.align		4
.L_316:
        /*0670*/ 	.word	index@(_ZN2at6native27unrolled_elementwise_kernelINS0_13AUnaryFunctorIsssNS0_17BitwiseAndFunctorIsEEEESt5arrayIPcLm2EELi4E23TrivialOffsetCalculatorILi1EjESA_NS0_6memory12LoadWithCastILi1EEENSB_13StoreWithCastILi1EEEEEviT_T0_T2_T3_T4_T5_)
        /*0674*/ 	.word	0x00000000


	//----- nvinfo : EIATTR_REGCOUNT
	.align		4
.L_317:
        /*0678*/ 	.byte	0x04, 0x2f
        /*067a*/ 	.short	(.L_319 - .L_318)
	.align		4
.L_318:
        /*067c*/ 	.word	index@(_ZN2at6native18elementwise_kernelILi128ELi4EZNS0_15gpu_kernel_implINS0_13AUnaryFunctorIsssNS0_17BitwiseAndFunctorIsEEEEEEvRNS_18TensorIteratorBaseERKT_EUliE_EEviT1_)
        /*0680*/ 	.word	0x00000018


	//----- nvinfo : EIATTR_FRAME_SIZE
	.align		4
.L_319:
        /*0684*/ 	.byte	0x04, 0x11
        /*0686*/ 	.short	(.L_321 - .L_320)
	.align		4
.L_320:
        /*0688*/ 	.word	index@(_ZN2at6native18elementwise_kernelILi128ELi4EZNS0_15gpu_kernel_implINS0_13AUnaryFunctorIsssNS0_17BitwiseAndFunctorIsEEEEEEvRNS_18TensorIteratorBaseERKT_EUliE_EEviT1_)
        /*068c*/ 	.word	0x00000000


	//----- nvinfo : EIATTR_REGCOUNT
	.align		4
.L_321:
        /*0690*/ 	.byte	0x04, 0x2f
        /*0692*/ 	.short	(.L_323 - .L_322)
	.align		4
.L_322:
        /*0694*/ 	.word	index@(_ZN2at6native29vectorized_elementwise_kernelILi8ENS0_13BinaryFunctorIbbbNS0_17BitwiseAndFunctorIbEEEESt5arrayIPcLm3EEEEviT0_T1_)
        /*0698*/ 	.word	0x0000001e


	//----- nvinfo : EIATTR_FRAME_SIZE
	.align		4
.L_323:
        /*069c*/ 	.byte	0x04, 0x11
        /*069e*/ 	.short	(.L_325 - .L_324)
	.align		4
.L_324:
        /*06a0*/ 	.word	index@(_ZN2at6native29vectorized_elementwise_kernelILi8ENS0_13BinaryFunctorIbbbNS0_17BitwiseAndFunctorIbEEEESt5arrayIPcLm3EEEEviT0_T1_)
        /*06a4*/ 	.word	0x00000000


	//----- nvinfo : EIATTR_REGCOUNT
	.align		4
.L_325:
        /*06a8*/ 	.byte	0x04, 0x2f
        /*06aa*/ 	.short	(.L_327 - .L_326)
	.align		4
.L_326:
        /*06ac*/ 	.word	index@(_ZN2at6native29vectorized_elementwise_kernelILi4ENS0_13BinaryFunctorIbbbNS0_17BitwiseAndFunctorIbEEEESt5arrayIPcLm3EEEEviT0_T1_)
        /*06b0*/ 	.word	0x0000001e


	//----- nvinfo : EIATTR_FRAME_SIZE
	.align		4
.L_327:
        /*06b4*/ 	.byte	0x04, 0x11
        /*06b6*/ 	.short	(.L_329 - .L_328)
	.align		4
.L_328:
        /*06b8*/ 	.word	index@(_ZN2at6native29vectorized_elementwise_kernelILi4ENS0_13BinaryFunctorIbbbNS0_17BitwiseAndFunctorIbEEEESt5arrayIPcLm3EEEEviT0_T1_)
        /*06bc*/ 	.word	0x00000000


	//----- nvinfo : EIATTR_REGCOUNT
	.align		4
.L_329:
        /*06c0*/ 	.byte	0x04, 0x2f
        /*06c2*/ 	.short	(.L_331 - .L_330)
	.align		4
.L_330:
        /*06c4*/ 	.word	index@(_ZN2at6native29vectorized_elementwise_kernelILi2ENS0_13BinaryFunctorIbbbNS0_17BitwiseAndFunctorIbEEEESt5arrayIPcLm3EEEEviT0_T1_)
        /*06c8*/ 	.word	0x0000001e


	//----- nvinfo : EIATTR_FRAME_SIZE
	.align		4
.L_331:
        /*06cc*/ 	.byte	0x04, 0x11
        /*06ce*/ 	.short	(.L_333 - .L_332)
	.align		4
.L_332:
        /*06d0*/ 	.word	index@(_ZN2at6native29vectorized_elementwise_kernelILi2ENS0_13BinaryFunctorIbbbNS0_17BitwiseAndFunctorIbEEEESt5arrayIPcLm3EEEEviT0_T1_)
        /*06d4*/ 	.word	0x00000000


	//----- nvinfo : EIATTR_REGCOUNT
	.align		4
.L_333:
        /*06d8*/ 	.byte	0x04, 0x2f
        /*06da*/ 	.short	(.L_335 - .L_334)
	.align		4
.L_334:
        /*06dc*/ 	.word	index@(_ZN2at6native27unrolled_elementwise_kernelINS0_13BinaryFunctorIbbbNS0_17BitwiseAndFunctorIbEEEESt5arrayIPcLm3EELi4E23TrivialOffsetCalculatorILi2EjES9_ILi1EjENS0_6memory15LoadWithoutCastENSC_16StoreWithoutCastEEEviT_T0_T2_T3_T4_T5_)
        /*06e0*/ 	.word	0x0000001e


	//----- nvinfo : EIATTR_FRAME_SIZE
	.align		4
.L_335:
        /*06e4*/ 	.byte	0x04, 0x11
        /*06e6*/ 	.short	(.L_337 - .L_336)
	.align		4
.L_336:
        /*06e8*/ 	.word	index@(_ZN2at6native27unrolled_elementwise_kernelINS0_13BinaryFunctorIbbbNS0_17BitwiseAndFunctorIbEEEESt5arrayIPcLm3EELi4E23TrivialOffsetCalculatorILi2EjES9_ILi1EjENS0_6memory15LoadWithoutCastENSC_16StoreWithoutCastEEEviT_T0_T2_T3_T4_T5_)
        /*06ec*/ 	.word	0x00000000


	//----- nvinfo : EIATTR_REGCOUNT
	.align		4
.L_337:
        /*06f0*/ 	.byte	0x04, 0x2f
        /*06f2*/ 	.short	(.L_339 - .L_338)
	.align		4
.L_338:
        /*06f4*/ 	.word	index@(_ZN2at6native18elementwise_kernelILi128ELi4EZNS0_22gpu_kernel_impl_nocastINS0_13BinaryFunctorIbbbNS0_17BitwiseAndFunctorIbEEEEEEvRNS_18TensorIteratorBaseERKT_EUliE_EEviT1_)
        /*06f8*/ 	.word	0x00000014


	//----- nvinfo : EIATTR_FRAME_SIZE
	.align		4
.L_339:
        /*06fc*/ 	.byte	0x04, 0x11
        /*06fe*/ 	.short	(.L_341 - .L_340)
	.align		4
.L_340:
        /*0700*/ 	.word	index@(_ZN2at6native18elementwise_kernelILi128ELi4EZNS0_22gpu_kernel_impl_nocastINS0_13BinaryFunctorIbbbNS0_17BitwiseAndFunctorIbEEEEEEvRNS_18TensorIteratorBaseERKT_EUliE_EEviT1_)
        /*0704*/ 	.word	0x00000000


	//----- nvinfo : EIATTR_REGCOUNT
	.align		4
.L_341:
        /*0708*/ 	.byte	0x04, 0x2f
        /*070a*/ 	.short	(.L_343 - .L_342)
	.align		4
.L_342:
        /*070c*/ 	.word	index@(_ZN2at6native27unrolled_elementwise_kernelINS0_13BinaryFunctorIbbbNS0_17BitwiseAndFunctorIbEEEESt5arrayIPcLm3EELi4E23TrivialOffsetCalculatorILi2EjES9_ILi1EjENS0_6memory12LoadWithCastILi2EEENSC_13StoreWithCastILi1EEEEEviT_T0_T2_T3_T4_T5_)
        /*0710*/ 	.word	0x0000001c


	//----- nvinfo : EIATTR_FRAME_SIZE
	.align		4
.L_343:
        /*0714*/ 	.byte	0x04, 0x11
        /*0716*/ 	.short	(.L_345 - .L_344)
	.align		4
.L_344:
        /*0718*/ 	.word	index@(_ZN2at6native27unrolled_elementwise_kernelINS0_13BinaryFunctorIbbbNS0_17BitwiseAndFunctorIbEEEESt5arrayIPcLm3EELi4E23TrivialOffsetCalculatorILi2EjES9_ILi1EjENS0_6memory12LoadWithCastILi2EEENSC_13StoreWithCastILi1EEEEEviT_T0_T2_T3_T4_T5_)
        /*071c*/ 	.word	0x00000000


	//----- nvinfo : EIATTR_REGCOUNT
	.align		4
.L_345:
        /*0720*/ 	.byte	0x04, 0x2f
        /*0722*/ 	.short	(.L_347 - .L_346)
	.align		4
.L_346:
        /*0724*/ 	.word	index@(_ZN2at6native18elementwise_kernelILi128ELi4EZNS0_15gpu_kernel_implINS0_13BinaryFunctorIbbbNS0_17BitwiseAndFunctorIbEEEEEEvRNS_18TensorIteratorBaseERKT_EUliE_EEviT1_)
        /*0728*/ 	.word	0x00000018


	//----- nvinfo : EIATTR_FRAME_SIZE
	.align		4
.L_347:
        /*072c*/ 	.byte	0x04, 0x11
        /*072e*/ 	.short	(.L_349 - .L_348)
	.align		4
.L_348:
        /*0730*/ 	.word	index@(_ZN2at6native18elementwise_kernelILi128ELi4EZNS0_15gpu_kernel_implINS0_13BinaryFunctorIbbbNS0_17BitwiseAndFunctorIbEEEEEEvRNS_18TensorIteratorBaseERKT_EUliE_EEviT1_)
        /*0734*/ 	.word	0x00000000


	//----- nvinfo : EIATTR_REGCOUNT
	.align		4
.L_349:
        /*0738*/ 	.byte	0x04, 0x2f
        /*073a*/ 	.short	(.L_351 - .L_350)
	.align		4
.L_350:
        /*073c*/ 	.word	index@(_ZN2at6native29vectorized_elementwise_kernelILi8ENS0_13AUnaryFunctorIbbbNS0_17BitwiseAndFunctorIbEEEESt5arrayIPcLm2EEEEviT0_T1_)
        /*0740*/ 	.word	0x0000001c


	//----- nvinfo : EIATTR_FRAME_SIZE
	.align		4
.L_351:
        /*0744*/ 	.byte	0x04, 0x11
        /*0746*/ 	.short	(.L_353 - .L_352)
	.align		4
.L_352:
        /*0748*/ 	.word	index@(_ZN2at6native29vectorized_elementwise_kernelILi8ENS0_13AUnaryFunctorIbbbNS0_17BitwiseAndFunctorIbEEEESt5arrayIPcLm2EEEEviT0_T1_)
        /*074c*/ 	.word	0x00000000


	//----- nvinfo : EIATTR_REGCOUNT
	.align		4
.L_353:
        /*0750*/ 	.byte	0x04, 0x2f
        /*0752*/ 	.short	(.L_355 - .L_354)
	.align		4
.L_354:
        /*0754*/ 	.word	index@(_ZN2at6native29vectorized_elementwise_kernelILi4ENS0_13AUnaryFunctorIbbbNS0_17BitwiseAndFunctorIbEEEESt5arrayIPcLm2EEEEviT0_T1_)
        /*0758*/ 	.word	0x0000001c


	//----- nvinfo : EIATTR_FRAME_SIZE
	.align		4
.L_355:
        /*075c*/ 	.byte	0x04, 0x11
        /*075e*/ 	.short	(.L_357 - .L_356)
	.align		4
.L_356:
        /*0760*/ 	.word	index@(_ZN2at6native29vectorized_elementwise_kernelILi4ENS0_13AUnaryFunctorIbbbNS0_17BitwiseAndFunctorIbEEEESt5arrayIPcLm2EEEEviT0_T1_)
        /*0764*/ 	.word	0x00000000


	//----- nvinfo : EIATTR_REGCOUNT
	.align		4
.L_357:
        /*0768*/ 	.byte	0x04, 0x2f
        /*076a*/ 	.short	(.L_359 - .L_358)
	.align		4
.L_358:
        /*076c*/ 	.word	index@(_ZN2at6native29vectorized_elementwise_kernelILi2ENS0_13AUnaryFunctorIbbbNS0_17BitwiseAndFunctorIbEEEESt5arrayIPcLm2EEEEviT0_T1_)
        /*0770*/ 	.word	0x0000001c


	//----- nvinfo : EIATTR_FRAME_SIZE
	.align		4
.L_359:
        /*0774*/ 	.byte	0x04, 0x11
        /*0776*/ 	.short	(.L_361 - .L_360)
	.align		4
.L_360:
        /*0778*/ 	.word	index@(_ZN2at6native29vectorized_elementwise_kernelILi2ENS0_13AUnaryFunctorIbbbNS0_17BitwiseAndFunctorIbEEEESt5arrayIPcLm2EEEEviT0_T1_)
        /*077c*/ 	.word	0x00000000


	//----- nvinfo : EIATTR_REGCOUNT
	.align		4
.L_361:
        /*0780*/ 	.byte	0x04, 0x2f
        /*0782*/ 	.short	(.L_363 - .L_362)
	.align		4
.L_362:
        /*0784*/ 	.word	index@(_ZN2at6native27unrolled_elementwise_kernelINS0_13AUnaryFunctorIbbbNS0_17BitwiseAndFunctorIbEEEESt5arrayIPcLm2EELi4E23TrivialOffsetCalculatorILi1EjESA_NS0_6memory15LoadWithoutCastENSB_16StoreWithoutCastEEEviT_T0_T2_T3_T4_T5_)
        /*0788*/ 	.word	0x00000016


	//----- nvinfo : EIATTR_FRAME_SIZE
	.align		4
.L_363:
        /*078c*/ 	.byte	0x04, 0x11
        /*078e*/ 	.short	(.L_365 - .L_364)
	.align		4
.L_364:
        /*0790*/ 	.word	index@(_ZN2at6native27unrolled_elementwise_kernelINS0_13AUnaryFunctorIbbbNS0_17BitwiseAndFunctorIbEEEESt5arrayIPcLm2EELi4E23TrivialOffsetCalculatorILi1EjESA_NS0_6memory15LoadWithoutCastENSB_16StoreWithoutCastEEEviT_T0_T2_T3_T4_T5_)
        /*0794*/ 	.word	0x00000000


	//----- nvinfo : EIATTR_REGCOUNT
	.align		4
.L_365:
        /*0798*/ 	.byte	0x04, 0x2f
        /*079a*/ 	.short	(.L_367 - .L_366)
	.align		4
.L_366:
        /*079c*/ 	.word	index@(_ZN2at6native18elementwise_kernelILi128ELi4EZNS0_22gpu_kernel_impl_nocastINS0_13AUnaryFunctorIbbbNS0_17BitwiseAndFunctorIbEEEEEEvRNS_18TensorIteratorBaseERKT_EUliE_EEviT1_)
        /*07a0*/ 	.word	0x00000014


	//----- nvinfo : EIATTR_FRAME_SIZE
	.align		4
.L_367:
        /*07a4*/ 	.byte	0x04, 0x11
        /*07a6*/ 	.short	(.L_369 - .L_368)
	.align		4
.L_368:
        /*07a8*/ 	.word	index@(_ZN2at6native18elementwise_kernelILi128ELi4EZNS0_22gpu_kernel_impl_nocastINS0_13AUnaryFunctorIbbbNS0_17BitwiseAndFunctorIbEEEEEEvRNS_18TensorIteratorBaseERKT_EUliE_EEviT1_)
        /*07ac*/ 	.word	0x00000000


	//----- nvinfo : EIATTR_REGCOUNT
	.align		4
.L_369:
        /*07b0*/ 	.byte	0x04, 0x2f
        /*07b2*/ 	.short	(.L_371 - .L_370)
	.align		4
.L_370:
        /*07b4*/ 	.word	index@(_ZN2at6native27unrolled_elementwise_kernelINS0_13AUnaryFunctorIbbbNS0_17BitwiseAndFunctorIbEEEESt5arrayIPcLm2EELi4E23TrivialOffsetCalculatorILi1EjESA_NS0_6memory12LoadWithCastILi1EEENSB_13StoreWithCastILi1EEEEEviT_T0_T2_T3_T4_T5_)
        /*07b8*/ 	.word	0x0000001b


	//----- nvinfo : EIATTR_FRAME_SIZE
	.align		4
.L_371:
        /*07bc*/ 	.byte	0x04, 0x11
        /*07be*/ 	.short	(.L_373 - .L_372)
	.align		4
.L_372:
        /*07c0*/ 	.word	index@(_ZN2at6native27unrolled_elementwise_kernelINS0_13AUnaryFunctorIbbbNS0_17BitwiseAndFunctorIbEEEESt5arrayIPcLm2EELi4E23TrivialOffsetCalculatorILi1EjESA_NS0_6memory12LoadWithCastILi1EEENSB_13StoreWithCastILi1EEEEEviT_T0_T2_T3_T4_T5_)
        /*07c4*/ 	.word	0x00000000


	//----- nvinfo : EIATTR_REGCOUNT
	.align		4
.L_373:
        /*07c8*/ 	.byte	0x04, 0x2f
        /*07ca*/ 	.short	(.L_375 - .L_374)
	.align		4
.L_374:
        /*07cc*/ 	.word	index@(_ZN2at6native18elementwise_kernelILi128ELi4EZNS0_15gpu_kernel_implINS0_13AUnaryFunctorIbbbNS0_17BitwiseAndFunctorIbEEEEEEvRNS_18TensorIteratorBaseERKT_EUliE_EEviT1_)
        /*07d0*/ 	.word	0x00000018


	//----- nvinfo : EIATTR_FRAME_SIZE
	.align		4
.L_375:
        /*07d4*/ 	.byte	0x04, 0x11
        /*07d6*/ 	.short	(.L_377 - .L_376)
	.align		4
.L_376:
        /*07d8*/ 	.word	index@(_ZN2at6native18elementwise_kernelILi128ELi4EZNS0_15gpu_kernel_implINS0_13AUnaryFunctorIbbbNS0_17BitwiseAndFunctorIbEEEEEEvRNS_18TensorIteratorBaseERKT_EUliE_EEviT1_)
        /*07dc*/ 	.word	0x00000000


	//----- nvinfo : EIATTR_REGCOUNT
	.align		4
.L_377:
        /*07e0*/ 	.byte	0x04, 0x2f
        /*07e2*/ 	.short	(.L_379 - .L_378)
	.align		4
.L_378:
        /*07e4*/ 	.word	index@(_ZN2at6native29vectorized_elementwise_kernelILi8ENS0_13BinaryFunctorIhhhNS0_16BitwiseOrFunctorIhEEEESt5arrayIPcLm3EEEEviT0_T1_)
        /*07e8*/ 	.word	0x00000020


	//----- nvinfo : EIATTR_FRAME_SIZE
	.align		4
.L_379:
        /*07ec*/ 	.byte	0x04, 0x11
        /*07ee*/ 	.short	(.L_381 - .L_380)
	.align		4
.L_380:
        /*07f0*/ 	.word	index@(_ZN2at6native29vectorized_elementwise_kernelILi8ENS0_13BinaryFunctorIhhhNS0_16BitwiseOrFunctorIhEEEESt5arrayIPcLm3EEEEviT0_T1_)
        /*07f4*/ 	.word	0x00000000


	//----- nvinfo : EIATTR_REGCOUNT
	.align		4
.L_381:
        /*07f8*/ 	.byte	0x04, 0x2f
        /*07fa*/ 	.short	(.L_383 - .L_382)
	.align		4
.L_382:
        /*07fc*/ 	.word	index@(_ZN2at6native29vectorized_elementwise_kernelILi4ENS0_13BinaryFunctorIhhhNS0_16BitwiseOrFunctorIhEEEESt5arrayIPcLm3EEEEviT0_T1_)
        /*0800*/ 	.word	0x00000020


	//----- nvinfo : EIATTR_FRAME_SIZE
	.align		4
.L_383:
        /*0804*/ 	.byte	0x04, 0x11
        /*0806*/ 	.short	(.L_385 - .L_384)
	.align		4
.L_384:
        /*0808*/ 	.word	index@(_ZN2at6native29vectorized_elementwise_kernelILi4ENS0_13BinaryFunctorIhhhNS0_16BitwiseOrFunctorIhEEEESt5arrayIPcLm3EEEEviT0_T1_)
        /*080c*/ 	.word	0x00000000


	//----- nvinfo : EIATTR_REGCOUNT
	.align		4
.L_385:
        /*0810*/ 	.byte	0x04, 0x2f
        /*0812*/ 	.short	(.L_387 - .L_386)
	.align		4
.L_386:
        /*0814*/ 	.word	index@(_ZN2at6native29vectorized_elementwise_kernelILi2ENS0_13BinaryFunctorIhhhNS0_16BitwiseOrFunctorIhEEEESt5arrayIPcLm3EEEEviT0_T1_)
        /*0818*/ 	.word	0x00000020


	//----- nvinfo : EIATTR_FRAME_SIZE
	.align		4
.L_387:
        /*081c*/ 	.byte	0x04, 0x11
        /*081e*/ 	.short	(.L_389 - .L_388)
	.align		4
.L_388:
        /*0820*/ 	.word	index@(_ZN2at6native29vectorized_elementwise_kernelILi2ENS0_13BinaryFunctorIhhhNS0_16BitwiseOrFunctorIhEEEESt5arrayIPcLm3EEEEviT0_T1_)
        /*0824*/ 	.word	0x00000000


	//----- nvinfo : EIATTR_REGCOUNT
	.align		4
.L_389:
        /*0828*/ 	.byte	0x04, 0x2f
        /*082a*/ 	.short	(.L_391 - .L_390)
	.align		4
.L_390:
        /*082c*/ 	.word	index@(_ZN2at6native27unrolled_elementwise_kernelINS0_13BinaryFunctorIhhhNS0_16BitwiseOrFunctorIhEEEESt5arrayIPcLm3EELi4E23TrivialOffsetCalculatorILi2EjES9_ILi1EjENS0_6memory15LoadWithoutCastENSC_16StoreWithoutCastEEEviT_T0_T2_T3_T4_T5_)
        /*0830*/ 	.word	0x0000001e


	//----- nvinfo : EIATTR_FRAME_SIZE
	.align		4
.L_391:
        /*0834*/ 	.byte	0x04, 0x11
        /*0836*/ 	.short	(.L_393 - .L_392)
	.align		4
.L_392:
        /*0838*/ 	.word	index@(_ZN2at6native27unrolled_elementwise_kernelINS0_13BinaryFunctorIhhhNS0_16BitwiseOrFunctorIhEEEESt5arrayIPcLm3EELi4E23TrivialOffsetCalculatorILi2EjES9_ILi1EjENS0_6memory15LoadWithoutCastENSC_16StoreWithoutCastEEEviT_T0_T2_T3_T4_T5_)
        /*083c*/ 	.word	0x00000000


	//----- nvinfo : EIATTR_REGCOUNT
	.align		4
.L_393:
        /*0840*/ 	.byte	0x04, 0x2f
        /*0842*/ 	.short	(.L_395 - .L_394)
	.align		4
.L_394:
        /*0844*/ 	.word	index@(_ZN2at6native18elementwise_kernelILi128ELi4EZNS0_22gpu_kernel_impl_nocastINS0_13BinaryFunctorIhhhNS0_16BitwiseOrFunctorIhEEEEEEvRNS_18TensorIteratorBaseERKT_EUliE_EEviT1_)
        /*0848*/ 	.word	0x00000014


	//----- nvinfo : EIATTR_FRAME_SIZE
	.align		4
.L_395:
        /*084c*/ 	.byte	0x04, 0x11
        /*084e*/ 	.short	(.L_397 - .L_396)
	.align		4
.L_396:
        /*0850*/ 	.word	index@(_ZN2at6native18elementwise_kernelILi128ELi4EZNS0_22gpu_kernel_impl_nocastINS0_13BinaryFunctorIhhhNS0_16BitwiseOrFunctorIhEEEEEEvRNS_18TensorIteratorBaseERKT_EUliE_EEviT1_)
        /*0854*/ 	.word	0x00000000


	//----- nvinfo : EIATTR_REGCOUNT
	.align		4
.L_397:
        /*0858*/ 	.byte	0x04, 0x2f
        /*085a*/ 	.short	(.L_399 - .L_398)
	.align		4
.L_398:
        /*085c*/ 	.word	index@(_ZN2at6native27unrolled_elementwise_kernelINS0_13BinaryFunctorIhhhNS0_16BitwiseOrFunctorIhEEEESt5arrayIPcLm3EELi4E23TrivialOffsetCalculatorILi2EjES9_ILi1EjENS0_6memory12LoadWithCastILi2EEENSC_13StoreWithCastILi1EEEEEviT_T0_T2_T3_T4_T5_)
        /*0860*/ 	.word	0x00000020


	//----- nvinfo : EIATTR_FRAME_SIZE
	.align		4
.L_399:
        /*0864*/ 	.byte	0x04, 0x11
        /*0866*/ 	.short	(.L_401 - .L_400)
	.align		4
.L_400:
        /*0868*/ 	.word	index@(_ZN2at6native27unrolled_elementwise_kernelINS0_13BinaryFunctorIhhhNS0_16BitwiseOrFunctorIhEEEESt5arrayIPcLm3EELi4E23TrivialOffsetCalculatorILi2EjES9_ILi1EjENS0_6memory12LoadWithCastILi2EEENSC_13StoreWithCastILi1EEEEEviT_T0_T2_T3_T4_T5_)
        /*086c*/ 	.word	0x00000000


	//----- nvinfo : EIATTR_REGCOUNT
	.align		4
.L_401:
        /*0870*/ 	.byte	0x04, 0x2f
        /*0872*/ 	.short	(.L_403 - .L_402)
	.align		4
.L_402:
        /*0874*/ 	.word	index@(_ZN2at6native18elementwise_kernelILi128ELi4EZNS0_15gpu_kernel_implINS0_13BinaryFunctorIhhhNS0_16BitwiseOrFunctorIhEEEEEEvRNS_18TensorIteratorBaseERKT_EUliE_EEviT1_)
        /*0878*/ 	.word	0x00000018


	//----- nvinfo : EIATTR_FRAME_SIZE
	.align		4
.L_403:
        /*087c*/ 	.byte	0x04, 0x11
        /*087e*/ 	.short	(.L_405 - .L_404)
	.align		4
.L_404:
        /*0880*/ 	.word	index@(_ZN2at6native18elementwise_kernelILi128ELi4EZNS0_15gpu_kernel_implINS0_13BinaryFunctorIhhhNS0_16BitwiseOrFunctorIhEEEEEEvRNS_18TensorIteratorBaseERKT_EUliE_EEviT1_)
        /*0884*/ 	.word	0x00000000


	//----- nvinfo : EIATTR_REGCOUNT
	.align		4
.L_405:
        /*0888*/ 	.byte	0x04, 0x2f
        /*088a*/ 	.short	(.L_407 - .L_406)
	.align		4
.L_406:
        /*088c*/ 	.word	index@(_ZN2at6native29vectorized_elementwise_kernelILi8ENS0_13AUnaryFunctorIhhhNS0_16BitwiseOrFunctorIhEEEESt5arrayIPcLm2EEEEviT0_T1_)
        /*0890*/ 	.word	0x0000001e


	//----- nvinfo : EIATTR_FRAME_SIZE
	.align		4
.L_407:
        /*0894*/ 	.byte	0x04, 0x11
        /*0896*/ 	.short	(.L_409 - .L_408)
	.align		4
.L_408:
        /*0898*/ 	.word	index@(_ZN2at6native29vectorized_elementwise_kernelILi8ENS0_13AUnaryFunctorIhhhNS0_16BitwiseOrFunctorIhEEEESt5arrayIPcLm2EEEEviT0_T1_)
        /*089c*/ 	.word	0x00000000


	//----- nvinfo : EIATTR_REGCOUNT
	.align		4
.L_409:
        /*08a0*/ 	.byte	0x04, 0x2f
        /*08a2*/ 	.short	(.L_411 - .L_410)
	.align		4
.L_410:
        /*08a4*/ 	.word	index@(_ZN2at6native29vectorized_elementwise_kernelILi4ENS0_13AUnaryFunctorIhhhNS0_16BitwiseOrFunctorIhEEEESt5arrayIPcLm2EEEEviT0_T1_)
        /*08a8*/ 	.word	0x0000001e


	//----- nvinfo : EIATTR_FRAME_SIZE
	.align		4
.L_411:
        /*08ac*/ 	.byte	0x04, 0x11
        /*08ae*/ 	.short	(.L_413 - .L_412)
	.align		4
.L_412:
        /*08b0*/ 	.word	index@(_ZN2at6native29vectorized_elementwise_kernelILi4ENS0_13AUnaryFunctorIhhhNS0_16BitwiseOrFunctorIhEEEESt5arrayIPcLm2EEEEviT0_T1_)
        /*08b4*/ 	.word	0x00000000


	//----- nvinfo : EIATTR_REGCOUNT
	.align		4
.L_413:
        /*08b8*/ 	.byte	0x04, 0x2f
        /*08ba*/ 	.short	(.L_415 - .L_414)
	.align		4
.L_414:
        /*08bc*/ 	.word	index@(_ZN2at6native29vectorized_elementwise_kernelILi2ENS0_13AUnaryFunctorIhhhNS0_16BitwiseOrFunctorIhEEEESt5arrayIPcLm2EEEEviT0_T1_)
        /*08c0*/ 	.word	0x0000001e


	//----- nvinfo : EIATTR_FRAME_SIZE
	.align		4
.L_415:
        /*08c4*/ 	.byte	0x04, 0x11
        /*08c6*/ 	.short	(.L_417 - .L_416)
	.align		4
.L_416:
        /*08c8*/ 	.word	index@(_ZN2at6native29vectorized_elementwise_kernelILi2ENS0_13AUnaryFunctorIhhhNS0_16BitwiseOrFunctorIhEEEESt5arrayIPcLm2EEEEviT0_T1_)
        /*08cc*/ 	.word	0x00000000


	//----- nvinfo : EIATTR_REGCOUNT
	.align		4
.L_417:
        /*08d0*/ 	.byte	0x04, 0x2f
        /*08d2*/ 	.short	(.L_419 - .L_418)
	.align		4
.L_418:
        /*08d4*/ 	.word	index@(_ZN2at6native27unrolled_elementwise_kernelINS0_13AUnaryFunctorIhhhNS0_16BitwiseOrFunctorIhEEEESt5arrayIPcLm2EELi4E23TrivialOffsetCalculatorILi1EjESA_NS0_6memory15LoadWithoutCastENSB_16StoreWithoutCastEEEviT_T0_T2_T3_T4_T5_)
        /*08d8*/ 	.word	0x00000016


	//----- nvinfo : EIATTR_FRAME_SIZE
	.align		4
.L_419:
        /*08dc*/ 	.byte	0x04, 0x11
        /*08de*/ 	.short	(.L_421 - .L_420)
	.align		4
.L_420:
        /*08e0*/ 	.word	index@(_ZN2at6native27unrolled_elementwise_kernelINS0_13AUnaryFunctorIhhhNS0_16BitwiseOrFunctorIhEEEESt5arrayIPcLm2EELi4E23TrivialOffsetCalculatorILi1EjESA_NS0_6memory15LoadWithoutCastENSB_16StoreWithoutCastEEEviT_T0_T2_T3_T4_T5_)
        /*08e4*/ 	.word	0x00000000


	//----- nvinfo : EIATTR_REGCOUNT
	.align		4
.L_421:
        /*08e8*/ 	.byte	0x04, 0x2f
        /*08ea*/ 	.short	(.L_423 - .L_422)
	.align		4
.L_422:
        /*08ec*/ 	.word	index@(_ZN2at6native18elementwise_kernelILi128ELi4EZNS0_22gpu_kernel_impl_nocastINS0_13AUnaryFunctorIhhhNS0_16BitwiseOrFunctorIhEEEEEEvRNS_18TensorIteratorBaseERKT_EUliE_EEviT1_)
        /*08f0*/ 	.word	0x00000014


	//----- nvinfo : EIATTR_FRAME_SIZE
	.align		4
.L_423:
        /*08f4*/ 	.byte	0x04, 0x11
        /*08f6*/ 	.short	(.L_425 - .L_424)
	.align		4
.L_424:
        /*08f8*/ 	.word	index@(_ZN2at6native18elementwise_kernelILi128ELi4EZNS0_22gpu_kernel_impl_nocastINS0_13AUnaryFunctorIhhhNS0_16BitwiseOrFunctorIhEEEEEEvRNS_18TensorIteratorBaseERKT_EUliE_EEviT1_)
        /*08fc*/ 	.word	0x00000000


	//----- nvinfo : EIATTR_REGCOUNT
	.align		4
.L_425:
        /*0900*/ 	.byte	0x04, 0x2f
        /*0902*/ 	.short	(.L_427 - .L_426)
	.align		4
.L_426:
        /*0904*/ 	.word	index@(_ZN2at6native27unrolled_elementwise_kernelINS0_13AUnaryFunctorIhhhNS0_16BitwiseOrFunctorIhEEEESt5arrayIPcLm2EELi4E23TrivialOffsetCalculatorILi1EjESA_NS0_6memory12LoadWithCastILi1EEENSB_13StoreWithCastILi1EEEEEviT_T0_T2_T3_T4_T5_)
        /*0908*/ 	.word	0x0000001b


	//----- nvinfo : EIATTR_FRAME_SIZE
	.align		4
.L_427:
        /*090c*/ 	.byte	0x04, 0x11
        /*090e*/ 	.short	(.L_429 - .L_428)
	.align		4
.L_428:
        /*0910*/ 	.word	index@(_ZN2at6native27unrolled_elementwise_kernelINS0_13AUnaryFunctorIhhhNS0_16BitwiseOrFunctorIhEEEESt5arrayIPcLm2EELi4E23TrivialOffsetCalculatorILi1EjESA_NS0_6memory12LoadWithCastILi1EEENSB_13StoreWithCastILi1EEEEEviT_T0_T2_T3_T4_T5_)
        /*0914*/ 	.word	0x00000000


	//----- nvinfo : EIATTR_REGCOUNT
	.align		4
.L_429:
        /*0918*/ 	.byte	0x04, 0x2f
        /*091a*/ 	.short	(.L_431 - .L_430)
	.align		4
.L_430:
        /*091c*/ 	.word	index@(_ZN2at6native18elementwise_kernelILi128ELi4EZNS0_15gpu_kernel_implINS0_13AUnaryFunctorIhhhNS0_16BitwiseOrFunctorIhEEEEEEvRNS_18TensorIteratorBaseERKT_EUliE_EEviT1_)
        /*0920*/ 	.word	0x00000018


	//----- nvinfo : EIATTR_FRAME_SIZE
	.align		4
.L_431:
        /*0924*/ 	.byte	0x04, 0x11
        /*0926*/ 	.short	(.L_433 - .L_432)
	.align		4
.L_432:
        /*0928*/ 	.word	index@(_ZN2at6native18elementwise_kernelILi128ELi4EZNS0_15gpu_kernel_implINS0_13AUnaryFunctorIhhhNS0_16BitwiseOrFunctorIhEEEEEEvRNS_18TensorIteratorBaseERKT_EUliE_EEviT1_)
        /*092c*/ 	.word	0x00000000


	//----- nvinfo : EIATTR_REGCOUNT
	.align		4
.L_433:
        /*0930*/ 	.byte	0x04, 0x2f
        /*0932*/ 	.short	(.L_435 - .L_434)
	.align		4
.L_434:
        /*0934*/ 	.word	index@(_ZN2at6native29vectorized_elementwise_kernelILi8ENS0_13BinaryFunctorIaaaNS0_16BitwiseOrFunctorIaEEEESt5arrayIPcLm3EEEEviT0_T1_)
        /*0938*/ 	.word	0x00000020


	//----- nvinfo : EIATTR_FRAME_SIZE
	.align		4
.L_435:
        /*093c*/ 	.byte	0x04, 0x11
        /*093e*/ 	.short	(.L_437 - .L_436)
	.align		4
.L_436:
        /*0940*/ 	.word	index@(_ZN2at6native29vectorized_elementwise_kernelILi8ENS0_13BinaryFunctorIaaaNS0_16BitwiseOrFunctorIaEEEESt5arrayIPcLm3EEEEviT0_T1_)
        /*0944*/ 	.word	0x00000000


	//----- nvinfo : EIATTR_REGCOUNT
	.align		4
.L_437:
        /*0948*/ 	.byte	0x04, 0x2f
        /*094a*/ 	.short	(.L_439 - .L_438)
	.align		4
.L_438:
        /*094c*/ 	.word	index@(_ZN2at6native29vectorized_elementwise_kernelILi4ENS0_13BinaryFunctorIaaaNS0_16BitwiseOrFunctorIaEEEESt5arrayIPcLm3EEEEviT0_T1_)
        /*0950*/ 	.word	0x00000020


	//----- nvinfo : EIATTR_FRAME_SIZE
	.align		4
.L_439:
        /*0954*/ 	.byte	0x04, 0x11
        /*0956*/ 	.short	(.L_441 - .L_440)
	.align		4
.L_440:
        /*0958*/ 	.word	index@(_ZN2at6native29vectorized_elementwise_kernelILi4ENS0_13BinaryFunctorIaaaNS0_16BitwiseOrFunctorIaEEEESt5arrayIPcLm3EEEEviT0_T1_)
        /*095c*/ 	.word	0x00000000


	//----- nvinfo : EIATTR_REGCOUNT
	.align		4
.L_441:
        /*0960*/ 	.byte	0x04, 0x2f
        /*0962*/ 	.short	(.L_443 - .L_442)
	.align		4
.L_442:
        /*0964*/ 	.word	index@(_ZN2at6native29vectorized_elementwise_kernelILi2ENS0_13BinaryFunctorIaaaNS0_16BitwiseOrFunctorIaEEEESt5arrayIPcLm3EEEEviT0_T1_)
        /*0968*/ 	.word	0x00000020


	//----- nvinfo : EIATTR_FRAME_SIZE
	.align		4
.L_443:
        /*096c*/ 	.byte	0x04, 0x11
        /*096e*/ 	.short	(.L_445 - .L_444)
	.align		4
.L_444:
        /*0970*/ 	.word	index@(_ZN2at6native29vectorized_elementwise_kernelILi2ENS0_13BinaryFunctorIaaaNS0_16BitwiseOrFunctorIaEEEESt5arrayIPcLm3EEEEviT0_T1_)
        /*0974*/ 	.word	0x00000000


	//----- nvinfo : EIATTR_REGCOUNT
	.align		4
.L_445:
        /*0978*/ 	.byte	0x04, 0x2f
        /*097a*/ 	.short	(.L_447 - .L_446)
	.align		4
.L_446:
        /*097c*/ 	.word	index@(_ZN2at6native27unrolled_elementwise_kernelINS0_13BinaryFunctorIaaaNS0_16BitwiseOrFunctorIaEEEESt5arrayIPcLm3EELi4E23TrivialOffsetCalculatorILi2EjES9_ILi1EjENS0_6memory15LoadWithoutCastENSC_16StoreWithoutCastEEEviT_T0_T2_T3_T4_T5_)
        /*0980*/ 	.word	0x0000001e


	//----- nvinfo : EIATTR_FRAME_SIZE
	.align		4
.L_447:
        /*0984*/ 	.byte	0x04, 0x11
        /*0986*/ 	.short	(.L_449 - .L_448)
	.align		4
.L_448:
        /*0988*/ 	.word	index@(_ZN2at6native27unrolled_elementwise_kernelINS0_13BinaryFunctorIaaaNS0_16BitwiseOrFunctorIaEEEESt5arrayIPcLm3EELi4E23TrivialOffsetCalculatorILi2EjES9_ILi1EjENS0_6memory15LoadWithoutCastENSC_16StoreWithoutCastEEEviT_T0_T2_T3_T4_T5_)
        /*098c*/ 	.word	0x00000000


	//----- nvinfo : EIATTR_REGCOUNT
	.align		4
.L_449:
        /*0990*/ 	.byte	0x04, 0x2f
        /*0992*/ 	.short	(.L_451 - .L_450)
	.align		4
.L_450:
        /*0994*/ 	.word	index@(_ZN2at6native18elementwise_kernelILi128ELi4EZNS0_22gpu_kernel_impl_nocastINS0_13BinaryFunctorIaaaNS0_16BitwiseOrFunctorIaEEEEEEvRNS_18TensorIteratorBaseERKT_EUliE_EEviT1_)
        /*0998*/ 	.word	0x00000014


	//----- nvinfo : EIATTR_FRAME_SIZE
	.align		4
.L_451:
        /*099c*/ 	.byte	0x04, 0x11
        /*099e*/ 	.short	(.L_453 - .L_452)
	.align		4
.L_452:
        /*09a0*/ 	.word	index@(_ZN2at6native18elementwise_kernelILi128ELi4EZNS0_22gpu_kernel_impl_nocastINS0_13BinaryFunctorIaaaNS0_16BitwiseOrFunctorIaEEEEEEvRNS_18TensorIteratorBaseERKT_EUliE_EEviT1_)
        /*09a4*/ 	.word	0x00000000


	//----- nvinfo : EIATTR_REGCOUNT
	.align		4
.L_453:
        /*09a8*/ 	.byte	0x04, 0x2f
        /*09aa*/ 	.short	(.L_455 - .L_454)
	.align		4
.L_454:
        /*09ac*/ 	.word	index@(_ZN2at6native27unrolled_elementwise_kernelINS0_13BinaryFunctorIaaaNS0_16BitwiseOrFunctorIaEEEESt5arrayIPcLm3EELi4E23TrivialOffsetCalculatorILi2EjES9_ILi1EjENS0_6memory12LoadWithCastILi2EEENSC_13StoreWithCastILi1EEEEEviT_T0_T2_T3_T4_T5_)
        /*09b0*/ 	.word	0x00000020


	//----- nvinfo : EIATTR_FRAME_SIZE
	.align		4
.L_455:
        /*09b4*/ 	.byte	0x04, 0x11
        /*09b6*/ 	.short	(.L_457 - .L_456)
	.align		4
.L_456:
        /*09b8*/ 	.word	index@(_ZN2at6native27unrolled_elementwise_kernelINS0_13BinaryFunctorIaaaNS0_16BitwiseOrFunctorIaEEEESt5arrayIPcLm3EELi4E23TrivialOffsetCalculatorILi2EjES9_ILi1EjENS0_6memory12LoadWithCastILi2EEENSC_13StoreWithCastILi1EEEEEviT_T0_T2_T3_T4_T5_)
        /*09bc*/ 	.word	0x00000000


	//----- nvinfo : EIATTR_REGCOUNT
	.align		4
.L_457:
        /*09c0*/ 	.byte	0x04, 0x2f
        /*09c2*/ 	.short	(.L_459 - .L_458)
	.align		4
.L_458:
        /*09c4*/ 	.word	index@(_ZN2at6native18elementwise_kernelILi128ELi4EZNS0_15gpu_kernel_implINS0_13BinaryFunctorIaaaNS0_16BitwiseOrFunctorIaEEEEEEvRNS_18TensorIteratorBaseERKT_EUliE_EEviT1_)
        /*09c8*/ 	.word	0x00000018


	//----- nvinfo : EIATTR_FRAME_SIZE
	.align		4
.L_459:
        /*09cc*/ 	.byte	0x04, 0x11
        /*09ce*/ 	.short	(.L_461 - .L_460)
	.align		4
.L_460:
        /*09d0*/ 	.word	index@(_ZN2at6native18elementwise_kernelILi128ELi4EZNS0_15gpu_kernel_implINS0_13BinaryFunctorIaaaNS0_16BitwiseOrFunctorIaEEEEEEvRNS_18TensorIteratorBaseERKT_EUliE_EEviT1_)
        /*09d4*/ 	.word	0x00000000


	//----- nvinfo : EIATTR_REGCOUNT
	.align		4
.L_461:
        /*09d8*/ 	.byte	0x04, 0x2f
        /*09da*/ 	.short	(.L_463 - .L_462)
	.align		4
.L_462:
        /*09dc*/ 	.word	index@(_ZN2at6native29vectorized_elementwise_kernelILi8ENS0_13AUnaryFunctorIaaaNS0_16BitwiseOrFunctorIaEEEESt5arrayIPcLm2EEEEviT0_T1_)
        /*09e0*/ 	.word	0x0000001e


	//----- nvinfo : EIATTR_FRAME_SIZE
	.align		4
.L_463:
        /*09e4*/ 	.byte	0x04, 0x11
        /*09e6*/ 	.short	(.L_465 - .L_464)
	.align		4
.L_464:
        /*09e8*/ 	.word	index@(_ZN2at6native29vectorized_elementwise_kernelILi8ENS0_13AUnaryFunctorIaaaNS0_16BitwiseOrFunctorIaEEEESt5arrayIPcLm2EEEEviT0_T1_)
        /*09ec*/ 	.word	0x00000000


	//----- nvinfo : EIATTR_REGCOUNT
	.align		4
.L_465:
        /*09f0*/ 	.byte	0x04, 0x2f
        /*09f2*/ 	.short	(.L_467 - .L_466)
	.align		4
.L_466:
        /*09f4*/ 	.word	index@(_ZN2at6native29vectorized_elementwise_kernelILi4ENS0_13AUnaryFunctorIaaaNS0_16BitwiseOrFunctorIaEEEESt5arrayIPcLm2EEEEviT0_T1_)
        /*09f8*/ 	.word	0x0000001e


	//----- nvinfo : EIATTR_FRAME_SIZE
	.align		4
.L_467:
        /*09fc*/ 	.byte	0x04, 0x11
        /*09fe*/ 	.short	(.L_469 - .L_468)
	.align		4
.L_468:
        /*0a00*/ 	.word	index@(_ZN2at6native29vectorized_elementwise_kernelILi4ENS0_13AUnaryFunctorIaaaNS0_16BitwiseOrFunctorIaEEEESt5arrayIPcLm2EEEEviT0_T1_)
        /*0a04*/ 	.word	0x00000000


	//----- nvinfo : EIATTR_REGCOUNT
	.align		4
.L_469:
        /*0a08*/ 	.byte	0x04, 0x2f
        /*0a0a*/ 	.short	(.L_471 - .L_470)
	.align		4
.L_470:
        /*0a0c*/ 	.word	index@(_ZN2at6native29vectorized_elementwise_kernelILi2ENS0_13AUnaryFunctorIaaaNS0_16BitwiseOrFunctorIaEEEESt5arrayIPcLm2EEEEviT0_T1_)
        /*0a10*/ 	.word	0x0000001e


	//----- nvinfo : EIATTR_FRAME_SIZE
	.align		4
.L_471:
        /*0a14*/ 	.byte	0x04, 0x11
        /*0a16*/ 	.short	(.L_473 - .L_472)
	.align		4
.L_472:
        /*0a18*/ 	.word	index@(_ZN2at6native29vectorized_elementwise_kernelILi2ENS0_13AUnaryFunctorIaaaNS0_16BitwiseOrFunctorIaEEEESt5arrayIPcLm2EEEEviT0_T1_)
        /*0a1c*/ 	.word	0x00000000


	//----- nvinfo : EIATTR_REGCOUNT
	.align		4
.L_473:
        /*0a20*/ 	.byte	0x04, 0x2f
        /*0a22*/ 	.short	(.L_475 - .L_474)
	.align		4
.L_474:
        /*0a24*/ 	.word	index@(_ZN2at6native27unrolled_elementwise_kernelINS0_13AUnaryFunctorIaaaNS0_16BitwiseOrFunctorIaEEEESt5arrayIPcLm2EELi4E23TrivialOffsetCalculatorILi1EjESA_NS0_6memory15LoadWithoutCastENSB_16StoreWithoutCastEEEviT_T0_T2_T3_T4_T5_)
        /*0a28*/ 	.word	0x00000016


	//----- nvinfo : EIATTR_FRAME_SIZE
	.align		4
.L_475:
        /*0a2c*/ 	.byte	0x04, 0x11
        /*0a2e*/ 	.short	(.L_477 - .L_476)
	.align		4
.L_476:
        /*0a30*/ 	.word	index@(_ZN2at6native27unrolled_elementwise_kernelINS0_13AUnaryFunctorIaaaNS0_16BitwiseOrFunctorIaEEEESt5arrayIPcLm2EELi4E23TrivialOffsetCalculatorILi1EjESA_NS0_6memory15LoadWithoutCastENSB_16StoreWithoutCastEEEviT_T0_T2_T3_T4_T5_)
        /*0a34*/ 	.word	0x00000000


	//----- nvinfo : EIATTR_REGCOUNT
	.align		4
.L_477:
        /*0a38*/ 	.byte	0x04, 0x2f
        /*0a3a*/ 	.short	(.L_479 - .L_478)
	.align		4
.L_478:
        /*0a3c*/ 	.word	index@(_ZN2at6native18elementwise_kernelILi128ELi4EZNS0_22gpu_kernel_impl_nocastINS0_13AUnaryFunctorIaaaNS0_16BitwiseOrFunctorIaEEEEEEvRNS_18TensorIteratorBaseERKT_EUliE_EEviT1_)
        /*0a40*/ 	.word	0x00000014


	//----- nvinfo : EIATTR_FRAME_SIZE
	.align		4
.L_479:
        /*0a44*/ 	.byte	0x04, 0x11
        /*0a46*/ 	.short	(.L_481 - .L_480)
	.align		4
.L_480:
        /*0a48*/ 	.word	index@(_ZN2at6native18elementwise_kernelILi128ELi4EZNS0_22gpu_kernel_impl_nocastINS0_13AUnaryFunctorIaaaNS0_16BitwiseOrFunctorIaEEEEEEvRNS_18TensorIteratorBaseERKT_EUliE_EEviT1_)
        /*0a4c*/ 	.word	0x00000000


	//----- nvinfo : EIATTR_REGCOUNT
	.align		4
.L_481:
        /*0a50*/ 	.byte	0x04, 0x2f
        /*0a52*/ 	.short	(.L_483 - .L_482)
	.align		4
.L_482:
        /*0a54*/ 	.word	index@(_ZN2at6native27unrolled_elementwise_kernelINS0_13AUnaryFunctorIaaaNS0_16BitwiseOrFunctorIaEEEESt5arrayIPcLm2EELi4E23TrivialOffsetCalculatorILi1EjESA_NS0_6memory12LoadWithCastILi1EEENSB_13StoreWithCastILi1EEEEEviT_T0_T2_T3_T4_T5_)
        /*0a58*/ 	.word	0x0000001b


	//----- nvinfo : EIATTR_FRAME_SIZE
	.align		4
.L_483:
        /*0a5c*/ 	.byte	0x04, 0x11
        /*0a5e*/ 	.short	(.L_485 - .L_484)
	.align		4
.L_484:
        /*0a60*/ 	.word	index@(_ZN2at6native27unrolled_elementwise_kernelINS0_13AUnaryFunctorIaaaNS0_16BitwiseOrFunctorIaEEEESt5arrayIPcLm2EELi4E23TrivialOffsetCalculatorILi1EjESA_NS0_6memory12LoadWithCastILi1EEENSB_13StoreWithCastILi1EEEEEviT_T0_T2_T3_T4_T5_)
        /*0a64*/ 	.word	0x00000000


	//----- nvinfo : EIATTR_REGCOUNT
	.align		4
.L_485:
        /*0a68*/ 	.byte	0x04, 0x2f
        /*0a6a*/ 	.short	(.L_487 - .L_486)
	.align		4
.L_486:
        /*0a6c*/ 	.word	index@(_ZN2at6native18elementwise_kernelILi128ELi4EZNS0_15gpu_kernel_implINS0_13AUnaryFunctorIaaaNS0_16BitwiseOrFunctorIaEEEEEEvRNS_18TensorIteratorBaseERKT_EUliE_EEviT1_)
        /*0a70*/ 	.word	0x00000018


	//----- nvinfo : EIATTR_FRAME_SIZE
	.align		4
.L_487:
        /*0a74*/ 	.byte	0x04, 0x11
        /*0a76*/ 	.short	(.L_489 - .L_488)
	.align		4
.L_488:
        /*0a78*/ 	.word	index@(_ZN2at6native18elementwise_kernelILi128ELi4EZNS0_15gpu_kernel_implINS0_13AUnaryFunctorIaaaNS0_16BitwiseOrFunctorIaEEEEEEvRNS_18TensorIteratorBaseERKT_EUliE_EEviT1_)
        /*0a7c*/ 	.word	0x00000000


	//----- nvinfo : EIATTR_REGCOUNT
	.align		4
.L_489:
        /*0a80*/ 	.byte	0x04, 0x2f
        /*0a82*/ 	.short	(.L_491 - .L_490)
	.align		4
.L_490:
        /*0a84*/ 	.word	index@(_ZN2at6native29vectorized_elementwise_kernelILi8ENS0_13BinaryFunctorIiiiNS0_16BitwiseOrFunctorIiEEEESt5arrayIPcLm3EEEEviT0_T1_)
        /*0a88*/ 	.word	0x00000020


	//----- nvinfo : EIATTR_FRAME_SIZE
	.align		4
.L_491:
        /*0a8c*/ 	.byte	0x04, 0x11
        /*0a8e*/ 	.short	(.L_493 - .L_492)
	.align		4
.L_492:
        /*0a90*/ 	.word	index@(_ZN2at6native29vectorized_elementwise_kernelILi8ENS0_13BinaryFunctorIiiiNS0_16BitwiseOrFunctorIiEEEESt5arrayIPcLm3EEEEviT0_T1_)
        /*0a94*/ 	.word	0x00000000


	//----- nvinfo : EIATTR_REGCOUNT
	.align		4
.L_493:
        /*0a98*/ 	.byte	0x04, 0x2f
        /*0a9a*/ 	.short	(.L_495 - .L_494)
	.align		4
.L_494:
        /*0a9c*/ 	.word	index@(_ZN2at6native29vectorized_elementwise_kernelILi4ENS0_13BinaryFunctorIiiiNS0_16BitwiseOrFunctorIiEEEESt5arrayIPcLm3EEEEviT0_T1_)
        /*0aa0*/ 	.word	0x00000020


	//----- nvinfo : EIATTR_FRAME_SIZE
	.align		4
.L_495:
        /*0aa4*/ 	.byte	0x04, 0x11
        /*0aa6*/ 	.short	(.L_497 - .L_496)
	.align		4
.L_496:
        /*0aa8*/ 	.word	index@(_ZN2at6native29vectorized_elementwise_kernelILi4ENS0_13BinaryFunctorIiiiNS0_16BitwiseOrFunctorIiEEEESt5arrayIPcLm3EEEEviT0_T1_)
        /*0aac*/ 	.word	0x00000000


	//----- nvinfo : EIATTR_REGCOUNT
	.align		4
.L_497:
        /*0ab0*/ 	.byte	0x04, 0x2f
        /*0ab2*/ 	.short	(.L_499 - .L_498)
	.align		4
.L_498:
        /*0ab4*/ 	.word	index@(_ZN2at6native29vectorized_elementwise_kernelILi2ENS0_13BinaryFunctorIiiiNS0_16BitwiseOrFunctorIiEEEESt5arrayIPcLm3EEEEviT0_T1_)
        /*0ab8*/ 	.word	0x00000020


	//----- nvinfo : EIATTR_FRAME_SIZE
	.align		4
.L_499:
        /*0abc*/ 	.byte	0x04, 0x11
        /*0abe*/ 	.short	(.L_501 - .L_500)
	.align		4
.L_500:
        /*0ac0*/ 	.word	index@(_ZN2at6native29vectorized_elementwise_kernelILi2ENS0_13BinaryFunctorIiiiNS0_16BitwiseOrFunctorIiEEEESt5arrayIPcLm3EEEEviT0_T1_)
        /*0ac4*/ 	.word	0x00000000


	//----- nvinfo : EIATTR_REGCOUNT
	.align		4
.L_501:
        /*0ac8*/ 	.byte	0x04, 0x2f
        /*0aca*/ 	.short	(.L_503 - .L_502)
	.align		4
.L_502:
        /*0acc*/ 	.word	index@(_ZN2at6native27unrolled_elementwise_kernelINS0_13BinaryFunctorIiiiNS0_16BitwiseOrFunctorIiEEEESt5arrayIPcLm3EELi4E23TrivialOffsetCalculatorILi2EjES9_ILi1EjENS0_6memory15LoadWithoutCastENSC_16StoreWithoutCastEEEviT_T0_T2_T3_T4_T5_)
        /*0ad0*/ 	.word	0x0000001e


	//----- nvinfo : EIATTR_FRAME_SIZE
	.align		4
.L_503:
        /*0ad4*/ 	.byte	0x04, 0x11
        /*0ad6*/ 	.short	(.L_505 - .L_504)
	.align		4
.L_504:
        /*0ad8*/ 	.word	index@(_ZN2at6native27unrolled_elementwise_kernelINS0_13BinaryFunctorIiiiNS0_16BitwiseOrFunctorIiEEEESt5arrayIPcLm3EELi4E23TrivialOffsetCalculatorILi2EjES9_ILi1EjENS0_6memory15LoadWithoutCastENSC_16StoreWithoutCastEEEviT_T0_T2_T3_T4_T5_)
        /*0adc*/ 	.word	0x00000000


	//----- nvinfo : EIATTR_REGCOUNT
	.align		4
.L_505:
        /*0ae0*/ 	.byte	0x04, 0x2f
        /*0ae2*/ 	.short	(.L_507 - .L_506)
	.align		4
.L_506:
        /*0ae4*/ 	.word	index@(_ZN2at6native18elementwise_kernelILi128ELi2EZNS0_22gpu_kernel_impl_nocastINS0_13BinaryFunctorIiiiNS0_16BitwiseOrFunctorIiEEEEEEvRNS_18TensorIteratorBaseERKT_EUliE_EEviT1_)
        /*0ae8*/ 	.word	0x00000014


	//----- nvinfo : EIATTR_FRAME_SIZE
	.align		4
.L_507:
        /*0aec*/ 	.byte	0x04, 0x11
        /*0aee*/ 	.short	(.L_509 - .L_508)
	.align		4
.L_508:
        /*0af0*/ 	.word	index@(_ZN2at6native18elementwise_kernelILi128ELi2EZNS0_22gpu_kernel_impl_nocastINS0_13BinaryFunctorIiiiNS0_16BitwiseOrFunctorIiEEEEEEvRNS_18TensorIteratorBaseERKT_EUliE_EEviT1_)
        /*0af4*/ 	.word	0x00000000


	//----- nvinfo : EIATTR_REGCOUNT
	.align		4
.L_509:
        /*0af8*/ 	.byte	0x04, 0x2f
        /*0afa*/ 	.short	(.L_511 - .L_510)
	.align		4
.L_510:
        /*0afc*/ 	.word	index@(_ZN2at6native27unrolled_elementwise_kernelINS0_13BinaryFunctorIiiiNS0_16BitwiseOrFunctorIiEEEESt5arrayIPcLm3EELi4E23TrivialOffsetCalculatorILi2EjES9_ILi1EjENS0_6memory12LoadWithCastILi2EEENSC_13StoreWithCastILi1EEEEEviT_T0_T2_T3_T4_T5_)
        /*0b00*/ 	.word	0x00000020


	//----- nvinfo : EIATTR_FRAME_SIZE
	.align		4
.L_511:
        /*0b04*/ 	.byte	0x04, 0x11
        /*0b06*/ 	.short	(.L_513 - .L_512)
	.align		4
.L_512:
        /*0b08*/ 	.word	index@(_ZN2at6native27unrolled_elementwise_kernelINS0_13BinaryFunctorIiiiNS0_16BitwiseOrFunctorIiEEEESt5arrayIPcLm3EELi4E23TrivialOffsetCalculatorILi2EjES9_ILi1EjENS0_6memory12LoadWithCastILi2EEENSC_13StoreWithCastILi1EEEEEviT_T0_T2_T3_T4_T5_)
        /*0b0c*/ 	.word	0x00000000


	//----- nvinfo : EIATTR_REGCOUNT
	.align		4
.L_513:
        /*0b10*/ 	.byte	0x04, 0x2f
        /*0b12*/ 	.short	(.L_515 - .L_514)
	.align		4
.L_514:
        /*0b14*/ 	.word	index@(_ZN2at6native18elementwise_kernelILi128ELi4EZNS0_15gpu_kernel_implINS0_13BinaryFunctorIiiiNS0_16BitwiseOrFunctorIiEEEEEEvRNS_18TensorIteratorBaseERKT_EUliE_EEviT1_)
        /*0b18*/ 	.word	0x00000018


	//----- nvinfo : EIATTR_FRAME_SIZE
	.align		4
.L_515:
        /*0b1c*/ 	.byte	0x04, 0x11
        /*0b1e*/ 	.short	(.L_517 - .L_516)
	.align		4
.L_516:
        /*0b20*/ 	.word	index@(_ZN2at6native18elementwise_kernelILi128ELi4EZNS0_15gpu_kernel_implINS0_13BinaryFunctorIiiiNS0_16BitwiseOrFunctorIiEEEEEEvRNS_18TensorIteratorBaseERKT_EUliE_EEviT1_)
        /*0b24*/ 	.word	0x00000000


	//----- nvinfo : EIATTR_REGCOUNT
	.align		4
.L_517:
        /*0b28*/ 	.byte	0x04, 0x2f
        /*0b2a*/ 	.short	(.L_519 - .L_518)
	.align		4
.L_518:
        /*0b2c*/ 	.word	index@(_ZN2at6native29vectorized_elementwise_kernelILi8ENS0_13AUnaryFunctorIiiiNS0_16BitwiseOrFunctorIiEEEESt5arrayIPcLm2EEEEviT0_T1_)
        /*0b30*/ 	.word	0x00000020


	//----- nvinfo : EIATTR_FRAME_SIZE
	.align		4
.L_519:
        /*0b34*/ 	.byte	0x04, 0x11
        /*0b36*/ 	.short	(.L_521 - .L_520)
	.align		4
.L_520:
        /*0b38*/ 	.word	index@(_ZN2at6native29vectorized_elementwise_kernelILi8ENS0_13AUnaryFunctorIiiiNS0_16BitwiseOrFunctorIiEEEESt5arrayIPcLm2EEEEviT0_T1_)
        /*0b3c*/ 	.word	0x00000000


	//----- nvinfo : EIATTR_REGCOUNT
	.align		4
.L_521:
        /*0b40*/ 	.byte	0x04, 0x2f
        /*0b42*/ 	.short	(.L_523 - .L_522)
	.align		4
.L_522:
        /*0b44*/ 	.word	index@(_ZN2at6native29vectorized_elementwise_kernelILi4ENS0_13AUnaryFunctorIiiiNS0_16BitwiseOrFunctorIiEEEESt5arrayIPcLm2EEEEviT0_T1_)
        /*0b48*/ 	.word	0x00000020


	//----- nvinfo : EIATTR_FRAME_SIZE
	.align		4
.L_523:
        /*0b4c*/ 	.byte	0x04, 0x11
        /*0b4e*/ 	.short	(.L_525 - .L_524)
	.align		4
.L_524:
        /*0b50*/ 	.word	index@(_ZN2at6native29vectorized_elementwise_kernelILi4ENS0_13AUnaryFunctorIiiiNS0_16BitwiseOrFunctorIiEEEESt5arrayIPcLm2EEEEviT0_T1_)
        /*0b54*/ 	.word	0x00000000


	//----- nvinfo : EIATTR_REGCOUNT
	.align		4
.L_525:
        /*0b58*/ 	.byte	0x04, 0x2f
        /*0b5a*/ 	.short	(.L_527 - .L_526)
	.align		4
.L_526:
        /*0b5c*/ 	.word	index@(_ZN2at6native29vectorized_elementwise_kernelILi2ENS0_13AUnaryFunctorIiiiNS0_16BitwiseOrFunctorIiEEEESt5arrayIPcLm2EEEEviT0_T1_)
        /*0b60*/ 	.word	0x00000020


	//----- nvinfo : EIATTR_FRAME_SIZE
	.align		4
.L_527:
        /*0b64*/ 	.byte	0x04, 0x11
        /*0b66*/ 	.short	(.L_529 - .L_528)
	.align		4
.L_528:
        /*0b68*/ 	.word	index@(_ZN2at6native29vectorized_elementwise_kernelILi2ENS0_13AUnaryFunctorIiiiNS0_16BitwiseOrFunctorIiEEEESt5arrayIPcLm2EEEEviT0_T1_)
        /*0b6c*/ 	.word	0x00000000


	//----- nvinfo : EIATTR_REGCOUNT
	.align		4
.L_529:
        /*0b70*/ 	.byte	0x04, 0x2f
        /*0b72*/ 	.short	(.L_531 - .L_530)
	.align		4
.L_530:
        /*0b74*/ 	.word	index@(_ZN2at6native27unrolled_elementwise_kernelINS0_13AUnaryFunctorIiiiNS0_16BitwiseOrFunctorIiEEEESt5arrayIPcLm2EELi4E23TrivialOffsetCalculatorILi1EjESA_NS0_6memory15LoadWithoutCastENSB_16StoreWithoutCastEEEviT_T0_T2_T3_T4_T5_)
        /*0b78*/ 	.word	0x00000016


	//----- nvinfo : EIATTR_FRAME_SIZE
	.align		4
.L_531:
        /*0b7c*/ 	.byte	0x04, 0x11
        /*0b7e*/ 	.short	(.L_533 - .L_532)
	.align		4
.L_532:
        /*0b80*/ 	.word	index@(_ZN2at6native27unrolled_elementwise_kernelINS0_13AUnaryFunctorIiiiNS0_16BitwiseOrFunctorIiEEEESt5arrayIPcLm2EELi4E23TrivialOffsetCalculatorILi1EjESA_NS0_6memory15LoadWithoutCastENSB_16StoreWithoutCastEEEviT_T0_T2_T3_T4_T5_)
        /*0b84*/ 	.word	0x00000000


	//----- nvinfo : EIATTR_REGCOUNT
	.align		4
.L_533:
        /*0b88*/ 	.byte	0x04, 0x2f
        /*0b8a*/ 	.short	(.L_535 - .L_534)
	.align		4
.L_534:
        /*0b8c*/ 	.word	index@(_ZN2at6native18elementwise_kernelILi128ELi2EZNS0_22gpu_kernel_impl_nocastINS0_13AUnaryFunctorIiiiNS0_16BitwiseOrFunctorIiEEEEEEvRNS_18TensorIteratorBaseERKT_EUliE_EEviT1_)
        /*0b90*/ 	.word	0x00000014


	//----- nvinfo : EIATTR_FRAME_SIZE
	.align		4
.L_535:
        /*0b94*/ 	.byte	0x04, 0x11
        /*0b96*/ 	.short	(.L_537 - .L_536)
	.align		4
.L_536:
        /*0b98*/ 	.word	index@(_ZN2at6native18elementwise_kernelILi128ELi2EZNS0_22gpu_kernel_impl_nocastINS0_13AUnaryFunctorIiiiNS0_16BitwiseOrFunctorIiEEEEEEvRNS_18TensorIteratorBaseERKT_EUliE_EEviT1_)
        /*0b9c*/ 	.word	0x00000000


	//----- nvinfo : EIATTR_REGCOUNT
	.align		4
.L_537:
        /*0ba0*/ 	.byte	0x04, 0x2f
        /*0ba2*/ 	.short	(.L_539 - .L_538)
	.align		4
.L_538:
        /*0ba4*/ 	.word	index@(_ZN2at6native27unrolled_elementwise_kernelINS0_13AUnaryFunctorIiiiNS0_16BitwiseOrFunctorIiEEEESt5arrayIPcLm2EELi4E23TrivialOffsetCalculatorILi1EjESA_NS0_6memory12LoadWithCastILi1EEENSB_13StoreWithCastILi1EEEEEviT_T0_T2_T3_T4_T5_)
        /*0ba8*/ 	.word	0x0000001d


	//----- nvinfo : EIATTR_FRAME_SIZE
	.align		4
.L_539:
        /*0bac*/ 	.byte	0x04, 0x11
        /*0bae*/ 	.short	(.L_541 - .L_540)
	.align		4
.L_540:
        /*0bb0*/ 	.word	index@(_ZN2at6native27unrolled_elementwise_kernelINS0_13AUnaryFunctorIiiiNS0_16BitwiseOrFunctorIiEEEESt5arrayIPcLm2EELi4E23TrivialOffsetCalculatorILi1EjESA_NS0_6memory12LoadWithCastILi1EEENSB_13StoreWithCastILi1EEEEEviT_T0_T2_T3_T4_T5_)
        /*0bb4*/ 	.word	0x00000000


	//----- nvinfo : EIATTR_REGCOUNT
	.align		4
.L_541:
        /*0bb8*/ 	.byte	0x04, 0x2f
        /*0bba*/ 	.short	(.L_543 - .L_542)
	.align		4
.L_542:
        /*0bbc*/ 	.word	index@(_ZN2at6native18elementwise_kernelILi128ELi4EZNS0_15gpu_kernel_implINS0_13AUnaryFunctorIiiiNS0_16BitwiseOrFunctorIiEEEEEEvRNS_18TensorIteratorBaseERKT_EUliE_EEviT1_)
        /*0bc0*/ 	.word	0x00000018


	//----- nvinfo : EIATTR_FRAME_SIZE
	.align		4
.L_543:
        /*0bc4*/ 	.byte	0x04, 0x11
        /*0bc6*/ 	.short	(.L_545 - .L_544)
	.align		4
.L_544:
        /*0bc8*/ 	.word	index@(_ZN2at6native18elementwise_kernelILi128ELi4EZNS0_15gpu_kernel_implINS0_13AUnaryFunctorIiiiNS0_16BitwiseOrFunctorIiEEEEEEvRNS_18TensorIteratorBaseERKT_EUliE_EEviT1_)
        /*0bcc*/ 	.word	0x00000000


	//----- nvinfo : EIATTR_REGCOUNT
	.align		4
.L_545:
        /*0bd0*/ 	.byte	0x04, 0x2f
        /*0bd2*/ 	.short	(.L_547 - .L_546)
	.align		4
.L_546:
        /*0bd4*/ 	.word	index@(_ZN2at6native29vectorized_elementwise_kernelILi8ENS0_13BinaryFunctorIlllNS0_16BitwiseOrFunctorIlEEEESt5arrayIPcLm3EEEEviT0_T1_)
        /*0bd8*/ 	.word	0x00000028


	//----- nvinfo : EIATTR_FRAME_SIZE
	.align		4
.L_547:
        /*0bdc*/ 	.byte	0x04, 0x11
        /*0bde*/ 	.short	(.L_549 - .L_548)
	.align		4
.L_548:
        /*0be0*/ 	.word	index@(_ZN2at6native29vectorized_elementwise_kernelILi8ENS0_13BinaryFunctorIlllNS0_16BitwiseOrFunctorIlEEEESt5arrayIPcLm3EEEEviT0_T1_)
        /*0be4*/ 	.word	0x00000000


	//----- nvinfo : EIATTR_REGCOUNT
	.align		4
.L_549:
        /*0be8*/ 	.byte	0x04, 0x2f
        /*0bea*/ 	.short	(.L_551 - .L_550)
	.align		4
.L_550:
        /*0bec*/ 	.word	index@(_ZN2at6native29vectorized_elementwise_kernelILi4ENS0_13BinaryFunctorIlllNS0_16BitwiseOrFunctorIlEEEESt5arrayIPcLm3EEEEviT0_T1_)
        /*0bf0*/ 	.word	0x00000028


	//----- nvinfo : EIATTR_FRAME_SIZE
	.align		4
.L_551:
        /*0bf4*/ 	.byte	0x04, 0x11
        /*0bf6*/ 	.short	(.L_553 - .L_552)
	.align		4
.L_552:
        /*0bf8*/ 	.word	index@(_ZN2at6native29vectorized_elementwise_kernelILi4ENS0_13BinaryFunctorIlllNS0_16BitwiseOrFunctorIlEEEESt5arrayIPcLm3EEEEviT0_T1_)
        /*0bfc*/ 	.word	0x00000000


	//----- nvinfo : EIATTR_REGCOUNT
	.align		4
.L_553:
        /*0c00*/ 	.byte	0x04, 0x2f
        /*0c02*/ 	.short	(.L_555 - .L_554)
	.align		4
.L_554:
        /*0c04*/ 	.word	index@(_ZN2at6native29vectorized_elementwise_kernelILi2ENS0_13BinaryFunctorIlllNS0_16BitwiseOrFunctorIlEEEESt5arrayIPcLm3EEEEviT0_T1_)
        /*0c08*/ 	.word	0x00000028


	//----- nvinfo : EIATTR_FRAME_SIZE
	.align		4
.L_555:
        /*0c0c*/ 	.byte	0x04, 0x11
        /*0c0e*/ 	.short	(.L_557 - .L_556)
	.align		4
.L_556:
        /*0c10*/ 	.word	index@(_ZN2at6native29vectorized_elementwise_kernelILi2ENS0_13BinaryFunctorIlllNS0_16BitwiseOrFunctorIlEEEESt5arrayIPcLm3EEEEviT0_T1_)
        /*0c14*/ 	.word	0x00000000


	//----- nvinfo : EIATTR_REGCOUNT
	.align		4
.L_557:
        /*0c18*/ 	.byte	0x04, 0x2f
        /*0c1a*/ 	.short	(.L_559 - .L_558)
	.align		4
.L_558:
        /*0c1c*/ 	.word	index@(_ZN2at6native27unrolled_elementwise_kernelINS0_13BinaryFunctorIlllNS0_16BitwiseOrFunctorIlEEEESt5arrayIPcLm3EELi4E23TrivialOffsetCalculatorILi2EjES9_ILi1EjENS0_6memory15LoadWithoutCastENSC_16StoreWithoutCastEEEviT_T0_T2_T3_T4_T5_)
        /*0c20*/ 	.word	0x00000020


	//----- nvinfo : EIATTR_FRAME_SIZE
	.align		4
.L_559:
        /*0c24*/ 	.byte	0x04, 0x11
        /*0c26*/ 	.short	(.L_561 - .L_560)
	.align		4
.L_560:
        /*0c28*/ 	.word	index@(_ZN2at6native27unrolled_elementwise_kernelINS0_13BinaryFunctorIlllNS0_16BitwiseOrFunctorIlEEEESt5arrayIPcLm3EELi4E23TrivialOffsetCalculatorILi2EjES9_ILi1EjENS0_6memory15LoadWithoutCastENSC_16StoreWithoutCastEEEviT_T0_T2_T3_T4_T5_)
        /*0c2c*/ 	.word	0x00000000


	//----- nvinfo : EIATTR_REGCOUNT
	.align		4
.L_561:
        /*0c30*/ 	.byte	0x04, 0x2f
        /*0c32*/ 	.short	(.L_563 - .L_562)
	.align		4
.L_562:
        /*0c34*/ 	.word	index@(_ZN2at6native18elementwise_kernelILi128ELi2EZNS0_22gpu_kernel_impl_nocastINS0_13BinaryFunctorIlllNS0_16BitwiseOrFunctorIlEEEEEEvRNS_18TensorIteratorBaseERKT_EUliE_EEviT1_)
        /*0c38*/ 	.word	0x00000014


	//----- nvinfo : EIATTR_FRAME_SIZE
	.align		4
.L_563:
        /*0c3c*/ 	.byte	0x04, 0x11
        /*0c3e*/ 	.short	(.L_565 - .L_564)
	.align		4
.L_564:
        /*0c40*/ 	.word	index@(_ZN2at6native18elementwise_kernelILi128ELi2EZNS0_22gpu_kernel_impl_nocastINS0_13BinaryFunctorIlllNS0_16BitwiseOrFunctorIlEEEEEEvRNS_18TensorIteratorBaseERKT_EUliE_EEviT1_)
        /*0c44*/ 	.word	0x00000000


	//----- nvinfo : EIATTR_REGCOUNT
	.align		4
.L_565:
        /*0c48*/ 	.byte	0x04, 0x2f
        /*0c4a*/ 	.short	(.L_567 - .L_566)
	.align		4
.L_566:
        /*0c4c*/ 	.word	index@(_ZN2at6native27unrolled_elementwise_kernelINS0_13BinaryFunctorIlllNS0_16BitwiseOrFunctorIlEEEESt5arrayIPcLm3EELi4E23TrivialOffsetCalculatorILi2EjES9_ILi1EjENS0_6memory12LoadWithCastILi2EEENSC_13StoreWithCastILi1EEEEEviT_T0_T2_T3_T4_T5_)
        /*0c50*/ 	.word	0x00000028


	//----- nvinfo : EIATTR_FRAME_SIZE
	.align		4
.L_567:
        /*0c54*/ 	.byte	0x04, 0x11
        /*0c56*/ 	.short	(.L_569 - .L_568)
	.align		4
.L_568:
        /*0c58*/ 	.word	index@(_ZN2at6native27unrolled_elementwise_kernelINS0_13BinaryFunctorIlllNS0_16BitwiseOrFunctorIlEEEESt5arrayIPcLm3EELi4E23TrivialOffsetCalculatorILi2EjES9_ILi1EjENS0_6memory12LoadWithCastILi2EEENSC_13StoreWithCastILi1EEEEEviT_T0_T2_T3_T4_T5_)
        /*0c5c*/ 	.word	0x00000000


	//----- nvinfo : EIATTR_REGCOUNT
	.align		4
.L_569:
        /*0c60*/ 	.byte	0x04, 0x2f
        /*0c62*/ 	.short	(.L_571 - .L_570)
	.align		4
.L_570:
        /*0c64*/ 	.word	index@(_ZN2at6native18elementwise_kernelILi128ELi4EZNS0_15gpu_kernel_implINS0_13BinaryFunctorIlllNS0_16BitwiseOrFunctorIlEEEEEEvRNS_18TensorIteratorBaseERKT_EUliE_EEviT1_)
        /*0c68*/ 	.word	0x0000001a


	//----- nvinfo : EIATTR_FRAME_SIZE
	.align		4
.L_571:
        /*0c6c*/ 	.byte	0x04, 0x11
        /*0c6e*/ 	.short	(.L_573 - .L_572)
	.align		4
.L_572:
        /*0c70*/ 	.word	index@(_ZN2at6native18elementwise_kernelILi128ELi4EZNS0_15gpu_kernel_implINS0_13BinaryFunctorIlllNS0_16BitwiseOrFunctorIlEEEEEEvRNS_18TensorIteratorBaseERKT_EUliE_EEviT1_)
        /*0c74*/ 	.word	0x00000000


	//----- nvinfo : EIATTR_REGCOUNT
	.align		4
.L_573:
        /*0c78*/ 	.byte	0x04, 0x2f
        /*0c7a*/ 	.short	(.L_575 - .L_574)
	.align		4
.L_574:
        /*0c7c*/ 	.word	index@(_ZN2at6native29vectorized_elementwise_kernelILi8ENS0_13AUnaryFunctorIlllNS0_16BitwiseOrFunctorIlEEEESt5arrayIPcLm2EEEEviT0_T1_)
        /*0c80*/ 	.word	0x00000020


	//----- nvinfo : EIATTR_FRAME_SIZE
	.align		4
.L_575:
        /*0c84*/ 	.byte	0x04, 0x11
        /*0c86*/ 	.short	(.L_577 - .L_576)
	.align		4
.L_576:
        /*0c88*/ 	.word	index@(_ZN2at6native29vectorized_elementwise_kernelILi8ENS0_13AUnaryFunctorIlllNS0_16BitwiseOrFunctorIlEEEESt5arrayIPcLm2EEEEviT0_T1_)
        /*0c8c*/ 	.word	0x00000000


	//----- nvinfo : EIATTR_REGCOUNT
	.align		4
.L_577:
        /*0c90*/ 	.byte	0x04, 0x2f
        /*0c92*/ 	.short	(.L_579 - .L_578)
	.align		4
.L_578:
        /*0c94*/ 	.word	index@(_ZN2at6native29vectorized_elementwise_kernelILi4ENS0_13AUnaryFunctorIlllNS0_16BitwiseOrFunctorIlEEEESt5arrayIPcLm2EEEEviT0_T1_)
        /*0c98*/ 	.word	0x00000020


	//----- nvinfo : EIATTR_FRAME_SIZE
	.align		4
.L_579:
        /*0c9c*/ 	.byte	0x04, 0x11
        /*0c9e*/ 	.short	(.L_581 - .L_580)
	.align		4
.L_580:
        /*0ca0*/ 	.word	index@(_ZN2at6native29vectorized_elementwise_kernelILi4ENS0_13AUnaryFunctorIlllNS0_16BitwiseOrFunctorIlEEEESt5arrayIPcLm2EEEEviT0_T1_)
        /*0ca4*/ 	.word	0x00000000


	//----- nvinfo : EIATTR_REGCOUNT
	.align		4
.L_581:
        /*0ca8*/ 	.byte	0x04, 0x2f
        /*0caa*/ 	.short	(.L_583 - .L_582)
	.align		4
.L_582:
        /*0cac*/ 	.word	index@(_ZN2at6native29vectorized_elementwise_kernelILi2ENS0_13AUnaryFunctorIlllNS0_16BitwiseOrFunctorIlEEEESt5arrayIPcLm2EEEEviT0_T1_)
        /*0cb0*/ 	.word	0x00000020


	//----- nvinfo : EIATTR_FRAME_SIZE
	.align		4
.L_583:
        /*0cb4*/ 	.byte	0x04, 0x11
        /*0cb6*/ 	.short	(.L_585 - .L_584)
	.align		4
.L_584:
        /*0cb8*/ 	.word	index@(_ZN2at6native29vectorized_elementwise_kernelILi2ENS0_13AUnaryFunctorIlllNS0_16BitwiseOrFunctorIlEEEESt5arrayIPcLm2EEEEviT0_T1_)
        /*0cbc*/ 	.word	0x00000000


	//----- nvinfo : EIATTR_REGCOUNT
	.align		4
.L_585:
        /*0cc0*/ 	.byte	0x04, 0x2f
        /*0cc2*/ 	.short	(.L_587 - .L_586)
	.align		4
.L_586:
        /*0cc4*/ 	.word	index@(_ZN2at6native27unrolled_elementwise_kernelINS0_13AUnaryFunctorIlllNS0_16BitwiseOrFunctorIlEEEESt5arrayIPcLm2EELi4E23TrivialOffsetCalculatorILi1EjESA_NS0_6memory15LoadWithoutCastENSB_16StoreWithoutCastEEEviT_T0_T2_T3_T4_T5_)
        /*0cc8*/ 	.word	0x00000018


	//----- nvinfo : EIATTR_FRAME_SIZE
	.align		4
.L_587:
        /*0ccc*/ 	.byte	0x04, 0x11
        /*0cce*/ 	.short	(.L_589 - .L_588)
	.align		4
.L_588:
        /*0cd0*/ 	.word	index@(_ZN2at6native27unrolled_elementwise_kernelINS0_13AUnaryFunctorIlllNS0_16BitwiseOrFunctorIlEEEESt5arrayIPcLm2EELi4E23TrivialOffsetCalculatorILi1EjESA_NS0_6memory15LoadWithoutCastENSB_16StoreWithoutCastEEEviT_T0_T2_T3_T4_T5_)
        /*0cd4*/ 	.word	0x00000000


	//----- nvinfo : EIATTR_REGCOUNT
	.align		4
.L_589:
        /*0cd8*/ 	.byte	0x04, 0x2f
        /*0cda*/ 	.short	(.L_591 - .L_590)
	.align		4
.L_590:
        /*0cdc*/ 	.word	index@(_ZN2at6native18elementwise_kernelILi128ELi2EZNS0_22gpu_kernel_impl_nocastINS0_13AUnaryFunctorIlllNS0_16BitwiseOrFunctorIlEEEEEEvRNS_18TensorIteratorBaseERKT_EUliE_EEviT1_)
        /*0ce0*/ 	.word	0x00000014


	//----- nvinfo : EIATTR_FRAME_SIZE
	.align		4
.L_591:
        /*0ce4*/ 	.byte	0x04, 0x11
        /*0ce6*/ 	.short	(.L_593 - .L_592)
	.align		4
.L_592:
        /*0ce8*/ 	.word	index@(_ZN2at6native18elementwise_kernelILi128ELi2EZNS0_22gpu_kernel_impl_nocastINS0_13AUnaryFunctorIlllNS0_16BitwiseOrFunctorIlEEEEEEvRNS_18TensorIteratorBaseERKT_EUliE_EEviT1_)
        /*0cec*/ 	.word	0x00000000


	//----- nvinfo : EIATTR_REGCOUNT
	.align		4
.L_593:
        /*0cf0*/ 	.byte	0x04, 0x2f
        /*0cf2*/ 	.short	(.L_595 - .L_594)
	.align		4
.L_594:
        /*0cf4*/ 	.word	index@(_ZN2at6native27unrolled_elementwise_kernelINS0_13AUnaryFunctorIlllNS0_16BitwiseOrFunctorIlEEEESt5arrayIPcLm2EELi4E23TrivialOffsetCalculatorILi1EjESA_NS0_6memory12LoadWithCastILi1EEENSB_13StoreWithCastILi1EEEEEviT_T0_T2_T3_T4_T5_)
        /*0cf8*/ 	.word	0x00000020


	//----- nvinfo : EIATTR_FRAME_SIZE
	.align		4
.L_595:
        /*0cfc*/ 	.byte	0x04, 0x11
        /*0cfe*/ 	.short	(.L_597 - .L_596)
	.align		4
.L_596:
        /*0d00*/ 	.word	index@(_ZN2at6native27unrolled_elementwise_kernelINS0_13AUnaryFunctorIlllNS0_16BitwiseOrFunctorIlEEEESt5arrayIPcLm2EELi4E23TrivialOffsetCalculatorILi1EjESA_NS0_6memory12LoadWithCastILi1EEENSB_13StoreWithCastILi1EEEEEviT_T0_T2_T3_T4_T5_)
        /*0d04*/ 	.word	0x00000000


	//----- nvinfo : EIATTR_REGCOUNT
	.align		4
.L_597:
        /*0d08*/ 	.byte	0x04, 0x2f
        /*0d0a*/ 	.short	(.L_599 - .L_598)
	.align		4
.L_598:
        /*0d0c*/ 	.word	index@(_ZN2at6native18elementwise_kernelILi128ELi4EZNS0_15gpu_kernel_implINS0_13AUnaryFunctorIlllNS0_16BitwiseOrFunctorIlEEEEEEvRNS_18TensorIteratorBaseERKT_EUliE_EEviT1_)
        /*0d10*/ 	.word	0x00000018


	//----- nvinfo : EIATTR_FRAME_SIZE
	.align		4
.L_599:
        /*0d14*/ 	.byte	0x04, 0x11
        /*0d16*/ 	.short	(.L_601 - .L_600)
	.align		4
.L_600:
        /*0d18*/ 	.word	index@(_ZN2at6native18elementwise_kernelILi128ELi4EZNS0_15gpu_kernel_implINS0_13AUnaryFunctorIlllNS0_16BitwiseOrFunctorIlEEEEEEvRNS_18TensorIteratorBaseERKT_EUliE_EEviT1_)
        /*0d1c*/ 	.word	0x00000000


	//----- nvinfo : EIATTR_REGCOUNT
	.align		4
.L_601:
        /*0d20*/ 	.byte	0x04, 0x2f
        /*0d22*/ 	.short	(.L_603 - .L_602)
	.align		4
.L_602:
        /*0d24*/ 	.word	index@(_ZN2at6native29vectorized_elementwise_kernelILi8ENS0_13BinaryFunctorIsssNS0_16BitwiseOrFunctorIsEEEESt5arrayIPcLm3EEEEviT0_T1_)
        /*0d28*/ 	.word	0x00000020


	//----- nvinfo : EIATTR_FRAME_SIZE
	.align		4
.L_603:
        /*0d2c*/ 	.byte	0x04, 0x11
        /*0d2e*/ 	.short	(.L_605 - .L_604)
	.align		4
.L_604:
        /*0d30*/ 	.word	index@(_ZN2at6native29vectorized_elementwise_kernelILi8ENS0_13BinaryFunctorIsssNS0_16BitwiseOrFunctorIsEEEESt5arrayIPcLm3EEEEviT0_T1_)
        /*0d34*/ 	.word	0x00000000


	//----- nvinfo : EIATTR_REGCOUNT
	.align		4
.L_605:
        /*0d38*/ 	.byte	0x04, 0x2f
        /*0d3a*/ 	.short	(.L_607 - .L_606)
	.align		4
.L_606:
        /*0d3c*/ 	.word	index@(_ZN2at6native29vectorized_elementwise_kernelILi4ENS0_13BinaryFunctorIsssNS0_16BitwiseOrFunctorIsEEEESt5arrayIPcLm3EEEEviT0_T1_)
        /*0d40*/ 	.word	0x00000020


	//----- nvinfo : EIATTR_FRAME_SIZE
	.align		4
.L_607:
        /*0d44*/ 	.byte	0x04, 0x11
        /*0d46*/ 	.short	(.L_609 - .L_608)
	.align		4
.L_608:
        /*0d48*/ 	.word	index@(_ZN2at6native29vectorized_elementwise_kernelILi4ENS0_13BinaryFunctorIsssNS0_16BitwiseOrFunctorIsEEEESt5arrayIPcLm3EEEEviT0_T1_)
        /*0d4c*/ 	.word	0x00000000


	//----- nvinfo : EIATTR_REGCOUNT
	.align		4
.L_609:
        /*0d50*/ 	.byte	0x04, 0x2f
        /*0d52*/ 	.short	(.L_611 - .L_610)
	.align		4
.L_610:
        /*0d54*/ 	.word	index@(_ZN2at6native29vectorized_elementwise_kernelILi2ENS0_13BinaryFunctorIsssNS0_16BitwiseOrFunctorIsEEEESt5arrayIPcLm3EEEEviT0_T1_)
        /*0d58*/ 	.word	0x00000020


	//----- nvinfo : EIATTR_FRAME_SIZE
	.align		4
.L_611:
        /*0d5c*/ 	.byte	0x04, 0x11
        /*0d5e*/ 	.short	(.L_613 - .L_612)
	.align		4
.L_612:
        /*0d60*/ 	.word	index@(_ZN2at6native29vectorized_elementwise_kernelILi2ENS0_13BinaryFunctorIsssNS0_16BitwiseOrFunctorIsEEEESt5arrayIPcLm3EEEEviT0_T1_)
        /*0d64*/ 	.word	0x00000000


	//----- nvinfo : EIATTR_REGCOUNT
	.align		4
.L_613:
        /*0d68*/ 	.byte	0x04, 0x2f
        /*0d6a*/ 	.short	(.L_615 - .L_614)
	.align		4
.L_614:
        /*0d6c*/ 	.word	index@(_ZN2at6native27unrolled_elementwise_kernelINS0_13BinaryFunctorIsssNS0_16BitwiseOrFunctorIsEEEESt5arrayIPcLm3EELi4E23TrivialOffsetCalculatorILi2EjES9_ILi1EjENS0_6memory15LoadWithoutCastENSC_16StoreWithoutCastEEEviT_T0_T2_T3_T4_T5_)
        /*0d70*/ 	.word	0x0000001e


	//----- nvinfo : EIATTR_FRAME_SIZE
	.align		4
.L_615:
        /*0d74*/ 	.byte	0x04, 0x11
        /*0d76*/ 	.short	(.L_617 - .L_616)
	.align		4
.L_616:
        /*0d78*/ 	.word	index@(_ZN2at6native27unrolled_elementwise_kernelINS0_13BinaryFunctorIsssNS0_16BitwiseOrFunctorIsEEEESt5arrayIPcLm3EELi4E23TrivialOffsetCalculatorILi2EjES9_ILi1EjENS0_6memory15LoadWithoutCastENSC_16StoreWithoutCastEEEviT_T0_T2_T3_T4_T5_)
        /*0d7c*/ 	.word	0x00000000


	//----- nvinfo : EIATTR_REGCOUNT
	.align		4
.L_617:
        /*0d80*/ 	.byte	0x04, 0x2f
        /*0d82*/ 	.short	(.L_619 - .L_618)
	.align		4
.L_618:
        /*0d84*/ 	.word	index@(_ZN2at6native18elementwise_kernelILi128ELi4EZNS0_22gpu_kernel_impl_nocastINS0_13BinaryFunctorIsssNS0_16BitwiseOrFunctorIsEEEEEEvRNS_18TensorIteratorBaseERKT_EUliE_EEviT1_)
        /*0d88*/ 	.word	0x00000014


	//----- nvinfo : EIATTR_FRAME_SIZE
	.align		4
.L_619:
        /*0d8c*/ 	.byte	0x04, 0x11
        /*0d8e*/ 	.short	(.L_621 - .L_620)
	.align		4
.L_620:
        /*0d90*/ 	.word	index@(_ZN2at6native18elementwise_kernelILi128ELi4EZNS0_22gpu_kernel_impl_nocastINS0_13BinaryFunctorIsssNS0_16BitwiseOrFunctorIsEEEEEEvRNS_18TensorIteratorBaseERKT_EUliE_EEviT1_)
        /*0d94*/ 	.word	0x00000000


	//----- nvinfo : EIATTR_REGCOUNT
	.align		4
.L_621:
        /*0d98*/ 	.byte	0x04, 0x2f
        /*0d9a*/ 	.short	(.L_623 - .L_622)
	.align		4
.L_622:
        /*0d9c*/ 	.word	index@(_ZN2at6native27unrolled_elementwise_kernelINS0_13BinaryFunctorIsssNS0_16BitwiseOrFunctorIsEEEESt5arrayIPcLm3EELi4E23TrivialOffsetCalculatorILi2EjES9_ILi1EjENS0_6memory12LoadWithCastILi2EEENSC_13StoreWithCastILi1EEEEEviT_T0_T2_T3_T4_T5_)
        /*0da0*/ 	.word	0x00000020


	//----- nvinfo : EIATTR_FRAME_SIZE
	.align		4
.L_623:
        /*0da4*/ 	.byte	0x04, 0x11
        /*0da6*/ 	.short	(.L_625 - .L_624)
	.align		4
.L_624:
        /*0da8*/ 	.word	index@(_ZN2at6native27unrolled_elementwise_kernelINS0_13BinaryFunctorIsssNS0_16BitwiseOrFunctorIsEEEESt5arrayIPcLm3EELi4E23TrivialOffsetCalculatorILi2EjES9_ILi1EjENS0_6memory12LoadWithCastILi2EEENSC_13StoreWithCastILi1EEEEEviT_T0_T2_T3_T4_T5_)
        /*0dac*/ 	.word	0x00000000


	//----- nvinfo : EIATTR_REGCOUNT
	.align		4
.L_625:
        /*0db0*/ 	.byte	0x04, 0x2f
        /*0db2*/ 	.short	(.L_627 - .L_626)
	.align		4
.L_626:
        /*0db4*/ 	.word	index@(_ZN2at6native18elementwise_kernelILi128ELi4EZNS0_15gpu_kernel_implINS0_13BinaryFunctorIsssNS0_16BitwiseOrFunctorIsEEEEEEvRNS_18TensorIteratorBaseERKT_EUliE_EEviT1_)
        /*0db8*/ 	.word	0x00000018


	//----- nvinfo : EIATTR_FRAME_SIZE
	.align		4
.L_627:
        /*0dbc*/ 	.byte	0x04, 0x11
        /*0dbe*/ 	.short	(.L_629 - .L_628)
	.align		4
.L_628:
        /*0dc0*/ 	.word	index@(_ZN2at6native18elementwise_kernelILi128ELi4EZNS0_15gpu_kernel_implINS0_13BinaryFunctorIsssNS0_16BitwiseOrFunctorIsEEEEEEvRNS_18TensorIteratorBaseERKT_EUliE_EEviT1_)
        /*0dc4*/ 	.word	0x00000000


	//----- nvinfo : EIATTR_REGCOUNT
	.align		4
.L_629:
        /*0dc8*/ 	.byte	0x04, 0x2f
        /*0dca*/ 	.short	(.L_631 - .L_630)
	.align		4
.L_630:
        /*0dcc*/ 	.word	index@(_ZN2at6native29vectorized_elementwise_kernelILi8ENS0_13AUnaryFunctorIsssNS0_16BitwiseOrFunctorIsEEEESt5arrayIPcLm2EEEEviT0_T1_)
        /*0dd0*/ 	.word	0x00000020


	//----- nvinfo : EIATTR_FRAME_SIZE
	.align		4
.L_631:
        /*0dd4*/ 	.byte	0x04, 0x11
        /*0dd6*/ 	.short	(.L_633 - .L_632)
	.align		4
.L_632:
        /*0dd8*/ 	.word	index@(_ZN2at6native29vectorized_elementwise_kernelILi8ENS0_13AUnaryFunctorIsssNS0_16BitwiseOrFunctorIsEEEESt5arrayIPcLm2EEEEviT0_T1_)
        /*0ddc*/ 	.word	0x00000000


	//----- nvinfo : EIATTR_REGCOUNT
	.align		4
.L_633:
        /*0de0*/ 	.byte	0x04, 0x2f
        /*0de2*/ 	.short	(.L_635 - .L_634)
	.align		4
.L_634:
        /*0de4*/ 	.word	index@(_ZN2at6native29vectorized_elementwise_kernelILi4ENS0_13AUnaryFunctorIsssNS0_16BitwiseOrFunctorIsEEEESt5arrayIPcLm2EEEEviT0_T1_)
        /*0de8*/ 	.word	0x00000020


	//----- nvinfo : EIATTR_FRAME_SIZE
	.align		4
.L_635:
        /*0dec*/ 	.byte	0x04, 0x11
        /*0dee*/ 	.short	(.L_637 - .L_636)
	.align		4
.L_636:
        /*0df0*/ 	.word	index@(_ZN2at6native29vectorized_elementwise_kernelILi4ENS0_13AUnaryFunctorIsssNS0_16BitwiseOrFunctorIsEEEESt5arrayIPcLm2EEEEviT0_T1_)
        /*0df4*/ 	.word	0x00000000


	//----- nvinfo : EIATTR_REGCOUNT
	.align		4
.L_637:
        /*0df8*/ 	.byte	0x04, 0x2f
        /*0dfa*/ 	.short	(.L_639 - .L_638)
	.align		4
.L_638:
        /*0dfc*/ 	.word	index@(_ZN2at6native29vectorized_elementwise_kernelILi2ENS0_13AUnaryFunctorIsssNS0_16BitwiseOrFunctorIsEEEESt5arrayIPcLm2EEEEviT0_T1_)
        /*0e00*/ 	.word	0x00000020


	//----- nvinfo : EIATTR_FRAME_SIZE
	.align		4
.L_639:
        /*0e04*/ 	.byte	0x04, 0x11
        /*0e06*/ 	.short	(.L_641 - .L_640)
	.align		4
.L_640:
        /*0e08*/ 	.word	index@(_ZN2at6native29vectorized_elementwise_kernelILi2ENS0_13AUnaryFunctorIsssNS0_16BitwiseOrFunctorIsEEEESt5arrayIPcLm2EEEEviT0_T1_)
        /*0e0c*/ 	.word	0x00000000


	//----- nvinfo : EIATTR_REGCOUNT
	.align		4
.L_641:
        /*0e10*/ 	.byte	0x04, 0x2f
        /*0e12*/ 	.short	(.L_643 - .L_642)
	.align		4
.L_642:
        /*0e14*/ 	.word	index@(_ZN2at6native27unrolled_elementwise_kernelINS0_13AUnaryFunctorIsssNS0_16BitwiseOrFunctorIsEEEESt5arrayIPcLm2EELi4E23TrivialOffsetCalculatorILi1EjESA_NS0_6memory15LoadWithoutCastENSB_16StoreWithoutCastEEEviT_T0_T2_T3_T4_T5_)
        /*0e18*/ 	.word	0x00000016


	//----- nvinfo : EIATTR_FRAME_SIZE
	.align		4
.L_643:
        /*0e1c*/ 	.byte	0x04, 0x11
        /*0e1e*/ 	.short	(.L_645 - .L_644)
	.align		4
.L_644:
        /*0e20*/ 	.word	index@(_ZN2at6native27unrolled_elementwise_kernelINS0_13AUnaryFunctorIsssNS0_16BitwiseOrFunctorIsEEEESt5arrayIPcLm2EELi4E23TrivialOffsetCalculatorILi1EjESA_NS0_6memory15LoadWithoutCastENSB_16StoreWithoutCastEEEviT_T0_T2_T3_T4_T5_)
        /*0e24*/ 	.word	0x00000000


	//----- nvinfo : EIATTR_REGCOUNT
	.align		4
.L_645:
        /*0e28*/ 	.byte	0x04, 0x2f
        /*0e2a*/ 	.short	(.L_647 - .L_646)
	.align		4
.L_646:
        /*0e2c*/ 	.word	index@(_ZN2at6native18elementwise_kernelILi128ELi4EZNS0_22gpu_kernel_impl_nocastINS0_13AUnaryFunctorIsssNS0_16BitwiseOrFunctorIsEEEEEEvRNS_18TensorIteratorBaseERKT_EUliE_EEviT1_)
        /*0e30*/ 	.word	0x00000014


	//----- nvinfo : EIATTR_FRAME_SIZE
	.align		4
.L_647:
        /*0e34*/ 	.byte	0x04, 0x11
        /*0e36*/ 	.short	(.L_649 - .L_648)
	.align		4
.L_648:
        /*0e38*/ 	.word	index@(_ZN2at6native18elementwise_kernelILi128ELi4EZNS0_22gpu_kernel_impl_nocastINS0_13AUnaryFunctorIsssNS0_16BitwiseOrFunctorIsEEEEEEvRNS_18TensorIteratorBaseERKT_EUliE_EEviT1_)
        /*0e3c*/ 	.word	0x00000000


	//----- nvinfo : EIATTR_REGCOUNT
	.align		4
.L_649:
        /*0e40*/ 	.byte	0x04, 0x2f
        /*0e42*/ 	.short	(.L_651 - .L_650)
	.align		4
.L_650:
        /*0e44*/ 	.word	index@(_ZN2at6native27unrolled_elementwise_kernelINS0_13AUnaryFunctorIsssNS0_16BitwiseOrFunctorIsEEEESt5arrayIPcLm2EELi4E23TrivialOffsetCalculatorILi1EjESA_NS0_6memory12LoadWithCastILi1EEENSB_13StoreWithCastILi1EEEEEviT_T0_T2_T3_T4_T5_)
        /*0e48*/ 	.word	0x0000001b


	//----- nvinfo : EIATTR_FRAME_SIZE
	.align		4
.L_651:
        /*0e4c*/ 	.byte	0x04, 0x11
        /*0e4e*/ 	.short	(.L_653 - .L_652)
	.align		4
.L_652:
        /*0e50*/ 	.word	index@(_ZN2at6native27unrolled_elementwise_kernelINS0_13AUnaryFunctorIsssNS0_16BitwiseOrFunctorIsEEEESt5arrayIPcLm2EELi4E23TrivialOffsetCalculatorILi1EjESA_NS0_6memory12LoadWithCastILi1EEENSB_13StoreWithCastILi1EEEEEviT_T0_T2_T3_T4_T5_)
        /*0e54*/ 	.word	0x00000000


	//----- nvinfo : EIATTR_REGCOUNT
	.align		4
.L_653:
        /*0e58*/ 	.byte	0x04, 0x2f
        /*0e5a*/ 	.short	(.L_655 - .L_654)
	.align		4
.L_654:
        /*0e5c*/ 	.word	index@(_ZN2at6native18elementwise_kernelILi128ELi4EZNS0_15gpu_kernel_implINS0_13AUnaryFunctorIsssNS0_16BitwiseOrFunctorIsEEEEEEvRNS_18TensorIteratorBaseERKT_EUliE_EEviT1_)
        /*0e60*/ 	.word	0x00000018


	//----- nvinfo : EIATTR_FRAME_SIZE
	.align		4
.L_655:
        /*0e64*/ 	.byte	0x04, 0x11
        /*0e66*/ 	.short	(.L_657 - .L_656)
	.align		4
.L_656:
        /*0e68*/ 	.word	index@(_ZN2at6native18elementwise_kernelILi128ELi4EZNS0_15gpu_kernel_implINS0_13AUnaryFunctorIsssNS0_16BitwiseOrFunctorIsEEEEEEvRNS_18TensorIteratorBaseERKT_EUliE_EEviT1_)
        /*0e6c*/ 	.word	0x00000000


	//----- nvinfo : EIATTR_REGCOUNT
	.align		4
.L_657:
        /*0e70*/ 	.byte	0x04, 0x2f
        /*0e72*/ 	.short	(.L_659 - .L_658)
	.align		4
.L_658:
        /*0e74*/ 	.word	index@(_ZN2at6native29vectorized_elementwise_kernelILi8ENS0_13BinaryFunctorIbbbNS0_16BitwiseOrFunctorIbEEEESt5arrayIPcLm3EEEEviT0_T1_)
        /*0e78*/ 	.word	0x0000001e


	//----- nvinfo : EIATTR_FRAME_SIZE
	.align		4
.L_659:
        /*0e7c*/ 	.byte	0x04, 0x11
        /*0e7e*/ 	.short	(.L_661 - .L_660)
	.align		4
.L_660:
        /*0e80*/ 	.word	index@(_ZN2at6native29vectorized_elementwise_kernelILi8ENS0_13BinaryFunctorIbbbNS0_16BitwiseOrFunctorIbEEEESt5arrayIPcLm3EEEEviT0_T1_)
        /*0e84*/ 	.word	0x00000000


	//----- nvinfo : EIATTR_REGCOUNT
	.align		4
.L_661:
        /*0e88*/ 	.byte	0x04, 0x2f
        /*0e8a*/ 	.short	(.L_663 - .L_662)
	.align		4
.L_662:
        /*0e8c*/ 	.word	index@(_ZN2at6native29vectorized_elementwise_kernelILi4ENS0_13BinaryFunctorIbbbNS0_16BitwiseOrFunctorIbEEEESt5arrayIPcLm3EEEEviT0_T1_)
        /*0e90*/ 	.word	0x0000001e


	//----- nvinfo : EIATTR_FRAME_SIZE
	.align		4
.L_663:
        /*0e94*/ 	.byte	0x04, 0x11
        /*0e96*/ 	.short	(.L_665 - .L_664)
	.align		4
.L_664:
        /*0e98*/ 	.word	index@(_ZN2at6native29vectorized_elementwise_kernelILi4ENS0_13BinaryFunctorIbbbNS0_16BitwiseOrFunctorIbEEEESt5arrayIPcLm3EEEEviT0_T1_)
        /*0e9c*/ 	.word	0x00000000


	//----- nvinfo : EIATTR_REGCOUNT
	.align		4
.L_665:
        /*0ea0*/ 	.byte	0x04, 0x2f
        /*0ea2*/ 	.short	(.L_667 - .L_666)
	.align		4
.L_666:
        /*0ea4*/ 	.word	index@(_ZN2at6native29vectorized_elementwise_kernelILi2ENS0_13BinaryFunctorIbbbNS0_16BitwiseOrFunctorIbEEEESt5arrayIPcLm3EEEEviT0_T1_)
        /*0ea8*/ 	.word	0x0000001e


	//----- nvinfo : EIATTR_FRAME_SIZE
	.align		4
.L_667:
        /*0eac*/ 	.byte	0x04, 0x11
        /*0eae*/ 	.short	(.L_669 - .L_668)
	.align		4
.L_668:
        /*0eb0*/ 	.word	index@(_ZN2at6native29vectorized_elementwise_kernelILi2ENS0_13BinaryFunctorIbbbNS0_16BitwiseOrFunctorIbEEEESt5arrayIPcLm3EEEEviT0_T1_)
        /*0eb4*/ 	.word	0x00000000


	//----- nvinfo : EIATTR_REGCOUNT
	.align		4
.L_669:
        /*0eb8*/ 	.byte	0x04, 0x2f
        /*0eba*/ 	.short	(.L_671 - .L_670)
	.align		4
.L_670:
        /*0ebc*/ 	.word	index@(_ZN2at6native27unrolled_elementwise_kernelINS0_13BinaryFunctorIbbbNS0_16BitwiseOrFunctorIbEEEESt5arrayIPcLm3EELi4E23TrivialOffsetCalculatorILi2EjES9_ILi1EjENS0_6memory15LoadWithoutCastENSC_16StoreWithoutCastEEEviT_T0_T2_T3_T4_T5_)
        /*0ec0*/ 	.word	0x0000001e


	//----- nvinfo : EIATTR_FRAME_SIZE
	.align		4
.L_671:
        /*0ec4*/ 	.byte	0x04, 0x11
        /*0ec6*/ 	.short	(.L_673 - .L_672)
	.align		4
.L_672:
        /*0ec8*/ 	.word	index@(_ZN2at6native27unrolled_elementwise_kernelINS0_13BinaryFunctorIbbbNS0_16BitwiseOrFunctorIbEEEESt5arrayIPcLm3EELi4E23TrivialOffsetCalculatorILi2EjES9_ILi1EjENS0_6memory15LoadWithoutCastENSC_16StoreWithoutCastEEEviT_T0_T2_T3_T4_T5_)
        /*0ecc*/ 	.word	0x00000000


	//----- nvinfo : EIATTR_REGCOUNT
	.align		4
.L_673:
        /*0ed0*/ 	.byte	0x04, 0x2f
        /*0ed2*/ 	.short	(.L_675 - .L_674)
	.align		4
.L_674:
        /*0ed4*/ 	.word	index@(_ZN2at6native18elementwise_kernelILi128ELi4EZNS0_22gpu_kernel_impl_nocastINS0_13BinaryFunctorIbbbNS0_16BitwiseOrFunctorIbEEEEEEvRNS_18TensorIteratorBaseERKT_EUliE_EEviT1_)
        /*0ed8*/ 	.word	0x00000014


	//----- nvinfo : EIATTR_FRAME_SIZE
	.align		4
.L_675:
        /*0edc*/ 	.byte	0x04, 0x11
        /*0ede*/ 	.short	(.L_677 - .L_676)
	.align		4
.L_676:
        /*0ee0*/ 	.word	index@(_ZN2at6native18elementwise_kernelILi128ELi4EZNS0_22gpu_kernel_impl_nocastINS0_13BinaryFunctorIbbbNS0_16BitwiseOrFunctorIbEEEEEEvRNS_18TensorIteratorBaseERKT_EUliE_EEviT1_)
        /*0ee4*/ 	.word	0x00000000


	//----- nvinfo : EIATTR_REGCOUNT
	.align		4
.L_677:
        /*0ee8*/ 	.byte	0x04, 0x2f
        /*0eea*/ 	.short	(.L_679 - .L_678)
	.align		4
.L_678:
        /*0eec*/ 	.word	index@(_ZN2at6native27unrolled_elementwise_kernelINS0_13BinaryFunctorIbbbNS0_16BitwiseOrFunctorIbEEEESt5arrayIPcLm3EELi4E23TrivialOffsetCalculatorILi2EjES9_ILi1EjENS0_6memory12LoadWithCastILi2EEENSC_13StoreWithCastILi1EEEEEviT_T0_T2_T3_T4_T5_)
        /*0ef0*/ 	.word	0x0000001c


	//----- nvinfo : EIATTR_FRAME_SIZE
	.align		4
.L_679:
        /*0ef4*/ 	.byte	0x04, 0x11
        /*0ef6*/ 	.short	(.L_681 - .L_680)
	.align		4
.L_680:
        /*0ef8*/ 	.word	index@(_ZN2at6native27unrolled_elementwise_kernelINS0_13BinaryFunctorIbbbNS0_16BitwiseOrFunctorIbEEEESt5arrayIPcLm3EELi4E23TrivialOffsetCalculatorILi2EjES9_ILi1EjENS0_6memory12LoadWithCastILi2EEENSC_13StoreWithCastILi1EEEEEviT_T0_T2_T3_T4_T5_)
        /*0efc*/ 	.word	0x00000000


	//----- nvinfo : EIATTR_REGCOUNT
	.align		4
.L_681:
        /*0f00*/ 	.byte	0x04, 0x2f
        /*0f02*/ 	.short	(.L_683 - .L_682)
	.align		4
.L_682:
        /*0f04*/ 	.word	index@(_ZN2at6native18elementwise_kernelILi128ELi4EZNS0_15gpu_kernel_implINS0_13BinaryFunctorIbbbNS0_16BitwiseOrFunctorIbEEEEEEvRNS_18TensorIteratorBaseERKT_EUliE_EEviT1_)
        /*0f08*/ 	.word	0x00000018


	//----- nvinfo : EIATTR_FRAME_SIZE
	.align		4
.L_683:
        /*0f0c*/ 	.byte	0x04, 0x11
        /*0f0e*/ 	.short	(.L_685 - .L_684)
	.align		4
.L_684:
        /*0f10*/ 	.word	index@(_ZN2at6native18elementwise_kernelILi128ELi4EZNS0_15gpu_kernel_implINS0_13BinaryFunctorIbbbNS0_16BitwiseOrFunctorIbEEEEEEvRNS_18TensorIteratorBaseERKT_EUliE_EEviT1_)
        /*0f14*/ 	.word	0x00000000


	//----- nvinfo : EIATTR_REGCOUNT
	.align		4
.L_685:
        /*0f18*/ 	.byte	0x04, 0x2f
        /*0f1a*/ 	.short	(.L_687 - .L_686)
	.align		4
.L_686:
        /*0f1c*/ 	.word	index@(_ZN2at6native29vectorized_elementwise_kernelILi8ENS0_13AUnaryFunctorIbbbNS0_16BitwiseOrFunctorIbEEEESt5arrayIPcLm2EEEEviT0_T1_)
        /*0f20*/ 	.word	0x0000001c


	//----- nvinfo : EIATTR_FRAME_SIZE
	.align		4
.L_687:
        /*0f24*/ 	.byte	0x04, 0x11
        /*0f26*/ 	.short	(.L_689 - .L_688)
	.align		4
.L_688:
        /*0f28*/ 	.word	index@(_ZN2at6native29vectorized_elementwise_kernelILi8ENS0_13AUnaryFunctorIbbbNS0_16BitwiseOrFunctorIbEEEESt5arrayIPcLm2EEEEviT0_T1_)
        /*0f2c*/ 	.word	0x00000000


	//----- nvinfo : EIATTR_REGCOUNT
	.align		4
.L_689:
        /*0f30*/ 	.byte	0x04, 0x2f
        /*0f32*/ 	.short	(.L_691 - .L_690)
	.align		4
.L_690:
        /*0f34*/ 	.word	index@(_ZN2at6native29vectorized_elementwise_kernelILi4ENS0_13AUnaryFunctorIbbbNS0_16BitwiseOrFunctorIbEEEESt5arrayIPcLm2EEEEviT0_T1_)
        /*0f38*/ 	.word	0x0000001c


	//----- nvinfo : EIATTR_FRAME_SIZE
	.align		4
.L_691:
        /*0f3c*/ 	.byte	0x04, 0x11
        /*0f3e*/ 	.short	(.L_693 - .L_692)
	.align		4
.L_692:
        /*0f40*/ 	.word	index@(_ZN2at6native29vectorized_elementwise_kernelILi4ENS0_13AUnaryFunctorIbbbNS0_16BitwiseOrFunctorIbEEEESt5arrayIPcLm2EEEEviT0_T1_)
        /*0f44*/ 	.word	0x00000000


	//----- nvinfo : EIATTR_REGCOUNT
	.align		4
.L_693:
        /*0f48*/ 	.byte	0x04, 0x2f
        /*0f4a*/ 	.short	(.L_695 - .L_694)
	.align		4
.L_694:
        /*0f4c*/ 	.word	index@(_ZN2at6native29vectorized_elementwise_kernelILi2ENS0_13AUnaryFunctorIbbbNS0_16BitwiseOrFunctorIbEEEESt5arrayIPcLm2EEEEviT0_T1_)
        /*0f50*/ 	.word	0x0000001c


	//----- nvinfo : EIATTR_FRAME_SIZE
	.align		4
.L_695:
        /*0f54*/ 	.byte	0x04, 0x11
        /*0f56*/ 	.short	(.L_697 - .L_696)
	.align		4
.L_696:
        /*0f58*/ 	.word	index@(_ZN2at6native29vectorized_elementwise_kernelILi2ENS0_13AUnaryFunctorIbbbNS0_16BitwiseOrFunctorIbEEEESt5arrayIPcLm2EEEEviT0_T1_)
        /*0f5c*/ 	.word	0x00000000


	//----- nvinfo : EIATTR_REGCOUNT
	.align		4
.L_697:
        /*0f60*/ 	.byte	0x04, 0x2f
        /*0f62*/ 	.short	(.L_699 - .L_698)
	.align		4
.L_698:
        /*0f64*/ 	.word	index@(_ZN2at6native27unrolled_elementwise_kernelINS0_13AUnaryFunctorIbbbNS0_16BitwiseOrFunctorIbEEEESt5arrayIPcLm2EELi4E23TrivialOffsetCalculatorILi1EjESA_NS0_6memory15LoadWithoutCastENSB_16StoreWithoutCastEEEviT_T0_T2_T3_T4_T5_)
        /*0f68*/ 	.word	0x00000016


	//----- nvinfo : EIATTR_FRAME_SIZE
	.align		4
.L_699:
        /*0f6c*/ 	.byte	0x04, 0x11
        /*0f6e*/ 	.short	(.L_701 - .L_700)
	.align		4
.L_700:
        /*0f70*/ 	.word	index@(_ZN2at6native27unrolled_elementwise_kernelINS0_13AUnaryFunctorIbbbNS0_16BitwiseOrFunctorIbEEEESt5arrayIPcLm2EELi4E23TrivialOffsetCalculatorILi1EjESA_NS0_6memory15LoadWithoutCastENSB_16StoreWithoutCastEEEviT_T0_T2_T3_T4_T5_)
        /*0f74*/ 	.word	0x00000000


	//----- nvinfo : EIATTR_REGCOUNT
	.align		4
.L_701:
        /*0f78*/ 	.byte	0x04, 0x2f
        /*0f7a*/ 	.short	(.L_703 - .L_702)
	.align		4
.L_702:
        /*0f7c*/ 	.word	index@(_ZN2at6native18elementwise_kernelILi128ELi4EZNS0_22gpu_kernel_impl_nocastINS0_13AUnaryFunctorIbbbNS0_16BitwiseOrFunctorIbEEEEEEvRNS_18TensorIteratorBaseERKT_EUliE_EEviT1_)
        /*0f80*/ 	.word	0x00000014


	//----- nvinfo : EIATTR_FRAME_SIZE
	.align		4
.L_703:
        /*0f84*/ 	.byte	0x04, 0x11
        /*0f86*/ 	.short	(.L_705 - .L_704)
	.align		4
.L_704:
        /*0f88*/ 	.word	index@(_ZN2at6native18elementwise_kernelILi128ELi4EZNS0_22gpu_kernel_impl_nocastINS0_13AUnaryFunctorIbbbNS0_16BitwiseOrFunctorIbEEEEEEvRNS_18TensorIteratorBaseERKT_EUliE_EEviT1_)
        /*0f8c*/ 	.word	0x00000000


	//----- nvinfo : EIATTR_REGCOUNT
	.align		4
.L_705:
        /*0f90*/ 	.byte	0x04, 0x2f
        /*0f92*/ 	.short	(.L_707 - .L_706)
	.align		4
.L_706:
        /*0f94*/ 	.word	index@(_ZN2at6native27unrolled_elementwise_kernelINS0_13AUnaryFunctorIbbbNS0_16BitwiseOrFunctorIbEEEESt5arrayIPcLm2EELi4E23TrivialOffsetCalculatorILi1EjESA_NS0_6memory12LoadWithCastILi1EEENSB_13StoreWithCastILi1EEEEEviT_T0_T2_T3_T4_T5_)
        /*0f98*/ 	.word	0x0000001b


	//----- nvinfo : EIATTR_FRAME_SIZE
	.align		4
.L_707:
        /*0f9c*/ 	.byte	0x04, 0x11
        /*0f9e*/ 	.short	(.L_709 - .L_708)
	.align		4
.L_708:
        /*0fa0*/ 	.word	index@(_ZN2at6native27unrolled_elementwise_kernelINS0_13AUnaryFunctorIbbbNS0_16BitwiseOrFunctorIbEEEESt5arrayIPcLm2EELi4E23TrivialOffsetCalculatorILi1EjESA_NS0_6memory12LoadWithCastILi1EEENSB_13StoreWithCastILi1EEEEEviT_T0_T2_T3_T4_T5_)
        /*0fa4*/ 	.word	0x00000000


	//----- nvinfo : EIATTR_REGCOUNT
	.align		4
.L_709:
        /*0fa8*/ 	.byte	0x04, 0x2f
        /*0faa*/ 	.short	(.L_711 - .L_710)
	.align		4
.L_710:
        /*0fac*/ 	.word	index@(_ZN2at6native18elementwise_kernelILi128ELi4EZNS0_15gpu_kernel_implINS0_13AUnaryFunctorIbbbNS0_16BitwiseOrFunctorIbEEEEEEvRNS_18TensorIteratorBaseERKT_EUliE_EEviT1_)
        /*0fb0*/ 	.word	0x00000018


	//----- nvinfo : EIATTR_FRAME_SIZE
	.align		4
.L_711:
        /*0fb4*/ 	.byte	0x04, 0x11
        /*0fb6*/ 	.short	(.L_713 - .L_712)
	.align		4
.L_712:
        /*0fb8*/ 	.word	index@(_ZN2at6native18elementwise_kernelILi128ELi4EZNS0_15gpu_kernel_implINS0_13AUnaryFunctorIbbbNS0_16BitwiseOrFunctorIbEEEEEEvRNS_18TensorIteratorBaseERKT_EUliE_EEviT1_)
        /*0fbc*/ 	.word	0x00000000


	//----- nvinfo : EIATTR_REGCOUNT
	.align		4
.L_713:
        /*0fc0*/ 	.byte	0x04, 0x2f
        /*0fc2*/ 	.short	(.L_715 - .L_714)
	.align		4
.L_714:
        /*0fc4*/ 	.word	index@(_ZN2at6native29vectorized_elementwise_kernelILi8ENS0_13BinaryFunctorIhhhNS0_17BitwiseXorFunctorIhEEEESt5arrayIPcLm3EEEEviT0_T1_)
        /*0fc8*/ 	.word	0x00000020


	//----- nvinfo : EIATTR_FRAME_SIZE
	.align		4
.L_715:
        /*0fcc*/ 	.byte	0x04, 0x11
        /*0fce*/ 	.short	(.L_717 - .L_716)
	.align		4
.L_716:
        /*0fd0*/ 	.word	index@(_ZN2at6native29vectorized_elementwise_kernelILi8ENS0_13BinaryFunctorIhhhNS0_17BitwiseXorFunctorIhEEEESt5arrayIPcLm3EEEEviT0_T1_)
        /*0fd4*/ 	.word	0x00000000


	//----- nvinfo : EIATTR_REGCOUNT
	.align		4
.L_717:
        /*0fd8*/ 	.byte	0x04, 0x2f
        /*0fda*/ 	.short	(.L_719 - .L_718)
	.align		4
.L_718:
        /*0fdc*/ 	.word	index@(_ZN2at6native29vectorized_elementwise_kernelILi4ENS0_13BinaryFunctorIhhhNS0_17BitwiseXorFunctorIhEEEESt5arrayIPcLm3EEEEviT0_T1_)
        /*0fe0*/ 	.word	0x00000020


	//----- nvinfo : EIATTR_FRAME_SIZE
	.align		4
.L_719:
        /*0fe4*/ 	.byte	0x04, 0x11
        /*0fe6*/ 	.short	(.L_721 - .L_720)
	.align		4
.L_720:
        /*0fe8*/ 	.word	index@(_ZN2at6native29vectorized_elementwise_kernelILi4ENS0_13BinaryFunctorIhhhNS0_17BitwiseXorFunctorIhEEEESt5arrayIPcLm3EEEEviT0_T1_)
        /*0fec*/ 	.word	0x00000000


	//----- nvinfo : EIATTR_REGCOUNT
	.align		4
.L_721:
        /*0ff0*/ 	.byte	0x04, 0x2f
        /*0ff2*/ 	.short	(.L_723 - .L_722)
	.align		4
.L_722:
        /*0ff4*/ 	.word	index@(_ZN2at6native29vectorized_elementwise_kernelILi2ENS0_13BinaryFunctorIhhhNS0_17BitwiseXorFunctorIhEEEESt5arrayIPcLm3EEEEviT0_T1_)
        /*0ff8*/ 	.word	0x00000020


	//----- nvinfo : EIATTR_FRAME_SIZE
	.align		4
.L_723:
        /*0ffc*/ 	.byte	0x04, 0x11
        /*0ffe*/ 	.short	(.L_725 - .L_724)
	.align		4
.L_724:
        /*1000*/ 	.word	index@(_ZN2at6native29vectorized_elementwise_kernelILi2ENS0_13BinaryFunctorIhhhNS0_17BitwiseXorFunctorIhEEEESt5arrayIPcLm3EEEEviT0_T1_)
        /*1004*/ 	.word	0x00000000


	//----- nvinfo : EIATTR_REGCOUNT
	.align		4
.L_725:
        /*1008*/ 	.byte	0x04, 0x2f
        /*100a*/ 	.short	(.L_727 - .L_726)
	.align		4
.L_726:
        /*100c*/ 	.word	index@(_ZN2at6native27unrolled_elementwise_kernelINS0_13BinaryFunctorIhhhNS0_17BitwiseXorFunctorIhEEEESt5arrayIPcLm3EELi4E23TrivialOffsetCalculatorILi2EjES9_ILi1EjENS0_6memory15LoadWithoutCastENSC_16StoreWithoutCastEEEviT_T0_T2_T3_T4_T5_)
        /*1010*/ 	.word	0x0000001e


	//----- nvinfo : EIATTR_FRAME_SIZE
	.align		4
.L_727:
        /*1014*/ 	.byte	0x04, 0x11
        /*1016*/ 	.short	(.L_729 - .L_728)
	.align		4
.L_728:
        /*1018*/ 	.word	index@(_ZN2at6native27unrolled_elementwise_kernelINS0_13BinaryFunctorIhhhNS0_17BitwiseXorFunctorIhEEEESt5arrayIPcLm3EELi4E23TrivialOffsetCalculatorILi2EjES9_ILi1EjENS0_6memory15LoadWithoutCastENSC_16StoreWithoutCastEEEviT_T0_T2_T3_T4_T5_)
        /*101c*/ 	.word	0x00000000


	//----- nvinfo : EIATTR_REGCOUNT
	.align		4
.L_729:
        /*1020*/ 	.byte	0x04, 0x2f
        /*1022*/ 	.short	(.L_731 - .L_730)
	.align		4
.L_730:
        /*1024*/ 	.word	index@(_ZN2at6native18elementwise_kernelILi128ELi4EZNS0_22gpu_kernel_impl_nocastINS0_13BinaryFunctorIhhhNS0_17BitwiseXorFunctorIhEEEEEEvRNS_18TensorIteratorBaseERKT_EUliE_EEviT1_)
        /*1028*/ 	.word	0x00000014


	//----- nvinfo : EIATTR_FRAME_SIZE
	.align		4
.L_731:
        /*102c*/ 	.byte	0x04, 0x11
        /*102e*/ 	.short	(.L_733 - .L_732)
	.align		4
.L_732:
        /*1030*/ 	.word	index@(_ZN2at6native18elementwise_kernelILi128ELi4EZNS0_22gpu_kernel_impl_nocastINS0_13BinaryFunctorIhhhNS0_17BitwiseXorFunctorIhEEEEEEvRNS_18TensorIteratorBaseERKT_EUliE_EEviT1_)
        /*1034*/ 	.word	0x00000000


	//----- nvinfo : EIATTR_REGCOUNT
	.align		4
.L_733:
        /*1038*/ 	.byte	0x04, 0x2f
        /*103a*/ 	.short	(.L_735 - .L_734)
	.align		4
.L_734:
        /*103c*/ 	.word	index@(_ZN2at6native27unrolled_elementwise_kernelINS0_13BinaryFunctorIhhhNS0_17BitwiseXorFunctorIhEEEESt5arrayIPcLm3EELi4E23TrivialOffsetCalculatorILi2EjES9_ILi1EjENS0_6memory12LoadWithCastILi2EEENSC_13StoreWithCastILi1EEEEEviT_T0_T2_T3_T4_T5_)
        /*1040*/ 	.word	0x00000020


	//----- nvinfo : EIATTR_FRAME_SIZE
	.align		4
.L_735:
        /*1044*/ 	.byte	0x04, 0x11
        /*1046*/ 	.short	(.L_737 - .L_736)
	.align		4
.L_736:
        /*1048*/ 	.word	index@(_ZN2at6native27unrolled_elementwise_kernelINS0_13BinaryFunctorIhhhNS0_17BitwiseXorFunctorIhEEEESt5arrayIPcLm3EELi4E23TrivialOffsetCalculatorILi2EjES9_ILi1EjENS0_6memory12LoadWithCastILi2EEENSC_13StoreWithCastILi1EEEEEviT_T0_T2_T3_T4_T5_)
        /*104c*/ 	.word	0x00000000


	//----- nvinfo : EIATTR_REGCOUNT
	.align		4
.L_737:
        /*1050*/ 	.byte	0x04, 0x2f
        /*1052*/ 	.short	(.L_739 - .L_738)
	.align		4
.L_738:
        /*1054*/ 	.word	index@(_ZN2at6native18elementwise_kernelILi128ELi4EZNS0_15gpu_kernel_implINS0_13BinaryFunctorIhhhNS0_17BitwiseXorFunctorIhEEEEEEvRNS_18TensorIteratorBaseERKT_EUliE_EEviT1_)
        /*1058*/ 	.word	0x00000018


	//----- nvinfo : EIATTR_FRAME_SIZE
	.align		4
.L_739:
        /*105c*/ 	.byte	0x04, 0x11
        /*105e*/ 	.short	(.L_741 - .L_740)
	.align		4
.L_740:
        /*1060*/ 	.word	index@(_ZN2at6native18elementwise_kernelILi128ELi4EZNS0_15gpu_kernel_implINS0_13BinaryFunctorIhhhNS0_17BitwiseXorFunctorIhEEEEEEvRNS_18TensorIteratorBaseERKT_EUliE_EEviT1_)
        /*1064*/ 	.word	0x00000000


	//----- nvinfo : EIATTR_REGCOUNT
	.align		4
.L_741:
        /*1068*/ 	.byte	0x04, 0x2f
        /*106a*/ 	.short	(.L_743 - .L_742)
	.align		4
.L_742:
        /*106c*/ 	.word	index@(_ZN2at6native29vectorized_elementwise_kernelILi8ENS0_13AUnaryFunctorIhhhNS0_17BitwiseXorFunctorIhEEEESt5arrayIPcLm2EEEEviT0_T1_)
        /*1070*/ 	.word	0x0000001e


	//----- nvinfo : EIATTR_FRAME_SIZE
	.align		4
.L_743:
        /*1074*/ 	.byte	0x04, 0x11
        /*1076*/ 	.short	(.L_745 - .L_744)
	.align		4
.L_744:
        /*1078*/ 	.word	index@(_ZN2at6native29vectorized_elementwise_kernelILi8ENS0_13AUnaryFunctorIhhhNS0_17BitwiseXorFunctorIhEEEESt5arrayIPcLm2EEEEviT0_T1_)
        /*107c*/ 	.word	0x00000000


	//----- nvinfo : EIATTR_REGCOUNT
	.align		4
.L_745:
        /*1080*/ 	.byte	0x04, 0x2f
        /*1082*/ 	.short	(.L_747 - .L_746)
	.align		4
.L_746:
        /*1084*/ 	.word	index@(_ZN2at6native29vectorized_elementwise_kernelILi4ENS0_13AUnaryFunctorIhhhNS0_17BitwiseXorFunctorIhEEEESt5arrayIPcLm2EEEEviT0_T1_)
        /*1088*/ 	.word	0x0000001e


	//----- nvinfo : EIATTR_FRAME_SIZE
	.align		4
.L_747:
        /*108c*/ 	.byte	0x04, 0x11
        /*108e*/ 	.short	(.L_749 - .L_748)
	.align		4
.L_748:
        /*1090*/ 	.word	index@(_ZN2at6native29vectorized_elementwise_kernelILi4ENS0_13AUnaryFunctorIhhhNS0_17BitwiseXorFunctorIhEEEESt5arrayIPcLm2EEEEviT0_T1_)
        /*1094*/ 	.word	0x00000000


	//----- nvinfo : EIATTR_REGCOUNT
	.align		4
.L_749:
        /*1098*/ 	.byte	0x04, 0x2f
        /*109a*/ 	.short	(.L_751 - .L_750)
	.align		4
.L_750:
        /*109c*/ 	.word	index@(_ZN2at6native29vectorized_elementwise_kernelILi2ENS0_13AUnaryFunctorIhhhNS0_17BitwiseXorFunctorIhEEEESt5arrayIPcLm2EEEEviT0_T1_)
        /*10a0*/ 	.word	0x0000001e


	//----- nvinfo : EIATTR_FRAME_SIZE
	.align		4
.L_751:
        /*10a4*/ 	.byte	0x04, 0x11
        /*10a6*/ 	.short	(.L_753 - .L_752)
	.align		4
.L_752:
        /*10a8*/ 	.word	index@(_ZN2at6native29vectorized_elementwise_kernelILi2ENS0_13AUnaryFunctorIhhhNS0_17BitwiseXorFunctorIhEEEESt5arrayIPcLm2EEEEviT0_T1_)
        /*10ac*/ 	.word	0x00000000


	//----- nvinfo : EIATTR_REGCOUNT
	.align		4
.L_753:
        /*10b0*/ 	.byte	0x04, 0x2f
        /*10b2*/ 	.short	(.L_755 - .L_754)
	.align		4
.L_754:
        /*10b4*/ 	.word	index@(_ZN2at6native27unrolled_elementwise_kernelINS0_13AUnaryFunctorIhhhNS0_17BitwiseXorFunctorIhEEEESt5arrayIPcLm2EELi4E23TrivialOffsetCalculatorILi1EjESA_NS0_6memory15LoadWithoutCastENSB_16StoreWithoutCastEEEviT_T0_T2_T3_T4_T5_)
        /*10b8*/ 	.word	0x00000016


	//----- nvinfo : EIATTR_FRAME_SIZE
	.align		4
.L_755:
        /*10bc*/ 	.byte	0x04, 0x11
        /*10be*/ 	.short	(.L_757 - .L_756)
	.align		4
.L_756:
        /*10c0*/ 	.word	index@(_ZN2at6native27unrolled_elementwise_kernelINS0_13AUnaryFunctorIhhhNS0_17BitwiseXorFunctorIhEEEESt5arrayIPcLm2EELi4E23TrivialOffsetCalculatorILi1EjESA_NS0_6memory15LoadWithoutCastENSB_16StoreWithoutCastEEEviT_T0_T2_T3_T4_T5_)
        /*10c4*/ 	.word	0x00000000


	//----- nvinfo : EIATTR_REGCOUNT
	.align		4
.L_757:
        /*10c8*/ 	.byte	0x04, 0x2f
        /*10ca*/ 	.short	(.L_759 - .L_758)
	.align		4
.L_758:
        /*10cc*/ 	.word	index@(_ZN2at6native18elementwise_kernelILi128ELi4EZNS0_22gpu_kernel_impl_nocastINS0_13AUnaryFunctorIhhhNS0_17BitwiseXorFunctorIhEEEEEEvRNS_18TensorIteratorBaseERKT_EUliE_EEviT1_)
        /*10d0*/ 	.word	0x00000014


	//----- nvinfo : EIATTR_FRAME_SIZE
	.align		4
.L_759:
        /*10d4*/ 	.byte	0x04, 0x11
        /*10d6*/ 	.short	(.L_761 - .L_760)
	.align		4
.L_760:
        /*10d8*/ 	.word	index@(_ZN2at6native18elementwise_kernelILi128ELi4EZNS0_22gpu_kernel_impl_nocastINS0_13AUnaryFunctorIhhhNS0_17BitwiseXorFunctorIhEEEEEEvRNS_18TensorIteratorBaseERKT_EUliE_EEviT1_)
        /*10dc*/ 	.word	0x00000000


	//----- nvinfo : EIATTR_REGCOUNT
	.align		4
.L_761:
        /*10e0*/ 	.byte	0x04, 0x2f
        /*10e2*/ 	.short	(.L_763 - .L_762)
	.align		4
.L_762:
        /*10e4*/ 	.word	index@(_ZN2at6native27unrolled_elementwise_kernelINS0_13AUnaryFunctorIhhhNS0_17BitwiseXorFunctorIhEEEESt5arrayIPcLm2EELi4E23TrivialOffsetCalculatorILi1EjESA_NS0_6memory12LoadWithCastILi1EEENSB_13StoreWithCastILi1EEEEEviT_T0_T2_T3_T4_T5_)
        /*10e8*/ 	.word	0x0000001b


	//----- nvinfo : EIATTR_FRAME_SIZE
	.align		4
.L_763:
        /*10ec*/ 	.byte	0x04, 0x11
        /*10ee*/ 	.short	(.L_765 - .L_764)
	.align		4
.L_764:
        /*10f0*/ 	.word	index@(_ZN2at6native27unrolled_elementwise_kernelINS0_13AUnaryFunctorIhhhNS0_17BitwiseXorFunctorIhEEEESt5arrayIPcLm2EELi4E23TrivialOffsetCalculatorILi1EjESA_NS0_6memory12LoadWithCastILi1EEENSB_13StoreWithCastILi1EEEEEviT_T0_T2_T3_T4_T5_)
        /*10f4*/ 	.word	0x00000000


	//----- nvinfo : EIATTR_REGCOUNT
	.align		4
.L_765:
        /*10f8*/ 	.byte	0x04, 0x2f
        /*10fa*/ 	.short	(.L_767 - .L_766)
	.align		4
.L_766:
        /*10fc*/ 	.word	index@(_ZN2at6native18elementwise_kernelILi128ELi4EZNS0_15gpu_kernel_implINS0_13AUnaryFunctorIhhhNS0_17BitwiseXorFunctorIhEEEEEEvRNS_18TensorIteratorBaseERKT_EUliE_EEviT1_)
        /*1100*/ 	.word	0x00000018


	//----- nvinfo : EIATTR_FRAME_SIZE
	.align		4
.L_767:
        /*1104*/ 	.byte	0x04, 0x11
        /*1106*/ 	.short	(.L_769 - .L_768)
	.align		4
.L_768:
        /*1108*/ 	.word	index@(_ZN2at6native18elementwise_kernelILi128ELi4EZNS0_15gpu_kernel_implINS0_13AUnaryFunctorIhhhNS0_17BitwiseXorFunctorIhEEEEEEvRNS_18TensorIteratorBaseERKT_EUliE_EEviT1_)
        /*110c*/ 	.word	0x00000000


	//----- nvinfo : EIATTR_REGCOUNT
	.align		4
.L_769:
        /*1110*/ 	.byte	0x04, 0x2f
        /*1112*/ 	.short	(.L_771 - .L_770)
	.align		4
.L_770:
        /*1114*/ 	.word	index@(_ZN2at6native29vectorized_elementwise_kernelILi8ENS0_13BinaryFunctorIaaaNS0_17BitwiseXorFunctorIaEEEESt5arrayIPcLm3EEEEviT0_T1_)
        /*1118*/ 	.word	0x00000020


	//----- nvinfo : EIATTR_FRAME_SIZE
	.align		4
.L_771:
        /*111c*/ 	.byte	0x04, 0x11
        /*111e*/ 	.short	(.L_773 - .L_772)
	.align		4
.L_772:
        /*1120*/ 	.word	index@(_ZN2at6native29vectorized_elementwise_kernelILi8ENS0_13BinaryFunctorIaaaNS0_17BitwiseXorFunctorIaEEEESt5arrayIPcLm3EEEEviT0_T1_)
        /*1124*/ 	.word	0x00000000


	//----- nvinfo : EIATTR_REGCOUNT
	.align		4
.L_773:
        /*1128*/ 	.byte	0x04, 0x2f
        /*112a*/ 	.short	(.L_775 - .L_774)
	.align		4
.L_774:
        /*112c*/ 	.word	index@(_ZN2at6native29vectorized_elementwise_kernelILi4ENS0_13BinaryFunctorIaaaNS0_17BitwiseXorFunctorIaEEEESt5arrayIPcLm3EEEEviT0_T1_)
        /*1130*/ 	.word	0x00000020


	//----- nvinfo : EIATTR_FRAME_SIZE
	.align		4
.L_775:
        /*1134*/ 	.byte	0x04, 0x11
        /*1136*/ 	.short	(.L_777 - .L_776)
	.align		4
.L_776:
        /*1138*/ 	.word	index@(_ZN2at6native29vectorized_elementwise_kernelILi4ENS0_13BinaryFunctorIaaaNS0_17BitwiseXorFunctorIaEEEESt5arrayIPcLm3EEEEviT0_T1_)
        /*113c*/ 	.word	0x00000000


	//----- nvinfo : EIATTR_REGCOUNT
	.align		4
.L_777:
        /*1140*/ 	.byte	0x04, 0x2f
        /*1142*/ 	.short	(.L_779 - .L_778)
	.align		4
.L_778:
        /*1144*/ 	.word	index@(_ZN2at6native29vectorized_elementwise_kernelILi2ENS0_13BinaryFunctorIaaaNS0_17BitwiseXorFunctorIaEEEESt5arrayIPcLm3EEEEviT0_T1_)
        /*1148*/ 	.word	0x00000020


	//----- nvinfo : EIATTR_FRAME_SIZE
	.align		4
.L_779:
        /*114c*/ 	.byte	0x04, 0x11
        /*114e*/ 	.short	(.L_781 - .L_780)
	.align		4
.L_780:
        /*1150*/ 	.word	index@(_ZN2at6native29vectorized_elementwise_kernelILi2ENS0_13BinaryFunctorIaaaNS0_17BitwiseXorFunctorIaEEEESt5arrayIPcLm3EEEEviT0_T1_)
        /*1154*/ 	.word	0x00000000


	//----- nvinfo : EIATTR_REGCOUNT
	.align		4
.L_781:
        /*1158*/ 	.byte	0x04, 0x2f
        /*115a*/ 	.short	(.L_783 - .L_782)
	.align		4
.L_782:
        /*115c*/ 	.word	index@(_ZN2at6native27unrolled_elementwise_kernelINS0_13BinaryFunctorIaaaNS0_17BitwiseXorFunctorIaEEEESt5arrayIPcLm3EELi4E23TrivialOffsetCalculatorILi2EjES9_ILi1EjENS0_6memory15LoadWithoutCastENSC_16StoreWithoutCastEEEviT_T0_T2_T3_T4_T5_)
        /*1160*/ 	.word	0x0000001e


	//----- nvinfo : EIATTR_FRAME_SIZE
	.align		4
.L_783:
        /*1164*/ 	.byte	0x04, 0x11
        /*1166*/ 	.short	(.L_785 - .L_784)
	.align		4
.L_784:
        /*1168*/ 	.word	index@(_ZN2at6native27unrolled_elementwise_kernelINS0_13BinaryFunctorIaaaNS0_17BitwiseXorFunctorIaEEEESt5arrayIPcLm3EELi4E23TrivialOffsetCalculatorILi2EjES9_ILi1EjENS0_6memory15LoadWithoutCastENSC_16StoreWithoutCastEEEviT_T0_T2_T3_T4_T5_)
        /*116c*/ 	.word	0x00000000


	//----- nvinfo : EIATTR_REGCOUNT
	.align		4
.L_785:
        /*1170*/ 	.byte	0x04, 0x2f
        /*1172*/ 	.short	(.L_787 - .L_786)
	.align		4
.L_786:
        /*1174*/ 	.word	index@(_ZN2at6native18elementwise_kernelILi128ELi4EZNS0_22gpu_kernel_impl_nocastINS0_13BinaryFunctorIaaaNS0_17BitwiseXorFunctorIaEEEEEEvRNS_18TensorIteratorBaseERKT_EUliE_EEviT1_)
        /*1178*/ 	.word	0x00000014


	//----- nvinfo : EIATTR_FRAME_SIZE
	.align		4
.L_787:
        /*117c*/ 	.byte	0x04, 0x11
        /*117e*/ 	.short	(.L_789 - .L_788)
	.align		4
.L_788:
        /*1180*/ 	.word	index@(_ZN2at6native18elementwise_kernelILi128ELi4EZNS0_22gpu_kernel_impl_nocastINS0_13BinaryFunctorIaaaNS0_17BitwiseXorFunctorIaEEEEEEvRNS_18TensorIteratorBaseERKT_EUliE_EEviT1_)
        /*1184*/ 	.word	0x00000000


	//----- nvinfo : EIATTR_REGCOUNT
	.align		4
.L_789:
        /*1188*/ 	.byte	0x04, 0x2f
        /*118a*/ 	.short	(.L_791 - .L_790)
	.align		4
.L_790:
        /*118c*/ 	.word	index@(_ZN2at6native27unrolled_elementwise_kernelINS0_13BinaryFunctorIaaaNS0_17BitwiseXorFunctorIaEEEESt5arrayIPcLm3EELi4E23TrivialOffsetCalculatorILi2EjES9_ILi1EjENS0_6memory12LoadWithCastILi2EEENSC_13StoreWithCastILi1EEEEEviT_T0_T2_T3_T4_T5_)
        /*1190*/ 	.word	0x00000020


	//----- nvinfo : EIATTR_FRAME_SIZE
	.align		4
.L_791:
        /*1194*/ 	.byte	0x04, 0x11
        /*1196*/ 	.short	(.L_793 - .L_792)
	.align		4
.L_792:
        /*1198*/ 	.word	index@(_ZN2at6native27unrolled_elementwise_kernelINS0_13BinaryFunctorIaaaNS0_17BitwiseXorFunctorIaEEEESt5arrayIPcLm3EELi4E23TrivialOffsetCalculatorILi2EjES9_ILi1EjENS0_6memory12LoadWithCastILi2EEENSC_13StoreWithCastILi1EEEEEviT_T0_T2_T3_T4_T5_)
        /*119c*/ 	.word	0x00000000


	//----- nvinfo : EIATTR_REGCOUNT
	.align		4
.L_793:
        /*11a0*/ 	.byte	0x04, 0x2f
        /*11a2*/ 	.short	(.L_795 - .L_794)
	.align		4
.L_794:
        /*11a4*/ 	.word	index@(_ZN2at6native18elementwise_kernelILi128ELi4EZNS0_15gpu_kernel_implINS0_13BinaryFunctorIaaaNS0_17BitwiseXorFunctorIaEEEEEEvRNS_18TensorIteratorBaseERKT_EUliE_EEviT1_)
        /*11a8*/ 	.word	0x00000018


	//----- nvinfo : EIATTR_FRAME_SIZE
	.align		4
.L_795:
        /*11ac*/ 	.byte	0x04, 0x11
        /*11ae*/ 	.short	(.L_797 - .L_796)
	.align		4
.L_796:
        /*11b0*/ 	.word	index@(_ZN2at6native18elementwise_kernelILi128ELi4EZNS0_15gpu_kernel_implINS0_13BinaryFunctorIaaaNS0_17BitwiseXorFunctorIaEEEEEEvRNS_18TensorIteratorBaseERKT_EUliE_EEviT1_)
        /*11b4*/ 	.word	0x00000000


	//----- nvinfo : EIATTR_REGCOUNT
	.align		4
.L_797:
        /*11b8*/ 	.byte	0x04, 0x2f
        /*11ba*/ 	.short	(.L_799 - .L_798)
	.align		4
.L_798:
        /*11bc*/ 	.word	index@(_ZN2at6native29vectorized_elementwise_kernelILi8ENS0_13AUnaryFunctorIaaaNS0_17BitwiseXorFunctorIaEEEESt5arrayIPcLm2EEEEviT0_T1_)
        /*11c0*/ 	.word	0x0000001e


	//----- nvinfo : EIATTR_FRAME_SIZE
	.align		4
.L_799:
        /*11c4*/ 	.byte	0x04, 0x11
        /*11c6*/ 	.short	(.L_801 - .L_800)
	.align		4
.L_800:
        /*11c8*/ 	.word	index@(_ZN2at6native29vectorized_elementwise_kernelILi8ENS0_13AUnaryFunctorIaaaNS0_17BitwiseXorFunctorIaEEEESt5arrayIPcLm2EEEEviT0_T1_)
        /*11cc*/ 	.word	0x00000000


	//----- nvinfo : EIATTR_REGCOUNT
	.align		4
.L_801:
        /*11d0*/ 	.byte	0x04, 0x2f
        /*11d2*/ 	.short	(.L_803 - .L_802)
	.align		4
.L_802:
        /*11d4*/ 	.word	index@(_ZN2at6native29vectorized_elementwise_kernelILi4ENS0_13AUnaryFunctorIaaaNS0_17BitwiseXorFunctorIaEEEESt5arrayIPcLm2EEEEviT0_T1_)
        /*11d8*/ 	.word	0x0000001e


	//----- nvinfo : EIATTR_FRAME_SIZE
	.align		4
.L_803:
        /*11dc*/ 	.byte	0x04, 0x11
        /*11de*/ 	.short	(.L_805 - .L_804)
	.align		4
.L_804:
        /*11e0*/ 	.word	index@(_ZN2at6native29vectorized_elementwise_kernelILi4ENS0_13AUnaryFunctorIaaaNS0_17BitwiseXorFunctorIaEEEESt5arrayIPcLm2EEEEviT0_T1_)
        /*11e4*/ 	.word	0x00000000


	//----- nvinfo : EIATTR_REGCOUNT
	.align		4
.L_805:
        /*11e8*/ 	.byte	0x04, 0x2f
        /*11ea*/ 	.short	(.L_807 - .L_806)
	.align		4
.L_806:
        /*11ec*/ 	.word	index@(_ZN2at6native29vectorized_elementwise_kernelILi2ENS0_13AUnaryFunctorIaaaNS0_17BitwiseXorFunctorIaEEEESt5arrayIPcLm2EEEEviT0_T1_)
        /*11f0*/ 	.word	0x0000001e


	//----- nvinfo : EIATTR_FRAME_SIZE
	.align		4
.L_807:
        /*11f4*/ 	.byte	0x04, 0x11
        /*11f6*/ 	.short	(.L_809 - .L_808)
	.align		4
.L_808:
        /*11f8*/ 	.word	index@(_ZN2at6native29vectorized_elementwise_kernelILi2ENS0_13AUnaryFunctorIaaaNS0_17BitwiseXorFunctorIaEEEESt5arrayIPcLm2EEEEviT0_T1_)
        /*11fc*/ 	.word	0x00000000


	//----- nvinfo : EIATTR_REGCOUNT
	.align		4
.L_809:
        /*1200*/ 	.byte	0x04, 0x2f
        /*1202*/ 	.short	(.L_811 - .L_810)
	.align		4
.L_810:
        /*1204*/ 	.word	index@(_ZN2at6native27unrolled_elementwise_kernelINS0_13AUnaryFunctorIaaaNS0_17BitwiseXorFunctorIaEEEESt5arrayIPcLm2EELi4E23TrivialOffsetCalculatorILi1EjESA_NS0_6memory15LoadWithoutCastENSB_16StoreWithoutCastEEEviT_T0_T2_T3_T4_T5_)
        /*1208*/ 	.word	0x00000016


	//----- nvinfo : EIATTR_FRAME_SIZE
	.align		4
.L_811:
        /*120c*/ 	.byte	0x04, 0x11
        /*120e*/ 	.short	(.L_813 - .L_812)
	.align		4
.L_812:
        /*1210*/ 	.word	index@(_ZN2at6native27unrolled_elementwise_kernelINS0_13AUnaryFunctorIaaaNS0_17BitwiseXorFunctorIaEEEESt5arrayIPcLm2EELi4E23TrivialOffsetCalculatorILi1EjESA_NS0_6memory15LoadWithoutCastENSB_16StoreWithoutCastEEEviT_T0_T2_T3_T4_T5_)
        /*1214*/ 	.word	0x00000000


	//----- nvinfo : EIATTR_REGCOUNT
	.align		4
.L_813:
        /*1218*/ 	.byte	0x04, 0x2f
        /*121a*/ 	.short	(.L_815 - .L_814)
	.align		4
.L_814:
        /*121c*/ 	.word	index@(_ZN2at6native18elementwise_kernelILi128ELi4EZNS0_22gpu_kernel_impl_nocastINS0_13AUnaryFunctorIaaaNS0_17BitwiseXorFunctorIaEEEEEEvRNS_18TensorIteratorBaseERKT_EUliE_EEviT1_)
        /*1220*/ 	.word	0x00000014


	//----- nvinfo : EIATTR_FRAME_SIZE
	.align		4
.L_815:
        /*1224*/ 	.byte	0x04, 0x11
        /*1226*/ 	.short	(.L_817 - .L_816)
	.align		4
.L_816:
        /*1228*/ 	.word	index@(_ZN2at6native18elementwise_kernelILi128ELi4EZNS0_22gpu_kernel_impl_nocastINS0_13AUnaryFunctorIaaaNS0_17BitwiseXorFunctorIaEEEEEEvRNS_18TensorIteratorBaseERKT_EUliE_EEviT1_)
        /*122c*/ 	.word	0x00000000


	//----- nvinfo : EIATTR_REGCOUNT
	.align		4
.L_817:
        /*1230*/ 	.byte	0x04, 0x2f
        /*1232*/ 	.short	(.L_819 - .L_818)
	.align		4
.L_818:
        /*1234*/ 	.word	index@(_ZN2at6native27unrolled_elementwise_kernelINS0_13AUnaryFunctorIaaaNS0_17BitwiseXorFunctorIaEEEESt5arrayIPcLm2EELi4E23TrivialOffsetCalculatorILi1EjESA_NS0_6memory12LoadWithCastILi1EEENSB_13StoreWithCastILi1EEEEEviT_T0_T2_T3_T4_T5_)
        /*1238*/ 	.word	0x0000001b


	//----- nvinfo : EIATTR_FRAME_SIZE
	.align		4
.L_819:
        /*123c*/ 	.byte	0x04, 0x11
        /*123e*/ 	.short	(.L_821 - .L_820)
	.align		4
.L_820:
        /*1240*/ 	.word	index@(_ZN2at6native27unrolled_elementwise_kernelINS0_13AUnaryFunctorIaaaNS0_17BitwiseXorFunctorIaEEEESt5arrayIPcLm2EELi4E23TrivialOffsetCalculatorILi1EjESA_NS0_6memory12LoadWithCastILi1EEENSB_13StoreWithCastILi1EEEEEviT_T0_T2_T3_T4_T5_)
        /*1244*/ 	.word	0x00000000


	//----- nvinfo : EIATTR_REGCOUNT
	.align		4
.L_821:
        /*1248*/ 	.byte	0x04, 0x2f
        /*124a*/ 	.short	(.L_823 - .L_822)
	.align		4
.L_822:
        /*124c*/ 	.word	index@(_ZN2at6native18elementwise_kernelILi128ELi4EZNS0_15gpu_kernel_implINS0_13AUnaryFunctorIaaaNS0_17BitwiseXorFunctorIaEEEEEEvRNS_18TensorIteratorBaseERKT_EUliE_EEviT1_)
        /*1250*/ 	.word	0x00000018


	//----- nvinfo : EIATTR_FRAME_SIZE
	.align		4
.L_823:
        /*1254*/ 	.byte	0x04, 0x11
        /*1256*/ 	.short	(.L_825 - .L_824)
	.align		4
.L_824:
        /*1258*/ 	.word	index@(_ZN2at6native18elementwise_kernelILi128ELi4EZNS0_15gpu_kernel_implINS0_13AUnaryFunctorIaaaNS0_17BitwiseXorFunctorIaEEEEEEvRNS_18TensorIteratorBaseERKT_EUliE_EEviT1_)
        /*125c*/ 	.word	0x00000000


	//----- nvinfo : EIATTR_REGCOUNT
	.align		4
.L_825:
        /*1260*/ 	.byte	0x04, 0x2f
        /*1262*/ 	.short	(.L_827 - .L_826)
	.align		4
.L_826:
        /*1264*/ 	.word	index@(_ZN2at6native29vectorized_elementwise_kernelILi8ENS0_13BinaryFunctorIiiiNS0_17BitwiseXorFunctorIiEEEESt5arrayIPcLm3EEEEviT0_T1_)
        /*1268*/ 	.word	0x00000020


	//----- nvinfo : EIATTR_FRAME_SIZE
	.align		4
.L_827:
        /*126c*/ 	.byte	0x04, 0x11
        /*126e*/ 	.short	(.L_829 - .L_828)
	.align		4
.L_828:
        /*1270*/ 	.word	index@(_ZN2at6native29vectorized_elementwise_kernelILi8ENS0_13BinaryFunctorIiiiNS0_17BitwiseXorFunctorIiEEEESt5arrayIPcLm3EEEEviT0_T1_)
        /*1274*/ 	.word	0x00000000


	//----- nvinfo : EIATTR_REGCOUNT
	.align		4
.L_829:
        /*1278*/ 	.byte	0x04, 0x2f
        /*127a*/ 	.short	(.L_831 - .L_830)
	.align		4
.L_830:
        /*127c*/ 	.word	index@(_ZN2at6native29vectorized_elementwise_kernelILi4ENS0_13BinaryFunctorIiiiNS0_17BitwiseXorFunctorIiEEEESt5arrayIPcLm3EEEEviT0_T1_)
        /*1280*/ 	.word	0x00000020


	//----- nvinfo : EIATTR_FRAME_SIZE
	.align		4
.L_831:
        /*1284*/ 	.byte	0x04, 0x11
        /*1286*/ 	.short	(.L_833 - .L_832)
	.align		4
.L_832:
        /*1288*/ 	.word	index@(_ZN2at6native29vectorized_elementwise_kernelILi4ENS0_13BinaryFunctorIiiiNS0_17BitwiseXorFunctorIiEEEESt5arrayIPcLm3EEEEviT0_T1_)
        /*128c*/ 	.word	0x00000000


	//----- nvinfo : EIATTR_REGCOUNT
	.align		4
.L_833:
        /*1290*/ 	.byte	0x04, 0x2f
        /*1292*/ 	.short	(.L_835 - .L_834)
	.align		4
.L_834:
        /*1294*/ 	.word	index@(_ZN2at6native29vectorized_elementwise_kernelILi2ENS0_13BinaryFunctorIiiiNS0_17BitwiseXorFunctorIiEEEESt5arrayIPcLm3EEEEviT0_T1_)
        /*1298*/ 	.word	0x00000020


	//----- nvinfo : EIATTR_FRAME_SIZE
	.align		4
.L_835:
        /*129c*/ 	.byte	0x04, 0x11
        /*129e*/ 	.short	(.L_837 - .L_836)
	.align		4
.L_836:
        /*12a0*/ 	.word	index@(_ZN2at6native29vectorized_elementwise_kernelILi2ENS0_13BinaryFunctorIiiiNS0_17BitwiseXorFunctorIiEEEESt5arrayIPcLm3EEEEviT0_T1_)
        /*12a4*/ 	.word	0x00000000


	//----- nvinfo : EIATTR_REGCOUNT
	.align		4
.L_837:
        /*12a8*/ 	.byte	0x04, 0x2f
        /*12aa*/ 	.short	(.L_839 - .L_838)
	.align		4
.L_838:
        /*12ac*/ 	.word	index@(_ZN2at6native27unrolled_elementwise_kernelINS0_13BinaryFunctorIiiiNS0_17BitwiseXorFunctorIiEEEESt5arrayIPcLm3EELi4E23TrivialOffsetCalculatorILi2EjES9_ILi1EjENS0_6memory15LoadWithoutCastENSC_16StoreWithoutCastEEEviT_T0_T2_T3_T4_T5_)
        /*12b0*/ 	.word	0x0000001e


	//----- nvinfo : EIATTR_FRAME_SIZE
	.align		4
.L_839:
        /*12b4*/ 	.byte	0x04, 0x11
        /*12b6*/ 	.short	(.L_841 - .L_840)
	.align		4
.L_840:
        /*12b8*/ 	.word	index@(_ZN2at6native27unrolled_elementwise_kernelINS0_13BinaryFunctorIiiiNS0_17BitwiseXorFunctorIiEEEESt5arrayIPcLm3EELi4E23TrivialOffsetCalculatorILi2EjES9_ILi1EjENS0_6memory15LoadWithoutCastENSC_16StoreWithoutCastEEEviT_T0_T2_T3_T4_T5_)
        /*12bc*/ 	.word	0x00000000


	//----- nvinfo : EIATTR_REGCOUNT
	.align		4
.L_841:
        /*12c0*/ 	.byte	0x04, 0x2f
        /*12c2*/ 	.short	(.L_843 - .L_842)
	.align		4
.L_842:
        /*12c4*/ 	.word	index@(_ZN2at6native18elementwise_kernelILi128ELi2EZNS0_22gpu_kernel_impl_nocastINS0_13BinaryFunctorIiiiNS0_17BitwiseXorFunctorIiEEEEEEvRNS_18TensorIteratorBaseERKT_EUliE_EEviT1_)
        /*12c8*/ 	.word	0x00000014


	//----- nvinfo : EIATTR_FRAME_SIZE
	.align		4
.L_843:
        /*12cc*/ 	.byte	0x04, 0x11
        /*12ce*/ 	.short	(.L_845 - .L_844)
	.align		4
.L_844:
        /*12d0*/ 	.word	index@(_ZN2at6native18elementwise_kernelILi128ELi2EZNS0_22gpu_kernel_impl_nocastINS0_13BinaryFunctorIiiiNS0_17BitwiseXorFunctorIiEEEEEEvRNS_18TensorIteratorBaseERKT_EUliE_EEviT1_)
        /*12d4*/ 	.word	0x00000000


	//----- nvinfo : EIATTR_REGCOUNT
	.align		4
.L_845:
        /*12d8*/ 	.byte	0x04, 0x2f
        /*12da*/ 	.short	(.L_847 - .L_846)
	.align		4
.L_846:
        /*12dc*/ 	.word	index@(_ZN2at6native27unrolled_elementwise_kernelINS0_13BinaryFunctorIiiiNS0_17BitwiseXorFunctorIiEEEESt5arrayIPcLm3EELi4E23TrivialOffsetCalculatorILi2EjES9_ILi1EjENS0_6memory12LoadWithCastILi2EEENSC_13StoreWithCastILi1EEEEEviT_T0_T2_T3_T4_T5_)
        /*12e0*/ 	.word	0x00000020


	//----- nvinfo : EIATTR_FRAME_SIZE
	.align		4
.L_847:
        /*12e4*/ 	.byte	0x04, 0x11
        /*12e6*/ 	.short	(.L_849 - .L_848)
	.align		4
.L_848:
        /*12e8*/ 	.word	index@(_ZN2at6native27unrolled_elementwise_kernelINS0_13BinaryFunctorIiiiNS0_17BitwiseXorFunctorIiEEEESt5arrayIPcLm3EELi4E23TrivialOffsetCalculatorILi2EjES9_ILi1EjENS0_6memory12LoadWithCastILi2EEENSC_13StoreWithCastILi1EEEEEviT_T0_T2_T3_T4_T5_)
        /*12ec*/ 	.word	0x00000000


	//----- nvinfo : EIATTR_REGCOUNT
	.align		4
.L_849:
        /*12f0*/ 	.byte	0x04, 0x2f
        /*12f2*/ 	.short	(.L_851 - .L_850)
	.align		4
.L_850:
        /*12f4*/ 	.word	index@(_ZN2at6native18elementwise_kernelILi128ELi4EZNS0_15gpu_kernel_implINS0_13BinaryFunctorIiiiNS0_17BitwiseXorFunctorIiEEEEEEvRNS_18TensorIteratorBaseERKT_EUliE_EEviT1_)
        /*12f8*/ 	.word	0x00000018


	//----- nvinfo : EIATTR_FRAME_SIZE
	.align		4
.L_851:
        /*12fc*/ 	.byte	0x04, 0x11
        /*12fe*/ 	.short	(.L_853 - .L_852)
	.align		4
.L_852:
        /*1300*/ 	.word	index@(_ZN2at6native18elementwise_kernelILi128ELi4EZNS0_15gpu_kernel_implINS0_13BinaryFunctorIiiiNS0_17BitwiseXorFunctorIiEEEEEEvRNS_18TensorIteratorBaseERKT_EUliE_EEviT1_)
        /*1304*/ 	.word	0x00000000


	//----- nvinfo : EIATTR_REGCOUNT
	.align		4
.L_853:
        /*1308*/ 	.byte	0x04, 0x2f
        /*130a*/ 	.short	(.L_855 - .L_854)
	.align		4
.L_854:
        /*130c*/ 	.word	index@(_ZN2at6native29vectorized_elementwise_kernelILi8ENS0_13AUnaryFunctorIiiiNS0_17BitwiseXorFunctorIiEEEESt5arrayIPcLm2EEEEviT0_T1_)
        /*1310*/ 	.word	0x00000020


	//----- nvinfo : EIATTR_FRAME_SIZE
	.align		4
.L_855:
        /*1314*/ 	.byte	0x04, 0x11
        /*1316*/ 	.short	(.L_857 - .L_856)
	.align		4
.L_856:
        /*1318*/ 	.word	index@(_ZN2at6native29vectorized_elementwise_kernelILi8ENS0_13AUnaryFunctorIiiiNS0_17BitwiseXorFunctorIiEEEESt5arrayIPcLm2EEEEviT0_T1_)
        /*131c*/ 	.word	0x00000000


	//----- nvinfo : EIATTR_REGCOUNT
	.align		4
.L_857:
        /*1320*/ 	.byte	0x04, 0x2f
        /*1322*/ 	.short	(.L_859 - .L_858)
	.align		4
.L_858:
        /*1324*/ 	.word	index@(_ZN2at6native29vectorized_elementwise_kernelILi4ENS0_13AUnaryFunctorIiiiNS0_17BitwiseXorFunctorIiEEEESt5arrayIPcLm2EEEEviT0_T1_)
        /*1328*/ 	.word	0x00000020


	//----- nvinfo : EIATTR_FRAME_SIZE
	.align		4
.L_859:
        /*132c*/ 	.byte	0x04, 0x11
        /*132e*/ 	.short	(.L_861 - .L_860)
	.align		4
.L_860:
        /*1330*/ 	.word	index@(_ZN2at6native29vectorized_elementwise_kernelILi4ENS0_13AUnaryFunctorIiiiNS0_17BitwiseXorFunctorIiEEEESt5arrayIPcLm2EEEEviT0_T1_)
        /*1334*/ 	.word	0x00000000


	//----- nvinfo : EIATTR_REGCOUNT
	.align		4
.L_861:
        /*1338*/ 	.byte	0x04, 0x2f
        /*133a*/ 	.short	(.L_863 - .L_862)
	.align		4
.L_862:
        /*133c*/ 	.word	index@(_ZN2at6native29vectorized_elementwise_kernelILi2ENS0_13AUnaryFunctorIiiiNS0_17BitwiseXorFunctorIiEEEESt5arrayIPcLm2EEEEviT0_T1_)
        /*1340*/ 	.word	0x00000020


	//----- nvinfo : EIATTR_FRAME_SIZE
	.align		4
.L_863:
        /*1344*/ 	.byte	0x04, 0x11
        /*1346*/ 	.short	(.L_865 - .L_864)
	.align		4
.L_864:
        /*1348*/ 	.word	index@(_ZN2at6native29vectorized_elementwise_kernelILi2ENS0_13AUnaryFunctorIiiiNS0_17BitwiseXorFunctorIiEEEESt5arrayIPcLm2EEEEviT0_T1_)
        /*134c*/ 	.word	0x00000000


	//----- nvinfo : EIATTR_REGCOUNT
	.align		4
.L_865:
        /*1350*/ 	.byte	0x04, 0x2f
        /*1352*/ 	.short	(.L_867 - .L_866)
	.align		4
.L_866:
        /*1354*/ 	.word	index@(_ZN2at6native27unrolled_elementwise_kernelINS0_13AUnaryFunctorIiiiNS0_17BitwiseXorFunctorIiEEEESt5arrayIPcLm2EELi4E23TrivialOffsetCalculatorILi1EjESA_NS0_6memory15LoadWithoutCastENSB_16StoreWithoutCastEEEviT_T0_T2_T3_T4_T5_)
        /*1358*/ 	.word	0x00000016


	//----- nvinfo : EIATTR_FRAME_SIZE
	.align		4
.L_867:
        /*135c*/ 	.byte	0x04, 0x11
        /*135e*/ 	.short	(.L_869 - .L_868)
	.align		4
.L_868:
        /*1360*/ 	.word	index@(_ZN2at6native27unrolled_elementwise_kernelINS0_13AUnaryFunctorIiiiNS0_17BitwiseXorFunctorIiEEEESt5arrayIPcLm2EELi4E23TrivialOffsetCalculatorILi1EjESA_NS0_6memory15LoadWithoutCastENSB_16StoreWithoutCastEEEviT_T0_T2_T3_T4_T5_)
        /*1364*/ 	.word	0x00000000


	//----- nvinfo : EIATTR_REGCOUNT
	.align		4
.L_869:
        /*1368*/ 	.byte	0x04, 0x2f
        /*136a*/ 	.short	(.L_871 - .L_870)
	.align		4
.L_870:
        /*136c*/ 	.word	index@(_ZN2at6native18elementwise_kernelILi128ELi2EZNS0_22gpu_kernel_impl_nocastINS0_13AUnaryFunctorIiiiNS0_17BitwiseXorFunctorIiEEEEEEvRNS_18TensorIteratorBaseERKT_EUliE_EEviT1_)
        /*1370*/ 	.word	0x00000014


	//----- nvinfo : EIATTR_FRAME_SIZE
	.align		4
.L_871:
        /*1374*/ 	.byte	0x04, 0x11
        /*1376*/ 	.short	(.L_873 - .L_872)
	.align		4
.L_872:
        /*1378*/ 	.word	index@(_ZN2at6native18elementwise_kernelILi128ELi2EZNS0_22gpu_kernel_impl_nocastINS0_13AUnaryFunctorIiiiNS0_17BitwiseXorFunctorIiEEEEEEvRNS_18TensorIteratorBaseERKT_EUliE_EEviT1_)
        /*137c*/ 	.word	0x00000000


	//----- nvinfo : EIATTR_REGCOUNT
	.align		4
.L_873:
        /*1380*/ 	.byte	0x04, 0x2f
        /*1382*/ 	.short	(.L_875 - .L_874)
	.align		4
.L_874:
        /*1384*/ 	.word	index@(_ZN2at6native27unrolled_elementwise_kernelINS0_13AUnaryFunctorIiiiNS0_17BitwiseXorFunctorIiEEEESt5arrayIPcLm2EELi4E23TrivialOffsetCalculatorILi1EjESA_NS0_6memory12LoadWithCastILi1EEENSB_13StoreWithCastILi1EEEEEviT_T0_T2_T3_T4_T5_)
        /*1388*/ 	.word	0x0000001d


	//----- nvinfo : EIATTR_FRAME_SIZE
	.align		4
.L_875:
        /*138c*/ 	.byte	0x04, 0x11
        /*138e*/ 	.short	(.L_877 - .L_876)
	.align		4
.L_876:
        /*1390*/ 	.word	index@(_ZN2at6native27unrolled_elementwise_kernelINS0_13AUnaryFunctorIiiiNS0_17BitwiseXorFunctorIiEEEESt5arrayIPcLm2EELi4E23TrivialOffsetCalculatorILi1EjESA_NS0_6memory12LoadWithCastILi1EEENSB_13StoreWithCastILi1EEEEEviT_T0_T2_T3_T4_T5_)
        /*1394*/ 	.word	0x00000000


	//----- nvinfo : EIATTR_REGCOUNT
	.align		4
.L_877:
        /*1398*/ 	.byte	0x04, 0x2f
        /*139a*/ 	.short	(.L_879 - .L_878)
	.align		4
.L_878:
        /*139c*/ 	.word	index@(_ZN2at6native18elementwise_kernelILi128ELi4EZNS0_15gpu_kernel_implINS0_13AUnaryFunctorIiiiNS0_17BitwiseXorFunctorIiEEEEEEvRNS_18TensorIteratorBaseERKT_EUliE_EEviT1_)
        /*13a0*/ 	.word	0x00000018


	//----- nvinfo : EIATTR_FRAME_SIZE
	.align		4
.L_879:
        /*13a4*/ 	.byte	0x04, 0x11
        /*13a6*/ 	.short	(.L_881 - .L_880)
	.align		4
.L_880:
        /*13a8*/ 	.word	index@(_ZN2at6native18elementwise_kernelILi128ELi4EZNS0_15gpu_kernel_implINS0_13AUnaryFunctorIiiiNS0_17BitwiseXorFunctorIiEEEEEEvRNS_18TensorIteratorBaseERKT_EUliE_EEviT1_)
        /*13ac*/ 	.word	0x00000000


	//----- nvinfo : EIATTR_REGCOUNT
	.align		4
.L_881:
        /*13b0*/ 	.byte	0x04, 0x2f
        /*13b2*/ 	.short	(.L_883 - .L_882)
	.align		4
.L_882:
        /*13b4*/ 	.word	index@(_ZN2at6native29vectorized_elementwise_kernelILi8ENS0_13BinaryFunctorIlllNS0_17BitwiseXorFunctorIlEEEESt5arrayIPcLm3EEEEviT0_T1_)
        /*13b8*/ 	.word	0x00000028


	//----- nvinfo : EIATTR_FRAME_SIZE
	.align		4
.L_883:
        /*13bc*/ 	.byte	0x04, 0x11
        /*13be*/ 	.short	(.L_885 - .L_884)
	.align		4
.L_884:
        /*13c0*/ 	.word	index@(_ZN2at6native29vectorized_elementwise_kernelILi8ENS0_13BinaryFunctorIlllNS0_17BitwiseXorFunctorIlEEEESt5arrayIPcLm3EEEEviT0_T1_)
        /*13c4*/ 	.word	0x00000000


	//----- nvinfo : EIATTR_REGCOUNT
	.align		4
.L_885:
        /*13c8*/ 	.byte	0x04, 0x2f
        /*13ca*/ 	.short	(.L_887 - .L_886)
	.align		4
.L_886:
        /*13cc*/ 	.word	index@(_ZN2at6native29vectorized_elementwise_kernelILi4ENS0_13BinaryFunctorIlllNS0_17BitwiseXorFunctorIlEEEESt5arrayIPcLm3EEEEviT0_T1_)
        /*13d0*/ 	.word	0x00000028


	//----- nvinfo : EIATTR_FRAME_SIZE
	.align		4
.L_887:
        /*13d4*/ 	.byte	0x04, 0x11
        /*13d6*/ 	.short	(.L_889 - .L_888)
	.align		4
.L_888:
        /*13d8*/ 	.word	index@(_ZN2at6native29vectorized_elementwise_kernelILi4ENS0_13BinaryFunctorIlllNS0_17BitwiseXorFunctorIlEEEESt5arrayIPcLm3EEEEviT0_T1_)
        /*13dc*/ 	.word	0x00000000


	//----- nvinfo : EIATTR_REGCOUNT
	.align		4
.L_889:
        /*13e0*/ 	.byte	0x04, 0x2f
        /*13e2*/ 	.short	(.L_891 - .L_890)
	.align		4
.L_890:
        /*13e4*/ 	.word	index@(_ZN2at6native29vectorized_elementwise_kernelILi2ENS0_13BinaryFunctorIlllNS0_17BitwiseXorFunctorIlEEEESt5arrayIPcLm3EEEEviT0_T1_)
        /*13e8*/ 	.word	0x00000028


	//----- nvinfo : EIATTR_FRAME_SIZE
	.align		4
.L_891:
        /*13ec*/ 	.byte	0x04, 0x11
        /*13ee*/ 	.short	(.L_893 - .L_892)
	.align		4
.L_892:
        /*13f0*/ 	.word	index@(_ZN2at6native29vectorized_elementwise_kernelILi2ENS0_13BinaryFunctorIlllNS0_17BitwiseXorFunctorIlEEEESt5arrayIPcLm3EEEEviT0_T1_)
        /*13f4*/ 	.word	0x00000000


	//----- nvinfo : EIATTR_REGCOUNT
	.align		4
.L_893:
        /*13f8*/ 	.byte	0x04, 0x2f
        /*13fa*/ 	.short	(.L_895 - .L_894)
	.align		4
.L_894:
        /*13fc*/ 	.word	index@(_ZN2at6native27unrolled_elementwise_kernelINS0_13BinaryFunctorIlllNS0_17BitwiseXorFunctorIlEEEESt5arrayIPcLm3EELi4E23TrivialOffsetCalculatorILi2EjES9_ILi1EjENS0_6memory15LoadWithoutCastENSC_16StoreWithoutCastEEEviT_T0_T2_T3_T4_T5_)
        /*1400*/ 	.word	0x00000020


	//----- nvinfo : EIATTR_FRAME_SIZE
	.align		4
.L_895:
        /*1404*/ 	.byte	0x04, 0x11
        /*1406*/ 	.short	(.L_897 - .L_896)
	.align		4
.L_896:
        /*1408*/ 	.word	index@(_ZN2at6native27unrolled_elementwise_kernelINS0_13BinaryFunctorIlllNS0_17BitwiseXorFunctorIlEEEESt5arrayIPcLm3EELi4E23TrivialOffsetCalculatorILi2EjES9_ILi1EjENS0_6memory15LoadWithoutCastENSC_16StoreWithoutCastEEEviT_T0_T2_T3_T4_T5_)
        /*140c*/ 	.word	0x00000000


	//----- nvinfo : EIATTR_REGCOUNT
	.align		4
.L_897:
        /*1410*/ 	.byte	0x04, 0x2f
        /*1412*/ 	.short	(.L_899 - .L_898)
	.align		4
.L_898:
        /*1414*/ 	.word	index@(_ZN2at6native18elementwise_kernelILi128ELi2EZNS0_22gpu_kernel_impl_nocastINS0_13BinaryFunctorIlllNS0_17BitwiseXorFunctorIlEEEEEEvRNS_18TensorIteratorBaseERKT_EUliE_EEviT1_)
        /*1418*/ 	.word	0x00000014


	//----- nvinfo : EIATTR_FRAME_SIZE
	.align		4
.L_899:
        /*141c*/ 	.byte	0x04, 0x11
        /*141e*/ 	.short	(.L_901 - .L_900)
	.align		4
.L_900:
        /*1420*/ 	.word	index@(_ZN2at6native18elementwise_kernelILi128ELi2EZNS0_22gpu_kernel_impl_nocastINS0_13BinaryFunctorIlllNS0_17BitwiseXorFunctorIlEEEEEEvRNS_18TensorIteratorBaseERKT_EUliE_EEviT1_)
        /*1424*/ 	.word	0x00000000


	//----- nvinfo : EIATTR_REGCOUNT
	.align		4
.L_901:
        /*1428*/ 	.byte	0x04, 0x2f
        /*142a*/ 	.short	(.L_903 - .L_902)
	.align		4
.L_902:
        /*142c*/ 	.word	index@(_ZN2at6native27unrolled_elementwise_kernelINS0_13BinaryFunctorIlllNS0_17BitwiseXorFunctorIlEEEESt5arrayIPcLm3EELi4E23TrivialOffsetCalculatorILi2EjES9_ILi1EjENS0_6memory12LoadWithCastILi2EEENSC_13StoreWithCastILi1EEEEEviT_T0_T2_T3_T4_T5_)
        /*1430*/ 	.word	0x00000028


	//----- nvinfo : EIATTR_FRAME_SIZE
	.align		4
.L_903:
        /*1434*/ 	.byte	0x04, 0x11
        /*1436*/ 	.short	(.L_905 - .L_904)
	.align		4
.L_904:
        /*1438*/ 	.word	index@(_ZN2at6native27unrolled_elementwise_kernelINS0_13BinaryFunctorIlllNS0_17BitwiseXorFunctorIlEEEESt5arrayIPcLm3EELi4E23TrivialOffsetCalculatorILi2EjES9_ILi1EjENS0_6memory12LoadWithCastILi2EEENSC_13StoreWithCastILi1EEEEEviT_T0_T2_T3_T4_T5_)
        /*143c*/ 	.word	0x00000000


	//----- nvinfo : EIATTR_REGCOUNT
	.align		4
.L_905:
        /*1440*/ 	.byte	0x04, 0x2f
        /*1442*/ 	.short	(.L_907 - .L_906)
	.align		4
.L_906:
        /*1444*/ 	.word	index@(_ZN2at6native18elementwise_kernelILi128ELi4EZNS0_15gpu_kernel_implINS0_13BinaryFunctorIlllNS0_17BitwiseXorFunctorIlEEEEEEvRNS_18TensorIteratorBaseERKT_EUliE_EEviT1_)
        /*1448*/ 	.word	0x0000001a


	//----- nvinfo : EIATTR_FRAME_SIZE
	.align		4
.L_907:
        /*144c*/ 	.byte	0x04, 0x11
        /*144e*/ 	.short	(.L_909 - .L_908)
	.align		4
.L_908:
        /*1450*/ 	.word	index@(_ZN2at6native18elementwise_kernelILi128ELi4EZNS0_15gpu_kernel_implINS0_13BinaryFunctorIlllNS0_17BitwiseXorFunctorIlEEEEEEvRNS_18TensorIteratorBaseERKT_EUliE_EEviT1_)
        /*1454*/ 	.word	0x00000000


	//----- nvinfo : EIATTR_REGCOUNT
	.align		4
.L_909:
        /*1458*/ 	.byte	0x04, 0x2f
        /*145a*/ 	.short	(.L_911 - .L_910)
	.align		4
.L_910:
        /*145c*/ 	.word	index@(_ZN2at6native29vectorized_elementwise_kernelILi8ENS0_13AUnaryFunctorIlllNS0_17BitwiseXorFunctorIlEEEESt5arrayIPcLm2EEEEviT0_T1_)
        /*1460*/ 	.word	0x00000020


	//----- nvinfo : EIATTR_FRAME_SIZE
	.align		4
.L_911:
        /*1464*/ 	.byte	0x04, 0x11
        /*1466*/ 	.short	(.L_913 - .L_912)
	.align		4
.L_912:
        /*1468*/ 	.word	index@(_ZN2at6native29vectorized_elementwise_kernelILi8ENS0_13AUnaryFunctorIlllNS0_17BitwiseXorFunctorIlEEEESt5arrayIPcLm2EEEEviT0_T1_)
        /*146c*/ 	.word	0x00000000


	//----- nvinfo : EIATTR_REGCOUNT
	.align		4
.L_913:
        /*1470*/ 	.byte	0x04, 0x2f
        /*1472*/ 	.short	(.L_915 - .L_914)
	.align		4
.L_914:
        /*1474*/ 	.word	index@(_ZN2at6native29vectorized_elementwise_kernelILi4ENS0_13AUnaryFunctorIlllNS0_17BitwiseXorFunctorIlEEEESt5arrayIPcLm2EEEEviT0_T1_)
        /*1478*/ 	.word	0x00000020


	//----- nvinfo : EIATTR_FRAME_SIZE
	.align		4
.L_915:
        /*147c*/ 	.byte	0x04, 0x11
        /*147e*/ 	.short	(.L_917 - .L_916)
	.align		4
.L_916:
        /*1480*/ 	.word	index@(_ZN2at6native29vectorized_elementwise_kernelILi4ENS0_13AUnaryFunctorIlllNS0_17BitwiseXorFunctorIlEEEESt5arrayIPcLm2EEEEviT0_T1_)
        /*1484*/ 	.word	0x00000000


	//----- nvinfo : EIATTR_REGCOUNT
	.align		4
.L_917:
        /*1488*/ 	.byte	0x04, 0x2f
        /*148a*/ 	.short	(.L_919 - .L_918)
	.align		4
.L_918:
        /*148c*/ 	.word	index@(_ZN2at6native29vectorized_elementwise_kernelILi2ENS0_13AUnaryFunctorIlllNS0_17BitwiseXorFunctorIlEEEESt5arrayIPcLm2EEEEviT0_T1_)
        /*1490*/ 	.word	0x00000020


	//----- nvinfo : EIATTR_FRAME_SIZE
	.align		4
.L_919:
        /*1494*/ 	.byte	0x04, 0x11
        /*1496*/ 	.short	(.L_921 - .L_920)
	.align		4
.L_920:
        /*1498*/ 	.word	index@(_ZN2at6native29vectorized_elementwise_kernelILi2ENS0_13AUnaryFunctorIlllNS0_17BitwiseXorFunctorIlEEEESt5arrayIPcLm2EEEEviT0_T1_)
        /*149c*/ 	.word	0x00000000


	//----- nvinfo : EIATTR_REGCOUNT
	.align		4
.L_921:
        /*14a0*/ 	.byte	0x04, 0x2f
        /*14a2*/ 	.short	(.L_923 - .L_922)
	.align		4
.L_922:
        /*14a4*/ 	.word	index@(_ZN2at6native27unrolled_elementwise_kernelINS0_13AUnaryFunctorIlllNS0_17BitwiseXorFunctorIlEEEESt5arrayIPcLm2EELi4E23TrivialOffsetCalculatorILi1EjESA_NS0_6memory15LoadWithoutCastENSB_16StoreWithoutCastEEEviT_T0_T2_T3_T4_T5_)
        /*14a8*/ 	.word	0x00000018


	//----- nvinfo : EIATTR_FRAME_SIZE
	.align		4
.L_923:
        /*14ac*/ 	.byte	0x04, 0x11
        /*14ae*/ 	.short	(.L_925 - .L_924)
	.align		4
.L_924:
        /*14b0*/ 	.word	index@(_ZN2at6native27unrolled_elementwise_kernelINS0_13AUnaryFunctorIlllNS0_17BitwiseXorFunctorIlEEEESt5arrayIPcLm2EELi4E23TrivialOffsetCalculatorILi1EjESA_NS0_6memory15LoadWithoutCastENSB_16StoreWithoutCastEEEviT_T0_T2_T3_T4_T5_)
        /*14b4*/ 	.word	0x00000000


	//----- nvinfo : EIATTR_REGCOUNT
	.align		4
.L_925:
        /*14b8*/ 	.byte	0x04, 0x2f
        /*14ba*/ 	.short	(.L_927 - .L_926)
	.align		4
.L_926:
        /*14bc*/ 	.word	index@(_ZN2at6native18elementwise_kernelILi128ELi2EZNS0_22gpu_kernel_impl_nocastINS0_13AUnaryFunctorIlllNS0_17BitwiseXorFunctorIlEEEEEEvRNS_18TensorIteratorBaseERKT_EUliE_EEviT1_)
        /*14c0*/ 	.word	0x00000014


	//----- nvinfo : EIATTR_FRAME_SIZE
	.align		4
.L_927:
        /*14c4*/ 	.byte	0x04, 0x11
        /*14c6*/ 	.short	(.L_929 - .L_928)
	.align		4
.L_928:
        /*14c8*/ 	.word	index@(_ZN2at6native18elementwise_kernelILi128ELi2EZNS0_22gpu_kernel_impl_nocastINS0_13AUnaryFunctorIlllNS0_17BitwiseXorFunctorIlEEEEEEvRNS_18TensorIteratorBaseERKT_EUliE_EEviT1_)
        /*14cc*/ 	.word	0x00000000


	//----- nvinfo : EIATTR_REGCOUNT
	.align		4
.L_929:
        /*14d0*/ 	.byte	0x04, 0x2f
        /*14d2*/ 	.short	(.L_931 - .L_930)
	.align		4
.L_930:
        /*14d4*/ 	.word	index@(_ZN2at6native27unrolled_elementwise_kernelINS0_13AUnaryFunctorIlllNS0_17BitwiseXorFunctorIlEEEESt5arrayIPcLm2EELi4E23TrivialOffsetCalculatorILi1EjESA_NS0_6memory12LoadWithCastILi1EEENSB_13StoreWithCastILi1EEEEEviT_T0_T2_T3_T4_T5_)
        /*14d8*/ 	.word	0x00000020


	//----- nvinfo : EIATTR_FRAME_SIZE
	.align		4
.L_931:
        /*14dc*/ 	.byte	0x04, 0x11
        /*14de*/ 	.short	(.L_933 - .L_932)
	.align		4
.L_932:
        /*14e0*/ 	.word	index@(_ZN2at6native27unrolled_elementwise_kernelINS0_13AUnaryFunctorIlllNS0_17BitwiseXorFunctorIlEEEESt5arrayIPcLm2EELi4E23TrivialOffsetCalculatorILi1EjESA_NS0_6memory12LoadWithCastILi1EEENSB_13StoreWithCastILi1EEEEEviT_T0_T2_T3_T4_T5_)
        /*14e4*/ 	.word	0x00000000


	//----- nvinfo : EIATTR_REGCOUNT
	.align		4
.L_933:
        /*14e8*/ 	.byte	0x04, 0x2f
        /*14ea*/ 	.short	(.L_935 - .L_934)
	.align		4
.L_934:
        /*14ec*/ 	.word	index@(_ZN2at6native18elementwise_kernelILi128ELi4EZNS0_15gpu_kernel_implINS0_13AUnaryFunctorIlllNS0_17BitwiseXorFunctorIlEEEEEEvRNS_18TensorIteratorBaseERKT_EUliE_EEviT1_)
        /*14f0*/ 	.word	0x00000018


	//----- nvinfo : EIATTR_FRAME_SIZE
	.align		4
.L_935:
        /*14f4*/ 	.byte	0x04, 0x11
        /*14f6*/ 	.short	(.L_937 - .L_936)
	.align		4
.L_936:
        /*14f8*/ 	.word	index@(_ZN2at6native18elementwise_kernelILi128ELi4EZNS0_15gpu_kernel_implINS0_13AUnaryFunctorIlllNS0_17BitwiseXorFunctorIlEEEEEEvRNS_18TensorIteratorBaseERKT_EUliE_EEviT1_)
        /*14fc*/ 	.word	0x00000000


	//----- nvinfo : EIATTR_REGCOUNT
	.align		4
.L_937:
        /*1500*/ 	.byte	0x04, 0x2f
        /*1502*/ 	.short	(.L_939 - .L_938)
	.align		4
.L_938:
        /*1504*/ 	.word	index@(_ZN2at6native29vectorized_elementwise_kernelILi8ENS0_13BinaryFunctorIsssNS0_17BitwiseXorFunctorIsEEEESt5arrayIPcLm3EEEEviT0_T1_)
        /*1508*/ 	.word	0x00000020


	//----- nvinfo : EIATTR_FRAME_SIZE
	.align		4
.L_939:
        /*150c*/ 	.byte	0x04, 0x11
        /*150e*/ 	.short	(.L_941 - .L_940)
	.align		4
.L_940:
        /*1510*/ 	.word	index@(_ZN2at6native29vectorized_elementwise_kernelILi8ENS0_13BinaryFunctorIsssNS0_17BitwiseXorFunctorIsEEEESt5arrayIPcLm3EEEEviT0_T1_)
        /*1514*/ 	.word	0x00000000


	//----- nvinfo : EIATTR_REGCOUNT
	.align		4
.L_941:
        /*1518*/ 	.byte	0x04, 0x2f
        /*151a*/ 	.short	(.L_943 - .L_942)
	.align		4
.L_942:
        /*151c*/ 	.word	index@(_ZN2at6native29vectorized_elementwise_kernelILi4ENS0_13BinaryFunctorIsssNS0_17BitwiseXorFunctorIsEEEESt5arrayIPcLm3EEEEviT0_T1_)
        /*1520*/ 	.word	0x00000020


	//----- nvinfo : EIATTR_FRAME_SIZE
	.align		4
.L_943:
        /*1524*/ 	.byte	0x04, 0x11
        /*1526*/ 	.short	(.L_945 - .L_944)
	.align		4
.L_944:
        /*1528*/ 	.word	index@(_ZN2at6native29vectorized_elementwise_kernelILi4ENS0_13BinaryFunctorIsssNS0_17BitwiseXorFunctorIsEEEESt5arrayIPcLm3EEEEviT0_T1_)
        /*152c*/ 	.word	0x00000000


	//----- nvinfo : EIATTR_REGCOUNT
	.align		4
.L_945:
        /*1530*/ 	.byte	0x04, 0x2f
        /*1532*/ 	.short	(.L_947 - .L_946)
	.align		4
.L_946:
        /*1534*/ 	.word	index@(_ZN2at6native29vectorized_elementwise_kernelILi2ENS0_13BinaryFunctorIsssNS0_17BitwiseXorFunctorIsEEEESt5arrayIPcLm3EEEEviT0_T1_)
        /*1538*/ 	.word	0x00000020


	//----- nvinfo : EIATTR_FRAME_SIZE
	.align		4
.L_947:
        /*153c*/ 	.byte	0x04, 0x11
        /*153e*/ 	.short	(.L_949 - .L_948)
	.align		4
.L_948:
        /*1540*/ 	.word	index@(_ZN2at6native29vectorized_elementwise_kernelILi2ENS0_13BinaryFunctorIsssNS0_17BitwiseXorFunctorIsEEEESt5arrayIPcLm3EEEEviT0_T1_)
        /*1544*/ 	.word	0x00000000


	//----- nvinfo : EIATTR_REGCOUNT
	.align		4
.L_949:
        /*1548*/ 	.byte	0x04, 0x2f
        /*154a*/ 	.short	(.L_951 - .L_950)
	.align		4
.L_950:
        /*154c*/ 	.word	index@(_ZN2at6native27unrolled_elementwise_kernelINS0_13BinaryFunctorIsssNS0_17BitwiseXorFunctorIsEEEESt5arrayIPcLm3EELi4E23TrivialOffsetCalculatorILi2EjES9_ILi1EjENS0_6memory15LoadWithoutCastENSC_16StoreWithoutCastEEEviT_T0_T2_T3_T4_T5_)
        /*1550*/ 	.word	0x0000001e


	//----- nvinfo : EIATTR_FRAME_SIZE
	.align		4
.L_951:
        /*1554*/ 	.byte	0x04, 0x11
        /*1556*/ 	.short	(.L_953 - .L_952)
	.align		4
.L_952:
        /*1558*/ 	.word	index@(_ZN2at6native27unrolled_elementwise_kernelINS0_13BinaryFunctorIsssNS0_17BitwiseXorFunctorIsEEEESt5arrayIPcLm3EELi4E23TrivialOffsetCalculatorILi2EjES9_ILi1EjENS0_6memory15LoadWithoutCastENSC_16StoreWithoutCastEEEviT_T0_T2_T3_T4_T5_)
        /*155c*/ 	.word	0x00000000


	//----- nvinfo : EIATTR_REGCOUNT
	.align		4
.L_953:
        /*1560*/ 	.byte	0x04, 0x2f
        /*1562*/ 	.short	(.L_955 - .L_954)
	.align		4
.L_954:
        /*1564*/ 	.word	index@(_ZN2at6native18elementwise_kernelILi128ELi4EZNS0_22gpu_kernel_impl_nocastINS0_13BinaryFunctorIsssNS0_17BitwiseXorFunctorIsEEEEEEvRNS_18TensorIteratorBaseERKT_EUliE_EEviT1_)
        /*1568*/ 	.word	0x00000014


	//----- nvinfo : EIATTR_FRAME_SIZE
	.align		4
.L_955:
        /*156c*/ 	.byte	0x04, 0x11
        /*156e*/ 	.short	(.L_957 - .L_956)
	.align		4
.L_956:
        /*1570*/ 	.word	index@(_ZN2at6native18elementwise_kernelILi128ELi4EZNS0_22gpu_kernel_impl_nocastINS0_13BinaryFunctorIsssNS0_17BitwiseXorFunctorIsEEEEEEvRNS_18TensorIteratorBaseERKT_EUliE_EEviT1_)
        /*1574*/ 	.word	0x00000000


	//----- nvinfo : EIATTR_REGCOUNT
	.align		4
.L_957:
        /*1578*/ 	.byte	0x04, 0x2f
        /*157a*/ 	.short	(.L_959 - .L_958)
	.align		4
.L_958:
        /*157c*/ 	.word	index@(_ZN2at6native27unrolled_elementwise_kernelINS0_13BinaryFunctorIsssNS0_17BitwiseXorFunctorIsEEEESt5arrayIPcLm3EELi4E23TrivialOffsetCalculatorILi2EjES9_ILi1EjENS0_6memory12LoadWithCastILi2EEENSC_13StoreWithCastILi1EEEEEviT_T0_T2_T3_T4_T5_)
        /*1580*/ 	.word	0x00000020


	//----- nvinfo : EIATTR_FRAME_SIZE
	.align		4
.L_959:
        /*1584*/ 	.byte	0x04, 0x11
        /*1586*/ 	.short	(.L_961 - .L_960)
	.align		4
.L_960:
        /*1588*/ 	.word	index@(_ZN2at6native27unrolled_elementwise_kernelINS0_13BinaryFunctorIsssNS0_17BitwiseXorFunctorIsEEEESt5arrayIPcLm3EELi4E23TrivialOffsetCalculatorILi2EjES9_ILi1EjENS0_6memory12LoadWithCastILi2EEENSC_13StoreWithCastILi1EEEEEviT_T0_T2_T3_T4_T5_)
        /*158c*/ 	.word	0x00000000


	//----- nvinfo : EIATTR_REGCOUNT
	.align		4
.L_961:
        /*1590*/ 	.byte	0x04, 0x2f
        /*1592*/ 	.short	(.L_963 - .L_962)
	.align		4
.L_962:
        /*1594*/ 	.word	index@(_ZN2at6native18elementwise_kernelILi128ELi4EZNS0_15gpu_kernel_implINS0_13BinaryFunctorIsssNS0_17BitwiseXorFunctorIsEEEEEEvRNS_18TensorIteratorBaseERKT_EUliE_EEviT1_)
        /*1598*/ 	.word	0x00000018


	//----- nvinfo : EIATTR_FRAME_SIZE
	.align		4
.L_963:
        /*159c*/ 	.byte	0x04, 0x11
        /*159e*/ 	.short	(.L_965 - .L_964)
	.align		4
.L_964:
        /*15a0*/ 	.word	index@(_ZN2at6native18elementwise_kernelILi128ELi4EZNS0_15gpu_kernel_implINS0_13BinaryFunctorIsssNS0_17BitwiseXorFunctorIsEEEEEEvRNS_18TensorIteratorBaseERKT_EUliE_EEviT1_)
        /*15a4*/ 	.word	0x00000000


	//----- nvinfo : EIATTR_REGCOUNT
	.align		4
.L_965:
        /*15a8*/ 	.byte	0x04, 0x2f
        /*15aa*/ 	.short	(.L_967 - .L_966)
	.align		4
.L_966:
        /*15ac*/ 	.word	index@(_ZN2at6native29vectorized_elementwise_kernelILi8ENS0_13AUnaryFunctorIsssNS0_17BitwiseXorFunctorIsEEEESt5arrayIPcLm2EEEEviT0_T1_)
        /*15b0*/ 	.word	0x00000020


	//----- nvinfo : EIATTR_FRAME_SIZE
	.align		4
.L_967:
        /*15b4*/ 	.byte	0x04, 0x11
        /*15b6*/ 	.short	(.L_969 - .L_968)
	.align		4
.L_968:
        /*15b8*/ 	.word	index@(_ZN2at6native29vectorized_elementwise_kernelILi8ENS0_13AUnaryFunctorIsssNS0_17BitwiseXorFunctorIsEEEESt5arrayIPcLm2EEEEviT0_T1_)
        /*15bc*/ 	.word	0x00000000


	//----- nvinfo : EIATTR_REGCOUNT
	.align		4
.L_969:
        /*15c0*/ 	.byte	0x04, 0x2f
        /*15c2*/ 	.short	(.L_971 - .L_970)
	.align		4
.L_970:
        /*15c4*/ 	.word	index@(_ZN2at6native29vectorized_elementwise_kernelILi4ENS0_13AUnaryFunctorIsssNS0_17BitwiseXorFunctorIsEEEESt5arrayIPcLm2EEEEviT0_T1_)
        /*15c8*/ 	.word	0x00000020


	//----- nvinfo : EIATTR_FRAME_SIZE
	.align		4
.L_971:
        /*15cc*/ 	.byte	0x04, 0x11
        /*15ce*/ 	.short	(.L_973 - .L_972)
	.align		4
.L_972:
        /*15d0*/ 	.word	index@(_ZN2at6native29vectorized_elementwise_kernelILi4ENS0_13AUnaryFunctorIsssNS0_17BitwiseXorFunctorIsEEEESt5arrayIPcLm2EEEEviT0_T1_)
        /*15d4*/ 	.word	0x00000000


	//----- nvinfo : EIATTR_REGCOUNT
	.align		4
.L_973:
        /*15d8*/ 	.byte	0x04, 0x2f
        /*15da*/ 	.short	(.L_975 - .L_974)
	.align		4
.L_974:
        /*15dc*/ 	.word	index@(_ZN2at6native29vectorized_elementwise_kernelILi2ENS0_13AUnaryFunctorIsssNS0_17BitwiseXorFunctorIsEEEESt5arrayIPcLm2EEEEviT0_T1_)
        /*15e0*/ 	.word	0x00000020


	//----- nvinfo : EIATTR_FRAME_SIZE
	.align		4
.L_975:
        /*15e4*/ 	.byte	0x04, 0x11
        /*15e6*/ 	.short	(.L_977 - .L_976)
	.align		4
.L_976:
        /*15e8*/ 	.word	index@(_ZN2at6native29vectorized_elementwise_kernelILi2ENS0_13AUnaryFunctorIsssNS0_17BitwiseXorFunctorIsEEEESt5arrayIPcLm2EEEEviT0_T1_)
        /*15ec*/ 	.word	0x00000000


	//----- nvinfo : EIATTR_REGCOUNT
	.align		4
.L_977:
        /*15f0*/ 	.byte	0x04, 0x2f
        /*15f2*/ 	.short	(.L_979 - .L_978)
	.align		4
.L_978:
        /*15f4*/ 	.word	index@(_ZN2at6native27unrolled_elementwise_kernelINS0_13AUnaryFunctorIsssNS0_17BitwiseXorFunctorIsEEEESt5arrayIPcLm2EELi4E23TrivialOffsetCalculatorILi1EjESA_NS0_6memory15LoadWithoutCastENSB_16StoreWithoutCastEEEviT_T0_T2_T3_T4_T5_)
        /*15f8*/ 	.word	0x00000016


	//----- nvinfo : EIATTR_FRAME_SIZE
	.align		4
.L_979:
        /*15fc*/ 	.byte	0x04, 0x11
        /*15fe*/ 	.short	(.L_981 - .L_980)
	.align		4
.L_980:
        /*1600*/ 	.word	index@(_ZN2at6native27unrolled_elementwise_kernelINS0_13AUnaryFunctorIsssNS0_17BitwiseXorFunctorIsEEEESt5arrayIPcLm2EELi4E23TrivialOffsetCalculatorILi1EjESA_NS0_6memory15LoadWithoutCastENSB_16StoreWithoutCastEEEviT_T0_T2_T3_T4_T5_)
        /*1604*/ 	.word	0x00000000


	//----- nvinfo : EIATTR_REGCOUNT
	.align		4
.L_981:
        /*1608*/ 	.byte	0x04, 0x2f
        /*160a*/ 	.short	(.L_983 - .L_982)
	.align		4
.L_982:
        /*160c*/ 	.word	index@(_ZN2at6native18elementwise_kernelILi128ELi4EZNS0_22gpu_kernel_impl_nocastINS0_13AUnaryFunctorIsssNS0_17BitwiseXorFunctorIsEEEEEEvRNS_18TensorIteratorBaseERKT_EUliE_EEviT1_)
        /*1610*/ 	.word	0x00000014


	//----- nvinfo : EIATTR_FRAME_SIZE
	.align		4
.L_983:
        /*1614*/ 	.byte	0x04, 0x11
        /*1616*/ 	.short	(.L_985 - .L_984)
	.align		4
.L_984:
        /*1618*/ 	.word	index@(_ZN2at6native18elementwise_kernelILi128ELi4EZNS0_22gpu_kernel_impl_nocastINS0_13AUnaryFunctorIsssNS0_17BitwiseXorFunctorIsEEEEEEvRNS_18TensorIteratorBaseERKT_EUliE_EEviT1_)
        /*161c*/ 	.word	0x00000000


	//----- nvinfo : EIATTR_REGCOUNT
	.align		4
.L_985:
        /*1620*/ 	.byte	0x04, 0x2f
        /*1622*/ 	.short	(.L_987 - .L_986)
	.align		4
.L_986:
        /*1624*/ 	.word	index@(_ZN2at6native27unrolled_elementwise_kernelINS0_13AUnaryFunctorIsssNS0_17BitwiseXorFunctorIsEEEESt5arrayIPcLm2EELi4E23TrivialOffsetCalculatorILi1EjESA_NS0_6memory12LoadWithCastILi1EEENSB_13StoreWithCastILi1EEEEEviT_T0_T2_T3_T4_T5_)
        /*1628*/ 	.word	0x0000001b


	//----- nvinfo : EIATTR_FRAME_SIZE
	.align		4
.L_987:
        /*162c*/ 	.byte	0x04, 0x11
        /*162e*/ 	.short	(.L_989 - .L_988)
	.align		4
.L_988:
        /*1630*/ 	.word	index@(_ZN2at6native27unrolled_elementwise_kernelINS0_13AUnaryFunctorIsssNS0_17BitwiseXorFunctorIsEEEESt5arrayIPcLm2EELi4E23TrivialOffsetCalculatorILi1EjESA_NS0_6memory12LoadWithCastILi1EEENSB_13StoreWithCastILi1EEEEEviT_T0_T2_T3_T4_T5_)
        /*1634*/ 	.word	0x00000000


	//----- nvinfo : EIATTR_REGCOUNT
	.align		4
.L_989:
        /*1638*/ 	.byte	0x04, 0x2f
        /*163a*/ 	.short	(.L_991 - .L_990)
	.align		4
.L_990:
        /*163c*/ 	.word	index@(_ZN2at6native18elementwise_kernelILi128ELi4EZNS0_15gpu_kernel_implINS0_13AUnaryFunctorIsssNS0_17BitwiseXorFunctorIsEEEEEEvRNS_18TensorIteratorBaseERKT_EUliE_EEviT1_)
        /*1640*/ 	.word	0x00000018


	//----- nvinfo : EIATTR_FRAME_SIZE
	.align		4
.L_991:
        /*1644*/ 	.byte	0x04, 0x11
        /*1646*/ 	.short	(.L_993 - .L_992)
	.align		4
.L_992:
        /*1648*/ 	.word	index@(_ZN2at6native18elementwise_kernelILi128ELi4EZNS0_15gpu_kernel_implINS0_13AUnaryFunctorIsssNS0_17BitwiseXorFunctorIsEEEEEEvRNS_18TensorIteratorBaseERKT_EUliE_EEviT1_)
        /*164c*/ 	.word	0x00000000


	//----- nvinfo : EIATTR_REGCOUNT
	.align		4
.L_993:
        /*1650*/ 	.byte	0x04, 0x2f
        /*1652*/ 	.short	(.L_995 - .L_994)
	.align		4
.L_994:
        /*1654*/ 	.word	index@(_ZN2at6native29vectorized_elementwise_kernelILi8ENS0_13BinaryFunctorIbbbNS0_17BitwiseXorFunctorIbEEEESt5arrayIPcLm3EEEEviT0_T1_)
        /*1658*/ 	.word	0x00000020


	//----- nvinfo : EIATTR_FRAME_SIZE
	.align		4
.L_995:
        /*165c*/ 	.byte	0x04, 0x11
        /*165e*/ 	.short	(.L_997 - .L_996)
	.align		4
.L_996:
        /*1660*/ 	.word	index@(_ZN2at6native29vectorized_elementwise_kernelILi8ENS0_13BinaryFunctorIbbbNS0_17BitwiseXorFunctorIbEEEESt5arrayIPcLm3EEEEviT0_T1_)
        /*1664*/ 	.word	0x00000000


	//----- nvinfo : EIATTR_REGCOUNT
	.align		4
.L_997:
        /*1668*/ 	.byte	0x04, 0x2f
        /*166a*/ 	.short	(.L_999 - .L_998)
	.align		4
.L_998:
        /*166c*/ 	.word	index@(_ZN2at6native29vectorized_elementwise_kernelILi4ENS0_13BinaryFunctorIbbbNS0_17BitwiseXorFunctorIbEEEESt5arrayIPcLm3EEEEviT0_T1_)
        /*1670*/ 	.word	0x00000020


	//----- nvinfo : EIATTR_FRAME_SIZE
	.align		4
.L_999:
        /*1674*/ 	.byte	0x04, 0x11
        /*1676*/ 	.short	(.L_1001 - .L_1000)
	.align		4
.L_1000:
        /*1678*/ 	.word	index@(_ZN2at6native29vectorized_elementwise_kernelILi4ENS0_13BinaryFunctorIbbbNS0_17BitwiseXorFunctorIbEEEESt5arrayIPcLm3EEEEviT0_T1_)
        /*167c*/ 	.word	0x00000000


	//----- nvinfo : EIATTR_REGCOUNT
	.align		4
.L_1001:
        /*1680*/ 	.byte	0x04, 0x2f
        /*1682*/ 	.short	(.L_1003 - .L_1002)
	.align		4
.L_1002:
        /*1684*/ 	.word	index@(_ZN2at6native29vectorized_elementwise_kernelILi2ENS0_13BinaryFunctorIbbbNS0_17BitwiseXorFunctorIbEEEESt5arrayIPcLm3EEEEviT0_T1_)
        /*1688*/ 	.word	0x00000020


	//----- nvinfo : EIATTR_FRAME_SIZE
	.align		4
.L_1003:
        /*168c*/ 	.byte	0x04, 0x11
        /*168e*/ 	.short	(.L_1005 - .L_1004)
	.align		4
.L_1004:
        /*1690*/ 	.word	index@(_ZN2at6native29vectorized_elementwise_kernelILi2ENS0_13BinaryFunctorIbbbNS0_17BitwiseXorFunctorIbEEEESt5arrayIPcLm3EEEEviT0_T1_)
        /*1694*/ 	.word	0x00000000


	//----- nvinfo : EIATTR_REGCOUNT
	.align		4
.L_1005:
        /*1698*/ 	.byte	0x04, 0x2f
        /*169a*/ 	.short	(.L_1007 - .L_1006)
	.align		4
.L_1006:
        /*169c*/ 	.word	index@(_ZN2at6native27unrolled_elementwise_kernelINS0_13BinaryFunctorIbbbNS0_17BitwiseXorFunctorIbEEEESt5arrayIPcLm3EELi4E23TrivialOffsetCalculatorILi2EjES9_ILi1EjENS0_6memory15LoadWithoutCastENSC_16StoreWithoutCastEEEviT_T0_T2_T3_T4_T5_)
        /*16a0*/ 	.word	0x0000001e


	//----- nvinfo : EIATTR_FRAME_SIZE
	.align		4
.L_1007:
        /*16a4*/ 	.byte	0x04, 0x11
        /*16a6*/ 	.short	(.L_1009 - .L_1008)
	.align		4
.L_1008:
        /*16a8*/ 	.word	index@(_ZN2at6native27unrolled_elementwise_kernelINS0_13BinaryFunctorIbbbNS0_17BitwiseXorFunctorIbEEEESt5arrayIPcLm3EELi4E23TrivialOffsetCalculatorILi2EjES9_ILi1EjENS0_6memory15LoadWithoutCastENSC_16StoreWithoutCastEEEviT_T0_T2_T3_T4_T5_)
        /*16ac*/ 	.word	0x00000000


	//----- nvinfo : EIATTR_REGCOUNT
	.align		4
.L_1009:
        /*16b0*/ 	.byte	0x04, 0x2f
        /*16b2*/ 	.short	(.L_1011 - .L_1010)
	.align		4
.L_1010:
        /*16b4*/ 	.word	index@(_ZN2at6native18elementwise_kernelILi128ELi4EZNS0_22gpu_kernel_impl_nocastINS0_13BinaryFunctorIbbbNS0_17BitwiseXorFunctorIbEEEEEEvRNS_18TensorIteratorBaseERKT_EUliE_EEviT1_)
        /*16b8*/ 	.word	0x00000014


	//----- nvinfo : EIATTR_FRAME_SIZE
	.align		4
.L_1011:
        /*16bc*/ 	.byte	0x04, 0x11
        /*16be*/ 	.short	(.L_1013 - .L_1012)
	.align		4
.L_1012:
        /*16c0*/ 	.word	index@(_ZN2at6native18elementwise_kernelILi128ELi4EZNS0_22gpu_kernel_impl_nocastINS0_13BinaryFunctorIbbbNS0_17BitwiseXorFunctorIbEEEEEEvRNS_18TensorIteratorBaseERKT_EUliE_EEviT1_)
        /*16c4*/ 	.word	0x00000000


	//----- nvinfo : EIATTR_REGCOUNT
	.align		4
.L_1013:
        /*16c8*/ 	.byte	0x04, 0x2f
        /*16ca*/ 	.short	(.L_1015 - .L_1014)
	.align		4
.L_1014:
        /*16cc*/ 	.word	index@(_ZN2at6native27unrolled_elementwise_kernelINS0_13BinaryFunctorIbbbNS0_17BitwiseXorFunctorIbEEEESt5arrayIPcLm3EELi4E23TrivialOffsetCalculatorILi2EjES9_ILi1EjENS0_6memory12LoadWithCastILi2EEENSC_13StoreWithCastILi1EEEEEviT_T0_T2_T3_T4_T5_)
        /*16d0*/ 	.word	0x0000001e


	//----- nvinfo : EIATTR_FRAME_SIZE
	.align		4
.L_1015:
        /*16d4*/ 	.byte	0x04, 0x11
        /*16d6*/ 	.short	(.L_1017 - .L_1016)
	.align		4
.L_1016:
        /*16d8*/ 	.word	index@(_ZN2at6native27unrolled_elementwise_kernelINS0_13BinaryFunctorIbbbNS0_17BitwiseXorFunctorIbEEEESt5arrayIPcLm3EELi4E23TrivialOffsetCalculatorILi2EjES9_ILi1EjENS0_6memory12LoadWithCastILi2EEENSC_13StoreWithCastILi1EEEEEviT_T0_T2_T3_T4_T5_)
        /*16dc*/ 	.word	0x00000000


	//----- nvinfo : EIATTR_REGCOUNT
	.align		4
.L_1017:
        /*16e0*/ 	.byte	0x04, 0x2f
        /*16e2*/ 	.short	(.L_1019 - .L_1018)
	.align		4
.L_1018:
        /*16e4*/ 	.word	index@(_ZN2at6native18elementwise_kernelILi128ELi4EZNS0_15gpu_kernel_implINS0_13BinaryFunctorIbbbNS0_17BitwiseXorFunctorIbEEEEEEvRNS_18TensorIteratorBaseERKT_EUliE_EEviT1_)
        /*16e8*/ 	.word	0x00000018


	//----- nvinfo : EIATTR_FRAME_SIZE
	.align		4
.L_1019:
        /*16ec*/ 	.byte	0x04, 0x11
        /*16ee*/ 	.short	(.L_1021 - .L_1020)
	.align		4
.L_1020:
        /*16f0*/ 	.word	index@(_ZN2at6native18elementwise_kernelILi128ELi4EZNS0_15gpu_kernel_implINS0_13BinaryFunctorIbbbNS0_17BitwiseXorFunctorIbEEEEEEvRNS_18TensorIteratorBaseERKT_EUliE_EEviT1_)
        /*16f4*/ 	.word	0x00000000


	//----- nvinfo : EIATTR_REGCOUNT
	.align		4
.L_1021:
        /*16f8*/ 	.byte	0x04, 0x2f
        /*16fa*/ 	.short	(.L_1023 - .L_1022)
	.align		4
.L_1022:
        /*16fc*/ 	.word	index@(_ZN2at6native29vectorized_elementwise_kernelILi8ENS0_13AUnaryFunctorIbbbNS0_17BitwiseXorFunctorIbEEEESt5arrayIPcLm2EEEEviT0_T1_)
        /*1700*/ 	.word	0x0000001a


	//----- nvinfo : EIATTR_FRAME_SIZE
	.align		4
.L_1023:
        /*1704*/ 	.byte	0x04, 0x11
        /*1706*/ 	.short	(.L_1025 - .L_1024)
	.align		4
.L_1024:
        /*1708*/ 	.word	index@(_ZN2at6native29vectorized_elementwise_kernelILi8ENS0_13AUnaryFunctorIbbbNS0_17BitwiseXorFunctorIbEEEESt5arrayIPcLm2EEEEviT0_T1_)
        /*170c*/ 	.word	0x00000000


	//----- nvinfo : EIATTR_REGCOUNT
	.align		4
.L_1025:
        /*1710*/ 	.byte	0x04, 0x2f
        /*1712*/ 	.short	(.L_1027 - .L_1026)
	.align		4
.L_1026:
        /*1714*/ 	.word	index@(_ZN2at6native29vectorized_elementwise_kernelILi4ENS0_13AUnaryFunctorIbbbNS0_17BitwiseXorFunctorIbEEEESt5arrayIPcLm2EEEEviT0_T1_)
        /*1718*/ 	.word	0x0000001a


	//----- nvinfo : EIATTR_FRAME_SIZE
	.align		4
.L_1027:
        /*171c*/ 	.byte	0x04, 0x11
        /*171e*/ 	.short	(.L_1029 - .L_1028)
	.align		4
.L_1028:
        /*1720*/ 	.word	index@(_ZN2at6native29vectorized_elementwise_kernelILi4ENS0_13AUnaryFunctorIbbbNS0_17BitwiseXorFunctorIbEEEESt5arrayIPcLm2EEEEviT0_T1_)
        /*1724*/ 	.word	0x00000000


	//----- nvinfo : EIATTR_REGCOUNT
	.align		4
.L_1029:
        /*1728*/ 	.byte	0x04, 0x2f
        /*172a*/ 	.short	(.L_1031 - .L_1030)
	.align		4
.L_1030:
        /*172c*/ 	.word	index@(_ZN2at6native29vectorized_elementwise_kernelILi2ENS0_13AUnaryFunctorIbbbNS0_17BitwiseXorFunctorIbEEEESt5arrayIPcLm2EEEEviT0_T1_)
        /*1730*/ 	.word	0x0000001a


	//----- nvinfo : EIATTR_FRAME_SIZE
	.align		4
.L_1031:
        /*1734*/ 	.byte	0x04, 0x11
        /*1736*/ 	.short	(.L_1033 - .L_1032)
	.align		4
.L_1032:
        /*1738*/ 	.word	index@(_ZN2at6native29vectorized_elementwise_kernelILi2ENS0_13AUnaryFunctorIbbbNS0_17BitwiseXorFunctorIbEEEESt5arrayIPcLm2EEEEviT0_T1_)
        /*173c*/ 	.word	0x00000000


	//----- nvinfo : EIATTR_REGCOUNT
	.align		4
.L_1033:
        /*1740*/ 	.byte	0x04, 0x2f
        /*1742*/ 	.short	(.L_1035 - .L_1034)
	.align		4
.L_1034:
        /*1744*/ 	.word	index@(_ZN2at6native27unrolled_elementwise_kernelINS0_13AUnaryFunctorIbbbNS0_17BitwiseXorFunctorIbEEEESt5arrayIPcLm2EELi4E23TrivialOffsetCalculatorILi1EjESA_NS0_6memory15LoadWithoutCastENSB_16StoreWithoutCastEEEviT_T0_T2_T3_T4_T5_)
        /*1748*/ 	.word	0x00000016


	//----- nvinfo : EIATTR_FRAME_SIZE
	.align		4
.L_1035:
        /*174c*/ 	.byte	0x04, 0x11
        /*174e*/ 	.short	(.L_1037 - .L_1036)
	.align		4
.L_1036:
        /*1750*/ 	.word	index@(_ZN2at6native27unrolled_elementwise_kernelINS0_13AUnaryFunctorIbbbNS0_17BitwiseXorFunctorIbEEEESt5arrayIPcLm2EELi4E23TrivialOffsetCalculatorILi1EjESA_NS0_6memory15LoadWithoutCastENSB_16StoreWithoutCastEEEviT_T0_T2_T3_T4_T5_)
        /*1754*/ 	.word	0x00000000


	//----- nvinfo : EIATTR_REGCOUNT
	.align		4
.L_1037:
        /*1758*/ 	.byte	0x04, 0x2f
        /*175a*/ 	.short	(.L_1039 - .L_1038)
	.align		4
.L_1038:
        /*175c*/ 	.word	index@(_ZN2at6native18elementwise_kernelILi128ELi4EZNS0_22gpu_kernel_impl_nocastINS0_13AUnaryFunctorIbbbNS0_17BitwiseXorFunctorIbEEEEEEvRNS_18TensorIteratorBaseERKT_EUliE_EEviT1_)
        /*1760*/ 	.word	0x00000014


	//----- nvinfo : EIATTR_FRAME_SIZE
	.align		4
.L_1039:
        /*1764*/ 	.byte	0x04, 0x11
        /*1766*/ 	.short	(.L_1041 - .L_1040)
	.align		4
.L_1040:
        /*1768*/ 	.word	index@(_ZN2at6native18elementwise_kernelILi128ELi4EZNS0_22gpu_kernel_impl_nocastINS0_13AUnaryFunctorIbbbNS0_17BitwiseXorFunctorIbEEEEEEvRNS_18TensorIteratorBaseERKT_EUliE_EEviT1_)
        /*176c*/ 	.word	0x00000000


	//----- nvinfo : EIATTR_REGCOUNT
	.align		4
.L_1041:
        /*1770*/ 	.byte	0x04, 0x2f
        /*1772*/ 	.short	(.L_1043 - .L_1042)
	.align		4
.L_1042:
        /*1774*/ 	.word	index@(_ZN2at6native27unrolled_elementwise_kernelINS0_13AUnaryFunctorIbbbNS0_17BitwiseXorFunctorIbEEEESt5arrayIPcLm2EELi4E23TrivialOffsetCalculatorILi1EjESA_NS0_6memory12LoadWithCastILi1EEENSB_13StoreWithCastILi1EEEEEviT_T0_T2_T3_T4_T5_)
        /*1778*/ 	.word	0x0000001c


	//----- nvinfo : EIATTR_FRAME_SIZE
	.align		4
.L_1043:
        /*177c*/ 	.byte	0x04, 0x11
        /*177e*/ 	.short	(.L_1045 - .L_1044)
	.align		4
.L_1044:
        /*1780*/ 	.word	index@(_ZN2at6native27unrolled_elementwise_kernelINS0_13AUnaryFunctorIbbbNS0_17BitwiseXorFunctorIbEEEESt5arrayIPcLm2EELi4E23TrivialOffsetCalculatorILi1EjESA_NS0_6memory12LoadWithCastILi1EEENSB_13StoreWithCastILi1EEEEEviT_T0_T2_T3_T4_T5_)
        /*1784*/ 	.word	0x00000000


	//----- nvinfo : EIATTR_REGCOUNT
	.align		4
.L_1045:
        /*1788*/ 	.byte	0x04, 0x2f
        /*178a*/ 	.short	(.L_1047 - .L_1046)
	.align		4
.L_1046:
        /*178c*/ 	.word	index@(_ZN2at6native18elementwise_kernelILi128ELi4EZNS0_15gpu_kernel_implINS0_13AUnaryFunctorIbbbNS0_17BitwiseXorFunctorIbEEEEEEvRNS_18TensorIteratorBaseERKT_EUliE_EEviT1_)
        /*1790*/ 	.word	0x00000018


	//----- nvinfo : EIATTR_FRAME_SIZE
	.align		4
.L_1047:
        /*1794*/ 	.byte	0x04, 0x11
        /*1796*/ 	.short	(.L_1049 - .L_1048)
	.align		4
.L_1048:
        /*1798*/ 	.word	index@(_ZN2at6native18elementwise_kernelILi128ELi4EZNS0_15gpu_kernel_implINS0_13AUnaryFunctorIbbbNS0_17BitwiseXorFunctorIbEEEEEEvRNS_18TensorIteratorBaseERKT_EUliE_EEviT1_)
        /*179c*/ 	.word	0x00000000


	//----- nvinfo : EIATTR_MIN_STACK_SIZE
	.align		4
.L_1049:
        /*17a0*/ 	.byte	0x04, 0x12
        /*17a2*/ 	.short	(.L_1051 - .L_1050)
	.align		4
.L_1050:
        /*17a4*/ 	.word	index@(_ZN2at6native18elementwise_kernelILi128ELi4EZNS0_15gpu_kernel_implINS0_13AUnaryFunctorIbbbNS0_17BitwiseXorFunctorIbEEEEEEvRNS_18TensorIteratorBaseERKT_EUliE_EEviT1_)
        /*17a8*/ 	.word	0x00000000


	//----- nvinfo : EIATTR_MIN_STACK_SIZE
	.align		4
.L_1051:
        /*17ac*/ 	.byte	0x04, 0x12
        /*17ae*/ 	.short	(.L_1053 - .L_1052)
	.align		4
.L_1052:
        /*17b0*/ 	.word	index@(_ZN2at6native27unrolled_elementwise_kernelINS0_13AUnaryFunctorIbbbNS0_17BitwiseXorFunctorIbEEEESt5arrayIPcLm2EELi4E23TrivialOffsetCalculatorILi1EjESA_NS0_6memory12LoadWithCastILi1EEENSB_13StoreWithCastILi1EEEEEviT_T0_T2_T3_T4_T5_)
        /*17b4*/ 	.word	0x00000000


	//----- nvinfo : EIATTR_MIN_STACK_SIZE
	.align		4
.L_1053:
        /*17b8*/ 	.byte	0x04, 0x12
        /*17ba*/ 	.short	(.L_1055 - .L_1054)
	.align		4
.L_1054:
        /*17bc*/ 	.word	index@(_ZN2at6native18elementwise_kernelILi128ELi4EZNS0_22gpu_kernel_impl_nocastINS0_13AUnaryFunctorIbbbNS0_17BitwiseXorFunctorIbEEEEEEvRNS_18TensorIteratorBaseERKT_EUliE_EEviT1_)
        /*17c0*/ 	.word	0x00000000


	//----- nvinfo : EIATTR_MIN_STACK_SIZE
	.align		4
.L_1055:
        /*17c4*/ 	.byte	0x04, 0x12
        /*17c6*/ 	.short	(.L_1057 - .L_1056)
	.align		4
.L_1056:
        /*17c8*/ 	.word	index@(_ZN2at6native27unrolled_elementwise_kernelINS0_13AUnaryFunctorIbbbNS0_17BitwiseXorFunctorIbEEEESt5arrayIPcLm2EELi4E23TrivialOffsetCalculatorILi1EjESA_NS0_6memory15LoadWithoutCastENSB_16StoreWithoutCastEEEviT_T0_T2_T3_T4_T5_)
        /*17cc*/ 	.word	0x00000000


	//----- nvinfo : EIATTR_MIN_STACK_SIZE
	.align		4
.L_1057:
        /*17d0*/ 	.byte	0x04, 0x12
        /*17d2*/ 	.short	(.L_1059 - .L_1058)
	.align		4
.L_1058:
        /*17d4*/ 	.word	index@(_ZN2at6native29vectorized_elementwise_kernelILi2ENS0_13AUnaryFunctorIbbbNS0_17BitwiseXorFunctorIbEEEESt5arrayIPcLm2EEEEviT0_T1_)
        /*17d8*/ 	.word	0x00000000


	//----- nvinfo : EIATTR_MIN_STACK_SIZE
	.align		4
.L_1059:
        /*17dc*/ 	.byte	0x04, 0x12
        /*17de*/ 	.short	(.L_1061 - .L_1060)
	.align		4
.L_1060:
        /*17e0*/ 	.word	index@(_ZN2at6native29vectorized_elementwise_kernelILi4ENS0_13AUnaryFunctorIbbbNS0_17BitwiseXorFunctorIbEEEESt5arrayIPcLm2EEEEviT0_T1_)
        /*17e4*/ 	.word	0x00000000


	//----- nvinfo : EIATTR_MIN_STACK_SIZE
	.align		4
.L_1061:
        /*17e8*/ 	.byte	0x04, 0x12
        /*17ea*/ 	.short	(.L_1063 - .L_1062)
	.align		4
.L_1062:
        /*17ec*/ 	.word	index@(_ZN2at6native29vectorized_elementwise_kernelILi8ENS0_13AUnaryFunctorIbbbNS0_17BitwiseXorFunctorIbEEEESt5arrayIPcLm2EEEEviT0_T1_)
        /*17f0*/ 	.word	0x00000000


	//----- nvinfo : EIATTR_MIN_STACK_SIZE
	.align		4
.L_1063:
        /*17f4*/ 	.byte	0x04, 0x12
        /*17f6*/ 	.short	(.L_1065 - .L_1064)
	.align		4
.L_1064:
        /*17f8*/ 	.word	index@(_ZN2at6native18elementwise_kernelILi128ELi4EZNS0_15gpu_kernel_implINS0_13BinaryFunctorIbbbNS0_17BitwiseXorFunctorIbEEEEEEvRNS_18TensorIteratorBaseERKT_EUliE_EEviT1_)
        /*17fc*/ 	.word	0x00000000


	//----- nvinfo : EIATTR_MIN_STACK_SIZE
	.align		4
.L_1065:
        /*1800*/ 	.byte	0x04, 0x12
        /*1802*/ 	.short	(.L_1067 - .L_1066)
	.align		4
.L_1066:
        /*1804*/ 	.word	index@(_ZN2at6native27unrolled_elementwise_kernelINS0_13BinaryFunctorIbbbNS0_17BitwiseXorFunctorIbEEEESt5arrayIPcLm3EELi4E23TrivialOffsetCalculatorILi2EjES9_ILi1EjENS0_6memory12LoadWithCastILi2EEENSC_13StoreWithCastILi1EEEEEviT_T0_T2_T3_T4_T5_)
        /*1808*/ 	.word	0x00000000


	//----- nvinfo : EIATTR_MIN_STACK_SIZE
	.align		4
.L_1067:
        /*180c*/ 	.byte	0x04, 0x12
        /*180e*/ 	.short	(.L_1069 - .L_1068)
	.align		4
.L_1068:
        /*1810*/ 	.word	index@(_ZN2at6native18elementwise_kernelILi128ELi4EZNS0_22gpu_kernel_impl_nocastINS0_13BinaryFunctorIbbbNS0_17BitwiseXorFunctorIbEEEEEEvRNS_18TensorIteratorBaseERKT_EUliE_EEviT1_)
        /*1814*/ 	.word	0x00000000


	//----- nvinfo : EIATTR_MIN_STACK_SIZE
	.align		4
.L_1069:
        /*1818*/ 	.byte	0x04, 0x12
        /*181a*/ 	.short	(.L_1071 - .L_1070)
	.align		4
.L_1070:
        /*181c*/ 	.word	index@(_ZN2at6native27unrolled_elementwise_kernelINS0_13BinaryFunctorIbbbNS0_17BitwiseXorFunctorIbEEEESt5arrayIPcLm3EELi4E23TrivialOffsetCalculatorILi2EjES9_ILi1EjENS0_6memory15LoadWithoutCastENSC_16StoreWithoutCastEEEviT_T0_T2_T3_T4_T5_)
        /*1820*/ 	.word	0x00000000


	//----- nvinfo : EIATTR_MIN_STACK_SIZE
	.align		4
.L_1071:
        /*1824*/ 	.byte	0x04, 0x12
        /*1826*/ 	.short	(.L_1073 - .L_1072)
	.align		4
.L_1072:
        /*1828*/ 	.word	index@(_ZN2at6native29vectorized_elementwise_kernelILi2ENS0_13BinaryFunctorIbbbNS0_17BitwiseXorFunctorIbEEEESt5arrayIPcLm3EEEEviT0_T1_)
        /*182c*/ 	.word	0x00000000


	//----- nvinfo : EIATTR_MIN_STACK_SIZE
	.align		4
.L_1073:
        /*1830*/ 	.byte	0x04, 0x12
        /*1832*/ 	.short	(.L_1075 - .L_1074)
	.align		4
.L_1074:
        /*1834*/ 	.word	index@(_ZN2at6native29vectorized_elementwise_kernelILi4ENS0_13BinaryFunctorIbbbNS0_17BitwiseXorFunctorIbEEEESt5arrayIPcLm3EEEEviT0_T1_)
        /*1838*/ 	.word	0x00000000


	//----- nvinfo : EIATTR_MIN_STACK_SIZE
	.align		4
.L_1075:
        /*183c*/ 	.byte	0x04, 0x12
        /*183e*/ 	.short	(.L_1077 - .L_1076)
	.align		4
.L_1076:
        /*1840*/ 	.word	index@(_ZN2at6native29vectorized_elementwise_kernelILi8ENS0_13BinaryFunctorIbbbNS0_17BitwiseXorFunctorIbEEEESt5arrayIPcLm3EEEEviT0_T1_)
        /*1844*/ 	.word	0x00000000


	//----- nvinfo : EIATTR_MIN_STACK_SIZE
	.align		4
.L_1077:
        /*1848*/ 	.byte	0x04, 0x12
        /*184a*/ 	.short	(.L_1079 - .L_1078)
	.align		4
.L_1078:
        /*184c*/ 	.word	index@(_ZN2at6native18elementwise_kernelILi128ELi4EZNS0_15gpu_kernel_implINS0_13AUnaryFunctorIsssNS0_17BitwiseXorFunctorIsEEEEEEvRNS_18TensorIteratorBaseERKT_EUliE_EEviT1_)
        /*1850*/ 	.word	0x00000000


	//----- nvinfo : EIATTR_MIN_STACK_SIZE
	.align		4
.L_1079:
        /*1854*/ 	.byte	0x04, 0x12
        /*1856*/ 	.short	(.L_1081 - .L_1080)
	.align		4
.L_1080:
        /*1858*/ 	.word	index@(_ZN2at6native27unrolled_elementwise_kernelINS0_13AUnaryFunctorIsssNS0_17BitwiseXorFunctorIsEEEESt5arrayIPcLm2EELi4E23TrivialOffsetCalculatorILi1EjESA_NS0_6memory12LoadWithCastILi1EEENSB_13StoreWithCastILi1EEEEEviT_T0_T2_T3_T4_T5_)
        /*185c*/ 	.word	0x00000000


	//----- nvinfo : EIATTR_MIN_STACK_SIZE
	.align		4
.L_1081:
        /*1860*/ 	.byte	0x04, 0x12
        /*1862*/ 	.short	(.L_1083 - .L_1082)
	.align		4
.L_1082:
        /*1864*/ 	.word	index@(_ZN2at6native18elementwise_kernelILi128ELi4EZNS0_22gpu_kernel_impl_nocastINS0_13AUnaryFunctorIsssNS0_17BitwiseXorFunctorIsEEEEEEvRNS_18TensorIteratorBaseERKT_EUliE_EEviT1_)
        /*1868*/ 	.word	0x00000000


	//----- nvinfo : EIATTR_MIN_STACK_SIZE
	.align		4
.L_1083:
        /*186c*/ 	.byte	0x04, 0x12
        /*186e*/ 	.short	(.L_1085 - .L_1084)
	.align		4
.L_1084:
        /*1870*/ 	.word	index@(_ZN2at6native27unrolled_elementwise_kernelINS0_13AUnaryFunctorIsssNS0_17BitwiseXorFunctorIsEEEESt5arrayIPcLm2EELi4E23TrivialOffsetCalculatorILi1EjESA_NS0_6memory15LoadWithoutCastENSB_16StoreWithoutCastEEEviT_T0_T2_T3_T4_T5_)
        /*1874*/ 	.word	0x00000000


	//----- nvinfo : EIATTR_MIN_STACK_SIZE
	.align		4
.L_1085:
        /*1878*/ 	.byte	0x04, 0x12
        /*187a*/ 	.short	(.L_1087 - .L_1086)
	.align		4
.L_1086:
        /*187c*/ 	.word	index@(_ZN2at6native29vectorized_elementwise_kernelILi2ENS0_13AUnaryFunctorIsssNS0_17BitwiseXorFunctorIsEEEESt5arrayIPcLm2EEEEviT0_T1_)
        /*1880*/ 	.word	0x00000000


	//----- nvinfo : EIATTR_MIN_STACK_SIZE
	.align		4
.L_1087:
        /*1884*/ 	.byte	0x04, 0x12
        /*1886*/ 	.short	(.L_1089 - .L_1088)
	.align		4
.L_1088:
        /*1888*/ 	.word	index@(_ZN2at6native29vectorized_elementwise_kernelILi4ENS0_13AUnaryFunctorIsssNS0_17BitwiseXorFunctorIsEEEESt5arrayIPcLm2EEEEviT0_T1_)
        /*188c*/ 	.word	0x00000000


	//----- nvinfo : EIATTR_MIN_STACK_SIZE
	.align		4
.L_1089:
        /*1890*/ 	.byte	0x04, 0x12
        /*1892*/ 	.short	(.L_1091 - .L_1090)
	.align		4
.L_1090:
        /*1894*/ 	.word	index@(_ZN2at6native29vectorized_elementwise_kernelILi8ENS0_13AUnaryFunctorIsssNS0_17BitwiseXorFunctorIsEEEESt5arrayIPcLm2EEEEviT0_T1_)
        /*1898*/ 	.word	0x00000000


	//----- nvinfo : EIATTR_MIN_STACK_SIZE
	.align		4
.L_1091:
        /*189c*/ 	.byte	0x04, 0x12
        /*189e*/ 	.short	(.L_1093 - .L_1092)
	.align		4
.L_1092:
        /*18a0*/ 	.word	index@(_ZN2at6native18elementwise_kernelILi128ELi4EZNS0_15gpu_kernel_implINS0_13BinaryFunctorIsssNS0_17BitwiseXorFunctorIsEEEEEEvRNS_18TensorIteratorBaseERKT_EUliE_EEviT1_)
        /*18a4*/ 	.word	0x00000000


	//----- nvinfo : EIATTR_MIN_STACK_SIZE
	.align		4
.L_1093:
        /*18a8*/ 	.byte	0x04, 0x12
        /*18aa*/ 	.short	(.L_1095 - .L_1094)
	.align		4
.L_1094:
        /*18ac*/ 	.word	index@(_ZN2at6native27unrolled_elementwise_kernelINS0_13BinaryFunctorIsssNS0_17BitwiseXorFunctorIsEEEESt5arrayIPcLm3EELi4E23TrivialOffsetCalculatorILi2EjES9_ILi1EjENS0_6memory12LoadWithCastILi2EEENSC_13StoreWithCastILi1EEEEEviT_T0_T2_T3_T4_T5_)
        /*18b0*/ 	.word	0x00000000


	//----- nvinfo : EIATTR_MIN_STACK_SIZE
	.align		4
.L_1095:
        /*18b4*/ 	.byte	0x04, 0x12
        /*18b6*/ 	.short	(.L_1097 - .L_1096)
	.align		4
.L_1096:
        /*18b8*/ 	.word	index@(_ZN2at6native18elementwise_kernelILi128ELi4EZNS0_22gpu_kernel_impl_nocastINS0_13BinaryFunctorIsssNS0_17BitwiseXorFunctorIsEEEEEEvRNS_18TensorIteratorBaseERKT_EUliE_EEviT1_)
        /*18bc*/ 	.word	0x00000000


	//----- nvinfo : EIATTR_MIN_STACK_SIZE
	.align		4
.L_1097:
        /*18c0*/ 	.byte	0x04, 0x12
        /*18c2*/ 	.short	(.L_1099 - .L_1098)
	.align		4
.L_1098:
        /*18c4*/ 	.word	index@(_ZN2at6native27unrolled_elementwise_kernelINS0_13BinaryFunctorIsssNS0_17BitwiseXorFunctorIsEEEESt5arrayIPcLm3EELi4E23TrivialOffsetCalculatorILi2EjES9_ILi1EjENS0_6memory15LoadWithoutCastENSC_16StoreWithoutCastEEEviT_T0_T2_T3_T4_T5_)
        /*18c8*/ 	.word	0x00000000


	//----- nvinfo : EIATTR_MIN_STACK_SIZE
	.align		4
.L_1099:
        /*18cc*/ 	.byte	0x04, 0x12
        /*18ce*/ 	.short	(.L_1101 - .L_1100)
	.align		4
.L_1100:
        /*18d0*/ 	.word	index@(_ZN2at6native29vectorized_elementwise_kernelILi2ENS0_13BinaryFunctorIsssNS0_17BitwiseXorFunctorIsEEEESt5arrayIPcLm3EEEEviT0_T1_)
        /*18d4*/ 	.word	0x00000000


	//----- nvinfo : EIATTR_MIN_STACK_SIZE
	.align		4
.L_1101:
        /*18d8*/ 	.byte	0x04, 0x12
        /*18da*/ 	.short	(.L_1103 - .L_1102)
	.align		4
.L_1102:
        /*18dc*/ 	.word	index@(_ZN2at6native29vectorized_elementwise_kernelILi4ENS0_13BinaryFunctorIsssNS0_17BitwiseXorFunctorIsEEEESt5arrayIPcLm3EEEEviT0_T1_)
        /*18e0*/ 	.word	0x00000000


	//----- nvinfo : EIATTR_MIN_STACK_SIZE
	.align		4
.L_1103:
        /*18e4*/ 	.byte	0x04, 0x12
        /*18e6*/ 	.short	(.L_1105 - .L_1104)
	.align		4
.L_1104:
        /*18e8*/ 	.word	index@(_ZN2at6native29vectorized_elementwise_kernelILi8ENS0_13BinaryFunctorIsssNS0_17BitwiseXorFunctorIsEEEESt5arrayIPcLm3EEEEviT0_T1_)
        /*18ec*/ 	.word	0x00000000


	//----- nvinfo : EIATTR_MIN_STACK_SIZE
	.align		4
.L_1105:
        /*18f0*/ 	.byte	0x04, 0x12
        /*18f2*/ 	.short	(.L_1107 - .L_1106)
	.align		4
.L_1106:
        /*18f4*/ 	.word	index@(_ZN2at6native18elementwise_kernelILi128ELi4EZNS0_15gpu_kernel_implINS0_13AUnaryFunctorIlllNS0_17BitwiseXorFunctorIlEEEEEEvRNS_18TensorIteratorBaseERKT_EUliE_EEviT1_)
        /*18f8*/ 	.word	0x00000000


	//----- nvinfo : EIATTR_MIN_STACK_SIZE
	.align		4
.L_1107:
        /*18fc*/ 	.byte	0x04, 0x12
        /*18fe*/ 	.short	(.L_1109 - .L_1108)
	.align		4
.L_1108:
        /*1900*/ 	.word	index@(_ZN2at6native27unrolled_elementwise_kernelINS0_13AUnaryFunctorIlllNS0_17BitwiseXorFunctorIlEEEESt5arrayIPcLm2EELi4E23TrivialOffsetCalculatorILi1EjESA_NS0_6memory12LoadWithCastILi1EEENSB_13StoreWithCastILi1EEEEEviT_T0_T2_T3_T4_T5_)
        /*1904*/ 	.word	0x00000000


	//----- nvinfo : EIATTR_MIN_STACK_SIZE
	.align		4
.L_1109:
        /*1908*/ 	.byte	0x04, 0x12
        /*190a*/ 	.short	(.L_1111 - .L_1110)
	.align		4
.L_1110:
        /*190c*/ 	.word	index@(_ZN2at6native18elementwise_kernelILi128ELi2EZNS0_22gpu_kernel_impl_nocastINS0_13AUnaryFunctorIlllNS0_17BitwiseXorFunctorIlEEEEEEvRNS_18TensorIteratorBaseERKT_EUliE_EEviT1_)
        /*1910*/ 	.word	0x00000000


	//----- nvinfo : EIATTR_MIN_STACK_SIZE
	.align		4
.L_1111:
        /*1914*/ 	.byte	0x04, 0x12
        /*1916*/ 	.short	(.L_1113 - .L_1112)
	.align		4
.L_1112:
        /*1918*/ 	.word	index@(_ZN2at6native27unrolled_elementwise_kernelINS0_13AUnaryFunctorIlllNS0_17BitwiseXorFunctorIlEEEESt5arrayIPcLm2EELi4E23TrivialOffsetCalculatorILi1EjESA_NS0_6memory15LoadWithoutCastENSB_16StoreWithoutCastEEEviT_T0_T2_T3_T4_T5_)
        /*191c*/ 	.word	0x00000000


	//----- nvinfo : EIATTR_MIN_STACK_SIZE
	.align		4
.L_1113:
        /*1920*/ 	.byte	0x04, 0x12
        /*1922*/ 	.short	(.L_1115 - .L_1114)
	.align		4
.L_1114:
        /*1924*/ 	.word	index@(_ZN2at6native29vectorized_elementwise_kernelILi2ENS0_13AUnaryFunctorIlllNS0_17BitwiseXorFunctorIlEEEESt5arrayIPcLm2EEEEviT0_T1_)
        /*1928*/ 	.word	0x00000000


	//----- nvinfo : EIATTR_MIN_STACK_SIZE
	.align		4
.L_1115:
        /*192c*/ 	.byte	0x04, 0x12
        /*192e*/ 	.short	(.L_1117 - .L_1116)
	.align		4
.L_1116:
        /*1930*/ 	.word	index@(_ZN2at6native29vectorized_elementwise_kernelILi4ENS0_13AUnaryFunctorIlllNS0_17BitwiseXorFunctorIlEEEESt5arrayIPcLm2EEEEviT0_T1_)
        /*1934*/ 	.word	0x00000000


	//----- nvinfo : EIATTR_MIN_STACK_SIZE
	.align		4
.L_1117:
        /*1938*/ 	.byte	0x04, 0x12
        /*193a*/ 	.short	(.L_1119 - .L_1118)
	.align		4
.L_1118:
        /*193c*/ 	.word	index@(_ZN2at6native29vectorized_elementwise_kernelILi8ENS0_13AUnaryFunctorIlllNS0_17BitwiseXorFunctorIlEEEESt5arrayIPcLm2EEEEviT0_T1_)
        /*1940*/ 	.word	0x00000000


	//----- nvinfo : EIATTR_MIN_STACK_SIZE
	.align		4
.L_1119:
        /*1944*/ 	.byte	0x04, 0x12
        /*1946*/ 	.short	(.L_1121 - .L_1120)
	.align		4
.L_1120:
        /*1948*/ 	.word	index@(_ZN2at6native18elementwise_kernelILi128ELi4EZNS0_15gpu_kernel_implINS0_13BinaryFunctorIlllNS0_17BitwiseXorFunctorIlEEEEEEvRNS_18TensorIteratorBaseERKT_EUliE_EEviT1_)
        /*194c*/ 	.word	0x00000000


	//----- nvinfo : EIATTR_MIN_STACK_SIZE
	.align		4
.L_1121:
        /*1950*/ 	.byte	0x04, 0x12
        /*1952*/ 	.short	(.L_1123 - .L_1122)
	.align		4
.L_1122:
        /*1954*/ 	.word	index@(_ZN2at6native27unrolled_elementwise_kernelINS0_13BinaryFunctorIlllNS0_17BitwiseXorFunctorIlEEEESt5arrayIPcLm3EELi4E23TrivialOffsetCalculatorILi2EjES9_ILi1EjENS0_6memory12LoadWithCastILi2EEENSC_13StoreWithCastILi1EEEEEviT_T0_T2_T3_T4_T5_)
        /*1958*/ 	.word	0x00000000


	//----- nvinfo : EIATTR_MIN_STACK_SIZE
	.align		4
.L_1123:
        /*195c*/ 	.byte	0x04, 0x12
        /*195e*/ 	.short	(.L_1125 - .L_1124)
	.align		4
.L_1124:
        /*1960*/ 	.word	index@(_ZN2at6native18elementwise_kernelILi128ELi2EZNS0_22gpu_kernel_impl_nocastINS0_13BinaryFunctorIlllNS0_17BitwiseXorFunctorIlEEEEEEvRNS_18TensorIteratorBaseERKT_EUliE_EEviT1_)
        /*1964*/ 	.word	0x00000000


	//----- nvinfo : EIATTR_MIN_STACK_SIZE
	.align		4
.L_1125:
        /*1968*/ 	.byte	0x04, 0x12
        /*196a*/ 	.short	(.L_1127 - .L_1126)
	.align		4
.L_1126:
        /*196c*/ 	.word	index@(_ZN2at6native27unrolled_elementwise_kernelINS0_13BinaryFunctorIlllNS0_17BitwiseXorFunctorIlEEEESt5arrayIPcLm3EELi4E23TrivialOffsetCalculatorILi2EjES9_ILi1EjENS0_6memory15LoadWithoutCastENSC_16StoreWithoutCastEEEviT_T0_T2_T3_T4_T5_)
        /*1970*/ 	.word	0x00000000


	//----- nvinfo : EIATTR_MIN_STACK_SIZE
	.align		4
.L_1127:
        /*1974*/ 	.byte	0x04, 0x12
        /*1976*/ 	.short	(.L_1129 - .L_1128)
	.align		4
.L_1128:
        /*1978*/ 	.word	index@(_ZN2at6native29vectorized_elementwise_kernelILi2ENS0_13BinaryFunctorIlllNS0_17BitwiseXorFunctorIlEEEESt5arrayIPcLm3EEEEviT0_T1_)
        /*197c*/ 	.word	0x00000000


	//----- nvinfo : EIATTR_MIN_STACK_SIZE
	.align		4
.L_1129:
        /*1980*/ 	.byte	0x04, 0x12
        /*1982*/ 	.short	(.L_1131 - .L_1130)
	.align		4
.L_1130:
        /*1984*/ 	.word	index@(_ZN2at6native29vectorized_elementwise_kernelILi4ENS0_13BinaryFunctorIlllNS0_17BitwiseXorFunctorIlEEEESt5arrayIPcLm3EEEEviT0_T1_)
        /*1988*/ 	.word	0x00000000


	//----- nvinfo : EIATTR_MIN_STACK_SIZE
	.align		4
.L_1131:
        /*198c*/ 	.byte	0x04, 0x12
        /*198e*/ 	.short	(.L_1133 - .L_1132)
	.align		4
.L_1132:
        /*1990*/ 	.word	index@(_ZN2at6native29vectorized_elementwise_kernelILi8ENS0_13BinaryFunctorIlllNS0_17BitwiseXorFunctorIlEEEESt5arrayIPcLm3EEEEviT0_T1_)
        /*1994*/ 	.word	0x00000000


	//----- nvinfo : EIATTR_MIN_STACK_SIZE
	.align		4
.L_1133:
        /*1998*/ 	.byte	0x04, 0x12
        /*199a*/ 	.short	(.L_1135 - .L_1134)
	.align		4
.L_1134:
        /*199c*/ 	.word	index@(_ZN2at6native18elementwise_kernelILi128ELi4EZNS0_15gpu_kernel_implINS0_13AUnaryFunctorIiiiNS0_17BitwiseXorFunctorIiEEEEEEvRNS_18TensorIteratorBaseERKT_EUliE_EEviT1_)
        /*19a0*/ 	.word	0x00000000


	//----- nvinfo : EIATTR_MIN_STACK_SIZE
	.align		4
.L_1135:
        /*19a4*/ 	.byte	0x04, 0x12
        /*19a6*/ 	.short	(.L_1137 - .L_1136)
	.align		4
.L_1136:
        /*19a8*/ 	.word	index@(_ZN2at6native27unrolled_elementwise_kernelINS0_13AUnaryFunctorIiiiNS0_17BitwiseXorFunctorIiEEEESt5arrayIPcLm2EELi4E23TrivialOffsetCalculatorILi1EjESA_NS0_6memory12LoadWithCastILi1EEENSB_13StoreWithCastILi1EEEEEviT_T0_T2_T3_T4_T5_)
        /*19ac*/ 	.word	0x00000000


	//----- nvinfo : EIATTR_MIN_STACK_SIZE
	.align		4
.L_1137:
        /*19b0*/ 	.byte	0x04, 0x12
        /*19b2*/ 	.short	(.L_1139 - .L_1138)
	.align		4
.L_1138:
        /*19b4*/ 	.word	index@(_ZN2at6native18elementwise_kernelILi128ELi2EZNS0_22gpu_kernel_impl_nocastINS0_13AUnaryFunctorIiiiNS0_17BitwiseXorFunctorIiEEEEEEvRNS_18TensorIteratorBaseERKT_EUliE_EEviT1_)
        /*19b8*/ 	.word	0x00000000


	//----- nvinfo : EIATTR_MIN_STACK_SIZE
	.align		4
.L_1139:
        /*19bc*/ 	.byte	0x04, 0x12
        /*19be*/ 	.short	(.L_1141 - .L_1140)
	.align		4
.L_1140:
        /*19c0*/ 	.word	index@(_ZN2at6native27unrolled_elementwise_kernelINS0_13AUnaryFunctorIiiiNS0_17BitwiseXorFunctorIiEEEESt5arrayIPcLm2EELi4E23TrivialOffsetCalculatorILi1EjESA_NS0_6memory15LoadWithoutCastENSB_16StoreWithoutCastEEEviT_T0_T2_T3_T4_T5_)
        /*19c4*/ 	.word	0x00000000


	//----- nvinfo : EIATTR_MIN_STACK_SIZE
	.align		4
.L_1141:
        /*19c8*/ 	.byte	0x04, 0x12
        /*19ca*/ 	.short	(.L_1143 - .L_1142)
	.align		4
.L_1142:
        /*19cc*/ 	.word	index@(_ZN2at6native29vectorized_elementwise_kernelILi2ENS0_13AUnaryFunctorIiiiNS0_17BitwiseXorFunctorIiEEEESt5arrayIPcLm2EEEEviT0_T1_)
        /*19d0*/ 	.word	0x00000000


	//----- nvinfo : EIATTR_MIN_STACK_SIZE
	.align		4
.L_1143:
        /*19d4*/ 	.byte	0x04, 0x12
        /*19d6*/ 	.short	(.L_1145 - .L_1144)
	.align		4
.L_1144:
        /*19d8*/ 	.word	index@(_ZN2at6native29vectorized_elementwise_kernelILi4ENS0_13AUnaryFunctorIiiiNS0_17BitwiseXorFunctorIiEEEESt5arrayIPcLm2EEEEviT0_T1_)
        /*19dc*/ 	.word	0x00000000


	//----- nvinfo : EIATTR_MIN_STACK_SIZE
	.align		4
.L_1145:
        /*19e0*/ 	.byte	0x04, 0x12
        /*19e2*/ 	.short	(.L_1147 - .L_1146)
	.align		4
.L_1146:
        /*19e4*/ 	.word	index@(_ZN2at6native29vectorized_elementwise_kernelILi8ENS0_13AUnaryFunctorIiiiNS0_17BitwiseXorFunctorIiEEEESt5arrayIPcLm2EEEEviT0_T1_)
        /*19e8*/ 	.word	0x00000000


	//----- nvinfo : EIATTR_MIN_STACK_SIZE
	.align		4
.L_1147:
        /*19ec*/ 	.byte	0x04, 0x12
        /*19ee*/ 	.short	(.L_1149 - .L_1148)
	.align		4
.L_1148:
        /*19f0*/ 	.word	index@(_ZN2at6native18elementwise_kernelILi128ELi4EZNS0_15gpu_kernel_implINS0_13BinaryFunctorIiiiNS0_17BitwiseXorFunctorIiEEEEEEvRNS_18TensorIteratorBaseERKT_EUliE_EEviT1_)
        /*19f4*/ 	.word	0x00000000


	//----- nvinfo : EIATTR_MIN_STACK_SIZE
	.align		4
.L_1149:
        /*19f8*/ 	.byte	0x04, 0x12
        /*19fa*/ 	.short	(.L_1151 - .L_1150)
	.align		4
.L_1150:
        /*19fc*/ 	.word	index@(_ZN2at6native27unrolled_elementwise_kernelINS0_13BinaryFunctorIiiiNS0_17BitwiseXorFunctorIiEEEESt5arrayIPcLm3EELi4E23TrivialOffsetCalculatorILi2EjES9_ILi1EjENS0_6memory12LoadWithCastILi2EEENSC_13StoreWithCastILi1EEEEEviT_T0_T2_T3_T4_T5_)
        /*1a00*/ 	.word	0x00000000


	//----- nvinfo : EIATTR_MIN_STACK_SIZE
	.align		4
.L_1151:
        /*1a04*/ 	.byte	0x04, 0x12
        /*1a06*/ 	.short	(.L_1153 - .L_1152)
	.align		4
.L_1152:
        /*1a08*/ 	.word	index@(_ZN2at6native18elementwise_kernelILi128ELi2EZNS0_22gpu_kernel_impl_nocastINS0_13BinaryFunctorIiiiNS0_17BitwiseXorFunctorIiEEEEEEvRNS_18TensorIteratorBaseERKT_EUliE_EEviT1_)
        /*1a0c*/ 	.word	0x00000000


	//----- nvinfo : EIATTR_MIN_STACK_SIZE
	.align		4
.L_1153:
        /*1a10*/ 	.byte	0x04, 0x12
        /*1a12*/ 	.short	(.L_1155 - .L_1154)
	.align		4
.L_1154:
        /*1a14*/ 	.word	index@(_ZN2at6native27unrolled_elementwise_kernelINS0_13BinaryFunctorIiiiNS0_17BitwiseXorFunctorIiEEEESt5arrayIPcLm3EELi4E23TrivialOffsetCalculatorILi2EjES9_ILi1EjENS0_6memory15LoadWithoutCastENSC_16StoreWithoutCastEEEviT_T0_T2_T3_T4_T5_)
        /*1a18*/ 	.word	0x00000000


	//----- nvinfo : EIATTR_MIN_STACK_SIZE
	.align		4
.L_1155:
        /*1a1c*/ 	.byte	0x04, 0x12
        /*1a1e*/ 	.short	(.L_1157 - .L_1156)
	.align		4
.L_1156:
        /*1a20*/ 	.word	index@(_ZN2at6native29vectorized_elementwise_kernelILi2ENS0_13BinaryFunctorIiiiNS0_17BitwiseXorFunctorIiEEEESt5arrayIPcLm3EEEEviT0_T1_)
        /*1a24*/ 	.word	0x00000000


	//----- nvinfo : EIATTR_MIN_STACK_SIZE
	.align		4
.L_1157:
        /*1a28*/ 	.byte	0x04, 0x12
        /*1a2a*/ 	.short	(.L_1159 - .L_1158)
	.align		4
.L_1158:
        /*1a2c*/ 	.word	index@(_ZN2at6native29vectorized_elementwise_kernelILi4ENS0_13BinaryFunctorIiiiNS0_17BitwiseXorFunctorIiEEEESt5arrayIPcLm3EEEEviT0_T1_)
        /*1a30*/ 	.word	0x00000000


	//----- nvinfo : EIATTR_MIN_STACK_SIZE
	.align		4
.L_1159:
        /*1a34*/ 	.byte	0x04, 0x12
        /*1a36*/ 	.short	(.L_1161 - .L_1160)
	.align		4
.L_1160:
        /*1a38*/ 	.word	index@(_ZN2at6native29vectorized_elementwise_kernelILi8ENS0_13BinaryFunctorIiiiNS0_17BitwiseXorFunctorIiEEEESt5arrayIPcLm3EEEEviT0_T1_)
        /*1a3c*/ 	.word	0x00000000


	//----- nvinfo : EIATTR_MIN_STACK_SIZE
	.align		4
.L_1161:
        /*1a40*/ 	.byte	0x04, 0x12
        /*1a42*/ 	.short	(.L_1163 - .L_1162)
	.align		4
.L_1162:
        /*1a44*/ 	.word	index@(_ZN2at6native18elementwise_kernelILi128ELi4EZNS0_15gpu_kernel_implINS0_13AUnaryFunctorIaaaNS0_17BitwiseXorFunctorIaEEEEEEvRNS_18TensorIteratorBaseERKT_EUliE_EEviT1_)
        /*1a48*/ 	.word	0x00000000


	//----- nvinfo : EIATTR_MIN_STACK_SIZE
	.align		4
.L_1163:
        /*1a4c*/ 	.byte	0x04, 0x12
        /*1a4e*/ 	.short	(.L_1165 - .L_1164)
	.align		4
.L_1164:
        /*1a50*/ 	.word	index@(_ZN2at6native27unrolled_elementwise_kernelINS0_13AUnaryFunctorIaaaNS0_17BitwiseXorFunctorIaEEEESt5arrayIPcLm2EELi4E23TrivialOffsetCalculatorILi1EjESA_NS0_6memory12LoadWithCastILi1EEENSB_13StoreWithCastILi1EEEEEviT_T0_T2_T3_T4_T5_)
        /*1a54*/ 	.word	0x00000000


	//----- nvinfo : EIATTR_MIN_STACK_SIZE
	.align		4
.L_1165:
        /*1a58*/ 	.byte	0x04, 0x12
        /*1a5a*/ 	.short	(.L_1167 - .L_1166)
	.align		4
.L_1166:
        /*1a5c*/ 	.word	index@(_ZN2at6native18elementwise_kernelILi128ELi4EZNS0_22gpu_kernel_impl_nocastINS0_13AUnaryFunctorIaaaNS0_17BitwiseXorFunctorIaEEEEEEvRNS_18TensorIteratorBaseERKT_EUliE_EEviT1_)
        /*1a60*/ 	.word	0x00000000


	//----- nvinfo : EIATTR_MIN_STACK_SIZE
	.align		4
.L_1167:
        /*1a64*/ 	.byte	0x04, 0x12
        /*1a66*/ 	.short	(.L_1169 - .L_1168)
	.align		4
.L_1168:
        /*1a68*/ 	.word	index@(_ZN2at6native27unrolled_elementwise_kernelINS0_13AUnaryFunctorIaaaNS0_17BitwiseXorFunctorIaEEEESt5arrayIPcLm2EELi4E23TrivialOffsetCalculatorILi1EjESA_NS0_6memory15LoadWithoutCastENSB_16StoreWithoutCastEEEviT_T0_T2_T3_T4_T5_)
        /*1a6c*/ 	.word	0x00000000


	//----- nvinfo : EIATTR_MIN_STACK_SIZE
	.align		4
.L_1169:
        /*1a70*/ 	.byte	0x04, 0x12
        /*1a72*/ 	.short	(.L_1171 - .L_1170)
	.align		4
.L_1170:
        /*1a74*/ 	.word	index@(_ZN2at6native29vectorized_elementwise_kernelILi2ENS0_13AUnaryFunctorIaaaNS0_17BitwiseXorFunctorIaEEEESt5arrayIPcLm2EEEEviT0_T1_)
        /*1a78*/ 	.word	0x00000000


	//----- nvinfo : EIATTR_MIN_STACK_SIZE
	.align		4
.L_1171:
        /*1a7c*/ 	.byte	0x04, 0x12
        /*1a7e*/ 	.short	(.L_1173 - .L_1172)
	.align		4
.L_1172:
        /*1a80*/ 	.word	index@(_ZN2at6native29vectorized_elementwise_kernelILi4ENS0_13AUnaryFunctorIaaaNS0_17BitwiseXorFunctorIaEEEESt5arrayIPcLm2EEEEviT0_T1_)
        /*1a84*/ 	.word	0x00000000


	//----- nvinfo : EIATTR_MIN_STACK_SIZE
	.align		4
.L_1173:
        /*1a88*/ 	.byte	0x04, 0x12
        /*1a8a*/ 	.short	(.L_1175 - .L_1174)
	.align		4
.L_1174:
        /*1a8c*/ 	.word	index@(_ZN2at6native29vectorized_elementwise_kernelILi8ENS0_13AUnaryFunctorIaaaNS0_17BitwiseXorFunctorIaEEEESt5arrayIPcLm2EEEEviT0_T1_)
        /*1a90*/ 	.word	0x00000000


	//----- nvinfo : EIATTR_MIN_STACK_SIZE
	.align		4
.L_1175:
        /*1a94*/ 	.byte	0x04, 0x12
        /*1a96*/ 	.short	(.L_1177 - .L_1176)
	.align		4
.L_1176:
        /*1a98*/ 	.word	index@(_ZN2at6native18elementwise_kernelILi128ELi4EZNS0_15gpu_kernel_implINS0_13BinaryFunctorIaaaNS0_17BitwiseXorFunctorIaEEEEEEvRNS_18TensorIteratorBaseERKT_EUliE_EEviT1_)
        /*1a9c*/ 	.word	0x00000000


	//----- nvinfo : EIATTR_MIN_STACK_SIZE
	.align		4
.L_1177:
        /*1aa0*/ 	.byte	0x04, 0x12
        /*1aa2*/ 	.short	(.L_1179 - .L_1178)
	.align		4
.L_1178:
        /*1aa4*/ 	.word	index@(_ZN2at6native27unrolled_elementwise_kernelINS0_13BinaryFunctorIaaaNS0_17BitwiseXorFunctorIaEEEESt5arrayIPcLm3EELi4E23TrivialOffsetCalculatorILi2EjES9_ILi1EjENS0_6memory12LoadWithCastILi2EEENSC_13StoreWithCastILi1EEEEEviT_T0_T2_T3_T4_T5_)
        /*1aa8*/ 	.word	0x00000000


	//----- nvinfo : EIATTR_MIN_STACK_SIZE
	.align		4
.L_1179:
        /*1aac*/ 	.byte	0x04, 0x12
        /*1aae*/ 	.short	(.L_1181 - .L_1180)
	.align		4
.L_1180:
        /*1ab0*/ 	.word	index@(_ZN2at6native18elementwise_kernelILi128ELi4EZNS0_22gpu_kernel_impl_nocastINS0_13BinaryFunctorIaaaNS0_17BitwiseXorFunctorIaEEEEEEvRNS_18TensorIteratorBaseERKT_EUliE_EEviT1_)
        /*1ab4*/ 	.word	0x00000000


	//----- nvinfo : EIATTR_MIN_STACK_SIZE
	.align		4
.L_1181:
        /*1ab8*/ 	.byte	0x04, 0x12
        /*1aba*/ 	.short	(.L_1183 - .L_1182)
	.align		4
.L_1182:
        /*1abc*/ 	.word	index@(_ZN2at6native27unrolled_elementwise_kernelINS0_13BinaryFunctorIaaaNS0_17BitwiseXorFunctorIaEEEESt5arrayIPcLm3EELi4E23TrivialOffsetCalculatorILi2EjES9_ILi1EjENS0_6memory15LoadWithoutCastENSC_16StoreWithoutCastEEEviT_T0_T2_T3_T4_T5_)
        /*1ac0*/ 	.word	0x00000000


	//----- nvinfo : EIATTR_MIN_STACK_SIZE
	.align		4
.L_1183:
        /*1ac4*/ 	.byte	0x04, 0x12
        /*1ac6*/ 	.short	(.L_1185 - .L_1184)
	.align		4
.L_1184:
        /*1ac8*/ 	.word	index@(_ZN2at6native29vectorized_elementwise_kernelILi2ENS0_13BinaryFunctorIaaaNS0_17BitwiseXorFunctorIaEEEESt5arrayIPcLm3EEEEviT0_T1_)
        /*1acc*/ 	.word	0x00000000


	//----- nvinfo : EIATTR_MIN_STACK_SIZE
	.align		4
.L_1185:
        /*1ad0*/ 	.byte	0x04, 0x12
        /*1ad2*/ 	.short	(.L_1187 - .L_1186)
	.align		4
.L_1186:
        /*1ad4*/ 	.word	index@(_ZN2at6native29vectorized_elementwise_kernelILi4ENS0_13BinaryFunctorIaaaNS0_17BitwiseXorFunctorIaEEEESt5arrayIPcLm3EEEEviT0_T1_)
        /*1ad8*/ 	.word	0x00000000


	//----- nvinfo : EIATTR_MIN_STACK_SIZE
	.align		4
.L_1187:
        /*1adc*/ 	.byte	0x04, 0x12
        /*1ade*/ 	.short	(.L_1189 - .L_1188)
	.align		4
.L_1188:
        /*1ae0*/ 	.word	index@(_ZN2at6native29vectorized_elementwise_kernelILi8ENS0_13BinaryFunctorIaaaNS0_17BitwiseXorFunctorIaEEEESt5arrayIPcLm3EEEEviT0_T1_)
        /*1ae4*/ 	.word	0x00000000


	//----- nvinfo : EIATTR_MIN_STACK_SIZE
	.align		4
.L_1189:
        /*1ae8*/ 	.byte	0x04, 0x12
        /*1aea*/ 	.short	(.L_1191 - .L_1190)
	.align		4
.L_1190:
        /*1aec*/ 	.word	index@(_ZN2at6native18elementwise_kernelILi128ELi4EZNS0_15gpu_kernel_implINS0_13AUnaryFunctorIhhhNS0_17BitwiseXorFunctorIhEEEEEEvRNS_18TensorIteratorBaseERKT_EUliE_EEviT1_)
        /*1af0*/ 	.word	0x00000000


	//----- nvinfo : EIATTR_MIN_STACK_SIZE
	.align		4
.L_1191:
        /*1af4*/ 	.byte	0x04, 0x12
        /*1af6*/ 	.short	(.L_1193 - .L_1192)
	.align		4
.L_1192:
        /*1af8*/ 	.word	index@(_ZN2at6native27unrolled_elementwise_kernelINS0_13AUnaryFunctorIhhhNS0_17BitwiseXorFunctorIhEEEESt5arrayIPcLm2EELi4E23TrivialOffsetCalculatorILi1EjESA_NS0_6memory12LoadWithCastILi1EEENSB_13StoreWithCastILi1EEEEEviT_T0_T2_T3_T4_T5_)
        /*1afc*/ 	.word	0x00000000


	//----- nvinfo : EIATTR_MIN_STACK_SIZE
	.align		4
.L_1193:
        /*1b00*/ 	.byte	0x04, 0x12
        /*1b02*/ 	.short	(.L_1195 - .L_1194)
	.align		4
.L_1194:
        /*1b04*/ 	.word	index@(_ZN2at6native18elementwise_kernelILi128ELi4EZNS0_22gpu_kernel_impl_nocastINS0_13AUnaryFunctorIhhhNS0_17BitwiseXorFunctorIhEEEEEEvRNS_18TensorIteratorBaseERKT_EUliE_EEviT1_)
        /*1b08*/ 	.word	0x00000000


	//----- nvinfo : EIATTR_MIN_STACK_SIZE
	.align		4
.L_1195:
        /*1b0c*/ 	.byte	0x04, 0x12
        /*1b0e*/ 	.short	(.L_1197 - .L_1196)
	.align		4
.L_1196:
        /*1b10*/ 	.word	index@(_ZN2at6native27unrolled_elementwise_kernelINS0_13AUnaryFunctorIhhhNS0_17BitwiseXorFunctorIhEEEESt5arrayIPcLm2EELi4E23TrivialOffsetCalculatorILi1EjESA_NS0_6memory15LoadWithoutCastENSB_16StoreWithoutCastEEEviT_T0_T2_T3_T4_T5_)
        /*1b14*/ 	.word	0x00000000


	//----- nvinfo : EIATTR_MIN_STACK_SIZE
	.align		4
.L_1197:
        /*1b18*/ 	.byte	0x04, 0x12
        /*1b1a*/ 	.short	(.L_1199 - .L_1198)
	.align		4
.L_1198:
        /*1b1c*/ 	.word	index@(_ZN2at6native29vectorized_elementwise_kernelILi2ENS0_13AUnaryFunctorIhhhNS0_17BitwiseXorFunctorIhEEEESt5arrayIPcLm2EEEEviT0_T1_)
        /*1b20*/ 	.word	0x00000000


	//----- nvinfo : EIATTR_MIN_STACK_SIZE
	.align		4
.L_1199:
        /*1b24*/ 	.byte	0x04, 0x12
        /*1b26*/ 	.short	(.L_1201 - .L_1200)
	.align		4
.L_1200:
        /*1b28*/ 	.word	index@(_ZN2at6native29vectorized_elementwise_kernelILi4ENS0_13AUnaryFunctorIhhhNS0_17BitwiseXorFunctorIhEEEESt5arrayIPcLm2EEEEviT0_T1_)
        /*1b2c*/ 	.word	0x00000000


	//----- nvinfo : EIATTR_MIN_STACK_SIZE
	.align		4
.L_1201:
        /*1b30*/ 	.byte	0x04, 0x12
        /*1b32*/ 	.short	(.L_1203 - .L_1202)
	.align		4
.L_1202:
        /*1b34*/ 	.word	index@(_ZN2at6native29vectorized_elementwise_kernelILi8ENS0_13AUnaryFunctorIhhhNS0_17BitwiseXorFunctorIhEEEESt5arrayIPcLm2EEEEviT0_T1_)
        /*1b38*/ 	.word	0x00000000


	//----- nvinfo : EIATTR_MIN_STACK_SIZE
	.align		4
.L_1203:
        /*1b3c*/ 	.byte	0x04, 0x12
        /*1b3e*/ 	.short	(.L_1205 - .L_1204)
	.align		4
.L_1204:
        /*1b40*/ 	.word	index@(_ZN2at6native18elementwise_kernelILi128ELi4EZNS0_15gpu_kernel_implINS0_13BinaryFunctorIhhhNS0_17BitwiseXorFunctorIhEEEEEEvRNS_18TensorIteratorBaseERKT_EUliE_EEviT1_)
        /*1b44*/ 	.word	0x00000000


	//----- nvinfo : EIATTR_MIN_STACK_SIZE
	.align		4
.L_1205:
        /*1b48*/ 	.byte	0x04, 0x12
        /*1b4a*/ 	.short	(.L_1207 - .L_1206)
	.align		4
.L_1206:
        /*1b4c*/ 	.word	index@(_ZN2at6native27unrolled_elementwise_kernelINS0_13BinaryFunctorIhhhNS0_17BitwiseXorFunctorIhEEEESt5arrayIPcLm3EELi4E23TrivialOffsetCalculatorILi2EjES9_ILi1EjENS0_6memory12LoadWithCastILi2EEENSC_13StoreWithCastILi1EEEEEviT_T0_T2_T3_T4_T5_)
        /*1b50*/ 	.word	0x00000000


	//----- nvinfo : EIATTR_MIN_STACK_SIZE
	.align		4
.L_1207:
        /*1b54*/ 	.byte	0x04, 0x12
        /*1b56*/ 	.short	(.L_1209 - .L_1208)
	.align		4
.L_1208:
        /*1b58*/ 	.word	index@(_ZN2at6native18elementwise_kernelILi128ELi4EZNS0_22gpu_kernel_impl_nocastINS0_13BinaryFunctorIhhhNS0_17BitwiseXorFunctorIhEEEEEEvRNS_18TensorIteratorBaseERKT_EUliE_EEviT1_)
        /*1b5c*/ 	.word	0x00000000


	//----- nvinfo : EIATTR_MIN_STACK_SIZE
	.align		4
.L_1209:
        /*1b60*/ 	.byte	0x04, 0x12
        /*1b62*/ 	.short	(.L_1211 - .L_1210)
	.align		4
.L_1210:
        /*1b64*/ 	.word	index@(_ZN2at6native27unrolled_elementwise_kernelINS0_13BinaryFunctorIhhhNS0_17BitwiseXorFunctorIhEEEESt5arrayIPcLm3EELi4E23TrivialOffsetCalculatorILi2EjES9_ILi1EjENS0_6memory15LoadWithoutCastENSC_16StoreWithoutCastEEEviT_T0_T2_T3_T4_T5_)
        /*1b68*/ 	.word	0x00000000


	//----- nvinfo : EIATTR_MIN_STACK_SIZE
	.align		4
.L_1211:
        /*1b6c*/ 	.byte	0x04, 0x12
        /*1b6e*/ 	.short	(.L_1213 - .L_1212)
	.align		4
.L_1212:
        /*1b70*/ 	.word	index@(_ZN2at6native29vectorized_elementwise_kernelILi2ENS0_13BinaryFunctorIhhhNS0_17BitwiseXorFunctorIhEEEESt5arrayIPcLm3EEEEviT0_T1_)
        /*1b74*/ 	.word	0x00000000


	//----- nvinfo : EIATTR_MIN_STACK_SIZE
	.align		4
.L_1213:
        /*1b78*/ 	.byte	0x04, 0x12
        /*1b7a*/ 	.short	(.L_1215 - .L_1214)
	.align		4
.L_1214:
        /*1b7c*/ 	.word	index@(_ZN2at6native29vectorized_elementwise_kernelILi4ENS0_13BinaryFunctorIhhhNS0_17BitwiseXorFunctorIhEEEESt5arrayIPcLm3EEEEviT0_T1_)
        /*1b80*/ 	.word	0x00000000


	//----- nvinfo : EIATTR_MIN_STACK_SIZE
	.align		4
.L_1215:
        /*1b84*/ 	.byte	0x04, 0x12
        /*1b86*/ 	.short	(.L_1217 - .L_1216)
	.align		4
.L_1216:
        /*1b88*/ 	.word	index@(_ZN2at6native29vectorized_elementwise_kernelILi8ENS0_13BinaryFunctorIhhhNS0_17BitwiseXorFunctorIhEEEESt5arrayIPcLm3EEEEviT0_T1_)
        /*1b8c*/ 	.word	0x00000000


	//----- nvinfo : EIATTR_MIN_STACK_SIZE
	.align		4
.L_1217:
        /*1b90*/ 	.byte	0x04, 0x12
        /*1b92*/ 	.short	(.L_1219 - .L_1218)
	.align		4
.L_1218:
        /*1b94*/ 	.word	index@(_ZN2at6native18elementwise_kernelILi128ELi4EZNS0_15gpu_kernel_implINS0_13AUnaryFunctorIbbbNS0_16BitwiseOrFunctorIbEEEEEEvRNS_18TensorIteratorBaseERKT_EUliE_EEviT1_)
        /*1b98*/ 	.word	0x00000000


	//----- nvinfo : EIATTR_MIN_STACK_SIZE
	.align		4
.L_1219:
        /*1b9c*/ 	.byte	0x04, 0x12
        /*1b9e*/ 	.short	(.L_1221 - .L_1220)
	.align		4
.L_1220:
        /*1ba0*/ 	.word	index@(_ZN2at6native27unrolled_elementwise_kernelINS0_13AUnaryFunctorIbbbNS0_16BitwiseOrFunctorIbEEEESt5arrayIPcLm2EELi4E23TrivialOffsetCalculatorILi1EjESA_NS0_6memory12LoadWithCastILi1EEENSB_13StoreWithCastILi1EEEEEviT_T0_T2_T3_T4_T5_)
        /*1ba4*/ 	.word	0x00000000


	//----- nvinfo : EIATTR_MIN_STACK_SIZE
	.align		4
.L_1221:
        /*1ba8*/ 	.byte	0x04, 0x12
        /*1baa*/ 	.short	(.L_1223 - .L_1222)
	.align		4
.L_1222:
        /*1bac*/ 	.word	index@(_ZN2at6native18elementwise_kernelILi128ELi4EZNS0_22gpu_kernel_impl_nocastINS0_13AUnaryFunctorIbbbNS0_16BitwiseOrFunctorIbEEEEEEvRNS_18TensorIteratorBaseERKT_EUliE_EEviT1_)
        /*1bb0*/ 	.word	0x00000000


	//----- nvinfo : EIATTR_MIN_STACK_SIZE
	.align		4
.L_1223:
        /*1bb4*/ 	.byte	0x04, 0x12
        /*1bb6*/ 	.short	(.L_1225 - .L_1224)
	.align		4
.L_1224:
        /*1bb8*/ 	.word	index@(_ZN2at6native27unrolled_elementwise_kernelINS0_13AUnaryFunctorIbbbNS0_16BitwiseOrFunctorIbEEEESt5arrayIPcLm2EELi4E23TrivialOffsetCalculatorILi1EjESA_NS0_6memory15LoadWithoutCastENSB_16StoreWithoutCastEEEviT_T0_T2_T3_T4_T5_)
        /*1bbc*/ 	.word	0x00000000


	//----- nvinfo : EIATTR_MIN_STACK_SIZE
	.align		4
.L_1225:
        /*1bc0*/ 	.byte	0x04, 0x12
        /*1bc2*/ 	.short	(.L_1227 - .L_1226)
	.align		4
.L_1226:
        /*1bc4*/ 	.word	index@(_ZN2at6native29vectorized_elementwise_kernelILi2ENS0_13AUnaryFunctorIbbbNS0_16BitwiseOrFunctorIbEEEESt5arrayIPcLm2EEEEviT0_T1_)
        /*1bc8*/ 	.word	0x00000000


	//----- nvinfo : EIATTR_MIN_STACK_SIZE
	.align		4
.L_1227:
        /*1bcc*/ 	.byte	0x04, 0x12
        /*1bce*/ 	.short	(.L_1229 - .L_1228)
	.align		4
.L_1228:
        /*1bd0*/ 	.word	index@(_ZN2at6native29vectorized_elementwise_kernelILi4ENS0_13AUnaryFunctorIbbbNS0_16BitwiseOrFunctorIbEEEESt5arrayIPcLm2EEEEviT0_T1_)
        /*1bd4*/ 	.word	0x00000000


	//----- nvinfo : EIATTR_MIN_STACK_SIZE
	.align		4
.L_1229:
        /*1bd8*/ 	.byte	0x04, 0x12
        /*1bda*/ 	.short	(.L_1231 - .L_1230)
	.align		4
.L_1230:
        /*1bdc*/ 	.word	index@(_ZN2at6native29vectorized_elementwise_kernelILi8ENS0_13AUnaryFunctorIbbbNS0_16BitwiseOrFunctorIbEEEESt5arrayIPcLm2EEEEviT0_T1_)
        /*1be0*/ 	.word	0x00000000


	//----- nvinfo : EIATTR_MIN_STACK_SIZE
	.align		4
.L_1231:
        /*1be4*/ 	.byte	0x04, 0x12
        /*1be6*/ 	.short	(.L_1233 - .L_1232)
	.align		4
.L_1232:
        /*1be8*/ 	.word	index@(_ZN2at6native18elementwise_kernelILi128ELi4EZNS0_15gpu_kernel_implINS0_13BinaryFunctorIbbbNS0_16BitwiseOrFunctorIbEEEEEEvRNS_18TensorIteratorBaseERKT_EUliE_EEviT1_)
        /*1bec*/ 	.word	0x00000000


	//----- nvinfo : EIATTR_MIN_STACK_SIZE
	.align		4
.L_1233:
        /*1bf0*/ 	.byte	0x04, 0x12
        /*1bf2*/ 	.short	(.L_1235 - .L_1234)
	.align		4
.L_1234:
        /*1bf4*/ 	.word	index@(_ZN2at6native27unrolled_elementwise_kernelINS0_13BinaryFunctorIbbbNS0_16BitwiseOrFunctorIbEEEESt5arrayIPcLm3EELi4E23TrivialOffsetCalculatorILi2EjES9_ILi1EjENS0_6memory12LoadWithCastILi2EEENSC_13StoreWithCastILi1EEEEEviT_T0_T2_T3_T4_T5_)
        /*1bf8*/ 	.word	0x00000000


	//----- nvinfo : EIATTR_MIN_STACK_SIZE
	.align		4
.L_1235:
        /*1bfc*/ 	.byte	0x04, 0x12
        /*1bfe*/ 	.short	(.L_1237 - .L_1236)
	.align		4
.L_1236:
        /*1c00*/ 	.word	index@(_ZN2at6native18elementwise_kernelILi128ELi4EZNS0_22gpu_kernel_impl_nocastINS0_13BinaryFunctorIbbbNS0_16BitwiseOrFunctorIbEEEEEEvRNS_18TensorIteratorBaseERKT_EUliE_EEviT1_)
        /*1c04*/ 	.word	0x00000000


	//----- nvinfo : EIATTR_MIN_STACK_SIZE
	.align		4
.L_1237:
        /*1c08*/ 	.byte	0x04, 0x12
        /*1c0a*/ 	.short	(.L_1239 - .L_1238)
	.align		4
.L_1238:
        /*1c0c*/ 	.word	index@(_ZN2at6native27unrolled_elementwise_kernelINS0_13BinaryFunctorIbbbNS0_16BitwiseOrFunctorIbEEEESt5arrayIPcLm3EELi4E23TrivialOffsetCalculatorILi2EjES9_ILi1EjENS0_6memory15LoadWithoutCastENSC_16StoreWithoutCastEEEviT_T0_T2_T3_T4_T5_)
        /*1c10*/ 	.word	0x00000000


	//----- nvinfo : EIATTR_MIN_STACK_SIZE
	.align		4
.L_1239:
        /*1c14*/ 	.byte	0x04, 0x12
        /*1c16*/ 	.short	(.L_1241 - .L_1240)
	.align		4
.L_1240:
        /*1c18*/ 	.word	index@(_ZN2at6native29vectorized_elementwise_kernelILi2ENS0_13BinaryFunctorIbbbNS0_16BitwiseOrFunctorIbEEEESt5arrayIPcLm3EEEEviT0_T1_)
        /*1c1c*/ 	.word	0x00000000


	//----- nvinfo : EIATTR_MIN_STACK_SIZE
	.align		4
.L_1241:
        /*1c20*/ 	.byte	0x04, 0x12
        /*1c22*/ 	.short	(.L_1243 - .L_1242)
	.align		4
.L_1242:
        /*1c24*/ 	.word	index@(_ZN2at6native29vectorized_elementwise_kernelILi4ENS0_13BinaryFunctorIbbbNS0_16BitwiseOrFunctorIbEEEESt5arrayIPcLm3EEEEviT0_T1_)
        /*1c28*/ 	.word	0x00000000


	//----- nvinfo : EIATTR_MIN_STACK_SIZE
	.align		4
.L_1243:
        /*1c2c*/ 	.byte	0x04, 0x12
        /*1c2e*/ 	.short	(.L_1245 - .L_1244)
	.align		4
.L_1244:
        /*1c30*/ 	.word	index@(_ZN2at6native29vectorized_elementwise_kernelILi8ENS0_13BinaryFunctorIbbbNS0_16BitwiseOrFunctorIbEEEESt5arrayIPcLm3EEEEviT0_T1_)
        /*1c34*/ 	.word	0x00000000


	//----- nvinfo : EIATTR_MIN_STACK_SIZE
	.align		4
.L_1245:
        /*1c38*/ 	.byte	0x04, 0x12
        /*1c3a*/ 	.short	(.L_1247 - .L_1246)
	.align		4
.L_1246:
        /*1c3c*/ 	.word	index@(_ZN2at6native18elementwise_kernelILi128ELi4EZNS0_15gpu_kernel_implINS0_13AUnaryFunctorIsssNS0_16BitwiseOrFunctorIsEEEEEEvRNS_18TensorIteratorBaseERKT_EUliE_EEviT1_)
        /*1c40*/ 	.word	0x00000000


	//----- nvinfo : EIATTR_MIN_STACK_SIZE
	.align		4
.L_1247:
        /*1c44*/ 	.byte	0x04, 0x12
        /*1c46*/ 	.short	(.L_1249 - .L_1248)
	.align		4
.L_1248:
        /*1c48*/ 	.word	index@(_ZN2at6native27unrolled_elementwise_kernelINS0_13AUnaryFunctorIsssNS0_16BitwiseOrFunctorIsEEEESt5arrayIPcLm2EELi4E23TrivialOffsetCalculatorILi1EjESA_NS0_6memory12LoadWithCastILi1EEENSB_13StoreWithCastILi1EEEEEviT_T0_T2_T3_T4_T5_)
        /*1c4c*/ 	.word	0x00000000


	//----- nvinfo : EIATTR_MIN_STACK_SIZE
	.align		4
.L_1249:
        /*1c50*/ 	.byte	0x04, 0x12
        /*1c52*/ 	.short	(.L_1251 - .L_1250)
	.align		4
.L_1250:
        /*1c54*/ 	.word	index@(_ZN2at6native18elementwise_kernelILi128ELi4EZNS0_22gpu_kernel_impl_nocastINS0_13AUnaryFunctorIsssNS0_16BitwiseOrFunctorIsEEEEEEvRNS_18TensorIteratorBaseERKT_EUliE_EEviT1_)
        /*1c58*/ 	.word	0x00000000


	//----- nvinfo : EIATTR_MIN_STACK_SIZE
	.align		4
.L_1251:
        /*1c5c*/ 	.byte	0x04, 0x12
        /*1c5e*/ 	.short	(.L_1253 - .L_1252)
	.align		4
.L_1252:
        /*1c60*/ 	.word	index@(_ZN2at6native27unrolled_elementwise_kernelINS0_13AUnaryFunctorIsssNS0_16BitwiseOrFunctorIsEEEESt5arrayIPcLm2EELi4E23TrivialOffsetCalculatorILi1EjESA_NS0_6memory15LoadWithoutCastENSB_16StoreWithoutCastEEEviT_T0_T2_T3_T4_T5_)
        /*1c64*/ 	.word	0x00000000


	//----- nvinfo : EIATTR_MIN_STACK_SIZE
	.align		4
.L_1253:
        /*1c68*/ 	.byte	0x04, 0x12
        /*1c6a*/ 	.short	(.L_1255 - .L_1254)
	.align		4
.L_1254:
        /*1c6c*/ 	.word	index@(_ZN2at6native29vectorized_elementwise_kernelILi2ENS0_13AUnaryFunctorIsssNS0_16BitwiseOrFunctorIsEEEESt5arrayIPcLm2EEEEviT0_T1_)
        /*1c70*/ 	.word	0x00000000


	//----- nvinfo : EIATTR_MIN_STACK_SIZE
	.align		4
.L_1255:
        /*1c74*/ 	.byte	0x04, 0x12
        /*1c76*/ 	.short	(.L_1257 - .L_1256)
	.align		4
.L_1256:
        /*1c78*/ 	.word	index@(_ZN2at6native29vectorized_elementwise_kernelILi4ENS0_13AUnaryFunctorIsssNS0_16BitwiseOrFunctorIsEEEESt5arrayIPcLm2EEEEviT0_T1_)
        /*1c7c*/ 	.word	0x00000000


	//----- nvinfo : EIATTR_MIN_STACK_SIZE
	.align		4
.L_1257:
        /*1c80*/ 	.byte	0x04, 0x12
        /*1c82*/ 	.short	(.L_1259 - .L_1258)
	.align		4
.L_1258:
        /*1c84*/ 	.word	index@(_ZN2at6native29vectorized_elementwise_kernelILi8ENS0_13AUnaryFunctorIsssNS0_16BitwiseOrFunctorIsEEEESt5arrayIPcLm2EEEEviT0_T1_)
        /*1c88*/ 	.word	0x00000000


	//----- nvinfo : EIATTR_MIN_STACK_SIZE
	.align		4
.L_1259:
        /*1c8c*/ 	.byte	0x04, 0x12
        /*1c8e*/ 	.short	(.L_1261 - .L_1260)
	.align		4
.L_1260:
        /*1c90*/ 	.word	index@(_ZN2at6native18elementwise_kernelILi128ELi4EZNS0_15gpu_kernel_implINS0_13BinaryFunctorIsssNS0_16BitwiseOrFunctorIsEEEEEEvRNS_18TensorIteratorBaseERKT_EUliE_EEviT1_)
        /*1c94*/ 	.word	0x00000000


	//----- nvinfo : EIATTR_MIN_STACK_SIZE
	.align		4
.L_1261:
        /*1c98*/ 	.byte	0x04, 0x12
        /*1c9a*/ 	.short	(.L_1263 - .L_1262)
	.align		4
.L_1262:
        /*1c9c*/ 	.word	index@(_ZN2at6native27unrolled_elementwise_kernelINS0_13BinaryFunctorIsssNS0_16BitwiseOrFunctorIsEEEESt5arrayIPcLm3EELi4E23TrivialOffsetCalculatorILi2EjES9_ILi1EjENS0_6memory12LoadWithCastILi2EEENSC_13StoreWithCastILi1EEEEEviT_T0_T2_T3_T4_T5_)
        /*1ca0*/ 	.word	0x00000000


	//----- nvinfo : EIATTR_MIN_STACK_SIZE
	.align		4
.L_1263:
        /*1ca4*/ 	.byte	0x04, 0x12
        /*1ca6*/ 	.short	(.L_1265 - .L_1264)
	.align		4
.L_1264:
        /*1ca8*/ 	.word	index@(_ZN2at6native18elementwise_kernelILi128ELi4EZNS0_22gpu_kernel_impl_nocastINS0_13BinaryFunctorIsssNS0_16BitwiseOrFunctorIsEEEEEEvRNS_18TensorIteratorBaseERKT_EUliE_EEviT1_)
        /*1cac*/ 	.word	0x00000000


	//----- nvinfo : EIATTR_MIN_STACK_SIZE
	.align		4
.L_1265:
        /*1cb0*/ 	.byte	0x04, 0x12
        /*1cb2*/ 	.short	(.L_1267 - .L_1266)
	.align		4
.L_1266:
        /*1cb4*/ 	.word	index@(_ZN2at6native27unrolled_elementwise_kernelINS0_13BinaryFunctorIsssNS0_16BitwiseOrFunctorIsEEEESt5arrayIPcLm3EELi4E23TrivialOffsetCalculatorILi2EjES9_ILi1EjENS0_6memory15LoadWithoutCastENSC_16StoreWithoutCastEEEviT_T0_T2_T3_T4_T5_)
        /*1cb8*/ 	.word	0x00000000


	//----- nvinfo : EIATTR_MIN_STACK_SIZE
	.align		4
.L_1267:
        /*1cbc*/ 	.byte	0x04, 0x12
        /*1cbe*/ 	.short	(.L_1269 - .L_1268)
	.align		4
.L_1268:
        /*1cc0*/ 	.word	index@(_ZN2at6native29vectorized_elementwise_kernelILi2ENS0_13BinaryFunctorIsssNS0_16BitwiseOrFunctorIsEEEESt5arrayIPcLm3EEEEviT0_T1_)
        /*1cc4*/ 	.word	0x00000000


	//----- nvinfo : EIATTR_MIN_STACK_SIZE
	.align		4
.L_1269:
        /*1cc8*/ 	.byte	0x04, 0x12
        /*1cca*/ 	.short	(.L_1271 - .L_1270)
	.align		4
.L_1270:
        /*1ccc*/ 	.word	index@(_ZN2at6native29vectorized_elementwise_kernelILi4ENS0_13BinaryFunctorIsssNS0_16BitwiseOrFunctorIsEEEESt5arrayIPcLm3EEEEviT0_T1_)
        /*1cd0*/ 	.word	0x00000000


	//----- nvinfo : EIATTR_MIN_STACK_SIZE
	.align		4
.L_1271:
        /*1cd4*/ 	.byte	0x04, 0x12
        /*1cd6*/ 	.short	(.L_1273 - .L_1272)
	.align		4
.L_1272:
        /*1cd8*/ 	.word	index@(_ZN2at6native29vectorized_elementwise_kernelILi8ENS0_13BinaryFunctorIsssNS0_16BitwiseOrFunctorIsEEEESt5arrayIPcLm3EEEEviT0_T1_)
        /*1cdc*/ 	.word	0x00000000


	//----- nvinfo : EIATTR_MIN_STACK_SIZE
	.align		4
.L_1273:
        /*1ce0*/ 	.byte	0x04, 0x12
        /*1ce2*/ 	.short	(.L_1275 - .L_1274)
	.align		4
.L_1274:
        /*1ce4*/ 	.word	index@(_ZN2at6native18elementwise_kernelILi128ELi4EZNS0_15gpu_kernel_implINS0_13AUnaryFunctorIlllNS0_16BitwiseOrFunctorIlEEEEEEvRNS_18TensorIteratorBaseERKT_EUliE_EEviT1_)
        /*1ce8*/ 	.word	0x00000000


	//----- nvinfo : EIATTR_MIN_STACK_SIZE
	.align		4
.L_1275:
        /*1cec*/ 	.byte	0x04, 0x12
        /*1cee*/ 	.short	(.L_1277 - .L_1276)
	.align		4
.L_1276:
        /*1cf0*/ 	.word	index@(_ZN2at6native27unrolled_elementwise_kernelINS0_13AUnaryFunctorIlllNS0_16BitwiseOrFunctorIlEEEESt5arrayIPcLm2EELi4E23TrivialOffsetCalculatorILi1EjESA_NS0_6memory12LoadWithCastILi1EEENSB_13StoreWithCastILi1EEEEEviT_T0_T2_T3_T4_T5_)
        /*1cf4*/ 	.word	0x00000000


	//----- nvinfo : EIATTR_MIN_STACK_SIZE
	.align		4
.L_1277:
        /*1cf8*/ 	.byte	0x04, 0x12
        /*1cfa*/ 	.short	(.L_1279 - .L_1278)
	.align		4
.L_1278:
        /*1cfc*/ 	.word	index@(_ZN2at6native18elementwise_kernelILi128ELi2EZNS0_22gpu_kernel_impl_nocastINS0_13AUnaryFunctorIlllNS0_16BitwiseOrFunctorIlEEEEEEvRNS_18TensorIteratorBaseERKT_EUliE_EEviT1_)
        /*1d00*/ 	.word	0x00000000


	//----- nvinfo : EIATTR_MIN_STACK_SIZE
	.align		4
.L_1279:
        /*1d04*/ 	.byte	0x04, 0x12
        /*1d06*/ 	.short	(.L_1281 - .L_1280)
	.align		4
.L_1280:
        /*1d08*/ 	.word	index@(_ZN2at6native27unrolled_elementwise_kernelINS0_13AUnaryFunctorIlllNS0_16BitwiseOrFunctorIlEEEESt5arrayIPcLm2EELi4E23TrivialOffsetCalculatorILi1EjESA_NS0_6memory15LoadWithoutCastENSB_16StoreWithoutCastEEEviT_T0_T2_T3_T4_T5_)
        /*1d0c*/ 	.word	0x00000000


	//----- nvinfo : EIATTR_MIN_STACK_SIZE
	.align		4
.L_1281:
        /*1d10*/ 	.byte	0x04, 0x12
        /*1d12*/ 	.short	(.L_1283 - .L_1282)
	.align		4
.L_1282:
        /*1d14*/ 	.word	index@(_ZN2at6native29vectorized_elementwise_kernelILi2ENS0_13AUnaryFunctorIlllNS0_16BitwiseOrFunctorIlEEEESt5arrayIPcLm2EEEEviT0_T1_)
        /*1d18*/ 	.word	0x00000000


	//----- nvinfo : EIATTR_MIN_STACK_SIZE
	.align		4
.L_1283:
        /*1d1c*/ 	.byte	0x04, 0x12
        /*1d1e*/ 	.short	(.L_1285 - .L_1284)
	.align		4
.L_1284:
        /*1d20*/ 	.word	index@(_ZN2at6native29vectorized_elementwise_kernelILi4ENS0_13AUnaryFunctorIlllNS0_16BitwiseOrFunctorIlEEEESt5arrayIPcLm2EEEEviT0_T1_)
        /*1d24*/ 	.word	0x00000000


	//----- nvinfo : EIATTR_MIN_STACK_SIZE
	.align		4
.L_1285:
        /*1d28*/ 	.byte	0x04, 0x12
        /*1d2a*/ 	.short	(.L_1287 - .L_1286)
	.align		4
.L_1286:
        /*1d2c*/ 	.word	index@(_ZN2at6native29vectorized_elementwise_kernelILi8ENS0_13AUnaryFunctorIlllNS0_16BitwiseOrFunctorIlEEEESt5arrayIPcLm2EEEEviT0_T1_)
        /*1d30*/ 	.word	0x00000000


	//----- nvinfo : EIATTR_MIN_STACK_SIZE
	.align		4
.L_1287:
        /*1d34*/ 	.byte	0x04, 0x12
        /*1d36*/ 	.short	(.L_1289 - .L_1288)
	.align		4
.L_1288:
        /*1d38*/ 	.word	index@(_ZN2at6native18elementwise_kernelILi128ELi4EZNS0_15gpu_kernel_implINS0_13BinaryFunctorIlllNS0_16BitwiseOrFunctorIlEEEEEEvRNS_18TensorIteratorBaseERKT_EUliE_EEviT1_)
        /*1d3c*/ 	.word	0x00000000


	//----- nvinfo : EIATTR_MIN_STACK_SIZE
	.align		4
.L_1289:
        /*1d40*/ 	.byte	0x04, 0x12
        /*1d42*/ 	.short	(.L_1291 - .L_1290)
	.align		4
.L_1290:
        /*1d44*/ 	.word	index@(_ZN2at6native27unrolled_elementwise_kernelINS0_13BinaryFunctorIlllNS0_16BitwiseOrFunctorIlEEEESt5arrayIPcLm3EELi4E23TrivialOffsetCalculatorILi2EjES9_ILi1EjENS0_6memory12LoadWithCastILi2EEENSC_13StoreWithCastILi1EEEEEviT_T0_T2_T3_T4_T5_)
        /*1d48*/ 	.word	0x00000000


	//----- nvinfo : EIATTR_MIN_STACK_SIZE
	.align		4
.L_1291:
        /*1d4c*/ 	.byte	0x04, 0x12
        /*1d4e*/ 	.short	(.L_1293 - .L_1292)
	.align		4
.L_1292:
        /*1d50*/ 	.word	index@(_ZN2at6native18elementwise_kernelILi128ELi2EZNS0_22gpu_kernel_impl_nocastINS0_13BinaryFunctorIlllNS0_16BitwiseOrFunctorIlEEEEEEvRNS_18TensorIteratorBaseERKT_EUliE_EEviT1_)
        /*1d54*/ 	.word	0x00000000


	//----- nvinfo : EIATTR_MIN_STACK_SIZE
	.align		4
.L_1293:
        /*1d58*/ 	.byte	0x04, 0x12
        /*1d5a*/ 	.short	(.L_1295 - .L_1294)
	.align		4
.L_1294:
        /*1d5c*/ 	.word	index@(_ZN2at6native27unrolled_elementwise_kernelINS0_13BinaryFunctorIlllNS0_16BitwiseOrFunctorIlEEEESt5arrayIPcLm3EELi4E23TrivialOffsetCalculatorILi2EjES9_ILi1EjENS0_6memory15LoadWithoutCastENSC_16StoreWithoutCastEEEviT_T0_T2_T3_T4_T5_)
        /*1d60*/ 	.word	0x00000000


	//----- nvinfo : EIATTR_MIN_STACK_SIZE
	.align		4
.L_1295:
        /*1d64*/ 	.byte	0x04, 0x12
        /*1d66*/ 	.short	(.L_1297 - .L_1296)
	.align		4
.L_1296:
        /*1d68*/ 	.word	index@(_ZN2at6native29vectorized_elementwise_kernelILi2ENS0_13BinaryFunctorIlllNS0_16BitwiseOrFunctorIlEEEESt5arrayIPcLm3EEEEviT0_T1_)
        /*1d6c*/ 	.word	0x00000000


	//----- nvinfo : EIATTR_MIN_STACK_SIZE
	.align		4
.L_1297:
        /*1d70*/ 	.byte	0x04, 0x12
        /*1d72*/ 	.short	(.L_1299 - .L_1298)
	.align		4
.L_1298:
        /*1d74*/ 	.word	index@(_ZN2at6native29vectorized_elementwise_kernelILi4ENS0_13BinaryFunctorIlllNS0_16BitwiseOrFunctorIlEEEESt5arrayIPcLm3EEEEviT0_T1_)
        /*1d78*/ 	.word	0x00000000


	//----- nvinfo : EIATTR_MIN_STACK_SIZE
	.align		4
.L_1299:
        /*1d7c*/ 	.byte	0x04, 0x12
        /*1d7e*/ 	.short	(.L_1301 - .L_1300)
	.align		4
.L_1300:
        /*1d80*/ 	.word	index@(_ZN2at6native29vectorized_elementwise_kernelILi8ENS0_13BinaryFunctorIlllNS0_16BitwiseOrFunctorIlEEEESt5arrayIPcLm3EEEEviT0_T1_)
        /*1d84*/ 	.word	0x00000000


	//----- nvinfo : EIATTR_MIN_STACK_SIZE
	.align		4
.L_1301:
        /*1d88*/ 	.byte	0x04, 0x12
        /*1d8a*/ 	.short	(.L_1303 - .L_1302)
	.align		4
.L_1302:
        /*1d8c*/ 	.word	index@(_ZN2at6native18elementwise_kernelILi128ELi4EZNS0_15gpu_kernel_implINS0_13AUnaryFunctorIiiiNS0_16BitwiseOrFunctorIiEEEEEEvRNS_18TensorIteratorBaseERKT_EUliE_EEviT1_)
        /*1d90*/ 	.word	0x00000000


	//----- nvinfo : EIATTR_MIN_STACK_SIZE
	.align		4
.L_1303:
        /*1d94*/ 	.byte	0x04, 0x12
        /*1d96*/ 	.short	(.L_1305 - .L_1304)
	.align		4
.L_1304:
        /*1d98*/ 	.word	index@(_ZN2at6native27unrolled_elementwise_kernelINS0_13AUnaryFunctorIiiiNS0_16BitwiseOrFunctorIiEEEESt5arrayIPcLm2EELi4E23TrivialOffsetCalculatorILi1EjESA_NS0_6memory12LoadWithCastILi1EEENSB_13StoreWithCastILi1EEEEEviT_T0_T2_T3_T4_T5_)
        /*1d9c*/ 	.word	0x00000000


	//----- nvinfo : EIATTR_MIN_STACK_SIZE
	.align		4
.L_1305:
        /*1da0*/ 	.byte	0x04, 0x12
        /*1da2*/ 	.short	(.L_1307 - .L_1306)
	.align		4
.L_1306:
        /*1da4*/ 	.word	index@(_ZN2at6native18elementwise_kernelILi128ELi2EZNS0_22gpu_kernel_impl_nocastINS0_13AUnaryFunctorIiiiNS0_16BitwiseOrFunctorIiEEEEEEvRNS_18TensorIteratorBaseERKT_EUliE_EEviT1_)
        /*1da8*/ 	.word	0x00000000


	//----- nvinfo : EIATTR_MIN_STACK_SIZE
	.align		4
.L_1307:
        /*1dac*/ 	.byte	0x04, 0x12
        /*1dae*/ 	.short	(.L_1309 - .L_1308)
	.align		4
.L_1308:
        /*1db0*/ 	.word	index@(_ZN2at6native27unrolled_elementwise_kernelINS0_13AUnaryFunctorIiiiNS0_16BitwiseOrFunctorIiEEEESt5arrayIPcLm2EELi4E23TrivialOffsetCalculatorILi1EjESA_NS0_6memory15LoadWithoutCastENSB_16StoreWithoutCastEEEviT_T0_T2_T3_T4_T5_)
        /*1db4*/ 	.word	0x00000000


	//----- nvinfo : EIATTR_MIN_STACK_SIZE
	.align		4
.L_1309:
        /*1db8*/ 	.byte	0x04, 0x12
        /*1dba*/ 	.short	(.L_1311 - .L_1310)
	.align		4
.L_1310:
        /*1dbc*/ 	.word	index@(_ZN2at6native29vectorized_elementwise_kernelILi2ENS0_13AUnaryFunctorIiiiNS0_16BitwiseOrFunctorIiEEEESt5arrayIPcLm2EEEEviT0_T1_)
        /*1dc0*/ 	.word	0x00000000


	//----- nvinfo : EIATTR_MIN_STACK_SIZE
	.align		4
.L_1311:
        /*1dc4*/ 	.byte	0x04, 0x12
        /*1dc6*/ 	.short	(.L_1313 - .L_1312)
	.align		4
.L_1312:
        /*1dc8*/ 	.word	index@(_ZN2at6native29vectorized_elementwise_kernelILi4ENS0_13AUnaryFunctorIiiiNS0_16BitwiseOrFunctorIiEEEESt5arrayIPcLm2EEEEviT0_T1_)
        /*1dcc*/ 	.word	0x00000000


	//----- nvinfo : EIATTR_MIN_STACK_SIZE
	.align		4
.L_1313:
        /*1dd0*/ 	.byte	0x04, 0x12
        /*1dd2*/ 	.short	(.L_1315 - .L_1314)
	.align		4
.L_1314:
        /*1dd4*/ 	.word	index@(_ZN2at6native29vectorized_elementwise_kernelILi8ENS0_13AUnaryFunctorIiiiNS0_16BitwiseOrFunctorIiEEEESt5arrayIPcLm2EEEEviT0_T1_)
        /*1dd8*/ 	.word	0x00000000


	//----- nvinfo : EIATTR_MIN_STACK_SIZE
	.align		4
.L_1315:
        /*1ddc*/ 	.byte	0x04, 0x12
        /*1dde*/ 	.short	(.L_1317 - .L_1316)
	.align		4
.L_1316:
        /*1de0*/ 	.word	index@(_ZN2at6native18elementwise_kernelILi128ELi4EZNS0_15gpu_kernel_implINS0_13BinaryFunctorIiiiNS0_16BitwiseOrFunctorIiEEEEEEvRNS_18TensorIteratorBaseERKT_EUliE_EEviT1_)
        /*1de4*/ 	.word	0x00000000


	//----- nvinfo : EIATTR_MIN_STACK_SIZE
	.align		4
.L_1317:
        /*1de8*/ 	.byte	0x04, 0x12
        /*1dea*/ 	.short	(.L_1319 - .L_1318)
	.align		4
.L_1318:
        /*1dec*/ 	.word	index@(_ZN2at6native27unrolled_elementwise_kernelINS0_13BinaryFunctorIiiiNS0_16BitwiseOrFunctorIiEEEESt5arrayIPcLm3EELi4E23TrivialOffsetCalculatorILi2EjES9_ILi1EjENS0_6memory12LoadWithCastILi2EEENSC_13StoreWithCastILi1EEEEEviT_T0_T2_T3_T4_T5_)
        /*1df0*/ 	.word	0x00000000


	//----- nvinfo : EIATTR_MIN_STACK_SIZE
	.align		4
.L_1319:
        /*1df4*/ 	.byte	0x04, 0x12
        /*1df6*/ 	.short	(.L_1321 - .L_1320)
	.align		4
.L_1320:
        /*1df8*/ 	.word	index@(_ZN2at6native18elementwise_kernelILi128ELi2EZNS0_22gpu_kernel_impl_nocastINS0_13BinaryFunctorIiiiNS0_16BitwiseOrFunctorIiEEEEEEvRNS_18TensorIteratorBaseERKT_EUliE_EEviT1_)
        /*1dfc*/ 	.word	0x00000000


	//----- nvinfo : EIATTR_MIN_STACK_SIZE
	.align		4
.L_1321:
        /*1e00*/ 	.byte	0x04, 0x12
        /*1e02*/ 	.short	(.L_1323 - .L_1322)
	.align		4
.L_1322:
        /*1e04*/ 	.word	index@(_ZN2at6native27unrolled_elementwise_kernelINS0_13BinaryFunctorIiiiNS0_16BitwiseOrFunctorIiEEEESt5arrayIPcLm3EELi4E23TrivialOffsetCalculatorILi2EjES9_ILi1EjENS0_6memory15LoadWithoutCastENSC_16StoreWithoutCastEEEviT_T0_T2_T3_T4_T5_)
        /*1e08*/ 	.word	0x00000000


	//----- nvinfo : EIATTR_MIN_STACK_SIZE
	.align		4
.L_1323:
        /*1e0c*/ 	.byte	0x04, 0x12
        /*1e0e*/ 	.short	(.L_1325 - .L_1324)
	.align		4
.L_1324:
        /*1e10*/ 	.word	index@(_ZN2at6native29vectorized_elementwise_kernelILi2ENS0_13BinaryFunctorIiiiNS0_16BitwiseOrFunctorIiEEEESt5arrayIPcLm3EEEEviT0_T1_)
        /*1e14*/ 	.word	0x00000000


	//----- nvinfo : EIATTR_MIN_STACK_SIZE
	.align		4
.L_1325:
        /*1e18*/ 	.byte	0x04, 0x12
        /*1e1a*/ 	.short	(.L_1327 - .L_1326)
	.align		4
.L_1326:
        /*1e1c*/ 	.word	index@(_ZN2at6native29vectorized_elementwise_kernelILi4ENS0_13BinaryFunctorIiiiNS0_16BitwiseOrFunctorIiEEEESt5arrayIPcLm3EEEEviT0_T1_)
        /*1e20*/ 	.word	0x00000000


	//----- nvinfo : EIATTR_MIN_STACK_SIZE
	.align		4
.L_1327:
        /*1e24*/ 	.byte	0x04, 0x12
        /*1e26*/ 	.short	(.L_1329 - .L_1328)
	.align		4
.L_1328:
        /*1e28*/ 	.word	index@(_ZN2at6native29vectorized_elementwise_kernelILi8ENS0_13BinaryFunctorIiiiNS0_16BitwiseOrFunctorIiEEEESt5arrayIPcLm3EEEEviT0_T1_)
        /*1e2c*/ 	.word	0x00000000


	//----- nvinfo : EIATTR_MIN_STACK_SIZE
	.align		4
.L_1329:
        /*1e30*/ 	.byte	0x04, 0x12
        /*1e32*/ 	.short	(.L_1331 - .L_1330)
	.align		4
.L_1330:
        /*1e34*/ 	.word	index@(_ZN2at6native18elementwise_kernelILi128ELi4EZNS0_15gpu_kernel_implINS0_13AUnaryFunctorIaaaNS0_16BitwiseOrFunctorIaEEEEEEvRNS_18TensorIteratorBaseERKT_EUliE_EEviT1_)
        /*1e38*/ 	.word	0x00000000


	//----- nvinfo : EIATTR_MIN_STACK_SIZE
	.align		4
.L_1331:
        /*1e3c*/ 	.byte	0x04, 0x12
        /*1e3e*/ 	.short	(.L_1333 - .L_1332)
	.align		4
.L_1332:
        /*1e40*/ 	.word	index@(_ZN2at6native27unrolled_elementwise_kernelINS0_13AUnaryFunctorIaaaNS0_16BitwiseOrFunctorIaEEEESt5arrayIPcLm2EELi4E23TrivialOffsetCalculatorILi1EjESA_NS0_6memory12LoadWithCastILi1EEENSB_13StoreWithCastILi1EEEEEviT_T0_T2_T3_T4_T5_)
        /*1e44*/ 	.word	0x00000000


	//----- nvinfo : EIATTR_MIN_STACK_SIZE
	.align		4
.L_1333:
        /*1e48*/ 	.byte	0x04, 0x12
        /*1e4a*/ 	.short	(.L_1335 - .L_1334)
	.align		4
.L_1334:
        /*1e4c*/ 	.word	index@(_ZN2at6native18elementwise_kernelILi128ELi4EZNS0_22gpu_kernel_impl_nocastINS0_13AUnaryFunctorIaaaNS0_16BitwiseOrFunctorIaEEEEEEvRNS_18TensorIteratorBaseERKT_EUliE_EEviT1_)
        /*1e50*/ 	.word	0x00000000


	//----- nvinfo : EIATTR_MIN_STACK_SIZE
	.align		4
.L_1335:
        /*1e54*/ 	.byte	0x04, 0x12
        /*1e56*/ 	.short	(.L_1337 - .L_1336)
	.align		4
.L_1336:
        /*1e58*/ 	.word	index@(_ZN2at6native27unrolled_elementwise_kernelINS0_13AUnaryFunctorIaaaNS0_16BitwiseOrFunctorIaEEEESt5arrayIPcLm2EELi4E23TrivialOffsetCalculatorILi1EjESA_NS0_6memory15LoadWithoutCastENSB_16StoreWithoutCastEEEviT_T0_T2_T3_T4_T5_)
        /*1e5c*/ 	.word	0x00000000


	//----- nvinfo : EIATTR_MIN_STACK_SIZE
	.align		4
.L_1337:
        /*1e60*/ 	.byte	0x04, 0x12
        /*1e62*/ 	.short	(.L_1339 - .L_1338)
	.align		4
.L_1338:
        /*1e64*/ 	.word	index@(_ZN2at6native29vectorized_elementwise_kernelILi2ENS0_13AUnaryFunctorIaaaNS0_16BitwiseOrFunctorIaEEEESt5arrayIPcLm2EEEEviT0_T1_)
        /*1e68*/ 	.word	0x00000000


	//----- nvinfo : EIATTR_MIN_STACK_SIZE
	.align		4
.L_1339:
        /*1e6c*/ 	.byte	0x04, 0x12
        /*1e6e*/ 	.short	(.L_1341 - .L_1340)
	.align		4
.L_1340:
        /*1e70*/ 	.word	index@(_ZN2at6native29vectorized_elementwise_kernelILi4ENS0_13AUnaryFunctorIaaaNS0_16BitwiseOrFunctorIaEEEESt5arrayIPcLm2EEEEviT0_T1_)
        /*1e74*/ 	.word	0x00000000


	//----- nvinfo : EIATTR_MIN_STACK_SIZE
	.align		4
.L_1341:
        /*1e78*/ 	.byte	0x04, 0x12
        /*1e7a*/ 	.short	(.L_1343 - .L_1342)
	.align		4
.L_1342:
        /*1e7c*/ 	.word	index@(_ZN2at6native29vectorized_elementwise_kernelILi8ENS0_13AUnaryFunctorIaaaNS0_16BitwiseOrFunctorIaEEEESt5arrayIPcLm2EEEEviT0_T1_)
        /*1e80*/ 	.word	0x00000000


	//----- nvinfo : EIATTR_MIN_STACK_SIZE
	.align		4
.L_1343:
        /*1e84*/ 	.byte	0x04, 0x12
        /*1e86*/ 	.short	(.L_1345 - .L_1344)
	.align		4
.L_1344:
        /*1e88*/ 	.word	index@(_ZN2at6native18elementwise_kernelILi128ELi4EZNS0_15gpu_kernel_implINS0_13BinaryFunctorIaaaNS0_16BitwiseOrFunctorIaEEEEEEvRNS_18TensorIteratorBaseERKT_EUliE_EEviT1_)
        /*1e8c*/ 	.word	0x00000000


	//----- nvinfo : EIATTR_MIN_STACK_SIZE
	.align		4
.L_1345:
        /*1e90*/ 	.byte	0x04, 0x12
        /*1e92*/ 	.short	(.L_1347 - .L_1346)
	.align		4
.L_1346:
        /*1e94*/ 	.word	index@(_ZN2at6native27unrolled_elementwise_kernelINS0_13BinaryFunctorIaaaNS0_16BitwiseOrFunctorIaEEEESt5arrayIPcLm3EELi4E23TrivialOffsetCalculatorILi2EjES9_ILi1EjENS0_6memory12LoadWithCastILi2EEENSC_13StoreWithCastILi1EEEEEviT_T0_T2_T3_T4_T5_)
        /*1e98*/ 	.word	0x00000000


	//----- nvinfo : EIATTR_MIN_STACK_SIZE
	.align		4
.L_1347:
        /*1e9c*/ 	.byte	0x04, 0x12
        /*1e9e*/ 	.short	(.L_1349 - .L_1348)
	.align		4
.L_1348:
        /*1ea0*/ 	.word	index@(_ZN2at6native18elementwise_kernelILi128ELi4EZNS0_22gpu_kernel_impl_nocastINS0_13BinaryFunctorIaaaNS0_16BitwiseOrFunctorIaEEEEEEvRNS_18TensorIteratorBaseERKT_EUliE_EEviT1_)
        /*1ea4*/ 	.word	0x00000000


	//----- nvinfo : EIATTR_MIN_STACK_SIZE
	.align		4
.L_1349:
        /*1ea8*/ 	.byte	0x04, 0x12
        /*1eaa*/ 	.short	(.L_1351 - .L_1350)
	.align		4
.L_1350:
        /*1eac*/ 	.word	index@(_ZN2at6native27unrolled_elementwise_kernelINS0_13BinaryFunctorIaaaNS0_16BitwiseOrFunctorIaEEEESt5arrayIPcLm3EELi4E23TrivialOffsetCalculatorILi2EjES9_ILi1EjENS0_6memory15LoadWithoutCastENSC_16StoreWithoutCastEEEviT_T0_T2_T3_T4_T5_)
        /*1eb0*/ 	.word	0x00000000


	//----- nvinfo : EIATTR_MIN_STACK_SIZE
	.align		4
.L_1351:
        /*1eb4*/ 	.byte	0x04, 0x12
        /*1eb6*/ 	.short	(.L_1353 - .L_1352)
	.align		4
.L_1352:
        /*1eb8*/ 	.word	index@(_ZN2at6native29vectorized_elementwise_kernelILi2ENS0_13BinaryFunctorIaaaNS0_16BitwiseOrFunctorIaEEEESt5arrayIPcLm3EEEEviT0_T1_)
        /*1ebc*/ 	.word	0x00000000


	//----- nvinfo : EIATTR_MIN_STACK_SIZE
	.align		4
.L_1353:
        /*1ec0*/ 	.byte	0x04, 0x12
        /*1ec2*/ 	.short	(.L_1355 - .L_1354)
	.align		4
.L_1354:
        /*1ec4*/ 	.word	index@(_ZN2at6native29vectorized_elementwise_kernelILi4ENS0_13BinaryFunctorIaaaNS0_16BitwiseOrFunctorIaEEEESt5arrayIPcLm3EEEEviT0_T1_)
        /*1ec8*/ 	.word	0x00000000


	//----- nvinfo : EIATTR_MIN_STACK_SIZE
	.align		4
.L_1355:
        /*1ecc*/ 	.byte	0x04, 0x12
        /*1ece*/ 	.short	(.L_1357 - .L_1356)
	.align		4
.L_1356:
        /*1ed0*/ 	.word	index@(_ZN2at6native29vectorized_elementwise_kernelILi8ENS0_13BinaryFunctorIaaaNS0_16BitwiseOrFunctorIaEEEESt5arrayIPcLm3EEEEviT0_T1_)
        /*1ed4*/ 	.word	0x00000000


	//----- nvinfo : EIATTR_MIN_STACK_SIZE
	.align		4
.L_1357:
        /*1ed8*/ 	.byte	0x04, 0x12
        /*1eda*/ 	.short	(.L_1359 - .L_1358)
	.align		4
.L_1358:
        /*1edc*/ 	.word	index@(_ZN2at6native18elementwise_kernelILi128ELi4EZNS0_15gpu_kernel_implINS0_13AUnaryFunctorIhhhNS0_16BitwiseOrFunctorIhEEEEEEvRNS_18TensorIteratorBaseERKT_EUliE_EEviT1_)
        /*1ee0*/ 	.word	0x00000000


	//----- nvinfo : EIATTR_MIN_STACK_SIZE
	.align		4
.L_1359:
        /*1ee4*/ 	.byte	0x04, 0x12
        /*1ee6*/ 	.short	(.L_1361 - .L_1360)
	.align		4
.L_1360:
        /*1ee8*/ 	.word	index@(_ZN2at6native27unrolled_elementwise_kernelINS0_13AUnaryFunctorIhhhNS0_16BitwiseOrFunctorIhEEEESt5arrayIPcLm2EELi4E23TrivialOffsetCalculatorILi1EjESA_NS0_6memory12LoadWithCastILi1EEENSB_13StoreWithCastILi1EEEEEviT_T0_T2_T3_T4_T5_)
        /*1eec*/ 	.word	0x00000000


	//----- nvinfo : EIATTR_MIN_STACK_SIZE
	.align		4
.L_1361:
        /*1ef0*/ 	.byte	0x04, 0x12
        /*1ef2*/ 	.short	(.L_1363 - .L_1362)
	.align		4
.L_1362:
        /*1ef4*/ 	.word	index@(_ZN2at6native18elementwise_kernelILi128ELi4EZNS0_22gpu_kernel_impl_nocastINS0_13AUnaryFunctorIhhhNS0_16BitwiseOrFunctorIhEEEEEEvRNS_18TensorIteratorBaseERKT_EUliE_EEviT1_)
        /*1ef8*/ 	.word	0x00000000


	//----- nvinfo : EIATTR_MIN_STACK_SIZE
	.align		4
.L_1363:
        /*1efc*/ 	.byte	0x04, 0x12
        /*1efe*/ 	.short	(.L_1365 - .L_1364)
	.align		4
.L_1364:
        /*1f00*/ 	.word	index@(_ZN2at6native27unrolled_elementwise_kernelINS0_13AUnaryFunctorIhhhNS0_16BitwiseOrFunctorIhEEEESt5arrayIPcLm2EELi4E23TrivialOffsetCalculatorILi1EjESA_NS0_6memory15LoadWithoutCastENSB_16StoreWithoutCastEEEviT_T0_T2_T3_T4_T5_)
        /*1f04*/ 	.word	0x00000000


	//----- nvinfo : EIATTR_MIN_STACK_SIZE
	.align		4
.L_1365:
        /*1f08*/ 	.byte	0x04, 0x12
        /*1f0a*/ 	.short	(.L_1367 - .L_1366)
	.align		4
.L_1366:
        /*1f0c*/ 	.word	index@(_ZN2at6native29vectorized_elementwise_kernelILi2ENS0_13AUnaryFunctorIhhhNS0_16BitwiseOrFunctorIhEEEESt5arrayIPcLm2EEEEviT0_T1_)
        /*1f10*/ 	.word	0x00000000


	//----- nvinfo : EIATTR_MIN_STACK_SIZE
	.align		4
.L_1367:
        /*1f14*/ 	.byte	0x04, 0x12
        /*1f16*/ 	.short	(.L_1369 - .L_1368)
	.align		4
.L_1368:
        /*1f18*/ 	.word	index@(_ZN2at6native29vectorized_elementwise_kernelILi4ENS0_13AUnaryFunctorIhhhNS0_16BitwiseOrFunctorIhEEEESt5arrayIPcLm2EEEEviT0_T1_)
        /*1f1c*/ 	.word	0x00000000


	//----- nvinfo : EIATTR_MIN_STACK_SIZE
	.align		4
.L_1369:
        /*1f20*/ 	.byte	0x04, 0x12
        /*1f22*/ 	.short	(.L_1371 - .L_1370)
	.align		4
.L_1370:
        /*1f24*/ 	.word	index@(_ZN2at6native29vectorized_elementwise_kernelILi8ENS0_13AUnaryFunctorIhhhNS0_16BitwiseOrFunctorIhEEEESt5arrayIPcLm2EEEEviT0_T1_)
        /*1f28*/ 	.word	0x00000000


	//----- nvinfo : EIATTR_MIN_STACK_SIZE
	.align		4
.L_1371:
        /*1f2c*/ 	.byte	0x04, 0x12
        /*1f2e*/ 	.short	(.L_1373 - .L_1372)
	.align		4
.L_1372:
        /*1f30*/ 	.word	index@(_ZN2at6native18elementwise_kernelILi128ELi4EZNS0_15gpu_kernel_implINS0_13BinaryFunctorIhhhNS0_16BitwiseOrFunctorIhEEEEEEvRNS_18TensorIteratorBaseERKT_EUliE_EEviT1_)
        /*1f34*/ 	.word	0x00000000


	//----- nvinfo : EIATTR_MIN_STACK_SIZE
	.align		4
.L_1373:
        /*1f38*/ 	.byte	0x04, 0x12
        /*1f3a*/ 	.short	(.L_1375 - .L_1374)
	.align		4
.L_1374:
        /*1f3c*/ 	.word	index@(_ZN2at6native27unrolled_elementwise_kernelINS0_13BinaryFunctorIhhhNS0_16BitwiseOrFunctorIhEEEESt5arrayIPcLm3EELi4E23TrivialOffsetCalculatorILi2EjES9_ILi1EjENS0_6memory12LoadWithCastILi2EEENSC_13StoreWithCastILi1EEEEEviT_T0_T2_T3_T4_T5_)
        /*1f40*/ 	.word	0x00000000


	//----- nvinfo : EIATTR_MIN_STACK_SIZE
	.align		4
.L_1375:
        /*1f44*/ 	.byte	0x04, 0x12
        /*1f46*/ 	.short	(.L_1377 - .L_1376)
	.align		4
.L_1376:
        /*1f48*/ 	.word	index@(_ZN2at6native18elementwise_kernelILi128ELi4EZNS0_22gpu_kernel_impl_nocastINS0_13BinaryFunctorIhhhNS0_16BitwiseOrFunctorIhEEEEEEvRNS_18TensorIteratorBaseERKT_EUliE_EEviT1_)
        /*1f4c*/ 	.word	0x00000000


	//----- nvinfo : EIATTR_MIN_STACK_SIZE
	.align		4
.L_1377:
        /*1f50*/ 	.byte	0x04, 0x12
        /*1f52*/ 	.short	(.L_1379 - .L_1378)
	.align		4
.L_1378:
        /*1f54*/ 	.word	index@(_ZN2at6native27unrolled_elementwise_kernelINS0_13BinaryFunctorIhhhNS0_16BitwiseOrFunctorIhEEEESt5arrayIPcLm3EELi4E23TrivialOffsetCalculatorILi2EjES9_ILi1EjENS0_6memory15LoadWithoutCastENSC_16StoreWithoutCastEEEviT_T0_T2_T3_T4_T5_)
        /*1f58*/ 	.word	0x00000000


	//----- nvinfo : EIATTR_MIN_STACK_SIZE
	.align		4
.L_1379:
        /*1f5c*/ 	.byte	0x04, 0x12
        /*1f5e*/ 	.short	(.L_1381 - .L_1380)
	.align		4
.L_1380:
        /*1f60*/ 	.word	index@(_ZN2at6native29vectorized_elementwise_kernelILi2ENS0_13BinaryFunctorIhhhNS0_16BitwiseOrFunctorIhEEEESt5arrayIPcLm3EEEEviT0_T1_)
        /*1f64*/ 	.word	0x00000000


	//----- nvinfo : EIATTR_MIN_STACK_SIZE
	.align		4
.L_1381:
        /*1f68*/ 	.byte	0x04, 0x12
        /*1f6a*/ 	.short	(.L_1383 - .L_1382)
	.align		4
.L_1382:
        /*1f6c*/ 	.word	index@(_ZN2at6native29vectorized_elementwise_kernelILi4ENS0_13BinaryFunctorIhhhNS0_16BitwiseOrFunctorIhEEEESt5arrayIPcLm3EEEEviT0_T1_)
        /*1f70*/ 	.word	0x00000000


	//----- nvinfo : EIATTR_MIN_STACK_SIZE
	.align		4
.L_1383:
        /*1f74*/ 	.byte	0x04, 0x12
        /*1f76*/ 	.short	(.L_1385 - .L_1384)
	.align		4
.L_1384:
        /*1f78*/ 	.word	index@(_ZN2at6native29vectorized_elementwise_kernelILi8ENS0_13BinaryFunctorIhhhNS0_16BitwiseOrFunctorIhEEEESt5arrayIPcLm3EEEEviT0_T1_)
        /*1f7c*/ 	.word	0x00000000


	//----- nvinfo : EIATTR_MIN_STACK_SIZE
	.align		4
.L_1385:
        /*1f80*/ 	.byte	0x04, 0x12
        /*1f82*/ 	.short	(.L_1387 - .L_1386)
	.align		4
.L_1386:
        /*1f84*/ 	.word	index@(_ZN2at6native18elementwise_kernelILi128ELi4EZNS0_15gpu_kernel_implINS0_13AUnaryFunctorIbbbNS0_17BitwiseAndFunctorIbEEEEEEvRNS_18TensorIteratorBaseERKT_EUliE_EEviT1_)
        /*1f88*/ 	.word	0x00000000


	//----- nvinfo : EIATTR_MIN_STACK_SIZE
	.align		4
.L_1387:
        /*1f8c*/ 	.byte	0x04, 0x12
        /*1f8e*/ 	.short	(.L_1389 - .L_1388)
	.align		4
.L_1388:
        /*1f90*/ 	.word	index@(_ZN2at6native27unrolled_elementwise_kernelINS0_13AUnaryFunctorIbbbNS0_17BitwiseAndFunctorIbEEEESt5arrayIPcLm2EELi4E23TrivialOffsetCalculatorILi1EjESA_NS0_6memory12LoadWithCastILi1EEENSB_13StoreWithCastILi1EEEEEviT_T0_T2_T3_T4_T5_)
        /*1f94*/ 	.word	0x00000000


	//----- nvinfo : EIATTR_MIN_STACK_SIZE
	.align		4
.L_1389:
        /*1f98*/ 	.byte	0x04, 0x12
        /*1f9a*/ 	.short	(.L_1391 - .L_1390)
	.align		4
.L_1390:
        /*1f9c*/ 	.word	index@(_ZN2at6native18elementwise_kernelILi128ELi4EZNS0_22gpu_kernel_impl_nocastINS0_13AUnaryFunctorIbbbNS0_17BitwiseAndFunctorIbEEEEEEvRNS_18TensorIteratorBaseERKT_EUliE_EEviT1_)
        /*1fa0*/ 	.word	0x00000000


	//----- nvinfo : EIATTR_MIN_STACK_SIZE
	.align		4
.L_1391:
        /*1fa4*/ 	.byte	0x04, 0x12
        /*1fa6*/ 	.short	(.L_1393 - .L_1392)
	.align		4
.L_1392:
        /*1fa8*/ 	.word	index@(_ZN2at6native27unrolled_elementwise_kernelINS0_13AUnaryFunctorIbbbNS0_17BitwiseAndFunctorIbEEEESt5arrayIPcLm2EELi4E23TrivialOffsetCalculatorILi1EjESA_NS0_6memory15LoadWithoutCastENSB_16StoreWithoutCastEEEviT_T0_T2_T3_T4_T5_)
        /*1fac*/ 	.word	0x00000000


	//----- nvinfo : EIATTR_MIN_STACK_SIZE
	.align		4
.L_1393:
        /*1fb0*/ 	.byte	0x04, 0x12
        /*1fb2*/ 	.short	(.L_1395 - .L_1394)
	.align		4
.L_1394:
        /*1fb4*/ 	.word	index@(_ZN2at6native29vectorized_elementwise_kernelILi2ENS0_13AUnaryFunctorIbbbNS0_17BitwiseAndFunctorIbEEEESt5arrayIPcLm2EEEEviT0_T1_)
        /*1fb8*/ 	.word	0x00000000


	//----- nvinfo : EIATTR_MIN_STACK_SIZE
	.align		4
.L_1395:
        /*1fbc*/ 	.byte	0x04, 0x12
        /*1fbe*/ 	.short	(.L_1397 - .L_1396)
	.align		4
.L_1396:
        /*1fc0*/ 	.word	index@(_ZN2at6native29vectorized_elementwise_kernelILi4ENS0_13AUnaryFunctorIbbbNS0_17BitwiseAndFunctorIbEEEESt5arrayIPcLm2EEEEviT0_T1_)
        /*1fc4*/ 	.word	0x00000000


	//----- nvinfo : EIATTR_MIN_STACK_SIZE
	.align		4
.L_1397:
        /*1fc8*/ 	.byte	0x04, 0x12
        /*1fca*/ 	.short	(.L_1399 - .L_1398)
	.align		4
.L_1398:
        /*1fcc*/ 	.word	index@(_ZN2at6native29vectorized_elementwise_kernelILi8ENS0_13AUnaryFunctorIbbbNS0_17BitwiseAndFunctorIbEEEESt5arrayIPcLm2EEEEviT0_T1_)
        /*1fd0*/ 	.word	0x00000000


	//----- nvinfo : EIATTR_MIN_STACK_SIZE
	.align		4
.L_1399:
        /*1fd4*/ 	.byte	0x04, 0x12
        /*1fd6*/ 	.short	(.L_1401 - .L_1400)
	.align		4
.L_1400:
        /*1fd8*/ 	.word	index@(_ZN2at6native18elementwise_kernelILi128ELi4EZNS0_15gpu_kernel_implINS0_13BinaryFunctorIbbbNS0_17BitwiseAndFunctorIbEEEEEEvRNS_18TensorIteratorBaseERKT_EUliE_EEviT1_)
        /*1fdc*/ 	.word	0x00000000


	//----- nvinfo : EIATTR_MIN_STACK_SIZE
	.align		4
.L_1401:
        /*1fe0*/ 	.byte	0x04, 0x12
        /*1fe2*/ 	.short	(.L_1403 - .L_1402)
	.align		4
.L_1402:
        /*1fe4*/ 	.word	index@(_ZN2at6native27unrolled_elementwise_kernelINS0_13BinaryFunctorIbbbNS0_17BitwiseAndFunctorIbEEEESt5arrayIPcLm3EELi4E23TrivialOffsetCalculatorILi2EjES9_ILi1EjENS0_6memory12LoadWithCastILi2EEENSC_13StoreWithCastILi1EEEEEviT_T0_T2_T3_T4_T5_)
        /*1fe8*/ 	.word	0x00000000


	//----- nvinfo : EIATTR_MIN_STACK_SIZE
	.align		4
.L_1403:
        /*1fec*/ 	.byte	0x04, 0x12
        /*1fee*/ 	.short	(.L_1405 - .L_1404)
	.align		4
.L_1404:
        /*1ff0*/ 	.word	index@(_ZN2at6native18elementwise_kernelILi128ELi4EZNS0_22gpu_kernel_impl_nocastINS0_13BinaryFunctorIbbbNS0_17BitwiseAndFunctorIbEEEEEEvRNS_18TensorIteratorBaseERKT_EUliE_EEviT1_)
        /*1ff4*/ 	.word	0x00000000


	//----- nvinfo : EIATTR_MIN_STACK_SIZE
	.align		4
.L_1405:
        /*1ff8*/ 	.byte	0x04, 0x12
        /*1ffa*/ 	.short	(.L_1407 - .L_1406)
	.align		4
.L_1406:
        /*1ffc*/ 	.word	index@(_ZN2at6native27unrolled_elementwise_kernelINS0_13BinaryFunctorIbbbNS0_17BitwiseAndFunctorIbEEEESt5arrayIPcLm3EELi4E23TrivialOffsetCalculatorILi2EjES9_ILi1EjENS0_6memory15LoadWithoutCastENSC_16StoreWithoutCastEEEviT_T0_T2_T3_T4_T5_)
        /*2000*/ 	.word	0x00000000


	//----- nvinfo : EIATTR_MIN_STACK_SIZE
	.align		4
.L_1407:
        /*2004*/ 	.byte	0x04, 0x12
        /*2006*/ 	.short	(.L_1409 - .L_1408)
	.align		4
.L_1408:
        /*2008*/ 	.word	index@(_ZN2at6native29vectorized_elementwise_kernelILi2ENS0_13BinaryFunctorIbbbNS0_17BitwiseAndFunctorIbEEEESt5arrayIPcLm3EEEEviT0_T1_)
        /*200c*/ 	.word	0x00000000


	//----- nvinfo : EIATTR_MIN_STACK_SIZE
	.align		4
.L_1409:
        /*2010*/ 	.byte	0x04, 0x12
        /*2012*/ 	.short	(.L_1411 - .L_1410)
	.align		4
.L_1410:
        /*2014*/ 	.word	index@(_ZN2at6native29vectorized_elementwise_kernelILi4ENS0_13BinaryFunctorIbbbNS0_17BitwiseAndFunctorIbEEEESt5arrayIPcLm3EEEEviT0_T1_)
        /*2018*/ 	.word	0x00000000


	//----- nvinfo : EIATTR_MIN_STACK_SIZE
	.align		4
.L_1411:
        /*201c*/ 	.byte	0x04, 0x12
        /*201e*/ 	.short	(.L_1413 - .L_1412)
	.align		4
.L_1412:
        /*2020*/ 	.word	index@(_ZN2at6native29vectorized_elementwise_kernelILi8ENS0_13BinaryFunctorIbbbNS0_17BitwiseAndFunctorIbEEEESt5arrayIPcLm3EEEEviT0_T1_)
        /*2024*/ 	.word	0x00000000


	//----- nvinfo : EIATTR_MIN_STACK_SIZE
	.align		4
.L_1413:
        /*2028*/ 	.byte	0x04, 0x12
        /*202a*/ 	.short	(.L_1415 - .L_1414)
	.align		4
.L_1414:
        /*202c*/ 	.word	index@(_ZN2at6native18elementwise_kernelILi128ELi4EZNS0_15gpu_kernel_implINS0_13AUnaryFunctorIsssNS0_17BitwiseAndFunctorIsEEEEEEvRNS_18TensorIteratorBaseERKT_EUliE_EEviT1_)
        /*2030*/ 	.word	0x00000000


	//----- nvinfo : EIATTR_MIN_STACK_SIZE
	.align		4
.L_1415:
        /*2034*/ 	.byte	0x04, 0x12
        /*2036*/ 	.short	(.L_1417 - .L_1416)
	.align		4
.L_1416:
        /*2038*/ 	.word	index@(_ZN2at6native27unrolled_elementwise_kernelINS0_13AUnaryFunctorIsssNS0_17BitwiseAndFunctorIsEEEESt5arrayIPcLm2EELi4E23TrivialOffsetCalculatorILi1EjESA_NS0_6memory12LoadWithCastILi1EEENSB_13StoreWithCastILi1EEEEEviT_T0_T2_T3_T4_T5_)
        /*203c*/ 	.word	0x00000000


	//----- nvinfo : EIATTR_MIN_STACK_SIZE
	.align		4
.L_1417:
        /*2040*/ 	.byte	0x04, 0x12
        /*2042*/ 	.short	(.L_1419 - .L_1418)
	.align		4
.L_1418:
        /*2044*/ 	.word	index@(_ZN2at6native18elementwise_kernelILi128ELi4EZNS0_22gpu_kernel_impl_nocastINS0_13AUnaryFunctorIsssNS0_17BitwiseAndFunctorIsEEEEEEvRNS_18TensorIteratorBaseERKT_EUliE_EEviT1_)
        /*2048*/ 	.word	0x00000000


	//----- nvinfo : EIATTR_MIN_STACK_SIZE
	.align		4
.L_1419:
        /*204c*/ 	.byte	0x04, 0x12
        /*204e*/ 	.short	(.L_1421 - .L_1420)
	.align		4
.L_1420:
        /*2050*/ 	.word	index@(_ZN2at6native27unrolled_elementwise_kernelINS0_13AUnaryFunctorIsssNS0_17BitwiseAndFunctorIsEEEESt5arrayIPcLm2EELi4E23TrivialOffsetCalculatorILi1EjESA_NS0_6memory15LoadWithoutCastENSB_16StoreWithoutCastEEEviT_T0_T2_T3_T4_T5_)
        /*2054*/ 	.word	0x00000000


	//----- nvinfo : EIATTR_MIN_STACK_SIZE
	.align		4
.L_1421:
        /*2058*/ 	.byte	0x04, 0x12
        /*205a*/ 	.short	(.L_1423 - .L_1422)
	.align		4
.L_1422:
        /*205c*/ 	.word	index@(_ZN2at6native29vectorized_elementwise_kernelILi2ENS0_13AUnaryFunctorIsssNS0_17BitwiseAndFunctorIsEEEESt5arrayIPcLm2EEEEviT0_T1_)
        /*2060*/ 	.word	0x00000000


	//----- nvinfo : EIATTR_MIN_STACK_SIZE
	.align		4
.L_1423:
        /*2064*/ 	.byte	0x04, 0x12
        /*2066*/ 	.short	(.L_1425 - .L_1424)
	.align		4
.L_1424:
        /*2068*/ 	.word	index@(_ZN2at6native29vectorized_elementwise_kernelILi4ENS0_13AUnaryFunctorIsssNS0_17BitwiseAndFunctorIsEEEESt5arrayIPcLm2EEEEviT0_T1_)
        /*206c*/ 	.word	0x00000000


	//----- nvinfo : EIATTR_MIN_STACK_SIZE
	.align		4
.L_1425:
        /*2070*/ 	.byte	0x04, 0x12
        /*2072*/ 	.short	(.L_1427 - .L_1426)
	.align		4
.L_1426:
        /*2074*/ 	.word	index@(_ZN2at6native29vectorized_elementwise_kernelILi8ENS0_13AUnaryFunctorIsssNS0_17BitwiseAndFunctorIsEEEESt5arrayIPcLm2EEEEviT0_T1_)
        /*2078*/ 	.word	0x00000000


	//----- nvinfo : EIATTR_MIN_STACK_SIZE
	.align		4
.L_1427:
        /*207c*/ 	.byte	0x04, 0x12
        /*207e*/ 	.short	(.L_1429 - .L_1428)
	.align		4
.L_1428:
        /*2080*/ 	.word	index@(_ZN2at6native18elementwise_kernelILi128ELi4EZNS0_15gpu_kernel_implINS0_13BinaryFunctorIsssNS0_17BitwiseAndFunctorIsEEEEEEvRNS_18TensorIteratorBaseERKT_EUliE_EEviT1_)
        /*2084*/ 	.word	0x00000000


	//----- nvinfo : EIATTR_MIN_STACK_SIZE
	.align		4
.L_1429:
        /*2088*/ 	.byte	0x04, 0x12
        /*208a*/ 	.short	(.L_1431 - .L_1430)
	.align		4
.L_1430:
        /*208c*/ 	.word	index@(_ZN2at6native27unrolled_elementwise_kernelINS0_13BinaryFunctorIsssNS0_17BitwiseAndFunctorIsEEEESt5arrayIPcLm3EELi4E23TrivialOffsetCalculatorILi2EjES9_ILi1EjENS0_6memory12LoadWithCastILi2EEENSC_13StoreWithCastILi1EEEEEviT_T0_T2_T3_T4_T5_)
        /*2090*/ 	.word	0x00000000


	//----- nvinfo : EIATTR_MIN_STACK_SIZE
	.align		4
.L_1431:
        /*2094*/ 	.byte	0x04, 0x12
        /*2096*/ 	.short	(.L_1433 - .L_1432)
	.align		4
.L_1432:
        /*2098*/ 	.word	index@(_ZN2at6native18elementwise_kernelILi128ELi4EZNS0_22gpu_kernel_impl_nocastINS0_13BinaryFunctorIsssNS0_17BitwiseAndFunctorIsEEEEEEvRNS_18TensorIteratorBaseERKT_EUliE_EEviT1_)
        /*209c*/ 	.word	0x00000000


	//----- nvinfo : EIATTR_MIN_STACK_SIZE
	.align		4
.L_1433:
        /*20a0*/ 	.byte	0x04, 0x12
        /*20a2*/ 	.short	(.L_1435 - .L_1434)
	.align		4
.L_1434:
        /*20a4*/ 	.word	index@(_ZN2at6native27unrolled_elementwise_kernelINS0_13BinaryFunctorIsssNS0_17BitwiseAndFunctorIsEEEESt5arrayIPcLm3EELi4E23TrivialOffsetCalculatorILi2EjES9_ILi1EjENS0_6memory15LoadWithoutCastENSC_16StoreWithoutCastEEEviT_T0_T2_T3_T4_T5_)
        /*20a8*/ 	.word	0x00000000


	//----- nvinfo : EIATTR_MIN_STACK_SIZE
	.align		4
.L_1435:
        /*20ac*/ 	.byte	0x04, 0x12
        /*20ae*/ 	.short	(.L_1437 - .L_1436)
	.align		4
.L_1436:
        /*20b0*/ 	.word	index@(_ZN2at6native29vectorized_elementwise_kernelILi2ENS0_13BinaryFunctorIsssNS0_17BitwiseAndFunctorIsEEEESt5arrayIPcLm3EEEEviT0_T1_)
        /*20b4*/ 	.word	0x00000000


	//----- nvinfo : EIATTR_MIN_STACK_SIZE
	.align		4
.L_1437:
        /*20b8*/ 	.byte	0x04, 0x12
        /*20ba*/ 	.short	(.L_1439 - .L_1438)
	.align		4
.L_1438:
        /*20bc*/ 	.word	index@(_ZN2at6native29vectorized_elementwise_kernelILi4ENS0_13BinaryFunctorIsssNS0_17BitwiseAndFunctorIsEEEESt5arrayIPcLm3EEEEviT0_T1_)
        /*20c0*/ 	.word	0x00000000


	//----- nvinfo : EIATTR_MIN_STACK_SIZE
	.align		4
.L_1439:
        /*20c4*/ 	.byte	0x04, 0x12
        /*20c6*/ 	.short	(.L_1441 - .L_1440)
	.align		4
.L_1440:
        /*20c8*/ 	.word	index@(_ZN2at6native29vectorized_elementwise_kernelILi8ENS0_13BinaryFunctorIsssNS0_17BitwiseAndFunctorIsEEEESt5arrayIPcLm3EEEEviT0_T1_)
        /*20cc*/ 	.word	0x00000000


	//----- nvinfo : EIATTR_MIN_STACK_SIZE
	.align		4
.L_1441:
        /*20d0*/ 	.byte	0x04, 0x12
        /*20d2*/ 	.short	(.L_1443 - .L_1442)
	.align		4
.L_1442:
        /*20d4*/ 	.word	index@(_ZN2at6native18elementwise_kernelILi128ELi4EZNS0_15gpu_kernel_implINS0_13AUnaryFunctorIlllNS0_17BitwiseAndFunctorIlEEEEEEvRNS_18TensorIteratorBaseERKT_EUliE_EEviT1_)
        /*20d8*/ 	.word	0x00000000


	//----- nvinfo : EIATTR_MIN_STACK_SIZE
	.align		4
.L_1443:
        /*20dc*/ 	.byte	0x04, 0x12
        /*20de*/ 	.short	(.L_1445 - .L_1444)
	.align		4
.L_1444:
        /*20e0*/ 	.word	index@(_ZN2at6native27unrolled_elementwise_kernelINS0_13AUnaryFunctorIlllNS0_17BitwiseAndFunctorIlEEEESt5arrayIPcLm2EELi4E23TrivialOffsetCalculatorILi1EjESA_NS0_6memory12LoadWithCastILi1EEENSB_13StoreWithCastILi1EEEEEviT_T0_T2_T3_T4_T5_)
        /*20e4*/ 	.word	0x00000000


	//----- nvinfo : EIATTR_MIN_STACK_SIZE
	.align		4
.L_1445:
        /*20e8*/ 	.byte	0x04, 0x12
        /*20ea*/ 	.short	(.L_1447 - .L_1446)
	.align		4
.L_1446:
        /*20ec*/ 	.word	index@(_ZN2at6native18elementwise_kernelILi128ELi2EZNS0_22gpu_kernel_impl_nocastINS0_13AUnaryFunctorIlllNS0_17BitwiseAndFunctorIlEEEEEEvRNS_18TensorIteratorBaseERKT_EUliE_EEviT1_)
        /*20f0*/ 	.word	0x00000000


	//----- nvinfo : EIATTR_MIN_STACK_SIZE
	.align		4
.L_1447:
        /*20f4*/ 	.byte	0x04, 0x12
        /*20f6*/ 	.short	(.L_1449 - .L_1448)
	.align		4
.L_1448:
        /*20f8*/ 	.word	index@(_ZN2at6native27unrolled_elementwise_kernelINS0_13AUnaryFunctorIlllNS0_17BitwiseAndFunctorIlEEEESt5arrayIPcLm2EELi4E23TrivialOffsetCalculatorILi1EjESA_NS0_6memory15LoadWithoutCastENSB_16StoreWithoutCastEEEviT_T0_T2_T3_T4_T5_)
        /*20fc*/ 	.word	0x00000000


	//----- nvinfo : EIATTR_MIN_STACK_SIZE
	.align		4
.L_1449:
        /*2100*/ 	.byte	0x04, 0x12
        /*2102*/ 	.short	(.L_1451 - .L_1450)
	.align		4
.L_1450:
        /*2104*/ 	.word	index@(_ZN2at6native29vectorized_elementwise_kernelILi2ENS0_13AUnaryFunctorIlllNS0_17BitwiseAndFunctorIlEEEESt5arrayIPcLm2EEEEviT0_T1_)
        /*2108*/ 	.word	0x00000000


	//----- nvinfo : EIATTR_MIN_STACK_SIZE
	.align		4
.L_1451:
        /*210c*/ 	.byte	0x04, 0x12
        /*210e*/ 	.short	(.L_1453 - .L_1452)
	.align		4
.L_1452:
        /*2110*/ 	.word	index@(_ZN2at6native29vectorized_elementwise_kernelILi4ENS0_13AUnaryFunctorIlllNS0_17BitwiseAndFunctorIlEEEESt5arrayIPcLm2EEEEviT0_T1_)
        /*2114*/ 	.word	0x00000000


	//----- nvinfo : EIATTR_MIN_STACK_SIZE
	.align		4
.L_1453:
        /*2118*/ 	.byte	0x04, 0x12
        /*211a*/ 	.short	(.L_1455 - .L_1454)
	.align		4
.L_1454:
        /*211c*/ 	.word	index@(_ZN2at6native29vectorized_elementwise_kernelILi8ENS0_13AUnaryFunctorIlllNS0_17BitwiseAndFunctorIlEEEESt5arrayIPcLm2EEEEviT0_T1_)
        /*2120*/ 	.word	0x00000000


	//----- nvinfo : EIATTR_MIN_STACK_SIZE
	.align		4
.L_1455:
        /*2124*/ 	.byte	0x04, 0x12
        /*2126*/ 	.short	(.L_1457 - .L_1456)
	.align		4
.L_1456:
        /*2128*/ 	.word	index@(_ZN2at6native18elementwise_kernelILi128ELi4EZNS0_15gpu_kernel_implINS0_13BinaryFunctorIlllNS0_17BitwiseAndFunctorIlEEEEEEvRNS_18TensorIteratorBaseERKT_EUliE_EEviT1_)
        /*212c*/ 	.word	0x00000000


	//----- nvinfo : EIATTR_MIN_STACK_SIZE
	.align		4
.L_1457:
        /*2130*/ 	.byte	0x04, 0x12
        /*2132*/ 	.short	(.L_1459 - .L_1458)
	.align		4
.L_1458:
        /*2134*/ 	.word	index@(_ZN2at6native27unrolled_elementwise_kernelINS0_13BinaryFunctorIlllNS0_17BitwiseAndFunctorIlEEEESt5arrayIPcLm3EELi4E23TrivialOffsetCalculatorILi2EjES9_ILi1EjENS0_6memory12LoadWithCastILi2EEENSC_13StoreWithCastILi1EEEEEviT_T0_T2_T3_T4_T5_)
        /*2138*/ 	.word	0x00000000


	//----- nvinfo : EIATTR_MIN_STACK_SIZE
	.align		4
.L_1459:
        /*213c*/ 	.byte	0x04, 0x12
        /*213e*/ 	.short	(.L_1461 - .L_1460)
	.align		4
.L_1460:
        /*2140*/ 	.word	index@(_ZN2at6native18elementwise_kernelILi128ELi2EZNS0_22gpu_kernel_impl_nocastINS0_13BinaryFunctorIlllNS0_17BitwiseAndFunctorIlEEEEEEvRNS_18TensorIteratorBaseERKT_EUliE_EEviT1_)
        /*2144*/ 	.word	0x00000000


	//----- nvinfo : EIATTR_MIN_STACK_SIZE
	.align		4
.L_1461:
        /*2148*/ 	.byte	0x04, 0x12
        /*214a*/ 	.short	(.L_1463 - .L_1462)
	.align		4
.L_1462:
        /*214c*/ 	.word	index@(_ZN2at6native27unrolled_elementwise_kernelINS0_13BinaryFunctorIlllNS0_17BitwiseAndFunctorIlEEEESt5arrayIPcLm3EELi4E23TrivialOffsetCalculatorILi2EjES9_ILi1EjENS0_6memory15LoadWithoutCastENSC_16StoreWithoutCastEEEviT_T0_T2_T3_T4_T5_)
        /*2150*/ 	.word	0x00000000


	//----- nvinfo : EIATTR_MIN_STACK_SIZE
	.align		4
.L_1463:
        /*2154*/ 	.byte	0x04, 0x12
        /*2156*/ 	.short	(.L_1465 - .L_1464)
	.align		4
.L_1464:
        /*2158*/ 	.word	index@(_ZN2at6native29vectorized_elementwise_kernelILi2ENS0_13BinaryFunctorIlllNS0_17BitwiseAndFunctorIlEEEESt5arrayIPcLm3EEEEviT0_T1_)
        /*215c*/ 	.word	0x00000000


	//----- nvinfo : EIATTR_MIN_STACK_SIZE
	.align		4
.L_1465:
        /*2160*/ 	.byte	0x04, 0x12
        /*2162*/ 	.short	(.L_1467 - .L_1466)
	.align		4
.L_1466:
        /*2164*/ 	.word	index@(_ZN2at6native29vectorized_elementwise_kernelILi4ENS0_13BinaryFunctorIlllNS0_17BitwiseAndFunctorIlEEEESt5arrayIPcLm3EEEEviT0_T1_)
        /*2168*/ 	.word	0x00000000


	//----- nvinfo : EIATTR_MIN_STACK_SIZE
	.align		4
.L_1467:
        /*216c*/ 	.byte	0x04, 0x12
        /*216e*/ 	.short	(.L_1469 - .L_1468)
	.align		4
.L_1468:
        /*2170*/ 	.word	index@(_ZN2at6native29vectorized_elementwise_kernelILi8ENS0_13BinaryFunctorIlllNS0_17BitwiseAndFunctorIlEEEESt5arrayIPcLm3EEEEviT0_T1_)
        /*2174*/ 	.word	0x00000000


	//----- nvinfo : EIATTR_MIN_STACK_SIZE
	.align		4
.L_1469:
        /*2178*/ 	.byte	0x04, 0x12
        /*217a*/ 	.short	(.L_1471 - .L_1470)
	.align		4
.L_1470:
        /*217c*/ 	.word	index@(_ZN2at6native18elementwise_kernelILi128ELi4EZNS0_15gpu_kernel_implINS0_13AUnaryFunctorIiiiNS0_17BitwiseAndFunctorIiEEEEEEvRNS_18TensorIteratorBaseERKT_EUliE_EEviT1_)
        /*2180*/ 	.word	0x00000000


	//----- nvinfo : EIATTR_MIN_STACK_SIZE
	.align		4
.L_1471:
        /*2184*/ 	.byte	0x04, 0x12
        /*2186*/ 	.short	(.L_1473 - .L_1472)
	.align		4
.L_1472:
        /*2188*/ 	.word	index@(_ZN2at6native27unrolled_elementwise_kernelINS0_13AUnaryFunctorIiiiNS0_17BitwiseAndFunctorIiEEEESt5arrayIPcLm2EELi4E23TrivialOffsetCalculatorILi1EjESA_NS0_6memory12LoadWithCastILi1EEENSB_13StoreWithCastILi1EEEEEviT_T0_T2_T3_T4_T5_)
        /*218c*/ 	.word	0x00000000


	//----- nvinfo : EIATTR_MIN_STACK_SIZE
	.align		4
.L_1473:
        /*2190*/ 	.byte	0x04, 0x12
        /*2192*/ 	.short	(.L_1475 - .L_1474)
	.align		4
.L_1474:
        /*2194*/ 	.word	index@(_ZN2at6native18elementwise_kernelILi128ELi2EZNS0_22gpu_kernel_impl_nocastINS0_13AUnaryFunctorIiiiNS0_17BitwiseAndFunctorIiEEEEEEvRNS_18TensorIteratorBaseERKT_EUliE_EEviT1_)
        /*2198*/ 	.word	0x00000000


	//----- nvinfo : EIATTR_MIN_STACK_SIZE
	.align		4
.L_1475:
        /*219c*/ 	.byte	0x04, 0x12
        /*219e*/ 	.short	(.L_1477 - .L_1476)
	.align		4
.L_1476:
        /*21a0*/ 	.word	index@(_ZN2at6native27unrolled_elementwise_kernelINS0_13AUnaryFunctorIiiiNS0_17BitwiseAndFunctorIiEEEESt5arrayIPcLm2EELi4E23TrivialOffsetCalculatorILi1EjESA_NS0_6memory15LoadWithoutCastENSB_16StoreWithoutCastEEEviT_T0_T2_T3_T4_T5_)
        /*21a4*/ 	.word	0x00000000


	//----- nvinfo : EIATTR_MIN_STACK_SIZE
	.align		4
.L_1477:
        /*21a8*/ 	.byte	0x04, 0x12
        /*21aa*/ 	.short	(.L_1479 - .L_1478)
	.align		4
.L_1478:
        /*21ac*/ 	.word	index@(_ZN2at6native29vectorized_elementwise_kernelILi2ENS0_13AUnaryFunctorIiiiNS0_17BitwiseAndFunctorIiEEEESt5arrayIPcLm2EEEEviT0_T1_)
        /*21b0*/ 	.word	0x00000000


	//----- nvinfo : EIATTR_MIN_STACK_SIZE
	.align		4
.L_1479:
        /*21b4*/ 	.byte	0x04, 0x12
        /*21b6*/ 	.short	(.L_1481 - .L_1480)
	.align		4
.L_1480:
        /*21b8*/ 	.word	index@(_ZN2at6native29vectorized_elementwise_kernelILi4ENS0_13AUnaryFunctorIiiiNS0_17BitwiseAndFunctorIiEEEESt5arrayIPcLm2EEEEviT0_T1_)
        /*21bc*/ 	.word	0x00000000


	//----- nvinfo : EIATTR_MIN_STACK_SIZE
	.align		4
.L_1481:
        /*21c0*/ 	.byte	0x04, 0x12
        /*21c2*/ 	.short	(.L_1483 - .L_1482)
	.align		4
.L_1482:
        /*21c4*/ 	.word	index@(_ZN2at6native29vectorized_elementwise_kernelILi8ENS0_13AUnaryFunctorIiiiNS0_17BitwiseAndFunctorIiEEEESt5arrayIPcLm2EEEEviT0_T1_)
        /*21c8*/ 	.word	0x00000000


	//----- nvinfo : EIATTR_MIN_STACK_SIZE
	.align		4
.L_1483:
        /*21cc*/ 	.byte	0x04, 0x12
        /*21ce*/ 	.short	(.L_1485 - .L_1484)
	.align		4
.L_1484:
        /*21d0*/ 	.word	index@(_ZN2at6native18elementwise_kernelILi128ELi4EZNS0_15gpu_kernel_implINS0_13BinaryFunctorIiiiNS0_17BitwiseAndFunctorIiEEEEEEvRNS_18TensorIteratorBaseERKT_EUliE_EEviT1_)
        /*21d4*/ 	.word	0x00000000


	//----- nvinfo : EIATTR_MIN_STACK_SIZE
	.align		4
.L_1485:
        /*21d8*/ 	.byte	0x04, 0x12
        /*21da*/ 	.short	(.L_1487 - .L_1486)
	.align		4
.L_1486:
        /*21dc*/ 	.word	index@(_ZN2at6native27unrolled_elementwise_kernelINS0_13BinaryFunctorIiiiNS0_17BitwiseAndFunctorIiEEEESt5arrayIPcLm3EELi4E23TrivialOffsetCalculatorILi2EjES9_ILi1EjENS0_6memory12LoadWithCastILi2EEENSC_13StoreWithCastILi1EEEEEviT_T0_T2_T3_T4_T5_)
        /*21e0*/ 	.word	0x00000000


	//----- nvinfo : EIATTR_MIN_STACK_SIZE
	.align		4
.L_1487:
        /*21e4*/ 	.byte	0x04, 0x12
        /*21e6*/ 	.short	(.L_1489 - .L_1488)
	.align		4
.L_1488:
        /*21e8*/ 	.word	index@(_ZN2at6native18elementwise_kernelILi128ELi2EZNS0_22gpu_kernel_impl_nocastINS0_13BinaryFunctorIiiiNS0_17BitwiseAndFunctorIiEEEEEEvRNS_18TensorIteratorBaseERKT_EUliE_EEviT1_)
        /*21ec*/ 	.word	0x00000000


	//----- nvinfo : EIATTR_MIN_STACK_SIZE
	.align		4
.L_1489:
        /*21f0*/ 	.byte	0x04, 0x12
        /*21f2*/ 	.short	(.L_1491 - .L_1490)
	.align		4
.L_1490:
        /*21f4*/ 	.word	index@(_ZN2at6native27unrolled_elementwise_kernelINS0_13BinaryFunctorIiiiNS0_17BitwiseAndFunctorIiEEEESt5arrayIPcLm3EELi4E23TrivialOffsetCalculatorILi2EjES9_ILi1EjENS0_6memory15LoadWithoutCastENSC_16StoreWithoutCastEEEviT_T0_T2_T3_T4_T5_)
        /*21f8*/ 	.word	0x00000000


	//----- nvinfo : EIATTR_MIN_STACK_SIZE
	.align		4
.L_1491:
        /*21fc*/ 	.byte	0x04, 0x12
        /*21fe*/ 	.short	(.L_1493 - .L_1492)
	.align		4
.L_1492:
        /*2200*/ 	.word	index@(_ZN2at6native29vectorized_elementwise_kernelILi2ENS0_13BinaryFunctorIiiiNS0_17BitwiseAndFunctorIiEEEESt5arrayIPcLm3EEEEviT0_T1_)
        /*2204*/ 	.word	0x00000000


	//----- nvinfo : EIATTR_MIN_STACK_SIZE
	.align		4
.L_1493:
        /*2208*/ 	.byte	0x04, 0x12
        /*220a*/ 	.short	(.L_1495 - .L_1494)
	.align		4
.L_1494:
        /*220c*/ 	.word	index@(_ZN2at6native29vectorized_elementwise_kernelILi4ENS0_13BinaryFunctorIiiiNS0_17BitwiseAndFunctorIiEEEESt5arrayIPcLm3EEEEviT0_T1_)
        /*2210*/ 	.word	0x00000000


	//----- nvinfo : EIATTR_MIN_STACK_SIZE
	.align		4
.L_1495:
        /*2214*/ 	.byte	0x04, 0x12
        /*2216*/ 	.short	(.L_1497 - .L_1496)
	.align		4
.L_1496:
        /*2218*/ 	.word	index@(_ZN2at6native29vectorized_elementwise_kernelILi8ENS0_13BinaryFunctorIiiiNS0_17BitwiseAndFunctorIiEEEESt5arrayIPcLm3EEEEviT0_T1_)
        /*221c*/ 	.word	0x00000000


	//----- nvinfo : EIATTR_MIN_STACK_SIZE
	.align		4
.L_1497:
        /*2220*/ 	.byte	0x04, 0x12
        /*2222*/ 	.short	(.L_1499 - .L_1498)
	.align		4
.L_1498:
        /*2224*/ 	.word	index@(_ZN2at6native18elementwise_kernelILi128ELi4EZNS0_15gpu_kernel_implINS0_13AUnaryFunctorIaaaNS0_17BitwiseAndFunctorIaEEEEEEvRNS_18TensorIteratorBaseERKT_EUliE_EEviT1_)
        /*2228*/ 	.word	0x00000000


	//----- nvinfo : EIATTR_MIN_STACK_SIZE
	.align		4
.L_1499:
        /*222c*/ 	.byte	0x04, 0x12
        /*222e*/ 	.short	(.L_1501 - .L_1500)
	.align		4
.L_1500:
        /*2230*/ 	.word	index@(_ZN2at6native27unrolled_elementwise_kernelINS0_13AUnaryFunctorIaaaNS0_17BitwiseAndFunctorIaEEEESt5arrayIPcLm2EELi4E23TrivialOffsetCalculatorILi1EjESA_NS0_6memory12LoadWithCastILi1EEENSB_13StoreWithCastILi1EEEEEviT_T0_T2_T3_T4_T5_)
        /*2234*/ 	.word	0x00000000


	//----- nvinfo : EIATTR_MIN_STACK_SIZE
	.align		4
.L_1501:
        /*2238*/ 	.byte	0x04, 0x12
        /*223a*/ 	.short	(.L_1503 - .L_1502)
	.align		4
.L_1502:
        /*223c*/ 	.word	index@(_ZN2at6native18elementwise_kernelILi128ELi4EZNS0_22gpu_kernel_impl_nocastINS0_13AUnaryFunctorIaaaNS0_17BitwiseAndFunctorIaEEEEEEvRNS_18TensorIteratorBaseERKT_EUliE_EEviT1_)
        /*2240*/ 	.word	0x00000000


	//----- nvinfo : EIATTR_MIN_STACK_SIZE
	.align		4
.L_1503:
        /*2244*/ 	.byte	0x04, 0x12
        /*2246*/ 	.short	(.L_1505 - .L_1504)
	.align		4
.L_1504:
        /*2248*/ 	.word	index@(_ZN2at6native27unrolled_elementwise_kernelINS0_13AUnaryFunctorIaaaNS0_17BitwiseAndFunctorIaEEEESt5arrayIPcLm2EELi4E23TrivialOffsetCalculatorILi1EjESA_NS0_6memory15LoadWithoutCastENSB_16StoreWithoutCastEEEviT_T0_T2_T3_T4_T5_)
        /*224c*/ 	.word	0x00000000


	//----- nvinfo : EIATTR_MIN_STACK_SIZE
	.align		4
.L_1505:
        /*2250*/ 	.byte	0x04, 0x12
        /*2252*/ 	.short	(.L_1507 - .L_1506)
	.align		4
.L_1506:
        /*2254*/ 	.word	index@(_ZN2at6native29vectorized_elementwise_kernelILi2ENS0_13AUnaryFunctorIaaaNS0_17BitwiseAndFunctorIaEEEESt5arrayIPcLm2EEEEviT0_T1_)
        /*2258*/ 	.word	0x00000000


	//----- nvinfo : EIATTR_MIN_STACK_SIZE
	.align		4
.L_1507:
        /*225c*/ 	.byte	0x04, 0x12
        /*225e*/ 	.short	(.L_1509 - .L_1508)
	.align		4
.L_1508:
        /*2260*/ 	.word	index@(_ZN2at6native29vectorized_elementwise_kernelILi4ENS0_13AUnaryFunctorIaaaNS0_17BitwiseAndFunctorIaEEEESt5arrayIPcLm2EEEEviT0_T1_)
        /*2264*/ 	.word	0x00000000


	//----- nvinfo : EIATTR_MIN_STACK_SIZE
	.align		4
.L_1509:
        /*2268*/ 	.byte	0x04, 0x12
        /*226a*/ 	.short	(.L_1511 - .L_1510)
	.align		4
.L_1510:
        /*226c*/ 	.word	index@(_ZN2at6native29vectorized_elementwise_kernelILi8ENS0_13AUnaryFunctorIaaaNS0_17BitwiseAndFunctorIaEEEESt5arrayIPcLm2EEEEviT0_T1_)
        /*2270*/ 	.word	0x00000000


	//----- nvinfo : EIATTR_MIN_STACK_SIZE
	.align		4
.L_1511:
        /*2274*/ 	.byte	0x04, 0x12
        /*2276*/ 	.short	(.L_1513 - .L_1512)
	.align		4
.L_1512:
        /*2278*/ 	.word	index@(_ZN2at6native18elementwise_kernelILi128ELi4EZNS0_15gpu_kernel_implINS0_13BinaryFunctorIaaaNS0_17BitwiseAndFunctorIaEEEEEEvRNS_18TensorIteratorBaseERKT_EUliE_EEviT1_)
        /*227c*/ 	.word	0x00000000


	//----- nvinfo : EIATTR_MIN_STACK_SIZE
	.align		4
.L_1513:
        /*2280*/ 	.byte	0x04, 0x12
        /*2282*/ 	.short	(.L_1515 - .L_1514)
	.align		4
.L_1514:
        /*2284*/ 	.word	index@(_ZN2at6native27unrolled_elementwise_kernelINS0_13BinaryFunctorIaaaNS0_17BitwiseAndFunctorIaEEEESt5arrayIPcLm3EELi4E23TrivialOffsetCalculatorILi2EjES9_ILi1EjENS0_6memory12LoadWithCastILi2EEENSC_13StoreWithCastILi1EEEEEviT_T0_T2_T3_T4_T5_)
        /*2288*/ 	.word	0x00000000


	//----- nvinfo : EIATTR_MIN_STACK_SIZE
	.align		4
.L_1515:
        /*228c*/ 	.byte	0x04, 0x12
        /*228e*/ 	.short	(.L_1517 - .L_1516)
	.align		4
.L_1516:
        /*2290*/ 	.word	index@(_ZN2at6native18elementwise_kernelILi128ELi4EZNS0_22gpu_kernel_impl_nocastINS0_13BinaryFunctorIaaaNS0_17BitwiseAndFunctorIaEEEEEEvRNS_18TensorIteratorBaseERKT_EUliE_EEviT1_)
        /*2294*/ 	.word	0x00000000


	//----- nvinfo : EIATTR_MIN_STACK_SIZE
	.align		4
.L_1517:
        /*2298*/ 	.byte	0x04, 0x12
        /*229a*/ 	.short	(.L_1519 - .L_1518)
	.align		4
.L_1518:
        /*229c*/ 	.word	index@(_ZN2at6native27unrolled_elementwise_kernelINS0_13BinaryFunctorIaaaNS0_17BitwiseAndFunctorIaEEEESt5arrayIPcLm3EELi4E23TrivialOffsetCalculatorILi2EjES9_ILi1EjENS0_6memory15LoadWithoutCastENSC_16StoreWithoutCastEEEviT_T0_T2_T3_T4_T5_)
        /*22a0*/ 	.word	0x00000000


	//----- nvinfo : EIATTR_MIN_STACK_SIZE
	.align		4
.L_1519:
        /*22a4*/ 	.byte	0x04, 0x12
        /*22a6*/ 	.short	(.L_1521 - .L_1520)
	.align		4
.L_1520:
        /*22a8*/ 	.word	index@(_ZN2at6native29vectorized_elementwise_kernelILi2ENS0_13BinaryFunctorIaaaNS0_17BitwiseAndFunctorIaEEEESt5arrayIPcLm3EEEEviT0_T1_)
        /*22ac*/ 	.word	0x00000000


	//----- nvinfo : EIATTR_MIN_STACK_SIZE
	.align		4
.L_1521:
        /*22b0*/ 	.byte	0x04, 0x12
        /*22b2*/ 	.short	(.L_1523 - .L_1522)
	.align		4
.L_1522:
        /*22b4*/ 	.word	index@(_ZN2at6native29vectorized_elementwise_kernelILi4ENS0_13BinaryFunctorIaaaNS0_17BitwiseAndFunctorIaEEEESt5arrayIPcLm3EEEEviT0_T1_)
        /*22b8*/ 	.word	0x00000000


	//----- nvinfo : EIATTR_MIN_STACK_SIZE
	.align		4
.L_1523:
        /*22bc*/ 	.byte	0x04, 0x12
        /*22be*/ 	.short	(.L_1525 - .L_1524)
	.align		4
.L_1524:
        /*22c0*/ 	.word	index@(_ZN2at6native29vectorized_elementwise_kernelILi8ENS0_13BinaryFunctorIaaaNS0_17BitwiseAndFunctorIaEEEESt5arrayIPcLm3EEEEviT0_T1_)
        /*22c4*/ 	.word	0x00000000


	//----- nvinfo : EIATTR_MIN_STACK_SIZE
	.align		4
.L_1525:
        /*22c8*/ 	.byte	0x04, 0x12
        /*22ca*/ 	.short	(.L_1527 - .L_1526)
	.align		4
.L_1526:
        /*22cc*/ 	.word	index@(_ZN2at6native18elementwise_kernelILi128ELi4EZNS0_15gpu_kernel_implINS0_13AUnaryFunctorIhhhNS0_17BitwiseAndFunctorIhEEEEEEvRNS_18TensorIteratorBaseERKT_EUliE_EEviT1_)
        /*22d0*/ 	.word	0x00000000


	//----- nvinfo : EIATTR_MIN_STACK_SIZE
	.align		4
.L_1527:
        /*22d4*/ 	.byte	0x04, 0x12
        /*22d6*/ 	.short	(.L_1529 - .L_1528)
	.align		4
.L_1528:
        /*22d8*/ 	.word	index@(_ZN2at6native27unrolled_elementwise_kernelINS0_13AUnaryFunctorIhhhNS0_17BitwiseAndFunctorIhEEEESt5arrayIPcLm2EELi4E23TrivialOffsetCalculatorILi1EjESA_NS0_6memory12LoadWithCastILi1EEENSB_13StoreWithCastILi1EEEEEviT_T0_T2_T3_T4_T5_)
        /*22dc*/ 	.word	0x00000000


	//----- nvinfo : EIATTR_MIN_STACK_SIZE
	.align		4
.L_1529:
        /*22e0*/ 	.byte	0x04, 0x12
        /*22e2*/ 	.short	(.L_1531 - .L_1530)
	.align		4
.L_1530:
        /*22e4*/ 	.word	index@(_ZN2at6native18elementwise_kernelILi128ELi4EZNS0_22gpu_kernel_impl_nocastINS0_13AUnaryFunctorIhhhNS0_17BitwiseAndFunctorIhEEEEEEvRNS_18TensorIteratorBaseERKT_EUliE_EEviT1_)
        /*22e8*/ 	.word	0x00000000


	//----- nvinfo : EIATTR_MIN_STACK_SIZE
	.align		4
.L_1531:
        /*22ec*/ 	.byte	0x04, 0x12
        /*22ee*/ 	.short	(.L_1533 - .L_1532)
	.align		4
.L_1532:
        /*22f0*/ 	.word	index@(_ZN2at6native27unrolled_elementwise_kernelINS0_13AUnaryFunctorIhhhNS0_17BitwiseAndFunctorIhEEEESt5arrayIPcLm2EELi4E23TrivialOffsetCalculatorILi1EjESA_NS0_6memory15LoadWithoutCastENSB_16StoreWithoutCastEEEviT_T0_T2_T3_T4_T5_)
        /*22f4*/ 	.word	0x00000000


	//----- nvinfo : EIATTR_MIN_STACK_SIZE
	.align		4
.L_1533:
        /*22f8*/ 	.byte	0x04, 0x12
        /*22fa*/ 	.short	(.L_1535 - .L_1534)
	.align		4
.L_1534:
        /*22fc*/ 	.word	index@(_ZN2at6native29vectorized_elementwise_kernelILi2ENS0_13AUnaryFunctorIhhhNS0_17BitwiseAndFunctorIhEEEESt5arrayIPcLm2EEEEviT0_T1_)
        /*2300*/ 	.word	0x00000000


	//----- nvinfo : EIATTR_MIN_STACK_SIZE
	.align		4
.L_1535:
        /*2304*/ 	.byte	0x04, 0x12
        /*2306*/ 	.short	(.L_1537 - .L_1536)
	.align		4
.L_1536:
        /*2308*/ 	.word	index@(_ZN2at6native29vectorized_elementwise_kernelILi4ENS0_13AUnaryFunctorIhhhNS0_17BitwiseAndFunctorIhEEEESt5arrayIPcLm2EEEEviT0_T1_)
        /*230c*/ 	.word	0x00000000


	//----- nvinfo : EIATTR_MIN_STACK_SIZE
	.align		4
.L_1537:
        /*2310*/ 	.byte	0x04, 0x12
        /*2312*/ 	.short	(.L_1539 - .L_1538)
	.align		4
.L_1538:
        /*2314*/ 	.word	index@(_ZN2at6native29vectorized_elementwise_kernelILi8ENS0_13AUnaryFunctorIhhhNS0_17BitwiseAndFunctorIhEEEESt5arrayIPcLm2EEEEviT0_T1_)
        /*2318*/ 	.word	0x00000000


	//----- nvinfo : EIATTR_MIN_STACK_SIZE
	.align		4
.L_1539:
        /*231c*/ 	.byte	0x04, 0x12
        /*231e*/ 	.short	(.L_1541 - .L_1540)
	.align		4
.L_1540:
        /*2320*/ 	.word	index@(_ZN2at6native18elementwise_kernelILi128ELi4EZNS0_15gpu_kernel_implINS0_13BinaryFunctorIhhhNS0_17BitwiseAndFunctorIhEEEEEEvRNS_18TensorIteratorBaseERKT_EUliE_EEviT1_)
        /*2324*/ 	.word	0x00000000


	//----- nvinfo : EIATTR_MIN_STACK_SIZE
	.align		4
.L_1541:
        /*2328*/ 	.byte	0x04, 0x12
        /*232a*/ 	.short	(.L_1543 - .L_1542)
	.align		4
.L_1542:
        /*232c*/ 	.word	index@(_ZN2at6native27unrolled_elementwise_kernelINS0_13BinaryFunctorIhhhNS0_17BitwiseAndFunctorIhEEEESt5arrayIPcLm3EELi4E23TrivialOffsetCalculatorILi2EjES9_ILi1EjENS0_6memory12LoadWithCastILi2EEENSC_13StoreWithCastILi1EEEEEviT_T0_T2_T3_T4_T5_)
        /*2330*/ 	.word	0x00000000


	//----- nvinfo : EIATTR_MIN_STACK_SIZE
	.align		4
.L_1543:
        /*2334*/ 	.byte	0x04, 0x12
        /*2336*/ 	.short	(.L_1545 - .L_1544)
	.align		4
.L_1544:
        /*2338*/ 	.word	index@(_ZN2at6native18elementwise_kernelILi128ELi4EZNS0_22gpu_kernel_impl_nocastINS0_13BinaryFunctorIhhhNS0_17BitwiseAndFunctorIhEEEEEEvRNS_18TensorIteratorBaseERKT_EUliE_EEviT1_)
        /*233c*/ 	.word	0x00000000


	//----- nvinfo : EIATTR_MIN_STACK_SIZE
	.align		4
.L_1545:
        /*2340*/ 	.byte	0x04, 0x12
        /*2342*/ 	.short	(.L_1547 - .L_1546)
	.align		4
.L_1546:
        /*2344*/ 	.word	index@(_ZN2at6native27unrolled_elementwise_kernelINS0_13BinaryFunctorIhhhNS0_17BitwiseAndFunctorIhEEEESt5arrayIPcLm3EELi4E23TrivialOffsetCalculatorILi2EjES9_ILi1EjENS0_6memory15LoadWithoutCastENSC_16StoreWithoutCastEEEviT_T0_T2_T3_T4_T5_)
        /*2348*/ 	.word	0x00000000


	//----- nvinfo : EIATTR_MIN_STACK_SIZE
	.align		4
.L_1547:
        /*234c*/ 	.byte	0x04, 0x12
        /*234e*/ 	.short	(.L_1549 - .L_1548)
	.align		4
.L_1548:
        /*2350*/ 	.word	index@(_ZN2at6native29vectorized_elementwise_kernelILi2ENS0_13BinaryFunctorIhhhNS0_17BitwiseAndFunctorIhEEEESt5arrayIPcLm3EEEEviT0_T1_)
        /*2354*/ 	.word	0x00000000


	//----- nvinfo : EIATTR_MIN_STACK_SIZE
	.align		4
.L_1549:
        /*2358*/ 	.byte	0x04, 0x12
        /*235a*/ 	.short	(.L_1551 - .L_1550)
	.align		4
.L_1550:
        /*235c*/ 	.word	index@(_ZN2at6native29vectorized_elementwise_kernelILi4ENS0_13BinaryFunctorIhhhNS0_17BitwiseAndFunctorIhEEEESt5arrayIPcLm3EEEEviT0_T1_)
        /*2360*/ 	.word	0x00000000


	//----- nvinfo : EIATTR_MIN_STACK_SIZE
	.align		4
.L_1551:
        /*2364*/ 	.byte	0x04, 0x12
        /*2366*/ 	.short	(.L_1553 - .L_1552)
	.align		4
.L_1552:
        /*2368*/ 	.word	index@(_ZN2at6native29vectorized_elementwise_kernelILi8ENS0_13BinaryFunctorIhhhNS0_17BitwiseAndFunctorIhEEEESt5arrayIPcLm3EEEEviT0_T1_)
        /*236c*/ 	.word	0x00000000
.L_1553:


//--------------------- .nv.compat                --------------------------
	.section	.nv.compat,"",@"SHT_CUDA_COMPAT_INFO"
	.align	4
        /*0000*/ 	.byte	0x02, 0x09, 0x01, 0x00, 0x02, 0x02, 0x01, 0x00, 0x02, 0x05, 0x05, 0x00, 0x03, 0x07, 0x01, 0x01
        /*0010*/ 	.byte	0x02, 0x03, 0x00, 0x00, 0x02, 0x06, 0x01, 0x00, 0x04, 0x0b, 0x08, 0x00, 0x01, 0x00, 0x00, 0x00
        /*0020*/ 	.byte	0x00, 0x00, 0x00, 0x00


//--------------------- .nv.info._ZN2at6native18elementwise_kernelILi128ELi4EZNS0_15gpu_kernel_implINS0_13AUnaryFunctorIbbbNS0_17BitwiseXorFunctorIbEEEEEEvRNS_18TensorIteratorBaseERKT_EUliE_EEviT1_ --------------------------
	.section	.nv.info._ZN2at6native18elementwise_kernelILi128ELi4EZNS0_15gpu_kernel_implINS0_13AUnaryFunctorIbbbNS0_17BitwiseXorFunctorIbEEEEEEvRNS_18TensorIteratorBaseERKT_EUliE_EEviT1_,"",@"SHT_CUDA_INFO"
	.sectionflags	@""
	.align	4


	//----- nvinfo : EIATTR_CUDA_API_VERSION
	.align		4
        /*0000*/ 	.byte	0x04, 0x37
        /*0002*/ 	.short	(.L_1555 - .L_1554)
.L_1554:
        /*0004*/ 	.word	0x00000082


	//----- nvinfo : EIATTR_KPARAM_INFO
	.align		4
.L_1555:
        /*0008*/ 	.byte	0x04, 0x17
        /*000a*/ 	.short	(.L_1557 - .L_1556)
.L_1556:
        /*000c*/ 	.word	0x00000000
        /*0010*/ 	.short	0x0001
        /*0012*/ 	.short	0x0008
        /*0014*/ 	.byte	0x00, 0xf0, 0x61, 0x08


	//----- nvinfo : EIATTR_KPARAM_INFO
	.align		4
.L_1557:
        /*0018*/ 	.byte	0x04, 0x17
        /*001a*/ 	.short	(.L_1559 - .L_1558)
.L_1558:
        /*001c*/ 	.word	0x00000000
        /*0020*/ 	.short	0x0000
        /*0022*/ 	.short	0x0000
        /*0024*/ 	.byte	0x00, 0xf0, 0x11, 0x00


	//----- nvinfo : EIATTR_SPARSE_MMA_MASK
	.align		4
.L_1559:
        /*0028*/ 	.byte	0x03, 0x50
        /*002a*/ 	.short	0x0000


	//----- nvinfo : EIATTR_MAXREG_COUNT
	.align		4
        /*002c*/ 	.byte	0x03, 0x1b
        /*002e*/ 	.short	0x0080


	//----- nvinfo : EIATTR_EXTERNS
	.align		4
        /*0030*/ 	.byte	0x04, 0x0f
        /*0032*/ 	.short	(.L_1561 - .L_1560)


	//   ....[0]....
	.align		4
.L_1560:
        /*0034*/ 	.word	index@(__assertfail)


	//----- nvinfo : EIATTR_MERCURY_ISA_VERSION
	.align		4
.L_1561:
        /*0038*/ 	.byte	0x03, 0x5f
        /*003a*/ 	.short	0x0101


	//----- nvinfo : EIATTR_VRC_CTA_INIT_COUNT
	.align		4
        /*003c*/ 	.byte	0x02, 0x4a
	.zero		1
	.zero		1


	//----- nvinfo : EIATTR_SYSCALL_OFFSETS
	.align		4
        /*0040*/ 	.byte	0x04, 0x46
        /*0042*/ 	.short	(.L_1563 - .L_1562)


	//   ....[0]....
.L_1562:
        /*0044*/ 	.word	0x00001d50


	//   ....[1]....
        /*0048*/ 	.word	0x00002a60


	//   ....[2]....
        /*004c*/ 	.word	0x00004890


	//   ....[3]....
        /*0050*/ 	.word	0x00005470


	//   ....[4]....
        /*0054*/ 	.word	0x00007390


	//   ....[5]....
        /*0058*/ 	.word	0x00007f70


	//   ....[6]....
        /*005c*/ 	.word	0x00009ea0


	//   ....[7]....
        /*0060*/ 	.word	0x0000aa40


	//----- nvinfo : EIATTR_EXIT_INSTR_OFFSETS
	.align		4
.L_1563:
        /*0064*/ 	.byte	0x04, 0x1c
        /*0066*/ 	.short	(.L_1565 - .L_1564)


	//   ....[0]....
.L_1564:
        /*0068*/ 	.word	0x00008200


	//   ....[1]....
        /*006c*/ 	.word	0x0000a040


	//   ....[2]....
        /*0070*/ 	.word	0x0000a060


	//   ....[3]....
        /*0074*/ 	.word	0x0000a0f0


	//   ....[4]....
        /*0078*/ 	.word	0x0000a110


	//   ....[5]....
        /*007c*/ 	.word	0x0000a130


	//   ....[6]....
        /*0080*/ 	.word	0x0000a1c0


	//   ....[7]....
        /*0084*/ 	.word	0x0000a200


	//   ....[8]....
        /*0088*/ 	.word	0x0000a2a0


	//   ....[9]....
        /*008c*/ 	.word	0x0000a2f0


	//   ....[10]....
        /*0090*/ 	.word	0x0000a330


	//   ....[11]....
        /*0094*/ 	.word	0x0000a3f0


	//   ....[12]....
        /*0098*/ 	.word	0x0000a530


	//   ....[13]....
        /*009c*/ 	.word	0x0000a670


	//   ....[14]....
        /*00a0*/ 	.word	0x0000a7c0


	//   ....[15]....
        /*00a4*/ 	.word	0x0000a7f0


	//   ....[16]....
        /*00a8*/ 	.word	0x0000a810


	//   ....[17]....
        /*00ac*/ 	.word	0x0000a890


	//   ....[18]....
        /*00b0*/ 	.word	0x0000a8e0


	//   ....[19]....
        /*00b4*/ 	.word	0x0000aa50


	//   ....[20]....
        /*00b8*/ 	.word	0x0000ab30


	//   ....[21]....
        /*00bc*/ 	.word	0x0000abd0


	//   ....[22]....
        /*00c0*/ 	.word	0x0000ac00


	//   ....[23]....
        /*00c4*/ 	.word	0x0000ac50


	//   ....[24]....
        /*00c8*/ 	.word	0x0000ac90


	//----- nvinfo : EIATTR_MAX_THREADS
	.align		4
.L_1565:
        /*00cc*/ 	.byte	0x04, 0x05
        /*00ce*/ 	.short	(.L_1567 - .L_1566)
.L_1566:
        /*00d0*/ 	.word	0x00000080
        /*00d4*/ 	.word	0x00000001
        /*00d8*/ 	.word	0x00000001


	//----- nvinfo : EIATTR_CRS_STACK_SIZE
	.align		4
.L_1567:
        /*00dc*/ 	.byte	0x04, 0x1e
        /*00de*/ 	.short	(.L_1569 - .L_1568)
.L_1568:
        /*00e0*/ 	.word	0x00000000


	//----- nvinfo : EIATTR_CBANK_PARAM_SIZE
	.align		4
.L_1569:
        /*00e4*/ 	.byte	0x03, 0x19
        /*00e6*/ 	.short	0x0220


	//----- nvinfo : EIATTR_PARAM_CBANK
	.align		4
        /*00e8*/ 	.byte	0x04, 0x0a
        /*00ea*/ 	.short	(.L_1571 - .L_1570)
	.align		4
.L_1570:
        /*00ec*/ 	.word	index@(.nv.constant0._ZN2at6native18elementwise_kernelILi128ELi4EZNS0_15gpu_kernel_implINS0_13AUnaryFunctorIbbbNS0_17BitwiseXorFunctorIbEEEEEEvRNS_18TensorIteratorBaseERKT_EUliE_EEviT1_)
        /*00f0*/ 	.short	0x0380
        /*00f2*/ 	.short	0x0220


	//----- nvinfo : EIATTR_SW_WAR
	.align		4
.L_1571:
        /*00f4*/ 	.byte	0x04, 0x36
        /*00f6*/ 	.short	(.L_1573 - .L_1572)
.L_1572:
        /*00f8*/ 	.word	0x00000008
.L_1573:


//--------------------- .nv.info._ZN2at6native27unrolled_elementwise_kernelINS0_13AUnaryFunctorIbbbNS0_17BitwiseXorFunctorIbEEEESt5arrayIPcLm2EELi4E23TrivialOffsetCalculatorILi1EjESA_NS0_6memory12LoadWithCastILi1EEENSB_13StoreWithCastILi1EEEEEviT_T0_T2_T3_T4_T5_ --------------------------
	.section	.nv.info._ZN2at6native27unrolled_elementwise_kernelINS0_13AUnaryFunctorIbbbNS0_17BitwiseXorFunctorIbEEEESt5arrayIPcLm2EELi4E23TrivialOffsetCalculatorILi1EjESA_NS0_6memory12LoadWithCastILi1EEENSB_13StoreWithCastILi1EEEEEviT_T0_T2_T3_T4_T5_,"",@"SHT_CUDA_INFO"
	.sectionflags	@""
	.align	4


	//----- nvinfo : EIATTR_CUDA_API_VERSION
	.align		4
        /*0000*/ 	.byte	0x04, 0x37
        /*0002*/ 	.short	(.L_1575 - .L_1574)
.L_1574:
        /*0004*/ 	.word	0x00000082


	//----- nvinfo : EIATTR_KPARAM_INFO
	.align		4
.L_1575:
        /*0008*/ 	.byte	0x04, 0x17
        /*000a*/ 	.short	(.L_1577 - .L_1576)
.L_1576:
        /*000c*/ 	.word	0x00000000
        /*0010*/ 	.short	0x0006
        /*0012*/ 	.short	0x0024
        /*0014*/ 	.byte	0x00, 0xf0, 0x21, 0x00


	//----- nvinfo : EIATTR_KPARAM_INFO
	.align		4
.L_1577:
        /*0018*/ 	.byte	0x04, 0x17
        /*001a*/ 	.short	(.L_1579 - .L_1578)
.L_1578:
        /*001c*/ 	.word	0x00000000
        /*0020*/ 	.short	0x0005
        /*0022*/ 	.short	0x001c
        /*0024*/ 	.byte	0x00, 0xf0, 0x21, 0x00


	//----- nvinfo : EIATTR_KPARAM_INFO
	.align		4
.L_1579:
        /*0028*/ 	.byte	0x04, 0x17
        /*002a*/ 	.short	(.L_1581 - .L_1580)
.L_1580:
        /*002c*/ 	.word	0x00000000
        /*0030*/ 	.short	0x0004
        /*0032*/ 	.short	0x0019
        /*0034*/ 	.byte	0x00, 0xf0, 0x05, 0x00


	//----- nvinfo : EIATTR_KPARAM_INFO
	.align		4
.L_1581:
        /*0038*/ 	.byte	0x04, 0x17
        /*003a*/ 	.short	(.L_1583 - .L_1582)
.L_1582:
        /*003c*/ 	.word	0x00000000
        /*0040*/ 	.short	0x0003
        /*0042*/ 	.short	0x0018
        /*0044*/ 	.byte	0x00, 0xf0, 0x05, 0x00


	//----- nvinfo : EIATTR_KPARAM_INFO
	.align		4
.L_1583:
        /*0048*/ 	.byte	0x04, 0x17
        /*004a*/ 	.short	(.L_1585 - .L_1584)
.L_1584:
        /*004c*/ 	.word	0x00000000
        /*0050*/ 	.short	0x0002
        /*0052*/ 	.short	0x0008
        /*0054*/ 	.byte	0x00, 0xf0, 0x41, 0x00


	//----- nvinfo : EIATTR_KPARAM_INFO
	.align		4
.L_1585:
        /*0058*/ 	.byte	0x04, 0x17
        /*005a*/ 	.short	(.L_1587 - .L_1586)
.L_1586:
        /*005c*/ 	.word	0x00000000
        /*0060*/ 	.short	0x0001
        /*0062*/ 	.short	0x0004
        /*0064*/ 	.byte	0x00, 0xf0, 0x09, 0x00


	//----- nvinfo : EIATTR_KPARAM_INFO
	.align		4
.L_1587:
        /*0068*/ 	.byte	0x04, 0x17
        /*006a*/ 	.short	(.L_1589 - .L_1588)
.L_1588:
        /*006c*/ 	.word	0x00000000
        /*0070*/ 	.short	0x0000
        /*0072*/ 	.short	0x0000
        /*0074*/ 	.byte	0x00, 0xf0, 0x11, 0x00


	//----- nvinfo : EIATTR_SPARSE_MMA_MASK
	.align		4
.L_1589:
        /*0078*/ 	.byte	0x03, 0x50
        /*007a*/ 	.short	0x0000


	//----- nvinfo : EIATTR_MAXREG_COUNT
	.align		4
        /*007c*/ 	.byte	0x03, 0x1b
        /*007e*/ 	.short	0x00ff


	//----- nvinfo : EIATTR_EXTERNS
	.align		4
        /*0080*/ 	.byte	0x04, 0x0f
        /*0082*/ 	.short	(.L_1591 - .L_1590)


	//   ....[0]....
	.align		4
.L_1590:
        /*0084*/ 	.word	index@(__assertfail)


	//----- nvinfo : EIATTR_MERCURY_ISA_VERSION
	.align		4
.L_1591:
        /*0088*/ 	.byte	0x03, 0x5f
        /*008a*/ 	.short	0x0101


	//----- nvinfo : EIATTR_VRC_CTA_INIT_COUNT
	.align		4
        /*008c*/ 	.byte	0x02, 0x4a
	.zero		1
	.zero		1


	//----- nvinfo : EIATTR_SYSCALL_OFFSETS
	.align		4
        /*0090*/ 	.byte	0x04, 0x46
        /*0092*/ 	.short	(.L_1593 - .L_1592)


	//   ....[0]....
.L_1592:
        /*0094*/ 	.word	0x00000a40


	//   ....[1]....
        /*0098*/ 	.word	0x00001530


	//   ....[2]....
        /*009c*/ 	.word	0x00001ff0


	//   ....[3]....
        /*00a0*/ 	.word	0x00002ac0


	//   ....[4]....
        /*00a4*/ 	.word	0x00003900


	//   ....[5]....
        /*00a8*/ 	.word	0x000045c0


	//   ....[6]....
        /*00ac*/ 	.word	0x00005380


	//   ....[7]....
        /*00b0*/ 	.word	0x00006110


	//----- nvinfo : EIATTR_EXIT_INSTR_OFFSETS
	.align		4
.L_1593:
        /*00b4*/ 	.byte	0x04, 0x1c
        /*00b6*/ 	.short	(.L_1595 - .L_1594)


	//   ....[0]....
.L_1594:
        /*00b8*/ 	.word	0x00005600


	//   ....[1]....
        /*00bc*/ 	.word	0x00005730


	//   ....[2]....
        /*00c0*/ 	.word	0x00005750


	//   ....[3]....
        /*00c4*/ 	.word	0x000057e0


	//   ....[4]....
        /*00c8*/ 	.word	0x00005800


	//   ....[5]....
        /*00cc*/ 	.word	0x00005820


	//   ....[6]....
        /*00d0*/ 	.word	0x000058b0


	//   ....[7]....
        /*00d4*/ 	.word	0x000058f0


	//   ....[8]....
        /*00d8*/ 	.word	0x00005990


	//   ....[9]....
        /*00dc*/ 	.word	0x000059e0


	//   ....[10]....
        /*00e0*/ 	.word	0x00005a10


	//   ....[11]....
        /*00e4*/ 	.word	0x00005ad0


	//   ....[12]....
        /*00e8*/ 	.word	0x00005c10


	//   ....[13]....
        /*00ec*/ 	.word	0x00005d50


	//   ....[14]....
        /*00f0*/ 	.word	0x00005ea0


	//   ....[15]....
        /*00f4*/ 	.word	0x00005ed0


	//   ....[16]....
        /*00f8*/ 	.word	0x00005ef0


	//   ....[17]....
        /*00fc*/ 	.word	0x00005f70


	//   ....[18]....
        /*0100*/ 	.word	0x00005fb0


	//   ....[19]....
        /*0104*/ 	.word	0x00006120


	//   ....[20]....
        /*0108*/ 	.word	0x00006200


	//   ....[21]....
        /*010c*/ 	.word	0x000062a0


	//   ....[22]....
        /*0110*/ 	.word	0x000062d0


	//   ....[23]....
        /*0114*/ 	.word	0x00006320


	//   ....[24]....
        /*0118*/ 	.word	0x00006360


	//----- nvinfo : EIATTR_MAX_THREADS
	.align		4
.L_1595:
        /*011c*/ 	.byte	0x04, 0x05
        /*011e*/ 	.short	(.L_1597 - .L_1596)
.L_1596:
        /*0120*/ 	.word	0x00000080
        /*0124*/ 	.word	0x00000001
        /*0128*/ 	.word	0x00000001


	//----- nvinfo : EIATTR_CRS_STACK_SIZE
	.align		4
.L_1597:
        /*012c*/ 	.byte	0x04, 0x1e
        /*012e*/ 	.short	(.L_1599 - .L_1598)
.L_1598:
        /*0130*/ 	.word	0x00000000


	//----- nvinfo : EIATTR_CBANK_PARAM_SIZE
	.align		4
.L_1599:
        /*0134*/ 	.byte	0x03, 0x19
        /*0136*/ 	.short	0x002c


	//----- nvinfo : EIATTR_PARAM_CBANK
	.align		4
        /*0138*/ 	.byte	0x04, 0x0a
        /*013a*/ 	.short	(.L_1601 - .L_1600)
	.align		4
.L_1600:
        /*013c*/ 	.word	index@(.nv.constant0._ZN2at6native27unrolled_elementwise_kernelINS0_13AUnaryFunctorIbbbNS0_17BitwiseXorFunctorIbEEEESt5arrayIPcLm2EELi4E23TrivialOffsetCalculatorILi1EjESA_NS0_6memory12LoadWithCastILi1EEENSB_13StoreWithCastILi1EEEEEviT_T0_T2_T3_T4_T5_)
        /*0140*/ 	.short	0x0380
        /*0142*/ 	.short	0x002c


	//----- nvinfo : EIATTR_SW_WAR
	.align		4
.L_1601:
        /*0144*/ 	.byte	0x04, 0x36
        /*0146*/ 	.short	(.L_1603 - .L_1602)
.L_1602:
        /*0148*/ 	.word	0x00000008
.L_1603:


//--------------------- .nv.info._ZN2at6native18elementwise_kernelILi128ELi4EZNS0_22gpu_kernel_impl_nocastINS0_13AUnaryFunctorIbbbNS0_17BitwiseXorFunctorIbEEEEEEvRNS_18TensorIteratorBaseERKT_EUliE_EEviT1_ --------------------------
	.section	.nv.info._ZN2at6native18elementwise_kernelILi128ELi4EZNS0_22gpu_kernel_impl_nocastINS0_13AUnaryFunctorIbbbNS0_17BitwiseXorFunctorIbEEEEEEvRNS_18TensorIteratorBaseERKT_EUliE_EEviT1_,"",@"SHT_CUDA_INFO"
	.sectionflags	@""
	.align	4


	//----- nvinfo : EIATTR_CUDA_API_VERSION
	.align		4
        /*0000*/ 	.byte	0x04, 0x37
        /*0002*/ 	.short	(.L_1605 - .L_1604)
.L_1604:
        /*0004*/ 	.word	0x00000082


	//----- nvinfo : EIATTR_KPARAM_INFO
	.align		4
.L_1605:
        /*0008*/ 	.byte	0x04, 0x17
        /*000a*/ 	.short	(.L_1607 - .L_1606)
.L_1606:
        /*000c*/ 	.word	0x00000000
        /*0010*/ 	.short	0x0001
        /*0012*/ 	.short	0x0008
        /*0014*/ 	.byte	0x00, 0xf0, 0x61, 0x08


	//----- nvinfo : EIATTR_KPARAM_INFO
	.align		4
.L_1607:
        /*0018*/ 	.byte	0x04, 0x17
        /*001a*/ 	.short	(.L_1609 - .L_1608)
.L_1608:
        /*001c*/ 	.word	0x00000000
        /*0020*/ 	.short	0x0000
        /*0022*/ 	.short	0x0000
        /*0024*/ 	.byte	0x00, 0xf0, 0x11, 0x00


	//----- nvinfo : EIATTR_SPARSE_MMA_MASK
	.align		4
.L_1609:
        /*0028*/ 	.byte	0x03, 0x50
        /*002a*/ 	.short	0x0000


	//----- nvinfo : EIATTR_MAXREG_COUNT
	.align		4
        /*002c*/ 	.byte	0x03, 0x1b
        /*002e*/ 	.short	0x0080


	//----- nvinfo : EIATTR_MERCURY_ISA_VERSION
	.align		4
        /*0030*/ 	.byte	0x03, 0x5f
        /*0032*/ 	.short	0x0101


	//----- nvinfo : EIATTR_VRC_CTA_INIT_COUNT
	.align		4
        /*0034*/ 	.byte	0x02, 0x4a
	.zero		1
	.zero		1


	//----- nvinfo : EIATTR_EXIT_INSTR_OFFSETS
	.align		4
        /*0038*/ 	.byte	0x04, 0x1c
        /*003a*/ 	.short	(.L_1611 - .L_1610)


	//   ....[0]....
.L_1610:
        /*003c*/ 	.word	0x00000370


	//   ....[1]....
        /*0040*/ 	.word	0x00000410


	//   ....[2]....
        /*0044*/ 	.word	0x00003f90


	//   ....[3]....
        /*0048*/ 	.word	0x00005300


	//----- nvinfo : EIATTR_MAX_THREADS
	.align		4
.L_1611:
        /*004c*/ 	.byte	0x04, 0x05
        /*004e*/ 	.short	(.L_1613 - .L_1612)
.L_1612:
        /*0050*/ 	.word	0x00000080
        /*0054*/ 	.word	0x00000001
        /*0058*/ 	.word	0x00000001


	//----- nvinfo : EIATTR_CRS_STACK_SIZE
	.align		4
.L_1613:
        /*005c*/ 	.byte	0x04, 0x1e
        /*005e*/ 	.short	(.L_1615 - .L_1614)
.L_1614:
        /*0060*/ 	.word	0x00000000


	//----- nvinfo : EIATTR_CBANK_PARAM_SIZE
	.align		4
.L_1615:
        /*0064*/ 	.byte	0x03, 0x19
        /*0066*/ 	.short	0x0220


	//----- nvinfo : EIATTR_PARAM_CBANK
	.align		4
        /*0068*/ 	.byte	0x04, 0x0a
        /*006a*/ 	.short	(.L_1617 - .L_1616)
	.align		4
.L_1616:
        /*006c*/ 	.word	index@(.nv.constant0._ZN2at6native18elementwise_kernelILi128ELi4EZNS0_22gpu_kernel_impl_nocastINS0_13AUnaryFunctorIbbbNS0_17BitwiseXorFunctorIbEEEEEEvRNS_18TensorIteratorBaseERKT_EUliE_EEviT1_)
        /*0070*/ 	.short	0x0380
        /*0072*/ 	.short	0x0220


	//----- nvinfo : EIATTR_SW_WAR
	.align		4
.L_1617:
        /*0074*/ 	.byte	0x04, 0x36
        /*0076*/ 	.short	(.L_1619 - .L_1618)
.L_1618:
        /*0078*/ 	.word	0x00000008
.L_1619:


//--------------------- .nv.info._ZN2at6native27unrolled_elementwise_kernelINS0_13AUnaryFunctorIbbbNS0_17BitwiseXorFunctorIbEEEESt5arrayIPcLm2EELi4E23TrivialOffsetCalculatorILi1EjESA_NS0_6memory15LoadWithoutCastENSB_16StoreWithoutCastEEEviT_T0_T2_T3_T4_T5_ --------------------------
	.section	.nv.info._ZN2at6native27unrolled_elementwise_kernelINS0_13AUnaryFunctorIbbbNS0_17BitwiseXorFunctorIbEEEESt5arrayIPcLm2EELi4E23TrivialOffsetCalculatorILi1EjESA_NS0_6memory15LoadWithoutCastENSB_16StoreWithoutCastEEEviT_T0_T2_T3_T4_T5_,"",@"SHT_CUDA_INFO"
	.sectionflags	@""
	.align	4


	//----- nvinfo : EIATTR_CUDA_API_VERSION
	.align		4
        /*0000*/ 	.byte	0x04, 0x37
        /*0002*/ 	.short	(.L_1621 - .L_1620)
.L_1620:
        /*0004*/ 	.word	0x00000082


	//----- nvinfo : EIATTR_KPARAM_INFO
	.align		4
.L_1621:
        /*0008*/ 	.byte	0x04, 0x17
        /*000a*/ 	.short	(.L_1623 - .L_1622)
.L_1622:
        /*000c*/ 	.word	0x00000000
        /*0010*/ 	.short	0x0006
        /*0012*/ 	.short	0x001b
        /*0014*/ 	.byte	0x00, 0xf0, 0x05, 0x00


	//----- nvinfo : EIATTR_KPARAM_INFO
	.align		4
.L_1623:
        /*0018*/ 	.byte	0x04, 0x17
        /*001a*/ 	.short	(.L_1625 - .L_1624)
.L_1624:
        /*001c*/ 	.word	0x00000000
        /*0020*/ 	.short	0x0005
        /*0022*/ 	.short	0x001a
        /*0024*/ 	.byte	0x00, 0xf0, 0x05, 0x00


	//----- nvinfo : EIATTR_KPARAM_INFO
	.align		4
.L_1625:
        /*0028*/ 	.byte	0x04, 0x17
        /*002a*/ 	.short	(.L_1627 - .L_1626)
.L_1626:
        /*002c*/ 	.word	0x00000000
        /*0030*/ 	.short	0x0004
        /*0032*/ 	.short	0x0019
        /*0034*/ 	.byte	0x00, 0xf0, 0x05, 0x00


	//----- nvinfo : EIATTR_KPARAM_INFO
	.align		4
.L_1627:
        /*0038*/ 	.byte	0x04, 0x17
        /*003a*/ 	.short	(.L_1629 - .L_1628)
.L_1628:
        /*003c*/ 	.word	0x00000000
        /*0040*/ 	.short	0x0003
        /*0042*/ 	.short	0x0018
        /*0044*/ 	.byte	0x00, 0xf0, 0x05, 0x00


	//----- nvinfo : EIATTR_KPARAM_INFO
	.align		4
.L_1629:
        /*0048*/ 	.byte	0x04, 0x17
        /*004a*/ 	.short	(.L_1631 - .L_1630)
.L_1630:
        /*004c*/ 	.word	0x00000000
        /*0050*/ 	.short	0x0002
        /*0052*/ 	.short	0x0008
        /*0054*/ 	.byte	0x00, 0xf0, 0x41, 0x00


	//----- nvinfo : EIATTR_KPARAM_INFO
	.align		4
.L_1631:
        /*0058*/ 	.byte	0x04, 0x17
        /*005a*/ 	.short	(.L_1633 - .L_1632)
.L_1632:
        /*005c*/ 	.word	0x00000000
        /*0060*/ 	.short	0x0001
        /*0062*/ 	.short	0x0004
        /*0064*/ 	.byte	0x00, 0xf0, 0x09, 0x00


	//----- nvinfo : EIATTR_KPARAM_INFO
	.align		4
.L_1633:
        /*0068*/ 	.byte	0x04, 0x17
        /*006a*/ 	.short	(.L_1635 - .L_1634)
.L_1634:
        /*006c*/ 	.word	0x00000000
        /*0070*/ 	.short	0x0000
        /*0072*/ 	.short	0x0000
        /*0074*/ 	.byte	0x00, 0xf0, 0x11, 0x00


	//----- nvinfo : EIATTR_SPARSE_MMA_MASK
	.align		4
.L_1635:
        /*0078*/ 	.byte	0x03, 0x50
        /*007a*/ 	.short	0x0000


	//----- nvinfo : EIATTR_MAXREG_COUNT
	.align		4
        /*007c*/ 	.byte	0x03, 0x1b
        /*007e*/ 	.short	0x00ff


	//----- nvinfo : EIATTR_MERCURY_ISA_VERSION
	.align		4
        /*0080*/ 	.byte	0x03, 0x5f
        /*0082*/ 	.short	0x0101


	//----- nvinfo : EIATTR_VRC_CTA_INIT_COUNT
	.align		4
        /*0084*/ 	.byte	0x02, 0x4a
	.zero		1
	.zero		1


	//----- nvinfo : EIATTR_EXIT_INSTR_OFFSETS
	.align		4
        /*0088*/ 	.byte	0x04, 0x1c
        /*008a*/ 	.short	(.L_1637 - .L_1636)


	//   ....[0]....
.L_1636:
        /*008c*/ 	.word	0x000005b0


	//   ....[1]....
        /*0090*/ 	.word	0x00000610


	//----- nvinfo : EIATTR_MAX_THREADS
	.align		4
.L_1637:
        /*0094*/ 	.byte	0x04, 0x05
        /*0096*/ 	.short	(.L_1639 - .L_1638)
.L_1638:
        /*0098*/ 	.word	0x00000080
        /*009c*/ 	.word	0x00000001
        /*00a0*/ 	.word	0x00000001


	//----- nvinfo : EIATTR_CRS_STACK_SIZE
	.align		4
.L_1639:
        /*00a4*/ 	.byte	0x04, 0x1e
        /*00a6*/ 	.short	(.L_1641 - .L_1640)
.L_1640:
        /*00a8*/ 	.word	0x00000000


	//----- nvinfo : EIATTR_CBANK_PARAM_SIZE
	.align		4
.L_1641:
        /*00ac*/ 	.byte	0x03, 0x19
        /*00ae*/ 	.short	0x001c


	//----- nvinfo : EIATTR_PARAM_CBANK
	.align		4
        /*00b0*/ 	.byte	0x04, 0x0a
        /*00b2*/ 	.short	(.L_1643 - .L_1642)
	.align		4
.L_1642:
        /*00b4*/ 	.word	index@(.nv.constant0._ZN2at6native27unrolled_elementwise_kernelINS0_13AUnaryFunctorIbbbNS0_17BitwiseXorFunctorIbEEEESt5arrayIPcLm2EELi4E23TrivialOffsetCalculatorILi1EjESA_NS0_6memory15LoadWithoutCastENSB_16StoreWithoutCastEEEviT_T0_T2_T3_T4_T5_)
        /*00b8*/ 	.short	0x0380
        /*00ba*/ 	.short	0x001c


	//----- nvinfo : EIATTR_SW_WAR
	.align		4
.L_1643:
        /*00bc*/ 	.byte	0x04, 0x36
        /*00be*/ 	.short	(.L_1645 - .L_1644)
.L_1644:
        /*00c0*/ 	.word	0x00000008
.L_1645:


//--------------------- .nv.info._ZN2at6native29vectorized_elementwise_kernelILi2ENS0_13AUnaryFunctorIbbbNS0_17BitwiseXorFunctorIbEEEESt5arrayIPcLm2EEEEviT0_T1_ --------------------------
	.section	.nv.info._ZN2at6native29vectorized_elementwise_kernelILi2ENS0_13AUnaryFunctorIbbbNS0_17BitwiseXorFunctorIbEEEESt5arrayIPcLm2EEEEviT0_T1_,"",@"SHT_CUDA_INFO"
	.sectionflags	@""
	.align	4


	//----- nvinfo : EIATTR_CUDA_API_VERSION
	.align		4
        /*0000*/ 	.byte	0x04, 0x37
        /*0002*/ 	.short	(.L_1647 - .L_1646)
.L_1646:
        /*0004*/ 	.word	0x00000082


	//----- nvinfo : EIATTR_KPARAM_INFO
	.align		4
.L_1647:
        /*0008*/ 	.byte	0x04, 0x17
        /*000a*/ 	.short	(.L_1649 - .L_1648)
.L_1648:
        /*000c*/ 	.word	0x00000000
        /*0010*/ 	.short	0x0002
        /*0012*/ 	.short	0x0008
        /*0014*/ 	.byte	0x00, 0xf0, 0x41, 0x00


	//----- nvinfo : EIATTR_KPARAM_INFO
	.align		4
.L_1649:
        /*0018*/ 	.byte	0x04, 0x17
        /*001a*/ 	.short	(.L_1651 - .L_1650)
.L_1650:
        /*001c*/ 	.word	0x00000000
        /*0020*/ 	.short	0x0001
        /*0022*/ 	.short	0x0004
        /*0024*/ 	.byte	0x00, 0xf0, 0x09, 0x00


	//----- nvinfo : EIATTR_KPARAM_INFO
	.align		4
.L_1651:
        /*0028*/ 	.byte	0x04, 0x17
        /*002a*/ 	.short	(.L_1653 - .L_1652)
.L_1652:
        /*002c*/ 	.word	0x00000000
        /*0030*/ 	.short	0x0000
        /*0032*/ 	.short	0x0000
        /*0034*/ 	.byte	0x00, 0xf0, 0x11, 0x00


	//----- nvinfo : EIATTR_SPARSE_MMA_MASK
	.align		4
.L_1653:
        /*0038*/ 	.byte	0x03, 0x50
        /*003a*/ 	.short	0x0000


	//----- nvinfo : EIATTR_MAXREG_COUNT
	.align		4
        /*003c*/ 	.byte	0x03, 0x1b
        /*003e*/ 	.short	0x00ff


	//----- nvinfo : EIATTR_MERCURY_ISA_VERSION
	.align		4
        /*0040*/ 	.byte	0x03, 0x5f
        /*0042*/ 	.short	0x0101


	//----- nvinfo : EIATTR_VRC_CTA_INIT_COUNT
	.align		4
        /*0044*/ 	.byte	0x02, 0x4a
	.zero		1
	.zero		1


	//----- nvinfo : EIATTR_EXIT_INSTR_OFFSETS
	.align		4
        /*0048*/ 	.byte	0x04, 0x1c
        /*004a*/ 	.short	(.L_1655 - .L_1654)


	//   ....[0]....
.L_1654:
        /*004c*/ 	.word	0x00000b50


	//   ....[1]....
        /*0050*/ 	.word	0x00000bb0


	//   ....[2]....
        /*0054*/ 	.word	0x00000fe0


	//----- nvinfo : EIATTR_MAX_THREADS
	.align		4
.L_1655:
        /*0058*/ 	.byte	0x04, 0x05
        /*005a*/ 	.short	(.L_1657 - .L_1656)
.L_1656:
        /*005c*/ 	.word	0x00000080
        /*0060*/ 	.word	0x00000001
        /*0064*/ 	.word	0x00000001


	//----- nvinfo : EIATTR_CRS_STACK_SIZE
	.align		4
.L_1657:
        /*0068*/ 	.byte	0x04, 0x1e
        /*006a*/ 	.short	(.L_1659 - .L_1658)
.L_1658:
        /*006c*/ 	.word	0x00000000


	//----- nvinfo : EIATTR_CBANK_PARAM_SIZE
	.align		4
.L_1659:
        /*0070*/ 	.byte	0x03, 0x19
        /*0072*/ 	.short	0x0018


	//----- nvinfo : EIATTR_PARAM_CBANK
	.align		4
        /*0074*/ 	.byte	0x04, 0x0a
        /*0076*/ 	.short	(.L_1661 - .L_1660)
	.align		4
.L_1660:
        /*0078*/ 	.word	index@(.nv.constant0._ZN2at6native29vectorized_elementwise_kernelILi2ENS0_13AUnaryFunctorIbbbNS0_17BitwiseXorFunctorIbEEEESt5arrayIPcLm2EEEEviT0_T1_)
        /*007c*/ 	.short	0x0380
        /*007e*/ 	.short	0x0018


	//----- nvinfo : EIATTR_SW_WAR
	.align		4
.L_1661:
        /*0080*/ 	.byte	0x04, 0x36
        /*0082*/ 	.short	(.L_1663 - .L_1662)
.L_1662:
        /*0084*/ 	.word	0x00000008
.L_1663:


//--------------------- .nv.info._ZN2at6native29vectorized_elementwise_kernelILi4ENS0_13AUnaryFunctorIbbbNS0_17BitwiseXorFunctorIbEEEESt5arrayIPcLm2EEEEviT0_T1_ --------------------------
	.section	.nv.info._ZN2at6native29vectorized_elementwise_kernelILi4ENS0_13AUnaryFunctorIbbbNS0_17BitwiseXorFunctorIbEEEESt5arrayIPcLm2EEEEviT0_T1_,"",@"SHT_CUDA_INFO"
	.sectionflags	@""
	.align	4


	//----- nvinfo : EIATTR_CUDA_API_VERSION
	.align		4
        /*0000*/ 	.byte	0x04, 0x37
        /*0002*/ 	.short	(.L_1665 - .L_1664)
.L_1664:
        /*0004*/ 	.word	0x00000082


	//----- nvinfo : EIATTR_KPARAM_INFO
	.align		4
.L_1665:
        /*0008*/ 	.byte	0x04, 0x17
        /*000a*/ 	.short	(.L_1667 - .L_1666)
.L_1666:
        /*000c*/ 	.word	0x00000000
        /*0010*/ 	.short	0x0002
        /*0012*/ 	.short	0x0008
        /*0014*/ 	.byte	0x00, 0xf0, 0x41, 0x00


	//----- nvinfo : EIATTR_KPARAM_INFO
	.align		4
.L_1667:
        /*0018*/ 	.byte	0x04, 0x17
        /*001a*/ 	.short	(.L_1669 - .L_1668)
.L_1668:
        /*001c*/ 	.word	0x00000000
        /*0020*/ 	.short	0x0001
        /*0022*/ 	.short	0x0004
        /*0024*/ 	.byte	0x00, 0xf0, 0x09, 0x00


	//----- nvinfo : EIATTR_KPARAM_INFO
	.align		4
.L_1669:
        /*0028*/ 	.byte	0x04, 0x17
        /*002a*/ 	.short	(.L_1671 - .L_1670)
.L_1670:
        /*002c*/ 	.word	0x00000000
        /*0030*/ 	.short	0x0000
        /*0032*/ 	.short	0x0000
        /*0034*/ 	.byte	0x00, 0xf0, 0x11, 0x00


	//----- nvinfo : EIATTR_SPARSE_MMA_MASK
	.align		4
.L_1671:
        /*0038*/ 	.byte	0x03, 0x50
        /*003a*/ 	.short	0x0000


	//----- nvinfo : EIATTR_MAXREG_COUNT
	.align		4
        /*003c*/ 	.byte	0x03, 0x1b
        /*003e*/ 	.short	0x00ff


	//----- nvinfo : EIATTR_MERCURY_ISA_VERSION
	.align		4
        /*0040*/ 	.byte	0x03, 0x5f
        /*0042*/ 	.short	0x0101


	//----- nvinfo : EIATTR_VRC_CTA_INIT_COUNT
	.align		4
        /*0044*/ 	.byte	0x02, 0x4a
	.zero		1
	.zero		1


	//----- nvinfo : EIATTR_EXIT_INSTR_OFFSETS
	.align		4
        /*0048*/ 	.byte	0x04, 0x1c
        /*004a*/ 	.short	(.L_1673 - .L_1672)


	//   ....[0]....
.L_1672:
        /*004c*/ 	.word	0x00000b50


	//   ....[1]....
        /*0050*/ 	.word	0x00000bb0


	//   ....[2]....
        /*0054*/ 	.word	0x00000fc0


	//----- nvinfo : EIATTR_MAX_THREADS
	.align		4
.L_1673:
        /*0058*/ 	.byte	0x04, 0x05
        /*005a*/ 	.short	(.L_1675 - .L_1674)
.L_1674:
        /*005c*/ 	.word	0x00000080
        /*0060*/ 	.word	0x00000001
        /*0064*/ 	.word	0x00000001


	//----- nvinfo : EIATTR_CRS_STACK_SIZE
	.align		4
.L_1675:
        /*0068*/ 	.byte	0x04, 0x1e
        /*006a*/ 	.short	(.L_1677 - .L_1676)
.L_1676:
        /*006c*/ 	.word	0x00000000


	//----- nvinfo : EIATTR_CBANK_PARAM_SIZE
	.align		4
.L_1677:
        /*0070*/ 	.byte	0x03, 0x19
        /*0072*/ 	.short	0x0018


	//----- nvinfo : EIATTR_PARAM_CBANK
	.align		4
        /*0074*/ 	.byte	0x04, 0x0a
        /*0076*/ 	.short	(.L_1679 - .L_1678)
	.align		4
.L_1678:
        /*0078*/ 	.word	index@(.nv.constant0._ZN2at6native29vectorized_elementwise_kernelILi4ENS0_13AUnaryFunctorIbbbNS0_17BitwiseXorFunctorIbEEEESt5arrayIPcLm2EEEEviT0_T1_)
        /*007c*/ 	.short	0x0380
        /*007e*/ 	.short	0x0018


	//----- nvinfo : EIATTR_SW_WAR
	.align		4
.L_1679:
        /*0080*/ 	.byte	0x04, 0x36
        /*0082*/ 	.short	(.L_1681 - .L_1680)
.L_1680:
        /*0084*/ 	.word	0x00000008
.L_1681:


//--------------------- .nv.info._ZN2at6native29vectorized_elementwise_kernelILi8ENS0_13AUnaryFunctorIbbbNS0_17BitwiseXorFunctorIbEEEESt5arrayIPcLm2EEEEviT0_T1_ --------------------------
	.section	.nv.info._ZN2at6native29vectorized_elementwise_kernelILi8ENS0_13AUnaryFunctorIbbbNS0_17BitwiseXorFunctorIbEEEESt5arrayIPcLm2EEEEviT0_T1_,"",@"SHT_CUDA_INFO"
	.sectionflags	@""
	.align	4


	//----- nvinfo : EIATTR_CUDA_API_VERSION
	.align		4
        /*0000*/ 	.byte	0x04, 0x37
        /*0002*/ 	.short	(.L_1683 - .L_1682)
.L_1682:
        /*0004*/ 	.word	0x00000082


	//----- nvinfo : EIATTR_KPARAM_INFO
	.align		4
.L_1683:
        /*0008*/ 	.byte	0x04, 0x17
        /*000a*/ 	.short	(.L_1685 - .L_1684)
.L_1684:
        /*000c*/ 	.word	0x00000000
        /*0010*/ 	.short	0x0002
        /*0012*/ 	.short	0x0008
        /*0014*/ 	.byte	0x00, 0xf0, 0x41, 0x00


	//----- nvinfo : EIATTR_KPARAM_INFO
	.align		4
.L_1685:
        /*0018*/ 	.byte	0x04, 0x17
        /*001a*/ 	.short	(.L_1687 - .L_1686)
.L_1686:
        /*001c*/ 	.word	0x00000000
        /*0020*/ 	.short	0x0001
        /*0022*/ 	.short	0x0004
        /*0024*/ 	.byte	0x00, 0xf0, 0x09, 0x00


	//----- nvinfo : EIATTR_KPARAM_INFO
	.align		4
.L_1687:
        /*0028*/ 	.byte	0x04, 0x17
        /*002a*/ 	.short	(.L_1689 - .L_1688)
.L_1688:
        /*002c*/ 	.word	0x00000000
        /*0030*/ 	.short	0x0000
        /*0032*/ 	.short	0x0000
        /*0034*/ 	.byte	0x00, 0xf0, 0x11, 0x00


	//----- nvinfo : EIATTR_SPARSE_MMA_MASK
	.align		4
.L_1689:
        /*0038*/ 	.byte	0x03, 0x50
        /*003a*/ 	.short	0x0000


	//----- nvinfo : EIATTR_MAXREG_COUNT
	.align		4
        /*003c*/ 	.byte	0x03, 0x1b
        /*003e*/ 	.short	0x00ff


	//----- nvinfo : EIATTR_MERCURY_ISA_VERSION
	.align		4
        /*0040*/ 	.byte	0x03, 0x5f
        /*0042*/ 	.short	0x0101


	//----- nvinfo : EIATTR_VRC_CTA_INIT_COUNT
	.align		4
        /*0044*/ 	.byte	0x02, 0x4a
	.zero		1
	.zero		1


	//----- nvinfo : EIATTR_EXIT_INSTR_OFFSETS
	.align		4
        /*0048*/ 	.byte	0x04, 0x1c
        /*004a*/ 	.short	(.L_1691 - .L_1690)


	//   ....[0]....
.L_1690:
        /*004c*/ 	.word	0x00000b50


	//   ....[1]....
        /*0050*/ 	.word	0x00000bb0


	//   ....[2]....
        /*0054*/ 	.word	0x00000fa0


	//----- nvinfo : EIATTR_MAX_THREADS
	.align		4
.L_1691:
        /*0058*/ 	.byte	0x04, 0x05
        /*005a*/ 	.short	(.L_1693 - .L_1692)
.L_1692:
        /*005c*/ 	.word	0x00000080
        /*0060*/ 	.word	0x00000001
        /*0064*/ 	.word	0x00000001


	//----- nvinfo : EIATTR_CRS_STACK_SIZE
	.align		4
.L_1693:
        /*0068*/ 	.byte	0x04, 0x1e
        /*006a*/ 	.short	(.L_1695 - .L_1694)
.L_1694:
        /*006c*/ 	.word	0x00000000


	//----- nvinfo : EIATTR_CBANK_PARAM_SIZE
	.align		4
.L_1695:
        /*0070*/ 	.byte	0x03, 0x19
        /*0072*/ 	.short	0x0018


	//----- nvinfo : EIATTR_PARAM_CBANK
	.align		4
        /*0074*/ 	.byte	0x04, 0x0a
        /*0076*/ 	.short	(.L_1697 - .L_1696)
	.align		4
.L_1696:
        /*0078*/ 	.word	index@(.nv.constant0._ZN2at6native29vectorized_elementwise_kernelILi8ENS0_13AUnaryFunctorIbbbNS0_17BitwiseXorFunctorIbEEEESt5arrayIPcLm2EEEEviT0_T1_)
        /*007c*/ 	.short	0x0380
        /*007e*/ 	.short	0x0018


	//----- nvinfo : EIATTR_SW_WAR
	.align		4
.L_1697:
        /*0080*/ 	.byte	0x04, 0x36
        /*0082*/ 	.short	(.L_1699 - .L_1698)
.L_1698:
        /*0084*/ 	.word	0x00000008
.L_1699:


//--------------------- .nv.info._ZN2at6native18elementwise_kernelILi128ELi4EZNS0_15gpu_kernel_implINS0_13BinaryFunctorIbbbNS0_17BitwiseXorFunctorIbEEEEEEvRNS_18TensorIteratorBaseERKT_EUliE_EEviT1_ --------------------------
	.section	.nv.info._ZN2at6native18elementwise_kernelILi128ELi4EZNS0_15gpu_kernel_implINS0_13BinaryFunctorIbbbNS0_17BitwiseXorFunctorIbEEEEEEvRNS_18TensorIteratorBaseERKT_EUliE_EEviT1_,"",@"SHT_CUDA_INFO"
	.sectionflags	@""
	.align	4


	//----- nvinfo : EIATTR_CUDA_API_VERSION
	.align		4
        /*0000*/ 	.byte	0x04, 0x37
        /*0002*/ 	.short	(.L_1701 - .L_1700)
.L_1700:
        /*0004*/ 	.word	0x00000082


	//----- nvinfo : EIATTR_KPARAM_INFO
	.align		4
.L_1701:
        /*0008*/ 	.byte	0x04, 0x17
        /*000a*/ 	.short	(.L_1703 - .L_1702)
.L_1702:
        /*000c*/ 	.word	0x00000000
        /*0010*/ 	.short	0x0001
        /*0012*/ 	.short	0x0008
        /*0014*/ 	.byte	0x00, 0xf0, 0x21, 0x0a


	//----- nvinfo : EIATTR_KPARAM_INFO
	.align		4
.L_1703:
        /*0018*/ 	.byte	0x04, 0x17
        /*001a*/ 	.short	(.L_1705 - .L_1704)
.L_1704:
        /*001c*/ 	.word	0x00000000
        /*0020*/ 	.short	0x0000
        /*0022*/ 	.short	0x0000
        /*0024*/ 	.byte	0x00, 0xf0, 0x11, 0x00


	//----- nvinfo : EIATTR_SPARSE_MMA_MASK
	.align		4
.L_1705:
        /*0028*/ 	.byte	0x03, 0x50
        /*002a*/ 	.short	0x0000


	//----- nvinfo : EIATTR_MAXREG_COUNT
	.align		4
        /*002c*/ 	.byte	0x03, 0x1b
        /*002e*/ 	.short	0x0080


	//----- nvinfo : EIATTR_EXTERNS
	.align		4
        /*0030*/ 	.byte	0x04, 0x0f
        /*0032*/ 	.short	(.L_1707 - .L_1706)


	//   ....[0]....
	.align		4
.L_1706:
        /*0034*/ 	.word	index@(__assertfail)


	//----- nvinfo : EIATTR_MERCURY_ISA_VERSION
	.align		4
.L_1707:
        /*0038*/ 	.byte	0x03, 0x5f
        /*003a*/ 	.short	0x0101


	//----- nvinfo : EIATTR_VRC_CTA_INIT_COUNT
	.align		4
        /*003c*/ 	.byte	0x02, 0x4a
	.zero		1
	.zero		1


	//----- nvinfo : EIATTR_SYSCALL_OFFSETS
	.align		4
        /*0040*/ 	.byte	0x04, 0x46
        /*0042*/ 	.short	(.L_1709 - .L_1708)


	//   ....[0]....
.L_1708:
        /*0044*/ 	.word	0x000021b0


	//   ....[1]....
        /*0048*/ 	.word	0x00002c10


	//   ....[2]....
        /*004c*/ 	.word	0x000038f0


	//   ....[3]....
        /*0050*/ 	.word	0x00005b90


	//   ....[4]....
        /*0054*/ 	.word	0x000065e0


	//   ....[5]....
        /*0058*/ 	.word	0x00007190


	//   ....[6]....
        /*005c*/ 	.word	0x00009520


	//   ....[7]....
        /*0060*/ 	.word	0x00009f70


	//   ....[8]....
        /*0064*/ 	.word	0x0000ab20


	//   ....[9]....
        /*0068*/ 	.word	0x0000ced0


	//   ....[10]....
        /*006c*/ 	.word	0x0000d920


	//   ....[11]....
        /*0070*/ 	.word	0x0000e490


	//----- nvinfo : EIATTR_EXIT_INSTR_OFFSETS
	.align		4
.L_1709:
        /*0074*/ 	.byte	0x04, 0x1c
        /*0076*/ 	.short	(.L_1711 - .L_1710)


	//   ....[0]....
.L_1710:
        /*0078*/ 	.word	0x0000adb0


	//   ....[1]....
        /*007c*/ 	.word	0x0000dab0


	//   ....[2]....
        /*0080*/ 	.word	0x0000dad0


	//   ....[3]....
        /*0084*/ 	.word	0x0000db60


	//   ....[4]....
        /*0088*/ 	.word	0x0000db80


	//   ....[5]....
        /*008c*/ 	.word	0x0000dba0


	//   ....[6]....
        /*0090*/ 	.word	0x0000dc30


	//   ....[7]....
        /*0094*/ 	.word	0x0000dc70


	//   ....[8]....
        /*0098*/ 	.word	0x0000dd10


	//   ....[9]....
        /*009c*/ 	.word	0x0000dd60


	//   ....[10]....
        /*00a0*/ 	.word	0x0000dd90


	//   ....[11]....
        /*00a4*/ 	.word	0x0000de50


	//   ....[12]....
        /*00a8*/ 	.word	0x0000df90


	//   ....[13]....
        /*00ac*/ 	.word	0x0000e0d0


	//   ....[14]....
        /*00b0*/ 	.word	0x0000e220


	//   ....[15]....
        /*00b4*/ 	.word	0x0000e250


	//   ....[16]....
        /*00b8*/ 	.word	0x0000e270


	//   ....[17]....
        /*00bc*/ 	.word	0x0000e2f0


	//   ....[18]....
        /*00c0*/ 	.word	0x0000e330


	//   ....[19]....
        /*00c4*/ 	.word	0x0000e4a0


	//   ....[20]....
        /*00c8*/ 	.word	0x0000e580


	//   ....[21]....
        /*00cc*/ 	.word	0x0000e620


	//   ....[22]....
        /*00d0*/ 	.word	0x0000e650


	//   ....[23]....
        /*00d4*/ 	.word	0x0000e6a0


	//   ....[24]....
        /*00d8*/ 	.word	0x0000e6e0


	//----- nvinfo : EIATTR_MAX_THREADS
	.align		4
.L_1711:
        /*00dc*/ 	.byte	0x04, 0x05
        /*00de*/ 	.short	(.L_1713 - .L_1712)
.L_1712:
        /*00e0*/ 	.word	0x00000080
        /*00e4*/ 	.word	0x00000001
        /*00e8*/ 	.word	0x00000001


	//----- nvinfo : EIATTR_CRS_STACK_SIZE
	.align		4
.L_1713:
        /*00ec*/ 	.byte	0x04, 0x1e
        /*00ee*/ 	.short	(.L_1715 - .L_1714)
.L_1714:
        /*00f0*/ 	.word	0x00000000


	//----- nvinfo : EIATTR_CBANK_PARAM_SIZE
	.align		4
.L_1715:
        /*00f4*/ 	.byte	0x03, 0x19
        /*00f6*/ 	.short	0x0290


	//----- nvinfo : EIATTR_PARAM_CBANK
	.align		4
        /*00f8*/ 	.byte	0x04, 0x0a
        /*00fa*/ 	.short	(.L_1717 - .L_1716)
	.align		4
.L_1716:
        /*00fc*/ 	.word	index@(.nv.constant0._ZN2at6native18elementwise_kernelILi128ELi4EZNS0_15gpu_kernel_implINS0_13BinaryFunctorIbbbNS0_17BitwiseXorFunctorIbEEEEEEvRNS_18TensorIteratorBaseERKT_EUliE_EEviT1_)
        /*0100*/ 	.short	0x0380
        /*0102*/ 	.short	0x0290


	//----- nvinfo : EIATTR_SW_WAR
	.align		4
.L_1717:
        /*0104*/ 	.byte	0x04, 0x36
        /*0106*/ 	.short	(.L_1719 - .L_1718)
.L_1718:
        /*0108*/ 	.word	0x00000008
.L_1719:


//--------------------- .nv.info._ZN2at6native27unrolled_elementwise_kernelINS0_13BinaryFunctorIbbbNS0_17BitwiseXorFunctorIbEEEESt5arrayIPcLm3EELi4E23TrivialOffsetCalculatorILi2EjES9_ILi1EjENS0_6memory12LoadWithCastILi2EEENSC_13StoreWithCastILi1EEEEEviT_T0_T2_T3_T4_T5_ --------------------------
	.section	.nv.info._ZN2at6native27unrolled_elementwise_kernelINS0_13BinaryFunctorIbbbNS0_17BitwiseXorFunctorIbEEEESt5arrayIPcLm3EELi4E23TrivialOffsetCalculatorILi2EjES9_ILi1EjENS0_6memory12LoadWithCastILi2EEENSC_13StoreWithCastILi1EEEEEviT_T0_T2_T3_T4_T5_,"",@"SHT_CUDA_INFO"
	.sectionflags	@""
	.align	4


	//----- nvinfo : EIATTR_CUDA_API_VERSION
	.align		4
        /*0000*/ 	.byte	0x04, 0x37
        /*0002*/ 	.short	(.L_1721 - .L_1720)
.L_1720:
        /*0004*/ 	.word	0x00000082


	//----- nvinfo : EIATTR_KPARAM_INFO
	.align		4
.L_1721:
        /*0008*/ 	.byte	0x04, 0x17
        /*000a*/ 	.short	(.L_1723 - .L_1722)
.L_1722:
        /*000c*/ 	.word	0x00000000
        /*0010*/ 	.short	0x0006
        /*0012*/ 	.short	0x0030
        /*0014*/ 	.byte	0x00, 0xf0, 0x21, 0x00


	//----- nvinfo : EIATTR_KPARAM_INFO
	.align		4
.L_1723:
        /*0018*/ 	.byte	0x04, 0x17
        /*001a*/ 	.short	(.L_1725 - .L_1724)
.L_1724:
        /*001c*/ 	.word	0x00000000
        /*0020*/ 	.short	0x0005
        /*0022*/ 	.short	0x0024
        /*0024*/ 	.byte	0x00, 0xf0, 0x31, 0x00


	//----- nvinfo : EIATTR_KPARAM_INFO
	.align		4
.L_1725:
        /*0028*/ 	.byte	0x04, 0x17
        /*002a*/ 	.short	(.L_1727 - .L_1726)
.L_1726:
        /*002c*/ 	.word	0x00000000
        /*0030*/ 	.short	0x0004
        /*0032*/ 	.short	0x0021
        /*0034*/ 	.byte	0x00, 0xf0, 0x05, 0x00


	//----- nvinfo : EIATTR_KPARAM_INFO
	.align		4
.L_1727:
        /*0038*/ 	.byte	0x04, 0x17
        /*003a*/ 	.short	(.L_1729 - .L_1728)
.L_1728:
        /*003c*/ 	.word	0x00000000
        /*0040*/ 	.short	0x0003
        /*0042*/ 	.short	0x0020
        /*0044*/ 	.byte	0x00, 0xf0, 0x05, 0x00


	//----- nvinfo : EIATTR_KPARAM_INFO
	.align		4
.L_1729:
        /*0048*/ 	.byte	0x04, 0x17
        /*004a*/ 	.short	(.L_1731 - .L_1730)
.L_1730:
        /*004c*/ 	.word	0x00000000
        /*0050*/ 	.short	0x0002
        /*0052*/ 	.short	0x0008
        /*0054*/ 	.byte	0x00, 0xf0, 0x61, 0x00


	//----- nvinfo : EIATTR_KPARAM_INFO
	.align		4
.L_1731:
        /*0058*/ 	.byte	0x04, 0x17
        /*005a*/ 	.short	(.L_1733 - .L_1732)
.L_1732:
        /*005c*/ 	.word	0x00000000
        /*0060*/ 	.short	0x0001
        /*0062*/ 	.short	0x0004
        /*0064*/ 	.byte	0x00, 0xf0, 0x05, 0x00


	//----- nvinfo : EIATTR_KPARAM_INFO
	.align		4
.L_1733:
        /*0068*/ 	.byte	0x04, 0x17
        /*006a*/ 	.short	(.L_1735 - .L_1734)
.L_1734:
        /*006c*/ 	.word	0x00000000
        /*0070*/ 	.short	0x0000
        /*0072*/ 	.short	0x0000
        /*0074*/ 	.byte	0x00, 0xf0, 0x11, 0x00


	//----- nvinfo : EIATTR_SPARSE_MMA_MASK
	.align		4
.L_1735:
        /*0078*/ 	.byte	0x03, 0x50
        /*007a*/ 	.short	0x0000


	//----- nvinfo : EIATTR_MAXREG_COUNT
	.align		4
        /*007c*/ 	.byte	0x03, 0x1b
        /*007e*/ 	.short	0x00ff


	//----- nvinfo : EIATTR_EXTERNS
	.align		4
        /*0080*/ 	.byte	0x04, 0x0f
        /*0082*/ 	.short	(.L_1737 - .L_1736)


	//   ....[0]....
	.align		4
.L_1736:
        /*0084*/ 	.word	index@(__assertfail)


	//----- nvinfo : EIATTR_MERCURY_ISA_VERSION
	.align		4
.L_1737:
        /*0088*/ 	.byte	0x03, 0x5f
        /*008a*/ 	.short	0x0101


	//----- nvinfo : EIATTR_VRC_CTA_INIT_COUNT
	.align		4
        /*008c*/ 	.byte	0x02, 0x4a
	.zero		1
	.zero		1


	//----- nvinfo : EIATTR_SYSCALL_OFFSETS
	.align		4
        /*0090*/ 	.byte	0x04, 0x46
        /*0092*/ 	.short	(.L_1739 - .L_1738)


	//   ....[0]....
.L_1738:
        /*0094*/ 	.word	0x00000a60


	//   ....[1]....
        /*0098*/ 	.word	0x000014b0


	//   ....[2]....
        /*009c*/ 	.word	0x00001fb0


	//   ....[3]....
        /*00a0*/ 	.word	0x00002a00


	//   ....[4]....
        /*00a4*/ 	.word	0x000034d0


	//   ....[5]....
        /*00a8*/ 	.word	0x00003f30


	//   ....[6]....
        /*00ac*/ 	.word	0x00004a00


	//   ....[7]....
        /*00b0*/ 	.word	0x00005460


	//   ....[8]....
        /*00b4*/ 	.word	0x000062d0


	//   ....[9]....
        /*00b8*/ 	.word	0x00006f90


	//   ....[10]....
        /*00bc*/ 	.word	0x00007d70


	//   ....[11]....
        /*00c0*/ 	.word	0x00008b00


	//----- nvinfo : EIATTR_EXIT_INSTR_OFFSETS
	.align		4
.L_1739:
        /*00c4*/ 	.byte	0x04, 0x1c
        /*00c6*/ 	.short	(.L_1741 - .L_1740)


	//   ....[0]....
.L_1740:
        /*00c8*/ 	.word	0x00007ff0


	//   ....[1]....
        /*00cc*/ 	.word	0x00008120


	//   ....[2]....
        /*00d0*/ 	.word	0x00008140


	//   ....[3]....
        /*00d4*/ 	.word	0x000081d0


	//   ....[4]....
        /*00d8*/ 	.word	0x000081f0


	//   ....[5]....
        /*00dc*/ 	.word	0x00008210


	//   ....[6]....
        /*00e0*/ 	.word	0x000082a0


	//   ....[7]....
        /*00e4*/ 	.word	0x000082e0


	//   ....[8]....
        /*00e8*/ 	.word	0x00008380


	//   ....[9]....
        /*00ec*/ 	.word	0x000083d0


	//   ....[10]....
        /*00f0*/ 	.word	0x00008400


	//   ....[11]....
        /*00f4*/ 	.word	0x000084c0


	//   ....[12]....
        /*00f8*/ 	.word	0x00008600


	//   ....[13]....
        /*00fc*/ 	.word	0x00008740


	//   ....[14]....
        /*0100*/ 	.word	0x00008890


	//   ....[15]....
        /*0104*/ 	.word	0x000088c0


	//   ....[16]....
        /*0108*/ 	.word	0x000088e0


	//   ....[17]....
        /*010c*/ 	.word	0x00008960


	//   ....[18]....
        /*0110*/ 	.word	0x000089a0


	//   ....[19]....
        /*0114*/ 	.word	0x00008b10


	//   ....[20]....
        /*0118*/ 	.word	0x00008bf0


	//   ....[21]....
        /*011c*/ 	.word	0x00008c90


	//   ....[22]....
        /*0120*/ 	.word	0x00008cc0


	//   ....[23]....
        /*0124*/ 	.word	0x00008d10


	//   ....[24]....
        /*0128*/ 	.word	0x00008d50


	//----- nvinfo : EIATTR_MAX_THREADS
	.align		4
.L_1741:
        /*012c*/ 	.byte	0x04, 0x05
        /*012e*/ 	.short	(.L_1743 - .L_1742)
.L_1742:
        /*0130*/ 	.word	0x00000080
        /*0134*/ 	.word	0x00000001
        /*0138*/ 	.word	0x00000001


	//----- nvinfo : EIATTR_CRS_STACK_SIZE
	.align		4
.L_1743:
        /*013c*/ 	.byte	0x04, 0x1e
        /*013e*/ 	.short	(.L_1745 - .L_1744)
.L_1744:
        /*0140*/ 	.word	0x00000000


	//----- nvinfo : EIATTR_CBANK_PARAM_SIZE
	.align		4
.L_1745:
        /*0144*/ 	.byte	0x03, 0x19
        /*0146*/ 	.short	0x0038


	//----- nvinfo : EIATTR_PARAM_CBANK
	.align		4
        /*0148*/ 	.byte	0x04, 0x0a
        /*014a*/ 	.short	(.L_1747 - .L_1746)
	.align		4
.L_1746:
        /*014c*/ 	.word	index@(.nv.constant0._ZN2at6native27unrolled_elementwise_kernelINS0_13BinaryFunctorIbbbNS0_17BitwiseXorFunctorIbEEEESt5arrayIPcLm3EELi4E23TrivialOffsetCalculatorILi2EjES9_ILi1EjENS0_6memory12LoadWithCastILi2EEENSC_13StoreWithCastILi1EEEEEviT_T0_T2_T3_T4_T5_)
        /*0150*/ 	.short	0x0380
        /*0152*/ 	.short	0x0038


	//----- nvinfo : EIATTR_SW_WAR
	.align		4
.L_1747:
        /*0154*/ 	.byte	0x04, 0x36
        /*0156*/ 	.short	(.L_1749 - .L_1748)
.L_1748:
        /*0158*/ 	.word	0x00000008
.L_1749:


//--------------------- .nv.info._ZN2at6native18elementwise_kernelILi128ELi4EZNS0_22gpu_kernel_impl_nocastINS0_13BinaryFunctorIbbbNS0_17BitwiseXorFunctorIbEEEEEEvRNS_18TensorIteratorBaseERKT_EUliE_EEviT1_ --------------------------
	.section	.nv.info._ZN2at6native18elementwise_kernelILi128ELi4EZNS0_22gpu_kernel_impl_nocastINS0_13BinaryFunctorIbbbNS0_17BitwiseXorFunctorIbEEEEEEvRNS_18TensorIteratorBaseERKT_EUliE_EEviT1_,"",@"SHT_CUDA_INFO"
	.sectionflags	@""
	.align	4


	//----- nvinfo : EIATTR_CUDA_API_VERSION
	.align		4
        /*0000*/ 	.byte	0x04, 0x37
        /*0002*/ 	.short	(.L_1751 - .L_1750)
.L_1750:
        /*0004*/ 	.word	0x00000082


	//----- nvinfo : EIATTR_KPARAM_INFO
	.align		4
.L_1751:
        /*0008*/ 	.byte	0x04, 0x17
        /*000a*/ 	.short	(.L_1753 - .L_1752)
.L_1752:
        /*000c*/ 	.word	0x00000000
        /*0010*/ 	.short	0x0001
        /*0012*/ 	.short	0x0008
        /*0014*/ 	.byte	0x00, 0xf0, 0x21, 0x0a


	//----- nvinfo : EIATTR_KPARAM_INFO
	.align		4
.L_1753:
        /*0018*/ 	.byte	0x04, 0x17
        /*001a*/ 	.short	(.L_1755 - .L_1754)
.L_1754:
        /*001c*/ 	.word	0x00000000
        /*0020*/ 	.short	0x0000
        /*0022*/ 	.short	0x0000
        /*0024*/ 	.byte	0x00, 0xf0, 0x11, 0x00


	//----- nvinfo : EIATTR_SPARSE_MMA_MASK
	.align		4
.L_1755:
        /*0028*/ 	.byte	0x03, 0x50
        /*002a*/ 	.short	0x0000


	//----- nvinfo : EIATTR_MAXREG_COUNT
	.align		4
        /*002c*/ 	.byte	0x03, 0x1b
        /*002e*/ 	.short	0x0080


	//----- nvinfo : EIATTR_MERCURY_ISA_VERSION
	.align		4
        /*0030*/ 	.byte	0x03, 0x5f
        /*0032*/ 	.short	0x0101


	//----- nvinfo : EIATTR_VRC_CTA_INIT_COUNT
	.align		4
        /*0034*/ 	.byte	0x02, 0x4a
	.zero		1
	.zero		1


	//----- nvinfo : EIATTR_EXIT_INSTR_OFFSETS
	.align		4
        /*0038*/ 	.byte	0x04, 0x1c
        /*003a*/ 	.short	(.L_1757 - .L_1756)


	//   ....[0]....
.L_1756:
        /*003c*/ 	.word	0x00000360


	//   ....[1]....
        /*0040*/ 	.word	0x00000400


	//   ....[2]....
        /*0044*/ 	.word	0x00004940


	//   ....[3]....
        /*0048*/ 	.word	0x00005ff0


	//----- nvinfo : EIATTR_MAX_THREADS
	.align		4
.L_1757:
        /*004c*/ 	.byte	0x04, 0x05
        /*004e*/ 	.short	(.L_1759 - .L_1758)
.L_1758:
        /*0050*/ 	.word	0x00000080
        /*0054*/ 	.word	0x00000001
        /*0058*/ 	.word	0x00000001


	//----- nvinfo : EIATTR_CRS_STACK_SIZE
	.align		4
.L_1759:
        /*005c*/ 	.byte	0x04, 0x1e
        /*005e*/ 	.short	(.L_1761 - .L_1760)
.L_1760:
        /*0060*/ 	.word	0x00000000


	//----- nvinfo : EIATTR_CBANK_PARAM_SIZE
	.align		4
.L_1761:
        /*0064*/ 	.byte	0x03, 0x19
        /*0066*/ 	.short	0x0290


	//----- nvinfo : EIATTR_PARAM_CBANK
	.align		4
        /*0068*/ 	.byte	0x04, 0x0a
        /*006a*/ 	.short	(.L_1763 - .L_1762)
	.align		4
.L_1762:
        /*006c*/ 	.word	index@(.nv.constant0._ZN2at6native18elementwise_kernelILi128ELi4EZNS0_22gpu_kernel_impl_nocastINS0_13BinaryFunctorIbbbNS0_17BitwiseXorFunctorIbEEEEEEvRNS_18TensorIteratorBaseERKT_EUliE_EEviT1_)
        /*0070*/ 	.short	0x0380
        /*0072*/ 	.short	0x0290


	//----- nvinfo : EIATTR_SW_WAR
	.align		4
.L_1763:
        /*0074*/ 	.byte	0x04, 0x36
        /*0076*/ 	.short	(.L_1765 - .L_1764)
.L_1764:
        /*0078*/ 	.word	0x00000008
.L_1765:


//--------------------- .nv.info._ZN2at6native27unrolled_elementwise_kernelINS0_13BinaryFunctorIbbbNS0_17BitwiseXorFunctorIbEEEESt5arrayIPcLm3EELi4E23TrivialOffsetCalculatorILi2EjES9_ILi1EjENS0_6memory15LoadWithoutCastENSC_16StoreWithoutCastEEEviT_T0_T2_T3_T4_T5_ --------------------------
	.section	.nv.info._ZN2at6native27unrolled_elementwise_kernelINS0_13BinaryFunctorIbbbNS0_17BitwiseXorFunctorIbEEEESt5arrayIPcLm3EELi4E23TrivialOffsetCalculatorILi2EjES9_ILi1EjENS0_6memory15LoadWithoutCastENSC_16StoreWithoutCastEEEviT_T0_T2_T3_T4_T5_,"",@"SHT_CUDA_INFO"
	.sectionflags	@""
	.align	4


	//----- nvinfo : EIATTR_CUDA_API_VERSION
	.align		4
        /*0000*/ 	.byte	0x04, 0x37
        /*0002*/ 	.short	(.L_1767 - .L_1766)
.L_1766:
        /*0004*/ 	.word	0x00000082


	//----- nvinfo : EIATTR_KPARAM_INFO
	.align		4
.L_1767:
        /*0008*/ 	.byte	0x04, 0x17
        /*000a*/ 	.short	(.L_1769 - .L_1768)
.L_1768:
        /*000c*/ 	.word	0x00000000
        /*0010*/ 	.short	0x0006
        /*0012*/ 	.short	0x0023
        /*0014*/ 	.byte	0x00, 0xf0, 0x05, 0x00


	//----- nvinfo : EIATTR_KPARAM_INFO
	.align		4
.L_1769:
        /*0018*/ 	.byte	0x04, 0x17
        /*001a*/ 	.short	(.L_1771 - .L_1770)
.L_1770:
        /*001c*/ 	.word	0x00000000
        /*0020*/ 	.short	0x0005
        /*0022*/ 	.short	0x0022
        /*0024*/ 	.byte	0x00, 0xf0, 0x05, 0x00


	//----- nvinfo : EIATTR_KPARAM_INFO
	.align		4
.L_1771:
        /*0028*/ 	.byte	0x04, 0x17
        /*002a*/ 	.short	(.L_1773 - .L_1772)
.L_1772:
        /*002c*/ 	.word	0x00000000
        /*0030*/ 	.short	0x0004
        /*0032*/ 	.short	0x0021
        /*0034*/ 	.byte	0x00, 0xf0, 0x05, 0x00


	//----- nvinfo : EIATTR_KPARAM_INFO
	.align		4
.L_1773:
        /*0038*/ 	.byte	0x04, 0x17
        /*003a*/ 	.short	(.L_1775 - .L_1774)
.L_1774:
        /*003c*/ 	.word	0x00000000
        /*0040*/ 	.short	0x0003
        /*0042*/ 	.short	0x0020
        /*0044*/ 	.byte	0x00, 0xf0, 0x05, 0x00


	//----- nvinfo : EIATTR_KPARAM_INFO
	.align		4
.L_1775:
        /*0048*/ 	.byte	0x04, 0x17
        /*004a*/ 	.short	(.L_1777 - .L_1776)
.L_1776:
        /*004c*/ 	.word	0x00000000
        /*0050*/ 	.short	0x0002
        /*0052*/ 	.short	0x0008
        /*0054*/ 	.byte	0x00, 0xf0, 0x61, 0x00


	//----- nvinfo : EIATTR_KPARAM_INFO
	.align		4
.L_1777:
        /*0058*/ 	.byte	0x04, 0x17
        /*005a*/ 	.short	(.L_1779 - .L_1778)
.L_1778:
        /*005c*/ 	.word	0x00000000
        /*0060*/ 	.short	0x0001
        /*0062*/ 	.short	0x0004
        /*0064*/ 	.byte	0x00, 0xf0, 0x05, 0x00


	//----- nvinfo : EIATTR_KPARAM_INFO
	.align		4
.L_1779:
        /*0068*/ 	.byte	0x04, 0x17
        /*006a*/ 	.short	(.L_1781 - .L_1780)
.L_1780:
        /*006c*/ 	.word	0x00000000
        /*0070*/ 	.short	0x0000
        /*0072*/ 	.short	0x0000
        /*0074*/ 	.byte	0x00, 0xf0, 0x11, 0x00


	//----- nvinfo : EIATTR_SPARSE_MMA_MASK
	.align		4
.L_1781:
        /*0078*/ 	.byte	0x03, 0x50
        /*007a*/ 	.short	0x0000


	//----- nvinfo : EIATTR_MAXREG_COUNT
	.align		4
        /*007c*/ 	.byte	0x03, 0x1b
        /*007e*/ 	.short	0x00ff


	//----- nvinfo : EIATTR_MERCURY_ISA_VERSION
	.align		4
        /*0080*/ 	.byte	0x03, 0x5f
        /*0082*/ 	.short	0x0101


	//----- nvinfo : EIATTR_VRC_CTA_INIT_COUNT
	.align		4
        /*0084*/ 	.byte	0x02, 0x4a
	.zero		1
	.zero		1


	//----- nvinfo : EIATTR_EXIT_INSTR_OFFSETS
	.align		4
        /*0088*/ 	.byte	0x04, 0x1c
        /*008a*/ 	.short	(.L_1783 - .L_1782)


	//   ....[0]....
.L_1782:
        /*008c*/ 	.word	0x000007b0


	//   ....[1]....
        /*0090*/ 	.word	0x00000810


	//----- nvinfo : EIATTR_MAX_THREADS
	.align		4
.L_1783:
        /*0094*/ 	.byte	0x04, 0x05
        /*0096*/ 	.short	(.L_1785 - .L_1784)
.L_1784:
        /*0098*/ 	.word	0x00000080
        /*009c*/ 	.word	0x00000001
        /*00a0*/ 	.word	0x00000001


	//----- nvinfo : EIATTR_CRS_STACK_SIZE
	.align		4
.L_1785:
        /*00a4*/ 	.byte	0x04, 0x1e
        /*00a6*/ 	.short	(.L_1787 - .L_1786)
.L_1786:
        /*00a8*/ 	.word	0x00000000


	//----- nvinfo : EIATTR_CBANK_PARAM_SIZE
	.align		4
.L_1787:
        /*00ac*/ 	.byte	0x03, 0x19
        /*00ae*/ 	.short	0x0024


	//----- nvinfo : EIATTR_PARAM_CBANK
	.align		4
        /*00b0*/ 	.byte	0x04, 0x0a
        /*00b2*/ 	.short	(.L_1789 - .L_1788)
	.align		4
.L_1788:
        /*00b4*/ 	.word	index@(.nv.constant0._ZN2at6native27unrolled_elementwise_kernelINS0_13BinaryFunctorIbbbNS0_17BitwiseXorFunctorIbEEEESt5arrayIPcLm3EELi4E23TrivialOffsetCalculatorILi2EjES9_ILi1EjENS0_6memory15LoadWithoutCastENSC_16StoreWithoutCastEEEviT_T0_T2_T3_T4_T5_)
        /*00b8*/ 	.short	0x0380
        /*00ba*/ 	.short	0x0024


	//----- nvinfo : EIATTR_SW_WAR
	.align		4
.L_1789:
        /*00bc*/ 	.byte	0x04, 0x36
        /*00be*/ 	.short	(.L_1791 - .L_1790)
.L_1790:
        /*00c0*/ 	.word	0x00000008
.L_1791:


//--------------------- .nv.info._ZN2at6native29vectorized_elementwise_kernelILi2ENS0_13BinaryFunctorIbbbNS0_17BitwiseXorFunctorIbEEEESt5arrayIPcLm3EEEEviT0_T1_ --------------------------
	.section	.nv.info._ZN2at6native29vectorized_elementwise_kernelILi2ENS0_13BinaryFunctorIbbbNS0_17BitwiseXorFunctorIbEEEESt5arrayIPcLm3EEEEviT0_T1_,"",@"SHT_CUDA_INFO"
	.sectionflags	@""
	.align	4


	//----- nvinfo : EIATTR_CUDA_API_VERSION
	.align		4
        /*0000*/ 	.byte	0x04, 0x37
        /*0002*/ 	.short	(.L_1793 - .L_1792)
.L_1792:
        /*0004*/ 	.word	0x00000082


	//----- nvinfo : EIATTR_KPARAM_INFO
	.align		4
.L_1793:
        /*0008*/ 	.byte	0x04, 0x17
        /*000a*/ 	.short	(.L_1795 - .L_1794)
.L_1794:
        /*000c*/ 	.word	0x00000000
        /*0010*/ 	.short	0x0002
        /*0012*/ 	.short	0x0008
        /*0014*/ 	.byte	0x00, 0xf0, 0x61, 0x00


	//----- nvinfo : EIATTR_KPARAM_INFO
	.align		4
.L_1795:
        /*0018*/ 	.byte	0x04, 0x17
        /*001a*/ 	.short	(.L_1797 - .L_1796)
.L_1796:
        /*001c*/ 	.word	0x00000000
        /*0020*/ 	.short	0x0001
        /*0022*/ 	.short	0x0004
        /*0024*/ 	.byte	0x00, 0xf0, 0x05, 0x00


	//----- nvinfo : EIATTR_KPARAM_INFO
	.align		4
.L_1797:
        /*0028*/ 	.byte	0x04, 0x17
        /*002a*/ 	.short	(.L_1799 - .L_1798)
.L_1798:
        /*002c*/ 	.word	0x00000000
        /*0030*/ 	.short	0x0000
        /*0032*/ 	.short	0x0000
        /*0034*/ 	.byte	0x00, 0xf0, 0x11, 0x00


	//----- nvinfo : EIATTR_SPARSE_MMA_MASK
	.align		4
.L_1799:
        /*0038*/ 	.byte	0x03, 0x50
        /*003a*/ 	.short	0x0000


	//----- nvinfo : EIATTR_MAXREG_COUNT
	.align		4
        /*003c*/ 	.byte	0x03, 0x1b
        /*003e*/ 	.short	0x00ff


	//----- nvinfo : EIATTR_MERCURY_ISA_VERSION
	.align		4
        /*0040*/ 	.byte	0x03, 0x5f
        /*0042*/ 	.short	0x0101


	//----- nvinfo : EIATTR_VRC_CTA_INIT_COUNT
	.align		4
        /*0044*/ 	.byte	0x02, 0x4a
	.zero		1
	.zero		1


	//----- nvinfo : EIATTR_EXIT_INSTR_OFFSETS
	.align		4
        /*0048*/ 	.byte	0x04, 0x1c
        /*004a*/ 	.short	(.L_1801 - .L_1800)


	//   ....[0]....
.L_1800:
        /*004c*/ 	.word	0x00000f40


	//   ....[1]....
        /*0050*/ 	.word	0x00000fa0


	//   ....[2]....
        /*0054*/ 	.word	0x00001450


	//----- nvinfo : EIATTR_MAX_THREADS
	.align		4
.L_1801:
        /*0058*/ 	.byte	0x04, 0x05
        /*005a*/ 	.short	(.L_1803 - .L_1802)
.L_1802:
        /*005c*/ 	.word	0x00000080
        /*0060*/ 	.word	0x00000001
        /*0064*/ 	.word	0x00000001


	//----- nvinfo : EIATTR_CRS_STACK_SIZE
	.align		4
.L_1803:
        /*0068*/ 	.byte	0x04, 0x1e
        /*006a*/ 	.short	(.L_1805 - .L_1804)
.L_1804:
        /*006c*/ 	.word	0x00000000


	//----- nvinfo : EIATTR_CBANK_PARAM_SIZE
	.align		4
.L_1805:
        /*0070*/ 	.byte	0x03, 0x19
        /*0072*/ 	.short	0x0020


	//----- nvinfo : EIATTR_PARAM_CBANK
	.align		4
        /*0074*/ 	.byte	0x04, 0x0a
        /*0076*/ 	.short	(.L_1807 - .L_1806)
	.align		4
.L_1806:
        /*0078*/ 	.word	index@(.nv.constant0._ZN2at6native29vectorized_elementwise_kernelILi2ENS0_13BinaryFunctorIbbbNS0_17BitwiseXorFunctorIbEEEESt5arrayIPcLm3EEEEviT0_T1_)
        /*007c*/ 	.short	0x0380
        /*007e*/ 	.short	0x0020


	//----- nvinfo : EIATTR_SW_WAR
	.align		4
.L_1807:
        /*0080*/ 	.byte	0x04, 0x36
        /*0082*/ 	.short	(.L_1809 - .L_1808)
.L_1808:
        /*0084*/ 	.word	0x00000008
.L_1809:


//--------------------- .nv.info._ZN2at6native29vectorized_elementwise_kernelILi4ENS0_13BinaryFunctorIbbbNS0_17BitwiseXorFunctorIbEEEESt5arrayIPcLm3EEEEviT0_T1_ --------------------------
	.section	.nv.info._ZN2at6native29vectorized_elementwise_kernelILi4ENS0_13BinaryFunctorIbbbNS0_17BitwiseXorFunctorIbEEEESt5arrayIPcLm3EEEEviT0_T1_,"",@"SHT_CUDA_INFO"
	.sectionflags	@""
	.align	4


	//----- nvinfo : EIATTR_CUDA_API_VERSION
	.align		4
        /*0000*/ 	.byte	0x04, 0x37
        /*0002*/ 	.short	(.L_1811 - .L_1810)
.L_1810:
        /*0004*/ 	.word	0x00000082


	//----- nvinfo : EIATTR_KPARAM_INFO
	.align		4
.L_1811:
        /*0008*/ 	.byte	0x04, 0x17
        /*000a*/ 	.short	(.L_1813 - .L_1812)
.L_1812:
        /*000c*/ 	.word	0x00000000
        /*0010*/ 	.short	0x0002
        /*0012*/ 	.short	0x0008
        /*0014*/ 	.byte	0x00, 0xf0, 0x61, 0x00


	//----- nvinfo : EIATTR_KPARAM_INFO
	.align		4
.L_1813:
        /*0018*/ 	.byte	0x04, 0x17
        /*001a*/ 	.short	(.L_1815 - .L_1814)
.L_1814:
        /*001c*/ 	.word	0x00000000
        /*0020*/ 	.short	0x0001
        /*0022*/ 	.short	0x0004
        /*0024*/ 	.byte	0x00, 0xf0, 0x05, 0x00


	//----- nvinfo : EIATTR_KPARAM_INFO
	.align		4
.L_1815:
        /*0028*/ 	.byte	0x04, 0x17
        /*002a*/ 	.short	(.L_1817 - .L_1816)
.L_1816:
        /*002c*/ 	.word	0x00000000
        /*0030*/ 	.short	0x0000
        /*0032*/ 	.short	0x0000
        /*0034*/ 	.byte	0x00, 0xf0, 0x11, 0x00


	//----- nvinfo : EIATTR_SPARSE_MMA_MASK
	.align		4
.L_1817:
        /*0038*/ 	.byte	0x03, 0x50
        /*003a*/ 	.short	0x0000


	//----- nvinfo : EIATTR_MAXREG_COUNT
	.align		4
        /*003c*/ 	.byte	0x03, 0x1b
        /*003e*/ 	.short	0x00ff


	//----- nvinfo : EIATTR_MERCURY_ISA_VERSION
	.align		4
        /*0040*/ 	.byte	0x03, 0x5f
        /*0042*/ 	.short	0x0101


	//----- nvinfo : EIATTR_VRC_CTA_INIT_COUNT
	.align		4
        /*0044*/ 	.byte	0x02, 0x4a
	.zero		1
	.zero		1


	//----- nvinfo : EIATTR_EXIT_INSTR_OFFSETS
	.align		4
        /*0048*/ 	.byte	0x04, 0x1c
        /*004a*/ 	.short	(.L_1819 - .L_1818)


	//   ....[0]....
.L_1818:
        /*004c*/ 	.word	0x00000f40


	//   ....[1]....
        /*0050*/ 	.word	0x00000fa0


	//   ....[2]....
        /*0054*/ 	.word	0x00001410


	//----- nvinfo : EIATTR_MAX_THREADS
	.align		4
.L_1819:
        /*0058*/ 	.byte	0x04, 0x05
        /*005a*/ 	.short	(.L_1821 - .L_1820)
.L_1820:
        /*005c*/ 	.word	0x00000080
        /*0060*/ 	.word	0x00000001
        /*0064*/ 	.word	0x00000001


	//----- nvinfo : EIATTR_CRS_STACK_SIZE
	.align		4
.L_1821:
        /*0068*/ 	.byte	0x04, 0x1e
        /*006a*/ 	.short	(.L_1823 - .L_1822)
.L_1822:
        /*006c*/ 	.word	0x00000000


	//----- nvinfo : EIATTR_CBANK_PARAM_SIZE
	.align		4
.L_1823:
        /*0070*/ 	.byte	0x03, 0x19
        /*0072*/ 	.short	0x0020


	//----- nvinfo : EIATTR_PARAM_CBANK
	.align		4
        /*0074*/ 	.byte	0x04, 0x0a
        /*0076*/ 	.short	(.L_1825 - .L_1824)
	.align		4
.L_1824:
        /*0078*/ 	.word	index@(.nv.constant0._ZN2at6native29vectorized_elementwise_kernelILi4ENS0_13BinaryFunctorIbbbNS0_17BitwiseXorFunctorIbEEEESt5arrayIPcLm3EEEEviT0_T1_)
        /*007c*/ 	.short	0x0380
        /*007e*/ 	.short	0x0020


	//----- nvinfo : EIATTR_SW_WAR
	.align		4
.L_1825:
        /*0080*/ 	.byte	0x04, 0x36
        /*0082*/ 	.short	(.L_1827 - .L_1826)
.L_1826:
        /*0084*/ 	.word	0x00000008
.L_1827:


//--------------------- .nv.info._ZN2at6native29vectorized_elementwise_kernelILi8ENS0_13BinaryFunctorIbbbNS0_17BitwiseXorFunctorIbEEEESt5arrayIPcLm3EEEEviT0_T1_ --------------------------
	.section	.nv.info._ZN2at6native29vectorized_elementwise_kernelILi8ENS0_13BinaryFunctorIbbbNS0_17BitwiseXorFunctorIbEEEESt5arrayIPcLm3EEEEviT0_T1_,"",@"SHT_CUDA_INFO"
	.sectionflags	@""
	.align	4


	//----- nvinfo : EIATTR_CUDA_API_VERSION
	.align		4
        /*0000*/ 	.byte	0x04, 0x37
        /*0002*/ 	.short	(.L_1829 - .L_1828)
.L_1828:
        /*0004*/ 	.word	0x00000082


	//----- nvinfo : EIATTR_KPARAM_INFO
	.align		4
.L_1829:
        /*0008*/ 	.byte	0x04, 0x17
        /*000a*/ 	.short	(.L_1831 - .L_1830)
.L_1830:
        /*000c*/ 	.word	0x00000000
        /*0010*/ 	.short	0x0002
        /*0012*/ 	.short	0x0008
        /*0014*/ 	.byte	0x00, 0xf0, 0x61, 0x00


	//----- nvinfo : EIATTR_KPARAM_INFO
	.align		4
.L_1831:
        /*0018*/ 	.byte	0x04, 0x17
        /*001a*/ 	.short	(.L_1833 - .L_1832)
.L_1832:
        /*001c*/ 	.word	0x00000000
        /*0020*/ 	.short	0x0001
        /*0022*/ 	.short	0x0004
        /*0024*/ 	.byte	0x00, 0xf0, 0x05, 0x00


	//----- nvinfo : EIATTR_KPARAM_INFO
	.align		4
.L_1833:
        /*0028*/ 	.byte	0x04, 0x17
        /*002a*/ 	.short	(.L_1835 - .L_1834)
.L_1834:
        /*002c*/ 	.word	0x00000000
        /*0030*/ 	.short	0x0000
        /*0032*/ 	.short	0x0000
        /*0034*/ 	.byte	0x00, 0xf0, 0x11, 0x00


	//----- nvinfo : EIATTR_SPARSE_MMA_MASK
	.align		4
.L_1835:
        /*0038*/ 	.byte	0x03, 0x50
        /*003a*/ 	.short	0x0000


	//----- nvinfo : EIATTR_MAXREG_COUNT
	.align		4
        /*003c*/ 	.byte	0x03, 0x1b
        /*003e*/ 	.short	0x00ff


	//----- nvinfo : EIATTR_MERCURY_ISA_VERSION
	.align		4
        /*0040*/ 	.byte	0x03, 0x5f
        /*0042*/ 	.short	0x0101


	//----- nvinfo : EIATTR_VRC_CTA_INIT_COUNT
	.align		4
        /*0044*/ 	.byte	0x02, 0x4a
	.zero		1
	.zero		1


	//----- nvinfo : EIATTR_EXIT_INSTR_OFFSETS
	.align		4
        /*0048*/ 	.byte	0x04, 0x1c
        /*004a*/ 	.short	(.L_1837 - .L_1836)


	//   ....[0]....
.L_1836:
        /*004c*/ 	.word	0x00000f40


	//   ....[1]....
        /*0050*/ 	.word	0x00000fa0


	//   ....[2]....
        /*0054*/ 	.word	0x000013e0


	//----- nvinfo : EIATTR_MAX_THREADS
	.align		4
.L_1837:
        /*0058*/ 	.byte	0x04, 0x05
        /*005a*/ 	.short	(.L_1839 - .L_1838)
.L_1838:
        /*005c*/ 	.word	0x00000080
        /*0060*/ 	.word	0x00000001
        /*0064*/ 	.word	0x00000001


	//----- nvinfo : EIATTR_CRS_STACK_SIZE
	.align		4
.L_1839:
        /*0068*/ 	.byte	0x04, 0x1e
        /*006a*/ 	.short	(.L_1841 - .L_1840)
.L_1840:
        /*006c*/ 	.word	0x00000000


	//----- nvinfo : EIATTR_CBANK_PARAM_SIZE
	.align		4
.L_1841:
        /*0070*/ 	.byte	0x03, 0x19
        /*0072*/ 	.short	0x0020


	//----- nvinfo : EIATTR_PARAM_CBANK
	.align		4
        /*0074*/ 	.byte	0x04, 0x0a
        /*0076*/ 	.short	(.L_1843 - .L_1842)
	.align		4
.L_1842:
        /*0078*/ 	.word	index@(.nv.constant0._ZN2at6native29vectorized_elementwise_kernelILi8ENS0_13BinaryFunctorIbbbNS0_17BitwiseXorFunctorIbEEEESt5arrayIPcLm3EEEEviT0_T1_)
        /*007c*/ 	.short	0x0380
        /*007e*/ 	.short	0x0020


	//----- nvinfo : EIATTR_SW_WAR
	.align		4
.L_1843:
        /*0080*/ 	.byte	0x04, 0x36
        /*0082*/ 	.short	(.L_1845 - .L_1844)
.L_1844:
        /*0084*/ 	.word	0x00000008
.L_1845:


//--------------------- .nv.info._ZN2at6native18elementwise_kernelILi128ELi4EZNS0_15gpu_kernel_implINS0_13AUnaryFunctorIsssNS0_17BitwiseXorFunctorIsEEEEEEvRNS_18TensorIteratorBaseERKT_EUliE_EEviT1_ --------------------------
	.section	.nv.info._ZN2at6native18elementwise_kernelILi128ELi4EZNS0_15gpu_kernel_implINS0_13AUnaryFunctorIsssNS0_17BitwiseXorFunctorIsEEEEEEvRNS_18TensorIteratorBaseERKT_EUliE_EEviT1_,"",@"SHT_CUDA_INFO"
	.sectionflags	@""
	.align	4


	//----- nvinfo : EIATTR_CUDA_API_VERSION
	.align		4
        /*0000*/ 	.byte	0x04, 0x37
        /*0002*/ 	.short	(.L_1847 - .L_1846)
.L_1846:
        /*0004*/ 	.word	0x00000082


	//----- nvinfo : EIATTR_KPARAM_INFO
	.align		4
.L_1847:
        /*0008*/ 	.byte	0x04, 0x17
        /*000a*/ 	.short	(.L_1849 - .L_1848)
.L_1848:
        /*000c*/ 	.word	0x00000000
        /*0010*/ 	.short	0x0001
        /*0012*/ 	.short	0x0008
        /*0014*/ 	.byte	0x00, 0xf0, 0x61, 0x08


	//----- nvinfo : EIATTR_KPARAM_INFO
	.align		4
.L_1849:
        /*0018*/ 	.byte	0x04, 0x17
        /*001a*/ 	.short	(.L_1851 - .L_1850)
.L_1850:
        /*001c*/ 	.word	0x00000000
        /*0020*/ 	.short	0x0000
        /*0022*/ 	.short	0x0000
        /*0024*/ 	.byte	0x00, 0xf0, 0x11, 0x00


	//----- nvinfo : EIATTR_SPARSE_MMA_MASK
	.align		4
.L_1851:
        /*0028*/ 	.byte	0x03, 0x50
        /*002a*/ 	.short	0x0000


	//----- nvinfo : EIATTR_MAXREG_COUNT
	.align		4
        /*002c*/ 	.byte	0x03, 0x1b
        /*002e*/ 	.short	0x0080


	//----- nvinfo : EIATTR_EXTERNS
	.align		4
        /*0030*/ 	.byte	0x04, 0x0f
        /*0032*/ 	.short	(.L_1853 - .L_1852)


	//   ....[0]....
	.align		4
.L_1852:
        /*0034*/ 	.word	index@(__assertfail)


	//----- nvinfo : EIATTR_MERCURY_ISA_VERSION
	.align		4
.L_1853:
        /*0038*/ 	.byte	0x03, 0x5f
        /*003a*/ 	.short	0x0101


	//----- nvinfo : EIATTR_VRC_CTA_INIT_COUNT
	.align		4
        /*003c*/ 	.byte	0x02, 0x4a
	.zero		1
	.zero		1


	//----- nvinfo : EIATTR_SYSCALL_OFFSETS
	.align		4
        /*0040*/ 	.byte	0x04, 0x46
        /*0042*/ 	.short	(.L_1855 - .L_1854)


	//   ....[0]....
.L_1854:
        /*0044*/ 	.word	0x00002130


	//   ....[1]....
        /*0048*/ 	.word	0x00002f50


	//   ....[2]....
        /*004c*/ 	.word	0x00005210


	//   ....[3]....
        /*0050*/ 	.word	0x00005e40


	//   ....[4]....
        /*0054*/ 	.word	0x00008220


	//   ....[5]....
        /*0058*/ 	.word	0x00008e50


	//   ....[6]....
        /*005c*/ 	.word	0x0000b240


	//   ....[7]....
        /*0060*/ 	.word	0x0000be50


	//----- nvinfo : EIATTR_EXIT_INSTR_OFFSETS
	.align		4
.L_1855:
        /*0064*/ 	.byte	0x04, 0x1c
        /*0066*/ 	.short	(.L_1857 - .L_1856)


	//   ....[0]....
.L_1856:
        /*0068*/ 	.word	0x00009130


	//   ....[1]....
        /*006c*/ 	.word	0x0000b370


	//   ....[2]....
        /*0070*/ 	.word	0x0000b390


	//   ....[3]....
        /*0074*/ 	.word	0x0000b430


	//   ....[4]....
        /*0078*/ 	.word	0x0000b460


	//   ....[5]....
        /*007c*/ 	.word	0x0000b480


	//   ....[6]....
        /*0080*/ 	.word	0x0000b510


	//   ....[7]....
        /*0084*/ 	.word	0x0000b550


	//   ....[8]....
        /*0088*/ 	.word	0x0000b5f0


	//   ....[9]....
        /*008c*/ 	.word	0x0000b640


	//   ....[10]....
        /*0090*/ 	.word	0x0000b670


	//   ....[11]....
        /*0094*/ 	.word	0x0000b730


	//   ....[12]....
        /*0098*/ 	.word	0x0000b8a0


	//   ....[13]....
        /*009c*/ 	.word	0x0000ba10


	//   ....[14]....
        /*00a0*/ 	.word	0x0000bb70


	//   ....[15]....
        /*00a4*/ 	.word	0x0000bbb0


	//   ....[16]....
        /*00a8*/ 	.word	0x0000bbe0


	//   ....[17]....
        /*00ac*/ 	.word	0x0000bcb0


	//   ....[18]....
        /*00b0*/ 	.word	0x0000bcf0


	//   ....[19]....
        /*00b4*/ 	.word	0x0000be60


	//   ....[20]....
        /*00b8*/ 	.word	0x0000bf70


	//   ....[21]....
        /*00bc*/ 	.word	0x0000c0b0


	//   ....[22]....
        /*00c0*/ 	.word	0x0000c0f0


	//----- nvinfo : EIATTR_MAX_THREADS
	.align		4
.L_1857:
        /*00c4*/ 	.byte	0x04, 0x05
        /*00c6*/ 	.short	(.L_1859 - .L_1858)
.L_1858:
        /*00c8*/ 	.word	0x00000080
        /*00cc*/ 	.word	0x00000001
        /*00d0*/ 	.word	0x00000001


	//----- nvinfo : EIATTR_CRS_STACK_SIZE
	.align		4
.L_1859:
        /*00d4*/ 	.byte	0x04, 0x1e
        /*00d6*/ 	.short	(.L_1861 - .L_1860)
.L_1860:
        /*00d8*/ 	.word	0x00000000


	//----- nvinfo : EIATTR_CBANK_PARAM_SIZE
	.align		4
.L_1861:
        /*00dc*/ 	.byte	0x03, 0x19
        /*00de*/ 	.short	0x0220


	//----- nvinfo : EIATTR_PARAM_CBANK
	.align		4
        /*00e0*/ 	.byte	0x04, 0x0a
        /*00e2*/ 	.short	(.L_1863 - .L_1862)
	.align		4
.L_1862:
        /*00e4*/ 	.word	index@(.nv.constant0._ZN2at6native18elementwise_kernelILi128ELi4EZNS0_15gpu_kernel_implINS0_13AUnaryFunctorIsssNS0_17BitwiseXorFunctorIsEEEEEEvRNS_18TensorIteratorBaseERKT_EUliE_EEviT1_)
        /*00e8*/ 	.short	0x0380
        /*00ea*/ 	.short	0x0220


	//----- nvinfo : EIATTR_SW_WAR
	.align		4
.L_1863:
        /*00ec*/ 	.byte	0x04, 0x36
        /*00ee*/ 	.short	(.L_1865 - .L_1864)
.L_1864:
        /*00f0*/ 	.word	0x00000008
.L_1865:


//--------------------- .nv.info._ZN2at6native27unrolled_elementwise_kernelINS0_13AUnaryFunctorIsssNS0_17BitwiseXorFunctorIsEEEESt5arrayIPcLm2EELi4E23TrivialOffsetCalculatorILi1EjESA_NS0_6memory12LoadWithCastILi1EEENSB_13StoreWithCastILi1EEEEEviT_T0_T2_T3_T4_T5_ --------------------------
	.section	.nv.info._ZN2at6native27unrolled_elementwise_kernelINS0_13AUnaryFunctorIsssNS0_17BitwiseXorFunctorIsEEEESt5arrayIPcLm2EELi4E23TrivialOffsetCalculatorILi1EjESA_NS0_6memory12LoadWithCastILi1EEENSB_13StoreWithCastILi1EEEEEviT_T0_T2_T3_T4_T5_,"",@"SHT_CUDA_INFO"
	.sectionflags	@""
	.align	4


	//----- nvinfo : EIATTR_CUDA_API_VERSION
	.align		4
        /*0000*/ 	.byte	0x04, 0x37
        /*0002*/ 	.short	(.L_1867 - .L_1866)
.L_1866:
        /*0004*/ 	.word	0x00000082


	//----- nvinfo : EIATTR_KPARAM_INFO
	.align		4
.L_1867:
        /*0008*/ 	.byte	0x04, 0x17
        /*000a*/ 	.short	(.L_1869 - .L_1868)
.L_1868:
        /*000c*/ 	.word	0x00000000
        /*0010*/ 	.short	0x0006
        /*0012*/ 	.short	0x0024
        /*0014*/ 	.byte	0x00, 0xf0, 0x21, 0x00


	//----- nvinfo : EIATTR_KPARAM_INFO
	.align		4
.L_1869:
        /*0018*/ 	.byte	0x04, 0x17
        /*001a*/ 	.short	(.L_1871 - .L_1870)
.L_1870:
        /*001c*/ 	.word	0x00000000
        /*0020*/ 	.short	0x0005
        /*0022*/ 	.short	0x001c
        /*0024*/ 	.byte	0x00, 0xf0, 0x21, 0x00


	//----- nvinfo : EIATTR_KPARAM_INFO
	.align		4
.L_1871:
        /*0028*/ 	.byte	0x04, 0x17
        /*002a*/ 	.short	(.L_1873 - .L_1872)
.L_1872:
        /*002c*/ 	.word	0x00000000
        /*0030*/ 	.short	0x0004
        /*0032*/ 	.short	0x0019
        /*0034*/ 	.byte	0x00, 0xf0, 0x05, 0x00


	//----- nvinfo : EIATTR_KPARAM_INFO
	.align		4
.L_1873:
        /*0038*/ 	.byte	0x04, 0x17
        /*003a*/ 	.short	(.L_1875 - .L_1874)
.L_1874:
        /*003c*/ 	.word	0x00000000
        /*0040*/ 	.short	0x0003
        /*0042*/ 	.short	0x0018
        /*0044*/ 	.byte	0x00, 0xf0, 0x05, 0x00


	//----- nvinfo : EIATTR_KPARAM_INFO
	.align		4
.L_1875:
        /*0048*/ 	.byte	0x04, 0x17
        /*004a*/ 	.short	(.L_1877 - .L_1876)
.L_1876:
        /*004c*/ 	.word	0x00000000
        /*0050*/ 	.short	0x0002
        /*0052*/ 	.short	0x0008
        /*0054*/ 	.byte	0x00, 0xf0, 0x41, 0x00


	//----- nvinfo : EIATTR_KPARAM_INFO
	.align		4
.L_1877:
        /*0058*/ 	.byte	0x04, 0x17
        /*005a*/ 	.short	(.L_1879 - .L_1878)
.L_1878:
        /*005c*/ 	.word	0x00000000
        /*0060*/ 	.short	0x0001
        /*0062*/ 	.short	0x0004
        /*0064*/ 	.byte	0x00, 0xf0, 0x11, 0x00


	//----- nvinfo : EIATTR_KPARAM_INFO
	.align		4
.L_1879:
        /*0068*/ 	.byte	0x04, 0x17
        /*006a*/ 	.short	(.L_1881 - .L_1880)
.L_1880:
        /*006c*/ 	.word	0x00000000
        /*0070*/ 	.short	0x0000
        /*0072*/ 	.short	0x0000
        /*0074*/ 	.byte	0x00, 0xf0, 0x11, 0x00


	//----- nvinfo : EIATTR_SPARSE_MMA_MASK
	.align		4
.L_1881:
        /*0078*/ 	.byte	0x03, 0x50
        /*007a*/ 	.short	0x0000


	//----- nvinfo : EIATTR_MAXREG_COUNT
	.align		4
        /*007c*/ 	.byte	0x03, 0x1b
        /*007e*/ 	.short	0x00ff


	//----- nvinfo : EIATTR_EXTERNS
	.align		4
        /*0080*/ 	.byte	0x04, 0x0f
        /*0082*/ 	.short	(.L_1883 - .L_1882)


	//   ....[0]....
	.align		4
.L_1882:
        /*0084*/ 	.word	index@(__assertfail)


	//----- nvinfo : EIATTR_MERCURY_ISA_VERSION
	.align		4
.L_1883:
        /*0088*/ 	.byte	0x03, 0x5f
        /*008a*/ 	.short	0x0101


	//----- nvinfo : EIATTR_VRC_CTA_INIT_COUNT
	.align		4
        /*008c*/ 	.byte	0x02, 0x4a
	.zero		1
	.zero		1


	//----- nvinfo : EIATTR_SYSCALL_OFFSETS
	.align		4
        /*0090*/ 	.byte	0x04, 0x46
        /*0092*/ 	.short	(.L_1885 - .L_1884)


	//   ....[0]....
.L_1884:
        /*0094*/ 	.word	0x00000e30


	//   ....[1]....
        /*0098*/ 	.word	0x00001de0


	//   ....[2]....
        /*009c*/ 	.word	0x00002cd0


	//   ....[3]....
        /*00a0*/ 	.word	0x00003bc0


	//   ....[4]....
        /*00a4*/ 	.word	0x00004a00


	//   ....[5]....
        /*00a8*/ 	.word	0x000057c0


	//   ....[6]....
        /*00ac*/ 	.word	0x000066a0


	//   ....[7]....
        /*00b0*/ 	.word	0x00007560


	//----- nvinfo : EIATTR_EXIT_INSTR_OFFSETS
	.align		4
.L_1885:
        /*00b4*/ 	.byte	0x04, 0x1c
        /*00b6*/ 	.short	(.L_1887 - .L_1886)


	//   ....[0]....
.L_1886:
        /*00b8*/ 	.word	0x00006970


	//   ....[1]....
        /*00bc*/ 	.word	0x00006aa0


	//   ....[2]....
        /*00c0*/ 	.word	0x00006ac0


	//   ....[3]....
        /*00c4*/ 	.word	0x00006b60


	//   ....[4]....
        /*00c8*/ 	.word	0x00006b90


	//   ....[5]....
        /*00cc*/ 	.word	0x00006bb0


	//   ....[6]....
        /*00d0*/ 	.word	0x00006c40


	//   ....[7]....
        /*00d4*/ 	.word	0x00006c80


	//   ....[8]....
        /*00d8*/ 	.word	0x00006d20


	//   ....[9]....
        /*00dc*/ 	.word	0x00006d70


	//   ....[10]....
        /*00e0*/ 	.word	0x00006da0


	//   ....[11]....
        /*00e4*/ 	.word	0x00006e60


	//   ....[12]....
        /*00e8*/ 	.word	0x00006fd0


	//   ....[13]....
        /*00ec*/ 	.word	0x00007140


	//   ....[14]....
        /*00f0*/ 	.word	0x000072a0


	//   ....[15]....
        /*00f4*/ 	.word	0x000072e0


	//   ....[16]....
        /*00f8*/ 	.word	0x00007310


	//   ....[17]....
        /*00fc*/ 	.word	0x000073c0


	//   ....[18]....
        /*0100*/ 	.word	0x00007400


	//   ....[19]....
        /*0104*/ 	.word	0x00007570


	//   ....[20]....
        /*0108*/ 	.word	0x00007680


	//   ....[21]....
        /*010c*/ 	.word	0x000077c0


	//   ....[22]....
        /*0110*/ 	.word	0x00007800


	//----- nvinfo : EIATTR_MAX_THREADS
	.align		4
.L_1887:
        /*0114*/ 	.byte	0x04, 0x05
        /*0116*/ 	.short	(.L_1889 - .L_1888)
.L_1888:
        /*0118*/ 	.word	0x00000080
        /*011c*/ 	.word	0x00000001
        /*0120*/ 	.word	0x00000001


	//----- nvinfo : EIATTR_CRS_STACK_SIZE
	.align		4
.L_1889:
        /*0124*/ 	.byte	0x04, 0x1e
        /*0126*/ 	.short	(.L_1891 - .L_1890)
.L_1890:
        /*0128*/ 	.word	0x00000000


	//----- nvinfo : EIATTR_CBANK_PARAM_SIZE
	.align		4
.L_1891:
        /*012c*/ 	.byte	0x03, 0x19
        /*012e*/ 	.short	0x002c


	//----- nvinfo : EIATTR_PARAM_CBANK
	.align		4
        /*0130*/ 	.byte	0x04, 0x0a
        /*0132*/ 	.short	(.L_1893 - .L_1892)
	.align		4
.L_1892:
        /*0134*/ 	.word	index@(.nv.constant0._ZN2at6native27unrolled_elementwise_kernelINS0_13AUnaryFunctorIsssNS0_17BitwiseXorFunctorIsEEEESt5arrayIPcLm2EELi4E23TrivialOffsetCalculatorILi1EjESA_NS0_6memory12LoadWithCastILi1EEENSB_13StoreWithCastILi1EEEEEviT_T0_T2_T3_T4_T5_)
        /*0138*/ 	.short	0x0380
        /*013a*/ 	.short	0x002c


	//----- nvinfo : EIATTR_SW_WAR
	.align		4
.L_1893:
        /*013c*/ 	.byte	0x04, 0x36
        /*013e*/ 	.short	(.L_1895 - .L_1894)
.L_1894:
        /*0140*/ 	.word	0x00000008
.L_1895:


//--------------------- .nv.info._ZN2at6native18elementwise_kernelILi128ELi4EZNS0_22gpu_kernel_impl_nocastINS0_13AUnaryFunctorIsssNS0_17BitwiseXorFunctorIsEEEEEEvRNS_18TensorIteratorBaseERKT_EUliE_EEviT1_ --------------------------
	.section	.nv.info._ZN2at6native18elementwise_kernelILi128ELi4EZNS0_22gpu_kernel_impl_nocastINS0_13AUnaryFunctorIsssNS0_17BitwiseXorFunctorIsEEEEEEvRNS_18TensorIteratorBaseERKT_EUliE_EEviT1_,"",@"SHT_CUDA_INFO"
	.sectionflags	@""
	.align	4


	//----- nvinfo : EIATTR_CUDA_API_VERSION
	.align		4
        /*0000*/ 	.byte	0x04, 0x37
        /*0002*/ 	.short	(.L_1897 - .L_1896)
.L_1896:
        /*0004*/ 	.word	0x00000082


	//----- nvinfo : EIATTR_KPARAM_INFO
	.align		4
.L_1897:
        /*0008*/ 	.byte	0x04, 0x17
        /*000a*/ 	.short	(.L_1899 - .L_1898)
.L_1898:
        /*000c*/ 	.word	0x00000000
        /*0010*/ 	.short	0x0001
        /*0012*/ 	.short	0x0008
        /*0014*/ 	.byte	0x00, 0xf0, 0x61, 0x08


	//----- nvinfo : EIATTR_KPARAM_INFO
	.align		4
.L_1899:
        /*0018*/ 	.byte	0x04, 0x17
        /*001a*/ 	.short	(.L_1901 - .L_1900)
.L_1900:
        /*001c*/ 	.word	0x00000000
        /*0020*/ 	.short	0x0000
        /*0022*/ 	.short	0x0000
        /*0024*/ 	.byte	0x00, 0xf0, 0x11, 0x00


	//----- nvinfo : EIATTR_SPARSE_MMA_MASK
	.align		4
.L_1901:
        /*0028*/ 	.byte	0x03, 0x50
        /*002a*/ 	.short	0x0000


	//----- nvinfo : EIATTR_MAXREG_COUNT
	.align		4
        /*002c*/ 	.byte	0x03, 0x1b
        /*002e*/ 	.short	0x0080


	//----- nvinfo : EIATTR_MERCURY_ISA_VERSION
	.align		4
        /*0030*/ 	.byte	0x03, 0x5f
        /*0032*/ 	.short	0x0101


	//----- nvinfo : EIATTR_VRC_CTA_INIT_COUNT
	.align		4
        /*0034*/ 	.byte	0x02, 0x4a
	.zero		1
	.zero		1


	//----- nvinfo : EIATTR_EXIT_INSTR_OFFSETS
	.align		4
        /*0038*/ 	.byte	0x04, 0x1c
        /*003a*/ 	.short	(.L_1903 - .L_1902)


	//   ....[0]....
.L_1902:
        /*003c*/ 	.word	0x000002b0


	//   ....[1]....
        /*0040*/ 	.word	0x00000310


	//   ....[2]....
        /*0044*/ 	.word	0x00003dd0


	//   ....[3]....
        /*0048*/ 	.word	0x00005100


	//----- nvinfo : EIATTR_MAX_THREADS
	.align		4
.L_1903:
        /*004c*/ 	.byte	0x04, 0x05
        /*004e*/ 	.short	(.L_1905 - .L_1904)
.L_1904:
        /*0050*/ 	.word	0x00000080
        /*0054*/ 	.word	0x00000001
        /*0058*/ 	.word	0x00000001


	//----- nvinfo : EIATTR_CRS_STACK_SIZE
	.align		4
.L_1905:
        /*005c*/ 	.byte	0x04, 0x1e
        /*005e*/ 	.short	(.L_1907 - .L_1906)
.L_1906:
        /*0060*/ 	.word	0x00000000


	//----- nvinfo : EIATTR_CBANK_PARAM_SIZE
	.align		4
.L_1907:
        /*0064*/ 	.byte	0x03, 0x19
        /*0066*/ 	.short	0x0220


	//----- nvinfo : EIATTR_PARAM_CBANK
	.align		4
        /*0068*/ 	.byte	0x04, 0x0a
        /*006a*/ 	.short	(.L_1909 - .L_1908)
	.align		4
.L_1908:
        /*006c*/ 	.word	index@(.nv.constant0._ZN2at6native18elementwise_kernelILi128ELi4EZNS0_22gpu_kernel_impl_nocastINS0_13AUnaryFunctorIsssNS0_17BitwiseXorFunctorIsEEEEEEvRNS_18TensorIteratorBaseERKT_EUliE_EEviT1_)
        /*0070*/ 	.short	0x0380
        /*0072*/ 	.short	0x0220


	//----- nvinfo : EIATTR_SW_WAR
	.align		4
.L_1909:
        /*0074*/ 	.byte	0x04, 0x36
        /*0076*/ 	.short	(.L_1911 - .L_1910)
.L_1910:
        /*0078*/ 	.word	0x00000008
.L_1911:


//--------------------- .nv.info._ZN2at6native27unrolled_elementwise_kernelINS0_13AUnaryFunctorIsssNS0_17BitwiseXorFunctorIsEEEESt5arrayIPcLm2EELi4E23TrivialOffsetCalculatorILi1EjESA_NS0_6memory15LoadWithoutCastENSB_16StoreWithoutCastEEEviT_T0_T2_T3_T4_T5_ --------------------------
	.section	.nv.info._ZN2at6native27unrolled_elementwise_kernelINS0_13AUnaryFunctorIsssNS0_17BitwiseXorFunctorIsEEEESt5arrayIPcLm2EELi4E23TrivialOffsetCalculatorILi1EjESA_NS0_6memory15LoadWithoutCastENSB_16StoreWithoutCastEEEviT_T0_T2_T3_T4_T5_,"",@"SHT_CUDA_INFO"
	.sectionflags	@""
	.align	4


	//----- nvinfo : EIATTR_CUDA_API_VERSION
	.align		4
        /*0000*/ 	.byte	0x04, 0x37
        /*0002*/ 	.short	(.L_1913 - .L_1912)
.L_1912:
        /*0004*/ 	.word	0x00000082


	//----- nvinfo : EIATTR_KPARAM_INFO
	.align		4
.L_1913:
        /*0008*/ 	.byte	0x04, 0x17
        /*000a*/ 	.short	(.L_1915 - .L_1914)
.L_1914:
        /*000c*/ 	.word	0x00000000
        /*0010*/ 	.short	0x0006
        /*0012*/ 	.short	0x001b
        /*0014*/ 	.byte	0x00, 0xf0, 0x05, 0x00


	//----- nvinfo : EIATTR_KPARAM_INFO
	.align		4
.L_1915:
        /*0018*/ 	.byte	0x04, 0x17
        /*001a*/ 	.short	(.L_1917 - .L_1916)
.L_1916:
        /*001c*/ 	.word	0x00000000
        /*0020*/ 	.short	0x0005
        /*0022*/ 	.short	0x001a
        /*0024*/ 	.byte	0x00, 0xf0, 0x05, 0x00


	//----- nvinfo : EIATTR_KPARAM_INFO
	.align		4
.L_1917:
        /*0028*/ 	.byte	0x04, 0x17
        /*002a*/ 	.short	(.L_1919 - .L_1918)
.L_1918:
        /*002c*/ 	.word	0x00000000
        /*0030*/ 	.short	0x0004
        /*0032*/ 	.short	0x0019
        /*0034*/ 	.byte	0x00, 0xf0, 0x05, 0x00


	//----- nvinfo : EIATTR_KPARAM_INFO
	.align		4
.L_1919:
        /*0038*/ 	.byte	0x04, 0x17
        /*003a*/ 	.short	(.L_1921 - .L_1920)
.L_1920:
        /*003c*/ 	.word	0x00000000
        /*0040*/ 	.short	0x0003
        /*0042*/ 	.short	0x0018
        /*0044*/ 	.byte	0x00, 0xf0, 0x05, 0x00


	//----- nvinfo : EIATTR_KPARAM_INFO
	.align		4
.L_1921:
        /*0048*/ 	.byte	0x04, 0x17
        /*004a*/ 	.short	(.L_1923 - .L_1922)
.L_1922:
        /*004c*/ 	.word	0x00000000
        /*0050*/ 	.short	0x0002
        /*0052*/ 	.short	0x0008
        /*0054*/ 	.byte	0x00, 0xf0, 0x41, 0x00


	//----- nvinfo : EIATTR_KPARAM_INFO
	.align		4
.L_1923:
        /*0058*/ 	.byte	0x04, 0x17
        /*005a*/ 	.short	(.L_1925 - .L_1924)
.L_1924:
        /*005c*/ 	.word	0x00000000
        /*0060*/ 	.short	0x0001
        /*0062*/ 	.short	0x0004
        /*0064*/ 	.byte	0x00, 0xf0, 0x11, 0x00


	//----- nvinfo : EIATTR_KPARAM_INFO
	.align		4
.L_1925:
        /*0068*/ 	.byte	0x04, 0x17
        /*006a*/ 	.short	(.L_1927 - .L_1926)
.L_1926:
        /*006c*/ 	.word	0x00000000
        /*0070*/ 	.short	0x0000
        /*0072*/ 	.short	0x0000
        /*0074*/ 	.byte	0x00, 0xf0, 0x11, 0x00


	//----- nvinfo : EIATTR_SPARSE_MMA_MASK
	.align		4
.L_1927:
        /*0078*/ 	.byte	0x03, 0x50
        /*007a*/ 	.short	0x0000


	//----- nvinfo : EIATTR_MAXREG_COUNT
	.align		4
        /*007c*/ 	.byte	0x03, 0x1b
        /*007e*/ 	.short	0x00ff


	//----- nvinfo : EIATTR_MERCURY_ISA_VERSION
	.align		4
        /*0080*/ 	.byte	0x03, 0x5f
        /*0082*/ 	.short	0x0101


	//----- nvinfo : EIATTR_VRC_CTA_INIT_COUNT
	.align		4
        /*0084*/ 	.byte	0x02, 0x4a
	.zero		1
	.zero		1


	//----- nvinfo : EIATTR_EXIT_INSTR_OFFSETS
	.align		4
        /*0088*/ 	.byte	0x04, 0x1c
        /*008a*/ 	.short	(.L_1929 - .L_1928)


	//   ....[0]....
.L_1928:
        /*008c*/ 	.word	0x00000420


	//   ....[1]....
        /*0090*/ 	.word	0x00000470


	//----- nvinfo : EIATTR_MAX_THREADS
	.align		4
.L_1929:
        /*0094*/ 	.byte	0x04, 0x05
        /*0096*/ 	.short	(.L_1931 - .L_1930)
.L_1930:
        /*0098*/ 	.word	0x00000080
        /*009c*/ 	.word	0x00000001
        /*00a0*/ 	.word	0x00000001


	//----- nvinfo : EIATTR_CRS_STACK_SIZE
	.align		4
.L_1931:
        /*00a4*/ 	.byte	0x04, 0x1e
        /*00a6*/ 	.short	(.L_1933 - .L_1932)
.L_1932:
        /*00a8*/ 	.word	0x00000000


	//----- nvinfo : EIATTR_CBANK_PARAM_SIZE
	.align		4
.L_1933:
        /*00ac*/ 	.byte	0x03, 0x19
        /*00ae*/ 	.short	0x001c


	//----- nvinfo : EIATTR_PARAM_CBANK
	.align		4
        /*00b0*/ 	.byte	0x04, 0x0a
        /*00b2*/ 	.short	(.L_1935 - .L_1934)
	.align		4
.L_1934:
        /*00b4*/ 	.word	index@(.nv.constant0._ZN2at6native27unrolled_elementwise_kernelINS0_13AUnaryFunctorIsssNS0_17BitwiseXorFunctorIsEEEESt5arrayIPcLm2EELi4E23TrivialOffsetCalculatorILi1EjESA_NS0_6memory15LoadWithoutCastENSB_16StoreWithoutCastEEEviT_T0_T2_T3_T4_T5_)
        /*00b8*/ 	.short	0x0380
        /*00ba*/ 	.short	0x001c


	//----- nvinfo : EIATTR_SW_WAR
	.align		4
.L_1935:
        /*00bc*/ 	.byte	0x04, 0x36
        /*00be*/ 	.short	(.L_1937 - .L_1936)
.L_1936:
        /*00c0*/ 	.word	0x00000008
.L_1937:


//--------------------- .nv.info._ZN2at6native29vectorized_elementwise_kernelILi2ENS0_13AUnaryFunctorIsssNS0_17BitwiseXorFunctorIsEEEESt5arrayIPcLm2EEEEviT0_T1_ --------------------------
	.section	.nv.info._ZN2at6native29vectorized_elementwise_kernelILi2ENS0_13AUnaryFunctorIsssNS0_17BitwiseXorFunctorIsEEEESt5arrayIPcLm2EEEEviT0_T1_,"",@"SHT_CUDA_INFO"
	.sectionflags	@""
	.align	4


	//----- nvinfo : EIATTR_CUDA_API_VERSION
	.align		4
        /*0000*/ 	.byte	0x04, 0x37
        /*0002*/ 	.short	(.L_1939 - .L_1938)
.L_1938:
        /*0004*/ 	.word	0x00000082


	//----- nvinfo : EIATTR_KPARAM_INFO
	.align		4
.L_1939:
        /*0008*/ 	.byte	0x04, 0x17
        /*000a*/ 	.short	(.L_1941 - .L_1940)
.L_1940:
        /*000c*/ 	.word	0x00000000
        /*0010*/ 	.short	0x0002
        /*0012*/ 	.short	0x0008
        /*0014*/ 	.byte	0x00, 0xf0, 0x41, 0x00


	//----- nvinfo : EIATTR_KPARAM_INFO
	.align		4
.L_1941:
        /*0018*/ 	.byte	0x04, 0x17
        /*001a*/ 	.short	(.L_1943 - .L_1942)
.L_1942:
        /*001c*/ 	.word	0x00000000
        /*0020*/ 	.short	0x0001
        /*0022*/ 	.short	0x0004
        /*0024*/ 	.byte	0x00, 0xf0, 0x11, 0x00


	//----- nvinfo : EIATTR_KPARAM_INFO
	.align		4
.L_1943:
        /*0028*/ 	.byte	0x04, 0x17
        /*002a*/ 	.short	(.L_1945 - .L_1944)
.L_1944:
        /*002c*/ 	.word	0x00000000
        /*0030*/ 	.short	0x0000
        /*0032*/ 	.short	0x0000
        /*0034*/ 	.byte	0x00, 0xf0, 0x11, 0x00


	//----- nvinfo : EIATTR_SPARSE_MMA_MASK
	.align		4
.L_1945:
        /*0038*/ 	.byte	0x03, 0x50
        /*003a*/ 	.short	0x0000


	//----- nvinfo : EIATTR_MAXREG_COUNT
	.align		4
        /*003c*/ 	.byte	0x03, 0x1b
        /*003e*/ 	.short	0x00ff


	//----- nvinfo : EIATTR_MERCURY_ISA_VERSION
	.align		4
        /*0040*/ 	.byte	0x03, 0x5f
        /*0042*/ 	.short	0x0101


	//----- nvinfo : EIATTR_VRC_CTA_INIT_COUNT
	.align		4
        /*0044*/ 	.byte	0x02, 0x4a
	.zero		1
	.zero		1


	//----- nvinfo : EIATTR_EXIT_INSTR_OFFSETS
	.align		4
        /*0048*/ 	.byte	0x04, 0x1c
        /*004a*/ 	.short	(.L_1947 - .L_1946)


	//   ....[0]....
.L_1946:
        /*004c*/ 	.word	0x00000810


	//   ....[1]....
        /*0050*/ 	.word	0x00000860


	//   ....[2]....
        /*0054*/ 	.word	0x00000a60


	//----- nvinfo : EIATTR_MAX_THREADS
	.align		4
.L_1947:
        /*0058*/ 	.byte	0x04, 0x05
        /*005a*/ 	.short	(.L_1949 - .L_1948)
.L_1948:
        /*005c*/ 	.word	0x00000080
        /*0060*/ 	.word	0x00000001
        /*0064*/ 	.word	0x00000001


	//----- nvinfo : EIATTR_CRS_STACK_SIZE
	.align		4
.L_1949:
        /*0068*/ 	.byte	0x04, 0x1e
        /*006a*/ 	.short	(.L_1951 - .L_1950)
.L_1950:
        /*006c*/ 	.word	0x00000000


	//----- nvinfo : EIATTR_CBANK_PARAM_SIZE
	.align		4
.L_1951:
        /*0070*/ 	.byte	0x03, 0x19
        /*0072*/ 	.short	0x0018


	//----- nvinfo : EIATTR_PARAM_CBANK
	.align		4
        /*0074*/ 	.byte	0x04, 0x0a
        /*0076*/ 	.short	(.L_1953 - .L_1952)
	.align		4
.L_1952:
        /*0078*/ 	.word	index@(.nv.constant0._ZN2at6native29vectorized_elementwise_kernelILi2ENS0_13AUnaryFunctorIsssNS0_17BitwiseXorFunctorIsEEEESt5arrayIPcLm2EEEEviT0_T1_)
        /*007c*/ 	.short	0x0380
        /*007e*/ 	.short	0x0018


	//----- nvinfo : EIATTR_SW_WAR
	.align		4
.L_1953:
        /*0080*/ 	.byte	0x04, 0x36
        /*0082*/ 	.short	(.L_1955 - .L_1954)
.L_1954:
        /*0084*/ 	.word	0x00000008
.L_1955:


//--------------------- .nv.info._ZN2at6native29vectorized_elementwise_kernelILi4ENS0_13AUnaryFunctorIsssNS0_17BitwiseXorFunctorIsEEEESt5arrayIPcLm2EEEEviT0_T1_ --------------------------
	.section	.nv.info._ZN2at6native29vectorized_elementwise_kernelILi4ENS0_13AUnaryFunctorIsssNS0_17BitwiseXorFunctorIsEEEESt5arrayIPcLm2EEEEviT0_T1_,"",@"SHT_CUDA_INFO"
	.sectionflags	@""
	.align	4


	//----- nvinfo : EIATTR_CUDA_API_VERSION
	.align		4
        /*0000*/ 	.byte	0x04, 0x37
        /*0002*/ 	.short	(.L_1957 - .L_1956)
.L_1956:
        /*0004*/ 	.word	0x00000082


	//----- nvinfo : EIATTR_KPARAM_INFO
	.align		4
.L_1957:
        /*0008*/ 	.byte	0x04, 0x17
        /*000a*/ 	.short	(.L_1959 - .L_1958)
.L_1958:
        /*000c*/ 	.word	0x00000000
        /*0010*/ 	.short	0x0002
        /*0012*/ 	.short	0x0008
        /*0014*/ 	.byte	0x00, 0xf0, 0x41, 0x00


	//----- nvinfo : EIATTR_KPARAM_INFO
	.align		4
.L_1959:
        /*0018*/ 	.byte	0x04, 0x17
        /*001a*/ 	.short	(.L_1961 - .L_1960)
.L_1960:
        /*001c*/ 	.word	0x00000000
        /*0020*/ 	.short	0x0001
        /*0022*/ 	.short	0x0004
        /*0024*/ 	.byte	0x00, 0xf0, 0x11, 0x00


	//----- nvinfo : EIATTR_KPARAM_INFO
	.align		4
.L_1961:
        /*0028*/ 	.byte	0x04, 0x17
        /*002a*/ 	.short	(.L_1963 - .L_1962)
.L_1962:
        /*002c*/ 	.word	0x00000000
        /*0030*/ 	.short	0x0000
        /*0032*/ 	.short	0x0000
        /*0034*/ 	.byte	0x00, 0xf0, 0x11, 0x00


	//----- nvinfo : EIATTR_SPARSE_MMA_MASK
	.align		4
.L_1963:
        /*0038*/ 	.byte	0x03, 0x50
        /*003a*/ 	.short	0x0000


	//----- nvinfo : EIATTR_MAXREG_COUNT
	.align		4
        /*003c*/ 	.byte	0x03, 0x1b
        /*003e*/ 	.short	0x00ff


	//----- nvinfo : EIATTR_MERCURY_ISA_VERSION
	.align		4
        /*0040*/ 	.byte	0x03, 0x5f
        /*0042*/ 	.short	0x0101


	//----- nvinfo : EIATTR_VRC_CTA_INIT_COUNT
	.align		4
        /*0044*/ 	.byte	0x02, 0x4a
	.zero		1
	.zero		1


	//----- nvinfo : EIATTR_EXIT_INSTR_OFFSETS
	.align		4
        /*0048*/ 	.byte	0x04, 0x1c
        /*004a*/ 	.short	(.L_1965 - .L_1964)


	//   ....[0]....
.L_1964:
        /*004c*/ 	.word	0x00000810


	//   ....[1]....
        /*0050*/ 	.word	0x00000860


	//   ....[2]....
        /*0054*/ 	.word	0x00000a20


	//----- nvinfo : EIATTR_MAX_THREADS
	.align		4
.L_1965:
        /*0058*/ 	.byte	0x04, 0x05
        /*005a*/ 	.short	(.L_1967 - .L_1966)
.L_1966:
        /*005c*/ 	.word	0x00000080
        /*0060*/ 	.word	0x00000001
        /*0064*/ 	.word	0x00000001


	//----- nvinfo : EIATTR_CRS_STACK_SIZE
	.align		4
.L_1967:
        /*0068*/ 	.byte	0x04, 0x1e
        /*006a*/ 	.short	(.L_1969 - .L_1968)
.L_1968:
        /*006c*/ 	.word	0x00000000


	//----- nvinfo : EIATTR_CBANK_PARAM_SIZE
	.align		4
.L_1969:
        /*0070*/ 	.byte	0x03, 0x19
        /*0072*/ 	.short	0x0018


	//----- nvinfo : EIATTR_PARAM_CBANK
	.align		4
        /*0074*/ 	.byte	0x04, 0x0a
        /*0076*/ 	.short	(.L_1971 - .L_1970)
	.align		4
.L_1970:
        /*0078*/ 	.word	index@(.nv.constant0._ZN2at6native29vectorized_elementwise_kernelILi4ENS0_13AUnaryFunctorIsssNS0_17BitwiseXorFunctorIsEEEESt5arrayIPcLm2EEEEviT0_T1_)
        /*007c*/ 	.short	0x0380
        /*007e*/ 	.short	0x0018


	//----- nvinfo : EIATTR_SW_WAR
	.align		4
.L_1971:
        /*0080*/ 	.byte	0x04, 0x36
        /*0082*/ 	.short	(.L_1973 - .L_1972)
.L_1972:
        /*0084*/ 	.word	0x00000008
.L_1973:


//--------------------- .nv.info._ZN2at6native29vectorized_elementwise_kernelILi8ENS0_13AUnaryFunctorIsssNS0_17BitwiseXorFunctorIsEEEESt5arrayIPcLm2EEEEviT0_T1_ --------------------------
	.section	.nv.info._ZN2at6native29vectorized_elementwise_kernelILi8ENS0_13AUnaryFunctorIsssNS0_17BitwiseXorFunctorIsEEEESt5arrayIPcLm2EEEEviT0_T1_,"",@"SHT_CUDA_INFO"
	.sectionflags	@""
	.align	4


	//----- nvinfo : EIATTR_CUDA_API_VERSION
	.align		4
        /*0000*/ 	.byte	0x04, 0x37
        /*0002*/ 	.short	(.L_1975 - .L_1974)
.L_1974:
        /*0004*/ 	.word	0x00000082


	//----- nvinfo : EIATTR_KPARAM_INFO
	.align		4
.L_1975:
        /*0008*/ 	.byte	0x04, 0x17
        /*000a*/ 	.short	(.L_1977 - .L_1976)
.L_1976:
        /*000c*/ 	.word	0x00000000
        /*0010*/ 	.short	0x0002
        /*0012*/ 	.short	0x0008
        /*0014*/ 	.byte	0x00, 0xf0, 0x41, 0x00


	//----- nvinfo : EIATTR_KPARAM_INFO
	.align		4
.L_1977:
        /*0018*/ 	.byte	0x04, 0x17
        /*001a*/ 	.short	(.L_1979 - .L_1978)
.L_1978:
        /*001c*/ 	.word	0x00000000
        /*0020*/ 	.short	0x0001
        /*0022*/ 	.short	0x0004
        /*0024*/ 	.byte	0x00, 0xf0, 0x11, 0x00


	//----- nvinfo : EIATTR_KPARAM_INFO
	.align		4
.L_1979:
        /*0028*/ 	.byte	0x04, 0x17
        /*002a*/ 	.short	(.L_1981 - .L_1980)
.L_1980:
        /*002c*/ 	.word	0x00000000
        /*0030*/ 	.short	0x0000
        /*0032*/ 	.short	0x0000
        /*0034*/ 	.byte	0x00, 0xf0, 0x11, 0x00


	//----- nvinfo : EIATTR_SPARSE_MMA_MASK
	.align		4
.L_1981:
        /*0038*/ 	.byte	0x03, 0x50
        /*003a*/ 	.short	0x0000


	//----- nvinfo : EIATTR_MAXREG_COUNT
	.align		4
        /*003c*/ 	.byte	0x03, 0x1b
        /*003e*/ 	.short	0x00ff


	//----- nvinfo : EIATTR_MERCURY_ISA_VERSION
	.align		4
        /*0040*/ 	.byte	0x03, 0x5f
        /*0042*/ 	.short	0x0101


	//----- nvinfo : EIATTR_VRC_CTA_INIT_COUNT
	.align		4
        /*0044*/ 	.byte	0x02, 0x4a
	.zero		1
	.zero		1


	//----- nvinfo : EIATTR_EXIT_INSTR_OFFSETS
	.align		4
        /*0048*/ 	.byte	0x04, 0x1c
        /*004a*/ 	.short	(.L_1983 - .L_1982)


	//   ....[0]....
.L_1982:
        /*004c*/ 	.word	0x00000810


	//   ....[1]....
        /*0050*/ 	.word	0x00000860


	//   ....[2]....
        /*0054*/ 	.word	0x00000a00


	//----- nvinfo : EIATTR_MAX_THREADS
	.align		4
.L_1983:
        /*0058*/ 	.byte	0x04, 0x05
        /*005a*/ 	.short	(.L_1985 - .L_1984)
.L_1984:
        /*005c*/ 	.word	0x00000080
        /*0060*/ 	.word	0x00000001
        /*0064*/ 	.word	0x00000001


	//----- nvinfo : EIATTR_CRS_STACK_SIZE
	.align		4
.L_1985:
        /*0068*/ 	.byte	0x04, 0x1e
        /*006a*/ 	.short	(.L_1987 - .L_1986)
.L_1986:
        /*006c*/ 	.word	0x00000000


	//----- nvinfo : EIATTR_CBANK_PARAM_SIZE
	.align		4
.L_1987:
        /*0070*/ 	.byte	0x03, 0x19
        /*0072*/ 	.short	0x0018


	//----- nvinfo : EIATTR_PARAM_CBANK
	.align		4
        /*0074*/ 	.byte	0x04, 0x0a
        /*0076*/ 	.short	(.L_1989 - .L_1988)
	.align		4
.L_1988:
        /*0078*/ 	.word	index@(.nv.constant0._ZN2at6native29vectorized_elementwise_kernelILi8ENS0_13AUnaryFunctorIsssNS0_17BitwiseXorFunctorIsEEEESt5arrayIPcLm2EEEEviT0_T1_)
        /*007c*/ 	.short	0x0380
        /*007e*/ 	.short	0x0018


	//----- nvinfo : EIATTR_SW_WAR
	.align		4
.L_1989:
        /*0080*/ 	.byte	0x04, 0x36
        /*0082*/ 	.short	(.L_1991 - .L_1990)
.L_1990:
        /*0084*/ 	.word	0x00000008
.L_1991:


//--------------------- .nv.info._ZN2at6native18elementwise_kernelILi128ELi4EZNS0_15gpu_kernel_implINS0_13BinaryFunctorIsssNS0_17BitwiseXorFunctorIsEEEEEEvRNS_18TensorIteratorBaseERKT_EUliE_EEviT1_ --------------------------
	.section	.nv.info._ZN2at6native18elementwise_kernelILi128ELi4EZNS0_15gpu_kernel_implINS0_13BinaryFunctorIsssNS0_17BitwiseXorFunctorIsEEEEEEvRNS_18TensorIteratorBaseERKT_EUliE_EEviT1_,"",@"SHT_CUDA_INFO"
	.sectionflags	@""
	.align	4


	//----- nvinfo : EIATTR_CUDA_API_VERSION
	.align		4
        /*0000*/ 	.byte	0x04, 0x37
        /*0002*/ 	.short	(.L_1993 - .L_1992)
.L_1992:
        /*0004*/ 	.word	0x00000082


	//----- nvinfo : EIATTR_KPARAM_INFO
	.align		4
.L_1993:
        /*0008*/ 	.byte	0x04, 0x17
        /*000a*/ 	.short	(.L_1995 - .L_1994)
.L_1994:
        /*000c*/ 	.word	0x00000000
        /*0010*/ 	.short	0x0001
        /*0012*/ 	.short	0x0008
        /*0014*/ 	.byte	0x00, 0xf0, 0x21, 0x0a


	//----- nvinfo : EIATTR_KPARAM_INFO
	.align		4
.L_1995:
        /*0018*/ 	.byte	0x04, 0x17
        /*001a*/ 	.short	(.L_1997 - .L_1996)
.L_1996:
        /*001c*/ 	.word	0x00000000
        /*0020*/ 	.short	0x0000
        /*0022*/ 	.short	0x0000
        /*0024*/ 	.byte	0x00, 0xf0, 0x11, 0x00


	//----- nvinfo : EIATTR_SPARSE_MMA_MASK
	.align		4
.L_1997:
        /*0028*/ 	.byte	0x03, 0x50
        /*002a*/ 	.short	0x0000


	//----- nvinfo : EIATTR_MAXREG_COUNT
	.align		4
        /*002c*/ 	.byte	0x03, 0x1b
        /*002e*/ 	.short	0x0080


	//----- nvinfo : EIATTR_EXTERNS
	.align		4
        /*0030*/ 	.byte	0x04, 0x0f
        /*0032*/ 	.short	(.L_1999 - .L_1998)


	//   ....[0]....
	.align		4
.L_1998:
        /*0034*/ 	.word	index@(__assertfail)


	//----- nvinfo : EIATTR_MERCURY_ISA_VERSION
	.align		4
.L_1999:
        /*0038*/ 	.byte	0x03, 0x5f
        /*003a*/ 	.short	0x0101


	//----- nvinfo : EIATTR_VRC_CTA_INIT_COUNT
	.align		4
        /*003c*/ 	.byte	0x02, 0x4a
	.zero		1
	.zero		1


	//----- nvinfo : EIATTR_SYSCALL_OFFSETS
	.align		4
        /*0040*/ 	.byte	0x04, 0x46
        /*0042*/ 	.short	(.L_2001 - .L_2000)


	//   ....[0]....
.L_2000:
        /*0044*/ 	.word	0x00002460


	//   ....[1]....
        /*0048*/ 	.word	0x000032b0


	//   ....[2]....
        /*004c*/ 	.word	0x000040d0


	//   ....[3]....
        /*0050*/ 	.word	0x000066c0


	//   ....[4]....
        /*0054*/ 	.word	0x00007510


	//   ....[5]....
        /*0058*/ 	.word	0x00008140


	//   ....[6]....
        /*005c*/ 	.word	0x0000a850


	//   ....[7]....
        /*0060*/ 	.word	0x0000b6a0


	//   ....[8]....
        /*0064*/ 	.word	0x0000c2d0


	//   ....[9]....
        /*0068*/ 	.word	0x0000ea00


	//   ....[10]....
        /*006c*/ 	.word	0x0000f850


	//   ....[11]....
        /*0070*/ 	.word	0x00010450


	//----- nvinfo : EIATTR_EXIT_INSTR_OFFSETS
	.align		4
.L_2001:
        /*0074*/ 	.byte	0x04, 0x1c
        /*0076*/ 	.short	(.L_2003 - .L_2002)


	//   ....[0]....
.L_2002:
        /*0078*/ 	.word	0x0000c5b0


	//   ....[1]....
        /*007c*/ 	.word	0x0000f980


	//   ....[2]....
        /*0080*/ 	.word	0x0000f9a0


	//   ....[3]....
        /*0084*/ 	.word	0x0000fa40


	//   ....[4]....
        /*0088*/ 	.word	0x0000fa70


	//   ....[5]....
        /*008c*/ 	.word	0x0000fa90


	//   ....[6]....
        /*0090*/ 	.word	0x0000fb20


	//   ....[7]....
        /*0094*/ 	.word	0x0000fb60


	//   ....[8]....
        /*0098*/ 	.word	0x0000fc00


	//   ....[9]....
        /*009c*/ 	.word	0x0000fc50


	//   ....[10]....
        /*00a0*/ 	.word	0x0000fc80


	//   ....[11]....
        /*00a4*/ 	.word	0x0000fd40


	//   ....[12]....
        /*00a8*/ 	.word	0x0000feb0


	//   ....[13]....
        /*00ac*/ 	.word	0x00010020


	//   ....[14]....
        /*00b0*/ 	.word	0x00010180


	//   ....[15]....
        /*00b4*/ 	.word	0x000101c0


	//   ....[16]....
        /*00b8*/ 	.word	0x000101f0


	//   ....[17]....
        /*00bc*/ 	.word	0x000102b0


	//   ....[18]....
        /*00c0*/ 	.word	0x000102f0


	//   ....[19]....
        /*00c4*/ 	.word	0x00010460


	//   ....[20]....
        /*00c8*/ 	.word	0x00010570


	//   ....[21]....
        /*00cc*/ 	.word	0x000106b0


	//   ....[22]....
        /*00d0*/ 	.word	0x000106f0


	//----- nvinfo : EIATTR_MAX_THREADS
	.align		4
.L_2003:
        /*00d4*/ 	.byte	0x04, 0x05
        /*00d6*/ 	.short	(.L_2005 - .L_2004)
.L_2004:
        /*00d8*/ 	.word	0x00000080
        /*00dc*/ 	.word	0x00000001
        /*00e0*/ 	.word	0x00000001


	//----- nvinfo : EIATTR_CRS_STACK_SIZE
	.align		4
.L_2005:
        /*00e4*/ 	.byte	0x04, 0x1e
        /*00e6*/ 	.short	(.L_2007 - .L_2006)
.L_2006:
        /*00e8*/ 	.word	0x00000000


	//----- nvinfo : EIATTR_CBANK_PARAM_SIZE
	.align		4
.L_2007:
        /*00ec*/ 	.byte	0x03, 0x19
        /*00ee*/ 	.short	0x0290


	//----- nvinfo : EIATTR_PARAM_CBANK
	.align		4
        /*00f0*/ 	.byte	0x04, 0x0a
        /*00f2*/ 	.short	(.L_2009 - .L_2008)
	.align		4
.L_2008:
        /*00f4*/ 	.word	index@(.nv.constant0._ZN2at6native18elementwise_kernelILi128ELi4EZNS0_15gpu_kernel_implINS0_13BinaryFunctorIsssNS0_17BitwiseXorFunctorIsEEEEEEvRNS_18TensorIteratorBaseERKT_EUliE_EEviT1_)
        /*00f8*/ 	.short	0x0380
        /*00fa*/ 	.short	0x0290


	//----- nvinfo : EIATTR_SW_WAR
	.align		4
.L_2009:
        /*00fc*/ 	.byte	0x04, 0x36
        /*00fe*/ 	.short	(.L_2011 - .L_2010)
.L_2010:
        /*0100*/ 	.word	0x00000008
.L_2011:


//--------------------- .nv.info._ZN2at6native27unrolled_elementwise_kernelINS0_13BinaryFunctorIsssNS0_17BitwiseXorFunctorIsEEEESt5arrayIPcLm3EELi4E23TrivialOffsetCalculatorILi2EjES9_ILi1EjENS0_6memory12LoadWithCastILi2EEENSC_13StoreWithCastILi1EEEEEviT_T0_T2_T3_T4_T5_ --------------------------
	.section	.nv.info._ZN2at6native27unrolled_elementwise_kernelINS0_13BinaryFunctorIsssNS0_17BitwiseXorFunctorIsEEEESt5arrayIPcLm3EELi4E23TrivialOffsetCalculatorILi2EjES9_ILi1EjENS0_6memory12LoadWithCastILi2EEENSC_13StoreWithCastILi1EEEEEviT_T0_T2_T3_T4_T5_,"",@"SHT_CUDA_INFO"
	.sectionflags	@""
	.align	4


	//----- nvinfo : EIATTR_CUDA_API_VERSION
	.align		4
        /*0000*/ 	.byte	0x04, 0x37
        /*0002*/ 	.short	(.L_2013 - .L_2012)
.L_2012:
        /*0004*/ 	.word	0x00000082


	//----- nvinfo : EIATTR_KPARAM_INFO
	.align		4
.L_2013:
        /*0008*/ 	.byte	0x04, 0x17
        /*000a*/ 	.short	(.L_2015 - .L_2014)
.L_2014:
        /*000c*/ 	.word	0x00000000
        /*0010*/ 	.short	0x0006
        /*0012*/ 	.short	0x0030
        /*0014*/ 	.byte	0x00, 0xf0, 0x21, 0x00


	//----- nvinfo : EIATTR_KPARAM_INFO
	.align		4
.L_2015:
        /*0018*/ 	.byte	0x04, 0x17
        /*001a*/ 	.short	(.L_2017 - .L_2016)
.L_2016:
        /*001c*/ 	.word	0x00000000
        /*0020*/ 	.short	0x0005
        /*0022*/ 	.short	0x0024
        /*0024*/ 	.byte	0x00, 0xf0, 0x31, 0x00


	//----- nvinfo : EIATTR_KPARAM_INFO
	.align		4
.L_2017:
        /*0028*/ 	.byte	0x04, 0x17
        /*002a*/ 	.short	(.L_2019 - .L_2018)
.L_2018:
        /*002c*/ 	.word	0x00000000
        /*0030*/ 	.short	0x0004
        /*0032*/ 	.short	0x0021
        /*0034*/ 	.byte	0x00, 0xf0, 0x05, 0x00


	//----- nvinfo : EIATTR_KPARAM_INFO
	.align		4
.L_2019:
        /*0038*/ 	.byte	0x04, 0x17
        /*003a*/ 	.short	(.L_2021 - .L_2020)
.L_2020:
        /*003c*/ 	.word	0x00000000
        /*0040*/ 	.short	0x0003
        /*0042*/ 	.short	0x0020
        /*0044*/ 	.byte	0x00, 0xf0, 0x05, 0x00


	//----- nvinfo : EIATTR_KPARAM_INFO
	.align		4
.L_2021:
        /*0048*/ 	.byte	0x04, 0x17
        /*004a*/ 	.short	(.L_2023 - .L_2022)
.L_2022:
        /*004c*/ 	.word	0x00000000
        /*0050*/ 	.short	0x0002
        /*0052*/ 	.short	0x0008
        /*0054*/ 	.byte	0x00, 0xf0, 0x61, 0x00


	//----- nvinfo : EIATTR_KPARAM_INFO
	.align		4
.L_2023:
        /*0058*/ 	.byte	0x04, 0x17
        /*005a*/ 	.short	(.L_2025 - .L_2024)
.L_2024:
        /*005c*/ 	.word	0x00000000
        /*0060*/ 	.short	0x0001
        /*0062*/ 	.short	0x0004
        /*0064*/ 	.byte	0x00, 0xf0, 0x05, 0x00


	//----- nvinfo : EIATTR_KPARAM_INFO
	.align		4
.L_2025:
        /*0068*/ 	.byte	0x04, 0x17
        /*006a*/ 	.short	(.L_2027 - .L_2026)
.L_2026:
        /*006c*/ 	.word	0x00000000
        /*0070*/ 	.short	0x0000
        /*0072*/ 	.short	0x0000
        /*0074*/ 	.byte	0x00, 0xf0, 0x11, 0x00


	//----- nvinfo : EIATTR_SPARSE_MMA_MASK
	.align		4
.L_2027:
        /*0078*/ 	.byte	0x03, 0x50
        /*007a*/ 	.short	0x0000


	//----- nvinfo : EIATTR_MAXREG_COUNT
	.align		4
        /*007c*/ 	.byte	0x03, 0x1b
        /*007e*/ 	.short	0x00ff


	//----- nvinfo : EIATTR_EXTERNS
	.align		4
        /*0080*/ 	.byte	0x04, 0x0f
        /*0082*/ 	.short	(.L_2029 - .L_2028)


	//   ....[0]....
	.align		4
.L_2028:
        /*0084*/ 	.word	index@(__assertfail)


	//----- nvinfo : EIATTR_MERCURY_ISA_VERSION
	.align		4
.L_2029:
        /*0088*/ 	.byte	0x03, 0x5f
        /*008a*/ 	.short	0x0101


	//----- nvinfo : EIATTR_VRC_CTA_INIT_COUNT
	.align		4
        /*008c*/ 	.byte	0x02, 0x4a
	.zero		1
	.zero		1


	//----- nvinfo : EIATTR_SYSCALL_OFFSETS
	.align		4
        /*0090*/ 	.byte	0x04, 0x46
        /*0092*/ 	.short	(.L_2031 - .L_2030)


	//   ....[0]....
.L_2030:
        /*0094*/ 	.word	0x00000e50


	//   ....[1]....
        /*0098*/ 	.word	0x00001cd0


	//   ....[2]....
        /*009c*/ 	.word	0x00002c90


	//   ....[3]....
        /*00a0*/ 	.word	0x00003b10


	//   ....[4]....
        /*00a4*/ 	.word	0x00004a10


	//   ....[5]....
        /*00a8*/ 	.word	0x00005890


	//   ....[6]....
        /*00ac*/ 	.word	0x00006790


	//   ....[7]....
        /*00b0*/ 	.word	0x00007620


	//   ....[8]....
        /*00b4*/ 	.word	0x00008440


	//   ....[9]....
        /*00b8*/ 	.word	0x000091e0


	//   ....[10]....
        /*00bc*/ 	.word	0x0000a0c0


	//   ....[11]....
        /*00c0*/ 	.word	0x0000af80


	//----- nvinfo : EIATTR_EXIT_INSTR_OFFSETS
	.align		4
.L_2031:
        /*00c4*/ 	.byte	0x04, 0x1c
        /*00c6*/ 	.short	(.L_2033 - .L_2032)


	//   ....[0]....
.L_2032:
        /*00c8*/ 	.word	0x0000a390


	//   ....[1]....
        /*00cc*/ 	.word	0x0000a4c0


	//   ....[2]....
        /*00d0*/ 	.word	0x0000a4e0


	//   ....[3]....
        /*00d4*/ 	.word	0x0000a580


	//   ....[4]....
        /*00d8*/ 	.word	0x0000a5b0


	//   ....[5]....
        /*00dc*/ 	.word	0x0000a5d0


	//   ....[6]....
        /*00e0*/ 	.word	0x0000a660


	//   ....[7]....
        /*00e4*/ 	.word	0x0000a6a0


	//   ....[8]....
        /*00e8*/ 	.word	0x0000a740


	//   ....[9]....
        /*00ec*/ 	.word	0x0000a790


	//   ....[10]....
        /*00f0*/ 	.word	0x0000a7c0


	//   ....[11]....
        /*00f4*/ 	.word	0x0000a880


	//   ....[12]....
        /*00f8*/ 	.word	0x0000a9f0


	//   ....[13]....
        /*00fc*/ 	.word	0x0000ab60


	//   ....[14]....
        /*0100*/ 	.word	0x0000acc0


	//   ....[15]....
        /*0104*/ 	.word	0x0000ad00


	//   ....[16]....
        /*0108*/ 	.word	0x0000ad30


	//   ....[17]....
        /*010c*/ 	.word	0x0000ade0


	//   ....[18]....
        /*0110*/ 	.word	0x0000ae20


	//   ....[19]....
        /*0114*/ 	.word	0x0000af90


	//   ....[20]....
        /*0118*/ 	.word	0x0000b0a0


	//   ....[21]....
        /*011c*/ 	.word	0x0000b1e0


	//   ....[22]....
        /*0120*/ 	.word	0x0000b220


	//----- nvinfo : EIATTR_MAX_THREADS
	.align		4
.L_2033:
        /*0124*/ 	.byte	0x04, 0x05
        /*0126*/ 	.short	(.L_2035 - .L_2034)
.L_2034:
        /*0128*/ 	.word	0x00000080
        /*012c*/ 	.word	0x00000001
        /*0130*/ 	.word	0x00000001


	//----- nvinfo : EIATTR_CRS_STACK_SIZE
	.align		4
.L_2035:
        /*0134*/ 	.byte	0x04, 0x1e
        /*0136*/ 	.short	(.L_2037 - .L_2036)
.L_2036:
        /*0138*/ 	.word	0x00000000


	//----- nvinfo : EIATTR_CBANK_PARAM_SIZE
	.align		4
.L_2037:
        /*013c*/ 	.byte	0x03, 0x19
        /*013e*/ 	.short	0x0038


	//----- nvinfo : EIATTR_PARAM_CBANK
	.align		4
        /*0140*/ 	.byte	0x04, 0x0a
        /*0142*/ 	.short	(.L_2039 - .L_2038)
	.align		4
.L_2038:
        /*0144*/ 	.word	index@(.nv.constant0._ZN2at6native27unrolled_elementwise_kernelINS0_13BinaryFunctorIsssNS0_17BitwiseXorFunctorIsEEEESt5arrayIPcLm3EELi4E23TrivialOffsetCalculatorILi2EjES9_ILi1EjENS0_6memory12LoadWithCastILi2EEENSC_13StoreWithCastILi1EEEEEviT_T0_T2_T3_T4_T5_)
        /*0148*/ 	.short	0x0380
        /*014a*/ 	.short	0x0038


	//----- nvinfo : EIATTR_SW_WAR
	.align		4
.L_2039:
        /*014c*/ 	.byte	0x04, 0x36
        /*014e*/ 	.short	(.L_2041 - .L_2040)
.L_2040:
        /*0150*/ 	.word	0x00000008
.L_2041:


//--------------------- .nv.info._ZN2at6native18elementwise_kernelILi128ELi4EZNS0_22gpu_kernel_impl_nocastINS0_13BinaryFunctorIsssNS0_17BitwiseXorFunctorIsEEEEEEvRNS_18TensorIteratorBaseERKT_EUliE_EEviT1_ --------------------------
	.section	.nv.info._ZN2at6native18elementwise_kernelILi128ELi4EZNS0_22gpu_kernel_impl_nocastINS0_13BinaryFunctorIsssNS0_17BitwiseXorFunctorIsEEEEEEvRNS_18TensorIteratorBaseERKT_EUliE_EEviT1_,"",@"SHT_CUDA_INFO"
	.sectionflags	@""
	.align	4


	//----- nvinfo : EIATTR_CUDA_API_VERSION
	.align		4
        /*0000*/ 	.byte	0x04, 0x37
        /*0002*/ 	.short	(.L_2043 - .L_2042)
.L_2042:
        /*0004*/ 	.word	0x00000082


	//----- nvinfo : EIATTR_KPARAM_INFO
	.align		4
.L_2043:
        /*0008*/ 	.byte	0x04, 0x17
        /*000a*/ 	.short	(.L_2045 - .L_2044)
.L_2044:
        /*000c*/ 	.word	0x00000000
        /*0010*/ 	.short	0x0001
        /*0012*/ 	.short	0x0008
        /*0014*/ 	.byte	0x00, 0xf0, 0x21, 0x0a


	//----- nvinfo : EIATTR_KPARAM_INFO
	.align		4
.L_2045:
        /*0018*/ 	.byte	0x04, 0x17
        /*001a*/ 	.short	(.L_2047 - .L_2046)
.L_2046:
        /*001c*/ 	.word	0x00000000
        /*0020*/ 	.short	0x0000
        /*0022*/ 	.short	0x0000
        /*0024*/ 	.byte	0x00, 0xf0, 0x11, 0x00


	//----- nvinfo : EIATTR_SPARSE_MMA_MASK
	.align		4
.L_2047:
        /*0028*/ 	.byte	0x03, 0x50
        /*002a*/ 	.short	0x0000


	//----- nvinfo : EIATTR_MAXREG_COUNT
	.align		4
        /*002c*/ 	.byte	0x03, 0x1b
        /*002e*/ 	.short	0x0080


	//----- nvinfo : EIATTR_MERCURY_ISA_VERSION
	.align		4
        /*0030*/ 	.byte	0x03, 0x5f
        /*0032*/ 	.short	0x0101


	//----- nvinfo : EIATTR_VRC_CTA_INIT_COUNT
	.align		4
        /*0034*/ 	.byte	0x02, 0x4a
	.zero		1
	.zero		1


	//----- nvinfo : EIATTR_EXIT_INSTR_OFFSETS
	.align		4
        /*0038*/ 	.byte	0x04, 0x1c
        /*003a*/ 	.short	(.L_2049 - .L_2048)


	//   ....[0]....
.L_2048:
        /*003c*/ 	.word	0x00000300


	//   ....[1]....
        /*0040*/ 	.word	0x00000380


	//   ....[2]....
        /*0044*/ 	.word	0x00004860


	//   ....[3]....
        /*0048*/ 	.word	0x00005ef0


	//----- nvinfo : EIATTR_MAX_THREADS
	.align		4
.L_2049:
        /*004c*/ 	.byte	0x04, 0x05
        /*004e*/ 	.short	(.L_2051 - .L_2050)
.L_2050:
        /*0050*/ 	.word	0x00000080
        /*0054*/ 	.word	0x00000001
        /*0058*/ 	.word	0x00000001


	//----- nvinfo : EIATTR_CRS_STACK_SIZE
	.align		4
.L_2051:
        /*005c*/ 	.byte	0x04, 0x1e
        /*005e*/ 	.short	(.L_2053 - .L_2052)
.L_2052:
        /*0060*/ 	.word	0x00000000


	//----- nvinfo : EIATTR_CBANK_PARAM_SIZE
	.align		4
.L_2053:
        /*0064*/ 	.byte	0x03, 0x19
        /*0066*/ 	.short	0x0290


	//----- nvinfo : EIATTR_PARAM_CBANK
	.align		4
        /*0068*/ 	.byte	0x04, 0x0a
        /*006a*/ 	.short	(.L_2055 - .L_2054)
	.align		4
.L_2054:
        /*006c*/ 	.word	index@(.nv.constant0._ZN2at6native18elementwise_kernelILi128ELi4EZNS0_22gpu_kernel_impl_nocastINS0_13BinaryFunctorIsssNS0_17BitwiseXorFunctorIsEEEEEEvRNS_18TensorIteratorBaseERKT_EUliE_EEviT1_)
        /*0070*/ 	.short	0x0380
        /*0072*/ 	.short	0x0290


	//----- nvinfo : EIATTR_SW_WAR
	.align		4
.L_2055:
        /*0074*/ 	.byte	0x04, 0x36
        /*0076*/ 	.short	(.L_2057 - .L_2056)
.L_2056:
        /*0078*/ 	.word	0x00000008
.L_2057:


//--------------------- .nv.info._ZN2at6native27unrolled_elementwise_kernelINS0_13BinaryFunctorIsssNS0_17BitwiseXorFunctorIsEEEESt5arrayIPcLm3EELi4E23TrivialOffsetCalculatorILi2EjES9_ILi1EjENS0_6memory15LoadWithoutCastENSC_16StoreWithoutCastEEEviT_T0_T2_T3_T4_T5_ --------------------------
	.section	.nv.info._ZN2at6native27unrolled_elementwise_kernelINS0_13BinaryFunctorIsssNS0_17BitwiseXorFunctorIsEEEESt5arrayIPcLm3EELi4E23TrivialOffsetCalculatorILi2EjES9_ILi1EjENS0_6memory15LoadWithoutCastENSC_16StoreWithoutCastEEEviT_T0_T2_T3_T4_T5_,"",@"SHT_CUDA_INFO"
	.sectionflags	@""
	.align	4


	//----- nvinfo : EIATTR_CUDA_API_VERSION
	.align		4
        /*0000*/ 	.byte	0x04, 0x37
        /*0002*/ 	.short	(.L_2059 - .L_2058)
.L_2058:
        /*0004*/ 	.word	0x00000082


	//----- nvinfo : EIATTR_KPARAM_INFO
	.align		4
.L_2059:
        /*0008*/ 	.byte	0x04, 0x17
        /*000a*/ 	.short	(.L_2061 - .L_2060)
.L_2060:
        /*000c*/ 	.word	0x00000000
        /*0010*/ 	.short	0x0006
        /*0012*/ 	.short	0x0023
        /*0014*/ 	.byte	0x00, 0xf0, 0x05, 0x00


	//----- nvinfo : EIATTR_KPARAM_INFO
	.align		4
.L_2061:
        /*0018*/ 	.byte	0x04, 0x17
        /*001a*/ 	.short	(.L_2063 - .L_2062)
.L_2062:
        /*001c*/ 	.word	0x00000000
        /*0020*/ 	.short	0x0005
        /*0022*/ 	.short	0x0022
        /*0024*/ 	.byte	0x00, 0xf0, 0x05, 0x00


	//----- nvinfo : EIATTR_KPARAM_INFO
	.align		4
.L_2063:
        /*0028*/ 	.byte	0x04, 0x17
        /*002a*/ 	.short	(.L_2065 - .L_2064)
.L_2064:
        /*002c*/ 	.word	0x00000000
        /*0030*/ 	.short	0x0004
        /*0032*/ 	.short	0x0021
        /*0034*/ 	.byte	0x00, 0xf0, 0x05, 0x00


	//----- nvinfo : EIATTR_KPARAM_INFO
	.align		4
.L_2065:
        /*0038*/ 	.byte	0x04, 0x17
        /*003a*/ 	.short	(.L_2067 - .L_2066)
.L_2066:
        /*003c*/ 	.word	0x00000000
        /*0040*/ 	.short	0x0003
        /*0042*/ 	.short	0x0020
        /*0044*/ 	.byte	0x00, 0xf0, 0x05, 0x00


	//----- nvinfo : EIATTR_KPARAM_INFO
	.align		4
.L_2067:
        /*0048*/ 	.byte	0x04, 0x17
        /*004a*/ 	.short	(.L_2069 - .L_2068)
.L_2068:
        /*004c*/ 	.word	0x00000000
        /*0050*/ 	.short	0x0002
        /*0052*/ 	.short	0x0008
        /*0054*/ 	.byte	0x00, 0xf0, 0x61, 0x00


	//----- nvinfo : EIATTR_KPARAM_INFO
	.align		4
.L_2069:
        /*0058*/ 	.byte	0x04, 0x17
        /*005a*/ 	.short	(.L_2071 - .L_2070)
.L_2070:
        /*005c*/ 	.word	0x00000000
        /*0060*/ 	.short	0x0001
        /*0062*/ 	.short	0x0004
        /*0064*/ 	.byte	0x00, 0xf0, 0x05, 0x00


	//----- nvinfo : EIATTR_KPARAM_INFO
	.align		4
.L_2071:
        /*0068*/ 	.byte	0x04, 0x17
        /*006a*/ 	.short	(.L_2073 - .L_2072)
.L_2072:
        /*006c*/ 	.word	0x00000000
        /*0070*/ 	.short	0x0000
        /*0072*/ 	.short	0x0000
        /*0074*/ 	.byte	0x00, 0xf0, 0x11, 0x00


	//----- nvinfo : EIATTR_SPARSE_MMA_MASK
	.align		4
.L_2073:
        /*0078*/ 	.byte	0x03, 0x50
        /*007a*/ 	.short	0x0000


	//----- nvinfo : EIATTR_MAXREG_COUNT
	.align		4
        /*007c*/ 	.byte	0x03, 0x1b
        /*007e*/ 	.short	0x00ff


	//----- nvinfo : EIATTR_MERCURY_ISA_VERSION
	.align		4
        /*0080*/ 	.byte	0x03, 0x5f
        /*0082*/ 	.short	0x0101


	//----- nvinfo : EIATTR_VRC_CTA_INIT_COUNT
	.align		4
        /*0084*/ 	.byte	0x02, 0x4a
	.zero		1
	.zero		1


	//----- nvinfo : EIATTR_EXIT_INSTR_OFFSETS
	.align		4
        /*0088*/ 	.byte	0x04, 0x1c
        /*008a*/ 	.short	(.L_2075 - .L_2074)


	//   ....[0]....
.L_2074:
        /*008c*/ 	.word	0x00000510


	//   ....[1]....
        /*0090*/ 	.word	0x00000560


	//----- nvinfo : EIATTR_MAX_THREADS
	.align		4
.L_2075:
        /*0094*/ 	.byte	0x04, 0x05
        /*0096*/ 	.short	(.L_2077 - .L_2076)
.L_2076:
        /*0098*/ 	.word	0x00000080
        /*009c*/ 	.word	0x00000001
        /*00a0*/ 	.word	0x00000001


	//----- nvinfo : EIATTR_CRS_STACK_SIZE
	.align		4
.L_2077:
        /*00a4*/ 	.byte	0x04, 0x1e
        /*00a6*/ 	.short	(.L_2079 - .L_2078)
.L_2078:
        /*00a8*/ 	.word	0x00000000


	//----- nvinfo : EIATTR_CBANK_PARAM_SIZE
	.align		4
.L_2079:
        /*00ac*/ 	.byte	0x03, 0x19
        /*00ae*/ 	.short	0x0024


	//----- nvinfo : EIATTR_PARAM_CBANK
	.align		4
        /*00b0*/ 	.byte	0x04, 0x0a
        /*00b2*/ 	.short	(.L_2081 - .L_2080)
	.align		4
.L_2080:
        /*00b4*/ 	.word	index@(.nv.constant0._ZN2at6native27unrolled_elementwise_kernelINS0_13BinaryFunctorIsssNS0_17BitwiseXorFunctorIsEEEESt5arrayIPcLm3EELi4E23TrivialOffsetCalculatorILi2EjES9_ILi1EjENS0_6memory15LoadWithoutCastENSC_16StoreWithoutCastEEEviT_T0_T2_T3_T4_T5_)
        /*00b8*/ 	.short	0x0380
        /*00ba*/ 	.short	0x0024


	//----- nvinfo : EIATTR_SW_WAR
	.align		4
.L_2081:
        /*00bc*/ 	.byte	0x04, 0x36
        /*00be*/ 	.short	(.L_2083 - .L_2082)
.L_2082:
        /*00c0*/ 	.word	0x00000008
.L_2083:


//--------------------- .nv.info._ZN2at6native29vectorized_elementwise_kernelILi2ENS0_13BinaryFunctorIsssNS0_17BitwiseXorFunctorIsEEEESt5arrayIPcLm3EEEEviT0_T1_ --------------------------
	.section	.nv.info._ZN2at6native29vectorized_elementwise_kernelILi2ENS0_13BinaryFunctorIsssNS0_17BitwiseXorFunctorIsEEEESt5arrayIPcLm3EEEEviT0_T1_,"",@"SHT_CUDA_INFO"
	.sectionflags	@""
	.align	4


	//----- nvinfo : EIATTR_CUDA_API_VERSION
	.align		4
        /*0000*/ 	.byte	0x04, 0x37
        /*0002*/ 	.short	(.L_2085 - .L_2084)
.L_2084:
        /*0004*/ 	.word	0x00000082


	//----- nvinfo : EIATTR_KPARAM_INFO
	.align		4
.L_2085:
        /*0008*/ 	.byte	0x04, 0x17
        /*000a*/ 	.short	(.L_2087 - .L_2086)
.L_2086:
        /*000c*/ 	.word	0x00000000
        /*0010*/ 	.short	0x0002
        /*0012*/ 	.short	0x0008
        /*0014*/ 	.byte	0x00, 0xf0, 0x61, 0x00


	//----- nvinfo : EIATTR_KPARAM_INFO
	.align		4
.L_2087:
        /*0018*/ 	.byte	0x04, 0x17
        /*001a*/ 	.short	(.L_2089 - .L_2088)
.L_2088:
        /*001c*/ 	.word	0x00000000
        /*0020*/ 	.short	0x0001
        /*0022*/ 	.short	0x0004
        /*0024*/ 	.byte	0x00, 0xf0, 0x05, 0x00


	//----- nvinfo : EIATTR_KPARAM_INFO
	.align		4
.L_2089:
        /*0028*/ 	.byte	0x04, 0x17
        /*002a*/ 	.short	(.L_2091 - .L_2090)
.L_2090:
        /*002c*/ 	.word	0x00000000
        /*0030*/ 	.short	0x0000
        /*0032*/ 	.short	0x0000
        /*0034*/ 	.byte	0x00, 0xf0, 0x11, 0x00


	//----- nvinfo : EIATTR_SPARSE_MMA_MASK
	.align		4
.L_2091:
        /*0038*/ 	.byte	0x03, 0x50
        /*003a*/ 	.short	0x0000


	//----- nvinfo : EIATTR_MAXREG_COUNT
	.align		4
        /*003c*/ 	.byte	0x03, 0x1b
        /*003e*/ 	.short	0x00ff


	//----- nvinfo : EIATTR_MERCURY_ISA_VERSION
	.align		4
        /*0040*/ 	.byte	0x03, 0x5f
        /*0042*/ 	.short	0x0101


	//----- nvinfo : EIATTR_VRC_CTA_INIT_COUNT
	.align		4
        /*0044*/ 	.byte	0x02, 0x4a
	.zero		1
	.zero		1


	//----- nvinfo : EIATTR_EXIT_INSTR_OFFSETS
	.align		4
        /*0048*/ 	.byte	0x04, 0x1c
        /*004a*/ 	.short	(.L_2093 - .L_2092)


	//   ....[0]....
.L_2092:
        /*004c*/ 	.word	0x00000a00


	//   ....[1]....
        /*0050*/ 	.word	0x00000a50


	//   ....[2]....
        /*0054*/ 	.word	0x00000d00


	//----- nvinfo : EIATTR_MAX_THREADS
	.align		4
.L_2093:
        /*0058*/ 	.byte	0x04, 0x05
        /*005a*/ 	.short	(.L_2095 - .L_2094)
.L_2094:
        /*005c*/ 	.word	0x00000080
        /*0060*/ 	.word	0x00000001
        /*0064*/ 	.word	0x00000001


	//----- nvinfo : EIATTR_CRS_STACK_SIZE
	.align		4
.L_2095:
        /*0068*/ 	.byte	0x04, 0x1e
        /*006a*/ 	.short	(.L_2097 - .L_2096)
.L_2096:
        /*006c*/ 	.word	0x00000000


	//----- nvinfo : EIATTR_CBANK_PARAM_SIZE
	.align		4
.L_2097:
        /*0070*/ 	.byte	0x03, 0x19
        /*0072*/ 	.short	0x0020


	//----- nvinfo : EIATTR_PARAM_CBANK
	.align		4
        /*0074*/ 	.byte	0x04, 0x0a
        /*0076*/ 	.short	(.L_2099 - .L_2098)
	.align		4
.L_2098:
        /*0078*/ 	.word	index@(.nv.constant0._ZN2at6native29vectorized_elementwise_kernelILi2ENS0_13BinaryFunctorIsssNS0_17BitwiseXorFunctorIsEEEESt5arrayIPcLm3EEEEviT0_T1_)
        /*007c*/ 	.short	0x0380
        /*007e*/ 	.short	0x0020


	//----- nvinfo : EIATTR_SW_WAR
	.align		4
.L_2099:
        /*0080*/ 	.byte	0x04, 0x36
        /*0082*/ 	.short	(.L_2101 - .L_2100)
.L_2100:
        /*0084*/ 	.word	0x00000008
.L_2101:


//--------------------- .nv.info._ZN2at6native29vectorized_elementwise_kernelILi4ENS0_13BinaryFunctorIsssNS0_17BitwiseXorFunctorIsEEEESt5arrayIPcLm3EEEEviT0_T1_ --------------------------
	.section	.nv.info._ZN2at6native29vectorized_elementwise_kernelILi4ENS0_13BinaryFunctorIsssNS0_17BitwiseXorFunctorIsEEEESt5arrayIPcLm3EEEEviT0_T1_,"",@"SHT_CUDA_INFO"
	.sectionflags	@""
	.align	4


	//----- nvinfo : EIATTR_CUDA_API_VERSION
	.align		4
        /*0000*/ 	.byte	0x04, 0x37
        /*0002*/ 	.short	(.L_2103 - .L_2102)
.L_2102:
        /*0004*/ 	.word	0x00000082


	//----- nvinfo : EIATTR_KPARAM_INFO
	.align		4
.L_2103:
        /*0008*/ 	.byte	0x04, 0x17
        /*000a*/ 	.short	(.L_2105 - .L_2104)
.L_2104:
        /*000c*/ 	.word	0x00000000
        /*0010*/ 	.short	0x0002
        /*0012*/ 	.short	0x0008
        /*0014*/ 	.byte	0x00, 0xf0, 0x61, 0x00


	//----- nvinfo : EIATTR_KPARAM_INFO
	.align		4
.L_2105:
        /*0018*/ 	.byte	0x04, 0x17
        /*001a*/ 	.short	(.L_2107 - .L_2106)
.L_2106:
        /*001c*/ 	.word	0x00000000
        /*0020*/ 	.short	0x0001
        /*0022*/ 	.short	0x0004
        /*0024*/ 	.byte	0x00, 0xf0, 0x05, 0x00


	//----- nvinfo : EIATTR_KPARAM_INFO
	.align		4
.L_2107:
        /*0028*/ 	.byte	0x04, 0x17
        /*002a*/ 	.short	(.L_2109 - .L_2108)
.L_2108:
        /*002c*/ 	.word	0x00000000
        /*0030*/ 	.short	0x0000
        /*0032*/ 	.short	0x0000
        /*0034*/ 	.byte	0x00, 0xf0, 0x11, 0x00


	//----- nvinfo : EIATTR_SPARSE_MMA_MASK
	.align		4
.L_2109:
        /*0038*/ 	.byte	0x03, 0x50
        /*003a*/ 	.short	0x0000


	//----- nvinfo : EIATTR_MAXREG_COUNT
	.align		4
        /*003c*/ 	.byte	0x03, 0x1b
        /*003e*/ 	.short	0x00ff


	//----- nvinfo : EIATTR_MERCURY_ISA_VERSION
	.align		4
        /*0040*/ 	.byte	0x03, 0x5f
        /*0042*/ 	.short	0x0101


	//----- nvinfo : EIATTR_VRC_CTA_INIT_COUNT
	.align		4
        /*0044*/ 	.byte	0x02, 0x4a
	.zero		1
	.zero		1


	//----- nvinfo : EIATTR_EXIT_INSTR_OFFSETS
	.align		4
        /*0048*/ 	.byte	0x04, 0x1c
        /*004a*/ 	.short	(.L_2111 - .L_2110)


	//   ....[0]....
.L_2110:
        /*004c*/ 	.word	0x00000a00


	//   ....[1]....
        /*0050*/ 	.word	0x00000a50


	//   ....[2]....
        /*0054*/ 	.word	0x00000ca0


	//----- nvinfo : EIATTR_MAX_THREADS
	.align		4
.L_2111:
        /*0058*/ 	.byte	0x04, 0x05
        /*005a*/ 	.short	(.L_2113 - .L_2112)
.L_2112:
        /*005c*/ 	.word	0x00000080
        /*0060*/ 	.word	0x00000001
        /*0064*/ 	.word	0x00000001


	//----- nvinfo : EIATTR_CRS_STACK_SIZE
	.align		4
.L_2113:
        /*0068*/ 	.byte	0x04, 0x1e
        /*006a*/ 	.short	(.L_2115 - .L_2114)
.L_2114:
        /*006c*/ 	.word	0x00000000


	//----- nvinfo : EIATTR_CBANK_PARAM_SIZE
	.align		4
.L_2115:
        /*0070*/ 	.byte	0x03, 0x19
        /*0072*/ 	.short	0x0020


	//----- nvinfo : EIATTR_PARAM_CBANK
	.align		4
        /*0074*/ 	.byte	0x04, 0x0a
        /*0076*/ 	.short	(.L_2117 - .L_2116)
	.align		4
.L_2116:
        /*0078*/ 	.word	index@(.nv.constant0._ZN2at6native29vectorized_elementwise_kernelILi4ENS0_13BinaryFunctorIsssNS0_17BitwiseXorFunctorIsEEEESt5arrayIPcLm3EEEEviT0_T1_)
        /*007c*/ 	.short	0x0380
        /*007e*/ 	.short	0x0020


	//----- nvinfo : EIATTR_SW_WAR
	.align		4
.L_2117:
        /*0080*/ 	.byte	0x04, 0x36
        /*0082*/ 	.short	(.L_2119 - .L_2118)
.L_2118:
        /*0084*/ 	.word	0x00000008
.L_2119:


//--------------------- .nv.info._ZN2at6native29vectorized_elementwise_kernelILi8ENS0_13BinaryFunctorIsssNS0_17BitwiseXorFunctorIsEEEESt5arrayIPcLm3EEEEviT0_T1_ --------------------------
	.section	.nv.info._ZN2at6native29vectorized_elementwise_kernelILi8ENS0_13BinaryFunctorIsssNS0_17BitwiseXorFunctorIsEEEESt5arrayIPcLm3EEEEviT0_T1_,"",@"SHT_CUDA_INFO"
	.sectionflags	@""
	.align	4


	//----- nvinfo : EIATTR_CUDA_API_VERSION
	.align		4
        /*0000*/ 	.byte	0x04, 0x37
        /*0002*/ 	.short	(.L_2121 - .L_2120)
.L_2120:
        /*0004*/ 	.word	0x00000082


	//----- nvinfo : EIATTR_KPARAM_INFO
	.align		4
.L_2121:
        /*0008*/ 	.byte	0x04, 0x17
        /*000a*/ 	.short	(.L_2123 - .L_2122)
.L_2122:
        /*000c*/ 	.word	0x00000000
        /*0010*/ 	.short	0x0002
        /*0012*/ 	.short	0x0008
        /*0014*/ 	.byte	0x00, 0xf0, 0x61, 0x00


	//----- nvinfo : EIATTR_KPARAM_INFO
	.align		4
.L_2123:
        /*0018*/ 	.byte	0x04, 0x17
        /*001a*/ 	.short	(.L_2125 - .L_2124)
.L_2124:
        /*001c*/ 	.word	0x00000000
        /*0020*/ 	.short	0x0001
        /*0022*/ 	.short	0x0004
        /*0024*/ 	.byte	0x00, 0xf0, 0x05, 0x00


	//----- nvinfo : EIATTR_KPARAM_INFO
	.align		4
.L_2125:
        /*0028*/ 	.byte	0x04, 0x17
        /*002a*/ 	.short	(.L_2127 - .L_2126)
.L_2126:
        /*002c*/ 	.word	0x00000000
        /*0030*/ 	.short	0x0000
        /*0032*/ 	.short	0x0000
        /*0034*/ 	.byte	0x00, 0xf0, 0x11, 0x00


	//----- nvinfo : EIATTR_SPARSE_MMA_MASK
	.align		4
.L_2127:
        /*0038*/ 	.byte	0x03, 0x50
        /*003a*/ 	.short	0x0000


	//----- nvinfo : EIATTR_MAXREG_COUNT
	.align		4
        /*003c*/ 	.byte	0x03, 0x1b
        /*003e*/ 	.short	0x00ff


	//----- nvinfo : EIATTR_MERCURY_ISA_VERSION
	.align		4
        /*0040*/ 	.byte	0x03, 0x5f
        /*0042*/ 	.short	0x0101


	//----- nvinfo : EIATTR_VRC_CTA_INIT_COUNT
	.align		4
        /*0044*/ 	.byte	0x02, 0x4a
	.zero		1
	.zero		1


	//----- nvinfo : EIATTR_EXIT_INSTR_OFFSETS
	.align		4
        /*0048*/ 	.byte	0x04, 0x1c
        /*004a*/ 	.short	(.L_2129 - .L_2128)


	//   ....[0]....
.L_2128:
        /*004c*/ 	.word	0x00000a00


	//   ....[1]....
        /*0050*/ 	.word	0x00000a50


	//   ....[2]....
        /*0054*/ 	.word	0x00000c70


	//----- nvinfo : EIATTR_MAX_THREADS
	.align		4
.L_2129:
        /*0058*/ 	.byte	0x04, 0x05
        /*005a*/ 	.short	(.L_2131 - .L_2130)
.L_2130:
        /*005c*/ 	.word	0x00000080
        /*0060*/ 	.word	0x00000001
        /*0064*/ 	.word	0x00000001


	//----- nvinfo : EIATTR_CRS_STACK_SIZE
	.align		4
.L_2131:
        /*0068*/ 	.byte	0x04, 0x1e
        /*006a*/ 	.short	(.L_2133 - .L_2132)
.L_2132:
        /*006c*/ 	.word	0x00000000


	//----- nvinfo : EIATTR_CBANK_PARAM_SIZE
	.align		4
.L_2133:
        /*0070*/ 	.byte	0x03, 0x19
        /*0072*/ 	.short	0x0020


	//----- nvinfo : EIATTR_PARAM_CBANK
	.align		4
        /*0074*/ 	.byte	0x04, 0x0a
        /*0076*/ 	.short	(.L_2135 - .L_2134)
	.align		4
.L_2134:
        /*0078*/ 	.word	index@(.nv.constant0._ZN2at6native29vectorized_elementwise_kernelILi8ENS0_13BinaryFunctorIsssNS0_17BitwiseXorFunctorIsEEEESt5arrayIPcLm3EEEEviT0_T1_)
        /*007c*/ 	.short	0x0380
        /*007e*/ 	.short	0x0020


	//----- nvinfo : EIATTR_SW_WAR
	.align		4
.L_2135:
        /*0080*/ 	.byte	0x04, 0x36
        /*0082*/ 	.short	(.L_2137 - .L_2136)
.L_2136:
        /*0084*/ 	.word	0x00000008
.L_2137:


//--------------------- .nv.info._ZN2at6native18elementwise_kernelILi128ELi4EZNS0_15gpu_kernel_implINS0_13AUnaryFunctorIlllNS0_17BitwiseXorFunctorIlEEEEEEvRNS_18TensorIteratorBaseERKT_EUliE_EEviT1_ --------------------------
	.section	.nv.info._ZN2at6native18elementwise_kernelILi128ELi4EZNS0_15gpu_kernel_implINS0_13AUnaryFunctorIlllNS0_17BitwiseXorFunctorIlEEEEEEvRNS_18TensorIteratorBaseERKT_EUliE_EEviT1_,"",@"SHT_CUDA_INFO"
	.sectionflags	@""
	.align	4


	//----- nvinfo : EIATTR_CUDA_API_VERSION
	.align		4
        /*0000*/ 	.byte	0x04, 0x37
        /*0002*/ 	.short	(.L_2139 - .L_2138)
.L_2138:
        /*0004*/ 	.word	0x00000082


	//----- nvinfo : EIATTR_KPARAM_INFO
	.align		4
.L_2139:
        /*0008*/ 	.byte	0x04, 0x17
        /*000a*/ 	.short	(.L_2141 - .L_2140)
.L_2140:
        /*000c*/ 	.word	0x00000000
        /*0010*/ 	.short	0x0001
        /*0012*/ 	.short	0x0008
        /*0014*/ 	.byte	0x00, 0xf0, 0xa1, 0x08


	//----- nvinfo : EIATTR_KPARAM_INFO
	.align		4
.L_2141:
        /*0018*/ 	.byte	0x04, 0x17
        /*001a*/ 	.short	(.L_2143 - .L_2142)
.L_2142:
        /*001c*/ 	.word	0x00000000
        /*0020*/ 	.short	0x0000
        /*0022*/ 	.short	0x0000
        /*0024*/ 	.byte	0x00, 0xf0, 0x11, 0x00


	//----- nvinfo : EIATTR_SPARSE_MMA_MASK
	.align		4
.L_2143:
        /*0028*/ 	.byte	0x03, 0x50
        /*002a*/ 	.short	0x0000


	//----- nvinfo : EIATTR_MAXREG_COUNT
	.align		4
        /*002c*/ 	.byte	0x03, 0x1b
        /*002e*/ 	.short	0x0080


	//----- nvinfo : EIATTR_EXTERNS
	.align		4
        /*0030*/ 	.byte	0x04, 0x0f
        /*0032*/ 	.short	(.L_2145 - .L_2144)


	//   ....[0]....
	.align		4
.L_2144:
        /*0034*/ 	.word	index@(__assertfail)


	//----- nvinfo : EIATTR_MERCURY_ISA_VERSION
	.align		4
.L_2145:
        /*0038*/ 	.byte	0x03, 0x5f
        /*003a*/ 	.short	0x0101


	//----- nvinfo : EIATTR_VRC_CTA_INIT_COUNT
	.align		4
        /*003c*/ 	.byte	0x02, 0x4a
	.zero		1
	.zero		1


	//----- nvinfo : EIATTR_SYSCALL_OFFSETS
	.align		4
        /*0040*/ 	.byte	0x04, 0x46
        /*0042*/ 	.short	(.L_2147 - .L_2146)


	//   ....[0]....
.L_2146:
        /*0044*/ 	.word	0x00002110


	//   ....[1]....
        /*0048*/ 	.word	0x00002f20


	//   ....[2]....
        /*004c*/ 	.word	0x00005190


	//   ....[3]....
        /*0050*/ 	.word	0x00005d90


	//   ....[4]....
        /*0054*/ 	.word	0x00008150


	//   ....[5]....
        /*0058*/ 	.word	0x00008d50


	//   ....[6]....
        /*005c*/ 	.word	0x0000b120


	//   ....[7]....
        /*0060*/ 	.word	0x0000bcf0


	//----- nvinfo : EIATTR_EXIT_INSTR_OFFSETS
	.align		4
.L_2147:
        /*0064*/ 	.byte	0x04, 0x1c
        /*0066*/ 	.short	(.L_2149 - .L_2148)


	//   ....[0]....
.L_2148:
        /*0068*/ 	.word	0x00009030


	//   ....[1]....
        /*006c*/ 	.word	0x0000b290


	//   ....[2]....
        /*0070*/ 	.word	0x0000b2b0


	//   ....[3]....
        /*0074*/ 	.word	0x0000b330


	//   ....[4]....
        /*0078*/ 	.word	0x0000b350


	//   ....[5]....
        /*007c*/ 	.word	0x0000b370


	//   ....[6]....
        /*0080*/ 	.word	0x0000b400


	//   ....[7]....
        /*0084*/ 	.word	0x0000b440


	//   ....[8]....
        /*0088*/ 	.word	0x0000b4e0


	//   ....[9]....
        /*008c*/ 	.word	0x0000b530


	//   ....[10]....
        /*0090*/ 	.word	0x0000b560


	//   ....[11]....
        /*0094*/ 	.word	0x0000b620


	//   ....[12]....
        /*0098*/ 	.word	0x0000b790


	//   ....[13]....
        /*009c*/ 	.word	0x0000b900


	//   ....[14]....
        /*00a0*/ 	.word	0x0000ba60


	//   ....[15]....
        /*00a4*/ 	.word	0x0000ba80


	//   ....[16]....
        /*00a8*/ 	.word	0x0000baa0


	//   ....[17]....
        /*00ac*/ 	.word	0x0000bb50


	//   ....[18]....
        /*00b0*/ 	.word	0x0000bb90


	//   ....[19]....
        /*00b4*/ 	.word	0x0000bd00


	//   ....[20]....
        /*00b8*/ 	.word	0x0000be10


	//   ....[21]....
        /*00bc*/ 	.word	0x0000bf50


	//   ....[22]....
        /*00c0*/ 	.word	0x0000bf90


	//----- nvinfo : EIATTR_MAX_THREADS
	.align		4
.L_2149:
        /*00c4*/ 	.byte	0x04, 0x05
        /*00c6*/ 	.short	(.L_2151 - .L_2150)
.L_2150:
        /*00c8*/ 	.word	0x00000080
        /*00cc*/ 	.word	0x00000001
        /*00d0*/ 	.word	0x00000001


	//----- nvinfo : EIATTR_CRS_STACK_SIZE
	.align		4
.L_2151:
        /*00d4*/ 	.byte	0x04, 0x1e
        /*00d6*/ 	.short	(.L_2153 - .L_2152)
.L_2152:
        /*00d8*/ 	.word	0x00000000


	//----- nvinfo : EIATTR_CBANK_PARAM_SIZE
	.align		4
.L_2153:
        /*00dc*/ 	.byte	0x03, 0x19
        /*00de*/ 	.short	0x0230


	//----- nvinfo : EIATTR_PARAM_CBANK
	.align		4
        /*00e0*/ 	.byte	0x04, 0x0a
        /*00e2*/ 	.short	(.L_2155 - .L_2154)
	.align		4
.L_2154:
        /*00e4*/ 	.word	index@(.nv.constant0._ZN2at6native18elementwise_kernelILi128ELi4EZNS0_15gpu_kernel_implINS0_13AUnaryFunctorIlllNS0_17BitwiseXorFunctorIlEEEEEEvRNS_18TensorIteratorBaseERKT_EUliE_EEviT1_)
        /*00e8*/ 	.short	0x0380
        /*00ea*/ 	.short	0x0230


	//----- nvinfo : EIATTR_SW_WAR
	.align		4
.L_2155:
        /*00ec*/ 	.byte	0x04, 0x36
        /*00ee*/ 	.short	(.L_2157 - .L_2156)
.L_2156:
        /*00f0*/ 	.word	0x00000008
.L_2157:


//--------------------- .nv.info._ZN2at6native27unrolled_elementwise_kernelINS0_13AUnaryFunctorIlllNS0_17BitwiseXorFunctorIlEEEESt5arrayIPcLm2EELi4E23TrivialOffsetCalculatorILi1EjESA_NS0_6memory12LoadWithCastILi1EEENSB_13StoreWithCastILi1EEEEEviT_T0_T2_T3_T4_T5_ --------------------------
	.section	.nv.info._ZN2at6native27unrolled_elementwise_kernelINS0_13AUnaryFunctorIlllNS0_17BitwiseXorFunctorIlEEEESt5arrayIPcLm2EELi4E23TrivialOffsetCalculatorILi1EjESA_NS0_6memory12LoadWithCastILi1EEENSB_13StoreWithCastILi1EEEEEviT_T0_T2_T3_T4_T5_,"",@"SHT_CUDA_INFO"
	.sectionflags	@""
	.align	4


	//----- nvinfo : EIATTR_CUDA_API_VERSION
	.align		4
        /*0000*/ 	.byte	0x04, 0x37
        /*0002*/ 	.short	(.L_2159 - .L_2158)
.L_2158:
        /*0004*/ 	.word	0x00000082


	//----- nvinfo : EIATTR_KPARAM_INFO
	.align		4
.L_2159:
        /*0008*/ 	.byte	0x04, 0x17
        /*000a*/ 	.short	(.L_2161 - .L_2160)
.L_2160:
        /*000c*/ 	.word	0x00000000
        /*0010*/ 	.short	0x0006
        /*0012*/ 	.short	0x0034
        /*0014*/ 	.byte	0x00, 0xf0, 0x21, 0x00


	//----- nvinfo : EIATTR_KPARAM_INFO
	.align		4
.L_2161:
        /*0018*/ 	.byte	0x04, 0x17
        /*001a*/ 	.short	(.L_2163 - .L_2162)
.L_2162:
        /*001c*/ 	.word	0x00000000
        /*0020*/ 	.short	0x0005
        /*0022*/ 	.short	0x002c
        /*0024*/ 	.byte	0x00, 0xf0, 0x21, 0x00


	//----- nvinfo : EIATTR_KPARAM_INFO
	.align		4
.L_2163:
        /*0028*/ 	.byte	0x04, 0x17
        /*002a*/ 	.short	(.L_2165 - .L_2164)
.L_2164:
        /*002c*/ 	.word	0x00000000
        /*0030*/ 	.short	0x0004
        /*0032*/ 	.short	0x0029
        /*0034*/ 	.byte	0x00, 0xf0, 0x05, 0x00


	//----- nvinfo : EIATTR_KPARAM_INFO
	.align		4
.L_2165:
        /*0038*/ 	.byte	0x04, 0x17
        /*003a*/ 	.short	(.L_2167 - .L_2166)
.L_2166:
        /*003c*/ 	.word	0x00000000
        /*0040*/ 	.short	0x0003
        /*0042*/ 	.short	0x0028
        /*0044*/ 	.byte	0x00, 0xf0, 0x05, 0x00


	//----- nvinfo : EIATTR_KPARAM_INFO
	.align		4
.L_2167:
        /*0048*/ 	.byte	0x04, 0x17
        /*004a*/ 	.short	(.L_2169 - .L_2168)
.L_2168:
        /*004c*/ 	.word	0x00000000
        /*0050*/ 	.short	0x0002
        /*0052*/ 	.short	0x0018
        /*0054*/ 	.byte	0x00, 0xf0, 0x41, 0x00


	//----- nvinfo : EIATTR_KPARAM_INFO
	.align		4
.L_2169:
        /*0058*/ 	.byte	0x04, 0x17
        /*005a*/ 	.short	(.L_2171 - .L_2170)
.L_2170:
        /*005c*/ 	.word	0x00000000
        /*0060*/ 	.short	0x0001
        /*0062*/ 	.short	0x0008
        /*0064*/ 	.byte	0x00, 0xf0, 0x41, 0x00


	//----- nvinfo : EIATTR_KPARAM_INFO
	.align		4
.L_2171:
        /*0068*/ 	.byte	0x04, 0x17
        /*006a*/ 	.short	(.L_2173 - .L_2172)
.L_2172:
        /*006c*/ 	.word	0x00000000
        /*0070*/ 	.short	0x0000
        /*0072*/ 	.short	0x0000
        /*0074*/ 	.byte	0x00, 0xf0, 0x11, 0x00


	//----- nvinfo : EIATTR_SPARSE_MMA_MASK
	.align		4
.L_2173:
        /*0078*/ 	.byte	0x03, 0x50
        /*007a*/ 	.short	0x0000


	//----- nvinfo : EIATTR_MAXREG_COUNT
	.align		4
        /*007c*/ 	.byte	0x03, 0x1b
        /*007e*/ 	.short	0x00ff


	//----- nvinfo : EIATTR_EXTERNS
	.align		4
        /*0080*/ 	.byte	0x04, 0x0f
        /*0082*/ 	.short	(.L_2175 - .L_2174)


	//   ....[0]....
	.align		4
.L_2174:
        /*0084*/ 	.word	index@(__assertfail)


	//----- nvinfo : EIATTR_MERCURY_ISA_VERSION
	.align		4
.L_2175:
        /*0088*/ 	.byte	0x03, 0x5f
        /*008a*/ 	.short	0x0101


	//----- nvinfo : EIATTR_VRC_CTA_INIT_COUNT
	.align		4
        /*008c*/ 	.byte	0x02, 0x4a
	.zero		1
	.zero		1


	//----- nvinfo : EIATTR_SYSCALL_OFFSETS
	.align		4
        /*0090*/ 	.byte	0x04, 0x46
        /*0092*/ 	.short	(.L_2177 - .L_2176)


	//   ....[0]....
.L_2176:
        /*0094*/ 	.word	0x00000e20


	//   ....[1]....
        /*0098*/ 	.word	0x00001db0


	//   ....[2]....
        /*009c*/ 	.word	0x00002c90


	//   ....[3]....
        /*00a0*/ 	.word	0x00003b70


	//   ....[4]....
        /*00a4*/ 	.word	0x000049d0


	//   ....[5]....
        /*00a8*/ 	.word	0x000056e0


	//   ....[6]....
        /*00ac*/ 	.word	0x00006560


	//   ....[7]....
        /*00b0*/ 	.word	0x000073c0


	//----- nvinfo : EIATTR_EXIT_INSTR_OFFSETS
	.align		4
.L_2177:
        /*00b4*/ 	.byte	0x04, 0x1c
        /*00b6*/ 	.short	(.L_2179 - .L_2178)


	//   ....[0]....
.L_2178:
        /*00b8*/ 	.word	0x00006830


	//   ....[1]....
        /*00bc*/ 	.word	0x00006960


	//   ....[2]....
        /*00c0*/ 	.word	0x00006980


	//   ....[3]....
        /*00c4*/ 	.word	0x00006a00


	//   ....[4]....
        /*00c8*/ 	.word	0x00006a20


	//   ....[5]....
        /*00cc*/ 	.word	0x00006a40


	//   ....[6]....
        /*00d0*/ 	.word	0x00006ad0


	//   ....[7]....
        /*00d4*/ 	.word	0x00006b10


	//   ....[8]....
        /*00d8*/ 	.word	0x00006bb0


	//   ....[9]....
        /*00dc*/ 	.word	0x00006c00


	//   ....[10]....
        /*00e0*/ 	.word	0x00006c30


	//   ....[11]....
        /*00e4*/ 	.word	0x00006cf0


	//   ....[12]....
        /*00e8*/ 	.word	0x00006e60


	//   ....[13]....
        /*00ec*/ 	.word	0x00006fd0


	//   ....[14]....
        /*00f0*/ 	.word	0x00007130


	//   ....[15]....
        /*00f4*/ 	.word	0x00007150


	//   ....[16]....
        /*00f8*/ 	.word	0x00007170


	//   ....[17]....
        /*00fc*/ 	.word	0x00007220


	//   ....[18]....
        /*0100*/ 	.word	0x00007260


	//   ....[19]....
        /*0104*/ 	.word	0x000073d0


	//   ....[20]....
        /*0108*/ 	.word	0x000074e0


	//   ....[21]....
        /*010c*/ 	.word	0x00007620


	//   ....[22]....
        /*0110*/ 	.word	0x00007660


	//----- nvinfo : EIATTR_MAX_THREADS
	.align		4
.L_2179:
        /*0114*/ 	.byte	0x04, 0x05
        /*0116*/ 	.short	(.L_2181 - .L_2180)
.L_2180:
        /*0118*/ 	.word	0x00000080
        /*011c*/ 	.word	0x00000001
        /*0120*/ 	.word	0x00000001


	//----- nvinfo : EIATTR_CRS_STACK_SIZE
	.align		4
.L_2181:
        /*0124*/ 	.byte	0x04, 0x1e
        /*0126*/ 	.short	(.L_2183 - .L_2182)
.L_2182:
        /*0128*/ 	.word	0x00000000


	//----- nvinfo : EIATTR_CBANK_PARAM_SIZE
	.align		4
.L_2183:
        /*012c*/ 	.byte	0x03, 0x19
        /*012e*/ 	.short	0x003c


	//----- nvinfo : EIATTR_PARAM_CBANK
	.align		4
        /*0130*/ 	.byte	0x04, 0x0a
        /*0132*/ 	.short	(.L_2185 - .L_2184)
	.align		4
.L_2184:
        /*0134*/ 	.word	index@(.nv.constant0._ZN2at6native27unrolled_elementwise_kernelINS0_13AUnaryFunctorIlllNS0_17BitwiseXorFunctorIlEEEESt5arrayIPcLm2EELi4E23TrivialOffsetCalculatorILi1EjESA_NS0_6memory12LoadWithCastILi1EEENSB_13StoreWithCastILi1EEEEEviT_T0_T2_T3_T4_T5_)
        /*0138*/ 	.short	0x0380
        /*013a*/ 	.short	0x003c


	//----- nvinfo : EIATTR_SW_WAR
	.align		4
.L_2185:
        /*013c*/ 	.byte	0x04, 0x36
        /*013e*/ 	.short	(.L_2187 - .L_2186)
.L_2186:
        /*0140*/ 	.word	0x00000008
.L_2187:


//--------------------- .nv.info._ZN2at6native18elementwise_kernelILi128ELi2EZNS0_22gpu_kernel_impl_nocastINS0_13AUnaryFunctorIlllNS0_17BitwiseXorFunctorIlEEEEEEvRNS_18TensorIteratorBaseERKT_EUliE_EEviT1_ --------------------------
	.section	.nv.info._ZN2at6native18elementwise_kernelILi128ELi2EZNS0_22gpu_kernel_impl_nocastINS0_13AUnaryFunctorIlllNS0_17BitwiseXorFunctorIlEEEEEEvRNS_18TensorIteratorBaseERKT_EUliE_EEviT1_,"",@"SHT_CUDA_INFO"
	.sectionflags	@""
	.align	4


	//----- nvinfo : EIATTR_CUDA_API_VERSION
	.align		4
        /*0000*/ 	.byte	0x04, 0x37
        /*0002*/ 	.short	(.L_2189 - .L_2188)
.L_2188:
        /*0004*/ 	.word	0x00000082


	//----- nvinfo : EIATTR_KPARAM_INFO
	.align		4
.L_2189:
        /*0008*/ 	.byte	0x04, 0x17
        /*000a*/ 	.short	(.L_2191 - .L_2190)
.L_2190:
        /*000c*/ 	.word	0x00000000
        /*0010*/ 	.short	0x0001
        /*0012*/ 	.short	0x0008
        /*0014*/ 	.byte	0x00, 0xf0, 0x81, 0x08


	//----- nvinfo : EIATTR_KPARAM_INFO
	.align		4
.L_2191:
        /*0018*/ 	.byte	0x04, 0x17
        /*001a*/ 	.short	(.L_2193 - .L_2192)
.L_2192:
        /*001c*/ 	.word	0x00000000
        /*0020*/ 	.short	0x0000
        /*0022*/ 	.short	0x0000
        /*0024*/ 	.byte	0x00, 0xf0, 0x11, 0x00


	//----- nvinfo : EIATTR_SPARSE_MMA_MASK
	.align		4
.L_2193:
        /*0028*/ 	.byte	0x03, 0x50
        /*002a*/ 	.short	0x0000


	//----- nvinfo : EIATTR_MAXREG_COUNT
	.align		4
        /*002c*/ 	.byte	0x03, 0x1b
        /*002e*/ 	.short	0x0080


	//----- nvinfo : EIATTR_MERCURY_ISA_VERSION
	.align		4
        /*0030*/ 	.byte	0x03, 0x5f
        /*0032*/ 	.short	0x0101


	//----- nvinfo : EIATTR_VRC_CTA_INIT_COUNT
	.align		4
        /*0034*/ 	.byte	0x02, 0x4a
	.zero		1
	.zero		1


	//----- nvinfo : EIATTR_EXIT_INSTR_OFFSETS
	.align		4
        /*0038*/ 	.byte	0x04, 0x1c
        /*003a*/ 	.short	(.L_2195 - .L_2194)


	//   ....[0]....
.L_2194:
        /*003c*/ 	.word	0x00000170


	//   ....[1]....
        /*0040*/ 	.word	0x000001f0


	//   ....[2]....
        /*0044*/ 	.word	0x000015e0


	//   ....[3]....
        /*0048*/ 	.word	0x00002930


	//----- nvinfo : EIATTR_MAX_THREADS
	.align		4
.L_2195:
        /*004c*/ 	.byte	0x04, 0x05
        /*004e*/ 	.short	(.L_2197 - .L_2196)
.L_2196:
        /*0050*/ 	.word	0x00000080
        /*0054*/ 	.word	0x00000001
        /*0058*/ 	.word	0x00000001


	//----- nvinfo : EIATTR_CRS_STACK_SIZE
	.align		4
.L_2197:
        /*005c*/ 	.byte	0x04, 0x1e
        /*005e*/ 	.short	(.L_2199 - .L_2198)
.L_2198:
        /*0060*/ 	.word	0x00000000


	//----- nvinfo : EIATTR_CBANK_PARAM_SIZE
	.align		4
.L_2199:
        /*0064*/ 	.byte	0x03, 0x19
        /*0066*/ 	.short	0x0228


	//----- nvinfo : EIATTR_PARAM_CBANK
	.align		4
        /*0068*/ 	.byte	0x04, 0x0a
        /*006a*/ 	.short	(.L_2201 - .L_2200)
	.align		4
.L_2200:
        /*006c*/ 	.word	index@(.nv.constant0._ZN2at6native18elementwise_kernelILi128ELi2EZNS0_22gpu_kernel_impl_nocastINS0_13AUnaryFunctorIlllNS0_17BitwiseXorFunctorIlEEEEEEvRNS_18TensorIteratorBaseERKT_EUliE_EEviT1_)
        /*0070*/ 	.short	0x0380
        /*0072*/ 	.short	0x0228


	//----- nvinfo : EIATTR_SW_WAR
	.align		4
.L_2201:
        /*0074*/ 	.byte	0x04, 0x36
        /*0076*/ 	.short	(.L_2203 - .L_2202)
.L_2202:
        /*0078*/ 	.word	0x00000008
.L_2203:


//--------------------- .nv.info._ZN2at6native27unrolled_elementwise_kernelINS0_13AUnaryFunctorIlllNS0_17BitwiseXorFunctorIlEEEESt5arrayIPcLm2EELi4E23TrivialOffsetCalculatorILi1EjESA_NS0_6memory15LoadWithoutCastENSB_16StoreWithoutCastEEEviT_T0_T2_T3_T4_T5_ --------------------------
	.section	.nv.info._ZN2at6native27unrolled_elementwise_kernelINS0_13AUnaryFunctorIlllNS0_17BitwiseXorFunctorIlEEEESt5arrayIPcLm2EELi4E23TrivialOffsetCalculatorILi1EjESA_NS0_6memory15LoadWithoutCastENSB_16StoreWithoutCastEEEviT_T0_T2_T3_T4_T5_,"",@"SHT_CUDA_INFO"
	.sectionflags	@""
	.align	4


	//----- nvinfo : EIATTR_CUDA_API_VERSION
	.align		4
        /*0000*/ 	.byte	0x04, 0x37
        /*0002*/ 	.short	(.L_2205 - .L_2204)
.L_2204:
        /*0004*/ 	.word	0x00000082


	//----- nvinfo : EIATTR_KPARAM_INFO
	.align		4
.L_2205:
        /*0008*/ 	.byte	0x04, 0x17
        /*000a*/ 	.short	(.L_2207 - .L_2206)
.L_2206:
        /*000c*/ 	.word	0x00000000
        /*0010*/ 	.short	0x0006
        /*0012*/ 	.short	0x002b
        /*0014*/ 	.byte	0x00, 0xf0, 0x05, 0x00


	//----- nvinfo : EIATTR_KPARAM_INFO
	.align		4
.L_2207:
        /*0018*/ 	.byte	0x04, 0x17
        /*001a*/ 	.short	(.L_2209 - .L_2208)
.L_2208:
        /*001c*/ 	.word	0x00000000
        /*0020*/ 	.short	0x0005
        /*0022*/ 	.short	0x002a
        /*0024*/ 	.byte	0x00, 0xf0, 0x05, 0x00


	//----- nvinfo : EIATTR_KPARAM_INFO
	.align		4
.L_2209:
        /*0028*/ 	.byte	0x04, 0x17
        /*002a*/ 	.short	(.L_2211 - .L_2210)
.L_2210:
        /*002c*/ 	.word	0x00000000
        /*0030*/ 	.short	0x0004
        /*0032*/ 	.short	0x0029
        /*0034*/ 	.byte	0x00, 0xf0, 0x05, 0x00


	//----- nvinfo : EIATTR_KPARAM_INFO
	.align		4
.L_2211:
        /*0038*/ 	.byte	0x04, 0x17
        /*003a*/ 	.short	(.L_2213 - .L_2212)
.L_2212:
        /*003c*/ 	.word	0x00000000
        /*0040*/ 	.short	0x0003
        /*0042*/ 	.short	0x0028
        /*0044*/ 	.byte	0x00, 0xf0, 0x05, 0x00


	//----- nvinfo : EIATTR_KPARAM_INFO
	.align		4
.L_2213:
        /*0048*/ 	.byte	0x04, 0x17
        /*004a*/ 	.short	(.L_2215 - .L_2214)
.L_2214:
        /*004c*/ 	.word	0x00000000
        /*0050*/ 	.short	0x0002
        /*0052*/ 	.short	0x0018
        /*0054*/ 	.byte	0x00, 0xf0, 0x41, 0x00


	//----- nvinfo : EIATTR_KPARAM_INFO
	.align		4
.L_2215:
        /*0058*/ 	.byte	0x04, 0x17
        /*005a*/ 	.short	(.L_2217 - .L_2216)
.L_2216:
        /*005c*/ 	.word	0x00000000
        /*0060*/ 	.short	0x0001
        /*0062*/ 	.short	0x0008
        /*0064*/ 	.byte	0x00, 0xf0, 0x41, 0x00


	//----- nvinfo : EIATTR_KPARAM_INFO
	.align		4
.L_2217:
        /*0068*/ 	.byte	0x04, 0x17
        /*006a*/ 	.short	(.L_2219 - .L_2218)
.L_2218:
        /*006c*/ 	.word	0x00000000
        /*0070*/ 	.short	0x0000
        /*0072*/ 	.short	0x0000
        /*0074*/ 	.byte	0x00, 0xf0, 0x11, 0x00


	//----- nvinfo : EIATTR_SPARSE_MMA_MASK
	.align		4
.L_2219:
        /*0078*/ 	.byte	0x03, 0x50
        /*007a*/ 	.short	0x0000


	//----- nvinfo : EIATTR_MAXREG_COUNT
	.align		4
        /*007c*/ 	.byte	0x03, 0x1b
        /*007e*/ 	.short	0x00ff


	//----- nvinfo : EIATTR_MERCURY_ISA_VERSION
	.align		4
        /*0080*/ 	.byte	0x03, 0x5f
        /*0082*/ 	.short	0x0101


	//----- nvinfo : EIATTR_VRC_CTA_INIT_COUNT
	.align		4
        /*0084*/ 	.byte	0x02, 0x4a
	.zero		1
	.zero		1


	//----- nvinfo : EIATTR_EXIT_INSTR_OFFSETS
	.align		4
        /*0088*/ 	.byte	0x04, 0x1c
        /*008a*/ 	.short	(.L_2221 - .L_2220)


	//   ....[0]....
.L_2220:
        /*008c*/ 	.word	0x00000460


	//   ....[1]....
        /*0090*/ 	.word	0x000004b0


	//----- nvinfo : EIATTR_MAX_THREADS
	.align		4
.L_2221:
        /*0094*/ 	.byte	0x04, 0x05
        /*0096*/ 	.short	(.L_2223 - .L_2222)
.L_2222:
        /*0098*/ 	.word	0x00000080
        /*009c*/ 	.word	0x00000001
        /*00a0*/ 	.word	0x00000001


	//----- nvinfo : EIATTR_CRS_STACK_SIZE
	.align		4
.L_2223:
        /*00a4*/ 	.byte	0x04, 0x1e
        /*00a6*/ 	.short	(.L_2225 - .L_2224)
.L_2224:
        /*00a8*/ 	.word	0x00000000


	//----- nvinfo : EIATTR_CBANK_PARAM_SIZE
	.align		4
.L_2225:
        /*00ac*/ 	.byte	0x03, 0x19
        /*00ae*/ 	.short	0x002c


	//----- nvinfo : EIATTR_PARAM_CBANK
	.align		4
        /*00b0*/ 	.byte	0x04, 0x0a
        /*00b2*/ 	.short	(.L_2227 - .L_2226)
	.align		4
.L_2226:
        /*00b4*/ 	.word	index@(.nv.constant0._ZN2at6native27unrolled_elementwise_kernelINS0_13AUnaryFunctorIlllNS0_17BitwiseXorFunctorIlEEEESt5arrayIPcLm2EELi4E23TrivialOffsetCalculatorILi1EjESA_NS0_6memory15LoadWithoutCastENSB_16StoreWithoutCastEEEviT_T0_T2_T3_T4_T5_)
        /*00b8*/ 	.short	0x0380
        /*00ba*/ 	.short	0x002c


	//----- nvinfo : EIATTR_SW_WAR
	.align		4
.L_2227:
        /*00bc*/ 	.byte	0x04, 0x36
        /*00be*/ 	.short	(.L_2229 - .L_2228)
.L_2228:
        /*00c0*/ 	.word	0x00000008
.L_2229:


//--------------------- .nv.info._ZN2at6native29vectorized_elementwise_kernelILi2ENS0_13AUnaryFunctorIlllNS0_17BitwiseXorFunctorIlEEEESt5arrayIPcLm2EEEEviT0_T1_ --------------------------
	.section	.nv.info._ZN2at6native29vectorized_elementwise_kernelILi2ENS0_13AUnaryFunctorIlllNS0_17BitwiseXorFunctorIlEEEESt5arrayIPcLm2EEEEviT0_T1_,"",@"SHT_CUDA_INFO"
	.sectionflags	@""
	.align	4


	//----- nvinfo : EIATTR_CUDA_API_VERSION
	.align		4
        /*0000*/ 	.byte	0x04, 0x37
        /*0002*/ 	.short	(.L_2231 - .L_2230)
.L_2230:
        /*0004*/ 	.word	0x00000082


	//----- nvinfo : EIATTR_KPARAM_INFO
	.align		4
.L_2231:
        /*0008*/ 	.byte	0x04, 0x17
        /*000a*/ 	.short	(.L_2233 - .L_2232)
.L_2232:
        /*000c*/ 	.word	0x00000000
        /*0010*/ 	.short	0x0002
        /*0012*/ 	.short	0x0018
        /*0014*/ 	.byte	0x00, 0xf0, 0x41, 0x00


	//----- nvinfo : EIATTR_KPARAM_INFO
	.align		4
.L_2233:
        /*0018*/ 	.byte	0x04, 0x17
        /*001a*/ 	.short	(.L_2235 - .L_2234)
.L_2234:
        /*001c*/ 	.word	0x00000000
        /*0020*/ 	.short	0x0001
        /*0022*/ 	.short	0x0008
        /*0024*/ 	.byte	0x00, 0xf0, 0x41, 0x00


	//----- nvinfo : EIATTR_KPARAM_INFO
	.align		4
.L_2235:
        /*0028*/ 	.byte	0x04, 0x17
        /*002a*/ 	.short	(.L_2237 - .L_2236)
.L_2236:
        /*002c*/ 	.word	0x00000000
        /*0030*/ 	.short	0x0000
        /*0032*/ 	.short	0x0000
        /*0034*/ 	.byte	0x00, 0xf0, 0x11, 0x00


	//----- nvinfo : EIATTR_SPARSE_MMA_MASK
	.align		4
.L_2237:
        /*0038*/ 	.byte	0x03, 0x50
        /*003a*/ 	.short	0x0000


	//----- nvinfo : EIATTR_MAXREG_COUNT
	.align		4
        /*003c*/ 	.byte	0x03, 0x1b
        /*003e*/ 	.short	0x00ff


	//----- nvinfo : EIATTR_MERCURY_ISA_VERSION
	.align		4
        /*0040*/ 	.byte	0x03, 0x5f
        /*0042*/ 	.short	0x0101


	//----- nvinfo : EIATTR_VRC_CTA_INIT_COUNT
	.align		4
        /*0044*/ 	.byte	0x02, 0x4a
	.zero		1
	.zero		1


	//----- nvinfo : EIATTR_EXIT_INSTR_OFFSETS
	.align		4
        /*0048*/ 	.byte	0x04, 0x1c
        /*004a*/ 	.short	(.L_2239 - .L_2238)


	//   ....[0]....
.L_2238:
        /*004c*/ 	.word	0x00000890


	//   ....[1]....
        /*0050*/ 	.word	0x000008e0


	//   ....[2]....
        /*0054*/ 	.word	0x00000b50


	//----- nvinfo : EIATTR_MAX_THREADS
	.align		4
.L_2239:
        /*0058*/ 	.byte	0x04, 0x05
        /*005a*/ 	.short	(.L_2241 - .L_2240)
.L_2240:
        /*005c*/ 	.word	0x00000080
        /*0060*/ 	.word	0x00000001
        /*0064*/ 	.word	0x00000001


	//----- nvinfo : EIATTR_CRS_STACK_SIZE
	.align		4
.L_2241:
        /*0068*/ 	.byte	0x04, 0x1e
        /*006a*/ 	.short	(.L_2243 - .L_2242)
.L_2242:
        /*006c*/ 	.word	0x00000000


	//----- nvinfo : EIATTR_CBANK_PARAM_SIZE
	.align		4
.L_2243:
        /*0070*/ 	.byte	0x03, 0x19
        /*0072*/ 	.short	0x0028


	//----- nvinfo : EIATTR_PARAM_CBANK
	.align		4
        /*0074*/ 	.byte	0x04, 0x0a
        /*0076*/ 	.short	(.L_2245 - .L_2244)
	.align		4
.L_2244:
        /*0078*/ 	.word	index@(.nv.constant0._ZN2at6native29vectorized_elementwise_kernelILi2ENS0_13AUnaryFunctorIlllNS0_17BitwiseXorFunctorIlEEEESt5arrayIPcLm2EEEEviT0_T1_)
        /*007c*/ 	.short	0x0380
        /*007e*/ 	.short	0x0028


	//----- nvinfo : EIATTR_SW_WAR
	.align		4
.L_2245:
        /*0080*/ 	.byte	0x04, 0x36
        /*0082*/ 	.short	(.L_2247 - .L_2246)
.L_2246:
        /*0084*/ 	.word	0x00000008
.L_2247:


//--------------------- .nv.info._ZN2at6native29vectorized_elementwise_kernelILi4ENS0_13AUnaryFunctorIlllNS0_17BitwiseXorFunctorIlEEEESt5arrayIPcLm2EEEEviT0_T1_ --------------------------
	.section	.nv.info._ZN2at6native29vectorized_elementwise_kernelILi4ENS0_13AUnaryFunctorIlllNS0_17BitwiseXorFunctorIlEEEESt5arrayIPcLm2EEEEviT0_T1_,"",@"SHT_CUDA_INFO"
	.sectionflags	@""
	.align	4


	//----- nvinfo : EIATTR_CUDA_API_VERSION
	.align		4
        /*0000*/ 	.byte	0x04, 0x37
        /*0002*/ 	.short	(.L_2249 - .L_2248)
.L_2248:
        /*0004*/ 	.word	0x00000082


	//----- nvinfo : EIATTR_KPARAM_INFO
	.align		4
.L_2249:
        /*0008*/ 	.byte	0x04, 0x17
        /*000a*/ 	.short	(.L_2251 - .L_2250)
.L_2250:
        /*000c*/ 	.word	0x00000000
        /*0010*/ 	.short	0x0002
        /*0012*/ 	.short	0x0018
        /*0014*/ 	.byte	0x00, 0xf0, 0x41, 0x00


	//----- nvinfo : EIATTR_KPARAM_INFO
	.align		4
.L_2251:
        /*0018*/ 	.byte	0x04, 0x17
        /*001a*/ 	.short	(.L_2253 - .L_2252)
.L_2252:
        /*001c*/ 	.word	0x00000000
        /*0020*/ 	.short	0x0001
        /*0022*/ 	.short	0x0008
        /*0024*/ 	.byte	0x00, 0xf0, 0x41, 0x00


	//----- nvinfo : EIATTR_KPARAM_INFO
	.align		4
.L_2253:
        /*0028*/ 	.byte	0x04, 0x17
        /*002a*/ 	.short	(.L_2255 - .L_2254)
.L_2254:
        /*002c*/ 	.word	0x00000000
        /*0030*/ 	.short	0x0000
        /*0032*/ 	.short	0x0000
        /*0034*/ 	.byte	0x00, 0xf0, 0x11, 0x00


	//----- nvinfo : EIATTR_SPARSE_MMA_MASK
	.align		4
.L_2255:
        /*0038*/ 	.byte	0x03, 0x50
        /*003a*/ 	.short	0x0000


	//----- nvinfo : EIATTR_MAXREG_COUNT
	.align		4
        /*003c*/ 	.byte	0x03, 0x1b
        /*003e*/ 	.short	0x00ff


	//----- nvinfo : EIATTR_MERCURY_ISA_VERSION
	.align		4
        /*0040*/ 	.byte	0x03, 0x5f
        /*0042*/ 	.short	0x0101


	//----- nvinfo : EIATTR_VRC_CTA_INIT_COUNT
	.align		4
        /*0044*/ 	.byte	0x02, 0x4a
	.zero		1
	.zero		1


	//----- nvinfo : EIATTR_EXIT_INSTR_OFFSETS
	.align		4
        /*0048*/ 	.byte	0x04, 0x1c
        /*004a*/ 	.short	(.L_2257 - .L_2256)


	//   ....[0]....
.L_2256:
        /*004c*/ 	.word	0x00000890


	//   ....[1]....
        /*0050*/ 	.word	0x000008e0


	//   ....[2]....
        /*0054*/ 	.word	0x00000b10


	//----- nvinfo : EIATTR_MAX_THREADS
	.align		4
.L_2257:
        /*0058*/ 	.byte	0x04, 0x05
        /*005a*/ 	.short	(.L_2259 - .L_2258)
.L_2258:
        /*005c*/ 	.word	0x00000080
        /*0060*/ 	.word	0x00000001
        /*0064*/ 	.word	0x00000001


	//----- nvinfo : EIATTR_CRS_STACK_SIZE
	.align		4
.L_2259:
        /*0068*/ 	.byte	0x04, 0x1e
        /*006a*/ 	.short	(.L_2261 - .L_2260)
.L_2260:
        /*006c*/ 	.word	0x00000000


	//----- nvinfo : EIATTR_CBANK_PARAM_SIZE
	.align		4
.L_2261:
        /*0070*/ 	.byte	0x03, 0x19
        /*0072*/ 	.short	0x0028


	//----- nvinfo : EIATTR_PARAM_CBANK
	.align		4
        /*0074*/ 	.byte	0x04, 0x0a
        /*0076*/ 	.short	(.L_2263 - .L_2262)
	.align		4
.L_2262:
        /*0078*/ 	.word	index@(.nv.constant0._ZN2at6native29vectorized_elementwise_kernelILi4ENS0_13AUnaryFunctorIlllNS0_17BitwiseXorFunctorIlEEEESt5arrayIPcLm2EEEEviT0_T1_)
        /*007c*/ 	.short	0x0380
        /*007e*/ 	.short	0x0028


	//----- nvinfo : EIATTR_SW_WAR
	.align		4
.L_2263:
        /*0080*/ 	.byte	0x04, 0x36
        /*0082*/ 	.short	(.L_2265 - .L_2264)
.L_2264:
        /*0084*/ 	.word	0x00000008
.L_2265:


//--------------------- .nv.info._ZN2at6native29vectorized_elementwise_kernelILi8ENS0_13AUnaryFunctorIlllNS0_17BitwiseXorFunctorIlEEEESt5arrayIPcLm2EEEEviT0_T1_ --------------------------
	.section	.nv.info._ZN2at6native29vectorized_elementwise_kernelILi8ENS0_13AUnaryFunctorIlllNS0_17BitwiseXorFunctorIlEEEESt5arrayIPcLm2EEEEviT0_T1_,"",@"SHT_CUDA_INFO"
	.sectionflags	@""
	.align	4


	//----- nvinfo : EIATTR_CUDA_API_VERSION
	.align		4
        /*0000*/ 	.byte	0x04, 0x37
        /*0002*/ 	.short	(.L_2267 - .L_2266)
.L_2266:
        /*0004*/ 	.word	0x00000082


	//----- nvinfo : EIATTR_KPARAM_INFO
	.align		4
.L_2267:
        /*0008*/ 	.byte	0x04, 0x17
        /*000a*/ 	.short	(.L_2269 - .L_2268)
.L_2268:
        /*000c*/ 	.word	0x00000000
        /*0010*/ 	.short	0x0002
        /*0012*/ 	.short	0x0018
        /*0014*/ 	.byte	0x00, 0xf0, 0x41, 0x00


	//----- nvinfo : EIATTR_KPARAM_INFO
	.align		4
.L_2269:
        /*0018*/ 	.byte	0x04, 0x17
        /*001a*/ 	.short	(.L_2271 - .L_2270)
.L_2270:
        /*001c*/ 	.word	0x00000000
        /*0020*/ 	.short	0x0001
        /*0022*/ 	.short	0x0008
        /*0024*/ 	.byte	0x00, 0xf0, 0x41, 0x00


	//----- nvinfo : EIATTR_KPARAM_INFO
	.align		4
.L_2271:
        /*0028*/ 	.byte	0x04, 0x17
        /*002a*/ 	.short	(.L_2273 - .L_2272)
.L_2272:
        /*002c*/ 	.word	0x00000000
        /*0030*/ 	.short	0x0000
        /*0032*/ 	.short	0x0000
        /*0034*/ 	.byte	0x00, 0xf0, 0x11, 0x00


	//----- nvinfo : EIATTR_SPARSE_MMA_MASK
	.align		4
.L_2273:
        /*0038*/ 	.byte	0x03, 0x50
        /*003a*/ 	.short	0x0000


	//----- nvinfo : EIATTR_MAXREG_COUNT
	.align		4
        /*003c*/ 	.byte	0x03, 0x1b
        /*003e*/ 	.short	0x00ff


	//----- nvinfo : EIATTR_MERCURY_ISA_VERSION
	.align		4
        /*0040*/ 	.byte	0x03, 0x5f
        /*0042*/ 	.short	0x0101


	//----- nvinfo : EIATTR_VRC_CTA_INIT_COUNT
	.align		4
        /*0044*/ 	.byte	0x02, 0x4a
	.zero		1
	.zero		1


	//----- nvinfo : EIATTR_EXIT_INSTR_OFFSETS
	.align		4
        /*0048*/ 	.byte	0x04, 0x1c
        /*004a*/ 	.short	(.L_2275 - .L_2274)


	//   ....[0]....
.L_2274:
        /*004c*/ 	.word	0x00000890


	//   ....[1]....
        /*0050*/ 	.word	0x000008e0


	//   ....[2]....
        /*0054*/ 	.word	0x00000b10


	//----- nvinfo : EIATTR_MAX_THREADS
	.align		4
.L_2275:
        /*0058*/ 	.byte	0x04, 0x05
        /*005a*/ 	.short	(.L_2277 - .L_2276)
.L_2276:
        /*005c*/ 	.word	0x00000080
        /*0060*/ 	.word	0x00000001
        /*0064*/ 	.word	0x00000001


	//----- nvinfo : EIATTR_CRS_STACK_SIZE
	.align		4
.L_2277:
        /*0068*/ 	.byte	0x04, 0x1e
        /*006a*/ 	.short	(.L_2279 - .L_2278)
.L_2278:
        /*006c*/ 	.word	0x00000000


	//----- nvinfo : EIATTR_CBANK_PARAM_SIZE
	.align		4
.L_2279:
        /*0070*/ 	.byte	0x03, 0x19
        /*0072*/ 	.short	0x0028


	//----- nvinfo : EIATTR_PARAM_CBANK
	.align		4
        /*0074*/ 	.byte	0x04, 0x0a
        /*0076*/ 	.short	(.L_2281 - .L_2280)
	.align		4
.L_2280:
        /*0078*/ 	.word	index@(.nv.constant0._ZN2at6native29vectorized_elementwise_kernelILi8ENS0_13AUnaryFunctorIlllNS0_17BitwiseXorFunctorIlEEEESt5arrayIPcLm2EEEEviT0_T1_)
        /*007c*/ 	.short	0x0380
        /*007e*/ 	.short	0x0028


	//----- nvinfo : EIATTR_SW_WAR
	.align		4
.L_2281:
        /*0080*/ 	.byte	0x04, 0x36
        /*0082*/ 	.short	(.L_2283 - .L_2282)
.L_2282:
        /*0084*/ 	.word	0x00000008
.L_2283:


//--------------------- .nv.info._ZN2at6native18elementwise_kernelILi128ELi4EZNS0_15gpu_kernel_implINS0_13BinaryFunctorIlllNS0_17BitwiseXorFunctorIlEEEEEEvRNS_18TensorIteratorBaseERKT_EUliE_EEviT1_ --------------------------
	.section	.nv.info._ZN2at6native18elementwise_kernelILi128ELi4EZNS0_15gpu_kernel_implINS0_13BinaryFunctorIlllNS0_17BitwiseXorFunctorIlEEEEEEvRNS_18TensorIteratorBaseERKT_EUliE_EEviT1_,"",@"SHT_CUDA_INFO"
	.sectionflags	@""
	.align	4


	//----- nvinfo : EIATTR_CUDA_API_VERSION
	.align		4
        /*0000*/ 	.byte	0x04, 0x37
        /*0002*/ 	.short	(.L_2285 - .L_2284)
.L_2284:
        /*0004*/ 	.word	0x00000082


	//----- nvinfo : EIATTR_KPARAM_INFO
	.align		4
.L_2285:
        /*0008*/ 	.byte	0x04, 0x17
        /*000a*/ 	.short	(.L_2287 - .L_2286)
.L_2286:
        /*000c*/ 	.word	0x00000000
        /*0010*/ 	.short	0x0001
        /*0012*/ 	.short	0x0008
        /*0014*/ 	.byte	0x00, 0xf0, 0x21, 0x0a


	//----- nvinfo : EIATTR_KPARAM_INFO
	.align		4
.L_2287:
        /*0018*/ 	.byte	0x04, 0x17
        /*001a*/ 	.short	(.L_2289 - .L_2288)
.L_2288:
        /*001c*/ 	.word	0x00000000
        /*0020*/ 	.short	0x0000
        /*0022*/ 	.short	0x0000
        /*0024*/ 	.byte	0x00, 0xf0, 0x11, 0x00


	//----- nvinfo : EIATTR_SPARSE_MMA_MASK
	.align		4
.L_2289:
        /*0028*/ 	.byte	0x03, 0x50
        /*002a*/ 	.short	0x0000


	//----- nvinfo : EIATTR_MAXREG_COUNT
	.align		4
        /*002c*/ 	.byte	0x03, 0x1b
        /*002e*/ 	.short	0x0080


	//----- nvinfo : EIATTR_EXTERNS
	.align		4
        /*0030*/ 	.byte	0x04, 0x0f
        /*0032*/ 	.short	(.L_2291 - .L_2290)


	//   ....[0]....
	.align		4
.L_2290:
        /*0034*/ 	.word	index@(__assertfail)


	//----- nvinfo : EIATTR_MERCURY_ISA_VERSION
	.align		4
.L_2291:
        /*0038*/ 	.byte	0x03, 0x5f
        /*003a*/ 	.short	0x0101


	//----- nvinfo : EIATTR_VRC_CTA_INIT_COUNT
	.align		4
        /*003c*/ 	.byte	0x02, 0x4a
	.zero		1
	.zero		1


	//----- nvinfo : EIATTR_SYSCALL_OFFSETS
	.align		4
        /*0040*/ 	.byte	0x04, 0x46
        /*0042*/ 	.short	(.L_2293 - .L_2292)


	//   ....[0]....
.L_2292:
        /*0044*/ 	.word	0x00002450


	//   ....[1]....
        /*0048*/ 	.word	0x00003290


	//   ....[2]....
        /*004c*/ 	.word	0x00004090


	//   ....[3]....
        /*0050*/ 	.word	0x00006630


	//   ....[4]....
        /*0054*/ 	.word	0x00007470


	//   ....[5]....
        /*0058*/ 	.word	0x00008060


	//   ....[6]....
        /*005c*/ 	.word	0x0000a750


	//   ....[7]....
        /*0060*/ 	.word	0x0000b590


	//   ....[8]....
        /*0064*/ 	.word	0x0000c180


	//   ....[9]....
        /*0068*/ 	.word	0x0000e890


	//   ....[10]....
        /*006c*/ 	.word	0x0000f6d0


	//   ....[11]....
        /*0070*/ 	.word	0x00010290


	//----- nvinfo : EIATTR_EXIT_INSTR_OFFSETS
	.align		4
.L_2293:
        /*0074*/ 	.byte	0x04, 0x1c
        /*0076*/ 	.short	(.L_2295 - .L_2294)


	//   ....[0]....
.L_2294:
        /*0078*/ 	.word	0x0000c460


	//   ....[1]....
        /*007c*/ 	.word	0x0000f830


	//   ....[2]....
        /*0080*/ 	.word	0x0000f850


	//   ....[3]....
        /*0084*/ 	.word	0x0000f8d0


	//   ....[4]....
        /*0088*/ 	.word	0x0000f8f0


	//   ....[5]....
        /*008c*/ 	.word	0x0000f910


	//   ....[6]....
        /*0090*/ 	.word	0x0000f9a0


	//   ....[7]....
        /*0094*/ 	.word	0x0000f9e0


	//   ....[8]....
        /*0098*/ 	.word	0x0000fa80


	//   ....[9]....
        /*009c*/ 	.word	0x0000fad0


	//   ....[10]....
        /*00a0*/ 	.word	0x0000fb00


	//   ....[11]....
        /*00a4*/ 	.word	0x0000fbc0


	//   ....[12]....
        /*00a8*/ 	.word	0x0000fd30


	//   ....[13]....
        /*00ac*/ 	.word	0x0000fea0


	//   ....[14]....
        /*00b0*/ 	.word	0x00010000


	//   ....[15]....
        /*00b4*/ 	.word	0x00010020


	//   ....[16]....
        /*00b8*/ 	.word	0x00010040


	//   ....[17]....
        /*00bc*/ 	.word	0x000100f0


	//   ....[18]....
        /*00c0*/ 	.word	0x00010130


	//   ....[19]....
        /*00c4*/ 	.word	0x000102a0


	//   ....[20]....
        /*00c8*/ 	.word	0x000103b0


	//   ....[21]....
        /*00cc*/ 	.word	0x000104f0


	//   ....[22]....
        /*00d0*/ 	.word	0x00010530


	//----- nvinfo : EIATTR_MAX_THREADS
	.align		4
.L_2295:
        /*00d4*/ 	.byte	0x04, 0x05
        /*00d6*/ 	.short	(.L_2297 - .L_2296)
.L_2296:
        /*00d8*/ 	.word	0x00000080
        /*00dc*/ 	.word	0x00000001
        /*00e0*/ 	.word	0x00000001


	//----- nvinfo : EIATTR_CRS_STACK_SIZE
	.align		4
.L_2297:
        /*00e4*/ 	.byte	0x04, 0x1e
        /*00e6*/ 	.short	(.L_2299 - .L_2298)
.L_2298:
        /*00e8*/ 	.word	0x00000000


	//----- nvinfo : EIATTR_CBANK_PARAM_SIZE
	.align		4
.L_2299:
        /*00ec*/ 	.byte	0x03, 0x19
        /*00ee*/ 	.short	0x0290


	//----- nvinfo : EIATTR_PARAM_CBANK
	.align		4
        /*00f0*/ 	.byte	0x04, 0x0a
        /*00f2*/ 	.short	(.L_2301 - .L_2300)
	.align		4
.L_2300:
        /*00f4*/ 	.word	index@(.nv.constant0._ZN2at6native18elementwise_kernelILi128ELi4EZNS0_15gpu_kernel_implINS0_13BinaryFunctorIlllNS0_17BitwiseXorFunctorIlEEEEEEvRNS_18TensorIteratorBaseERKT_EUliE_EEviT1_)
        /*00f8*/ 	.short	0x0380
        /*00fa*/ 	.short	0x0290


	//----- nvinfo : EIATTR_SW_WAR
	.align		4
.L_2301:
        /*00fc*/ 	.byte	0x04, 0x36
        /*00fe*/ 	.short	(.L_2303 - .L_2302)
.L_2302:
        /*0100*/ 	.word	0x00000008
.L_2303:


//--------------------- .nv.info._ZN2at6native27unrolled_elementwise_kernelINS0_13BinaryFunctorIlllNS0_17BitwiseXorFunctorIlEEEESt5arrayIPcLm3EELi4E23TrivialOffsetCalculatorILi2EjES9_ILi1EjENS0_6memory12LoadWithCastILi2EEENSC_13StoreWithCastILi1EEEEEviT_T0_T2_T3_T4_T5_ --------------------------
	.section	.nv.info._ZN2at6native27unrolled_elementwise_kernelINS0_13BinaryFunctorIlllNS0_17BitwiseXorFunctorIlEEEESt5arrayIPcLm3EELi4E23TrivialOffsetCalculatorILi2EjES9_ILi1EjENS0_6memory12LoadWithCastILi2EEENSC_13StoreWithCastILi1EEEEEviT_T0_T2_T3_T4_T5_,"",@"SHT_CUDA_INFO"
	.sectionflags	@""
	.align	4


	//----- nvinfo : EIATTR_CUDA_API_VERSION
	.align		4
        /*0000*/ 	.byte	0x04, 0x37
        /*0002*/ 	.short	(.L_2305 - .L_2304)
.L_2304:
        /*0004*/ 	.word	0x00000082


	//----- nvinfo : EIATTR_KPARAM_INFO
	.align		4
.L_2305:
        /*0008*/ 	.byte	0x04, 0x17
        /*000a*/ 	.short	(.L_2307 - .L_2306)
.L_2306:
        /*000c*/ 	.word	0x00000000
        /*0010*/ 	.short	0x0006
        /*0012*/ 	.short	0x0030
        /*0014*/ 	.byte	0x00, 0xf0, 0x21, 0x00


	//----- nvinfo : EIATTR_KPARAM_INFO
	.align		4
.L_2307:
        /*0018*/ 	.byte	0x04, 0x17
        /*001a*/ 	.short	(.L_2309 - .L_2308)
.L_2308:
        /*001c*/ 	.word	0x00000000
        /*0020*/ 	.short	0x0005
        /*0022*/ 	.short	0x0024
        /*0024*/ 	.byte	0x00, 0xf0, 0x31, 0x00


	//----- nvinfo : EIATTR_KPARAM_INFO
	.align		4
.L_2309:
        /*0028*/ 	.byte	0x04, 0x17
        /*002a*/ 	.short	(.L_2311 - .L_2310)
.L_2310:
        /*002c*/ 	.word	0x00000000
        /*0030*/ 	.short	0x0004
        /*0032*/ 	.short	0x0021
        /*0034*/ 	.byte	0x00, 0xf0, 0x05, 0x00


	//----- nvinfo : EIATTR_KPARAM_INFO
	.align		4
.L_2311:
        /*0038*/ 	.byte	0x04, 0x17
        /*003a*/ 	.short	(.L_2313 - .L_2312)
.L_2312:
        /*003c*/ 	.word	0x00000000
        /*0040*/ 	.short	0x0003
        /*0042*/ 	.short	0x0020
        /*0044*/ 	.byte	0x00, 0xf0, 0x05, 0x00


	//----- nvinfo : EIATTR_KPARAM_INFO
	.align		4
.L_2313:
        /*0048*/ 	.byte	0x04, 0x17
        /*004a*/ 	.short	(.L_2315 - .L_2314)
.L_2314:
        /*004c*/ 	.word	0x00000000
        /*0050*/ 	.short	0x0002
        /*0052*/ 	.short	0x0008
        /*0054*/ 	.byte	0x00, 0xf0, 0x61, 0x00


	//----- nvinfo : EIATTR_KPARAM_INFO
	.align		4
.L_2315:
        /*0058*/ 	.byte	0x04, 0x17
        /*005a*/ 	.short	(.L_2317 - .L_2316)
.L_2316:
        /*005c*/ 	.word	0x00000000
        /*0060*/ 	.short	0x0001
        /*0062*/ 	.short	0x0004
        /*0064*/ 	.byte	0x00, 0xf0, 0x05, 0x00


	//----- nvinfo : EIATTR_KPARAM_INFO
	.align		4
.L_2317:
        /*0068*/ 	.byte	0x04, 0x17
        /*006a*/ 	.short	(.L_2319 - .L_2318)
.L_2318:
        /*006c*/ 	.word	0x00000000
        /*0070*/ 	.short	0x0000
        /*0072*/ 	.short	0x0000
        /*0074*/ 	.byte	0x00, 0xf0, 0x11, 0x00


	//----- nvinfo : EIATTR_SPARSE_MMA_MASK
	.align		4
.L_2319:
        /*0078*/ 	.byte	0x03, 0x50
        /*007a*/ 	.short	0x0000


	//----- nvinfo : EIATTR_MAXREG_COUNT
	.align		4
        /*007c*/ 	.byte	0x03, 0x1b
        /*007e*/ 	.short	0x00ff


	//----- nvinfo : EIATTR_EXTERNS
	.align		4
        /*0080*/ 	.byte	0x04, 0x0f
        /*0082*/ 	.short	(.L_2321 - .L_2320)


	//   ....[0]....
	.align		4
.L_2320:
        /*0084*/ 	.word	index@(__assertfail)


	//----- nvinfo : EIATTR_MERCURY_ISA_VERSION
	.align		4
.L_2321:
        /*0088*/ 	.byte	0x03, 0x5f
        /*008a*/ 	.short	0x0101


	//----- nvinfo : EIATTR_VRC_CTA_INIT_COUNT
	.align		4
        /*008c*/ 	.byte	0x02, 0x4a
	.zero		1
	.zero		1


	//----- nvinfo : EIATTR_SYSCALL_OFFSETS
	.align		4
        /*0090*/ 	.byte	0x04, 0x46
        /*0092*/ 	.short	(.L_2323 - .L_2322)


	//   ....[0]....
.L_2322:
        /*0094*/ 	.word	0x00000e40


	//   ....[1]....
        /*0098*/ 	.word	0x00001cb0


	//   ....[2]....
        /*009c*/ 	.word	0x00002c50


	//   ....[3]....
        /*00a0*/ 	.word	0x00003ac0


	//   ....[4]....
        /*00a4*/ 	.word	0x000049b0


	//   ....[5]....
        /*00a8*/ 	.word	0x00005820


	//   ....[6]....
        /*00ac*/ 	.word	0x00006710


	//   ....[7]....
        /*00b0*/ 	.word	0x00007580


	//   ....[8]....
        /*00b4*/ 	.word	0x000083c0


	//   ....[9]....
        /*00b8*/ 	.word	0x000090d0


	//   ....[10]....
        /*00bc*/ 	.word	0x00009f50


	//   ....[11]....
        /*00c0*/ 	.word	0x0000adb0


	//----- nvinfo : EIATTR_EXIT_INSTR_OFFSETS
	.align		4
.L_2323:
        /*00c4*/ 	.byte	0x04, 0x1c
        /*00c6*/ 	.short	(.L_2325 - .L_2324)


	//   ....[0]....
.L_2324:
        /*00c8*/ 	.word	0x0000a220


	//   ....[1]....
        /*00cc*/ 	.word	0x0000a350


	//   ....[2]....
        /*00d0*/ 	.word	0x0000a370


	//   ....[3]....
        /*00d4*/ 	.word	0x0000a3f0


	//   ....[4]....
        /*00d8*/ 	.word	0x0000a410


	//   ....[5]....
        /*00dc*/ 	.word	0x0000a430


	//   ....[6]....
        /*00e0*/ 	.word	0x0000a4c0


	//   ....[7]....
        /*00e4*/ 	.word	0x0000a500


	//   ....[8]....
        /*00e8*/ 	.word	0x0000a5a0


	//   ....[9]....
        /*00ec*/ 	.word	0x0000a5f0


	//   ....[10]....
        /*00f0*/ 	.word	0x0000a620


	//   ....[11]....
        /*00f4*/ 	.word	0x0000a6e0


	//   ....[12]....
        /*00f8*/ 	.word	0x0000a850


	//   ....[13]....
        /*00fc*/ 	.word	0x0000a9c0


	//   ....[14]....
        /*0100*/ 	.word	0x0000ab20


	//   ....[15]....
        /*0104*/ 	.word	0x0000ab40


	//   ....[16]....
        /*0108*/ 	.word	0x0000ab60


	//   ....[17]....
        /*010c*/ 	.word	0x0000ac10


	//   ....[18]....
        /*0110*/ 	.word	0x0000ac50


	//   ....[19]....
        /*0114*/ 	.word	0x0000adc0


	//   ....[20]....
        /*0118*/ 	.word	0x0000aed0


	//   ....[21]....
        /*011c*/ 	.word	0x0000b010


	//   ....[22]....
        /*0120*/ 	.word	0x0000b050


	//----- nvinfo : EIATTR_MAX_THREADS
	.align		4
.L_2325:
        /*0124*/ 	.byte	0x04, 0x05
        /*0126*/ 	.short	(.L_2327 - .L_2326)
.L_2326:
        /*0128*/ 	.word	0x00000080
        /*012c*/ 	.word	0x00000001
        /*0130*/ 	.word	0x00000001


	//----- nvinfo : EIATTR_CRS_STACK_SIZE
	.align		4
.L_2327:
        /*0134*/ 	.byte	0x04, 0x1e
        /*0136*/ 	.short	(.L_2329 - .L_2328)
.L_2328:
        /*0138*/ 	.word	0x00000000


	//----- nvinfo : EIATTR_CBANK_PARAM_SIZE
	.align		4
.L_2329:
        /*013c*/ 	.byte	0x03, 0x19
        /*013e*/ 	.short	0x0038


	//----- nvinfo : EIATTR_PARAM_CBANK
	.align		4
        /*0140*/ 	.byte	0x04, 0x0a
        /*0142*/ 	.short	(.L_2331 - .L_2330)
	.align		4
.L_2330:
        /*0144*/ 	.word	index@(.nv.constant0._ZN2at6native27unrolled_elementwise_kernelINS0_13BinaryFunctorIlllNS0_17BitwiseXorFunctorIlEEEESt5arrayIPcLm3EELi4E23TrivialOffsetCalculatorILi2EjES9_ILi1EjENS0_6memory12LoadWithCastILi2EEENSC_13StoreWithCastILi1EEEEEviT_T0_T2_T3_T4_T5_)
        /*0148*/ 	.short	0x0380
        /*014a*/ 	.short	0x0038


	//----- nvinfo : EIATTR_SW_WAR
	.align		4
.L_2331:
        /*014c*/ 	.byte	0x04, 0x36
        /*014e*/ 	.short	(.L_2333 - .L_2332)
.L_2332:
        /*0150*/ 	.word	0x00000008
.L_2333:


//--------------------- .nv.info._ZN2at6native18elementwise_kernelILi128ELi2EZNS0_22gpu_kernel_impl_nocastINS0_13BinaryFunctorIlllNS0_17BitwiseXorFunctorIlEEEEEEvRNS_18TensorIteratorBaseERKT_EUliE_EEviT1_ --------------------------
	.section	.nv.info._ZN2at6native18elementwise_kernelILi128ELi2EZNS0_22gpu_kernel_impl_nocastINS0_13BinaryFunctorIlllNS0_17BitwiseXorFunctorIlEEEEEEvRNS_18TensorIteratorBaseERKT_EUliE_EEviT1_,"",@"SHT_CUDA_INFO"
	.sectionflags	@""
	.align	4


	//----- nvinfo : EIATTR_CUDA_API_VERSION
	.align		4
        /*0000*/ 	.byte	0x04, 0x37
        /*0002*/ 	.short	(.L_2335 - .L_2334)
.L_2334:
        /*0004*/ 	.word	0x00000082


	//----- nvinfo : EIATTR_KPARAM_INFO
	.align		4
.L_2335:
        /*0008*/ 	.byte	0x04, 0x17
        /*000a*/ 	.short	(.L_2337 - .L_2336)
.L_2336:
        /*000c*/ 	.word	0x00000000
        /*0010*/ 	.short	0x0001
        /*0012*/ 	.short	0x0008
        /*0014*/ 	.byte	0x00, 0xf0, 0x21, 0x0a


	//----- nvinfo : EIATTR_KPARAM_INFO
	.align		4
.L_2337:
        /*0018*/ 	.byte	0x04, 0x17
        /*001a*/ 	.short	(.L_2339 - .L_2338)
.L_2338:
        /*001c*/ 	.word	0x00000000
        /*0020*/ 	.short	0x0000
        /*0022*/ 	.short	0x0000
        /*0024*/ 	.byte	0x00, 0xf0, 0x11, 0x00


	//----- nvinfo : EIATTR_SPARSE_MMA_MASK
	.align		4
.L_2339:
        /*0028*/ 	.byte	0x03, 0x50
        /*002a*/ 	.short	0x0000


	//----- nvinfo : EIATTR_MAXREG_COUNT
	.align		4
        /*002c*/ 	.byte	0x03, 0x1b
        /*002e*/ 	.short	0x0080


	//----- nvinfo : EIATTR_MERCURY_ISA_VERSION
	.align		4
        /*0030*/ 	.byte	0x03, 0x5f
        /*0032*/ 	.short	0x0101


	//----- nvinfo : EIATTR_VRC_CTA_INIT_COUNT
	.align		4
        /*0034*/ 	.byte	0x02, 0x4a
	.zero		1
	.zero		1


	//----- nvinfo : EIATTR_EXIT_INSTR_OFFSETS
	.align		4
        /*0038*/ 	.byte	0x04, 0x1c
        /*003a*/ 	.short	(.L_2341 - .L_2340)


	//   ....[0]....
.L_2340:
        /*003c*/ 	.word	0x00000180


	//   ....[1]....
        /*0040*/ 	.word	0x00000210


	//   ....[2]....
        /*0044*/ 	.word	0x00001950


	//   ....[3]....
        /*0048*/ 	.word	0x00002ff0


	//----- nvinfo : EIATTR_MAX_THREADS
	.align		4
.L_2341:
        /*004c*/ 	.byte	0x04, 0x05
        /*004e*/ 	.short	(.L_2343 - .L_2342)
.L_2342:
        /*0050*/ 	.word	0x00000080
        /*0054*/ 	.word	0x00000001
        /*0058*/ 	.word	0x00000001


	//----- nvinfo : EIATTR_CRS_STACK_SIZE
	.align		4
.L_2343:
        /*005c*/ 	.byte	0x04, 0x1e
        /*005e*/ 	.short	(.L_2345 - .L_2344)
.L_2344:
        /*0060*/ 	.word	0x00000000


	//----- nvinfo : EIATTR_CBANK_PARAM_SIZE
	.align		4
.L_2345:
        /*0064*/ 	.byte	0x03, 0x19
        /*0066*/ 	.short	0x0290


	//----- nvinfo : EIATTR_PARAM_CBANK
	.align		4
        /*0068*/ 	.byte	0x04, 0x0a
        /*006a*/ 	.short	(.L_2347 - .L_2346)
	.align		4
.L_2346:
        /*006c*/ 	.word	index@(.nv.constant0._ZN2at6native18elementwise_kernelILi128ELi2EZNS0_22gpu_kernel_impl_nocastINS0_13BinaryFunctorIlllNS0_17BitwiseXorFunctorIlEEEEEEvRNS_18TensorIteratorBaseERKT_EUliE_EEviT1_)
        /*0070*/ 	.short	0x0380
        /*0072*/ 	.short	0x0290


	//----- nvinfo : EIATTR_SW_WAR
	.align		4
.L_2347:
        /*0074*/ 	.byte	0x04, 0x36
        /*0076*/ 	.short	(.L_2349 - .L_2348)
.L_2348:
        /*0078*/ 	.word	0x00000008
.L_2349:


//--------------------- .nv.info._ZN2at6native27unrolled_elementwise_kernelINS0_13BinaryFunctorIlllNS0_17BitwiseXorFunctorIlEEEESt5arrayIPcLm3EELi4E23TrivialOffsetCalculatorILi2EjES9_ILi1EjENS0_6memory15LoadWithoutCastENSC_16StoreWithoutCastEEEviT_T0_T2_T3_T4_T5_ --------------------------
	.section	.nv.info._ZN2at6native27unrolled_elementwise_kernelINS0_13BinaryFunctorIlllNS0_17BitwiseXorFunctorIlEEEESt5arrayIPcLm3EELi4E23TrivialOffsetCalculatorILi2EjES9_ILi1EjENS0_6memory15LoadWithoutCastENSC_16StoreWithoutCastEEEviT_T0_T2_T3_T4_T5_,"",@"SHT_CUDA_INFO"
	.sectionflags	@""
	.align	4


	//----- nvinfo : EIATTR_CUDA_API_VERSION
	.align		4
        /*0000*/ 	.byte	0x04, 0x37
        /*0002*/ 	.short	(.L_2351 - .L_2350)
.L_2350:
        /*0004*/ 	.word	0x00000082


	//----- nvinfo : EIATTR_KPARAM_INFO
	.align		4
.L_2351:
        /*0008*/ 	.byte	0x04, 0x17
        /*000a*/ 	.short	(.L_2353 - .L_2352)
.L_2352:
        /*000c*/ 	.word	0x00000000
        /*0010*/ 	.short	0x0006
        /*0012*/ 	.short	0x0023
        /*0014*/ 	.byte	0x00, 0xf0, 0x05, 0x00


	//----- nvinfo : EIATTR_KPARAM_INFO
	.align		4
.L_2353:
        /*0018*/ 	.byte	0x04, 0x17
        /*001a*/ 	.short	(.L_2355 - .L_2354)
.L_2354:
        /*001c*/ 	.word	0x00000000
        /*0020*/ 	.short	0x0005
        /*0022*/ 	.short	0x0022
        /*0024*/ 	.byte	0x00, 0xf0, 0x05, 0x00


	//----- nvinfo : EIATTR_KPARAM_INFO
	.align		4
.L_2355:
        /*0028*/ 	.byte	0x04, 0x17
        /*002a*/ 	.short	(.L_2357 - .L_2356)
.L_2356:
        /*002c*/ 	.word	0x00000000
        /*0030*/ 	.short	0x0004
        /*0032*/ 	.short	0x0021
        /*0034*/ 	.byte	0x00, 0xf0, 0x05, 0x00


	//----- nvinfo : EIATTR_KPARAM_INFO
	.align		4
.L_2357:
        /*0038*/ 	.byte	0x04, 0x17
        /*003a*/ 	.short	(.L_2359 - .L_2358)
.L_2358:
        /*003c*/ 	.word	0x00000000
        /*0040*/ 	.short	0x0003
        /*0042*/ 	.short	0x0020
        /*0044*/ 	.byte	0x00, 0xf0, 0x05, 0x00


	//----- nvinfo : EIATTR_KPARAM_INFO
	.align		4
.L_2359:
        /*0048*/ 	.byte	0x04, 0x17
        /*004a*/ 	.short	(.L_2361 - .L_2360)
.L_2360:
        /*004c*/ 	.word	0x00000000
        /*0050*/ 	.short	0x0002
        /*0052*/ 	.short	0x0008
        /*0054*/ 	.byte	0x00, 0xf0, 0x61, 0x00


	//----- nvinfo : EIATTR_KPARAM_INFO
	.align		4
.L_2361:
        /*0058*/ 	.byte	0x04, 0x17
        /*005a*/ 	.short	(.L_2363 - .L_2362)
.L_2362:
        /*005c*/ 	.word	0x00000000
        /*0060*/ 	.short	0x0001
        /*0062*/ 	.short	0x0004
        /*0064*/ 	.byte	0x00, 0xf0, 0x05, 0x00


	//----- nvinfo : EIATTR_KPARAM_INFO
	.align		4
.L_2363:
        /*0068*/ 	.byte	0x04, 0x17
        /*006a*/ 	.short	(.L_2365 - .L_2364)
.L_2364:
        /*006c*/ 	.word	0x00000000
        /*0070*/ 	.short	0x0000
        /*0072*/ 	.short	0x0000
        /*0074*/ 	.byte	0x00, 0xf0, 0x11, 0x00


	//----- nvinfo : EIATTR_SPARSE_MMA_MASK
	.align		4
.L_2365:
        /*0078*/ 	.byte	0x03, 0x50
        /*007a*/ 	.short	0x0000


	//----- nvinfo : EIATTR_MAXREG_COUNT
	.align		4
        /*007c*/ 	.byte	0x03, 0x1b
        /*007e*/ 	.short	0x00ff


	//----- nvinfo : EIATTR_MERCURY_ISA_VERSION
	.align		4
        /*0080*/ 	.byte	0x03, 0x5f
        /*0082*/ 	.short	0x0101


	//----- nvinfo : EIATTR_VRC_CTA_INIT_COUNT
	.align		4
        /*0084*/ 	.byte	0x02, 0x4a
	.zero		1
	.zero		1


	//----- nvinfo : EIATTR_EXIT_INSTR_OFFSETS
	.align		4
        /*0088*/ 	.byte	0x04, 0x1c
        /*008a*/ 	.short	(.L_2367 - .L_2366)


	//   ....[0]....
.L_2366:
        /*008c*/ 	.word	0x00000560


	//   ....[1]....
        /*0090*/ 	.word	0x000005b0


	//----- nvinfo : EIATTR_MAX_THREADS
	.align		4
.L_2367:
        /*0094*/ 	.byte	0x04, 0x05
        /*0096*/ 	.short	(.L_2369 - .L_2368)
.L_2368:
        /*0098*/ 	.word	0x00000080
        /*009c*/ 	.word	0x00000001
        /*00a0*/ 	.word	0x00000001


	//----- nvinfo : EIATTR_CRS_STACK_SIZE
	.align		4
.L_2369:
        /*00a4*/ 	.byte	0x04, 0x1e
        /*00a6*/ 	.short	(.L_2371 - .L_2370)
.L_2370:
        /*00a8*/ 	.word	0x00000000


	//----- nvinfo : EIATTR_CBANK_PARAM_SIZE
	.align		4
.L_2371:
        /*00ac*/ 	.byte	0x03, 0x19
        /*00ae*/ 	.short	0x0024


	//----- nvinfo : EIATTR_PARAM_CBANK
	.align		4
        /*00b0*/ 	.byte	0x04, 0x0a
        /*00b2*/ 	.short	(.L_2373 - .L_2372)
	.align		4
.L_2372:
        /*00b4*/ 	.word	index@(.nv.constant0._ZN2at6native27unrolled_elementwise_kernelINS0_13BinaryFunctorIlllNS0_17BitwiseXorFunctorIlEEEESt5arrayIPcLm3EELi4E23TrivialOffsetCalculatorILi2EjES9_ILi1EjENS0_6memory15LoadWithoutCastENSC_16StoreWithoutCastEEEviT_T0_T2_T3_T4_T5_)
        /*00b8*/ 	.short	0x0380
        /*00ba*/ 	.short	0x0024


	//----- nvinfo : EIATTR_SW_WAR
	.align		4
.L_2373:
        /*00bc*/ 	.byte	0x04, 0x36
        /*00be*/ 	.short	(.L_2375 - .L_2374)
.L_2374:
        /*00c0*/ 	.word	0x00000008
.L_2375:


//--------------------- .nv.info._ZN2at6native29vectorized_elementwise_kernelILi2ENS0_13BinaryFunctorIlllNS0_17BitwiseXorFunctorIlEEEESt5arrayIPcLm3EEEEviT0_T1_ --------------------------
	.section	.nv.info._ZN2at6native29vectorized_elementwise_kernelILi2ENS0_13BinaryFunctorIlllNS0_17BitwiseXorFunctorIlEEEESt5arrayIPcLm3EEEEviT0_T1_,"",@"SHT_CUDA_INFO"
	.sectionflags	@""
	.align	4


	//----- nvinfo : EIATTR_CUDA_API_VERSION
	.align		4
        /*0000*/ 	.byte	0x04, 0x37
        /*0002*/ 	.short	(.L_2377 - .L_2376)
.L_2376:
        /*0004*/ 	.word	0x00000082


	//----- nvinfo : EIATTR_KPARAM_INFO
	.align		4
.L_2377:
        /*0008*/ 	.byte	0x04, 0x17
        /*000a*/ 	.short	(.L_2379 - .L_2378)
.L_2378:
        /*000c*/ 	.word	0x00000000
        /*0010*/ 	.short	0x0002
        /*0012*/ 	.short	0x0008
        /*0014*/ 	.byte	0x00, 0xf0, 0x61, 0x00


	//----- nvinfo : EIATTR_KPARAM_INFO
	.align		4
.L_2379:
        /*0018*/ 	.byte	0x04, 0x17
        /*001a*/ 	.short	(.L_2381 - .L_2380)
.L_2380:
        /*001c*/ 	.word	0x00000000
        /*0020*/ 	.short	0x0001
        /*0022*/ 	.short	0x0004
        /*0024*/ 	.byte	0x00, 0xf0, 0x05, 0x00


	//----- nvinfo : EIATTR_KPARAM_INFO
	.align		4
.L_2381:
        /*0028*/ 	.byte	0x04, 0x17
        /*002a*/ 	.short	(.L_2383 - .L_2382)
.L_2382:
        /*002c*/ 	.word	0x00000000
        /*0030*/ 	.short	0x0000
        /*0032*/ 	.short	0x0000
        /*0034*/ 	.byte	0x00, 0xf0, 0x11, 0x00


	//----- nvinfo : EIATTR_SPARSE_MMA_MASK
	.align		4
.L_2383:
        /*0038*/ 	.byte	0x03, 0x50
        /*003a*/ 	.short	0x0000


	//----- nvinfo : EIATTR_MAXREG_COUNT
	.align		4
        /*003c*/ 	.byte	0x03, 0x1b
        /*003e*/ 	.short	0x00ff


	//----- nvinfo : EIATTR_MERCURY_ISA_VERSION
	.align		4
        /*0040*/ 	.byte	0x03, 0x5f
        /*0042*/ 	.short	0x0101


	//----- nvinfo : EIATTR_VRC_CTA_INIT_COUNT
	.align		4
        /*0044*/ 	.byte	0x02, 0x4a
	.zero		1
	.zero		1


	//----- nvinfo : EIATTR_EXIT_INSTR_OFFSETS
	.align		4
        /*0048*/ 	.byte	0x04, 0x1c
        /*004a*/ 	.short	(.L_2385 - .L_2384)


	//   ....[0]....
.L_2384:
        /*004c*/ 	.word	0x00000a50


	//   ....[1]....
        /*0050*/ 	.word	0x00000aa0


	//   ....[2]....
        /*0054*/ 	.word	0x00000dd0


	//----- nvinfo : EIATTR_MAX_THREADS
	.align		4
.L_2385:
        /*0058*/ 	.byte	0x04, 0x05
        /*005a*/ 	.short	(.L_2387 - .L_2386)
.L_2386:
        /*005c*/ 	.word	0x00000080
        /*0060*/ 	.word	0x00000001
        /*0064*/ 	.word	0x00000001


	//----- nvinfo : EIATTR_CRS_STACK_SIZE
	.align		4
.L_2387:
        /*0068*/ 	.byte	0x04, 0x1e
        /*006a*/ 	.short	(.L_2389 - .L_2388)
.L_2388:
        /*006c*/ 	.word	0x00000000


	//----- nvinfo : EIATTR_CBANK_PARAM_SIZE
	.align		4
.L_2389:
        /*0070*/ 	.byte	0x03, 0x19
        /*0072*/ 	.short	0x0020


	//----- nvinfo : EIATTR_PARAM_CBANK
	.align		4
        /*0074*/ 	.byte	0x04, 0x0a
        /*0076*/ 	.short	(.L_2391 - .L_2390)
	.align		4
.L_2390:
        /*0078*/ 	.word	index@(.nv.constant0._ZN2at6native29vectorized_elementwise_kernelILi2ENS0_13BinaryFunctorIlllNS0_17BitwiseXorFunctorIlEEEESt5arrayIPcLm3EEEEviT0_T1_)
        /*007c*/ 	.short	0x0380
        /*007e*/ 	.short	0x0020


	//----- nvinfo : EIATTR_SW_WAR
	.align		4
.L_2391:
        /*0080*/ 	.byte	0x04, 0x36
        /*0082*/ 	.short	(.L_2393 - .L_2392)
.L_2392:
        /*0084*/ 	.word	0x00000008
.L_2393:


//--------------------- .nv.info._ZN2at6native29vectorized_elementwise_kernelILi4ENS0_13BinaryFunctorIlllNS0_17BitwiseXorFunctorIlEEEESt5arrayIPcLm3EEEEviT0_T1_ --------------------------
	.section	.nv.info._ZN2at6native29vectorized_elementwise_kernelILi4ENS0_13BinaryFunctorIlllNS0_17BitwiseXorFunctorIlEEEESt5arrayIPcLm3EEEEviT0_T1_,"",@"SHT_CUDA_INFO"
	.sectionflags	@""
	.align	4


	//----- nvinfo : EIATTR_CUDA_API_VERSION
	.align		4
        /*0000*/ 	.byte	0x04, 0x37
        /*0002*/ 	.short	(.L_2395 - .L_2394)
.L_2394:
        /*0004*/ 	.word	0x00000082


	//----- nvinfo : EIATTR_KPARAM_INFO
	.align		4
.L_2395:
        /*0008*/ 	.byte	0x04, 0x17
        /*000a*/ 	.short	(.L_2397 - .L_2396)
.L_2396:
        /*000c*/ 	.word	0x00000000
        /*0010*/ 	.short	0x0002
        /*0012*/ 	.short	0x0008
        /*0014*/ 	.byte	0x00, 0xf0, 0x61, 0x00


	//----- nvinfo : EIATTR_KPARAM_INFO
	.align		4
.L_2397:
        /*0018*/ 	.byte	0x04, 0x17
        /*001a*/ 	.short	(.L_2399 - .L_2398)
.L_2398:
        /*001c*/ 	.word	0x00000000
        /*0020*/ 	.short	0x0001
        /*0022*/ 	.short	0x0004
        /*0024*/ 	.byte	0x00, 0xf0, 0x05, 0x00


	//----- nvinfo : EIATTR_KPARAM_INFO
	.align		4
.L_2399:
        /*0028*/ 	.byte	0x04, 0x17
        /*002a*/ 	.short	(.L_2401 - .L_2400)
.L_2400:
        /*002c*/ 	.word	0x00000000
        /*0030*/ 	.short	0x0000
        /*0032*/ 	.short	0x0000
        /*0034*/ 	.byte	0x00, 0xf0, 0x11, 0x00


	//----- nvinfo : EIATTR_SPARSE_MMA_MASK
	.align		4
.L_2401:
        /*0038*/ 	.byte	0x03, 0x50
        /*003a*/ 	.short	0x0000


	//----- nvinfo : EIATTR_MAXREG_COUNT
	.align		4
        /*003c*/ 	.byte	0x03, 0x1b
        /*003e*/ 	.short	0x00ff


	//----- nvinfo : EIATTR_MERCURY_ISA_VERSION
	.align		4
        /*0040*/ 	.byte	0x03, 0x5f
        /*0042*/ 	.short	0x0101


	//----- nvinfo : EIATTR_VRC_CTA_INIT_COUNT
	.align		4
        /*0044*/ 	.byte	0x02, 0x4a
	.zero		1
	.zero		1


	//----- nvinfo : EIATTR_EXIT_INSTR_OFFSETS
	.align		4
        /*0048*/ 	.byte	0x04, 0x1c
        /*004a*/ 	.short	(.L_2403 - .L_2402)


	//   ....[0]....
.L_2402:
        /*004c*/ 	.word	0x00000a50


	//   ....[1]....
        /*0050*/ 	.word	0x00000aa0


	//   ....[2]....
        /*0054*/ 	.word	0x00000d50


	//----- nvinfo : EIATTR_MAX_THREADS
	.align		4
.L_2403:
        /*0058*/ 	.byte	0x04, 0x05
        /*005a*/ 	.short	(.L_2405 - .L_2404)
.L_2404:
        /*005c*/ 	.word	0x00000080
        /*0060*/ 	.word	0x00000001
        /*0064*/ 	.word	0x00000001


	//----- nvinfo : EIATTR_CRS_STACK_SIZE
	.align		4
.L_2405:
        /*0068*/ 	.byte	0x04, 0x1e
        /*006a*/ 	.short	(.L_2407 - .L_2406)
.L_2406:
        /*006c*/ 	.word	0x00000000


	//----- nvinfo : EIATTR_CBANK_PARAM_SIZE
	.align		4
.L_2407:
        /*0070*/ 	.byte	0x03, 0x19
        /*0072*/ 	.short	0x0020


	//----- nvinfo : EIATTR_PARAM_CBANK
	.align		4
        /*0074*/ 	.byte	0x04, 0x0a
        /*0076*/ 	.short	(.L_2409 - .L_2408)
	.align		4
.L_2408:
        /*0078*/ 	.word	index@(.nv.constant0._ZN2at6native29vectorized_elementwise_kernelILi4ENS0_13BinaryFunctorIlllNS0_17BitwiseXorFunctorIlEEEESt5arrayIPcLm3EEEEviT0_T1_)
        /*007c*/ 	.short	0x0380
        /*007e*/ 	.short	0x0020


	//----- nvinfo : EIATTR_SW_WAR
	.align		4
.L_2409:
        /*0080*/ 	.byte	0x04, 0x36
        /*0082*/ 	.short	(.L_2411 - .L_2410)
.L_2410:
        /*0084*/ 	.word	0x00000008
.L_2411:


//--------------------- .nv.info._ZN2at6native29vectorized_elementwise_kernelILi8ENS0_13BinaryFunctorIlllNS0_17BitwiseXorFunctorIlEEEESt5arrayIPcLm3EEEEviT0_T1_ --------------------------
	.section	.nv.info._ZN2at6native29vectorized_elementwise_kernelILi8ENS0_13BinaryFunctorIlllNS0_17BitwiseXorFunctorIlEEEESt5arrayIPcLm3EEEEviT0_T1_,"",@"SHT_CUDA_INFO"
	.sectionflags	@""
	.align	4


	//----- nvinfo : EIATTR_CUDA_API_VERSION
	.align		4
        /*0000*/ 	.byte	0x04, 0x37
        /*0002*/ 	.short	(.L_2413 - .L_2412)
.L_2412:
        /*0004*/ 	.word	0x00000082


	//----- nvinfo : EIATTR_KPARAM_INFO
	.align		4
.L_2413:
        /*0008*/ 	.byte	0x04, 0x17
        /*000a*/ 	.short	(.L_2415 - .L_2414)
.L_2414:
        /*000c*/ 	.word	0x00000000
        /*0010*/ 	.short	0x0002
        /*0012*/ 	.short	0x0008
        /*0014*/ 	.byte	0x00, 0xf0, 0x61, 0x00


	//----- nvinfo : EIATTR_KPARAM_INFO
	.align		4
.L_2415:
        /*0018*/ 	.byte	0x04, 0x17
        /*001a*/ 	.short	(.L_2417 - .L_2416)
.L_2416:
        /*001c*/ 	.word	0x00000000
        /*0020*/ 	.short	0x0001
        /*0022*/ 	.short	0x0004
        /*0024*/ 	.byte	0x00, 0xf0, 0x05, 0x00


	//----- nvinfo : EIATTR_KPARAM_INFO
	.align		4
.L_2417:
        /*0028*/ 	.byte	0x04, 0x17
        /*002a*/ 	.short	(.L_2419 - .L_2418)
.L_2418:
        /*002c*/ 	.word	0x00000000
        /*0030*/ 	.short	0x0000
        /*0032*/ 	.short	0x0000
        /*0034*/ 	.byte	0x00, 0xf0, 0x11, 0x00


	//----- nvinfo : EIATTR_SPARSE_MMA_MASK
	.align		4
.L_2419:
        /*0038*/ 	.byte	0x03, 0x50
        /*003a*/ 	.short	0x0000


	//----- nvinfo : EIATTR_MAXREG_COUNT
	.align		4
        /*003c*/ 	.byte	0x03, 0x1b
        /*003e*/ 	.short	0x00ff


	//----- nvinfo : EIATTR_MERCURY_ISA_VERSION
	.align		4
        /*0040*/ 	.byte	0x03, 0x5f
        /*0042*/ 	.short	0x0101


	//----- nvinfo : EIATTR_VRC_CTA_INIT_COUNT
	.align		4
        /*0044*/ 	.byte	0x02, 0x4a
	.zero		1
	.zero		1


	//----- nvinfo : EIATTR_EXIT_INSTR_OFFSETS
	.align		4
        /*0048*/ 	.byte	0x04, 0x1c
        /*004a*/ 	.short	(.L_2421 - .L_2420)


	//   ....[0]....
.L_2420:
        /*004c*/ 	.word	0x00000a50


	//   ....[1]....
        /*0050*/ 	.word	0x00000aa0


	//   ....[2]....
        /*0054*/ 	.word	0x00000d50


	//----- nvinfo : EIATTR_MAX_THREADS
	.align		4
.L_2421:
        /*0058*/ 	.byte	0x04, 0x05
        /*005a*/ 	.short	(.L_2423 - .L_2422)
.L_2422:
        /*005c*/ 	.word	0x00000080
        /*0060*/ 	.word	0x00000001
        /*0064*/ 	.word	0x00000001


	//----- nvinfo : EIATTR_CRS_STACK_SIZE
	.align		4
.L_2423:
        /*0068*/ 	.byte	0x04, 0x1e
        /*006a*/ 	.short	(.L_2425 - .L_2424)
.L_2424:
        /*006c*/ 	.word	0x00000000


	//----- nvinfo : EIATTR_CBANK_PARAM_SIZE
	.align		4
.L_2425:
        /*0070*/ 	.byte	0x03, 0x19
        /*0072*/ 	.short	0x0020


	//----- nvinfo : EIATTR_PARAM_CBANK
	.align		4
        /*0074*/ 	.byte	0x04, 0x0a
        /*0076*/ 	.short	(.L_2427 - .L_2426)
	.align		4
.L_2426:
        /*0078*/ 	.word	index@(.nv.constant0._ZN2at6native29vectorized_elementwise_kernelILi8ENS0_13BinaryFunctorIlllNS0_17BitwiseXorFunctorIlEEEESt5arrayIPcLm3EEEEviT0_T1_)
        /*007c*/ 	.short	0x0380
        /*007e*/ 	.short	0x0020


	//----- nvinfo : EIATTR_SW_WAR
	.align		4
.L_2427:
        /*0080*/ 	.byte	0x04, 0x36
        /*0082*/ 	.short	(.L_2429 - .L_2428)
.L_2428:
        /*0084*/ 	.word	0x00000008
.L_2429:


//--------------------- .nv.info._ZN2at6native18elementwise_kernelILi128ELi4EZNS0_15gpu_kernel_implINS0_13AUnaryFunctorIiiiNS0_17BitwiseXorFunctorIiEEEEEEvRNS_18TensorIteratorBaseERKT_EUliE_EEviT1_ --------------------------
	.section	.nv.info._ZN2at6native18elementwise_kernelILi128ELi4EZNS0_15gpu_kernel_implINS0_13AUnaryFunctorIiiiNS0_17BitwiseXorFunctorIiEEEEEEvRNS_18TensorIteratorBaseERKT_EUliE_EEviT1_,"",@"SHT_CUDA_INFO"
	.sectionflags	@""
	.align	4


	//----- nvinfo : EIATTR_CUDA_API_VERSION
	.align		4
        /*0000*/ 	.byte	0x04, 0x37
        /*0002*/ 	.short	(.L_2431 - .L_2430)
.L_2430:
        /*0004*/ 	.word	0x00000082


	//----- nvinfo : EIATTR_KPARAM_INFO
	.align		4
.L_2431:
        /*0008*/ 	.byte	0x04, 0x17
        /*000a*/ 	.short	(.L_2433 - .L_2432)
.L_2432:
        /*000c*/ 	.word	0x00000000
        /*0010*/ 	.short	0x0001
        /*0012*/ 	.short	0x0008
        /*0014*/ 	.byte	0x00, 0xf0, 0x81, 0x08


	//----- nvinfo : EIATTR_KPARAM_INFO
	.align		4
.L_2433:
        /*0018*/ 	.byte	0x04, 0x17
        /*001a*/ 	.short	(.L_2435 - .L_2434)
.L_2434:
        /*001c*/ 	.word	0x00000000
        /*0020*/ 	.short	0x0000
        /*0022*/ 	.short	0x0000
        /*0024*/ 	.byte	0x00, 0xf0, 0x11, 0x00


	//----- nvinfo : EIATTR_SPARSE_MMA_MASK
	.align		4
.L_2435:
        /*0028*/ 	.byte	0x03, 0x50
        /*002a*/ 	.short	0x0000


	//----- nvinfo : EIATTR_MAXREG_COUNT
	.align		4
        /*002c*/ 	.byte	0x03, 0x1b
        /*002e*/ 	.short	0x0080


	//----- nvinfo : EIATTR_EXTERNS
	.align		4
        /*0030*/ 	.byte	0x04, 0x0f
        /*0032*/ 	.short	(.L_2437 - .L_2436)


	//   ....[0]....
	.align		4
.L_2436:
        /*0034*/ 	.word	index@(__assertfail)


	//----- nvinfo : EIATTR_MERCURY_ISA_VERSION
	.align		4
.L_2437:
        /*0038*/ 	.byte	0x03, 0x5f
        /*003a*/ 	.short	0x0101


	//----- nvinfo : EIATTR_VRC_CTA_INIT_COUNT
	.align		4
        /*003c*/ 	.byte	0x02, 0x4a
	.zero		1
	.zero		1


	//----- nvinfo : EIATTR_SYSCALL_OFFSETS
	.align		4
        /*0040*/ 	.byte	0x04, 0x46
        /*0042*/ 	.short	(.L_2439 - .L_2438)


	//   ....[0]....
.L_2438:
        /*0044*/ 	.word	0x000020b0


	//   ....[1]....
        /*0048*/ 	.word	0x00002e90


	//   ....[2]....
        /*004c*/ 	.word	0x000050b0


	//   ....[3]....
        /*0050*/ 	.word	0x00005c90


	//   ....[4]....
        /*0054*/ 	.word	0x00007ff0


	//   ....[5]....
        /*0058*/ 	.word	0x00008bd0


	//   ....[6]....
        /*005c*/ 	.word	0x0000af40


	//   ....[7]....
        /*0060*/ 	.word	0x0000baf0


	//----- nvinfo : EIATTR_EXIT_INSTR_OFFSETS
	.align		4
.L_2439:
        /*0064*/ 	.byte	0x04, 0x1c
        /*0066*/ 	.short	(.L_2441 - .L_2440)


	//   ....[0]....
.L_2440:
        /*0068*/ 	.word	0x00008eb0


	//   ....[1]....
        /*006c*/ 	.word	0x0000b080


	//   ....[2]....
        /*0070*/ 	.word	0x0000b0a0


	//   ....[3]....
        /*0074*/ 	.word	0x0000b130


	//   ....[4]....
        /*0078*/ 	.word	0x0000b150


	//   ....[5]....
        /*007c*/ 	.word	0x0000b170


	//   ....[6]....
        /*0080*/ 	.word	0x0000b200


	//   ....[7]....
        /*0084*/ 	.word	0x0000b240


	//   ....[8]....
        /*0088*/ 	.word	0x0000b2e0


	//   ....[9]....
        /*008c*/ 	.word	0x0000b330


	//   ....[10]....
        /*0090*/ 	.word	0x0000b360


	//   ....[11]....
        /*0094*/ 	.word	0x0000b420


	//   ....[12]....
        /*0098*/ 	.word	0x0000b590


	//   ....[13]....
        /*009c*/ 	.word	0x0000b700


	//   ....[14]....
        /*00a0*/ 	.word	0x0000b860


	//   ....[15]....
        /*00a4*/ 	.word	0x0000b890


	//   ....[16]....
        /*00a8*/ 	.word	0x0000b8b0


	//   ....[17]....
        /*00ac*/ 	.word	0x0000b950


	//   ....[18]....
        /*00b0*/ 	.word	0x0000b990


	//   ....[19]....
        /*00b4*/ 	.word	0x0000bb00


	//   ....[20]....
        /*00b8*/ 	.word	0x0000bc10


	//   ....[21]....
        /*00bc*/ 	.word	0x0000bd50


	//   ....[22]....
        /*00c0*/ 	.word	0x0000bd90


	//----- nvinfo : EIATTR_MAX_THREADS
	.align		4
.L_2441:
        /*00c4*/ 	.byte	0x04, 0x05
        /*00c6*/ 	.short	(.L_2443 - .L_2442)
.L_2442:
        /*00c8*/ 	.word	0x00000080
        /*00cc*/ 	.word	0x00000001
        /*00d0*/ 	.word	0x00000001


	//----- nvinfo : EIATTR_CRS_STACK_SIZE
	.align		4
.L_2443:
        /*00d4*/ 	.byte	0x04, 0x1e
        /*00d6*/ 	.short	(.L_2445 - .L_2444)
.L_2444:
        /*00d8*/ 	.word	0x00000000


	//----- nvinfo : EIATTR_CBANK_PARAM_SIZE
	.align		4
.L_2445:
        /*00dc*/ 	.byte	0x03, 0x19
        /*00de*/ 	.short	0x0228


	//----- nvinfo : EIATTR_PARAM_CBANK
	.align		4
        /*00e0*/ 	.byte	0x04, 0x0a
        /*00e2*/ 	.short	(.L_2447 - .L_2446)
	.align		4
.L_2446:
        /*00e4*/ 	.word	index@(.nv.constant0._ZN2at6native18elementwise_kernelILi128ELi4EZNS0_15gpu_kernel_implINS0_13AUnaryFunctorIiiiNS0_17BitwiseXorFunctorIiEEEEEEvRNS_18TensorIteratorBaseERKT_EUliE_EEviT1_)
        /*00e8*/ 	.short	0x0380
        /*00ea*/ 	.short	0x0228


	//----- nvinfo : EIATTR_SW_WAR
	.align		4
.L_2447:
        /*00ec*/ 	.byte	0x04, 0x36
        /*00ee*/ 	.short	(.L_2449 - .L_2448)
.L_2448:
        /*00f0*/ 	.word	0x00000008
.L_2449:


//--------------------- .nv.info._ZN2at6native27unrolled_elementwise_kernelINS0_13AUnaryFunctorIiiiNS0_17BitwiseXorFunctorIiEEEESt5arrayIPcLm2EELi4E23TrivialOffsetCalculatorILi1EjESA_NS0_6memory12LoadWithCastILi1EEENSB_13StoreWithCastILi1EEEEEviT_T0_T2_T3_T4_T5_ --------------------------
	.section	.nv.info._ZN2at6native27unrolled_elementwise_kernelINS0_13AUnaryFunctorIiiiNS0_17BitwiseXorFunctorIiEEEESt5arrayIPcLm2EELi4E23TrivialOffsetCalculatorILi1EjESA_NS0_6memory12LoadWithCastILi1EEENSB_13StoreWithCastILi1EEEEEviT_T0_T2_T3_T4_T5_,"",@"SHT_CUDA_INFO"
	.sectionflags	@""
	.align	4


	//----- nvinfo : EIATTR_CUDA_API_VERSION
	.align		4
        /*0000*/ 	.byte	0x04, 0x37
        /*0002*/ 	.short	(.L_2451 - .L_2450)
.L_2450:
        /*0004*/ 	.word	0x00000082


	//----- nvinfo : EIATTR_KPARAM_INFO
	.align		4
.L_2451:
        /*0008*/ 	.byte	0x04, 0x17
        /*000a*/ 	.short	(.L_2453 - .L_2452)
.L_2452:
        /*000c*/ 	.word	0x00000000
        /*0010*/ 	.short	0x0006
        /*0012*/ 	.short	0x002c
        /*0014*/ 	.byte	0x00, 0xf0, 0x21, 0x00


	//----- nvinfo : EIATTR_KPARAM_INFO
	.align		4
.L_2453:
        /*0018*/ 	.byte	0x04, 0x17
        /*001a*/ 	.short	(.L_2455 - .L_2454)
.L_2454:
        /*001c*/ 	.word	0x00000000
        /*0020*/ 	.short	0x0005
        /*0022*/ 	.short	0x0024
        /*0024*/ 	.byte	0x00, 0xf0, 0x21, 0x00


	//----- nvinfo : EIATTR_KPARAM_INFO
	.align		4
.L_2455:
        /*0028*/ 	.byte	0x04, 0x17
        /*002a*/ 	.short	(.L_2457 - .L_2456)
.L_2456:
        /*002c*/ 	.word	0x00000000
        /*0030*/ 	.short	0x0004
        /*0032*/ 	.short	0x0021
        /*0034*/ 	.byte	0x00, 0xf0, 0x05, 0x00


	//----- nvinfo : EIATTR_KPARAM_INFO
	.align		4
.L_2457:
        /*0038*/ 	.byte	0x04, 0x17
        /*003a*/ 	.short	(.L_2459 - .L_2458)
.L_2458:
        /*003c*/ 	.word	0x00000000
        /*0040*/ 	.short	0x0003
        /*0042*/ 	.short	0x0020
        /*0044*/ 	.byte	0x00, 0xf0, 0x05, 0x00


	//----- nvinfo : EIATTR_KPARAM_INFO
	.align		4
.L_2459:
        /*0048*/ 	.byte	0x04, 0x17
        /*004a*/ 	.short	(.L_2461 - .L_2460)
.L_2460:
        /*004c*/ 	.word	0x00000000
        /*0050*/ 	.short	0x0002
        /*0052*/ 	.short	0x0010
        /*0054*/ 	.byte	0x00, 0xf0, 0x41, 0x00


	//----- nvinfo : EIATTR_KPARAM_INFO
	.align		4
.L_2461:
        /*0058*/ 	.byte	0x04, 0x17
        /*005a*/ 	.short	(.L_2463 - .L_2462)
.L_2462:
        /*005c*/ 	.word	0x00000000
        /*0060*/ 	.short	0x0001
        /*0062*/ 	.short	0x0004
        /*0064*/ 	.byte	0x00, 0xf0, 0x21, 0x00


	//----- nvinfo : EIATTR_KPARAM_INFO
	.align		4
.L_2463:
        /*0068*/ 	.byte	0x04, 0x17
        /*006a*/ 	.short	(.L_2465 - .L_2464)
.L_2464:
        /*006c*/ 	.word	0x00000000
        /*0070*/ 	.short	0x0000
        /*0072*/ 	.short	0x0000
        /*0074*/ 	.byte	0x00, 0xf0, 0x11, 0x00


	//----- nvinfo : EIATTR_SPARSE_MMA_MASK
	.align		4
.L_2465:
        /*0078*/ 	.byte	0x03, 0x50
        /*007a*/ 	.short	0x0000


	//----- nvinfo : EIATTR_MAXREG_COUNT
	.align		4
        /*007c*/ 	.byte	0x03, 0x1b
        /*007e*/ 	.short	0x00ff


	//----- nvinfo : EIATTR_EXTERNS
	.align		4
        /*0080*/ 	.byte	0x04, 0x0f
        /*0082*/ 	.short	(.L_2467 - .L_2466)


	//   ....[0]....
	.align		4
.L_2466:
        /*0084*/ 	.word	index@(__assertfail)


	//----- nvinfo : EIATTR_MERCURY_ISA_VERSION
	.align		4
.L_2467:
        /*0088*/ 	.byte	0x03, 0x5f
        /*008a*/ 	.short	0x0101


	//----- nvinfo : EIATTR_VRC_CTA_INIT_COUNT
	.align		4
        /*008c*/ 	.byte	0x02, 0x4a
	.zero		1
	.zero		1


	//----- nvinfo : EIATTR_SYSCALL_OFFSETS
	.align		4
        /*0090*/ 	.byte	0x04, 0x46
        /*0092*/ 	.short	(.L_2469 - .L_2468)


	//   ....[0]....
.L_2468:
        /*0094*/ 	.word	0x00000dc0


	//   ....[1]....
        /*0098*/ 	.word	0x00001ce0


	//   ....[2]....
        /*009c*/ 	.word	0x00002b50


	//   ....[3]....
        /*00a0*/ 	.word	0x000039c0


	//   ....[4]....
        /*00a4*/ 	.word	0x000047c0


	//   ....[5]....
        /*00a8*/ 	.word	0x00005510


	//   ....[6]....
        /*00ac*/ 	.word	0x000063c0


	//   ....[7]....
        /*00b0*/ 	.word	0x00007230


	//----- nvinfo : EIATTR_EXIT_INSTR_OFFSETS
	.align		4
.L_2469:
        /*00b4*/ 	.byte	0x04, 0x1c
        /*00b6*/ 	.short	(.L_2471 - .L_2470)


	//   ....[0]....
.L_2470:
        /*00b8*/ 	.word	0x00006690


	//   ....[1]....
        /*00bc*/ 	.word	0x000067c0


	//   ....[2]....
        /*00c0*/ 	.word	0x000067e0


	//   ....[3]....
        /*00c4*/ 	.word	0x00006870


	//   ....[4]....
        /*00c8*/ 	.word	0x00006890


	//   ....[5]....
        /*00cc*/ 	.word	0x000068b0


	//   ....[6]....
        /*00d0*/ 	.word	0x00006940


	//   ....[7]....
        /*00d4*/ 	.word	0x00006980


	//   ....[8]....
        /*00d8*/ 	.word	0x00006a20


	//   ....[9]....
        /*00dc*/ 	.word	0x00006a70


	//   ....[10]....
        /*00e0*/ 	.word	0x00006aa0


	//   ....[11]....
        /*00e4*/ 	.word	0x00006b60


	//   ....[12]....
        /*00e8*/ 	.word	0x00006cd0


	//   ....[13]....
        /*00ec*/ 	.word	0x00006e40


	//   ....[14]....
        /*00f0*/ 	.word	0x00006fa0


	//   ....[15]....
        /*00f4*/ 	.word	0x00006fd0


	//   ....[16]....
        /*00f8*/ 	.word	0x00006ff0


	//   ....[17]....
        /*00fc*/ 	.word	0x00007090


	//   ....[18]....
        /*0100*/ 	.word	0x000070d0


	//   ....[19]....
        /*0104*/ 	.word	0x00007240


	//   ....[20]....
        /*0108*/ 	.word	0x00007350


	//   ....[21]....
        /*010c*/ 	.word	0x00007490


	//   ....[22]....
        /*0110*/ 	.word	0x000074d0


	//----- nvinfo : EIATTR_MAX_THREADS
	.align		4
.L_2471:
        /*0114*/ 	.byte	0x04, 0x05
        /*0116*/ 	.short	(.L_2473 - .L_2472)
.L_2472:
        /*0118*/ 	.word	0x00000080
        /*011c*/ 	.word	0x00000001
        /*0120*/ 	.word	0x00000001


	//----- nvinfo : EIATTR_CRS_STACK_SIZE
	.align		4
.L_2473:
        /*0124*/ 	.byte	0x04, 0x1e
        /*0126*/ 	.short	(.L_2475 - .L_2474)
.L_2474:
        /*0128*/ 	.word	0x00000000


	//----- nvinfo : EIATTR_CBANK_PARAM_SIZE
	.align		4
.L_2475:
        /*012c*/ 	.byte	0x03, 0x19
        /*012e*/ 	.short	0x0034


	//----- nvinfo : EIATTR_PARAM_CBANK
	.align		4
        /*0130*/ 	.byte	0x04, 0x0a
        /*0132*/ 	.short	(.L_2477 - .L_2476)
	.align		4
.L_2476:
        /*0134*/ 	.word	index@(.nv.constant0._ZN2at6native27unrolled_elementwise_kernelINS0_13AUnaryFunctorIiiiNS0_17BitwiseXorFunctorIiEEEESt5arrayIPcLm2EELi4E23TrivialOffsetCalculatorILi1EjESA_NS0_6memory12LoadWithCastILi1EEENSB_13StoreWithCastILi1EEEEEviT_T0_T2_T3_T4_T5_)
        /*0138*/ 	.short	0x0380
        /*013a*/ 	.short	0x0034


	//----- nvinfo : EIATTR_SW_WAR
	.align		4
.L_2477:
        /*013c*/ 	.byte	0x04, 0x36
        /*013e*/ 	.short	(.L_2479 - .L_2478)
.L_2478:
        /*0140*/ 	.word	0x00000008
.L_2479:


//--------------------- .nv.info._ZN2at6native18elementwise_kernelILi128ELi2EZNS0_22gpu_kernel_impl_nocastINS0_13AUnaryFunctorIiiiNS0_17BitwiseXorFunctorIiEEEEEEvRNS_18TensorIteratorBaseERKT_EUliE_EEviT1_ --------------------------
	.section	.nv.info._ZN2at6native18elementwise_kernelILi128ELi2EZNS0_22gpu_kernel_impl_nocastINS0_13AUnaryFunctorIiiiNS0_17BitwiseXorFunctorIiEEEEEEvRNS_18TensorIteratorBaseERKT_EUliE_EEviT1_,"",@"SHT_CUDA_INFO"
	.sectionflags	@""
	.align	4


	//----- nvinfo : EIATTR_CUDA_API_VERSION
	.align		4
        /*0000*/ 	.byte	0x04, 0x37
        /*0002*/ 	.short	(.L_2481 - .L_2480)
.L_2480:
        /*0004*/ 	.word	0x00000082


	//----- nvinfo : EIATTR_KPARAM_INFO
	.align		4
.L_2481:
        /*0008*/ 	.byte	0x04, 0x17
        /*000a*/ 	.short	(.L_2483 - .L_2482)
.L_2482:
        /*000c*/ 	.word	0x00000000
        /*0010*/ 	.short	0x0001
        /*0012*/ 	.short	0x0008
        /*0014*/ 	.byte	0x00, 0xf0, 0x61, 0x08


	//----- nvinfo : EIATTR_KPARAM_INFO
	.align		4
.L_2483:
        /*0018*/ 	.byte	0x04, 0x17
        /*001a*/ 	.short	(.L_2485 - .L_2484)
.L_2484:
        /*001c*/ 	.word	0x00000000
        /*0020*/ 	.short	0x0000
        /*0022*/ 	.short	0x0000
        /*0024*/ 	.byte	0x00, 0xf0, 0x11, 0x00


	//----- nvinfo : EIATTR_SPARSE_MMA_MASK
	.align		4
.L_2485:
        /*0028*/ 	.byte	0x03, 0x50
        /*002a*/ 	.short	0x0000


	//----- nvinfo : EIATTR_MAXREG_COUNT
	.align		4
        /*002c*/ 	.byte	0x03, 0x1b
        /*002e*/ 	.short	0x0080


	//----- nvinfo : EIATTR_MERCURY_ISA_VERSION
	.align		4
        /*0030*/ 	.byte	0x03, 0x5f
        /*0032*/ 	.short	0x0101


	//----- nvinfo : EIATTR_VRC_CTA_INIT_COUNT
	.align		4
        /*0034*/ 	.byte	0x02, 0x4a
	.zero		1
	.zero		1


	//----- nvinfo : EIATTR_EXIT_INSTR_OFFSETS
	.align		4
        /*0038*/ 	.byte	0x04, 0x1c
        /*003a*/ 	.short	(.L_2487 - .L_2486)


	//   ....[0]....
.L_2486:
        /*003c*/ 	.word	0x00000160


	//   ....[1]....
        /*0040*/ 	.word	0x000001d0


	//   ....[2]....
        /*0044*/ 	.word	0x000015b0


	//   ....[3]....
        /*0048*/ 	.word	0x000028f0


	//----- nvinfo : EIATTR_MAX_THREADS
	.align		4
.L_2487:
        /*004c*/ 	.byte	0x04, 0x05
        /*004e*/ 	.short	(.L_2489 - .L_2488)
.L_2488:
        /*0050*/ 	.word	0x00000080
        /*0054*/ 	.word	0x00000001
        /*0058*/ 	.word	0x00000001


	//----- nvinfo : EIATTR_CRS_STACK_SIZE
	.align		4
.L_2489:
        /*005c*/ 	.byte	0x04, 0x1e
        /*005e*/ 	.short	(.L_2491 - .L_2490)
.L_2490:
        /*0060*/ 	.word	0x00000000


	//----- nvinfo : EIATTR_CBANK_PARAM_SIZE
	.align		4
.L_2491:
        /*0064*/ 	.byte	0x03, 0x19
        /*0066*/ 	.short	0x0220


	//----- nvinfo : EIATTR_PARAM_CBANK
	.align		4
        /*0068*/ 	.byte	0x04, 0x0a
        /*006a*/ 	.short	(.L_2493 - .L_2492)
	.align		4
.L_2492:
        /*006c*/ 	.word	index@(.nv.constant0._ZN2at6native18elementwise_kernelILi128ELi2EZNS0_22gpu_kernel_impl_nocastINS0_13AUnaryFunctorIiiiNS0_17BitwiseXorFunctorIiEEEEEEvRNS_18TensorIteratorBaseERKT_EUliE_EEviT1_)
        /*0070*/ 	.short	0x0380
        /*0072*/ 	.short	0x0220


	//----- nvinfo : EIATTR_SW_WAR
	.align		4
.L_2493:
        /*0074*/ 	.byte	0x04, 0x36
        /*0076*/ 	.short	(.L_2495 - .L_2494)
.L_2494:
        /*0078*/ 	.word	0x00000008
.L_2495:


//--------------------- .nv.info._ZN2at6native27unrolled_elementwise_kernelINS0_13AUnaryFunctorIiiiNS0_17BitwiseXorFunctorIiEEEESt5arrayIPcLm2EELi4E23TrivialOffsetCalculatorILi1EjESA_NS0_6memory15LoadWithoutCastENSB_16StoreWithoutCastEEEviT_T0_T2_T3_T4_T5_ --------------------------
	.section	.nv.info._ZN2at6native27unrolled_elementwise_kernelINS0_13AUnaryFunctorIiiiNS0_17BitwiseXorFunctorIiEEEESt5arrayIPcLm2EELi4E23TrivialOffsetCalculatorILi1EjESA_NS0_6memory15LoadWithoutCastENSB_16StoreWithoutCastEEEviT_T0_T2_T3_T4_T5_,"",@"SHT_CUDA_INFO"
	.sectionflags	@""
	.align	4


	//----- nvinfo : EIATTR_CUDA_API_VERSION
	.align		4
        /*0000*/ 	.byte	0x04, 0x37
        /*0002*/ 	.short	(.L_2497 - .L_2496)
.L_2496:
        /*0004*/ 	.word	0x00000082


	//----- nvinfo : EIATTR_KPARAM_INFO
	.align		4
.L_2497:
        /*0008*/ 	.byte	0x04, 0x17
        /*000a*/ 	.short	(.L_2499 - .L_2498)
.L_2498:
        /*000c*/ 	.word	0x00000000
        /*0010*/ 	.short	0x0006
        /*0012*/ 	.short	0x0023
        /*0014*/ 	.byte	0x00, 0xf0, 0x05, 0x00


	//----- nvinfo : EIATTR_KPARAM_INFO
	.align		4
.L_2499:
        /*0018*/ 	.byte	0x04, 0x17
        /*001a*/ 	.short	(.L_2501 - .L_2500)
.L_2500:
        /*001c*/ 	.word	0x00000000
        /*0020*/ 	.short	0x0005
        /*0022*/ 	.short	0x0022
        /*0024*/ 	.byte	0x00, 0xf0, 0x05, 0x00


	//----- nvinfo : EIATTR_KPARAM_INFO
	.align		4
.L_2501:
        /*0028*/ 	.byte	0x04, 0x17
        /*002a*/ 	.short	(.L_2503 - .L_2502)
.L_2502:
        /*002c*/ 	.word	0x00000000
        /*0030*/ 	.short	0x0004
        /*0032*/ 	.short	0x0021
        /*0034*/ 	.byte	0x00, 0xf0, 0x05, 0x00


	//----- nvinfo : EIATTR_KPARAM_INFO
	.align		4
.L_2503:
        /*0038*/ 	.byte	0x04, 0x17
        /*003a*/ 	.short	(.L_2505 - .L_2504)
.L_2504:
        /*003c*/ 	.word	0x00000000
        /*0040*/ 	.short	0x0003
        /*0042*/ 	.short	0x0020
        /*0044*/ 	.byte	0x00, 0xf0, 0x05, 0x00


	//----- nvinfo : EIATTR_KPARAM_INFO
	.align		4
.L_2505:
        /*0048*/ 	.byte	0x04, 0x17
        /*004a*/ 	.short	(.L_2507 - .L_2506)
.L_2506:
        /*004c*/ 	.word	0x00000000
        /*0050*/ 	.short	0x0002
        /*0052*/ 	.short	0x0010
        /*0054*/ 	.byte	0x00, 0xf0, 0x41, 0x00


	//----- nvinfo : EIATTR_KPARAM_INFO
	.align		4
.L_2507:
        /*0058*/ 	.byte	0x04, 0x17
        /*005a*/ 	.short	(.L_2509 - .L_2508)
.L_2508:
        /*005c*/ 	.word	0x00000000
        /*0060*/ 	.short	0x0001
        /*0062*/ 	.short	0x0004
        /*0064*/ 	.byte	0x00, 0xf0, 0x21, 0x00


	//----- nvinfo : EIATTR_KPARAM_INFO
	.align		4
.L_2509:
        /*0068*/ 	.byte	0x04, 0x17
        /*006a*/ 	.short	(.L_2511 - .L_2510)
.L_2510:
        /*006c*/ 	.word	0x00000000
        /*0070*/ 	.short	0x0000
        /*0072*/ 	.short	0x0000
        /*0074*/ 	.byte	0x00, 0xf0, 0x11, 0x00


	//----- nvinfo : EIATTR_SPARSE_MMA_MASK
	.align		4
.L_2511:
        /*0078*/ 	.byte	0x03, 0x50
        /*007a*/ 	.short	0x0000


	//----- nvinfo : EIATTR_MAXREG_COUNT
	.align		4
        /*007c*/ 	.byte	0x03, 0x1b
        /*007e*/ 	.short	0x00ff


	//----- nvinfo : EIATTR_MERCURY_ISA_VERSION
	.align		4
        /*0080*/ 	.byte	0x03, 0x5f
        /*0082*/ 	.short	0x0101


	//----- nvinfo : EIATTR_VRC_CTA_INIT_COUNT
	.align		4
        /*0084*/ 	.byte	0x02, 0x4a
	.zero		1
	.zero		1


	//----- nvinfo : EIATTR_EXIT_INSTR_OFFSETS
	.align		4
        /*0088*/ 	.byte	0x04, 0x1c
        /*008a*/ 	.short	(.L_2513 - .L_2512)


	//   ....[0]....
.L_2512:
        /*008c*/ 	.word	0x00000400


	//   ....[1]....
        /*0090*/ 	.word	0x00000450


	//----- nvinfo : EIATTR_MAX_THREADS
	.align		4
.L_2513:
        /*0094*/ 	.byte	0x04, 0x05
        /*0096*/ 	.short	(.L_2515 - .L_2514)
.L_2514:
        /*0098*/ 	.word	0x00000080
        /*009c*/ 	.word	0x00000001
        /*00a0*/ 	.word	0x00000001


	//----- nvinfo : EIATTR_CRS_STACK_SIZE
	.align		4
.L_2515:
        /*00a4*/ 	.byte	0x04, 0x1e
        /*00a6*/ 	.short	(.L_2517 - .L_2516)
.L_2516:
        /*00a8*/ 	.word	0x00000000


	//----- nvinfo : EIATTR_CBANK_PARAM_SIZE
	.align		4
.L_2517:
        /*00ac*/ 	.byte	0x03, 0x19
        /*00ae*/ 	.short	0x0024


	//----- nvinfo : EIATTR_PARAM_CBANK
	.align		4
        /*00b0*/ 	.byte	0x04, 0x0a
        /*00b2*/ 	.short	(.L_2519 - .L_2518)
	.align		4
.L_2518:
        /*00b4*/ 	.word	index@(.nv.constant0._ZN2at6native27unrolled_elementwise_kernelINS0_13AUnaryFunctorIiiiNS0_17BitwiseXorFunctorIiEEEESt5arrayIPcLm2EELi4E23TrivialOffsetCalculatorILi1EjESA_NS0_6memory15LoadWithoutCastENSB_16StoreWithoutCastEEEviT_T0_T2_T3_T4_T5_)
        /*00b8*/ 	.short	0x0380
        /*00ba*/ 	.short	0x0024


	//----- nvinfo : EIATTR_SW_WAR
	.align		4
.L_2519:
        /*00bc*/ 	.byte	0x04, 0x36
        /*00be*/ 	.short	(.L_2521 - .L_2520)
.L_2520:
        /*00c0*/ 	.word	0x00000008
.L_2521:


//--------------------- .nv.info._ZN2at6native29vectorized_elementwise_kernelILi2ENS0_13AUnaryFunctorIiiiNS0_17BitwiseXorFunctorIiEEEESt5arrayIPcLm2EEEEviT0_T1_ --------------------------
	.section	.nv.info._ZN2at6native29vectorized_elementwise_kernelILi2ENS0_13AUnaryFunctorIiiiNS0_17BitwiseXorFunctorIiEEEESt5arrayIPcLm2EEEEviT0_T1_,"",@"SHT_CUDA_INFO"
	.sectionflags	@""
	.align	4


	//----- nvinfo : EIATTR_CUDA_API_VERSION
	.align		4
        /*0000*/ 	.byte	0x04, 0x37
        /*0002*/ 	.short	(.L_2523 - .L_2522)
.L_2522:
        /*0004*/ 	.word	0x00000082


	//----- nvinfo : EIATTR_KPARAM_INFO
	.align		4
.L_2523:
        /*0008*/ 	.byte	0x04, 0x17
        /*000a*/ 	.short	(.L_2525 - .L_2524)
.L_2524:
        /*000c*/ 	.word	0x00000000
        /*0010*/ 	.short	0x0002
        /*0012*/ 	.short	0x0010
        /*0014*/ 	.byte	0x00, 0xf0, 0x41, 0x00


	//----- nvinfo : EIATTR_KPARAM_INFO
	.align		4
.L_2525:
        /*0018*/ 	.byte	0x04, 0x17
        /*001a*/ 	.short	(.L_2527 - .L_2526)
.L_2526:
        /*001c*/ 	.word	0x00000000
        /*0020*/ 	.short	0x0001
        /*0022*/ 	.short	0x0004
        /*0024*/ 	.byte	0x00, 0xf0, 0x21, 0x00


	//----- nvinfo : EIATTR_KPARAM_INFO
	.align		4
.L_2527:
        /*0028*/ 	.byte	0x04, 0x17
        /*002a*/ 	.short	(.L_2529 - .L_2528)
.L_2528:
        /*002c*/ 	.word	0x00000000
        /*0030*/ 	.short	0x0000
        /*0032*/ 	.short	0x0000
        /*0034*/ 	.byte	0x00, 0xf0, 0x11, 0x00


	//----- nvinfo : EIATTR_SPARSE_MMA_MASK
	.align		4
.L_2529:
        /*0038*/ 	.byte	0x03, 0x50
        /*003a*/ 	.short	0x0000


	//----- nvinfo : EIATTR_MAXREG_COUNT
	.align		4
        /*003c*/ 	.byte	0x03, 0x1b
        /*003e*/ 	.short	0x00ff


	//----- nvinfo : EIATTR_MERCURY_ISA_VERSION
	.align		4
        /*0040*/ 	.byte	0x03, 0x5f
        /*0042*/ 	.short	0x0101


	//----- nvinfo : EIATTR_VRC_CTA_INIT_COUNT
	.align		4
        /*0044*/ 	.byte	0x02, 0x4a
	.zero		1
	.zero		1


	//----- nvinfo : EIATTR_EXIT_INSTR_OFFSETS
	.align		4
        /*0048*/ 	.byte	0x04, 0x1c
        /*004a*/ 	.short	(.L_2531 - .L_2530)


	//   ....[0]....
.L_2530:
        /*004c*/ 	.word	0x00000800


	//   ....[1]....
        /*0050*/ 	.word	0x00000850


	//   ....[2]....
        /*0054*/ 	.word	0x000009e0


	//----- nvinfo : EIATTR_MAX_THREADS
	.align		4
.L_2531:
        /*0058*/ 	.byte	0x04, 0x05
        /*005a*/ 	.short	(.L_2533 - .L_2532)
.L_2532:
        /*005c*/ 	.word	0x00000080
        /*0060*/ 	.word	0x00000001
        /*0064*/ 	.word	0x00000001


	//----- nvinfo : EIATTR_CRS_STACK_SIZE
	.align		4
.L_2533:
        /*0068*/ 	.byte	0x04, 0x1e
        /*006a*/ 	.short	(.L_2535 - .L_2534)
.L_2534:
        /*006c*/ 	.word	0x00000000


	//----- nvinfo : EIATTR_CBANK_PARAM_SIZE
	.align		4
.L_2535:
        /*0070*/ 	.byte	0x03, 0x19
        /*0072*/ 	.short	0x0020


	//----- nvinfo : EIATTR_PARAM_CBANK
	.align		4
        /*0074*/ 	.byte	0x04, 0x0a
        /*0076*/ 	.short	(.L_2537 - .L_2536)
	.align		4
.L_2536:
        /*0078*/ 	.word	index@(.nv.constant0._ZN2at6native29vectorized_elementwise_kernelILi2ENS0_13AUnaryFunctorIiiiNS0_17BitwiseXorFunctorIiEEEESt5arrayIPcLm2EEEEviT0_T1_)
        /*007c*/ 	.short	0x0380
        /*007e*/ 	.short	0x0020


	//----- nvinfo : EIATTR_SW_WAR
	.align		4
.L_2537:
        /*0080*/ 	.byte	0x04, 0x36
        /*0082*/ 	.short	(.L_2539 - .L_2538)
.L_2538:
        /*0084*/ 	.word	0x00000008
.L_2539:


//--------------------- .nv.info._ZN2at6native29vectorized_elementwise_kernelILi4ENS0_13AUnaryFunctorIiiiNS0_17BitwiseXorFunctorIiEEEESt5arrayIPcLm2EEEEviT0_T1_ --------------------------
	.section	.nv.info._ZN2at6native29vectorized_elementwise_kernelILi4ENS0_13AUnaryFunctorIiiiNS0_17BitwiseXorFunctorIiEEEESt5arrayIPcLm2EEEEviT0_T1_,"",@"SHT_CUDA_INFO"
	.sectionflags	@""
	.align	4


	//----- nvinfo : EIATTR_CUDA_API_VERSION
	.align		4
        /*0000*/ 	.byte	0x04, 0x37
        /*0002*/ 	.short	(.L_2541 - .L_2540)
.L_2540:
        /*0004*/ 	.word	0x00000082


	//----- nvinfo : EIATTR_KPARAM_INFO
	.align		4
.L_2541:
        /*0008*/ 	.byte	0x04, 0x17
        /*000a*/ 	.short	(.L_2543 - .L_2542)
.L_2542:
        /*000c*/ 	.word	0x00000000
        /*0010*/ 	.short	0x0002
        /*0012*/ 	.short	0x0010
        /*0014*/ 	.byte	0x00, 0xf0, 0x41, 0x00


	//----- nvinfo : EIATTR_KPARAM_INFO
	.align		4
.L_2543:
        /*0018*/ 	.byte	0x04, 0x17
        /*001a*/ 	.short	(.L_2545 - .L_2544)
.L_2544:
        /*001c*/ 	.word	0x00000000
        /*0020*/ 	.short	0x0001
        /*0022*/ 	.short	0x0004
        /*0024*/ 	.byte	0x00, 0xf0, 0x21, 0x00


	//----- nvinfo : EIATTR_KPARAM_INFO
	.align		4
.L_2545:
        /*0028*/ 	.byte	0x04, 0x17
        /*002a*/ 	.short	(.L_2547 - .L_2546)
.L_2546:
        /*002c*/ 	.word	0x00000000
        /*0030*/ 	.short	0x0000
        /*0032*/ 	.short	0x0000
        /*0034*/ 	.byte	0x00, 0xf0, 0x11, 0x00


	//----- nvinfo : EIATTR_SPARSE_MMA_MASK
	.align		4
.L_2547:
        /*0038*/ 	.byte	0x03, 0x50
        /*003a*/ 	.short	0x0000


	//----- nvinfo : EIATTR_MAXREG_COUNT
	.align		4
        /*003c*/ 	.byte	0x03, 0x1b
        /*003e*/ 	.short	0x00ff


	//----- nvinfo : EIATTR_MERCURY_ISA_VERSION
	.align		4
        /*0040*/ 	.byte	0x03, 0x5f
        /*0042*/ 	.short	0x0101


	//----- nvinfo : EIATTR_VRC_CTA_INIT_COUNT
	.align		4
        /*0044*/ 	.byte	0x02, 0x4a
	.zero		1
	.zero		1


	//----- nvinfo : EIATTR_EXIT_INSTR_OFFSETS
	.align		4
        /*0048*/ 	.byte	0x04, 0x1c
        /*004a*/ 	.short	(.L_2549 - .L_2548)


	//   ....[0]....
.L_2548:
        /*004c*/ 	.word	0x00000800


	//   ....[1]....
        /*0050*/ 	.word	0x00000850


	//   ....[2]....
        /*0054*/ 	.word	0x000009a0


	//----- nvinfo : EIATTR_MAX_THREADS
	.align		4
.L_2549:
        /*0058*/ 	.byte	0x04, 0x05
        /*005a*/ 	.short	(.L_2551 - .L_2550)
.L_2550:
        /*005c*/ 	.word	0x00000080
        /*0060*/ 	.word	0x00000001
        /*0064*/ 	.word	0x00000001


	//----- nvinfo : EIATTR_CRS_STACK_SIZE
	.align		4
.L_2551:
        /*0068*/ 	.byte	0x04, 0x1e
        /*006a*/ 	.short	(.L_2553 - .L_2552)
.L_2552:
        /*006c*/ 	.word	0x00000000


	//----- nvinfo : EIATTR_CBANK_PARAM_SIZE
	.align		4
.L_2553:
        /*0070*/ 	.byte	0x03, 0x19
        /*0072*/ 	.short	0x0020


	//----- nvinfo : EIATTR_PARAM_CBANK
	.align		4
        /*0074*/ 	.byte	0x04, 0x0a
        /*0076*/ 	.short	(.L_2555 - .L_2554)
	.align		4
.L_2554:
        /*0078*/ 	.word	index@(.nv.constant0._ZN2at6native29vectorized_elementwise_kernelILi4ENS0_13AUnaryFunctorIiiiNS0_17BitwiseXorFunctorIiEEEESt5arrayIPcLm2EEEEviT0_T1_)
        /*007c*/ 	.short	0x0380
        /*007e*/ 	.short	0x0020


	//----- nvinfo : EIATTR_SW_WAR
	.align		4
.L_2555:
        /*0080*/ 	.byte	0x04, 0x36
        /*0082*/ 	.short	(.L_2557 - .L_2556)
.L_2556:
        /*0084*/ 	.word	0x00000008
.L_2557:


//--------------------- .nv.info._ZN2at6native29vectorized_elementwise_kernelILi8ENS0_13AUnaryFunctorIiiiNS0_17BitwiseXorFunctorIiEEEESt5arrayIPcLm2EEEEviT0_T1_ --------------------------
	.section	.nv.info._ZN2at6native29vectorized_elementwise_kernelILi8ENS0_13AUnaryFunctorIiiiNS0_17BitwiseXorFunctorIiEEEESt5arrayIPcLm2EEEEviT0_T1_,"",@"SHT_CUDA_INFO"
	.sectionflags	@""
	.align	4


	//----- nvinfo : EIATTR_CUDA_API_VERSION
	.align		4
        /*0000*/ 	.byte	0x04, 0x37
        /*0002*/ 	.short	(.L_2559 - .L_2558)
.L_2558:
        /*0004*/ 	.word	0x00000082


	//----- nvinfo : EIATTR_KPARAM_INFO
	.align		4
.L_2559:
        /*0008*/ 	.byte	0x04, 0x17
        /*000a*/ 	.short	(.L_2561 - .L_2560)
.L_2560:
        /*000c*/ 	.word	0x00000000
        /*0010*/ 	.short	0x0002
        /*0012*/ 	.short	0x0010
        /*0014*/ 	.byte	0x00, 0xf0, 0x41, 0x00


	//----- nvinfo : EIATTR_KPARAM_INFO
	.align		4
.L_2561:
        /*0018*/ 	.byte	0x04, 0x17
        /*001a*/ 	.short	(.L_2563 - .L_2562)
.L_2562:
        /*001c*/ 	.word	0x00000000
        /*0020*/ 	.short	0x0001
        /*0022*/ 	.short	0x0004
        /*0024*/ 	.byte	0x00, 0xf0, 0x21, 0x00


	//----- nvinfo : EIATTR_KPARAM_INFO
	.align		4
.L_2563:
        /*0028*/ 	.byte	0x04, 0x17
        /*002a*/ 	.short	(.L_2565 - .L_2564)
.L_2564:
        /*002c*/ 	.word	0x00000000
        /*0030*/ 	.short	0x0000
        /*0032*/ 	.short	0x0000
        /*0034*/ 	.byte	0x00, 0xf0, 0x11, 0x00


	//----- nvinfo : EIATTR_SPARSE_MMA_MASK
	.align		4
.L_2565:
        /*0038*/ 	.byte	0x03, 0x50
        /*003a*/ 	.short	0x0000


	//----- nvinfo : EIATTR_MAXREG_COUNT
	.align		4
        /*003c*/ 	.byte	0x03, 0x1b
        /*003e*/ 	.short	0x00ff


	//----- nvinfo : EIATTR_MERCURY_ISA_VERSION
	.align		4
        /*0040*/ 	.byte	0x03, 0x5f
        /*0042*/ 	.short	0x0101


	//----- nvinfo : EIATTR_VRC_CTA_INIT_COUNT
	.align		4
        /*0044*/ 	.byte	0x02, 0x4a
	.zero		1
	.zero		1


	//----- nvinfo : EIATTR_EXIT_INSTR_OFFSETS
	.align		4
        /*0048*/ 	.byte	0x04, 0x1c
        /*004a*/ 	.short	(.L_2567 - .L_2566)


	//   ....[0]....
.L_2566:
        /*004c*/ 	.word	0x00000800


	//   ....[1]....
        /*0050*/ 	.word	0x00000850


	//   ....[2]....
        /*0054*/ 	.word	0x00000980


	//----- nvinfo : EIATTR_MAX_THREADS
	.align		4
.L_2567:
        /*0058*/ 	.byte	0x04, 0x05
        /*005a*/ 	.short	(.L_2569 - .L_2568)
.L_2568:
        /*005c*/ 	.word	0x00000080
        /*0060*/ 	.word	0x00000001
        /*0064*/ 	.word	0x00000001


	//----- nvinfo : EIATTR_CRS_STACK_SIZE
	.align		4
.L_2569:
        /*0068*/ 	.byte	0x04, 0x1e
        /*006a*/ 	.short	(.L_2571 - .L_2570)
.L_2570:
        /*006c*/ 	.word	0x00000000


	//----- nvinfo : EIATTR_CBANK_PARAM_SIZE
	.align		4
.L_2571:
        /*0070*/ 	.byte	0x03, 0x19
        /*0072*/ 	.short	0x0020


	//----- nvinfo : EIATTR_PARAM_CBANK
	.align		4
        /*0074*/ 	.byte	0x04, 0x0a
        /*0076*/ 	.short	(.L_2573 - .L_2572)
	.align		4
.L_2572:
        /*0078*/ 	.word	index@(.nv.constant0._ZN2at6native29vectorized_elementwise_kernelILi8ENS0_13AUnaryFunctorIiiiNS0_17BitwiseXorFunctorIiEEEESt5arrayIPcLm2EEEEviT0_T1_)
        /*007c*/ 	.short	0x0380
        /*007e*/ 	.short	0x0020


	//----- nvinfo : EIATTR_SW_WAR
	.align		4
.L_2573:
        /*0080*/ 	.byte	0x04, 0x36
        /*0082*/ 	.short	(.L_2575 - .L_2574)
.L_2574:
        /*0084*/ 	.word	0x00000008
.L_2575:


//--------------------- .nv.info._ZN2at6native18elementwise_kernelILi128ELi4EZNS0_15gpu_kernel_implINS0_13BinaryFunctorIiiiNS0_17BitwiseXorFunctorIiEEEEEEvRNS_18TensorIteratorBaseERKT_EUliE_EEviT1_ --------------------------
	.section	.nv.info._ZN2at6native18elementwise_kernelILi128ELi4EZNS0_15gpu_kernel_implINS0_13BinaryFunctorIiiiNS0_17BitwiseXorFunctorIiEEEEEEvRNS_18TensorIteratorBaseERKT_EUliE_EEviT1_,"",@"SHT_CUDA_INFO"
	.sectionflags	@""
	.align	4


	//----- nvinfo : EIATTR_CUDA_API_VERSION
	.align		4
        /*0000*/ 	.byte	0x04, 0x37
        /*0002*/ 	.short	(.L_2577 - .L_2576)
.L_2576:
        /*0004*/ 	.word	0x00000082


	//----- nvinfo : EIATTR_KPARAM_INFO
	.align		4
.L_2577:
        /*0008*/ 	.byte	0x04, 0x17
        /*000a*/ 	.short	(.L_2579 - .L_2578)
.L_2578:
        /*000c*/ 	.word	0x00000000
        /*0010*/ 	.short	0x0001
        /*0012*/ 	.short	0x0008
        /*0014*/ 	.byte	0x00, 0xf0, 0x21, 0x0a


	//----- nvinfo : EIATTR_KPARAM_INFO
	.align		4
.L_2579:
        /*0018*/ 	.byte	0x04, 0x17
        /*001a*/ 	.short	(.L_2581 - .L_2580)
.L_2580:
        /*001c*/ 	.word	0x00000000
        /*0020*/ 	.short	0x0000
        /*0022*/ 	.short	0x0000
        /*0024*/ 	.byte	0x00, 0xf0, 0x11, 0x00


	//----- nvinfo : EIATTR_SPARSE_MMA_MASK
	.align		4
.L_2581:
        /*0028*/ 	.byte	0x03, 0x50
        /*002a*/ 	.short	0x0000


	//----- nvinfo : EIATTR_MAXREG_COUNT
	.align		4
        /*002c*/ 	.byte	0x03, 0x1b
        /*002e*/ 	.short	0x0080


	//----- nvinfo : EIATTR_EXTERNS
	.align		4
        /*0030*/ 	.byte	0x04, 0x0f
        /*0032*/ 	.short	(.L_2583 - .L_2582)


	//   ....[0]....
	.align		4
.L_2582:
        /*0034*/ 	.word	index@(__assertfail)


	//----- nvinfo : EIATTR_MERCURY_ISA_VERSION
	.align		4
.L_2583:
        /*0038*/ 	.byte	0x03, 0x5f
        /*003a*/ 	.short	0x0101


	//----- nvinfo : EIATTR_VRC_CTA_INIT_COUNT
	.align		4
        /*003c*/ 	.byte	0x02, 0x4a
	.zero		1
	.zero		1


	//----- nvinfo : EIATTR_SYSCALL_OFFSETS
	.align		4
        /*0040*/ 	.byte	0x04, 0x46
        /*0042*/ 	.short	(.L_2585 - .L_2584)


	//   ....[0]....
.L_2584:
        /*0044*/ 	.word	0x000023f0


	//   ....[1]....
        /*0048*/ 	.word	0x000031c0


	//   ....[2]....
        /*004c*/ 	.word	0x00003f90


	//   ....[3]....
        /*0050*/ 	.word	0x000064e0


	//   ....[4]....
        /*0054*/ 	.word	0x000072b0


	//   ....[5]....
        /*0058*/ 	.word	0x00007e80


	//   ....[6]....
        /*005c*/ 	.word	0x0000a510


	//   ....[7]....
        /*0060*/ 	.word	0x0000b2e0


	//   ....[8]....
        /*0064*/ 	.word	0x0000beb0


	//   ....[9]....
        /*0068*/ 	.word	0x0000e560


	//   ....[10]....
        /*006c*/ 	.word	0x0000f330


	//   ....[11]....
        /*0070*/ 	.word	0x0000fed0


	//----- nvinfo : EIATTR_EXIT_INSTR_OFFSETS
	.align		4
.L_2585:
        /*0074*/ 	.byte	0x04, 0x1c
        /*0076*/ 	.short	(.L_2587 - .L_2586)


	//   ....[0]....
.L_2586:
        /*0078*/ 	.word	0x0000c190


	//   ....[1]....
        /*007c*/ 	.word	0x0000f460


	//   ....[2]....
        /*0080*/ 	.word	0x0000f480


	//   ....[3]....
        /*0084*/ 	.word	0x0000f510


	//   ....[4]....
        /*0088*/ 	.word	0x0000f530


	//   ....[5]....
        /*008c*/ 	.word	0x0000f550


	//   ....[6]....
        /*0090*/ 	.word	0x0000f5e0


	//   ....[7]....
        /*0094*/ 	.word	0x0000f620


	//   ....[8]....
        /*0098*/ 	.word	0x0000f6c0


	//   ....[9]....
        /*009c*/ 	.word	0x0000f710


	//   ....[10]....
        /*00a0*/ 	.word	0x0000f740


	//   ....[11]....
        /*00a4*/ 	.word	0x0000f800


	//   ....[12]....
        /*00a8*/ 	.word	0x0000f970


	//   ....[13]....
        /*00ac*/ 	.word	0x0000fae0


	//   ....[14]....
        /*00b0*/ 	.word	0x0000fc40


	//   ....[15]....
        /*00b4*/ 	.word	0x0000fc70


	//   ....[16]....
        /*00b8*/ 	.word	0x0000fc90


	//   ....[17]....
        /*00bc*/ 	.word	0x0000fd30


	//   ....[18]....
        /*00c0*/ 	.word	0x0000fd70


	//   ....[19]....
        /*00c4*/ 	.word	0x0000fee0


	//   ....[20]....
        /*00c8*/ 	.word	0x0000fff0


	//   ....[21]....
        /*00cc*/ 	.word	0x00010130


	//   ....[22]....
        /*00d0*/ 	.word	0x00010170


	//----- nvinfo : EIATTR_MAX_THREADS
	.align		4
.L_2587:
        /*00d4*/ 	.byte	0x04, 0x05
        /*00d6*/ 	.short	(.L_2589 - .L_2588)
.L_2588:
        /*00d8*/ 	.word	0x00000080
        /*00dc*/ 	.word	0x00000001
        /*00e0*/ 	.word	0x00000001


	//----- nvinfo : EIATTR_CRS_STACK_SIZE
	.align		4
.L_2589:
        /*00e4*/ 	.byte	0x04, 0x1e
        /*00e6*/ 	.short	(.L_2591 - .L_2590)
.L_2590:
        /*00e8*/ 	.word	0x00000000


	//----- nvinfo : EIATTR_CBANK_PARAM_SIZE
	.align		4
.L_2591:
        /*00ec*/ 	.byte	0x03, 0x19
        /*00ee*/ 	.short	0x0290


	//----- nvinfo : EIATTR_PARAM_CBANK
	.align		4
        /*00f0*/ 	.byte	0x04, 0x0a
        /*00f2*/ 	.short	(.L_2593 - .L_2592)
	.align		4
.L_2592:
        /*00f4*/ 	.word	index@(.nv.constant0._ZN2at6native18elementwise_kernelILi128ELi4EZNS0_15gpu_kernel_implINS0_13BinaryFunctorIiiiNS0_17BitwiseXorFunctorIiEEEEEEvRNS_18TensorIteratorBaseERKT_EUliE_EEviT1_)
        /*00f8*/ 	.short	0x0380
        /*00fa*/ 	.short	0x0290


	//----- nvinfo : EIATTR_SW_WAR
	.align		4
.L_2593:
        /*00fc*/ 	.byte	0x04, 0x36
        /*00fe*/ 	.short	(.L_2595 - .L_2594)
.L_2594:
        /*0100*/ 	.word	0x00000008
.L_2595:


//--------------------- .nv.info._ZN2at6native27unrolled_elementwise_kernelINS0_13BinaryFunctorIiiiNS0_17BitwiseXorFunctorIiEEEESt5arrayIPcLm3EELi4E23TrivialOffsetCalculatorILi2EjES9_ILi1EjENS0_6memory12LoadWithCastILi2EEENSC_13StoreWithCastILi1EEEEEviT_T0_T2_T3_T4_T5_ --------------------------
	.section	.nv.info._ZN2at6native27unrolled_elementwise_kernelINS0_13BinaryFunctorIiiiNS0_17BitwiseXorFunctorIiEEEESt5arrayIPcLm3EELi4E23TrivialOffsetCalculatorILi2EjES9_ILi1EjENS0_6memory12LoadWithCastILi2EEENSC_13StoreWithCastILi1EEEEEviT_T0_T2_T3_T4_T5_,"",@"SHT_CUDA_INFO"
	.sectionflags	@""
	.align	4


	//----- nvinfo : EIATTR_CUDA_API_VERSION
	.align		4
        /*0000*/ 	.byte	0x04, 0x37
        /*0002*/ 	.short	(.L_2597 - .L_2596)
.L_2596:
        /*0004*/ 	.word	0x00000082


	//----- nvinfo : EIATTR_KPARAM_INFO
	.align		4
.L_2597:
        /*0008*/ 	.byte	0x04, 0x17
        /*000a*/ 	.short	(.L_2599 - .L_2598)
.L_2598:
        /*000c*/ 	.word	0x00000000
        /*0010*/ 	.short	0x0006
        /*0012*/ 	.short	0x0030
        /*0014*/ 	.byte	0x00, 0xf0, 0x21, 0x00


	//----- nvinfo : EIATTR_KPARAM_INFO
	.align		4
.L_2599:
        /*0018*/ 	.byte	0x04, 0x17
        /*001a*/ 	.short	(.L_2601 - .L_2600)
.L_2600:
        /*001c*/ 	.word	0x00000000
        /*0020*/ 	.short	0x0005
        /*0022*/ 	.short	0x0024
        /*0024*/ 	.byte	0x00, 0xf0, 0x31, 0x00


	//----- nvinfo : EIATTR_KPARAM_INFO
	.align		4
.L_2601:
        /*0028*/ 	.byte	0x04, 0x17
        /*002a*/ 	.short	(.L_2603 - .L_2602)
.L_2602:
        /*002c*/ 	.word	0x00000000
        /*0030*/ 	.short	0x0004
        /*0032*/ 	.short	0x0021
        /*0034*/ 	.byte	0x00, 0xf0, 0x05, 0x00


	//----- nvinfo : EIATTR_KPARAM_INFO
	.align		4
.L_2603:
        /*0038*/ 	.byte	0x04, 0x17
        /*003a*/ 	.short	(.L_2605 - .L_2604)
.L_2604:
        /*003c*/ 	.word	0x00000000
        /*0040*/ 	.short	0x0003
        /*0042*/ 	.short	0x0020
        /*0044*/ 	.byte	0x00, 0xf0, 0x05, 0x00


	//----- nvinfo : EIATTR_KPARAM_INFO
	.align		4
.L_2605:
        /*0048*/ 	.byte	0x04, 0x17
        /*004a*/ 	.short	(.L_2607 - .L_2606)
.L_2606:
        /*004c*/ 	.word	0x00000000
        /*0050*/ 	.short	0x0002
        /*0052*/ 	.short	0x0008
        /*0054*/ 	.byte	0x00, 0xf0, 0x61, 0x00


	//----- nvinfo : EIATTR_KPARAM_INFO
	.align		4
.L_2607:
        /*0058*/ 	.byte	0x04, 0x17
        /*005a*/ 	.short	(.L_2609 - .L_2608)
.L_2608:
        /*005c*/ 	.word	0x00000000
        /*0060*/ 	.short	0x0001
        /*0062*/ 	.short	0x0004
        /*0064*/ 	.byte	0x00, 0xf0, 0x05, 0x00


	//----- nvinfo : EIATTR_KPARAM_INFO
	.align		4
.L_2609:
        /*0068*/ 	.byte	0x04, 0x17
        /*006a*/ 	.short	(.L_2611 - .L_2610)
.L_2610:
        /*006c*/ 	.word	0x00000000
        /*0070*/ 	.short	0x0000
        /*0072*/ 	.short	0x0000
        /*0074*/ 	.byte	0x00, 0xf0, 0x11, 0x00


	//----- nvinfo : EIATTR_SPARSE_MMA_MASK
	.align		4
.L_2611:
        /*0078*/ 	.byte	0x03, 0x50
        /*007a*/ 	.short	0x0000


	//----- nvinfo : EIATTR_MAXREG_COUNT
	.align		4
        /*007c*/ 	.byte	0x03, 0x1b
        /*007e*/ 	.short	0x00ff


	//----- nvinfo : EIATTR_EXTERNS
	.align		4
        /*0080*/ 	.byte	0x04, 0x0f
        /*0082*/ 	.short	(.L_2613 - .L_2612)


	//   ....[0]....
	.align		4
.L_2612:
        /*0084*/ 	.word	index@(__assertfail)


	//----- nvinfo : EIATTR_MERCURY_ISA_VERSION
	.align		4
.L_2613:
        /*0088*/ 	.byte	0x03, 0x5f
        /*008a*/ 	.short	0x0101


	//----- nvinfo : EIATTR_VRC_CTA_INIT_COUNT
	.align		4
        /*008c*/ 	.byte	0x02, 0x4a
	.zero		1
	.zero		1


	//----- nvinfo : EIATTR_SYSCALL_OFFSETS
	.align		4
        /*0090*/ 	.byte	0x04, 0x46
        /*0092*/ 	.short	(.L_2615 - .L_2614)


	//   ....[0]....
.L_2614:
        /*0094*/ 	.word	0x00000de0


	//   ....[1]....
        /*0098*/ 	.word	0x00001be0


	//   ....[2]....
        /*009c*/ 	.word	0x00002b00


	//   ....[3]....
        /*00a0*/ 	.word	0x00003900


	//   ....[4]....
        /*00a4*/ 	.word	0x00004780


	//   ....[5]....
        /*00a8*/ 	.word	0x00005580


	//   ....[6]....
        /*00ac*/ 	.word	0x00006400


	//   ....[7]....
        /*00b0*/ 	.word	0x00007210


	//   ....[8]....
        /*00b4*/ 	.word	0x00008000


	//   ....[9]....
        /*00b8*/ 	.word	0x00008d30


	//   ....[10]....
        /*00bc*/ 	.word	0x00009bc0


	//   ....[11]....
        /*00c0*/ 	.word	0x0000aa30


	//----- nvinfo : EIATTR_EXIT_INSTR_OFFSETS
	.align		4
.L_2615:
        /*00c4*/ 	.byte	0x04, 0x1c
        /*00c6*/ 	.short	(.L_2617 - .L_2616)


	//   ....[0]....
.L_2616:
        /*00c8*/ 	.word	0x00009e90


	//   ....[1]....
        /*00cc*/ 	.word	0x00009fc0


	//   ....[2]....
        /*00d0*/ 	.word	0x00009fe0


	//   ....[3]....
        /*00d4*/ 	.word	0x0000a070


	//   ....[4]....
        /*00d8*/ 	.word	0x0000a090


	//   ....[5]....
        /*00dc*/ 	.word	0x0000a0b0


	//   ....[6]....
        /*00e0*/ 	.word	0x0000a140


	//   ....[7]....
        /*00e4*/ 	.word	0x0000a180


	//   ....[8]....
        /*00e8*/ 	.word	0x0000a220


	//   ....[9]....
        /*00ec*/ 	.word	0x0000a270


	//   ....[10]....
        /*00f0*/ 	.word	0x0000a2a0


	//   ....[11]....
        /*00f4*/ 	.word	0x0000a360


	//   ....[12]....
        /*00f8*/ 	.word	0x0000a4d0


	//   ....[13]....
        /*00fc*/ 	.word	0x0000a640


	//   ....[14]....
        /*0100*/ 	.word	0x0000a7a0


	//   ....[15]....
        /*0104*/ 	.word	0x0000a7d0


	//   ....[16]....
        /*0108*/ 	.word	0x0000a7f0


	//   ....[17]....
        /*010c*/ 	.word	0x0000a890


	//   ....[18]....
        /*0110*/ 	.word	0x0000a8d0


	//   ....[19]....
        /*0114*/ 	.word	0x0000aa40


	//   ....[20]....
        /*0118*/ 	.word	0x0000ab50


	//   ....[21]....
        /*011c*/ 	.word	0x0000ac90


	//   ....[22]....
        /*0120*/ 	.word	0x0000acd0


	//----- nvinfo : EIATTR_MAX_THREADS
	.align		4
.L_2617:
        /*0124*/ 	.byte	0x04, 0x05
        /*0126*/ 	.short	(.L_2619 - .L_2618)
.L_2618:
        /*0128*/ 	.word	0x00000080
        /*012c*/ 	.word	0x00000001
        /*0130*/ 	.word	0x00000001


	//----- nvinfo : EIATTR_CRS_STACK_SIZE
	.align		4
.L_2619:
        /*0134*/ 	.byte	0x04, 0x1e
        /*0136*/ 	.short	(.L_2621 - .L_2620)
.L_2620:
        /*0138*/ 	.word	0x00000000


	//----- nvinfo : EIATTR_CBANK_PARAM_SIZE
	.align		4
.L_2621:
        /*013c*/ 	.byte	0x03, 0x19
        /*013e*/ 	.short	0x0038


	//----- nvinfo : EIATTR_PARAM_CBANK
	.align		4
        /*0140*/ 	.byte	0x04, 0x0a
        /*0142*/ 	.short	(.L_2623 - .L_2622)
	.align		4
.L_2622:
        /*0144*/ 	.word	index@(.nv.constant0._ZN2at6native27unrolled_elementwise_kernelINS0_13BinaryFunctorIiiiNS0_17BitwiseXorFunctorIiEEEESt5arrayIPcLm3EELi4E23TrivialOffsetCalculatorILi2EjES9_ILi1EjENS0_6memory12LoadWithCastILi2EEENSC_13StoreWithCastILi1EEEEEviT_T0_T2_T3_T4_T5_)
        /*0148*/ 	.short	0x0380
        /*014a*/ 	.short	0x0038


	//----- nvinfo : EIATTR_SW_WAR
	.align		4
.L_2623:
        /*014c*/ 	.byte	0x04, 0x36
        /*014e*/ 	.short	(.L_2625 - .L_2624)
.L_2624:
        /*0150*/ 	.word	0x00000008
.L_2625:


//--------------------- .nv.info._ZN2at6native18elementwise_kernelILi128ELi2EZNS0_22gpu_kernel_impl_nocastINS0_13BinaryFunctorIiiiNS0_17BitwiseXorFunctorIiEEEEEEvRNS_18TensorIteratorBaseERKT_EUliE_EEviT1_ --------------------------
	.section	.nv.info._ZN2at6native18elementwise_kernelILi128ELi2EZNS0_22gpu_kernel_impl_nocastINS0_13BinaryFunctorIiiiNS0_17BitwiseXorFunctorIiEEEEEEvRNS_18TensorIteratorBaseERKT_EUliE_EEviT1_,"",@"SHT_CUDA_INFO"
	.sectionflags	@""
	.align	4


	//----- nvinfo : EIATTR_CUDA_API_VERSION
	.align		4
        /*0000*/ 	.byte	0x04, 0x37
        /*0002*/ 	.short	(.L_2627 - .L_2626)
.L_2626:
        /*0004*/ 	.word	0x00000082


	//----- nvinfo : EIATTR_KPARAM_INFO
	.align		4
.L_2627:
        /*0008*/ 	.byte	0x04, 0x17
        /*000a*/ 	.short	(.L_2629 - .L_2628)
.L_2628:
        /*000c*/ 	.word	0x00000000
        /*0010*/ 	.short	0x0001
        /*0012*/ 	.short	0x0008
        /*0014*/ 	.byte	0x00, 0xf0, 0x21, 0x0a


	//----- nvinfo : EIATTR_KPARAM_INFO
	.align		4
.L_2629:
        /*0018*/ 	.byte	0x04, 0x17
        /*001a*/ 	.short	(.L_2631 - .L_2630)
.L_2630:
        /*001c*/ 	.word	0x00000000
        /*0020*/ 	.short	0x0000
        /*0022*/ 	.short	0x0000
        /*0024*/ 	.byte	0x00, 0xf0, 0x11, 0x00


	//----- nvinfo : EIATTR_SPARSE_MMA_MASK
	.align		4
.L_2631:
        /*0028*/ 	.byte	0x03, 0x50
        /*002a*/ 	.short	0x0000


	//----- nvinfo : EIATTR_MAXREG_COUNT
	.align		4
        /*002c*/ 	.byte	0x03, 0x1b
        /*002e*/ 	.short	0x0080


	//----- nvinfo : EIATTR_MERCURY_ISA_VERSION
	.align		4
        /*0030*/ 	.byte	0x03, 0x5f
        /*0032*/ 	.short	0x0101


	//----- nvinfo : EIATTR_VRC_CTA_INIT_COUNT
	.align		4
        /*0034*/ 	.byte	0x02, 0x4a
	.zero		1
	.zero		1


	//----- nvinfo : EIATTR_EXIT_INSTR_OFFSETS
	.align		4
        /*0038*/ 	.byte	0x04, 0x1c
        /*003a*/ 	.short	(.L_2633 - .L_2632)


	//   ....[0]....
.L_2632:
        /*003c*/ 	.word	0x00000170


	//   ....[1]....
        /*0040*/ 	.word	0x000001f0


	//   ....[2]....
        /*0044*/ 	.word	0x00001920


	//   ....[3]....
        /*0048*/ 	.word	0x00002fb0


	//----- nvinfo : EIATTR_MAX_THREADS
	.align		4
.L_2633:
        /*004c*/ 	.byte	0x04, 0x05
        /*004e*/ 	.short	(.L_2635 - .L_2634)
.L_2634:
        /*0050*/ 	.word	0x00000080
        /*0054*/ 	.word	0x00000001
        /*0058*/ 	.word	0x00000001


	//----- nvinfo : EIATTR_CRS_STACK_SIZE
	.align		4
.L_2635:
        /*005c*/ 	.byte	0x04, 0x1e
        /*005e*/ 	.short	(.L_2637 - .L_2636)
.L_2636:
        /*0060*/ 	.word	0x00000000


	//----- nvinfo : EIATTR_CBANK_PARAM_SIZE
	.align		4
.L_2637:
        /*0064*/ 	.byte	0x03, 0x19
        /*0066*/ 	.short	0x0290


	//----- nvinfo : EIATTR_PARAM_CBANK
	.align		4
        /*0068*/ 	.byte	0x04, 0x0a
        /*006a*/ 	.short	(.L_2639 - .L_2638)
	.align		4
.L_2638:
        /*006c*/ 	.word	index@(.nv.constant0._ZN2at6native18elementwise_kernelILi128ELi2EZNS0_22gpu_kernel_impl_nocastINS0_13BinaryFunctorIiiiNS0_17BitwiseXorFunctorIiEEEEEEvRNS_18TensorIteratorBaseERKT_EUliE_EEviT1_)
        /*0070*/ 	.short	0x0380
        /*0072*/ 	.short	0x0290


	//----- nvinfo : EIATTR_SW_WAR
	.align		4
.L_2639:
        /*0074*/ 	.byte	0x04, 0x36
        /*0076*/ 	.short	(.L_2641 - .L_2640)
.L_2640:
        /*0078*/ 	.word	0x00000008
.L_2641:


//--------------------- .nv.info._ZN2at6native27unrolled_elementwise_kernelINS0_13BinaryFunctorIiiiNS0_17BitwiseXorFunctorIiEEEESt5arrayIPcLm3EELi4E23TrivialOffsetCalculatorILi2EjES9_ILi1EjENS0_6memory15LoadWithoutCastENSC_16StoreWithoutCastEEEviT_T0_T2_T3_T4_T5_ --------------------------
	.section	.nv.info._ZN2at6native27unrolled_elementwise_kernelINS0_13BinaryFunctorIiiiNS0_17BitwiseXorFunctorIiEEEESt5arrayIPcLm3EELi4E23TrivialOffsetCalculatorILi2EjES9_ILi1EjENS0_6memory15LoadWithoutCastENSC_16StoreWithoutCastEEEviT_T0_T2_T3_T4_T5_,"",@"SHT_CUDA_INFO"
	.sectionflags	@""
	.align	4


	//----- nvinfo : EIATTR_CUDA_API_VERSION
	.align		4
        /*0000*/ 	.byte	0x04, 0x37
        /*0002*/ 	.short	(.L_2643 - .L_2642)
.L_2642:
        /*0004*/ 	.word	0x00000082


	//----- nvinfo : EIATTR_KPARAM_INFO
	.align		4
.L_2643:
        /*0008*/ 	.byte	0x04, 0x17
        /*000a*/ 	.short	(.L_2645 - .L_2644)
.L_2644:
        /*000c*/ 	.word	0x00000000
        /*0010*/ 	.short	0x0006
        /*0012*/ 	.short	0x0023
        /*0014*/ 	.byte	0x00, 0xf0, 0x05, 0x00


	//----- nvinfo : EIATTR_KPARAM_INFO
	.align		4
.L_2645:
        /*0018*/ 	.byte	0x04, 0x17
        /*001a*/ 	.short	(.L_2647 - .L_2646)
.L_2646:
        /*001c*/ 	.word	0x00000000
        /*0020*/ 	.short	0x0005
        /*0022*/ 	.short	0x0022
        /*0024*/ 	.byte	0x00, 0xf0, 0x05, 0x00


	//----- nvinfo : EIATTR_KPARAM_INFO
	.align		4
.L_2647:
        /*0028*/ 	.byte	0x04, 0x17
        /*002a*/ 	.short	(.L_2649 - .L_2648)
.L_2648:
        /*002c*/ 	.word	0x00000000
        /*0030*/ 	.short	0x0004
        /*0032*/ 	.short	0x0021
        /*0034*/ 	.byte	0x00, 0xf0, 0x05, 0x00


	//----- nvinfo : EIATTR_KPARAM_INFO
	.align		4
.L_2649:
        /*0038*/ 	.byte	0x04, 0x17
        /*003a*/ 	.short	(.L_2651 - .L_2650)
.L_2650:
        /*003c*/ 	.word	0x00000000
        /*0040*/ 	.short	0x0003
        /*0042*/ 	.short	0x0020
        /*0044*/ 	.byte	0x00, 0xf0, 0x05, 0x00


	//----- nvinfo : EIATTR_KPARAM_INFO
	.align		4
.L_2651:
        /*0048*/ 	.byte	0x04, 0x17
        /*004a*/ 	.short	(.L_2653 - .L_2652)
.L_2652:
        /*004c*/ 	.word	0x00000000
        /*0050*/ 	.short	0x0002
        /*0052*/ 	.short	0x0008
        /*0054*/ 	.byte	0x00, 0xf0, 0x61, 0x00


	//----- nvinfo : EIATTR_KPARAM_INFO
	.align		4
.L_2653:
        /*0058*/ 	.byte	0x04, 0x17
        /*005a*/ 	.short	(.L_2655 - .L_2654)
.L_2654:
        /*005c*/ 	.word	0x00000000
        /*0060*/ 	.short	0x0001
        /*0062*/ 	.short	0x0004
        /*0064*/ 	.byte	0x00, 0xf0, 0x05, 0x00


	//----- nvinfo : EIATTR_KPARAM_INFO
	.align		4
.L_2655:
        /*0068*/ 	.byte	0x04, 0x17
        /*006a*/ 	.short	(.L_2657 - .L_2656)
.L_2656:
        /*006c*/ 	.word	0x00000000
        /*0070*/ 	.short	0x0000
        /*0072*/ 	.short	0x0000
        /*0074*/ 	.byte	0x00, 0xf0, 0x11, 0x00


	//----- nvinfo : EIATTR_SPARSE_MMA_MASK
	.align		4
.L_2657:
        /*0078*/ 	.byte	0x03, 0x50
        /*007a*/ 	.short	0x0000


	//----- nvinfo : EIATTR_MAXREG_COUNT
	.align		4
        /*007c*/ 	.byte	0x03, 0x1b
        /*007e*/ 	.short	0x00ff


	//----- nvinfo : EIATTR_MERCURY_ISA_VERSION
	.align		4
        /*0080*/ 	.byte	0x03, 0x5f
        /*0082*/ 	.short	0x0101


	//----- nvinfo : EIATTR_VRC_CTA_INIT_COUNT
	.align		4
        /*0084*/ 	.byte	0x02, 0x4a
	.zero		1
	.zero		1


	//----- nvinfo : EIATTR_EXIT_INSTR_OFFSETS
	.align		4
        /*0088*/ 	.byte	0x04, 0x1c
        /*008a*/ 	.short	(.L_2659 - .L_2658)


	//   ....[0]....
.L_2658:
        /*008c*/ 	.word	0x000004f0


	//   ....[1]....
        /*0090*/ 	.word	0x00000540


	//----- nvinfo : EIATTR_MAX_THREADS
	.align		4
.L_2659:
        /*0094*/ 	.byte	0x04, 0x05
        /*0096*/ 	.short	(.L_2661 - .L_2660)
.L_2660:
        /*0098*/ 	.word	0x00000080
        /*009c*/ 	.word	0x00000001
        /*00a0*/ 	.word	0x00000001


	//----- nvinfo : EIATTR_CRS_STACK_SIZE
	.align		4
.L_2661:
        /*00a4*/ 	.byte	0x04, 0x1e
        /*00a6*/ 	.short	(.L_2663 - .L_2662)
.L_2662:
        /*00a8*/ 	.word	0x00000000


	//----- nvinfo : EIATTR_CBANK_PARAM_SIZE
	.align		4
.L_2663:
        /*00ac*/ 	.byte	0x03, 0x19
        /*00ae*/ 	.short	0x0024


	//----- nvinfo : EIATTR_PARAM_CBANK
	.align		4
        /*00b0*/ 	.byte	0x04, 0x0a
        /*00b2*/ 	.short	(.L_2665 - .L_2664)
	.align		4
.L_2664:
        /*00b4*/ 	.word	index@(.nv.constant0._ZN2at6native27unrolled_elementwise_kernelINS0_13BinaryFunctorIiiiNS0_17BitwiseXorFunctorIiEEEESt5arrayIPcLm3EELi4E23TrivialOffsetCalculatorILi2EjES9_ILi1EjENS0_6memory15LoadWithoutCastENSC_16StoreWithoutCastEEEviT_T0_T2_T3_T4_T5_)
        /*00b8*/ 	.short	0x0380
        /*00ba*/ 	.short	0x0024


	//----- nvinfo : EIATTR_SW_WAR
	.align		4
.L_2665:
        /*00bc*/ 	.byte	0x04, 0x36
        /*00be*/ 	.short	(.L_2667 - .L_2666)
.L_2666:
        /*00c0*/ 	.word	0x00000008
.L_2667:


//--------------------- .nv.info._ZN2at6native29vectorized_elementwise_kernelILi2ENS0_13BinaryFunctorIiiiNS0_17BitwiseXorFunctorIiEEEESt5arrayIPcLm3EEEEviT0_T1_ --------------------------
	.section	.nv.info._ZN2at6native29vectorized_elementwise_kernelILi2ENS0_13BinaryFunctorIiiiNS0_17BitwiseXorFunctorIiEEEESt5arrayIPcLm3EEEEviT0_T1_,"",@"SHT_CUDA_INFO"
	.sectionflags	@""
	.align	4


	//----- nvinfo : EIATTR_CUDA_API_VERSION
	.align		4
        /*0000*/ 	.byte	0x04, 0x37
        /*0002*/ 	.short	(.L_2669 - .L_2668)
.L_2668:
        /*0004*/ 	.word	0x00000082


	//----- nvinfo : EIATTR_KPARAM_INFO
	.align		4
.L_2669:
        /*0008*/ 	.byte	0x04, 0x17
        /*000a*/ 	.short	(.L_2671 - .L_2670)
.L_2670:
        /*000c*/ 	.word	0x00000000
        /*0010*/ 	.short	0x0002
        /*0012*/ 	.short	0x0008
        /*0014*/ 	.byte	0x00, 0xf0, 0x61, 0x00


	//----- nvinfo : EIATTR_KPARAM_INFO
	.align		4
.L_2671:
        /*0018*/ 	.byte	0x04, 0x17
        /*001a*/ 	.short	(.L_2673 - .L_2672)
.L_2672:
        /*001c*/ 	.word	0x00000000
        /*0020*/ 	.short	0x0001
        /*0022*/ 	.short	0x0004
        /*0024*/ 	.byte	0x00, 0xf0, 0x05, 0x00


	//----- nvinfo : EIATTR_KPARAM_INFO
	.align		4
.L_2673:
        /*0028*/ 	.byte	0x04, 0x17
        /*002a*/ 	.short	(.L_2675 - .L_2674)
.L_2674:
        /*002c*/ 	.word	0x00000000
        /*0030*/ 	.short	0x0000
        /*0032*/ 	.short	0x0000
        /*0034*/ 	.byte	0x00, 0xf0, 0x11, 0x00


	//----- nvinfo : EIATTR_SPARSE_MMA_MASK
	.align		4
.L_2675:
        /*0038*/ 	.byte	0x03, 0x50
        /*003a*/ 	.short	0x0000


	//----- nvinfo : EIATTR_MAXREG_COUNT
	.align		4
        /*003c*/ 	.byte	0x03, 0x1b
        /*003e*/ 	.short	0x00ff


	//----- nvinfo : EIATTR_MERCURY_ISA_VERSION
	.align		4
        /*0040*/ 	.byte	0x03, 0x5f
        /*0042*/ 	.short	0x0101


	//----- nvinfo : EIATTR_VRC_CTA_INIT_COUNT
	.align		4
        /*0044*/ 	.byte	0x02, 0x4a
	.zero		1
	.zero		1


	//----- nvinfo : EIATTR_EXIT_INSTR_OFFSETS
	.align		4
        /*0048*/ 	.byte	0x04, 0x1c
        /*004a*/ 	.short	(.L_2677 - .L_2676)


	//   ....[0]....
.L_2676:
        /*004c*/ 	.word	0x000009d0


	//   ....[1]....
        /*0050*/ 	.word	0x00000a20


	//   ....[2]....
        /*0054*/ 	.word	0x00000c10


	//----- nvinfo : EIATTR_MAX_THREADS
	.align		4
.L_2677:
        /*0058*/ 	.byte	0x04, 0x05
        /*005a*/ 	.short	(.L_2679 - .L_2678)
.L_2678:
        /*005c*/ 	.word	0x00000080
        /*0060*/ 	.word	0x00000001
        /*0064*/ 	.word	0x00000001


	//----- nvinfo : EIATTR_CRS_STACK_SIZE
	.align		4
.L_2679:
        /*0068*/ 	.byte	0x04, 0x1e
        /*006a*/ 	.short	(.L_2681 - .L_2680)
.L_2680:
        /*006c*/ 	.word	0x00000000


	//----- nvinfo : EIATTR_CBANK_PARAM_SIZE
	.align		4
.L_2681:
        /*0070*/ 	.byte	0x03, 0x19
        /*0072*/ 	.short	0x0020


	//----- nvinfo : EIATTR_PARAM_CBANK
	.align		4
        /*0074*/ 	.byte	0x04, 0x0a
        /*0076*/ 	.short	(.L_2683 - .L_2682)
	.align		4
.L_2682:
        /*0078*/ 	.word	index@(.nv.constant0._ZN2at6native29vectorized_elementwise_kernelILi2ENS0_13BinaryFunctorIiiiNS0_17BitwiseXorFunctorIiEEEESt5arrayIPcLm3EEEEviT0_T1_)
        /*007c*/ 	.short	0x0380
        /*007e*/ 	.short	0x0020


	//----- nvinfo : EIATTR_SW_WAR
	.align		4
.L_2683:
        /*0080*/ 	.byte	0x04, 0x36
        /*0082*/ 	.short	(.L_2685 - .L_2684)
.L_2684:
        /*0084*/ 	.word	0x00000008
.L_2685:


//--------------------- .nv.info._ZN2at6native29vectorized_elementwise_kernelILi4ENS0_13BinaryFunctorIiiiNS0_17BitwiseXorFunctorIiEEEESt5arrayIPcLm3EEEEviT0_T1_ --------------------------
	.section	.nv.info._ZN2at6native29vectorized_elementwise_kernelILi4ENS0_13BinaryFunctorIiiiNS0_17BitwiseXorFunctorIiEEEESt5arrayIPcLm3EEEEviT0_T1_,"",@"SHT_CUDA_INFO"
	.sectionflags	@""
	.align	4


	//----- nvinfo : EIATTR_CUDA_API_VERSION
	.align		4
        /*0000*/ 	.byte	0x04, 0x37
        /*0002*/ 	.short	(.L_2687 - .L_2686)
.L_2686:
        /*0004*/ 	.word	0x00000082


	//----- nvinfo : EIATTR_KPARAM_INFO
	.align		4
.L_2687:
        /*0008*/ 	.byte	0x04, 0x17
        /*000a*/ 	.short	(.L_2689 - .L_2688)
.L_2688:
        /*000c*/ 	.word	0x00000000
        /*0010*/ 	.short	0x0002
        /*0012*/ 	.short	0x0008
        /*0014*/ 	.byte	0x00, 0xf0, 0x61, 0x00


	//----- nvinfo : EIATTR_KPARAM_INFO
	.align		4
.L_2689:
        /*0018*/ 	.byte	0x04, 0x17
        /*001a*/ 	.short	(.L_2691 - .L_2690)
.L_2690:
        /*001c*/ 	.word	0x00000000
        /*0020*/ 	.short	0x0001
        /*0022*/ 	.short	0x0004
        /*0024*/ 	.byte	0x00, 0xf0, 0x05, 0x00


	//----- nvinfo : EIATTR_KPARAM_INFO
	.align		4
.L_2691:
        /*0028*/ 	.byte	0x04, 0x17
        /*002a*/ 	.short	(.L_2693 - .L_2692)
.L_2692:
        /*002c*/ 	.word	0x00000000
        /*0030*/ 	.short	0x0000
        /*0032*/ 	.short	0x0000
        /*0034*/ 	.byte	0x00, 0xf0, 0x11, 0x00


	//----- nvinfo : EIATTR_SPARSE_MMA_MASK
	.align		4
.L_2693:
        /*0038*/ 	.byte	0x03, 0x50
        /*003a*/ 	.short	0x0000


	//----- nvinfo : EIATTR_MAXREG_COUNT
	.align		4
        /*003c*/ 	.byte	0x03, 0x1b
        /*003e*/ 	.short	0x00ff


	//----- nvinfo : EIATTR_MERCURY_ISA_VERSION
	.align		4
        /*0040*/ 	.byte	0x03, 0x5f
        /*0042*/ 	.short	0x0101


	//----- nvinfo : EIATTR_VRC_CTA_INIT_COUNT
	.align		4
        /*0044*/ 	.byte	0x02, 0x4a
	.zero		1
	.zero		1


	//----- nvinfo : EIATTR_EXIT_INSTR_OFFSETS
	.align		4
        /*0048*/ 	.byte	0x04, 0x1c
        /*004a*/ 	.short	(.L_2695 - .L_2694)


	//   ....[0]....
.L_2694:
        /*004c*/ 	.word	0x000009d0


	//   ....[1]....
        /*0050*/ 	.word	0x00000a20


	//   ....[2]....
        /*0054*/ 	.word	0x00000bb0


	//----- nvinfo : EIATTR_MAX_THREADS
	.align		4
.L_2695:
        /*0058*/ 	.byte	0x04, 0x05
        /*005a*/ 	.short	(.L_2697 - .L_2696)
.L_2696:
        /*005c*/ 	.word	0x00000080
        /*0060*/ 	.word	0x00000001
        /*0064*/ 	.word	0x00000001


	//----- nvinfo : EIATTR_CRS_STACK_SIZE
	.align		4
.L_2697:
        /*0068*/ 	.byte	0x04, 0x1e
        /*006a*/ 	.short	(.L_2699 - .L_2698)
.L_2698:
        /*006c*/ 	.word	0x00000000


	//----- nvinfo : EIATTR_CBANK_PARAM_SIZE
	.align		4
.L_2699:
        /*0070*/ 	.byte	0x03, 0x19
        /*0072*/ 	.short	0x0020


	//----- nvinfo : EIATTR_PARAM_CBANK
	.align		4
        /*0074*/ 	.byte	0x04, 0x0a
        /*0076*/ 	.short	(.L_2701 - .L_2700)
	.align		4
.L_2700:
        /*0078*/ 	.word	index@(.nv.constant0._ZN2at6native29vectorized_elementwise_kernelILi4ENS0_13BinaryFunctorIiiiNS0_17BitwiseXorFunctorIiEEEESt5arrayIPcLm3EEEEviT0_T1_)
        /*007c*/ 	.short	0x0380
        /*007e*/ 	.short	0x0020


	//----- nvinfo : EIATTR_SW_WAR
	.align		4
.L_2701:
        /*0080*/ 	.byte	0x04, 0x36
        /*0082*/ 	.short	(.L_2703 - .L_2702)
.L_2702:
        /*0084*/ 	.word	0x00000008
.L_2703:


//--------------------- .nv.info._ZN2at6native29vectorized_elementwise_kernelILi8ENS0_13BinaryFunctorIiiiNS0_17BitwiseXorFunctorIiEEEESt5arrayIPcLm3EEEEviT0_T1_ --------------------------
	.section	.nv.info._ZN2at6native29vectorized_elementwise_kernelILi8ENS0_13BinaryFunctorIiiiNS0_17BitwiseXorFunctorIiEEEESt5arrayIPcLm3EEEEviT0_T1_,"",@"SHT_CUDA_INFO"
	.sectionflags	@""
	.align	4


	//----- nvinfo : EIATTR_CUDA_API_VERSION
	.align		4
        /*0000*/ 	.byte	0x04, 0x37
        /*0002*/ 	.short	(.L_2705 - .L_2704)
.L_2704:
        /*0004*/ 	.word	0x00000082


	//----- nvinfo : EIATTR_KPARAM_INFO
	.align		4
.L_2705:
        /*0008*/ 	.byte	0x04, 0x17
        /*000a*/ 	.short	(.L_2707 - .L_2706)
.L_2706:
        /*000c*/ 	.word	0x00000000
        /*0010*/ 	.short	0x0002
        /*0012*/ 	.short	0x0008
        /*0014*/ 	.byte	0x00, 0xf0, 0x61, 0x00


	//----- nvinfo : EIATTR_KPARAM_INFO
	.align		4
.L_2707:
        /*0018*/ 	.byte	0x04, 0x17
        /*001a*/ 	.short	(.L_2709 - .L_2708)
.L_2708:
        /*001c*/ 	.word	0x00000000
        /*0020*/ 	.short	0x0001
        /*0022*/ 	.short	0x0004
        /*0024*/ 	.byte	0x00, 0xf0, 0x05, 0x00


	//----- nvinfo : EIATTR_KPARAM_INFO
	.align		4
.L_2709:
        /*0028*/ 	.byte	0x04, 0x17
        /*002a*/ 	.short	(.L_2711 - .L_2710)
.L_2710:
        /*002c*/ 	.word	0x00000000
        /*0030*/ 	.short	0x0000
        /*0032*/ 	.short	0x0000
        /*0034*/ 	.byte	0x00, 0xf0, 0x11, 0x00


	//----- nvinfo : EIATTR_SPARSE_MMA_MASK
	.align		4
.L_2711:
        /*0038*/ 	.byte	0x03, 0x50
        /*003a*/ 	.short	0x0000


	//----- nvinfo : EIATTR_MAXREG_COUNT
	.align		4
        /*003c*/ 	.byte	0x03, 0x1b
        /*003e*/ 	.short	0x00ff


	//----- nvinfo : EIATTR_MERCURY_ISA_VERSION
	.align		4
        /*0040*/ 	.byte	0x03, 0x5f
        /*0042*/ 	.short	0x0101


	//----- nvinfo : EIATTR_VRC_CTA_INIT_COUNT
	.align		4
        /*0044*/ 	.byte	0x02, 0x4a
	.zero		1
	.zero		1


	//----- nvinfo : EIATTR_EXIT_INSTR_OFFSETS
	.align		4
        /*0048*/ 	.byte	0x04, 0x1c
        /*004a*/ 	.short	(.L_2713 - .L_2712)


	//   ....[0]....
.L_2712:
        /*004c*/ 	.word	0x000009d0


	//   ....[1]....
        /*0050*/ 	.word	0x00000a20


	//   ....[2]....
        /*0054*/ 	.word	0x00000b80


	//----- nvinfo : EIATTR_MAX_THREADS
	.align		4
.L_2713:
        /*0058*/ 	.byte	0x04, 0x05
        /*005a*/ 	.short	(.L_2715 - .L_2714)
.L_2714:
        /*005c*/ 	.word	0x00000080
        /*0060*/ 	.word	0x00000001
        /*0064*/ 	.word	0x00000001


	//----- nvinfo : EIATTR_CRS_STACK_SIZE
	.align		4
.L_2715:
        /*0068*/ 	.byte	0x04, 0x1e
        /*006a*/ 	.short	(.L_2717 - .L_2716)
.L_2716:
        /*006c*/ 	.word	0x00000000


	//----- nvinfo : EIATTR_CBANK_PARAM_SIZE
	.align		4
.L_2717:
        /*0070*/ 	.byte	0x03, 0x19
        /*0072*/ 	.short	0x0020


	//----- nvinfo : EIATTR_PARAM_CBANK
	.align		4
        /*0074*/ 	.byte	0x04, 0x0a
        /*0076*/ 	.short	(.L_2719 - .L_2718)
	.align		4
.L_2718:
        /*0078*/ 	.word	index@(.nv.constant0._ZN2at6native29vectorized_elementwise_kernelILi8ENS0_13BinaryFunctorIiiiNS0_17BitwiseXorFunctorIiEEEESt5arrayIPcLm3EEEEviT0_T1_)
        /*007c*/ 	.short	0x0380
        /*007e*/ 	.short	0x0020


	//----- nvinfo : EIATTR_SW_WAR
	.align		4
.L_2719:
        /*0080*/ 	.byte	0x04, 0x36
        /*0082*/ 	.short	(.L_2721 - .L_2720)
.L_2720:
        /*0084*/ 	.word	0x00000008
.L_2721:


//--------------------- .nv.info._ZN2at6native18elementwise_kernelILi128ELi4EZNS0_15gpu_kernel_implINS0_13AUnaryFunctorIaaaNS0_17BitwiseXorFunctorIaEEEEEEvRNS_18TensorIteratorBaseERKT_EUliE_EEviT1_ --------------------------
	.section	.nv.info._ZN2at6native18elementwise_kernelILi128ELi4EZNS0_15gpu_kernel_implINS0_13AUnaryFunctorIaaaNS0_17BitwiseXorFunctorIaEEEEEEvRNS_18TensorIteratorBaseERKT_EUliE_EEviT1_,"",@"SHT_CUDA_INFO"
	.sectionflags	@""
	.align	4


	//----- nvinfo : EIATTR_CUDA_API_VERSION
	.align		4
        /*0000*/ 	.byte	0x04, 0x37
        /*0002*/ 	.short	(.L_2723 - .L_2722)
.L_2722:
        /*0004*/ 	.word	0x00000082


	//----- nvinfo : EIATTR_KPARAM_INFO
	.align		4
.L_2723:
        /*0008*/ 	.byte	0x04, 0x17
        /*000a*/ 	.short	(.L_2725 - .L_2724)
.L_2724:
        /*000c*/ 	.word	0x00000000
        /*0010*/ 	.short	0x0001
        /*0012*/ 	.short	0x0008
        /*0014*/ 	.byte	0x00, 0xf0, 0x61, 0x08


	//----- nvinfo : EIATTR_KPARAM_INFO
	.align		4
.L_2725:
        /*0018*/ 	.byte	0x04, 0x17
        /*001a*/ 	.short	(.L_2727 - .L_2726)
.L_2726:
        /*001c*/ 	.word	0x00000000
        /*0020*/ 	.short	0x0000
        /*0022*/ 	.short	0x0000
        /*0024*/ 	.byte	0x00, 0xf0, 0x11, 0x00


	//----- nvinfo : EIATTR_SPARSE_MMA_MASK
	.align		4
.L_2727:
        /*0028*/ 	.byte	0x03, 0x50
        /*002a*/ 	.short	0x0000


	//----- nvinfo : EIATTR_MAXREG_COUNT
	.align		4
        /*002c*/ 	.byte	0x03, 0x1b
        /*002e*/ 	.short	0x0080


	//----- nvinfo : EIATTR_EXTERNS
	.align		4
        /*0030*/ 	.byte	0x04, 0x0f
        /*0032*/ 	.short	(.L_2729 - .L_2728)


	//   ....[0]....
	.align		4
.L_2728:
        /*0034*/ 	.word	index@(__assertfail)


	//----- nvinfo : EIATTR_MERCURY_ISA_VERSION
	.align		4
.L_2729:
        /*0038*/ 	.byte	0x03, 0x5f
        /*003a*/ 	.short	0x0101


	//----- nvinfo : EIATTR_VRC_CTA_INIT_COUNT
	.align		4
        /*003c*/ 	.byte	0x02, 0x4a
	.zero		1
	.zero		1


	//----- nvinfo : EIATTR_SYSCALL_OFFSETS
	.align		4
        /*0040*/ 	.byte	0x04, 0x46
        /*0042*/ 	.short	(.L_2731 - .L_2730)


	//   ....[0]....
.L_2730:
        /*0044*/ 	.word	0x00002130


	//   ....[1]....
        /*0048*/ 	.word	0x00003000


	//   ....[2]....
        /*004c*/ 	.word	0x000052f0


	//   ....[3]....
        /*0050*/ 	.word	0x00006000


	//   ....[4]....
        /*0054*/ 	.word	0x000083e0


	//   ....[5]....
        /*0058*/ 	.word	0x000090f0


	//   ....[6]....
        /*005c*/ 	.word	0x0000b4e0


	//   ....[7]....
        /*0060*/ 	.word	0x0000c1c0


	//----- nvinfo : EIATTR_EXIT_INSTR_OFFSETS
	.align		4
.L_2731:
        /*0064*/ 	.byte	0x04, 0x1c
        /*0066*/ 	.short	(.L_2733 - .L_2732)


	//   ....[0]....
.L_2732:
        /*0068*/ 	.word	0x000093d0


	//   ....[1]....
        /*006c*/ 	.word	0x0000b610


	//   ....[2]....
        /*0070*/ 	.word	0x0000b630


	//   ....[3]....
        /*0074*/ 	.word	0x0000b6f0


	//   ....[4]....
        /*0078*/ 	.word	0x0000b730


	//   ....[5]....
        /*007c*/ 	.word	0x0000b770


	//   ....[6]....
        /*0080*/ 	.word	0x0000b800


	//   ....[7]....
        /*0084*/ 	.word	0x0000b840


	//   ....[8]....
        /*0088*/ 	.word	0x0000b8e0


	//   ....[9]....
        /*008c*/ 	.word	0x0000b930


	//   ....[10]....
        /*0090*/ 	.word	0x0000b980


	//   ....[11]....
        /*0094*/ 	.word	0x0000ba60


	//   ....[12]....
        /*0098*/ 	.word	0x0000bbd0


	//   ....[13]....
        /*009c*/ 	.word	0x0000bd40


	//   ....[14]....
        /*00a0*/ 	.word	0x0000bea0


	//   ....[15]....
        /*00a4*/ 	.word	0x0000bf00


	//   ....[16]....
        /*00a8*/ 	.word	0x0000bf40


	//   ....[17]....
        /*00ac*/ 	.word	0x0000c000


	//   ....[18]....
        /*00b0*/ 	.word	0x0000c060


	//   ....[19]....
        /*00b4*/ 	.word	0x0000c1d0


	//   ....[20]....
        /*00b8*/ 	.word	0x0000c2e0


	//   ....[21]....
        /*00bc*/ 	.word	0x0000c420


	//   ....[22]....
        /*00c0*/ 	.word	0x0000c460


	//----- nvinfo : EIATTR_MAX_THREADS
	.align		4
.L_2733:
        /*00c4*/ 	.byte	0x04, 0x05
        /*00c6*/ 	.short	(.L_2735 - .L_2734)
.L_2734:
        /*00c8*/ 	.word	0x00000080
        /*00cc*/ 	.word	0x00000001
        /*00d0*/ 	.word	0x00000001


	//----- nvinfo : EIATTR_CRS_STACK_SIZE
	.align		4
.L_2735:
        /*00d4*/ 	.byte	0x04, 0x1e
        /*00d6*/ 	.short	(.L_2737 - .L_2736)
.L_2736:
        /*00d8*/ 	.word	0x00000000


	//----- nvinfo : EIATTR_CBANK_PARAM_SIZE
	.align		4
.L_2737:
        /*00dc*/ 	.byte	0x03, 0x19
        /*00de*/ 	.short	0x0220


	//----- nvinfo : EIATTR_PARAM_CBANK
	.align		4
        /*00e0*/ 	.byte	0x04, 0x0a
        /*00e2*/ 	.short	(.L_2739 - .L_2738)
	.align		4
.L_2738:
        /*00e4*/ 	.word	index@(.nv.constant0._ZN2at6native18elementwise_kernelILi128ELi4EZNS0_15gpu_kernel_implINS0_13AUnaryFunctorIaaaNS0_17BitwiseXorFunctorIaEEEEEEvRNS_18TensorIteratorBaseERKT_EUliE_EEviT1_)
        /*00e8*/ 	.short	0x0380
        /*00ea*/ 	.short	0x0220


	//----- nvinfo : EIATTR_SW_WAR
	.align		4
.L_2739:
        /*00ec*/ 	.byte	0x04, 0x36
        /*00ee*/ 	.short	(.L_2741 - .L_2740)
.L_2740:
        /*00f0*/ 	.word	0x00000008
.L_2741:


//--------------------- .nv.info._ZN2at6native27unrolled_elementwise_kernelINS0_13AUnaryFunctorIaaaNS0_17BitwiseXorFunctorIaEEEESt5arrayIPcLm2EELi4E23TrivialOffsetCalculatorILi1EjESA_NS0_6memory12LoadWithCastILi1EEENSB_13StoreWithCastILi1EEEEEviT_T0_T2_T3_T4_T5_ --------------------------
	.section	.nv.info._ZN2at6native27unrolled_elementwise_kernelINS0_13AUnaryFunctorIaaaNS0_17BitwiseXorFunctorIaEEEESt5arrayIPcLm2EELi4E23TrivialOffsetCalculatorILi1EjESA_NS0_6memory12LoadWithCastILi1EEENSB_13StoreWithCastILi1EEEEEviT_T0_T2_T3_T4_T5_,"",@"SHT_CUDA_INFO"
	.sectionflags	@""
	.align	4


	//----- nvinfo : EIATTR_CUDA_API_VERSION
	.align		4
        /*0000*/ 	.byte	0x04, 0x37
        /*0002*/ 	.short	(.L_2743 - .L_2742)
.L_2742:
        /*0004*/ 	.word	0x00000082


	//----- nvinfo : EIATTR_KPARAM_INFO
	.align		4
.L_2743:
        /*0008*/ 	.byte	0x04, 0x17
        /*000a*/ 	.short	(.L_2745 - .L_2744)
.L_2744:
        /*000c*/ 	.word	0x00000000
        /*0010*/ 	.short	0x0006
        /*0012*/ 	.short	0x0024
        /*0014*/ 	.byte	0x00, 0xf0, 0x21, 0x00


	//----- nvinfo : EIATTR_KPARAM_INFO
	.align		4
.L_2745:
        /*0018*/ 	.byte	0x04, 0x17
        /*001a*/ 	.short	(.L_2747 - .L_2746)
.L_2746:
        /*001c*/ 	.word	0x00000000
        /*0020*/ 	.short	0x0005
        /*0022*/ 	.short	0x001c
        /*0024*/ 	.byte	0x00, 0xf0, 0x21, 0x00


	//----- nvinfo : EIATTR_KPARAM_INFO
	.align		4
.L_2747:
        /*0028*/ 	.byte	0x04, 0x17
        /*002a*/ 	.short	(.L_2749 - .L_2748)
.L_2748:
        /*002c*/ 	.word	0x00000000
        /*0030*/ 	.short	0x0004
        /*0032*/ 	.short	0x0019
        /*0034*/ 	.byte	0x00, 0xf0, 0x05, 0x00


	//----- nvinfo : EIATTR_KPARAM_INFO
	.align		4
.L_2749:
        /*0038*/ 	.byte	0x04, 0x17
        /*003a*/ 	.short	(.L_2751 - .L_2750)
.L_2750:
        /*003c*/ 	.word	0x00000000
        /*0040*/ 	.short	0x0003
        /*0042*/ 	.short	0x0018
        /*0044*/ 	.byte	0x00, 0xf0, 0x05, 0x00


	//----- nvinfo : EIATTR_KPARAM_INFO
	.align		4
.L_2751:
        /*0048*/ 	.byte	0x04, 0x17
        /*004a*/ 	.short	(.L_2753 - .L_2752)
.L_2752:
        /*004c*/ 	.word	0x00000000
        /*0050*/ 	.short	0x0002
        /*0052*/ 	.short	0x0008
        /*0054*/ 	.byte	0x00, 0xf0, 0x41, 0x00


	//----- nvinfo : EIATTR_KPARAM_INFO
	.align		4
.L_2753:
        /*0058*/ 	.byte	0x04, 0x17
        /*005a*/ 	.short	(.L_2755 - .L_2754)
.L_2754:
        /*005c*/ 	.word	0x00000000
        /*0060*/ 	.short	0x0001
        /*0062*/ 	.short	0x0004
        /*0064*/ 	.byte	0x00, 0xf0, 0x09, 0x00


	//----- nvinfo : EIATTR_KPARAM_INFO
	.align		4
.L_2755:
        /*0068*/ 	.byte	0x04, 0x17
        /*006a*/ 	.short	(.L_2757 - .L_2756)
.L_2756:
        /*006c*/ 	.word	0x00000000
        /*0070*/ 	.short	0x0000
        /*0072*/ 	.short	0x0000
        /*0074*/ 	.byte	0x00, 0xf0, 0x11, 0x00


	//----- nvinfo : EIATTR_SPARSE_MMA_MASK
	.align		4
.L_2757:
        /*0078*/ 	.byte	0x03, 0x50
        /*007a*/ 	.short	0x0000


	//----- nvinfo : EIATTR_MAXREG_COUNT
	.align		4
        /*007c*/ 	.byte	0x03, 0x1b
        /*007e*/ 	.short	0x00ff


	//----- nvinfo : EIATTR_EXTERNS
	.align		4
        /*0080*/ 	.byte	0x04, 0x0f
        /*0082*/ 	.short	(.L_2759 - .L_2758)


	//   ....[0]....
	.align		4
.L_2758:
        /*0084*/ 	.word	index@(__assertfail)


	//----- nvinfo : EIATTR_MERCURY_ISA_VERSION
	.align		4
.L_2759:
        /*0088*/ 	.byte	0x03, 0x5f
        /*008a*/ 	.short	0x0101


	//----- nvinfo : EIATTR_VRC_CTA_INIT_COUNT
	.align		4
        /*008c*/ 	.byte	0x02, 0x4a
	.zero		1
	.zero		1


	//----- nvinfo : EIATTR_SYSCALL_OFFSETS
	.align		4
        /*0090*/ 	.byte	0x04, 0x46
        /*0092*/ 	.short	(.L_2761 - .L_2760)


	//   ....[0]....
.L_2760:
        /*0094*/ 	.word	0x00000e30


	//   ....[1]....
        /*0098*/ 	.word	0x00001de0


	//   ....[2]....
        /*009c*/ 	.word	0x00002cd0


	//   ....[3]....
        /*00a0*/ 	.word	0x00003bc0


	//   ....[4]....
        /*00a4*/ 	.word	0x00004a90


	//   ....[5]....
        /*00a8*/ 	.word	0x00005940


	//   ....[6]....
        /*00ac*/ 	.word	0x000068f0


	//   ....[7]....
        /*00b0*/ 	.word	0x00007880


	//----- nvinfo : EIATTR_EXIT_INSTR_OFFSETS
	.align		4
.L_2761:
        /*00b4*/ 	.byte	0x04, 0x1c
        /*00b6*/ 	.short	(.L_2763 - .L_2762)


	//   ....[0]....
.L_2762:
        /*00b8*/ 	.word	0x00006bc0


	//   ....[1]....
        /*00bc*/ 	.word	0x00006cf0


	//   ....[2]....
        /*00c0*/ 	.word	0x00006d10


	//   ....[3]....
        /*00c4*/ 	.word	0x00006dd0


	//   ....[4]....
        /*00c8*/ 	.word	0x00006e10


	//   ....[5]....
        /*00cc*/ 	.word	0x00006e50


	//   ....[6]....
        /*00d0*/ 	.word	0x00006ee0


	//   ....[7]....
        /*00d4*/ 	.word	0x00006f20


	//   ....[8]....
        /*00d8*/ 	.word	0x00006fc0


	//   ....[9]....
        /*00dc*/ 	.word	0x00007010


	//   ....[10]....
        /*00e0*/ 	.word	0x00007060


	//   ....[11]....
        /*00e4*/ 	.word	0x00007140


	//   ....[12]....
        /*00e8*/ 	.word	0x000072b0


	//   ....[13]....
        /*00ec*/ 	.word	0x00007420


	//   ....[14]....
        /*00f0*/ 	.word	0x00007580


	//   ....[15]....
        /*00f4*/ 	.word	0x000075e0


	//   ....[16]....
        /*00f8*/ 	.word	0x00007620


	//   ....[17]....
        /*00fc*/ 	.word	0x000076c0


	//   ....[18]....
        /*0100*/ 	.word	0x00007720


	//   ....[19]....
        /*0104*/ 	.word	0x00007890


	//   ....[20]....
        /*0108*/ 	.word	0x000079a0


	//   ....[21]....
        /*010c*/ 	.word	0x00007ae0


	//   ....[22]....
        /*0110*/ 	.word	0x00007b20


	//----- nvinfo : EIATTR_MAX_THREADS
	.align		4
.L_2763:
        /*0114*/ 	.byte	0x04, 0x05
        /*0116*/ 	.short	(.L_2765 - .L_2764)
.L_2764:
        /*0118*/ 	.word	0x00000080
        /*011c*/ 	.word	0x00000001
        /*0120*/ 	.word	0x00000001


	//----- nvinfo : EIATTR_CRS_STACK_SIZE
	.align		4
.L_2765:
        /*0124*/ 	.byte	0x04, 0x1e
        /*0126*/ 	.short	(.L_2767 - .L_2766)
.L_2766:
        /*0128*/ 	.word	0x00000000


	//----- nvinfo : EIATTR_CBANK_PARAM_SIZE
	.align		4
.L_2767:
        /*012c*/ 	.byte	0x03, 0x19
        /*012e*/ 	.short	0x002c


	//----- nvinfo : EIATTR_PARAM_CBANK
	.align		4
        /*0130*/ 	.byte	0x04, 0x0a
        /*0132*/ 	.short	(.L_2769 - .L_2768)
	.align		4
.L_2768:
        /*0134*/ 	.word	index@(.nv.constant0._ZN2at6native27unrolled_elementwise_kernelINS0_13AUnaryFunctorIaaaNS0_17BitwiseXorFunctorIaEEEESt5arrayIPcLm2EELi4E23TrivialOffsetCalculatorILi1EjESA_NS0_6memory12LoadWithCastILi1EEENSB_13StoreWithCastILi1EEEEEviT_T0_T2_T3_T4_T5_)
        /*0138*/ 	.short	0x0380
        /*013a*/ 	.short	0x002c


	//----- nvinfo : EIATTR_SW_WAR
	.align		4
.L_2769:
        /*013c*/ 	.byte	0x04, 0x36
        /*013e*/ 	.short	(.L_2771 - .L_2770)
.L_2770:
        /*0140*/ 	.word	0x00000008
.L_2771:


//--------------------- .nv.info._ZN2at6native18elementwise_kernelILi128ELi4EZNS0_22gpu_kernel_impl_nocastINS0_13AUnaryFunctorIaaaNS0_17BitwiseXorFunctorIaEEEEEEvRNS_18TensorIteratorBaseERKT_EUliE_EEviT1_ --------------------------
	.section	.nv.info._ZN2at6native18elementwise_kernelILi128ELi4EZNS0_22gpu_kernel_impl_nocastINS0_13AUnaryFunctorIaaaNS0_17BitwiseXorFunctorIaEEEEEEvRNS_18TensorIteratorBaseERKT_EUliE_EEviT1_,"",@"SHT_CUDA_INFO"
	.sectionflags	@""
	.align	4


	//----- nvinfo : EIATTR_CUDA_API_VERSION
	.align		4
        /*0000*/ 	.byte	0x04, 0x37
        /*0002*/ 	.short	(.L_2773 - .L_2772)
.L_2772:
        /*0004*/ 	.word	0x00000082


	//----- nvinfo : EIATTR_KPARAM_INFO
	.align		4
.L_2773:
        /*0008*/ 	.byte	0x04, 0x17
        /*000a*/ 	.short	(.L_2775 - .L_2774)
.L_2774:
        /*000c*/ 	.word	0x00000000
        /*0010*/ 	.short	0x0001
        /*0012*/ 	.short	0x0008
        /*0014*/ 	.byte	0x00, 0xf0, 0x61, 0x08


	//----- nvinfo : EIATTR_KPARAM_INFO
	.align		4
.L_2775:
        /*0018*/ 	.byte	0x04, 0x17
        /*001a*/ 	.short	(.L_2777 - .L_2776)
.L_2776:
        /*001c*/ 	.word	0x00000000
        /*0020*/ 	.short	0x0000
        /*0022*/ 	.short	0x0000
        /*0024*/ 	.byte	0x00, 0xf0, 0x11, 0x00


	//----- nvinfo : EIATTR_SPARSE_MMA_MASK
	.align		4
.L_2777:
        /*0028*/ 	.byte	0x03, 0x50
        /*002a*/ 	.short	0x0000


	//----- nvinfo : EIATTR_MAXREG_COUNT
	.align		4
        /*002c*/ 	.byte	0x03, 0x1b
        /*002e*/ 	.short	0x0080


	//----- nvinfo : EIATTR_MERCURY_ISA_VERSION
	.align		4
        /*0030*/ 	.byte	0x03, 0x5f
        /*0032*/ 	.short	0x0101


	//----- nvinfo : EIATTR_VRC_CTA_INIT_COUNT
	.align		4
        /*0034*/ 	.byte	0x02, 0x4a
	.zero		1
	.zero		1


	//----- nvinfo : EIATTR_EXIT_INSTR_OFFSETS
	.align		4
        /*0038*/ 	.byte	0x04, 0x1c
        /*003a*/ 	.short	(.L_2779 - .L_2778)


	//   ....[0]....
.L_2778:
        /*003c*/ 	.word	0x000002b0


	//   ....[1]....
        /*0040*/ 	.word	0x00000310


	//   ....[2]....
        /*0044*/ 	.word	0x00003dd0


	//   ....[3]....
        /*0048*/ 	.word	0x00005100


	//----- nvinfo : EIATTR_MAX_THREADS
	.align		4
.L_2779:
        /*004c*/ 	.byte	0x04, 0x05
        /*004e*/ 	.short	(.L_2781 - .L_2780)
.L_2780:
        /*0050*/ 	.word	0x00000080
        /*0054*/ 	.word	0x00000001
        /*0058*/ 	.word	0x00000001


	//----- nvinfo : EIATTR_CRS_STACK_SIZE
	.align		4
.L_2781:
        /*005c*/ 	.byte	0x04, 0x1e
        /*005e*/ 	.short	(.L_2783 - .L_2782)
.L_2782:
        /*0060*/ 	.word	0x00000000


	//----- nvinfo : EIATTR_CBANK_PARAM_SIZE
	.align		4
.L_2783:
        /*0064*/ 	.byte	0x03, 0x19
        /*0066*/ 	.short	0x0220


	//----- nvinfo : EIATTR_PARAM_CBANK
	.align		4
        /*0068*/ 	.byte	0x04, 0x0a
        /*006a*/ 	.short	(.L_2785 - .L_2784)
	.align		4
.L_2784:
        /*006c*/ 	.word	index@(.nv.constant0._ZN2at6native18elementwise_kernelILi128ELi4EZNS0_22gpu_kernel_impl_nocastINS0_13AUnaryFunctorIaaaNS0_17BitwiseXorFunctorIaEEEEEEvRNS_18TensorIteratorBaseERKT_EUliE_EEviT1_)
        /*0070*/ 	.short	0x0380
        /*0072*/ 	.short	0x0220


	//----- nvinfo : EIATTR_SW_WAR
	.align		4
.L_2785:
        /*0074*/ 	.byte	0x04, 0x36
        /*0076*/ 	.short	(.L_2787 - .L_2786)
.L_2786:
        /*0078*/ 	.word	0x00000008
.L_2787:


//--------------------- .nv.info._ZN2at6native27unrolled_elementwise_kernelINS0_13AUnaryFunctorIaaaNS0_17BitwiseXorFunctorIaEEEESt5arrayIPcLm2EELi4E23TrivialOffsetCalculatorILi1EjESA_NS0_6memory15LoadWithoutCastENSB_16StoreWithoutCastEEEviT_T0_T2_T3_T4_T5_ --------------------------
	.section	.nv.info._ZN2at6native27unrolled_elementwise_kernelINS0_13AUnaryFunctorIaaaNS0_17BitwiseXorFunctorIaEEEESt5arrayIPcLm2EELi4E23TrivialOffsetCalculatorILi1EjESA_NS0_6memory15LoadWithoutCastENSB_16StoreWithoutCastEEEviT_T0_T2_T3_T4_T5_,"",@"SHT_CUDA_INFO"
	.sectionflags	@""
	.align	4


	//----- nvinfo : EIATTR_CUDA_API_VERSION
	.align		4
        /*0000*/ 	.byte	0x04, 0x37
        /*0002*/ 	.short	(.L_2789 - .L_2788)
.L_2788:
        /*0004*/ 	.word	0x00000082


	//----- nvinfo : EIATTR_KPARAM_INFO
	.align		4
.L_2789:
        /*0008*/ 	.byte	0x04, 0x17
        /*000a*/ 	.short	(.L_2791 - .L_2790)
.L_2790:
        /*000c*/ 	.word	0x00000000
        /*0010*/ 	.short	0x0006
        /*0012*/ 	.short	0x001b
        /*0014*/ 	.byte	0x00, 0xf0, 0x05, 0x00


	//----- nvinfo : EIATTR_KPARAM_INFO
	.align		4
.L_2791:
        /*0018*/ 	.byte	0x04, 0x17
        /*001a*/ 	.short	(.L_2793 - .L_2792)
.L_2792:
        /*001c*/ 	.word	0x00000000
        /*0020*/ 	.short	0x0005
        /*0022*/ 	.short	0x001a
        /*0024*/ 	.byte	0x00, 0xf0, 0x05, 0x00


	//----- nvinfo : EIATTR_KPARAM_INFO
	.align		4
.L_2793:
        /*0028*/ 	.byte	0x04, 0x17
        /*002a*/ 	.short	(.L_2795 - .L_2794)
.L_2794:
        /*002c*/ 	.word	0x00000000
        /*0030*/ 	.short	0x0004
        /*0032*/ 	.short	0x0019
        /*0034*/ 	.byte	0x00, 0xf0, 0x05, 0x00


	//----- nvinfo : EIATTR_KPARAM_INFO
	.align		4
.L_2795:
        /*0038*/ 	.byte	0x04, 0x17
        /*003a*/ 	.short	(.L_2797 - .L_2796)
.L_2796:
        /*003c*/ 	.word	0x00000000
        /*0040*/ 	.short	0x0003
        /*0042*/ 	.short	0x0018
        /*0044*/ 	.byte	0x00, 0xf0, 0x05, 0x00


	//----- nvinfo : EIATTR_KPARAM_INFO
	.align		4
.L_2797:
        /*0048*/ 	.byte	0x04, 0x17
        /*004a*/ 	.short	(.L_2799 - .L_2798)
.L_2798:
        /*004c*/ 	.word	0x00000000
        /*0050*/ 	.short	0x0002
        /*0052*/ 	.short	0x0008
        /*0054*/ 	.byte	0x00, 0xf0, 0x41, 0x00


	//----- nvinfo : EIATTR_KPARAM_INFO
	.align		4
.L_2799:
        /*0058*/ 	.byte	0x04, 0x17
        /*005a*/ 	.short	(.L_2801 - .L_2800)
.L_2800:
        /*005c*/ 	.word	0x00000000
        /*0060*/ 	.short	0x0001
        /*0062*/ 	.short	0x0004
        /*0064*/ 	.byte	0x00, 0xf0, 0x09, 0x00


	//----- nvinfo : EIATTR_KPARAM_INFO
	.align		4
.L_2801:
        /*0068*/ 	.byte	0x04, 0x17
        /*006a*/ 	.short	(.L_2803 - .L_2802)
.L_2802:
        /*006c*/ 	.word	0x00000000
        /*0070*/ 	.short	0x0000
        /*0072*/ 	.short	0x0000
        /*0074*/ 	.byte	0x00, 0xf0, 0x11, 0x00


	//----- nvinfo : EIATTR_SPARSE_MMA_MASK
	.align		4
.L_2803:
        /*0078*/ 	.byte	0x03, 0x50
        /*007a*/ 	.short	0x0000


	//----- nvinfo : EIATTR_MAXREG_COUNT
	.align		4
        /*007c*/ 	.byte	0x03, 0x1b
        /*007e*/ 	.short	0x00ff


	//----- nvinfo : EIATTR_MERCURY_ISA_VERSION
	.align		4
        /*0080*/ 	.byte	0x03, 0x5f
        /*0082*/ 	.short	0x0101


	//----- nvinfo : EIATTR_VRC_CTA_INIT_COUNT
	.align		4
        /*0084*/ 	.byte	0x02, 0x4a
	.zero		1
	.zero		1


	//----- nvinfo : EIATTR_EXIT_INSTR_OFFSETS
	.align		4
        /*0088*/ 	.byte	0x04, 0x1c
        /*008a*/ 	.short	(.L_2805 - .L_2804)


	//   ....[0]....
.L_2804:
        /*008c*/ 	.word	0x00000490


	//   ....[1]....
        /*0090*/ 	.word	0x000004f0


	//----- nvinfo : EIATTR_MAX_THREADS
	.align		4
.L_2805:
        /*0094*/ 	.byte	0x04, 0x05
        /*0096*/ 	.short	(.L_2807 - .L_2806)
.L_2806:
        /*0098*/ 	.word	0x00000080
        /*009c*/ 	.word	0x00000001
        /*00a0*/ 	.word	0x00000001


	//----- nvinfo : EIATTR_CRS_STACK_SIZE
	.align		4
.L_2807:
        /*00a4*/ 	.byte	0x04, 0x1e
        /*00a6*/ 	.short	(.L_2809 - .L_2808)
.L_2808:
        /*00a8*/ 	.word	0x00000000


	//----- nvinfo : EIATTR_CBANK_PARAM_SIZE
	.align		4
.L_2809:
        /*00ac*/ 	.byte	0x03, 0x19
        /*00ae*/ 	.short	0x001c


	//----- nvinfo : EIATTR_PARAM_CBANK
	.align		4
        /*00b0*/ 	.byte	0x04, 0x0a
        /*00b2*/ 	.short	(.L_2811 - .L_2810)
	.align		4
.L_2810:
        /*00b4*/ 	.word	index@(.nv.constant0._ZN2at6native27unrolled_elementwise_kernelINS0_13AUnaryFunctorIaaaNS0_17BitwiseXorFunctorIaEEEESt5arrayIPcLm2EELi4E23TrivialOffsetCalculatorILi1EjESA_NS0_6memory15LoadWithoutCastENSB_16StoreWithoutCastEEEviT_T0_T2_T3_T4_T5_)
        /*00b8*/ 	.short	0x0380
        /*00ba*/ 	.short	0x001c


	//----- nvinfo : EIATTR_SW_WAR
	.align		4
.L_2811:
        /*00bc*/ 	.byte	0x04, 0x36
        /*00be*/ 	.short	(.L_2813 - .L_2812)
.L_2812:
        /*00c0*/ 	.word	0x00000008
.L_2813:


//--------------------- .nv.info._ZN2at6native29vectorized_elementwise_kernelILi2ENS0_13AUnaryFunctorIaaaNS0_17BitwiseXorFunctorIaEEEESt5arrayIPcLm2EEEEviT0_T1_ --------------------------
	.section	.nv.info._ZN2at6native29vectorized_elementwise_kernelILi2ENS0_13AUnaryFunctorIaaaNS0_17BitwiseXorFunctorIaEEEESt5arrayIPcLm2EEEEviT0_T1_,"",@"SHT_CUDA_INFO"
	.sectionflags	@""
	.align	4


	//----- nvinfo : EIATTR_CUDA_API_VERSION
	.align		4
        /*0000*/ 	.byte	0x04, 0x37
        /*0002*/ 	.short	(.L_2815 - .L_2814)
.L_2814:
        /*0004*/ 	.word	0x00000082


	//----- nvinfo : EIATTR_KPARAM_INFO
	.align		4
.L_2815:
        /*0008*/ 	.byte	0x04, 0x17
        /*000a*/ 	.short	(.L_2817 - .L_2816)
.L_2816:
        /*000c*/ 	.word	0x00000000
        /*0010*/ 	.short	0x0002
        /*0012*/ 	.short	0x0008
        /*0014*/ 	.byte	0x00, 0xf0, 0x41, 0x00


	//----- nvinfo : EIATTR_KPARAM_INFO
	.align		4
.L_2817:
        /*0018*/ 	.byte	0x04, 0x17
        /*001a*/ 	.short	(.L_2819 - .L_2818)
.L_2818:
        /*001c*/ 	.word	0x00000000
        /*0020*/ 	.short	0x0001
        /*0022*/ 	.short	0x0004
        /*0024*/ 	.byte	0x00, 0xf0, 0x09, 0x00


	//----- nvinfo : EIATTR_KPARAM_INFO
	.align		4
.L_2819:
        /*0028*/ 	.byte	0x04, 0x17
        /*002a*/ 	.short	(.L_2821 - .L_2820)
.L_2820:
        /*002c*/ 	.word	0x00000000
        /*0030*/ 	.short	0x0000
        /*0032*/ 	.short	0x0000
        /*0034*/ 	.byte	0x00, 0xf0, 0x11, 0x00


	//----- nvinfo : EIATTR_SPARSE_MMA_MASK
	.align		4
.L_2821:
        /*0038*/ 	.byte	0x03, 0x50
        /*003a*/ 	.short	0x0000


	//----- nvinfo : EIATTR_MAXREG_COUNT
	.align		4
        /*003c*/ 	.byte	0x03, 0x1b
        /*003e*/ 	.short	0x00ff


	//----- nvinfo : EIATTR_MERCURY_ISA_VERSION
	.align		4
        /*0040*/ 	.byte	0x03, 0x5f
        /*0042*/ 	.short	0x0101


	//----- nvinfo : EIATTR_VRC_CTA_INIT_COUNT
	.align		4
        /*0044*/ 	.byte	0x02, 0x4a
	.zero		1
	.zero		1


	//----- nvinfo : EIATTR_EXIT_INSTR_OFFSETS
	.align		4
        /*0048*/ 	.byte	0x04, 0x1c
        /*004a*/ 	.short	(.L_2823 - .L_2822)


	//   ....[0]....
.L_2822:
        /*004c*/ 	.word	0x00000900


	//   ....[1]....
        /*0050*/ 	.word	0x00000960


	//   ....[2]....
        /*0054*/ 	.word	0x00000c00


	//----- nvinfo : EIATTR_MAX_THREADS
	.align		4
.L_2823:
        /*0058*/ 	.byte	0x04, 0x05
        /*005a*/ 	.short	(.L_2825 - .L_2824)
.L_2824:
        /*005c*/ 	.word	0x00000080
        /*0060*/ 	.word	0x00000001
        /*0064*/ 	.word	0x00000001


	//----- nvinfo : EIATTR_CRS_STACK_SIZE
	.align		4
.L_2825:
        /*0068*/ 	.byte	0x04, 0x1e
        /*006a*/ 	.short	(.L_2827 - .L_2826)
.L_2826:
        /*006c*/ 	.word	0x00000000


	//----- nvinfo : EIATTR_CBANK_PARAM_SIZE
	.align		4
.L_2827:
        /*0070*/ 	.byte	0x03, 0x19
        /*0072*/ 	.short	0x0018


	//----- nvinfo : EIATTR_PARAM_CBANK
	.align		4
        /*0074*/ 	.byte	0x04, 0x0a
        /*0076*/ 	.short	(.L_2829 - .L_2828)
	.align		4
.L_2828:
        /*0078*/ 	.word	index@(.nv.constant0._ZN2at6native29vectorized_elementwise_kernelILi2ENS0_13AUnaryFunctorIaaaNS0_17BitwiseXorFunctorIaEEEESt5arrayIPcLm2EEEEviT0_T1_)
        /*007c*/ 	.short	0x0380
        /*007e*/ 	.short	0x0018


	//----- nvinfo : EIATTR_SW_WAR
	.align		4
.L_2829:
        /*0080*/ 	.byte	0x04, 0x36
        /*0082*/ 	.short	(.L_2831 - .L_2830)
.L_2830:
        /*0084*/ 	.word	0x00000008
.L_2831:


//--------------------- .nv.info._ZN2at6native29vectorized_elementwise_kernelILi4ENS0_13AUnaryFunctorIaaaNS0_17BitwiseXorFunctorIaEEEESt5arrayIPcLm2EEEEviT0_T1_ --------------------------
	.section	.nv.info._ZN2at6native29vectorized_elementwise_kernelILi4ENS0_13AUnaryFunctorIaaaNS0_17BitwiseXorFunctorIaEEEESt5arrayIPcLm2EEEEviT0_T1_,"",@"SHT_CUDA_INFO"
	.sectionflags	@""
	.align	4


	//----- nvinfo : EIATTR_CUDA_API_VERSION
	.align		4
        /*0000*/ 	.byte	0x04, 0x37
        /*0002*/ 	.short	(.L_2833 - .L_2832)
.L_2832:
        /*0004*/ 	.word	0x00000082


	//----- nvinfo : EIATTR_KPARAM_INFO
	.align		4
.L_2833:
        /*0008*/ 	.byte	0x04, 0x17
        /*000a*/ 	.short	(.L_2835 - .L_2834)
.L_2834:
        /*000c*/ 	.word	0x00000000
        /*0010*/ 	.short	0x0002
        /*0012*/ 	.short	0x0008
        /*0014*/ 	.byte	0x00, 0xf0, 0x41, 0x00


	//----- nvinfo : EIATTR_KPARAM_INFO
	.align		4
.L_2835:
        /*0018*/ 	.byte	0x04, 0x17
        /*001a*/ 	.short	(.L_2837 - .L_2836)
.L_2836:
        /*001c*/ 	.word	0x00000000
        /*0020*/ 	.short	0x0001
        /*0022*/ 	.short	0x0004
        /*0024*/ 	.byte	0x00, 0xf0, 0x09, 0x00


	//----- nvinfo : EIATTR_KPARAM_INFO
	.align		4
.L_2837:
        /*0028*/ 	.byte	0x04, 0x17
        /*002a*/ 	.short	(.L_2839 - .L_2838)
.L_2838:
        /*002c*/ 	.word	0x00000000
        /*0030*/ 	.short	0x0000
        /*0032*/ 	.short	0x0000
        /*0034*/ 	.byte	0x00, 0xf0, 0x11, 0x00


	//----- nvinfo : EIATTR_SPARSE_MMA_MASK
	.align		4
.L_2839:
        /*0038*/ 	.byte	0x03, 0x50
        /*003a*/ 	.short	0x0000


	//----- nvinfo : EIATTR_MAXREG_COUNT
	.align		4
        /*003c*/ 	.byte	0x03, 0x1b
        /*003e*/ 	.short	0x00ff


	//----- nvinfo : EIATTR_MERCURY_ISA_VERSION
	.align		4
        /*0040*/ 	.byte	0x03, 0x5f
        /*0042*/ 	.short	0x0101


	//----- nvinfo : EIATTR_VRC_CTA_INIT_COUNT
	.align		4
        /*0044*/ 	.byte	0x02, 0x4a
	.zero		1
	.zero		1


	//----- nvinfo : EIATTR_EXIT_INSTR_OFFSETS
	.align		4
        /*0048*/ 	.byte	0x04, 0x1c
        /*004a*/ 	.short	(.L_2841 - .L_2840)


	//   ....[0]....
.L_2840:
        /*004c*/ 	.word	0x00000900


	//   ....[1]....
        /*0050*/ 	.word	0x00000960


	//   ....[2]....
        /*0054*/ 	.word	0x00000be0


	//----- nvinfo : EIATTR_MAX_THREADS
	.align		4
.L_2841:
        /*0058*/ 	.byte	0x04, 0x05
        /*005a*/ 	.short	(.L_2843 - .L_2842)
.L_2842:
        /*005c*/ 	.word	0x00000080
        /*0060*/ 	.word	0x00000001
        /*0064*/ 	.word	0x00000001


	//----- nvinfo : EIATTR_CRS_STACK_SIZE
	.align		4
.L_2843:
        /*0068*/ 	.byte	0x04, 0x1e
        /*006a*/ 	.short	(.L_2845 - .L_2844)
.L_2844:
        /*006c*/ 	.word	0x00000000


	//----- nvinfo : EIATTR_CBANK_PARAM_SIZE
	.align		4
.L_2845:
        /*0070*/ 	.byte	0x03, 0x19
        /*0072*/ 	.short	0x0018


	//----- nvinfo : EIATTR_PARAM_CBANK
	.align		4
        /*0074*/ 	.byte	0x04, 0x0a
        /*0076*/ 	.short	(.L_2847 - .L_2846)
	.align		4
.L_2846:
        /*0078*/ 	.word	index@(.nv.constant0._ZN2at6native29vectorized_elementwise_kernelILi4ENS0_13AUnaryFunctorIaaaNS0_17BitwiseXorFunctorIaEEEESt5arrayIPcLm2EEEEviT0_T1_)
        /*007c*/ 	.short	0x0380
        /*007e*/ 	.short	0x0018


	//----- nvinfo : EIATTR_SW_WAR
	.align		4
.L_2847:
        /*0080*/ 	.byte	0x04, 0x36
        /*0082*/ 	.short	(.L_2849 - .L_2848)
.L_2848:
        /*0084*/ 	.word	0x00000008
.L_2849:


//--------------------- .nv.info._ZN2at6native29vectorized_elementwise_kernelILi8ENS0_13AUnaryFunctorIaaaNS0_17BitwiseXorFunctorIaEEEESt5arrayIPcLm2EEEEviT0_T1_ --------------------------
	.section	.nv.info._ZN2at6native29vectorized_elementwise_kernelILi8ENS0_13AUnaryFunctorIaaaNS0_17BitwiseXorFunctorIaEEEESt5arrayIPcLm2EEEEviT0_T1_,"",@"SHT_CUDA_INFO"
	.sectionflags	@""
	.align	4


	//----- nvinfo : EIATTR_CUDA_API_VERSION
	.align		4
        /*0000*/ 	.byte	0x04, 0x37
        /*0002*/ 	.short	(.L_2851 - .L_2850)
.L_2850:
        /*0004*/ 	.word	0x00000082


	//----- nvinfo : EIATTR_KPARAM_INFO
	.align		4
.L_2851:
        /*0008*/ 	.byte	0x04, 0x17
        /*000a*/ 	.short	(.L_2853 - .L_2852)
.L_2852:
        /*000c*/ 	.word	0x00000000
        /*0010*/ 	.short	0x0002
        /*0012*/ 	.short	0x0008
        /*0014*/ 	.byte	0x00, 0xf0, 0x41, 0x00


	//----- nvinfo : EIATTR_KPARAM_INFO
	.align		4
.L_2853:
        /*0018*/ 	.byte	0x04, 0x17
        /*001a*/ 	.short	(.L_2855 - .L_2854)
.L_2854:
        /*001c*/ 	.word	0x00000000
        /*0020*/ 	.short	0x0001
        /*0022*/ 	.short	0x0004
        /*0024*/ 	.byte	0x00, 0xf0, 0x09, 0x00


	//----- nvinfo : EIATTR_KPARAM_INFO
	.align		4
.L_2855:
        /*0028*/ 	.byte	0x04, 0x17
        /*002a*/ 	.short	(.L_2857 - .L_2856)
.L_2856:
        /*002c*/ 	.word	0x00000000
        /*0030*/ 	.short	0x0000
        /*0032*/ 	.short	0x0000
        /*0034*/ 	.byte	0x00, 0xf0, 0x11, 0x00


	//----- nvinfo : EIATTR_SPARSE_MMA_MASK
	.align		4
.L_2857:
        /*0038*/ 	.byte	0x03, 0x50
        /*003a*/ 	.short	0x0000


	//----- nvinfo : EIATTR_MAXREG_COUNT
	.align		4
        /*003c*/ 	.byte	0x03, 0x1b
        /*003e*/ 	.short	0x00ff


	//----- nvinfo : EIATTR_MERCURY_ISA_VERSION
	.align		4
        /*0040*/ 	.byte	0x03, 0x5f
        /*0042*/ 	.short	0x0101


	//----- nvinfo : EIATTR_VRC_CTA_INIT_COUNT
	.align		4
        /*0044*/ 	.byte	0x02, 0x4a
	.zero		1
	.zero		1


	//----- nvinfo : EIATTR_EXIT_INSTR_OFFSETS
	.align		4
        /*0048*/ 	.byte	0x04, 0x1c
        /*004a*/ 	.short	(.L_2859 - .L_2858)


	//   ....[0]....
.L_2858:
        /*004c*/ 	.word	0x00000900


	//   ....[1]....
        /*0050*/ 	.word	0x00000960


	//   ....[2]....
        /*0054*/ 	.word	0x00000bc0


	//----- nvinfo : EIATTR_MAX_THREADS
	.align		4
.L_2859:
        /*0058*/ 	.byte	0x04, 0x05
        /*005a*/ 	.short	(.L_2861 - .L_2860)
.L_2860:
        /*005c*/ 	.word	0x00000080
        /*0060*/ 	.word	0x00000001
        /*0064*/ 	.word	0x00000001


	//----- nvinfo : EIATTR_CRS_STACK_SIZE
	.align		4
.L_2861:
        /*0068*/ 	.byte	0x04, 0x1e
        /*006a*/ 	.short	(.L_2863 - .L_2862)
.L_2862:
        /*006c*/ 	.word	0x00000000


	//----- nvinfo : EIATTR_CBANK_PARAM_SIZE
	.align		4
.L_2863:
        /*0070*/ 	.byte	0x03, 0x19
        /*0072*/ 	.short	0x0018


	//----- nvinfo : EIATTR_PARAM_CBANK
	.align		4
        /*0074*/ 	.byte	0x04, 0x0a
        /*0076*/ 	.short	(.L_2865 - .L_2864)
	.align		4
.L_2864:
        /*0078*/ 	.word	index@(.nv.constant0._ZN2at6native29vectorized_elementwise_kernelILi8ENS0_13AUnaryFunctorIaaaNS0_17BitwiseXorFunctorIaEEEESt5arrayIPcLm2EEEEviT0_T1_)
        /*007c*/ 	.short	0x0380
        /*007e*/ 	.short	0x0018


	//----- nvinfo : EIATTR_SW_WAR
	.align		4
.L_2865:
        /*0080*/ 	.byte	0x04, 0x36
        /*0082*/ 	.short	(.L_2867 - .L_2866)
.L_2866:
        /*0084*/ 	.word	0x00000008
.L_2867:


//--------------------- .nv.info._ZN2at6native18elementwise_kernelILi128ELi4EZNS0_15gpu_kernel_implINS0_13BinaryFunctorIaaaNS0_17BitwiseXorFunctorIaEEEEEEvRNS_18TensorIteratorBaseERKT_EUliE_EEviT1_ --------------------------
	.section	.nv.info._ZN2at6native18elementwise_kernelILi128ELi4EZNS0_15gpu_kernel_implINS0_13BinaryFunctorIaaaNS0_17BitwiseXorFunctorIaEEEEEEvRNS_18TensorIteratorBaseERKT_EUliE_EEviT1_,"",@"SHT_CUDA_INFO"
	.sectionflags	@""
	.align	4


	//----- nvinfo : EIATTR_CUDA_API_VERSION
	.align		4
        /*0000*/ 	.byte	0x04, 0x37
        /*0002*/ 	.short	(.L_2869 - .L_2868)
.L_2868:
        /*0004*/ 	.word	0x00000082


	//----- nvinfo : EIATTR_KPARAM_INFO
	.align		4
.L_2869:
        /*0008*/ 	.byte	0x04, 0x17
        /*000a*/ 	.short	(.L_2871 - .L_2870)
.L_2870:
        /*000c*/ 	.word	0x00000000
        /*0010*/ 	.short	0x0001
        /*0012*/ 	.short	0x0008
        /*0014*/ 	.byte	0x00, 0xf0, 0x21, 0x0a


	//----- nvinfo : EIATTR_KPARAM_INFO
	.align		4
.L_2871:
        /*0018*/ 	.byte	0x04, 0x17
        /*001a*/ 	.short	(.L_2873 - .L_2872)
.L_2872:
        /*001c*/ 	.word	0x00000000
        /*0020*/ 	.short	0x0000
        /*0022*/ 	.short	0x0000
        /*0024*/ 	.byte	0x00, 0xf0, 0x11, 0x00


	//----- nvinfo : EIATTR_SPARSE_MMA_MASK
	.align		4
.L_2873:
        /*0028*/ 	.byte	0x03, 0x50
        /*002a*/ 	.short	0x0000


	//----- nvinfo : EIATTR_MAXREG_COUNT
	.align		4
        /*002c*/ 	.byte	0x03, 0x1b
        /*002e*/ 	.short	0x0080


	//----- nvinfo : EIATTR_EXTERNS
	.align		4
        /*0030*/ 	.byte	0x04, 0x0f
        /*0032*/ 	.short	(.L_2875 - .L_2874)


	//   ....[0]....
	.align		4
.L_2874:
        /*0034*/ 	.word	index@(__assertfail)


	//----- nvinfo : EIATTR_MERCURY_ISA_VERSION
	.align		4
.L_2875:
        /*0038*/ 	.byte	0x03, 0x5f
        /*003a*/ 	.short	0x0101


	//----- nvinfo : EIATTR_VRC_CTA_INIT_COUNT
	.align		4
        /*003c*/ 	.byte	0x02, 0x4a
	.zero		1
	.zero		1


	//----- nvinfo : EIATTR_SYSCALL_OFFSETS
	.align		4
        /*0040*/ 	.byte	0x04, 0x46
        /*0042*/ 	.short	(.L_2877 - .L_2876)


	//   ....[0]....
.L_2876:
        /*0044*/ 	.word	0x00002460


	//   ....[1]....
        /*0048*/ 	.word	0x000032b0


	//   ....[2]....
        /*004c*/ 	.word	0x00004180


	//   ....[3]....
        /*0050*/ 	.word	0x000067a0


	//   ....[4]....
        /*0054*/ 	.word	0x000075f0


	//   ....[5]....
        /*0058*/ 	.word	0x00008300


	//   ....[6]....
        /*005c*/ 	.word	0x0000aa10


	//   ....[7]....
        /*0060*/ 	.word	0x0000b860


	//   ....[8]....
        /*0064*/ 	.word	0x0000c570


	//   ....[9]....
        /*0068*/ 	.word	0x0000eca0


	//   ....[10]....
        /*006c*/ 	.word	0x0000faf0


	//   ....[11]....
        /*0070*/ 	.word	0x000107d0


	//----- nvinfo : EIATTR_EXIT_INSTR_OFFSETS
	.align		4
.L_2877:
        /*0074*/ 	.byte	0x04, 0x1c
        /*0076*/ 	.short	(.L_2879 - .L_2878)


	//   ....[0]....
.L_2878:
        /*0078*/ 	.word	0x0000c850


	//   ....[1]....
        /*007c*/ 	.word	0x0000fc20


	//   ....[2]....
        /*0080*/ 	.word	0x0000fc40


	//   ....[3]....
        /*0084*/ 	.word	0x0000fd00


	//   ....[4]....
        /*0088*/ 	.word	0x0000fd40


	//   ....[5]....
        /*008c*/ 	.word	0x0000fd80


	//   ....[6]....
        /*0090*/ 	.word	0x0000fe10


	//   ....[7]....
        /*0094*/ 	.word	0x0000fe50


	//   ....[8]....
        /*0098*/ 	.word	0x0000fef0


	//   ....[9]....
        /*009c*/ 	.word	0x0000ff40


	//   ....[10]....
        /*00a0*/ 	.word	0x0000ff90


	//   ....[11]....
        /*00a4*/ 	.word	0x00010070


	//   ....[12]....
        /*00a8*/ 	.word	0x000101e0


	//   ....[13]....
        /*00ac*/ 	.word	0x00010350


	//   ....[14]....
        /*00b0*/ 	.word	0x000104b0


	//   ....[15]....
        /*00b4*/ 	.word	0x00010510


	//   ....[16]....
        /*00b8*/ 	.word	0x00010550


	//   ....[17]....
        /*00bc*/ 	.word	0x00010610


	//   ....[18]....
        /*00c0*/ 	.word	0x00010670


	//   ....[19]....
        /*00c4*/ 	.word	0x000107e0


	//   ....[20]....
        /*00c8*/ 	.word	0x000108f0


	//   ....[21]....
        /*00cc*/ 	.word	0x00010a30


	//   ....[22]....
        /*00d0*/ 	.word	0x00010a70


	//----- nvinfo : EIATTR_MAX_THREADS
	.align		4
.L_2879:
        /*00d4*/ 	.byte	0x04, 0x05
        /*00d6*/ 	.short	(.L_2881 - .L_2880)
.L_2880:
        /*00d8*/ 	.word	0x00000080
        /*00dc*/ 	.word	0x00000001
        /*00e0*/ 	.word	0x00000001


	//----- nvinfo : EIATTR_CRS_STACK_SIZE
	.align		4
.L_2881:
        /*00e4*/ 	.byte	0x04, 0x1e
        /*00e6*/ 	.short	(.L_2883 - .L_2882)
.L_2882:
        /*00e8*/ 	.word	0x00000000


	//----- nvinfo : EIATTR_CBANK_PARAM_SIZE
	.align		4
.L_2883:
        /*00ec*/ 	.byte	0x03, 0x19
        /*00ee*/ 	.short	0x0290


	//----- nvinfo : EIATTR_PARAM_CBANK
	.align		4
        /*00f0*/ 	.byte	0x04, 0x0a
        /*00f2*/ 	.short	(.L_2885 - .L_2884)
	.align		4
.L_2884:
        /*00f4*/ 	.word	index@(.nv.constant0._ZN2at6native18elementwise_kernelILi128ELi4EZNS0_15gpu_kernel_implINS0_13BinaryFunctorIaaaNS0_17BitwiseXorFunctorIaEEEEEEvRNS_18TensorIteratorBaseERKT_EUliE_EEviT1_)
        /*00f8*/ 	.short	0x0380
        /*00fa*/ 	.short	0x0290


	//----- nvinfo : EIATTR_SW_WAR
	.align		4
.L_2885:
        /*00fc*/ 	.byte	0x04, 0x36
        /*00fe*/ 	.short	(.L_2887 - .L_2886)
.L_2886:
        /*0100*/ 	.word	0x00000008
.L_2887:


//--------------------- .nv.info._ZN2at6native27unrolled_elementwise_kernelINS0_13BinaryFunctorIaaaNS0_17BitwiseXorFunctorIaEEEESt5arrayIPcLm3EELi4E23TrivialOffsetCalculatorILi2EjES9_ILi1EjENS0_6memory12LoadWithCastILi2EEENSC_13StoreWithCastILi1EEEEEviT_T0_T2_T3_T4_T5_ --------------------------
	.section	.nv.info._ZN2at6native27unrolled_elementwise_kernelINS0_13BinaryFunctorIaaaNS0_17BitwiseXorFunctorIaEEEESt5arrayIPcLm3EELi4E23TrivialOffsetCalculatorILi2EjES9_ILi1EjENS0_6memory12LoadWithCastILi2EEENSC_13StoreWithCastILi1EEEEEviT_T0_T2_T3_T4_T5_,"",@"SHT_CUDA_INFO"
	.sectionflags	@""
	.align	4


	//----- nvinfo : EIATTR_CUDA_API_VERSION
	.align		4
        /*0000*/ 	.byte	0x04, 0x37
        /*0002*/ 	.short	(.L_2889 - .L_2888)
.L_2888:
        /*0004*/ 	.word	0x00000082


	//----- nvinfo : EIATTR_KPARAM_INFO
	.align		4
.L_2889:
        /*0008*/ 	.byte	0x04, 0x17
        /*000a*/ 	.short	(.L_2891 - .L_2890)
.L_2890:
        /*000c*/ 	.word	0x00000000
        /*0010*/ 	.short	0x0006
        /*0012*/ 	.short	0x0030
        /*0014*/ 	.byte	0x00, 0xf0, 0x21, 0x00


	//----- nvinfo : EIATTR_KPARAM_INFO
	.align		4
.L_2891:
        /*0018*/ 	.byte	0x04, 0x17
        /*001a*/ 	.short	(.L_2893 - .L_2892)
.L_2892:
        /*001c*/ 	.word	0x00000000
        /*0020*/ 	.short	0x0005
        /*0022*/ 	.short	0x0024
        /*0024*/ 	.byte	0x00, 0xf0, 0x31, 0x00


	//----- nvinfo : EIATTR_KPARAM_INFO
	.align		4
.L_2893:
        /*0028*/ 	.byte	0x04, 0x17
        /*002a*/ 	.short	(.L_2895 - .L_2894)
.L_2894:
        /*002c*/ 	.word	0x00000000
        /*0030*/ 	.short	0x0004
        /*0032*/ 	.short	0x0021
        /*0034*/ 	.byte	0x00, 0xf0, 0x05, 0x00


	//----- nvinfo : EIATTR_KPARAM_INFO
	.align		4
.L_2895:
        /*0038*/ 	.byte	0x04, 0x17
        /*003a*/ 	.short	(.L_2897 - .L_2896)
.L_2896:
        /*003c*/ 	.word	0x00000000
        /*0040*/ 	.short	0x0003
        /*0042*/ 	.short	0x0020
        /*0044*/ 	.byte	0x00, 0xf0, 0x05, 0x00


	//----- nvinfo : EIATTR_KPARAM_INFO
	.align		4
.L_2897:
        /*0048*/ 	.byte	0x04, 0x17
        /*004a*/ 	.short	(.L_2899 - .L_2898)
.L_2898:
        /*004c*/ 	.word	0x00000000
        /*0050*/ 	.short	0x0002
        /*0052*/ 	.short	0x0008
        /*0054*/ 	.byte	0x00, 0xf0, 0x61, 0x00


	//----- nvinfo : EIATTR_KPARAM_INFO
	.align		4
.L_2899:
        /*0058*/ 	.byte	0x04, 0x17
        /*005a*/ 	.short	(.L_2901 - .L_2900)
.L_2900:
        /*005c*/ 	.word	0x00000000
        /*0060*/ 	.short	0x0001
        /*0062*/ 	.short	0x0004
        /*0064*/ 	.byte	0x00, 0xf0, 0x05, 0x00


	//----- nvinfo : EIATTR_KPARAM_INFO
	.align		4
.L_2901:
        /*0068*/ 	.byte	0x04, 0x17
        /*006a*/ 	.short	(.L_2903 - .L_2902)
.L_2902:
        /*006c*/ 	.word	0x00000000
        /*0070*/ 	.short	0x0000
        /*0072*/ 	.short	0x0000
        /*0074*/ 	.byte	0x00, 0xf0, 0x11, 0x00


	//----- nvinfo : EIATTR_SPARSE_MMA_MASK
	.align		4
.L_2903:
        /*0078*/ 	.byte	0x03, 0x50
        /*007a*/ 	.short	0x0000


	//----- nvinfo : EIATTR_MAXREG_COUNT
	.align		4
        /*007c*/ 	.byte	0x03, 0x1b
        /*007e*/ 	.short	0x00ff


	//----- nvinfo : EIATTR_EXTERNS
	.align		4
        /*0080*/ 	.byte	0x04, 0x0f
        /*0082*/ 	.short	(.L_2905 - .L_2904)


	//   ....[0]....
	.align		4
.L_2904:
        /*0084*/ 	.word	index@(__assertfail)


	//----- nvinfo : EIATTR_MERCURY_ISA_VERSION
	.align		4
.L_2905:
        /*0088*/ 	.byte	0x03, 0x5f
        /*008a*/ 	.short	0x0101


	//----- nvinfo : EIATTR_VRC_CTA_INIT_COUNT
	.align		4
        /*008c*/ 	.byte	0x02, 0x4a
	.zero		1
	.zero		1


	//----- nvinfo : EIATTR_SYSCALL_OFFSETS
	.align		4
        /*0090*/ 	.byte	0x04, 0x46
        /*0092*/ 	.short	(.L_2907 - .L_2906)


	//   ....[0]....
.L_2906:
        /*0094*/ 	.word	0x00000e50


	//   ....[1]....
        /*0098*/ 	.word	0x00001cd0


	//   ....[2]....
        /*009c*/ 	.word	0x00002c90


	//   ....[3]....
        /*00a0*/ 	.word	0x00003b10


	//   ....[4]....
        /*00a4*/ 	.word	0x00004a10


	//   ....[5]....
        /*00a8*/ 	.word	0x00005890


	//   ....[6]....
        /*00ac*/ 	.word	0x00006790


	//   ....[7]....
        /*00b0*/ 	.word	0x00007620


	//   ....[8]....
        /*00b4*/ 	.word	0x000084e0


	//   ....[9]....
        /*00b8*/ 	.word	0x00009380


	//   ....[10]....
        /*00bc*/ 	.word	0x0000a330


	//   ....[11]....
        /*00c0*/ 	.word	0x0000b2c0


	//----- nvinfo : EIATTR_EXIT_INSTR_OFFSETS
	.align		4
.L_2907:
        /*00c4*/ 	.byte	0x04, 0x1c
        /*00c6*/ 	.short	(.L_2909 - .L_2908)


	//   ....[0]....
.L_2908:
        /*00c8*/ 	.word	0x0000a600


	//   ....[1]....
        /*00cc*/ 	.word	0x0000a730


	//   ....[2]....
        /*00d0*/ 	.word	0x0000a750


	//   ....[3]....
        /*00d4*/ 	.word	0x0000a810


	//   ....[4]....
        /*00d8*/ 	.word	0x0000a850


	//   ....[5]....
        /*00dc*/ 	.word	0x0000a890


	//   ....[6]....
        /*00e0*/ 	.word	0x0000a920


	//   ....[7]....
        /*00e4*/ 	.word	0x0000a960


	//   ....[8]....
        /*00e8*/ 	.word	0x0000aa00


	//   ....[9]....
        /*00ec*/ 	.word	0x0000aa50


	//   ....[10]....
        /*00f0*/ 	.word	0x0000aaa0


	//   ....[11]....
        /*00f4*/ 	.word	0x0000ab80


	//   ....[12]....
        /*00f8*/ 	.word	0x0000acf0


	//   ....[13]....
        /*00fc*/ 	.word	0x0000ae60


	//   ....[14]....
        /*0100*/ 	.word	0x0000afc0


	//   ....[15]....
        /*0104*/ 	.word	0x0000b020


	//   ....[16]....
        /*0108*/ 	.word	0x0000b060


	//   ....[17]....
        /*010c*/ 	.word	0x0000b100


	//   ....[18]....
        /*0110*/ 	.word	0x0000b160


	//   ....[19]....
        /*0114*/ 	.word	0x0000b2d0


	//   ....[20]....
        /*0118*/ 	.word	0x0000b3e0


	//   ....[21]....
        /*011c*/ 	.word	0x0000b520


	//   ....[22]....
        /*0120*/ 	.word	0x0000b560


	//----- nvinfo : EIATTR_MAX_THREADS
	.align		4
.L_2909:
        /*0124*/ 	.byte	0x04, 0x05
        /*0126*/ 	.short	(.L_2911 - .L_2910)
.L_2910:
        /*0128*/ 	.word	0x00000080
        /*012c*/ 	.word	0x00000001
        /*0130*/ 	.word	0x00000001


	//----- nvinfo : EIATTR_CRS_STACK_SIZE
	.align		4
.L_2911:
        /*0134*/ 	.byte	0x04, 0x1e
        /*0136*/ 	.short	(.L_2913 - .L_2912)
.L_2912:
        /*0138*/ 	.word	0x00000000


	//----- nvinfo : EIATTR_CBANK_PARAM_SIZE
	.align		4
.L_2913:
        /*013c*/ 	.byte	0x03, 0x19
        /*013e*/ 	.short	0x0038


	//----- nvinfo : EIATTR_PARAM_CBANK
	.align		4
        /*0140*/ 	.byte	0x04, 0x0a
        /*0142*/ 	.short	(.L_2915 - .L_2914)
	.align		4
.L_2914:
        /*0144*/ 	.word	index@(.nv.constant0._ZN2at6native27unrolled_elementwise_kernelINS0_13BinaryFunctorIaaaNS0_17BitwiseXorFunctorIaEEEESt5arrayIPcLm3EELi4E23TrivialOffsetCalculatorILi2EjES9_ILi1EjENS0_6memory12LoadWithCastILi2EEENSC_13StoreWithCastILi1EEEEEviT_T0_T2_T3_T4_T5_)
        /*0148*/ 	.short	0x0380
        /*014a*/ 	.short	0x0038


	//----- nvinfo : EIATTR_SW_WAR
	.align		4
.L_2915:
        /*014c*/ 	.byte	0x04, 0x36
        /*014e*/ 	.short	(.L_2917 - .L_2916)
.L_2916:
        /*0150*/ 	.word	0x00000008
.L_2917:


//--------------------- .nv.info._ZN2at6native18elementwise_kernelILi128ELi4EZNS0_22gpu_kernel_impl_nocastINS0_13BinaryFunctorIaaaNS0_17BitwiseXorFunctorIaEEEEEEvRNS_18TensorIteratorBaseERKT_EUliE_EEviT1_ --------------------------
	.section	.nv.info._ZN2at6native18elementwise_kernelILi128ELi4EZNS0_22gpu_kernel_impl_nocastINS0_13BinaryFunctorIaaaNS0_17BitwiseXorFunctorIaEEEEEEvRNS_18TensorIteratorBaseERKT_EUliE_EEviT1_,"",@"SHT_CUDA_INFO"
	.sectionflags	@""
	.align	4


	//----- nvinfo : EIATTR_CUDA_API_VERSION
	.align		4
        /*0000*/ 	.byte	0x04, 0x37
        /*0002*/ 	.short	(.L_2919 - .L_2918)
.L_2918:
        /*0004*/ 	.word	0x00000082


	//----- nvinfo : EIATTR_KPARAM_INFO
	.align		4
.L_2919:
        /*0008*/ 	.byte	0x04, 0x17
        /*000a*/ 	.short	(.L_2921 - .L_2920)
.L_2920:
        /*000c*/ 	.word	0x00000000
        /*0010*/ 	.short	0x0001
        /*0012*/ 	.short	0x0008
        /*0014*/ 	.byte	0x00, 0xf0, 0x21, 0x0a


	//----- nvinfo : EIATTR_KPARAM_INFO
	.align		4
.L_2921:
        /*0018*/ 	.byte	0x04, 0x17
        /*001a*/ 	.short	(.L_2923 - .L_2922)
.L_2922:
        /*001c*/ 	.word	0x00000000
        /*0020*/ 	.short	0x0000
        /*0022*/ 	.short	0x0000
        /*0024*/ 	.byte	0x00, 0xf0, 0x11, 0x00


	//----- nvinfo : EIATTR_SPARSE_MMA_MASK
	.align		4
.L_2923:
        /*0028*/ 	.byte	0x03, 0x50
        /*002a*/ 	.short	0x0000


	//----- nvinfo : EIATTR_MAXREG_COUNT
	.align		4
        /*002c*/ 	.byte	0x03, 0x1b
        /*002e*/ 	.short	0x0080


	//----- nvinfo : EIATTR_MERCURY_ISA_VERSION
	.align		4
        /*0030*/ 	.byte	0x03, 0x5f
        /*0032*/ 	.short	0x0101


	//----- nvinfo : EIATTR_VRC_CTA_INIT_COUNT
	.align		4
        /*0034*/ 	.byte	0x02, 0x4a
	.zero		1
	.zero		1


	//----- nvinfo : EIATTR_EXIT_INSTR_OFFSETS
	.align		4
        /*0038*/ 	.byte	0x04, 0x1c
        /*003a*/ 	.short	(.L_2925 - .L_2924)


	//   ....[0]....
.L_2924:
        /*003c*/ 	.word	0x00000300


	//   ....[1]....
        /*0040*/ 	.word	0x00000380


	//   ....[2]....
        /*0044*/ 	.word	0x00004860


	//   ....[3]....
        /*0048*/ 	.word	0x00005ef0


	//----- nvinfo : EIATTR_MAX_THREADS
	.align		4
.L_2925:
        /*004c*/ 	.byte	0x04, 0x05
        /*004e*/ 	.short	(.L_2927 - .L_2926)
.L_2926:
        /*0050*/ 	.word	0x00000080
        /*0054*/ 	.word	0x00000001
        /*0058*/ 	.word	0x00000001


	//----- nvinfo : EIATTR_CRS_STACK_SIZE
	.align		4
.L_2927:
        /*005c*/ 	.byte	0x04, 0x1e
        /*005e*/ 	.short	(.L_2929 - .L_2928)
.L_2928:
        /*0060*/ 	.word	0x00000000


	//----- nvinfo : EIATTR_CBANK_PARAM_SIZE
	.align		4
.L_2929:
        /*0064*/ 	.byte	0x03, 0x19
        /*0066*/ 	.short	0x0290


	//----- nvinfo : EIATTR_PARAM_CBANK
	.align		4
        /*0068*/ 	.byte	0x04, 0x0a
        /*006a*/ 	.short	(.L_2931 - .L_2930)
	.align		4
.L_2930:
        /*006c*/ 	.word	index@(.nv.constant0._ZN2at6native18elementwise_kernelILi128ELi4EZNS0_22gpu_kernel_impl_nocastINS0_13BinaryFunctorIaaaNS0_17BitwiseXorFunctorIaEEEEEEvRNS_18TensorIteratorBaseERKT_EUliE_EEviT1_)
        /*0070*/ 	.short	0x0380
        /*0072*/ 	.short	0x0290


	//----- nvinfo : EIATTR_SW_WAR
	.align		4
.L_2931:
        /*0074*/ 	.byte	0x04, 0x36
        /*0076*/ 	.short	(.L_2933 - .L_2932)
.L_2932:
        /*0078*/ 	.word	0x00000008
.L_2933:


//--------------------- .nv.info._ZN2at6native27unrolled_elementwise_kernelINS0_13BinaryFunctorIaaaNS0_17BitwiseXorFunctorIaEEEESt5arrayIPcLm3EELi4E23TrivialOffsetCalculatorILi2EjES9_ILi1EjENS0_6memory15LoadWithoutCastENSC_16StoreWithoutCastEEEviT_T0_T2_T3_T4_T5_ --------------------------
	.section	.nv.info._ZN2at6native27unrolled_elementwise_kernelINS0_13BinaryFunctorIaaaNS0_17BitwiseXorFunctorIaEEEESt5arrayIPcLm3EELi4E23TrivialOffsetCalculatorILi2EjES9_ILi1EjENS0_6memory15LoadWithoutCastENSC_16StoreWithoutCastEEEviT_T0_T2_T3_T4_T5_,"",@"SHT_CUDA_INFO"
	.sectionflags	@""
	.align	4


	//----- nvinfo : EIATTR_CUDA_API_VERSION
	.align		4
        /*0000*/ 	.byte	0x04, 0x37
        /*0002*/ 	.short	(.L_2935 - .L_2934)
.L_2934:
        /*0004*/ 	.word	0x00000082


	//----- nvinfo : EIATTR_KPARAM_INFO
	.align		4
.L_2935:
        /*0008*/ 	.byte	0x04, 0x17
        /*000a*/ 	.short	(.L_2937 - .L_2936)
.L_2936:
        /*000c*/ 	.word	0x00000000
        /*0010*/ 	.short	0x0006
        /*0012*/ 	.short	0x0023
        /*0014*/ 	.byte	0x00, 0xf0, 0x05, 0x00


	//----- nvinfo : EIATTR_KPARAM_INFO
	.align		4
.L_2937:
        /*0018*/ 	.byte	0x04, 0x17
        /*001a*/ 	.short	(.L_2939 - .L_2938)
.L_2938:
        /*001c*/ 	.word	0x00000000
        /*0020*/ 	.short	0x0005
        /*0022*/ 	.short	0x0022
        /*0024*/ 	.byte	0x00, 0xf0, 0x05, 0x00


	//----- nvinfo : EIATTR_KPARAM_INFO
	.align		4
.L_2939:
        /*0028*/ 	.byte	0x04, 0x17
        /*002a*/ 	.short	(.L_2941 - .L_2940)
.L_2940:
        /*002c*/ 	.word	0x00000000
        /*0030*/ 	.short	0x0004
        /*0032*/ 	.short	0x0021
        /*0034*/ 	.byte	0x00, 0xf0, 0x05, 0x00


	//----- nvinfo : EIATTR_KPARAM_INFO
	.align		4
.L_2941:
        /*0038*/ 	.byte	0x04, 0x17
        /*003a*/ 	.short	(.L_2943 - .L_2942)
.L_2942:
        /*003c*/ 	.word	0x00000000
        /*0040*/ 	.short	0x0003
        /*0042*/ 	.short	0x0020
        /*0044*/ 	.byte	0x00, 0xf0, 0x05, 0x00


	//----- nvinfo : EIATTR_KPARAM_INFO
	.align		4
.L_2943:
        /*0048*/ 	.byte	0x04, 0x17
        /*004a*/ 	.short	(.L_2945 - .L_2944)
.L_2944:
        /*004c*/ 	.word	0x00000000
        /*0050*/ 	.short	0x0002
        /*0052*/ 	.short	0x0008
        /*0054*/ 	.byte	0x00, 0xf0, 0x61, 0x00


	//----- nvinfo : EIATTR_KPARAM_INFO
	.align		4
.L_2945:
        /*0058*/ 	.byte	0x04, 0x17
        /*005a*/ 	.short	(.L_2947 - .L_2946)
.L_2946:
        /*005c*/ 	.word	0x00000000
        /*0060*/ 	.short	0x0001
        /*0062*/ 	.short	0x0004
        /*0064*/ 	.byte	0x00, 0xf0, 0x05, 0x00


	//----- nvinfo : EIATTR_KPARAM_INFO
	.align		4
.L_2947:
        /*0068*/ 	.byte	0x04, 0x17
        /*006a*/ 	.short	(.L_2949 - .L_2948)
.L_2948:
        /*006c*/ 	.word	0x00000000
        /*0070*/ 	.short	0x0000
        /*0072*/ 	.short	0x0000
        /*0074*/ 	.byte	0x00, 0xf0, 0x11, 0x00


	//----- nvinfo : EIATTR_SPARSE_MMA_MASK
	.align		4
.L_2949:
        /*0078*/ 	.byte	0x03, 0x50
        /*007a*/ 	.short	0x0000


	//----- nvinfo : EIATTR_MAXREG_COUNT
	.align		4
        /*007c*/ 	.byte	0x03, 0x1b
        /*007e*/ 	.short	0x00ff


	//----- nvinfo : EIATTR_MERCURY_ISA_VERSION
	.align		4
        /*0080*/ 	.byte	0x03, 0x5f
        /*0082*/ 	.short	0x0101


	//----- nvinfo : EIATTR_VRC_CTA_INIT_COUNT
	.align		4
        /*0084*/ 	.byte	0x02, 0x4a
	.zero		1
	.zero		1


	//----- nvinfo : EIATTR_EXIT_INSTR_OFFSETS
	.align		4
        /*0088*/ 	.byte	0x04, 0x1c
        /*008a*/ 	.short	(.L_2951 - .L_2950)


	//   ....[0]....
.L_2950:
        /*008c*/ 	.word	0x000005c0


	//   ....[1]....
        /*0090*/ 	.word	0x00000620


	//----- nvinfo : EIATTR_MAX_THREADS
	.align		4
.L_2951:
        /*0094*/ 	.byte	0x04, 0x05
        /*0096*/ 	.short	(.L_2953 - .L_2952)
.L_2952:
        /*0098*/ 	.word	0x00000080
        /*009c*/ 	.word	0x00000001
        /*00a0*/ 	.word	0x00000001


	//----- nvinfo : EIATTR_CRS_STACK_SIZE
	.align		4
.L_2953:
        /*00a4*/ 	.byte	0x04, 0x1e
        /*00a6*/ 	.short	(.L_2955 - .L_2954)
.L_2954:
        /*00a8*/ 	.word	0x00000000


	//----- nvinfo : EIATTR_CBANK_PARAM_SIZE
	.align		4
.L_2955:
        /*00ac*/ 	.byte	0x03, 0x19
        /*00ae*/ 	.short	0x0024


	//----- nvinfo : EIATTR_PARAM_CBANK
	.align		4
        /*00b0*/ 	.byte	0x04, 0x0a
        /*00b2*/ 	.short	(.L_2957 - .L_2956)
	.align		4
.L_2956:
        /*00b4*/ 	.word	index@(.nv.constant0._ZN2at6native27unrolled_elementwise_kernelINS0_13BinaryFunctorIaaaNS0_17BitwiseXorFunctorIaEEEESt5arrayIPcLm3EELi4E23TrivialOffsetCalculatorILi2EjES9_ILi1EjENS0_6memory15LoadWithoutCastENSC_16StoreWithoutCastEEEviT_T0_T2_T3_T4_T5_)
        /*00b8*/ 	.short	0x0380
        /*00ba*/ 	.short	0x0024


	//----- nvinfo : EIATTR_SW_WAR
	.align		4
.L_2957:
        /*00bc*/ 	.byte	0x04, 0x36
        /*00be*/ 	.short	(.L_2959 - .L_2958)
.L_2958:
        /*00c0*/ 	.word	0x00000008
.L_2959:


//--------------------- .nv.info._ZN2at6native29vectorized_elementwise_kernelILi2ENS0_13BinaryFunctorIaaaNS0_17BitwiseXorFunctorIaEEEESt5arrayIPcLm3EEEEviT0_T1_ --------------------------
	.section	.nv.info._ZN2at6native29vectorized_elementwise_kernelILi2ENS0_13BinaryFunctorIaaaNS0_17BitwiseXorFunctorIaEEEESt5arrayIPcLm3EEEEviT0_T1_,"",@"SHT_CUDA_INFO"
	.sectionflags	@""
	.align	4


	//----- nvinfo : EIATTR_CUDA_API_VERSION
	.align		4
        /*0000*/ 	.byte	0x04, 0x37
        /*0002*/ 	.short	(.L_2961 - .L_2960)
.L_2960:
        /*0004*/ 	.word	0x00000082


	//----- nvinfo : EIATTR_KPARAM_INFO
	.align		4
.L_2961:
        /*0008*/ 	.byte	0x04, 0x17
        /*000a*/ 	.short	(.L_2963 - .L_2962)
.L_2962:
        /*000c*/ 	.word	0x00000000
        /*0010*/ 	.short	0x0002
        /*0012*/ 	.short	0x0008
        /*0014*/ 	.byte	0x00, 0xf0, 0x61, 0x00


	//----- nvinfo : EIATTR_KPARAM_INFO
	.align		4
.L_2963:
        /*0018*/ 	.byte	0x04, 0x17
        /*001a*/ 	.short	(.L_2965 - .L_2964)
.L_2964:
        /*001c*/ 	.word	0x00000000
        /*0020*/ 	.short	0x0001
        /*0022*/ 	.short	0x0004
        /*0024*/ 	.byte	0x00, 0xf0, 0x05, 0x00


	//----- nvinfo : EIATTR_KPARAM_INFO
	.align		4
.L_2965:
        /*0028*/ 	.byte	0x04, 0x17
        /*002a*/ 	.short	(.L_2967 - .L_2966)
.L_2966:
        /*002c*/ 	.word	0x00000000
        /*0030*/ 	.short	0x0000
        /*0032*/ 	.short	0x0000
        /*0034*/ 	.byte	0x00, 0xf0, 0x11, 0x00


	//----- nvinfo : EIATTR_SPARSE_MMA_MASK
	.align		4
.L_2967:
        /*0038*/ 	.byte	0x03, 0x50
        /*003a*/ 	.short	0x0000


	//----- nvinfo : EIATTR_MAXREG_COUNT
	.align		4
        /*003c*/ 	.byte	0x03, 0x1b
        /*003e*/ 	.short	0x00ff


	//----- nvinfo : EIATTR_MERCURY_ISA_VERSION
	.align		4
        /*0040*/ 	.byte	0x03, 0x5f
        /*0042*/ 	.short	0x0101


	//----- nvinfo : EIATTR_VRC_CTA_INIT_COUNT
	.align		4
        /*0044*/ 	.byte	0x02, 0x4a
	.zero		1
	.zero		1


	//----- nvinfo : EIATTR_EXIT_INSTR_OFFSETS
	.align		4
        /*0048*/ 	.byte	0x04, 0x1c
        /*004a*/ 	.short	(.L_2969 - .L_2968)


	//   ....[0]....
.L_2968:
        /*004c*/ 	.word	0x00000b70


	//   ....[1]....
        /*0050*/ 	.word	0x00000bd0


	//   ....[2]....
        /*0054*/ 	.word	0x00000f80


	//----- nvinfo : EIATTR_MAX_THREADS
	.align		4
.L_2969:
        /*0058*/ 	.byte	0x04, 0x05
        /*005a*/ 	.short	(.L_2971 - .L_2970)
.L_2970:
        /*005c*/ 	.word	0x00000080
        /*0060*/ 	.word	0x00000001
        /*0064*/ 	.word	0x00000001


	//----- nvinfo : EIATTR_CRS_STACK_SIZE
	.align		4
.L_2971:
        /*0068*/ 	.byte	0x04, 0x1e
        /*006a*/ 	.short	(.L_2973 - .L_2972)
.L_2972:
        /*006c*/ 	.word	0x00000000


	//----- nvinfo : EIATTR_CBANK_PARAM_SIZE
	.align		4
.L_2973:
        /*0070*/ 	.byte	0x03, 0x19
        /*0072*/ 	.short	0x0020


	//----- nvinfo : EIATTR_PARAM_CBANK
	.align		4
        /*0074*/ 	.byte	0x04, 0x0a
        /*0076*/ 	.short	(.L_2975 - .L_2974)
	.align		4
.L_2974:
        /*0078*/ 	.word	index@(.nv.constant0._ZN2at6native29vectorized_elementwise_kernelILi2ENS0_13BinaryFunctorIaaaNS0_17BitwiseXorFunctorIaEEEESt5arrayIPcLm3EEEEviT0_T1_)
        /*007c*/ 	.short	0x0380
        /*007e*/ 	.short	0x0020


	//----- nvinfo : EIATTR_SW_WAR
	.align		4
.L_2975:
        /*0080*/ 	.byte	0x04, 0x36
        /*0082*/ 	.short	(.L_2977 - .L_2976)
.L_2976:
        /*0084*/ 	.word	0x00000008
.L_2977:


//--------------------- .nv.info._ZN2at6native29vectorized_elementwise_kernelILi4ENS0_13BinaryFunctorIaaaNS0_17BitwiseXorFunctorIaEEEESt5arrayIPcLm3EEEEviT0_T1_ --------------------------
	.section	.nv.info._ZN2at6native29vectorized_elementwise_kernelILi4ENS0_13BinaryFunctorIaaaNS0_17BitwiseXorFunctorIaEEEESt5arrayIPcLm3EEEEviT0_T1_,"",@"SHT_CUDA_INFO"
	.sectionflags	@""
	.align	4


	//----- nvinfo : EIATTR_CUDA_API_VERSION
	.align		4
        /*0000*/ 	.byte	0x04, 0x37
        /*0002*/ 	.short	(.L_2979 - .L_2978)
.L_2978:
        /*0004*/ 	.word	0x00000082


	//----- nvinfo : EIATTR_KPARAM_INFO
	.align		4
.L_2979:
        /*0008*/ 	.byte	0x04, 0x17
        /*000a*/ 	.short	(.L_2981 - .L_2980)
.L_2980:
        /*000c*/ 	.word	0x00000000
        /*0010*/ 	.short	0x0002
        /*0012*/ 	.short	0x0008
        /*0014*/ 	.byte	0x00, 0xf0, 0x61, 0x00


	//----- nvinfo : EIATTR_KPARAM_INFO
	.align		4
.L_2981:
        /*0018*/ 	.byte	0x04, 0x17
        /*001a*/ 	.short	(.L_2983 - .L_2982)
.L_2982:
        /*001c*/ 	.word	0x00000000
        /*0020*/ 	.short	0x0001
        /*0022*/ 	.short	0x0004
        /*0024*/ 	.byte	0x00, 0xf0, 0x05, 0x00


	//----- nvinfo : EIATTR_KPARAM_INFO
	.align		4
.L_2983:
        /*0028*/ 	.byte	0x04, 0x17
        /*002a*/ 	.short	(.L_2985 - .L_2984)
.L_2984:
        /*002c*/ 	.word	0x00000000
        /*0030*/ 	.short	0x0000
        /*0032*/ 	.short	0x0000
        /*0034*/ 	.byte	0x00, 0xf0, 0x11, 0x00


	//----- nvinfo : EIATTR_SPARSE_MMA_MASK
	.align		4
.L_2985:
        /*0038*/ 	.byte	0x03, 0x50
        /*003a*/ 	.short	0x0000


	//----- nvinfo : EIATTR_MAXREG_COUNT
	.align		4
        /*003c*/ 	.byte	0x03, 0x1b
        /*003e*/ 	.short	0x00ff


	//----- nvinfo : EIATTR_MERCURY_ISA_VERSION
	.align		4
        /*0040*/ 	.byte	0x03, 0x5f
        /*0042*/ 	.short	0x0101


	//----- nvinfo : EIATTR_VRC_CTA_INIT_COUNT
	.align		4
        /*0044*/ 	.byte	0x02, 0x4a
	.zero		1
	.zero		1


	//----- nvinfo : EIATTR_EXIT_INSTR_OFFSETS
	.align		4
        /*0048*/ 	.byte	0x04, 0x1c
        /*004a*/ 	.short	(.L_2987 - .L_2986)


	//   ....[0]....
.L_2986:
        /*004c*/ 	.word	0x00000b70


	//   ....[1]....
        /*0050*/ 	.word	0x00000bd0


	//   ....[2]....
        /*0054*/ 	.word	0x00000f40


	//----- nvinfo : EIATTR_MAX_THREADS
	.align		4
.L_2987:
        /*0058*/ 	.byte	0x04, 0x05
        /*005a*/ 	.short	(.L_2989 - .L_2988)
.L_2988:
        /*005c*/ 	.word	0x00000080
        /*0060*/ 	.word	0x00000001
        /*0064*/ 	.word	0x00000001


	//----- nvinfo : EIATTR_CRS_STACK_SIZE
	.align		4
.L_2989:
        /*0068*/ 	.byte	0x04, 0x1e
        /*006a*/ 	.short	(.L_2991 - .L_2990)
.L_2990:
        /*006c*/ 	.word	0x00000000


	//----- nvinfo : EIATTR_CBANK_PARAM_SIZE
	.align		4
.L_2991:
        /*0070*/ 	.byte	0x03, 0x19
        /*0072*/ 	.short	0x0020


	//----- nvinfo : EIATTR_PARAM_CBANK
	.align		4
        /*0074*/ 	.byte	0x04, 0x0a
        /*0076*/ 	.short	(.L_2993 - .L_2992)
	.align		4
.L_2992:
        /*0078*/ 	.word	index@(.nv.constant0._ZN2at6native29vectorized_elementwise_kernelILi4ENS0_13BinaryFunctorIaaaNS0_17BitwiseXorFunctorIaEEEESt5arrayIPcLm3EEEEviT0_T1_)
        /*007c*/ 	.short	0x0380
        /*007e*/ 	.short	0x0020


	//----- nvinfo : EIATTR_SW_WAR
	.align		4
.L_2993:
        /*0080*/ 	.byte	0x04, 0x36
        /*0082*/ 	.short	(.L_2995 - .L_2994)
.L_2994:
        /*0084*/ 	.word	0x00000008
.L_2995:


//--------------------- .nv.info._ZN2at6native29vectorized_elementwise_kernelILi8ENS0_13BinaryFunctorIaaaNS0_17BitwiseXorFunctorIaEEEESt5arrayIPcLm3EEEEviT0_T1_ --------------------------
	.section	.nv.info._ZN2at6native29vectorized_elementwise_kernelILi8ENS0_13BinaryFunctorIaaaNS0_17BitwiseXorFunctorIaEEEESt5arrayIPcLm3EEEEviT0_T1_,"",@"SHT_CUDA_INFO"
	.sectionflags	@""
	.align	4


	//----- nvinfo : EIATTR_CUDA_API_VERSION
	.align		4
        /*0000*/ 	.byte	0x04, 0x37
        /*0002*/ 	.short	(.L_2997 - .L_2996)
.L_2996:
        /*0004*/ 	.word	0x00000082


	//----- nvinfo : EIATTR_KPARAM_INFO
	.align		4
.L_2997:
        /*0008*/ 	.byte	0x04, 0x17
        /*000a*/ 	.short	(.L_2999 - .L_2998)
.L_2998:
        /*000c*/ 	.word	0x00000000
        /*0010*/ 	.short	0x0002
        /*0012*/ 	.short	0x0008
        /*0014*/ 	.byte	0x00, 0xf0, 0x61, 0x00


	//----- nvinfo : EIATTR_KPARAM_INFO
	.align		4
.L_2999:
        /*0018*/ 	.byte	0x04, 0x17
        /*001a*/ 	.short	(.L_3001 - .L_3000)
.L_3000:
        /*001c*/ 	.word	0x00000000
        /*0020*/ 	.short	0x0001
        /*0022*/ 	.short	0x0004
        /*0024*/ 	.byte	0x00, 0xf0, 0x05, 0x00


	//----- nvinfo : EIATTR_KPARAM_INFO
	.align		4
.L_3001:
        /*0028*/ 	.byte	0x04, 0x17
        /*002a*/ 	.short	(.L_3003 - .L_3002)
.L_3002:
        /*002c*/ 	.word	0x00000000
        /*0030*/ 	.short	0x0000
        /*0032*/ 	.short	0x0000
        /*0034*/ 	.byte	0x00, 0xf0, 0x11, 0x00


	//----- nvinfo : EIATTR_SPARSE_MMA_MASK
	.align		4
.L_3003:
        /*0038*/ 	.byte	0x03, 0x50
        /*003a*/ 	.short	0x0000


	//----- nvinfo : EIATTR_MAXREG_COUNT
	.align		4
        /*003c*/ 	.byte	0x03, 0x1b
        /*003e*/ 	.short	0x00ff


	//----- nvinfo : EIATTR_MERCURY_ISA_VERSION
	.align		4
        /*0040*/ 	.byte	0x03, 0x5f
        /*0042*/ 	.short	0x0101


	//----- nvinfo : EIATTR_VRC_CTA_INIT_COUNT
	.align		4
        /*0044*/ 	.byte	0x02, 0x4a
	.zero		1
	.zero		1


	//----- nvinfo : EIATTR_EXIT_INSTR_OFFSETS
	.align		4
        /*0048*/ 	.byte	0x04, 0x1c
        /*004a*/ 	.short	(.L_3005 - .L_3004)


	//   ....[0]....
.L_3004:
        /*004c*/ 	.word	0x00000b70


	//   ....[1]....
        /*0050*/ 	.word	0x00000bd0


	//   ....[2]....
        /*0054*/ 	.word	0x00000f10


	//----- nvinfo : EIATTR_MAX_THREADS
	.align		4
.L_3005:
        /*0058*/ 	.byte	0x04, 0x05
        /*005a*/ 	.short	(.L_3007 - .L_3006)
.L_3006:
        /*005c*/ 	.word	0x00000080
        /*0060*/ 	.word	0x00000001
        /*0064*/ 	.word	0x00000001


	//----- nvinfo : EIATTR_CRS_STACK_SIZE
	.align		4
.L_3007:
        /*0068*/ 	.byte	0x04, 0x1e
        /*006a*/ 	.short	(.L_3009 - .L_3008)
.L_3008:
        /*006c*/ 	.word	0x00000000


	//----- nvinfo : EIATTR_CBANK_PARAM_SIZE
	.align		4
.L_3009:
        /*0070*/ 	.byte	0x03, 0x19
        /*0072*/ 	.short	0x0020


	//----- nvinfo : EIATTR_PARAM_CBANK
	.align		4
        /*0074*/ 	.byte	0x04, 0x0a
        /*0076*/ 	.short	(.L_3011 - .L_3010)
	.align		4
.L_3010:
        /*0078*/ 	.word	index@(.nv.constant0._ZN2at6native29vectorized_elementwise_kernelILi8ENS0_13BinaryFunctorIaaaNS0_17BitwiseXorFunctorIaEEEESt5arrayIPcLm3EEEEviT0_T1_)
        /*007c*/ 	.short	0x0380
        /*007e*/ 	.short	0x0020


	//----- nvinfo : EIATTR_SW_WAR
	.align		4
.L_3011:
        /*0080*/ 	.byte	0x04, 0x36
        /*0082*/ 	.short	(.L_3013 - .L_3012)
.L_3012:
        /*0084*/ 	.word	0x00000008
.L_3013:


//--------------------- .nv.info._ZN2at6native18elementwise_kernelILi128ELi4EZNS0_15gpu_kernel_implINS0_13AUnaryFunctorIhhhNS0_17BitwiseXorFunctorIhEEEEEEvRNS_18TensorIteratorBaseERKT_EUliE_EEviT1_ --------------------------
	.section	.nv.info._ZN2at6native18elementwise_kernelILi128ELi4EZNS0_15gpu_kernel_implINS0_13AUnaryFunctorIhhhNS0_17BitwiseXorFunctorIhEEEEEEvRNS_18TensorIteratorBaseERKT_EUliE_EEviT1_,"",@"SHT_CUDA_INFO"
	.sectionflags	@""
	.align	4


	//----- nvinfo : EIATTR_CUDA_API_VERSION
	.align		4
        /*0000*/ 	.byte	0x04, 0x37
        /*0002*/ 	.short	(.L_3015 - .L_3014)
.L_3014:
        /*0004*/ 	.word	0x00000082


	//----- nvinfo : EIATTR_KPARAM_INFO
	.align		4
.L_3015:
        /*0008*/ 	.byte	0x04, 0x17
        /*000a*/ 	.short	(.L_3017 - .L_3016)
.L_3016:
        /*000c*/ 	.word	0x00000000
        /*0010*/ 	.short	0x0001
        /*0012*/ 	.short	0x0008
        /*0014*/ 	.byte	0x00, 0xf0, 0x61, 0x08


	//----- nvinfo : EIATTR_KPARAM_INFO
	.align		4
.L_3017:
        /*0018*/ 	.byte	0x04, 0x17
        /*001a*/ 	.short	(.L_3019 - .L_3018)
.L_3018:
        /*001c*/ 	.word	0x00000000
        /*0020*/ 	.short	0x0000
        /*0022*/ 	.short	0x0000
        /*0024*/ 	.byte	0x00, 0xf0, 0x11, 0x00


	//----- nvinfo : EIATTR_SPARSE_MMA_MASK
	.align		4
.L_3019:
        /*0028*/ 	.byte	0x03, 0x50
        /*002a*/ 	.short	0x0000


	//----- nvinfo : EIATTR_MAXREG_COUNT
	.align		4
        /*002c*/ 	.byte	0x03, 0x1b
        /*002e*/ 	.short	0x0080


	//----- nvinfo : EIATTR_EXTERNS
	.align		4
        /*0030*/ 	.byte	0x04, 0x0f
        /*0032*/ 	.short	(.L_3021 - .L_3020)


	//   ....[0]....
	.align		4
.L_3020:
        /*0034*/ 	.word	index@(__assertfail)


	//----- nvinfo : EIATTR_MERCURY_ISA_VERSION
	.align		4
.L_3021:
        /*0038*/ 	.byte	0x03, 0x5f
        /*003a*/ 	.short	0x0101


	//----- nvinfo : EIATTR_VRC_CTA_INIT_COUNT
	.align		4
        /*003c*/ 	.byte	0x02, 0x4a
	.zero		1
	.zero		1


	//----- nvinfo : EIATTR_SYSCALL_OFFSETS
	.align		4
        /*0040*/ 	.byte	0x04, 0x46
        /*0042*/ 	.short	(.L_3023 - .L_3022)


	//   ....[0]....
.L_3022:
        /*0044*/ 	.word	0x00002170


	//   ....[1]....
        /*0048*/ 	.word	0x00002fb0


	//   ....[2]....
        /*004c*/ 	.word	0x000052d0


	//   ....[3]....
        /*0050*/ 	.word	0x00005f60


	//   ....[4]....
        /*0054*/ 	.word	0x00008360


	//   ....[5]....
        /*0058*/ 	.word	0x00008ff0


	//   ....[6]....
        /*005c*/ 	.word	0x0000b400


	//   ....[7]....
        /*0060*/ 	.word	0x0000c050


	//----- nvinfo : EIATTR_EXIT_INSTR_OFFSETS
	.align		4
.L_3023:
        /*0064*/ 	.byte	0x04, 0x1c
        /*0066*/ 	.short	(.L_3025 - .L_3024)


	//   ....[0]....
.L_3024:
        /*0068*/ 	.word	0x000092b0


	//   ....[1]....
        /*006c*/ 	.word	0x0000b530


	//   ....[2]....
        /*0070*/ 	.word	0x0000b550


	//   ....[3]....
        /*0074*/ 	.word	0x0000b5f0


	//   ....[4]....
        /*0078*/ 	.word	0x0000b620


	//   ....[5]....
        /*007c*/ 	.word	0x0000b650


	//   ....[6]....
        /*0080*/ 	.word	0x0000b6f0


	//   ....[7]....
        /*0084*/ 	.word	0x0000b740


	//   ....[8]....
        /*0088*/ 	.word	0x0000b7f0


	//   ....[9]....
        /*008c*/ 	.word	0x0000b850


	//   ....[10]....
        /*0090*/ 	.word	0x0000b890


	//   ....[11]....
        /*0094*/ 	.word	0x0000b960


	//   ....[12]....
        /*0098*/ 	.word	0x0000bab0


	//   ....[13]....
        /*009c*/ 	.word	0x0000bc00


	//   ....[14]....
        /*00a0*/ 	.word	0x0000bd70


	//   ....[15]....
        /*00a4*/ 	.word	0x0000bdb0


	//   ....[16]....
        /*00a8*/ 	.word	0x0000bde0


	//   ....[17]....
        /*00ac*/ 	.word	0x0000bea0


	//   ....[18]....
        /*00b0*/ 	.word	0x0000bef0


	//   ....[19]....
        /*00b4*/ 	.word	0x0000c060


	//   ....[20]....
        /*00b8*/ 	.word	0x0000c150


	//   ....[21]....
        /*00bc*/ 	.word	0x0000c200


	//   ....[22]....
        /*00c0*/ 	.word	0x0000c230


	//   ....[23]....
        /*00c4*/ 	.word	0x0000c280


	//   ....[24]....
        /*00c8*/ 	.word	0x0000c2d0


	//----- nvinfo : EIATTR_MAX_THREADS
	.align		4
.L_3025:
        /*00cc*/ 	.byte	0x04, 0x05
        /*00ce*/ 	.short	(.L_3027 - .L_3026)
.L_3026:
        /*00d0*/ 	.word	0x00000080
        /*00d4*/ 	.word	0x00000001
        /*00d8*/ 	.word	0x00000001


	//----- nvinfo : EIATTR_CRS_STACK_SIZE
	.align		4
.L_3027:
        /*00dc*/ 	.byte	0x04, 0x1e
        /*00de*/ 	.short	(.L_3029 - .L_3028)
.L_3028:
        /*00e0*/ 	.word	0x00000000


	//----- nvinfo : EIATTR_CBANK_PARAM_SIZE
	.align		4
.L_3029:
        /*00e4*/ 	.byte	0x03, 0x19
        /*00e6*/ 	.short	0x0220


	//----- nvinfo : EIATTR_PARAM_CBANK
	.align		4
        /*00e8*/ 	.byte	0x04, 0x0a
        /*00ea*/ 	.short	(.L_3031 - .L_3030)
	.align		4
.L_3030:
        /*00ec*/ 	.word	index@(.nv.constant0._ZN2at6native18elementwise_kernelILi128ELi4EZNS0_15gpu_kernel_implINS0_13AUnaryFunctorIhhhNS0_17BitwiseXorFunctorIhEEEEEEvRNS_18TensorIteratorBaseERKT_EUliE_EEviT1_)
        /*00f0*/ 	.short	0x0380
        /*00f2*/ 	.short	0x0220


	//----- nvinfo : EIATTR_SW_WAR
	.align		4
.L_3031:
        /*00f4*/ 	.byte	0x04, 0x36
        /*00f6*/ 	.short	(.L_3033 - .L_3032)
.L_3032:
        /*00f8*/ 	.word	0x00000008
.L_3033:


//--------------------- .nv.info._ZN2at6native27unrolled_elementwise_kernelINS0_13AUnaryFunctorIhhhNS0_17BitwiseXorFunctorIhEEEESt5arrayIPcLm2EELi4E23TrivialOffsetCalculatorILi1EjESA_NS0_6memory12LoadWithCastILi1EEENSB_13StoreWithCastILi1EEEEEviT_T0_T2_T3_T4_T5_ --------------------------
	.section	.nv.info._ZN2at6native27unrolled_elementwise_kernelINS0_13AUnaryFunctorIhhhNS0_17BitwiseXorFunctorIhEEEESt5arrayIPcLm2EELi4E23TrivialOffsetCalculatorILi1EjESA_NS0_6memory12LoadWithCastILi1EEENSB_13StoreWithCastILi1EEEEEviT_T0_T2_T3_T4_T5_,"",@"SHT_CUDA_INFO"
	.sectionflags	@""
	.align	4


	//----- nvinfo : EIATTR_CUDA_API_VERSION
	.align		4
        /*0000*/ 	.byte	0x04, 0x37
        /*0002*/ 	.short	(.L_3035 - .L_3034)
.L_3034:
        /*0004*/ 	.word	0x00000082


	//----- nvinfo : EIATTR_KPARAM_INFO
	.align		4
.L_3035:
        /*0008*/ 	.byte	0x04, 0x17
        /*000a*/ 	.short	(.L_3037 - .L_3036)
.L_3036:
        /*000c*/ 	.word	0x00000000
        /*0010*/ 	.short	0x0006
        /*0012*/ 	.short	0x0024
        /*0014*/ 	.byte	0x00, 0xf0, 0x21, 0x00


	//----- nvinfo : EIATTR_KPARAM_INFO
	.align		4
.L_3037:
        /*0018*/ 	.byte	0x04, 0x17
        /*001a*/ 	.short	(.L_3039 - .L_3038)
.L_3038:
        /*001c*/ 	.word	0x00000000
        /*0020*/ 	.short	0x0005
        /*0022*/ 	.short	0x001c
        /*0024*/ 	.byte	0x00, 0xf0, 0x21, 0x00


	//----- nvinfo : EIATTR_KPARAM_INFO
	.align		4
.L_3039:
        /*0028*/ 	.byte	0x04, 0x17
        /*002a*/ 	.short	(.L_3041 - .L_3040)
.L_3040:
        /*002c*/ 	.word	0x00000000
        /*0030*/ 	.short	0x0004
        /*0032*/ 	.short	0x0019
        /*0034*/ 	.byte	0x00, 0xf0, 0x05, 0x00


	//----- nvinfo : EIATTR_KPARAM_INFO
	.align		4
.L_3041:
        /*0038*/ 	.byte	0x04, 0x17
        /*003a*/ 	.short	(.L_3043 - .L_3042)
.L_3042:
        /*003c*/ 	.word	0x00000000
        /*0040*/ 	.short	0x0003
        /*0042*/ 	.short	0x0018
        /*0044*/ 	.byte	0x00, 0xf0, 0x05, 0x00


	//----- nvinfo : EIATTR_KPARAM_INFO
	.align		4
.L_3043:
        /*0048*/ 	.byte	0x04, 0x17
        /*004a*/ 	.short	(.L_3045 - .L_3044)
.L_3044:
        /*004c*/ 	.word	0x00000000
        /*0050*/ 	.short	0x0002
        /*0052*/ 	.short	0x0008
        /*0054*/ 	.byte	0x00, 0xf0, 0x41, 0x00


	//----- nvinfo : EIATTR_KPARAM_INFO
	.align		4
.L_3045:
        /*0058*/ 	.byte	0x04, 0x17
        /*005a*/ 	.short	(.L_3047 - .L_3046)
.L_3046:
        /*005c*/ 	.word	0x00000000
        /*0060*/ 	.short	0x0001
        /*0062*/ 	.short	0x0004
        /*0064*/ 	.byte	0x00, 0xf0, 0x09, 0x00


	//----- nvinfo : EIATTR_KPARAM_INFO
	.align		4
.L_3047:
        /*0068*/ 	.byte	0x04, 0x17
        /*006a*/ 	.short	(.L_3049 - .L_3048)
.L_3048:
        /*006c*/ 	.word	0x00000000
        /*0070*/ 	.short	0x0000
        /*0072*/ 	.short	0x0000
        /*0074*/ 	.byte	0x00, 0xf0, 0x11, 0x00


	//----- nvinfo : EIATTR_SPARSE_MMA_MASK
	.align		4
.L_3049:
        /*0078*/ 	.byte	0x03, 0x50
        /*007a*/ 	.short	0x0000


	//----- nvinfo : EIATTR_MAXREG_COUNT
	.align		4
        /*007c*/ 	.byte	0x03, 0x1b
        /*007e*/ 	.short	0x00ff


	//----- nvinfo : EIATTR_EXTERNS
	.align		4
        /*0080*/ 	.byte	0x04, 0x0f
        /*0082*/ 	.short	(.L_3051 - .L_3050)


	//   ....[0]....
	.align		4
.L_3050:
        /*0084*/ 	.word	index@(__assertfail)


	//----- nvinfo : EIATTR_MERCURY_ISA_VERSION
	.align		4
.L_3051:
        /*0088*/ 	.byte	0x03, 0x5f
        /*008a*/ 	.short	0x0101


	//----- nvinfo : EIATTR_VRC_CTA_INIT_COUNT
	.align		4
        /*008c*/ 	.byte	0x02, 0x4a
	.zero		1
	.zero		1


	//----- nvinfo : EIATTR_SYSCALL_OFFSETS
	.align		4
        /*0090*/ 	.byte	0x04, 0x46
        /*0092*/ 	.short	(.L_3053 - .L_3052)


	//   ....[0]....
.L_3052:
        /*0094*/ 	.word	0x00000e70


	//   ....[1]....
        /*0098*/ 	.word	0x00001e60


	//   ....[2]....
        /*009c*/ 	.word	0x00002d90


	//   ....[3]....
        /*00a0*/ 	.word	0x00003cc0


	//   ....[4]....
        /*00a4*/ 	.word	0x00004b00


	//   ....[5]....
        /*00a8*/ 	.word	0x000058f0


	//   ....[6]....
        /*00ac*/ 	.word	0x000067f0


	//   ....[7]....
        /*00b0*/ 	.word	0x000076c0


	//----- nvinfo : EIATTR_EXIT_INSTR_OFFSETS
	.align		4
.L_3053:
        /*00b4*/ 	.byte	0x04, 0x1c
        /*00b6*/ 	.short	(.L_3055 - .L_3054)


	//   ....[0]....
.L_3054:
        /*00b8*/ 	.word	0x00006aa0


	//   ....[1]....
        /*00bc*/ 	.word	0x00006bd0


	//   ....[2]....
        /*00c0*/ 	.word	0x00006bf0


	//   ....[3]....
        /*00c4*/ 	.word	0x00006c90


	//   ....[4]....
        /*00c8*/ 	.word	0x00006cc0


	//   ....[5]....
        /*00cc*/ 	.word	0x00006cf0


	//   ....[6]....
        /*00d0*/ 	.word	0x00006d90


	//   ....[7]....
        /*00d4*/ 	.word	0x00006de0


	//   ....[8]....
        /*00d8*/ 	.word	0x00006e90


	//   ....[9]....
        /*00dc*/ 	.word	0x00006ef0


	//   ....[10]....
        /*00e0*/ 	.word	0x00006f30


	//   ....[11]....
        /*00e4*/ 	.word	0x00007000


	//   ....[12]....
        /*00e8*/ 	.word	0x00007150


	//   ....[13]....
        /*00ec*/ 	.word	0x000072a0


	//   ....[14]....
        /*00f0*/ 	.word	0x00007400


	//   ....[15]....
        /*00f4*/ 	.word	0x00007440


	//   ....[16]....
        /*00f8*/ 	.word	0x00007470


	//   ....[17]....
        /*00fc*/ 	.word	0x00007510


	//   ....[18]....
        /*0100*/ 	.word	0x00007560


	//   ....[19]....
        /*0104*/ 	.word	0x000076d0


	//   ....[20]....
        /*0108*/ 	.word	0x000077c0


	//   ....[21]....
        /*010c*/ 	.word	0x00007870


	//   ....[22]....
        /*0110*/ 	.word	0x000078a0


	//   ....[23]....
        /*0114*/ 	.word	0x000078f0


	//   ....[24]....
        /*0118*/ 	.word	0x00007940


	//----- nvinfo : EIATTR_MAX_THREADS
	.align		4
.L_3055:
        /*011c*/ 	.byte	0x04, 0x05
        /*011e*/ 	.short	(.L_3057 - .L_3056)
.L_3056:
        /*0120*/ 	.word	0x00000080
        /*0124*/ 	.word	0x00000001
        /*0128*/ 	.word	0x00000001


	//----- nvinfo : EIATTR_CRS_STACK_SIZE
	.align		4
.L_3057:
        /*012c*/ 	.byte	0x04, 0x1e
        /*012e*/ 	.short	(.L_3059 - .L_3058)
.L_3058:
        /*0130*/ 	.word	0x00000000


	//----- nvinfo : EIATTR_CBANK_PARAM_SIZE
	.align		4
.L_3059:
        /*0134*/ 	.byte	0x03, 0x19
        /*0136*/ 	.short	0x002c


	//----- nvinfo : EIATTR_PARAM_CBANK
	.align		4
        /*0138*/ 	.byte	0x04, 0x0a
        /*013a*/ 	.short	(.L_3061 - .L_3060)
	.align		4
.L_3060:
        /*013c*/ 	.word	index@(.nv.constant0._ZN2at6native27unrolled_elementwise_kernelINS0_13AUnaryFunctorIhhhNS0_17BitwiseXorFunctorIhEEEESt5arrayIPcLm2EELi4E23TrivialOffsetCalculatorILi1EjESA_NS0_6memory12LoadWithCastILi1EEENSB_13StoreWithCastILi1EEEEEviT_T0_T2_T3_T4_T5_)
        /*0140*/ 	.short	0x0380
        /*0142*/ 	.short	0x002c


	//----- nvinfo : EIATTR_SW_WAR
	.align		4
.L_3061:
        /*0144*/ 	.byte	0x04, 0x36
        /*0146*/ 	.short	(.L_3063 - .L_3062)
.L_3062:
        /*0148*/ 	.word	0x00000008
.L_3063:


//--------------------- .nv.info._ZN2at6native18elementwise_kernelILi128ELi4EZNS0_22gpu_kernel_impl_nocastINS0_13AUnaryFunctorIhhhNS0_17BitwiseXorFunctorIhEEEEEEvRNS_18TensorIteratorBaseERKT_EUliE_EEviT1_ --------------------------
	.section	.nv.info._ZN2at6native18elementwise_kernelILi128ELi4EZNS0_22gpu_kernel_impl_nocastINS0_13AUnaryFunctorIhhhNS0_17BitwiseXorFunctorIhEEEEEEvRNS_18TensorIteratorBaseERKT_EUliE_EEviT1_,"",@"SHT_CUDA_INFO"
	.sectionflags	@""
	.align	4


	//----- nvinfo : EIATTR_CUDA_API_VERSION
	.align		4
        /*0000*/ 	.byte	0x04, 0x37
        /*0002*/ 	.short	(.L_3065 - .L_3064)
.L_3064:
        /*0004*/ 	.word	0x00000082


	//----- nvinfo : EIATTR_KPARAM_INFO
	.align		4
.L_3065:
        /*0008*/ 	.byte	0x04, 0x17
        /*000a*/ 	.short	(.L_3067 - .L_3066)
.L_3066:
        /*000c*/ 	.word	0x00000000
        /*0010*/ 	.short	0x0001
        /*0012*/ 	.short	0x0008
        /*0014*/ 	.byte	0x00, 0xf0, 0x61, 0x08


	//----- nvinfo : EIATTR_KPARAM_INFO
	.align		4
.L_3067:
        /*0018*/ 	.byte	0x04, 0x17
        /*001a*/ 	.short	(.L_3069 - .L_3068)
.L_3068:
        /*001c*/ 	.word	0x00000000
        /*0020*/ 	.short	0x0000
        /*0022*/ 	.short	0x0000
        /*0024*/ 	.byte	0x00, 0xf0, 0x11, 0x00


	//----- nvinfo : EIATTR_SPARSE_MMA_MASK
	.align		4
.L_3069:
        /*0028*/ 	.byte	0x03, 0x50
        /*002a*/ 	.short	0x0000


	//----- nvinfo : EIATTR_MAXREG_COUNT
	.align		4
        /*002c*/ 	.byte	0x03, 0x1b
        /*002e*/ 	.short	0x0080


	//----- nvinfo : EIATTR_MERCURY_ISA_VERSION
	.align		4
        /*0030*/ 	.byte	0x03, 0x5f
        /*0032*/ 	.short	0x0101


	//----- nvinfo : EIATTR_VRC_CTA_INIT_COUNT
	.align		4
        /*0034*/ 	.byte	0x02, 0x4a
	.zero		1
	.zero		1


	//----- nvinfo : EIATTR_EXIT_INSTR_OFFSETS
	.align		4
        /*0038*/ 	.byte	0x04, 0x1c
        /*003a*/ 	.short	(.L_3071 - .L_3070)


	//   ....[0]....
.L_3070:
        /*003c*/ 	.word	0x000002b0


	//   ....[1]....
        /*0040*/ 	.word	0x00000310


	//   ....[2]....
        /*0044*/ 	.word	0x00003dd0


	//   ....[3]....
        /*0048*/ 	.word	0x00005100


	//----- nvinfo : EIATTR_MAX_THREADS
	.align		4
.L_3071:
        /*004c*/ 	.byte	0x04, 0x05
        /*004e*/ 	.short	(.L_3073 - .L_3072)
.L_3072:
        /*0050*/ 	.word	0x00000080
        /*0054*/ 	.word	0x00000001
        /*0058*/ 	.word	0x00000001


	//----- nvinfo : EIATTR_CRS_STACK_SIZE
	.align		4
.L_3073:
        /*005c*/ 	.byte	0x04, 0x1e
        /*005e*/ 	.short	(.L_3075 - .L_3074)
.L_3074:
        /*0060*/ 	.word	0x00000000


	//----- nvinfo : EIATTR_CBANK_PARAM_SIZE
	.align		4
.L_3075:
        /*0064*/ 	.byte	0x03, 0x19
        /*0066*/ 	.short	0x0220


	//----- nvinfo : EIATTR_PARAM_CBANK
	.align		4
        /*0068*/ 	.byte	0x04, 0x0a
        /*006a*/ 	.short	(.L_3077 - .L_3076)
	.align		4
.L_3076:
        /*006c*/ 	.word	index@(.nv.constant0._ZN2at6native18elementwise_kernelILi128ELi4EZNS0_22gpu_kernel_impl_nocastINS0_13AUnaryFunctorIhhhNS0_17BitwiseXorFunctorIhEEEEEEvRNS_18TensorIteratorBaseERKT_EUliE_EEviT1_)
        /*0070*/ 	.short	0x0380
        /*0072*/ 	.short	0x0220


	//----- nvinfo : EIATTR_SW_WAR
	.align		4
.L_3077:
        /*0074*/ 	.byte	0x04, 0x36
        /*0076*/ 	.short	(.L_3079 - .L_3078)
.L_3078:
        /*0078*/ 	.word	0x00000008
.L_3079:


//--------------------- .nv.info._ZN2at6native27unrolled_elementwise_kernelINS0_13AUnaryFunctorIhhhNS0_17BitwiseXorFunctorIhEEEESt5arrayIPcLm2EELi4E23TrivialOffsetCalculatorILi1EjESA_NS0_6memory15LoadWithoutCastENSB_16StoreWithoutCastEEEviT_T0_T2_T3_T4_T5_ --------------------------
	.section	.nv.info._ZN2at6native27unrolled_elementwise_kernelINS0_13AUnaryFunctorIhhhNS0_17BitwiseXorFunctorIhEEEESt5arrayIPcLm2EELi4E23TrivialOffsetCalculatorILi1EjESA_NS0_6memory15LoadWithoutCastENSB_16StoreWithoutCastEEEviT_T0_T2_T3_T4_T5_,"",@"SHT_CUDA_INFO"
	.sectionflags	@""
	.align	4


	//----- nvinfo : EIATTR_CUDA_API_VERSION
	.align		4
        /*0000*/ 	.byte	0x04, 0x37
        /*0002*/ 	.short	(.L_3081 - .L_3080)
.L_3080:
        /*0004*/ 	.word	0x00000082


	//----- nvinfo : EIATTR_KPARAM_INFO
	.align		4
.L_3081:
        /*0008*/ 	.byte	0x04, 0x17
        /*000a*/ 	.short	(.L_3083 - .L_3082)
.L_3082:
        /*000c*/ 	.word	0x00000000
        /*0010*/ 	.short	0x0006
        /*0012*/ 	.short	0x001b
        /*0014*/ 	.byte	0x00, 0xf0, 0x05, 0x00


	//----- nvinfo : EIATTR_KPARAM_INFO
	.align		4
.L_3083:
        /*0018*/ 	.byte	0x04, 0x17
        /*001a*/ 	.short	(.L_3085 - .L_3084)
.L_3084:
        /*001c*/ 	.word	0x00000000
        /*0020*/ 	.short	0x0005
        /*0022*/ 	.short	0x001a
        /*0024*/ 	.byte	0x00, 0xf0, 0x05, 0x00


	//----- nvinfo : EIATTR_KPARAM_INFO
	.align		4
.L_3085:
        /*0028*/ 	.byte	0x04, 0x17
        /*002a*/ 	.short	(.L_3087 - .L_3086)
.L_3086:
        /*002c*/ 	.word	0x00000000
        /*0030*/ 	.short	0x0004
        /*0032*/ 	.short	0x0019
        /*0034*/ 	.byte	0x00, 0xf0, 0x05, 0x00


	//----- nvinfo : EIATTR_KPARAM_INFO
	.align		4
.L_3087:
        /*0038*/ 	.byte	0x04, 0x17
        /*003a*/ 	.short	(.L_3089 - .L_3088)
.L_3088:
        /*003c*/ 	.word	0x00000000
        /*0040*/ 	.short	0x0003
        /*0042*/ 	.short	0x0018
        /*0044*/ 	.byte	0x00, 0xf0, 0x05, 0x00


	//----- nvinfo : EIATTR_KPARAM_INFO
	.align		4
.L_3089:
        /*0048*/ 	.byte	0x04, 0x17
        /*004a*/ 	.short	(.L_3091 - .L_3090)
.L_3090:
        /*004c*/ 	.word	0x00000000
        /*0050*/ 	.short	0x0002
        /*0052*/ 	.short	0x0008
        /*0054*/ 	.byte	0x00, 0xf0, 0x41, 0x00


	//----- nvinfo : EIATTR_KPARAM_INFO
	.align		4
.L_3091:
        /*0058*/ 	.byte	0x04, 0x17
        /*005a*/ 	.short	(.L_3093 - .L_3092)
.L_3092:
        /*005c*/ 	.word	0x00000000
        /*0060*/ 	.short	0x0001
        /*0062*/ 	.short	0x0004
        /*0064*/ 	.byte	0x00, 0xf0, 0x09, 0x00


	//----- nvinfo : EIATTR_KPARAM_INFO
	.align		4
.L_3093:
        /*0068*/ 	.byte	0x04, 0x17
        /*006a*/ 	.short	(.L_3095 - .L_3094)
.L_3094:
        /*006c*/ 	.word	0x00000000
        /*0070*/ 	.short	0x0000
        /*0072*/ 	.short	0x0000
        /*0074*/ 	.byte	0x00, 0xf0, 0x11, 0x00


	//----- nvinfo : EIATTR_SPARSE_MMA_MASK
	.align		4
.L_3095:
        /*0078*/ 	.byte	0x03, 0x50
        /*007a*/ 	.short	0x0000


	//----- nvinfo : EIATTR_MAXREG_COUNT
	.align		4
        /*007c*/ 	.byte	0x03, 0x1b
        /*007e*/ 	.short	0x00ff


	//----- nvinfo : EIATTR_MERCURY_ISA_VERSION
	.align		4
        /*0080*/ 	.byte	0x03, 0x5f
        /*0082*/ 	.short	0x0101


	//----- nvinfo : EIATTR_VRC_CTA_INIT_COUNT
	.align		4
        /*0084*/ 	.byte	0x02, 0x4a
	.zero		1
	.zero		1


	//----- nvinfo : EIATTR_EXIT_INSTR_OFFSETS
	.align		4
        /*0088*/ 	.byte	0x04, 0x1c
        /*008a*/ 	.short	(.L_3097 - .L_3096)


	//   ....[0]....
.L_3096:
        /*008c*/ 	.word	0x00000490


	//   ....[1]....
        /*0090*/ 	.word	0x000004f0


	//----- nvinfo : EIATTR_MAX_THREADS
	.align		4
.L_3097:
        /*0094*/ 	.byte	0x04, 0x05
        /*0096*/ 	.short	(.L_3099 - .L_3098)
.L_3098:
        /*0098*/ 	.word	0x00000080
        /*009c*/ 	.word	0x00000001
        /*00a0*/ 	.word	0x00000001


	//----- nvinfo : EIATTR_CRS_STACK_SIZE
	.align		4
.L_3099:
        /*00a4*/ 	.byte	0x04, 0x1e
        /*00a6*/ 	.short	(.L_3101 - .L_3100)
.L_3100:
        /*00a8*/ 	.word	0x00000000


	//----- nvinfo : EIATTR_CBANK_PARAM_SIZE
	.align		4
.L_3101:
        /*00ac*/ 	.byte	0x03, 0x19
        /*00ae*/ 	.short	0x001c


	//----- nvinfo : EIATTR_PARAM_CBANK
	.align		4
        /*00b0*/ 	.byte	0x04, 0x0a
        /*00b2*/ 	.short	(.L_3103 - .L_3102)
	.align		4
.L_3102:
        /*00b4*/ 	.word	index@(.nv.constant0._ZN2at6native27unrolled_elementwise_kernelINS0_13AUnaryFunctorIhhhNS0_17BitwiseXorFunctorIhEEEESt5arrayIPcLm2EELi4E23TrivialOffsetCalculatorILi1EjESA_NS0_6memory15LoadWithoutCastENSB_16StoreWithoutCastEEEviT_T0_T2_T3_T4_T5_)
        /*00b8*/ 	.short	0x0380
        /*00ba*/ 	.short	0x001c


	//----- nvinfo : EIATTR_SW_WAR
	.align		4
.L_3103:
        /*00bc*/ 	.byte	0x04, 0x36
        /*00be*/ 	.short	(.L_3105 - .L_3104)
.L_3104:
        /*00c0*/ 	.word	0x00000008
.L_3105:


//--------------------- .nv.info._ZN2at6native29vectorized_elementwise_kernelILi2ENS0_13AUnaryFunctorIhhhNS0_17BitwiseXorFunctorIhEEEESt5arrayIPcLm2EEEEviT0_T1_ --------------------------
	.section	.nv.info._ZN2at6native29vectorized_elementwise_kernelILi2ENS0_13AUnaryFunctorIhhhNS0_17BitwiseXorFunctorIhEEEESt5arrayIPcLm2EEEEviT0_T1_,"",@"SHT_CUDA_INFO"
	.sectionflags	@""
	.align	4


	//----- nvinfo : EIATTR_CUDA_API_VERSION
	.align		4
        /*0000*/ 	.byte	0x04, 0x37
        /*0002*/ 	.short	(.L_3107 - .L_3106)
.L_3106:
        /*0004*/ 	.word	0x00000082


	//----- nvinfo : EIATTR_KPARAM_INFO
	.align		4
.L_3107:
        /*0008*/ 	.byte	0x04, 0x17
        /*000a*/ 	.short	(.L_3109 - .L_3108)
.L_3108:
        /*000c*/ 	.word	0x00000000
        /*0010*/ 	.short	0x0002
        /*0012*/ 	.short	0x0008
        /*0014*/ 	.byte	0x00, 0xf0, 0x41, 0x00


	//----- nvinfo : EIATTR_KPARAM_INFO
	.align		4
.L_3109:
        /*0018*/ 	.byte	0x04, 0x17
        /*001a*/ 	.short	(.L_3111 - .L_3110)
.L_3110:
        /*001c*/ 	.word	0x00000000
        /*0020*/ 	.short	0x0001
        /*0022*/ 	.short	0x0004
        /*0024*/ 	.byte	0x00, 0xf0, 0x09, 0x00


	//----- nvinfo : EIATTR_KPARAM_INFO
	.align		4
.L_3111:
        /*0028*/ 	.byte	0x04, 0x17
        /*002a*/ 	.short	(.L_3113 - .L_3112)
.L_3112:
        /*002c*/ 	.word	0x00000000
        /*0030*/ 	.short	0x0000
        /*0032*/ 	.short	0x0000
        /*0034*/ 	.byte	0x00, 0xf0, 0x11, 0x00


	//----- nvinfo : EIATTR_SPARSE_MMA_MASK
	.align		4
.L_3113:
        /*0038*/ 	.byte	0x03, 0x50
        /*003a*/ 	.short	0x0000


	//----- nvinfo : EIATTR_MAXREG_COUNT
	.align		4
        /*003c*/ 	.byte	0x03, 0x1b
        /*003e*/ 	.short	0x00ff


	//----- nvinfo : EIATTR_MERCURY_ISA_VERSION
	.align		4
        /*0040*/ 	.byte	0x03, 0x5f
        /*0042*/ 	.short	0x0101


	//----- nvinfo : EIATTR_VRC_CTA_INIT_COUNT
	.align		4
        /*0044*/ 	.byte	0x02, 0x4a
	.zero		1
	.zero		1


	//----- nvinfo : EIATTR_EXIT_INSTR_OFFSETS
	.align		4
        /*0048*/ 	.byte	0x04, 0x1c
        /*004a*/ 	.short	(.L_3115 - .L_3114)


	//   ....[0]....
.L_3114:
        /*004c*/ 	.word	0x00000900


	//   ....[1]....
        /*0050*/ 	.word	0x00000960


	//   ....[2]....
        /*0054*/ 	.word	0x00000c00


	//----- nvinfo : EIATTR_MAX_THREADS
	.align		4
.L_3115:
        /*0058*/ 	.byte	0x04, 0x05
        /*005a*/ 	.short	(.L_3117 - .L_3116)
.L_3116:
        /*005c*/ 	.word	0x00000080
        /*0060*/ 	.word	0x00000001
        /*0064*/ 	.word	0x00000001


	//----- nvinfo : EIATTR_CRS_STACK_SIZE
	.align		4
.L_3117:
        /*0068*/ 	.byte	0x04, 0x1e
        /*006a*/ 	.short	(.L_3119 - .L_3118)
.L_3118:
        /*006c*/ 	.word	0x00000000


	//----- nvinfo : EIATTR_CBANK_PARAM_SIZE
	.align		4
.L_3119:
        /*0070*/ 	.byte	0x03, 0x19
        /*0072*/ 	.short	0x0018


	//----- nvinfo : EIATTR_PARAM_CBANK
	.align		4
        /*0074*/ 	.byte	0x04, 0x0a
        /*0076*/ 	.short	(.L_3121 - .L_3120)
	.align		4
.L_3120:
        /*0078*/ 	.word	index@(.nv.constant0._ZN2at6native29vectorized_elementwise_kernelILi2ENS0_13AUnaryFunctorIhhhNS0_17BitwiseXorFunctorIhEEEESt5arrayIPcLm2EEEEviT0_T1_)
        /*007c*/ 	.short	0x0380
        /*007e*/ 	.short	0x0018


	//----- nvinfo : EIATTR_SW_WAR
	.align		4
.L_3121:
        /*0080*/ 	.byte	0x04, 0x36
        /*0082*/ 	.short	(.L_3123 - .L_3122)
.L_3122:
        /*0084*/ 	.word	0x00000008
.L_3123:


//--------------------- .nv.info._ZN2at6native29vectorized_elementwise_kernelILi4ENS0_13AUnaryFunctorIhhhNS0_17BitwiseXorFunctorIhEEEESt5arrayIPcLm2EEEEviT0_T1_ --------------------------
	.section	.nv.info._ZN2at6native29vectorized_elementwise_kernelILi4ENS0_13AUnaryFunctorIhhhNS0_17BitwiseXorFunctorIhEEEESt5arrayIPcLm2EEEEviT0_T1_,"",@"SHT_CUDA_INFO"
	.sectionflags	@""
	.align	4


	//----- nvinfo : EIATTR_CUDA_API_VERSION
	.align		4
        /*0000*/ 	.byte	0x04, 0x37
        /*0002*/ 	.short	(.L_3125 - .L_3124)
.L_3124:
        /*0004*/ 	.word	0x00000082


	//----- nvinfo : EIATTR_KPARAM_INFO
	.align		4
.L_3125:
        /*0008*/ 	.byte	0x04, 0x17
        /*000a*/ 	.short	(.L_3127 - .L_3126)
.L_3126:
        /*000c*/ 	.word	0x00000000
        /*0010*/ 	.short	0x0002
        /*0012*/ 	.short	0x0008
        /*0014*/ 	.byte	0x00, 0xf0, 0x41, 0x00


	//----- nvinfo : EIATTR_KPARAM_INFO
	.align		4
.L_3127:
        /*0018*/ 	.byte	0x04, 0x17
        /*001a*/ 	.short	(.L_3129 - .L_3128)
.L_3128:
        /*001c*/ 	.word	0x00000000
        /*0020*/ 	.short	0x0001
        /*0022*/ 	.short	0x0004
        /*0024*/ 	.byte	0x00, 0xf0, 0x09, 0x00


	//----- nvinfo : EIATTR_KPARAM_INFO
	.align		4
.L_3129:
        /*0028*/ 	.byte	0x04, 0x17
        /*002a*/ 	.short	(.L_3131 - .L_3130)
.L_3130:
        /*002c*/ 	.word	0x00000000
        /*0030*/ 	.short	0x0000
        /*0032*/ 	.short	0x0000
        /*0034*/ 	.byte	0x00, 0xf0, 0x11, 0x00


	//----- nvinfo : EIATTR_SPARSE_MMA_MASK
	.align		4
.L_3131:
        /*0038*/ 	.byte	0x03, 0x50
        /*003a*/ 	.short	0x0000


	//----- nvinfo : EIATTR_MAXREG_COUNT
	.align		4
        /*003c*/ 	.byte	0x03, 0x1b
        /*003e*/ 	.short	0x00ff


	//----- nvinfo : EIATTR_MERCURY_ISA_VERSION
	.align		4
        /*0040*/ 	.byte	0x03, 0x5f
        /*0042*/ 	.short	0x0101


	//----- nvinfo : EIATTR_VRC_CTA_INIT_COUNT
	.align		4
        /*0044*/ 	.byte	0x02, 0x4a
	.zero		1
	.zero		1


	//----- nvinfo : EIATTR_EXIT_INSTR_OFFSETS
	.align		4
        /*0048*/ 	.byte	0x04, 0x1c
        /*004a*/ 	.short	(.L_3133 - .L_3132)


	//   ....[0]....
.L_3132:
        /*004c*/ 	.word	0x00000900


	//   ....[1]....
        /*0050*/ 	.word	0x00000960


	//   ....[2]....
        /*0054*/ 	.word	0x00000be0


	//----- nvinfo : EIATTR_MAX_THREADS
	.align		4
.L_3133:
        /*0058*/ 	.byte	0x04, 0x05
        /*005a*/ 	.short	(.L_3135 - .L_3134)
.L_3134:
        /*005c*/ 	.word	0x00000080
        /*0060*/ 	.word	0x00000001
        /*0064*/ 	.word	0x00000001


	//----- nvinfo : EIATTR_CRS_STACK_SIZE
	.align		4
.L_3135:
        /*0068*/ 	.byte	0x04, 0x1e
        /*006a*/ 	.short	(.L_3137 - .L_3136)
.L_3136:
        /*006c*/ 	.word	0x00000000


	//----- nvinfo : EIATTR_CBANK_PARAM_SIZE
	.align		4
.L_3137:
        /*0070*/ 	.byte	0x03, 0x19
        /*0072*/ 	.short	0x0018


	//----- nvinfo : EIATTR_PARAM_CBANK
	.align		4
        /*0074*/ 	.byte	0x04, 0x0a
        /*0076*/ 	.short	(.L_3139 - .L_3138)
	.align		4
.L_3138:
        /*0078*/ 	.word	index@(.nv.constant0._ZN2at6native29vectorized_elementwise_kernelILi4ENS0_13AUnaryFunctorIhhhNS0_17BitwiseXorFunctorIhEEEESt5arrayIPcLm2EEEEviT0_T1_)
        /*007c*/ 	.short	0x0380
        /*007e*/ 	.short	0x0018


	//----- nvinfo : EIATTR_SW_WAR
	.align		4
.L_3139:
        /*0080*/ 	.byte	0x04, 0x36
        /*0082*/ 	.short	(.L_3141 - .L_3140)
.L_3140:
        /*0084*/ 	.word	0x00000008
.L_3141:


//--------------------- .nv.info._ZN2at6native29vectorized_elementwise_kernelILi8ENS0_13AUnaryFunctorIhhhNS0_17BitwiseXorFunctorIhEEEESt5arrayIPcLm2EEEEviT0_T1_ --------------------------
	.section	.nv.info._ZN2at6native29vectorized_elementwise_kernelILi8ENS0_13AUnaryFunctorIhhhNS0_17BitwiseXorFunctorIhEEEESt5arrayIPcLm2EEEEviT0_T1_,"",@"SHT_CUDA_INFO"
	.sectionflags	@""
	.align	4


	//----- nvinfo : EIATTR_CUDA_API_VERSION
	.align		4
        /*0000*/ 	.byte	0x04, 0x37
        /*0002*/ 	.short	(.L_3143 - .L_3142)
.L_3142:
        /*0004*/ 	.word	0x00000082


	//----- nvinfo : EIATTR_KPARAM_INFO
	.align		4
.L_3143:
        /*0008*/ 	.byte	0x04, 0x17
        /*000a*/ 	.short	(.L_3145 - .L_3144)
.L_3144:
        /*000c*/ 	.word	0x00000000
        /*0010*/ 	.short	0x0002
        /*0012*/ 	.short	0x0008
        /*0014*/ 	.byte	0x00, 0xf0, 0x41, 0x00


	//----- nvinfo : EIATTR_KPARAM_INFO
	.align		4
.L_3145:
        /*0018*/ 	.byte	0x04, 0x17
        /*001a*/ 	.short	(.L_3147 - .L_3146)
.L_3146:
        /*001c*/ 	.word	0x00000000
        /*0020*/ 	.short	0x0001
        /*0022*/ 	.short	0x0004
        /*0024*/ 	.byte	0x00, 0xf0, 0x09, 0x00


	//----- nvinfo : EIATTR_KPARAM_INFO
	.align		4
.L_3147:
        /*0028*/ 	.byte	0x04, 0x17
        /*002a*/ 	.short	(.L_3149 - .L_3148)
.L_3148:
        /*002c*/ 	.word	0x00000000
        /*0030*/ 	.short	0x0000
        /*0032*/ 	.short	0x0000
        /*0034*/ 	.byte	0x00, 0xf0, 0x11, 0x00


	//----- nvinfo : EIATTR_SPARSE_MMA_MASK
	.align		4
.L_3149:
        /*0038*/ 	.byte	0x03, 0x50
        /*003a*/ 	.short	0x0000


	//----- nvinfo : EIATTR_MAXREG_COUNT
	.align		4
        /*003c*/ 	.byte	0x03, 0x1b
        /*003e*/ 	.short	0x00ff


	//----- nvinfo : EIATTR_MERCURY_ISA_VERSION
	.align		4
        /*0040*/ 	.byte	0x03, 0x5f
        /*0042*/ 	.short	0x0101


	//----- nvinfo : EIATTR_VRC_CTA_INIT_COUNT
	.align		4
        /*0044*/ 	.byte	0x02, 0x4a
	.zero		1
	.zero		1


	//----- nvinfo : EIATTR_EXIT_INSTR_OFFSETS
	.align		4
        /*0048*/ 	.byte	0x04, 0x1c
        /*004a*/ 	.short	(.L_3151 - .L_3150)


	//   ....[0]....
.L_3150:
        /*004c*/ 	.word	0x00000900


	//   ....[1]....
        /*0050*/ 	.word	0x00000960


	//   ....[2]....
        /*0054*/ 	.word	0x00000bc0


	//----- nvinfo : EIATTR_MAX_THREADS
	.align		4
.L_3151:
        /*0058*/ 	.byte	0x04, 0x05
        /*005a*/ 	.short	(.L_3153 - .L_3152)
.L_3152:
        /*005c*/ 	.word	0x00000080
        /*0060*/ 	.word	0x00000001
        /*0064*/ 	.word	0x00000001


	//----- nvinfo : EIATTR_CRS_STACK_SIZE
	.align		4
.L_3153:
        /*0068*/ 	.byte	0x04, 0x1e
        /*006a*/ 	.short	(.L_3155 - .L_3154)
.L_3154:
        /*006c*/ 	.word	0x00000000


	//----- nvinfo : EIATTR_CBANK_PARAM_SIZE
	.align		4
.L_3155:
        /*0070*/ 	.byte	0x03, 0x19
        /*0072*/ 	.short	0x0018


	//----- nvinfo : EIATTR_PARAM_CBANK
	.align		4
        /*0074*/ 	.byte	0x04, 0x0a
        /*0076*/ 	.short	(.L_3157 - .L_3156)
	.align		4
.L_3156:
        /*0078*/ 	.word	index@(.nv.constant0._ZN2at6native29vectorized_elementwise_kernelILi8ENS0_13AUnaryFunctorIhhhNS0_17BitwiseXorFunctorIhEEEESt5arrayIPcLm2EEEEviT0_T1_)
        /*007c*/ 	.short	0x0380
        /*007e*/ 	.short	0x0018


	//----- nvinfo : EIATTR_SW_WAR
	.align		4
.L_3157:
        /*0080*/ 	.byte	0x04, 0x36
        /*0082*/ 	.short	(.L_3159 - .L_3158)
.L_3158:
        /*0084*/ 	.word	0x00000008
.L_3159:


//--------------------- .nv.info._ZN2at6native18elementwise_kernelILi128ELi4EZNS0_15gpu_kernel_implINS0_13BinaryFunctorIhhhNS0_17BitwiseXorFunctorIhEEEEEEvRNS_18TensorIteratorBaseERKT_EUliE_EEviT1_ --------------------------
	.section	.nv.info._ZN2at6native18elementwise_kernelILi128ELi4EZNS0_15gpu_kernel_implINS0_13BinaryFunctorIhhhNS0_17BitwiseXorFunctorIhEEEEEEvRNS_18TensorIteratorBaseERKT_EUliE_EEviT1_,"",@"SHT_CUDA_INFO"
	.sectionflags	@""
	.align	4


	//----- nvinfo : EIATTR_CUDA_API_VERSION
	.align		4
        /*0000*/ 	.byte	0x04, 0x37
        /*0002*/ 	.short	(.L_3161 - .L_3160)
.L_3160:
        /*0004*/ 	.word	0x00000082


	//----- nvinfo : EIATTR_KPARAM_INFO
	.align		4
.L_3161:
        /*0008*/ 	.byte	0x04, 0x17
        /*000a*/ 	.short	(.L_3163 - .L_3162)
.L_3162:
        /*000c*/ 	.word	0x00000000
        /*0010*/ 	.short	0x0001
        /*0012*/ 	.short	0x0008
        /*0014*/ 	.byte	0x00, 0xf0, 0x21, 0x0a


	//----- nvinfo : EIATTR_KPARAM_INFO
	.align		4
.L_3163:
        /*0018*/ 	.byte	0x04, 0x17
        /*001a*/ 	.short	(.L_3165 - .L_3164)
.L_3164:
        /*001c*/ 	.word	0x00000000
        /*0020*/ 	.short	0x0000
        /*0022*/ 	.short	0x0000
        /*0024*/ 	.byte	0x00, 0xf0, 0x11, 0x00


	//----- nvinfo : EIATTR_SPARSE_MMA_MASK
	.align		4
.L_3165:
        /*0028*/ 	.byte	0x03, 0x50
        /*002a*/ 	.short	0x0000


	//----- nvinfo : EIATTR_MAXREG_COUNT
	.align		4
        /*002c*/ 	.byte	0x03, 0x1b
        /*002e*/ 	.short	0x0080


	//----- nvinfo : EIATTR_EXTERNS
	.align		4
        /*0030*/ 	.byte	0x04, 0x0f
        /*0032*/ 	.short	(.L_3167 - .L_3166)


	//   ....[0]....
	.align		4
.L_3166:
        /*0034*/ 	.word	index@(__assertfail)


	//----- nvinfo : EIATTR_MERCURY_ISA_VERSION
	.align		4
.L_3167:
        /*0038*/ 	.byte	0x03, 0x5f
        /*003a*/ 	.short	0x0101


	//----- nvinfo : EIATTR_VRC_CTA_INIT_COUNT
	.align		4
        /*003c*/ 	.byte	0x02, 0x4a
	.zero		1
	.zero		1


	//----- nvinfo : EIATTR_SYSCALL_OFFSETS
	.align		4
        /*0040*/ 	.byte	0x04, 0x46
        /*0042*/ 	.short	(.L_3169 - .L_3168)


	//   ....[0]....
.L_3168:
        /*0044*/ 	.word	0x000024a0


	//   ....[1]....
        /*0048*/ 	.word	0x00003330


	//   ....[2]....
        /*004c*/ 	.word	0x00004170


	//   ....[3]....
        /*0050*/ 	.word	0x000067c0


	//   ....[4]....
        /*0054*/ 	.word	0x00007650


	//   ....[5]....
        /*0058*/ 	.word	0x000082e0


	//   ....[6]....
        /*005c*/ 	.word	0x0000aa10


	//   ....[7]....
        /*0060*/ 	.word	0x0000b8a0


	//   ....[8]....
        /*0064*/ 	.word	0x0000c530


	//   ....[9]....
        /*0068*/ 	.word	0x0000ec80


	//   ....[10]....
        /*006c*/ 	.word	0x0000fb10


	//   ....[11]....
        /*0070*/ 	.word	0x00010760


	//----- nvinfo : EIATTR_EXIT_INSTR_OFFSETS
	.align		4
.L_3169:
        /*0074*/ 	.byte	0x04, 0x1c
        /*0076*/ 	.short	(.L_3171 - .L_3170)


	//   ....[0]....
.L_3170:
        /*0078*/ 	.word	0x0000c7f0


	//   ....[1]....
        /*007c*/ 	.word	0x0000fc40


	//   ....[2]....
        /*0080*/ 	.word	0x0000fc60


	//   ....[3]....
        /*0084*/ 	.word	0x0000fd00


	//   ....[4]....
        /*0088*/ 	.word	0x0000fd30


	//   ....[5]....
        /*008c*/ 	.word	0x0000fd60


	//   ....[6]....
        /*0090*/ 	.word	0x0000fe00


	//   ....[7]....
        /*0094*/ 	.word	0x0000fe50


	//   ....[8]....
        /*0098*/ 	.word	0x0000ff00


	//   ....[9]....
        /*009c*/ 	.word	0x0000ff60


	//   ....[10]....
        /*00a0*/ 	.word	0x0000ffa0


	//   ....[11]....
        /*00a4*/ 	.word	0x00010070


	//   ....[12]....
        /*00a8*/ 	.word	0x000101c0


	//   ....[13]....
        /*00ac*/ 	.word	0x00010310


	//   ....[14]....
        /*00b0*/ 	.word	0x00010480


	//   ....[15]....
        /*00b4*/ 	.word	0x000104c0


	//   ....[16]....
        /*00b8*/ 	.word	0x000104f0


	//   ....[17]....
        /*00bc*/ 	.word	0x000105b0


	//   ....[18]....
        /*00c0*/ 	.word	0x00010600


	//   ....[19]....
        /*00c4*/ 	.word	0x00010770


	//   ....[20]....
        /*00c8*/ 	.word	0x00010860


	//   ....[21]....
        /*00cc*/ 	.word	0x00010910


	//   ....[22]....
        /*00d0*/ 	.word	0x00010940


	//   ....[23]....
        /*00d4*/ 	.word	0x00010990


	//   ....[24]....
        /*00d8*/ 	.word	0x000109e0


	//----- nvinfo : EIATTR_MAX_THREADS
	.align		4
.L_3171:
        /*00dc*/ 	.byte	0x04, 0x05
        /*00de*/ 	.short	(.L_3173 - .L_3172)
.L_3172:
        /*00e0*/ 	.word	0x00000080
        /*00e4*/ 	.word	0x00000001
        /*00e8*/ 	.word	0x00000001


	//----- nvinfo : EIATTR_CRS_STACK_SIZE
	.align		4
.L_3173:
        /*00ec*/ 	.byte	0x04, 0x1e
        /*00ee*/ 	.short	(.L_3175 - .L_3174)
.L_3174:
        /*00f0*/ 	.word	0x00000000


	//----- nvinfo : EIATTR_CBANK_PARAM_SIZE
	.align		4
.L_3175:
        /*00f4*/ 	.byte	0x03, 0x19
        /*00f6*/ 	.short	0x0290


	//----- nvinfo : EIATTR_PARAM_CBANK
	.align		4
        /*00f8*/ 	.byte	0x04, 0x0a
        /*00fa*/ 	.short	(.L_3177 - .L_3176)
	.align		4
.L_3176:
        /*00fc*/ 	.word	index@(.nv.constant0._ZN2at6native18elementwise_kernelILi128ELi4EZNS0_15gpu_kernel_implINS0_13BinaryFunctorIhhhNS0_17BitwiseXorFunctorIhEEEEEEvRNS_18TensorIteratorBaseERKT_EUliE_EEviT1_)
        /*0100*/ 	.short	0x0380
        /*0102*/ 	.short	0x0290


	//----- nvinfo : EIATTR_SW_WAR
	.align		4
.L_3177:
        /*0104*/ 	.byte	0x04, 0x36
        /*0106*/ 	.short	(.L_3179 - .L_3178)
.L_3178:
        /*0108*/ 	.word	0x00000008
.L_3179:


//--------------------- .nv.info._ZN2at6native27unrolled_elementwise_kernelINS0_13BinaryFunctorIhhhNS0_17BitwiseXorFunctorIhEEEESt5arrayIPcLm3EELi4E23TrivialOffsetCalculatorILi2EjES9_ILi1EjENS0_6memory12LoadWithCastILi2EEENSC_13StoreWithCastILi1EEEEEviT_T0_T2_T3_T4_T5_ --------------------------
	.section	.nv.info._ZN2at6native27unrolled_elementwise_kernelINS0_13BinaryFunctorIhhhNS0_17BitwiseXorFunctorIhEEEESt5arrayIPcLm3EELi4E23TrivialOffsetCalculatorILi2EjES9_ILi1EjENS0_6memory12LoadWithCastILi2EEENSC_13StoreWithCastILi1EEEEEviT_T0_T2_T3_T4_T5_,"",@"SHT_CUDA_INFO"
	.sectionflags	@""
	.align	4


	//----- nvinfo : EIATTR_CUDA_API_VERSION
	.align		4
        /*0000*/ 	.byte	0x04, 0x37
        /*0002*/ 	.short	(.L_3181 - .L_3180)
.L_3180:
        /*0004*/ 	.word	0x00000082


	//----- nvinfo : EIATTR_KPARAM_INFO
	.align		4
.L_3181:
        /*0008*/ 	.byte	0x04, 0x17
        /*000a*/ 	.short	(.L_3183 - .L_3182)
.L_3182:
        /*000c*/ 	.word	0x00000000
        /*0010*/ 	.short	0x0006
        /*0012*/ 	.short	0x0030
        /*0014*/ 	.byte	0x00, 0xf0, 0x21, 0x00


	//----- nvinfo : EIATTR_KPARAM_INFO
	.align		4
.L_3183:
        /*0018*/ 	.byte	0x04, 0x17
        /*001a*/ 	.short	(.L_3185 - .L_3184)
.L_3184:
        /*001c*/ 	.word	0x00000000
        /*0020*/ 	.short	0x0005
        /*0022*/ 	.short	0x0024
        /*0024*/ 	.byte	0x00, 0xf0, 0x31, 0x00


	//----- nvinfo : EIATTR_KPARAM_INFO
	.align		4
.L_3185:
        /*0028*/ 	.byte	0x04, 0x17
        /*002a*/ 	.short	(.L_3187 - .L_3186)
.L_3186:
        /*002c*/ 	.word	0x00000000
        /*0030*/ 	.short	0x0004
        /*0032*/ 	.short	0x0021
        /*0034*/ 	.byte	0x00, 0xf0, 0x05, 0x00


	//----- nvinfo : EIATTR_KPARAM_INFO
	.align		4
.L_3187:
        /*0038*/ 	.byte	0x04, 0x17
        /*003a*/ 	.short	(.L_3189 - .L_3188)
.L_3188:
        /*003c*/ 	.word	0x00000000
        /*0040*/ 	.short	0x0003
        /*0042*/ 	.short	0x0020
        /*0044*/ 	.byte	0x00, 0xf0, 0x05, 0x00


	//----- nvinfo : EIATTR_KPARAM_INFO
	.align		4
.L_3189:
        /*0048*/ 	.byte	0x04, 0x17
        /*004a*/ 	.short	(.L_3191 - .L_3190)
.L_3190:
        /*004c*/ 	.word	0x00000000
        /*0050*/ 	.short	0x0002
        /*0052*/ 	.short	0x0008
        /*0054*/ 	.byte	0x00, 0xf0, 0x61, 0x00


	//----- nvinfo : EIATTR_KPARAM_INFO
	.align		4
.L_3191:
        /*0058*/ 	.byte	0x04, 0x17
        /*005a*/ 	.short	(.L_3193 - .L_3192)
.L_3192:
        /*005c*/ 	.word	0x00000000
        /*0060*/ 	.short	0x0001
        /*0062*/ 	.short	0x0004
        /*0064*/ 	.byte	0x00, 0xf0, 0x05, 0x00


	//----- nvinfo : EIATTR_KPARAM_INFO
	.align		4
.L_3193:
        /*0068*/ 	.byte	0x04, 0x17
        /*006a*/ 	.short	(.L_3195 - .L_3194)
.L_3194:
        /*006c*/ 	.word	0x00000000
        /*0070*/ 	.short	0x0000
        /*0072*/ 	.short	0x0000
        /*0074*/ 	.byte	0x00, 0xf0, 0x11, 0x00


	//----- nvinfo : EIATTR_SPARSE_MMA_MASK
	.align		4
.L_3195:
        /*0078*/ 	.byte	0x03, 0x50
        /*007a*/ 	.short	0x0000


	//----- nvinfo : EIATTR_MAXREG_COUNT
	.align		4
        /*007c*/ 	.byte	0x03, 0x1b
        /*007e*/ 	.short	0x00ff


	//----- nvinfo : EIATTR_EXTERNS
	.align		4
        /*0080*/ 	.byte	0x04, 0x0f
        /*0082*/ 	.short	(.L_3197 - .L_3196)


	//   ....[0]....
	.align		4
.L_3196:
        /*0084*/ 	.word	index@(__assertfail)


	//----- nvinfo : EIATTR_MERCURY_ISA_VERSION
	.align		4
.L_3197:
        /*0088*/ 	.byte	0x03, 0x5f
        /*008a*/ 	.short	0x0101


	//----- nvinfo : EIATTR_VRC_CTA_INIT_COUNT
	.align		4
        /*008c*/ 	.byte	0x02, 0x4a
	.zero		1
	.zero		1


	//----- nvinfo : EIATTR_SYSCALL_OFFSETS
	.align		4
        /*0090*/ 	.byte	0x04, 0x46
        /*0092*/ 	.short	(.L_3199 - .L_3198)


	//   ....[0]....
.L_3198:
        /*0094*/ 	.word	0x00000e90


	//   ....[1]....
        /*0098*/ 	.word	0x00001d50


	//   ....[2]....
        /*009c*/ 	.word	0x00002d50


	//   ....[3]....
        /*00a0*/ 	.word	0x00003c10


	//   ....[4]....
        /*00a4*/ 	.word	0x00004b50


	//   ....[5]....
        /*00a8*/ 	.word	0x00005a10


	//   ....[6]....
        /*00ac*/ 	.word	0x00006950


	//   ....[7]....
        /*00b0*/ 	.word	0x00007820


	//   ....[8]....
        /*00b4*/ 	.word	0x00008650


	//   ....[9]....
        /*00b8*/ 	.word	0x00009440


	//   ....[10]....
        /*00bc*/ 	.word	0x0000a340


	//   ....[11]....
        /*00c0*/ 	.word	0x0000b210


	//----- nvinfo : EIATTR_EXIT_INSTR_OFFSETS
	.align		4
.L_3199:
        /*00c4*/ 	.byte	0x04, 0x1c
        /*00c6*/ 	.short	(.L_3201 - .L_3200)


	//   ....[0]....
.L_3200:
        /*00c8*/ 	.word	0x0000a5f0


	//   ....[1]....
        /*00cc*/ 	.word	0x0000a720


	//   ....[2]....
        /*00d0*/ 	.word	0x0000a740


	//   ....[3]....
        /*00d4*/ 	.word	0x0000a7e0


	//   ....[4]....
        /*00d8*/ 	.word	0x0000a810


	//   ....[5]....
        /*00dc*/ 	.word	0x0000a840


	//   ....[6]....
        /*00e0*/ 	.word	0x0000a8e0


	//   ....[7]....
        /*00e4*/ 	.word	0x0000a930


	//   ....[8]....
        /*00e8*/ 	.word	0x0000a9e0


	//   ....[9]....
        /*00ec*/ 	.word	0x0000aa40


	//   ....[10]....
        /*00f0*/ 	.word	0x0000aa80


	//   ....[11]....
        /*00f4*/ 	.word	0x0000ab50


	//   ....[12]....
        /*00f8*/ 	.word	0x0000aca0


	//   ....[13]....
        /*00fc*/ 	.word	0x0000adf0


	//   ....[14]....
        /*0100*/ 	.word	0x0000af50


	//   ....[15]....
        /*0104*/ 	.word	0x0000af90


	//   ....[16]....
        /*0108*/ 	.word	0x0000afc0


	//   ....[17]....
        /*010c*/ 	.word	0x0000b060


	//   ....[18]....
        /*0110*/ 	.word	0x0000b0b0


	//   ....[19]....
        /*0114*/ 	.word	0x0000b220


	//   ....[20]....
        /*0118*/ 	.word	0x0000b310


	//   ....[21]....
        /*011c*/ 	.word	0x0000b3c0


	//   ....[22]....
        /*0120*/ 	.word	0x0000b3f0


	//   ....[23]....
        /*0124*/ 	.word	0x0000b440


	//   ....[24]....
        /*0128*/ 	.word	0x0000b490


	//----- nvinfo : EIATTR_MAX_THREADS
	.align		4
.L_3201:
        /*012c*/ 	.byte	0x04, 0x05
        /*012e*/ 	.short	(.L_3203 - .L_3202)
.L_3202:
        /*0130*/ 	.word	0x00000080
        /*0134*/ 	.word	0x00000001
        /*0138*/ 	.word	0x00000001


	//----- nvinfo : EIATTR_CRS_STACK_SIZE
	.align		4
.L_3203:
        /*013c*/ 	.byte	0x04, 0x1e
        /*013e*/ 	.short	(.L_3205 - .L_3204)
.L_3204:
        /*0140*/ 	.word	0x00000000


	//----- nvinfo : EIATTR_CBANK_PARAM_SIZE
	.align		4
.L_3205:
        /*0144*/ 	.byte	0x03, 0x19
        /*0146*/ 	.short	0x0038


	//----- nvinfo : EIATTR_PARAM_CBANK
	.align		4
        /*0148*/ 	.byte	0x04, 0x0a
        /*014a*/ 	.short	(.L_3207 - .L_3206)
	.align		4
.L_3206:
        /*014c*/ 	.word	index@(.nv.constant0._ZN2at6native27unrolled_elementwise_kernelINS0_13BinaryFunctorIhhhNS0_17BitwiseXorFunctorIhEEEESt5arrayIPcLm3EELi4E23TrivialOffsetCalculatorILi2EjES9_ILi1EjENS0_6memory12LoadWithCastILi2EEENSC_13StoreWithCastILi1EEEEEviT_T0_T2_T3_T4_T5_)
        /*0150*/ 	.short	0x0380
        /*0152*/ 	.short	0x0038


	//----- nvinfo : EIATTR_SW_WAR
	.align		4
.L_3207:
        /*0154*/ 	.byte	0x04, 0x36
        /*0156*/ 	.short	(.L_3209 - .L_3208)
.L_3208:
        /*0158*/ 	.word	0x00000008
.L_3209:


//--------------------- .nv.info._ZN2at6native18elementwise_kernelILi128ELi4EZNS0_22gpu_kernel_impl_nocastINS0_13BinaryFunctorIhhhNS0_17BitwiseXorFunctorIhEEEEEEvRNS_18TensorIteratorBaseERKT_EUliE_EEviT1_ --------------------------
	.section	.nv.info._ZN2at6native18elementwise_kernelILi128ELi4EZNS0_22gpu_kernel_impl_nocastINS0_13BinaryFunctorIhhhNS0_17BitwiseXorFunctorIhEEEEEEvRNS_18TensorIteratorBaseERKT_EUliE_EEviT1_,"",@"SHT_CUDA_INFO"
	.sectionflags	@""
	.align	4


	//----- nvinfo : EIATTR_CUDA_API_VERSION
	.align		4
        /*0000*/ 	.byte	0x04, 0x37
        /*0002*/ 	.short	(.L_3211 - .L_3210)
.L_3210:
        /*0004*/ 	.word	0x00000082


	//----- nvinfo : EIATTR_KPARAM_INFO
	.align		4
.L_3211:
        /*0008*/ 	.byte	0x04, 0x17
        /*000a*/ 	.short	(.L_3213 - .L_3212)
.L_3212:
        /*000c*/ 	.word	0x00000000
        /*0010*/ 	.short	0x0001
        /*0012*/ 	.short	0x0008
        /*0014*/ 	.byte	0x00, 0xf0, 0x21, 0x0a


	//----- nvinfo : EIATTR_KPARAM_INFO
	.align		4
.L_3213:
        /*0018*/ 	.byte	0x04, 0x17
        /*001a*/ 	.short	(.L_3215 - .L_3214)
.L_3214:
        /*001c*/ 	.word	0x00000000
        /*0020*/ 	.short	0x0000
        /*0022*/ 	.short	0x0000
        /*0024*/ 	.byte	0x00, 0xf0, 0x11, 0x00


	//----- nvinfo : EIATTR_SPARSE_MMA_MASK
	.align		4
.L_3215:
        /*0028*/ 	.byte	0x03, 0x50
        /*002a*/ 	.short	0x0000


	//----- nvinfo : EIATTR_MAXREG_COUNT
	.align		4
        /*002c*/ 	.byte	0x03, 0x1b
        /*002e*/ 	.short	0x0080


	//----- nvinfo : EIATTR_MERCURY_ISA_VERSION
	.align		4
        /*0030*/ 	.byte	0x03, 0x5f
        /*0032*/ 	.short	0x0101


	//----- nvinfo : EIATTR_VRC_CTA_INIT_COUNT
	.align		4
        /*0034*/ 	.byte	0x02, 0x4a
	.zero		1
	.zero		1


	//----- nvinfo : EIATTR_EXIT_INSTR_OFFSETS
	.align		4
        /*0038*/ 	.byte	0x04, 0x1c
        /*003a*/ 	.short	(.L_3217 - .L_3216)


	//   ....[0]....
.L_3216:
        /*003c*/ 	.word	0x00000300


	//   ....[1]....
        /*0040*/ 	.word	0x00000380


	//   ....[2]....
        /*0044*/ 	.word	0x00004860


	//   ....[3]....
        /*0048*/ 	.word	0x00005ef0


	//----- nvinfo : EIATTR_MAX_THREADS
	.align		4
.L_3217:
        /*004c*/ 	.byte	0x04, 0x05
        /*004e*/ 	.short	(.L_3219 - .L_3218)
.L_3218:
        /*0050*/ 	.word	0x00000080
        /*0054*/ 	.word	0x00000001
        /*0058*/ 	.word	0x00000001


	//----- nvinfo : EIATTR_CRS_STACK_SIZE
	.align		4
.L_3219:
        /*005c*/ 	.byte	0x04, 0x1e
        /*005e*/ 	.short	(.L_3221 - .L_3220)
.L_3220:
        /*0060*/ 	.word	0x00000000


	//----- nvinfo : EIATTR_CBANK_PARAM_SIZE
	.align		4
.L_3221:
        /*0064*/ 	.byte	0x03, 0x19
        /*0066*/ 	.short	0x0290


	//----- nvinfo : EIATTR_PARAM_CBANK
	.align		4
        /*0068*/ 	.byte	0x04, 0x0a
        /*006a*/ 	.short	(.L_3223 - .L_3222)
	.align		4
.L_3222:
        /*006c*/ 	.word	index@(.nv.constant0._ZN2at6native18elementwise_kernelILi128ELi4EZNS0_22gpu_kernel_impl_nocastINS0_13BinaryFunctorIhhhNS0_17BitwiseXorFunctorIhEEEEEEvRNS_18TensorIteratorBaseERKT_EUliE_EEviT1_)
        /*0070*/ 	.short	0x0380
        /*0072*/ 	.short	0x0290


	//----- nvinfo : EIATTR_SW_WAR
	.align		4
.L_3223:
        /*0074*/ 	.byte	0x04, 0x36
        /*0076*/ 	.short	(.L_3225 - .L_3224)
.L_3224:
        /*0078*/ 	.word	0x00000008
.L_3225:


//--------------------- .nv.info._ZN2at6native27unrolled_elementwise_kernelINS0_13BinaryFunctorIhhhNS0_17BitwiseXorFunctorIhEEEESt5arrayIPcLm3EELi4E23TrivialOffsetCalculatorILi2EjES9_ILi1EjENS0_6memory15LoadWithoutCastENSC_16StoreWithoutCastEEEviT_T0_T2_T3_T4_T5_ --------------------------
	.section	.nv.info._ZN2at6native27unrolled_elementwise_kernelINS0_13BinaryFunctorIhhhNS0_17BitwiseXorFunctorIhEEEESt5arrayIPcLm3EELi4E23TrivialOffsetCalculatorILi2EjES9_ILi1EjENS0_6memory15LoadWithoutCastENSC_16StoreWithoutCastEEEviT_T0_T2_T3_T4_T5_,"",@"SHT_CUDA_INFO"
	.sectionflags	@""
	.align	4


	//----- nvinfo : EIATTR_CUDA_API_VERSION
	.align		4
        /*0000*/ 	.byte	0x04, 0x37
        /*0002*/ 	.short	(.L_3227 - .L_3226)
.L_3226:
        /*0004*/ 	.word	0x00000082


	//----- nvinfo : EIATTR_KPARAM_INFO
	.align		4
.L_3227:
        /*0008*/ 	.byte	0x04, 0x17
        /*000a*/ 	.short	(.L_3229 - .L_3228)
.L_3228:
        /*000c*/ 	.word	0x00000000
        /*0010*/ 	.short	0x0006
        /*0012*/ 	.short	0x0023
        /*0014*/ 	.byte	0x00, 0xf0, 0x05, 0x00


	//----- nvinfo : EIATTR_KPARAM_INFO
	.align		4
.L_3229:
        /*0018*/ 	.byte	0x04, 0x17
        /*001a*/ 	.short	(.L_3231 - .L_3230)
.L_3230:
        /*001c*/ 	.word	0x00000000
        /*0020*/ 	.short	0x0005
        /*0022*/ 	.short	0x0022
        /*0024*/ 	.byte	0x00, 0xf0, 0x05, 0x00


	//----- nvinfo : EIATTR_KPARAM_INFO
	.align		4
.L_3231:
        /*0028*/ 	.byte	0x04, 0x17
        /*002a*/ 	.short	(.L_3233 - .L_3232)
.L_3232:
        /*002c*/ 	.word	0x00000000
        /*0030*/ 	.short	0x0004
        /*0032*/ 	.short	0x0021
        /*0034*/ 	.byte	0x00, 0xf0, 0x05, 0x00


	//----- nvinfo : EIATTR_KPARAM_INFO
	.align		4
.L_3233:
        /*0038*/ 	.byte	0x04, 0x17
        /*003a*/ 	.short	(.L_3235 - .L_3234)
.L_3234:
        /*003c*/ 	.word	0x00000000
        /*0040*/ 	.short	0x0003
        /*0042*/ 	.short	0x0020
        /*0044*/ 	.byte	0x00, 0xf0, 0x05, 0x00


	//----- nvinfo : EIATTR_KPARAM_INFO
	.align		4
.L_3235:
        /*0048*/ 	.byte	0x04, 0x17
        /*004a*/ 	.short	(.L_3237 - .L_3236)
.L_3236:
        /*004c*/ 	.word	0x00000000
        /*0050*/ 	.short	0x0002
        /*0052*/ 	.short	0x0008
        /*0054*/ 	.byte	0x00, 0xf0, 0x61, 0x00


	//----- nvinfo : EIATTR_KPARAM_INFO
	.align		4
.L_3237:
        /*0058*/ 	.byte	0x04, 0x17
        /*005a*/ 	.short	(.L_3239 - .L_3238)
.L_3238:
        /*005c*/ 	.word	0x00000000
        /*0060*/ 	.short	0x0001
        /*0062*/ 	.short	0x0004
        /*0064*/ 	.byte	0x00, 0xf0, 0x05, 0x00


	//----- nvinfo : EIATTR_KPARAM_INFO
	.align		4
.L_3239:
        /*0068*/ 	.byte	0x04, 0x17
        /*006a*/ 	.short	(.L_3241 - .L_3240)
.L_3240:
        /*006c*/ 	.word	0x00000000
        /*0070*/ 	.short	0x0000
        /*0072*/ 	.short	0x0000
        /*0074*/ 	.byte	0x00, 0xf0, 0x11, 0x00


	//----- nvinfo : EIATTR_SPARSE_MMA_MASK
	.align		4
.L_3241:
        /*0078*/ 	.byte	0x03, 0x50
        /*007a*/ 	.short	0x0000


	//----- nvinfo : EIATTR_MAXREG_COUNT
	.align		4
        /*007c*/ 	.byte	0x03, 0x1b
        /*007e*/ 	.short	0x00ff


	//----- nvinfo : EIATTR_MERCURY_ISA_VERSION
	.align		4
        /*0080*/ 	.byte	0x03, 0x5f
        /*0082*/ 	.short	0x0101


	//----- nvinfo : EIATTR_VRC_CTA_INIT_COUNT
	.align		4
        /*0084*/ 	.byte	0x02, 0x4a
	.zero		1
	.zero		1


	//----- nvinfo : EIATTR_EXIT_INSTR_OFFSETS
	.align		4
        /*0088*/ 	.byte	0x04, 0x1c
        /*008a*/ 	.short	(.L_3243 - .L_3242)


	//   ....[0]....
.L_3242:
        /*008c*/ 	.word	0x000005c0


	//   ....[1]....
        /*0090*/ 	.word	0x00000620


	//----- nvinfo : EIATTR_MAX_THREADS
	.align		4
.L_3243:
        /*0094*/ 	.byte	0x04, 0x05
        /*0096*/ 	.short	(.L_3245 - .L_3244)
.L_3244:
        /*0098*/ 	.word	0x00000080
        /*009c*/ 	.word	0x00000001
        /*00a0*/ 	.word	0x00000001


	//----- nvinfo : EIATTR_CRS_STACK_SIZE
	.align		4
.L_3245:
        /*00a4*/ 	.byte	0x04, 0x1e
        /*00a6*/ 	.short	(.L_3247 - .L_3246)
.L_3246:
        /*00a8*/ 	.word	0x00000000


	//----- nvinfo : EIATTR_CBANK_PARAM_SIZE
	.align		4
.L_3247:
        /*00ac*/ 	.byte	0x03, 0x19
        /*00ae*/ 	.short	0x0024


	//----- nvinfo : EIATTR_PARAM_CBANK
	.align		4
        /*00b0*/ 	.byte	0x04, 0x0a
        /*00b2*/ 	.short	(.L_3249 - .L_3248)
	.align		4
.L_3248:
        /*00b4*/ 	.word	index@(.nv.constant0._ZN2at6native27unrolled_elementwise_kernelINS0_13BinaryFunctorIhhhNS0_17BitwiseXorFunctorIhEEEESt5arrayIPcLm3EELi4E23TrivialOffsetCalculatorILi2EjES9_ILi1EjENS0_6memory15LoadWithoutCastENSC_16StoreWithoutCastEEEviT_T0_T2_T3_T4_T5_)
        /*00b8*/ 	.short	0x0380
        /*00ba*/ 	.short	0x0024


	//----- nvinfo : EIATTR_SW_WAR
	.align		4
.L_3249:
        /*00bc*/ 	.byte	0x04, 0x36
        /*00be*/ 	.short	(.L_3251 - .L_3250)
.L_3250:
        /*00c0*/ 	.word	0x00000008
.L_3251:


//--------------------- .nv.info._ZN2at6native29vectorized_elementwise_kernelILi2ENS0_13BinaryFunctorIhhhNS0_17BitwiseXorFunctorIhEEEESt5arrayIPcLm3EEEEviT0_T1_ --------------------------
	.section	.nv.info._ZN2at6native29vectorized_elementwise_kernelILi2ENS0_13BinaryFunctorIhhhNS0_17BitwiseXorFunctorIhEEEESt5arrayIPcLm3EEEEviT0_T1_,"",@"SHT_CUDA_INFO"
	.sectionflags	@""
	.align	4


	//----- nvinfo : EIATTR_CUDA_API_VERSION
	.align		4
        /*0000*/ 	.byte	0x04, 0x37
        /*0002*/ 	.short	(.L_3253 - .L_3252)
.L_3252:
        /*0004*/ 	.word	0x00000082


	//----- nvinfo : EIATTR_KPARAM_INFO
	.align		4
.L_3253:
        /*0008*/ 	.byte	0x04, 0x17
        /*000a*/ 	.short	(.L_3255 - .L_3254)
.L_3254:
        /*000c*/ 	.word	0x00000000
        /*0010*/ 	.short	0x0002
        /*0012*/ 	.short	0x0008
        /*0014*/ 	.byte	0x00, 0xf0, 0x61, 0x00


	//----- nvinfo : EIATTR_KPARAM_INFO
	.align		4
.L_3255:
        /*0018*/ 	.byte	0x04, 0x17
        /*001a*/ 	.short	(.L_3257 - .L_3256)
.L_3256:
        /*001c*/ 	.word	0x00000000
        /*0020*/ 	.short	0x0001
        /*0022*/ 	.short	0x0004
        /*0024*/ 	.byte	0x00, 0xf0, 0x05, 0x00


	//----- nvinfo : EIATTR_KPARAM_INFO
	.align		4
.L_3257:
        /*0028*/ 	.byte	0x04, 0x17
        /*002a*/ 	.short	(.L_3259 - .L_3258)
.L_3258:
        /*002c*/ 	.word	0x00000000
        /*0030*/ 	.short	0x0000
        /*0032*/ 	.short	0x0000
        /*0034*/ 	.byte	0x00, 0xf0, 0x11, 0x00


	//----- nvinfo : EIATTR_SPARSE_MMA_MASK
	.align		4
.L_3259:
        /*0038*/ 	.byte	0x03, 0x50
        /*003a*/ 	.short	0x0000


	//----- nvinfo : EIATTR_MAXREG_COUNT
	.align		4
        /*003c*/ 	.byte	0x03, 0x1b
        /*003e*/ 	.short	0x00ff


	//----- nvinfo : EIATTR_MERCURY_ISA_VERSION
	.align		4
        /*0040*/ 	.byte	0x03, 0x5f
        /*0042*/ 	.short	0x0101


	//----- nvinfo : EIATTR_VRC_CTA_INIT_COUNT
	.align		4
        /*0044*/ 	.byte	0x02, 0x4a
	.zero		1
	.zero		1


	//----- nvinfo : EIATTR_EXIT_INSTR_OFFSETS
	.align		4
        /*0048*/ 	.byte	0x04, 0x1c
        /*004a*/ 	.short	(.L_3261 - .L_3260)


	//   ....[0]....
.L_3260:
        /*004c*/ 	.word	0x00000b70


	//   ....[1]....
        /*0050*/ 	.word	0x00000bd0


	//   ....[2]....
        /*0054*/ 	.word	0x00000f80


	//----- nvinfo : EIATTR_MAX_THREADS
	.align		4
.L_3261:
        /*0058*/ 	.byte	0x04, 0x05
        /*005a*/ 	.short	(.L_3263 - .L_3262)
.L_3262:
        /*005c*/ 	.word	0x00000080
        /*0060*/ 	.word	0x00000001
        /*0064*/ 	.word	0x00000001


	//----- nvinfo : EIATTR_CRS_STACK_SIZE
	.align		4
.L_3263:
        /*0068*/ 	.byte	0x04, 0x1e
        /*006a*/ 	.short	(.L_3265 - .L_3264)
.L_3264:
        /*006c*/ 	.word	0x00000000


	//----- nvinfo : EIATTR_CBANK_PARAM_SIZE
	.align		4
.L_3265:
        /*0070*/ 	.byte	0x03, 0x19
        /*0072*/ 	.short	0x0020


	//----- nvinfo : EIATTR_PARAM_CBANK
	.align		4
        /*0074*/ 	.byte	0x04, 0x0a
        /*0076*/ 	.short	(.L_3267 - .L_3266)
	.align		4
.L_3266:
        /*0078*/ 	.word	index@(.nv.constant0._ZN2at6native29vectorized_elementwise_kernelILi2ENS0_13BinaryFunctorIhhhNS0_17BitwiseXorFunctorIhEEEESt5arrayIPcLm3EEEEviT0_T1_)
        /*007c*/ 	.short	0x0380
        /*007e*/ 	.short	0x0020


	//----- nvinfo : EIATTR_SW_WAR
	.align		4
.L_3267:
        /*0080*/ 	.byte	0x04, 0x36
        /*0082*/ 	.short	(.L_3269 - .L_3268)
.L_3268:
        /*0084*/ 	.word	0x00000008
.L_3269:


//--------------------- .nv.info._ZN2at6native29vectorized_elementwise_kernelILi4ENS0_13BinaryFunctorIhhhNS0_17BitwiseXorFunctorIhEEEESt5arrayIPcLm3EEEEviT0_T1_ --------------------------
	.section	.nv.info._ZN2at6native29vectorized_elementwise_kernelILi4ENS0_13BinaryFunctorIhhhNS0_17BitwiseXorFunctorIhEEEESt5arrayIPcLm3EEEEviT0_T1_,"",@"SHT_CUDA_INFO"
	.sectionflags	@""
	.align	4


	//----- nvinfo : EIATTR_CUDA_API_VERSION
	.align		4
        /*0000*/ 	.byte	0x04, 0x37
        /*0002*/ 	.short	(.L_3271 - .L_3270)
.L_3270:
        /*0004*/ 	.word	0x00000082


	//----- nvinfo : EIATTR_KPARAM_INFO
	.align		4
.L_3271:
        /*0008*/ 	.byte	0x04, 0x17
        /*000a*/ 	.short	(.L_3273 - .L_3272)
.L_3272:
        /*000c*/ 	.word	0x00000000
        /*0010*/ 	.short	0x0002
        /*0012*/ 	.short	0x0008
        /*0014*/ 	.byte	0x00, 0xf0, 0x61, 0x00


	//----- nvinfo : EIATTR_KPARAM_INFO
	.align		4
.L_3273:
        /*0018*/ 	.byte	0x04, 0x17
        /*001a*/ 	.short	(.L_3275 - .L_3274)
.L_3274:
        /*001c*/ 	.word	0x00000000
        /*0020*/ 	.short	0x0001
        /*0022*/ 	.short	0x0004
        /*0024*/ 	.byte	0x00, 0xf0, 0x05, 0x00


	//----- nvinfo : EIATTR_KPARAM_INFO
	.align		4
.L_3275:
        /*0028*/ 	.byte	0x04, 0x17
        /*002a*/ 	.short	(.L_3277 - .L_3276)
.L_3276:
        /*002c*/ 	.word	0x00000000
        /*0030*/ 	.short	0x0000
        /*0032*/ 	.short	0x0000
        /*0034*/ 	.byte	0x00, 0xf0, 0x11, 0x00


	//----- nvinfo : EIATTR_SPARSE_MMA_MASK
	.align		4
.L_3277:
        /*0038*/ 	.byte	0x03, 0x50
        /*003a*/ 	.short	0x0000


	//----- nvinfo : EIATTR_MAXREG_COUNT
	.align		4
        /*003c*/ 	.byte	0x03, 0x1b
        /*003e*/ 	.short	0x00ff


	//----- nvinfo : EIATTR_MERCURY_ISA_VERSION
	.align		4
        /*0040*/ 	.byte	0x03, 0x5f
        /*0042*/ 	.short	0x0101


	//----- nvinfo : EIATTR_VRC_CTA_INIT_COUNT
	.align		4
        /*0044*/ 	.byte	0x02, 0x4a
	.zero		1
	.zero		1


	//----- nvinfo : EIATTR_EXIT_INSTR_OFFSETS
	.align		4
        /*0048*/ 	.byte	0x04, 0x1c
        /*004a*/ 	.short	(.L_3279 - .L_3278)


	//   ....[0]....
.L_3278:
        /*004c*/ 	.word	0x00000b70


	//   ....[1]....
        /*0050*/ 	.word	0x00000bd0


	//   ....[2]....
        /*0054*/ 	.word	0x00000f40


	//----- nvinfo : EIATTR_MAX_THREADS
	.align		4
.L_3279:
        /*0058*/ 	.byte	0x04, 0x05
        /*005a*/ 	.short	(.L_3281 - .L_3280)
.L_3280:
        /*005c*/ 	.word	0x00000080
        /*0060*/ 	.word	0x00000001
        /*0064*/ 	.word	0x00000001


	//----- nvinfo : EIATTR_CRS_STACK_SIZE
	.align		4
.L_3281:
        /*0068*/ 	.byte	0x04, 0x1e
        /*006a*/ 	.short	(.L_3283 - .L_3282)
.L_3282:
        /*006c*/ 	.word	0x00000000


	//----- nvinfo : EIATTR_CBANK_PARAM_SIZE
	.align		4
.L_3283:
        /*0070*/ 	.byte	0x03, 0x19
        /*0072*/ 	.short	0x0020


	//----- nvinfo : EIATTR_PARAM_CBANK
	.align		4
        /*0074*/ 	.byte	0x04, 0x0a
        /*0076*/ 	.short	(.L_3285 - .L_3284)
	.align		4
.L_3284:
        /*0078*/ 	.word	index@(.nv.constant0._ZN2at6native29vectorized_elementwise_kernelILi4ENS0_13BinaryFunctorIhhhNS0_17BitwiseXorFunctorIhEEEESt5arrayIPcLm3EEEEviT0_T1_)
        /*007c*/ 	.short	0x0380
        /*007e*/ 	.short	0x0020


	//----- nvinfo : EIATTR_SW_WAR
	.align		4
.L_3285:
        /*0080*/ 	.byte	0x04, 0x36
        /*0082*/ 	.short	(.L_3287 - .L_3286)
.L_3286:
        /*0084*/ 	.word	0x00000008
.L_3287:


//--------------------- .nv.info._ZN2at6native29vectorized_elementwise_kernelILi8ENS0_13BinaryFunctorIhhhNS0_17BitwiseXorFunctorIhEEEESt5arrayIPcLm3EEEEviT0_T1_ --------------------------
	.section	.nv.info._ZN2at6native29vectorized_elementwise_kernelILi8ENS0_13BinaryFunctorIhhhNS0_17BitwiseXorFunctorIhEEEESt5arrayIPcLm3EEEEviT0_T1_,"",@"SHT_CUDA_INFO"
	.sectionflags	@""
	.align	4


	//----- nvinfo : EIATTR_CUDA_API_VERSION
	.align		4
        /*0000*/ 	.byte	0x04, 0x37
        /*0002*/ 	.short	(.L_3289 - .L_3288)
.L_3288:
        /*0004*/ 	.word	0x00000082


	//----- nvinfo : EIATTR_KPARAM_INFO
	.align		4
.L_3289:
        /*0008*/ 	.byte	0x04, 0x17
        /*000a*/ 	.short	(.L_3291 - .L_3290)
.L_3290:
        /*000c*/ 	.word	0x00000000
        /*0010*/ 	.short	0x0002
        /*0012*/ 	.short	0x0008
        /*0014*/ 	.byte	0x00, 0xf0, 0x61, 0x00


	//----- nvinfo : EIATTR_KPARAM_INFO
	.align		4
.L_3291:
        /*0018*/ 	.byte	0x04, 0x17
        /*001a*/ 	.short	(.L_3293 - .L_3292)
.L_3292:
        /*001c*/ 	.word	0x00000000
        /*0020*/ 	.short	0x0001
        /*0022*/ 	.short	0x0004
        /*0024*/ 	.byte	0x00, 0xf0, 0x05, 0x00


	//----- nvinfo : EIATTR_KPARAM_INFO
	.align		4
.L_3293:
        /*0028*/ 	.byte	0x04, 0x17
        /*002a*/ 	.short	(.L_3295 - .L_3294)
.L_3294:
        /*002c*/ 	.word	0x00000000
        /*0030*/ 	.short	0x0000
        /*0032*/ 	.short	0x0000
        /*0034*/ 	.byte	0x00, 0xf0, 0x11, 0x00


	//----- nvinfo : EIATTR_SPARSE_MMA_MASK
	.align		4
.L_3295:
        /*0038*/ 	.byte	0x03, 0x50
        /*003a*/ 	.short	0x0000


	//----- nvinfo : EIATTR_MAXREG_COUNT
	.align		4
        /*003c*/ 	.byte	0x03, 0x1b
        /*003e*/ 	.short	0x00ff


	//----- nvinfo : EIATTR_MERCURY_ISA_VERSION
	.align		4
        /*0040*/ 	.byte	0x03, 0x5f
        /*0042*/ 	.short	0x0101


	//----- nvinfo : EIATTR_VRC_CTA_INIT_COUNT
	.align		4
        /*0044*/ 	.byte	0x02, 0x4a
	.zero		1
	.zero		1


	//----- nvinfo : EIATTR_EXIT_INSTR_OFFSETS
	.align		4
        /*0048*/ 	.byte	0x04, 0x1c
        /*004a*/ 	.short	(.L_3297 - .L_3296)


	//   ....[0]....
.L_3296:
        /*004c*/ 	.word	0x00000b70


	//   ....[1]....
        /*0050*/ 	.word	0x00000bd0


	//   ....[2]....
        /*0054*/ 	.word	0x00000f10


	//----- nvinfo : EIATTR_MAX_THREADS
	.align		4
.L_3297:
        /*0058*/ 	.byte	0x04, 0x05
        /*005a*/ 	.short	(.L_3299 - .L_3298)
.L_3298:
        /*005c*/ 	.word	0x00000080
        /*0060*/ 	.word	0x00000001
        /*0064*/ 	.word	0x00000001


	//----- nvinfo : EIATTR_CRS_STACK_SIZE
	.align		4
.L_3299:
        /*0068*/ 	.byte	0x04, 0x1e
        /*006a*/ 	.short	(.L_3301 - .L_3300)
.L_3300:
        /*006c*/ 	.word	0x00000000


	//----- nvinfo : EIATTR_CBANK_PARAM_SIZE
	.align		4
.L_3301:
        /*0070*/ 	.byte	0x03, 0x19
        /*0072*/ 	.short	0x0020


	//----- nvinfo : EIATTR_PARAM_CBANK
	.align		4
        /*0074*/ 	.byte	0x04, 0x0a
        /*0076*/ 	.short	(.L_3303 - .L_3302)
	.align		4
.L_3302:
        /*0078*/ 	.word	index@(.nv.constant0._ZN2at6native29vectorized_elementwise_kernelILi8ENS0_13BinaryFunctorIhhhNS0_17BitwiseXorFunctorIhEEEESt5arrayIPcLm3EEEEviT0_T1_)
        /*007c*/ 	.short	0x0380
        /*007e*/ 	.short	0x0020


	//----- nvinfo : EIATTR_SW_WAR
	.align		4
.L_3303:
        /*0080*/ 	.byte	0x04, 0x36
        /*0082*/ 	.short	(.L_3305 - .L_3304)
.L_3304:
        /*0084*/ 	.word	0x00000008
.L_3305:


//--------------------- .nv.info._ZN2at6native18elementwise_kernelILi128ELi4EZNS0_15gpu_kernel_implINS0_13AUnaryFunctorIbbbNS0_16BitwiseOrFunctorIbEEEEEEvRNS_18TensorIteratorBaseERKT_EUliE_EEviT1_ --------------------------
	.section	.nv.info._ZN2at6native18elementwise_kernelILi128ELi4EZNS0_15gpu_kernel_implINS0_13AUnaryFunctorIbbbNS0_16BitwiseOrFunctorIbEEEEEEvRNS_18TensorIteratorBaseERKT_EUliE_EEviT1_,"",@"SHT_CUDA_INFO"
	.sectionflags	@""
	.align	4


	//----- nvinfo : EIATTR_CUDA_API_VERSION
	.align		4
        /*0000*/ 	.byte	0x04, 0x37
        /*0002*/ 	.short	(.L_3307 - .L_3306)
.L_3306:
        /*0004*/ 	.word	0x00000082


	//----- nvinfo : EIATTR_KPARAM_INFO
	.align		4
.L_3307:
        /*0008*/ 	.byte	0x04, 0x17
        /*000a*/ 	.short	(.L_3309 - .L_3308)
.L_3308:
        /*000c*/ 	.word	0x00000000
        /*0010*/ 	.short	0x0001
        /*0012*/ 	.short	0x0008
        /*0014*/ 	.byte	0x00, 0xf0, 0x61, 0x08


	//----- nvinfo : EIATTR_KPARAM_INFO
	.align		4
.L_3309:
        /*0018*/ 	.byte	0x04, 0x17
        /*001a*/ 	.short	(.L_3311 - .L_3310)
.L_3310:
        /*001c*/ 	.word	0x00000000
        /*0020*/ 	.short	0x0000
        /*0022*/ 	.short	0x0000
        /*0024*/ 	.byte	0x00, 0xf0, 0x11, 0x00


	//----- nvinfo : EIATTR_SPARSE_MMA_MASK
	.align		4
.L_3311:
        /*0028*/ 	.byte	0x03, 0x50
        /*002a*/ 	.short	0x0000


	//----- nvinfo : EIATTR_MAXREG_COUNT
	.align		4
        /*002c*/ 	.byte	0x03, 0x1b
        /*002e*/ 	.short	0x0080


	//----- nvinfo : EIATTR_EXTERNS
	.align		4
        /*0030*/ 	.byte	0x04, 0x0f
        /*0032*/ 	.short	(.L_3313 - .L_3312)


	//   ....[0]....
	.align		4
.L_3312:
        /*0034*/ 	.word	index@(__assertfail)


	//----- nvinfo : EIATTR_MERCURY_ISA_VERSION
	.align		4
.L_3313:
        /*0038*/ 	.byte	0x03, 0x5f
        /*003a*/ 	.short	0x0101


	//----- nvinfo : EIATTR_VRC_CTA_INIT_COUNT
	.align		4
        /*003c*/ 	.byte	0x02, 0x4a
	.zero		1
	.zero		1


	//----- nvinfo : EIATTR_SYSCALL_OFFSETS
	.align		4
        /*0040*/ 	.byte	0x04, 0x46
        /*0042*/ 	.short	(.L_3315 - .L_3314)


	//   ....[0]....
.L_3314:
        /*0044*/ 	.word	0x00001d50


	//   ....[1]....
        /*0048*/ 	.word	0x00002a20


	//   ....[2]....
        /*004c*/ 	.word	0x00004850


	//   ....[3]....
        /*0050*/ 	.word	0x000053f0


	//   ....[4]....
        /*0054*/ 	.word	0x00007310


	//   ....[5]....
        /*0058*/ 	.word	0x00007eb0


	//   ....[6]....
        /*005c*/ 	.word	0x00009de0


	//   ....[7]....
        /*0060*/ 	.word	0x0000a940


	//----- nvinfo : EIATTR_EXIT_INSTR_OFFSETS
	.align		4
.L_3315:
        /*0064*/ 	.byte	0x04, 0x1c
        /*0066*/ 	.short	(.L_3317 - .L_3316)


	//   ....[0]....
.L_3316:
        /*0068*/ 	.word	0x00008140


	//   ....[1]....
        /*006c*/ 	.word	0x00009f60


	//   ....[2]....
        /*0070*/ 	.word	0x00009f80


	//   ....[3]....
        /*0074*/ 	.word	0x0000a010


	//   ....[4]....
        /*0078*/ 	.word	0x0000a030


	//   ....[5]....
        /*007c*/ 	.word	0x0000a050


	//   ....[6]....
        /*0080*/ 	.word	0x0000a0e0


	//   ....[7]....
        /*0084*/ 	.word	0x0000a120


	//   ....[8]....
        /*0088*/ 	.word	0x0000a1c0


	//   ....[9]....
        /*008c*/ 	.word	0x0000a210


	//   ....[10]....
        /*0090*/ 	.word	0x0000a240


	//   ....[11]....
        /*0094*/ 	.word	0x0000a300


	//   ....[12]....
        /*0098*/ 	.word	0x0000a440


	//   ....[13]....
        /*009c*/ 	.word	0x0000a580


	//   ....[14]....
        /*00a0*/ 	.word	0x0000a6d0


	//   ....[15]....
        /*00a4*/ 	.word	0x0000a700


	//   ....[16]....
        /*00a8*/ 	.word	0x0000a720


	//   ....[17]....
        /*00ac*/ 	.word	0x0000a7a0


	//   ....[18]....
        /*00b0*/ 	.word	0x0000a7e0


	//   ....[19]....
        /*00b4*/ 	.word	0x0000a950


	//   ....[20]....
        /*00b8*/ 	.word	0x0000aa30


	//   ....[21]....
        /*00bc*/ 	.word	0x0000aad0


	//   ....[22]....
        /*00c0*/ 	.word	0x0000ab00


	//   ....[23]....
        /*00c4*/ 	.word	0x0000ab50


	//   ....[24]....
        /*00c8*/ 	.word	0x0000ab90


	//----- nvinfo : EIATTR_MAX_THREADS
	.align		4
.L_3317:
        /*00cc*/ 	.byte	0x04, 0x05
        /*00ce*/ 	.short	(.L_3319 - .L_3318)
.L_3318:
        /*00d0*/ 	.word	0x00000080
        /*00d4*/ 	.word	0x00000001
        /*00d8*/ 	.word	0x00000001


	//----- nvinfo : EIATTR_CRS_STACK_SIZE
	.align		4
.L_3319:
        /*00dc*/ 	.byte	0x04, 0x1e
        /*00de*/ 	.short	(.L_3321 - .L_3320)
.L_3320:
        /*00e0*/ 	.word	0x00000000


	//----- nvinfo : EIATTR_CBANK_PARAM_SIZE
	.align		4
.L_3321:
        /*00e4*/ 	.byte	0x03, 0x19
        /*00e6*/ 	.short	0x0220


	//----- nvinfo : EIATTR_PARAM_CBANK
	.align		4
        /*00e8*/ 	.byte	0x04, 0x0a
        /*00ea*/ 	.short	(.L_3323 - .L_3322)
	.align		4
.L_3322:
        /*00ec*/ 	.word	index@(.nv.constant0._ZN2at6native18elementwise_kernelILi128ELi4EZNS0_15gpu_kernel_implINS0_13AUnaryFunctorIbbbNS0_16BitwiseOrFunctorIbEEEEEEvRNS_18TensorIteratorBaseERKT_EUliE_EEviT1_)
        /*00f0*/ 	.short	0x0380
        /*00f2*/ 	.short	0x0220


	//----- nvinfo : EIATTR_SW_WAR
	.align		4
.L_3323:
        /*00f4*/ 	.byte	0x04, 0x36
        /*00f6*/ 	.short	(.L_3325 - .L_3324)
.L_3324:
        /*00f8*/ 	.word	0x00000008
.L_3325:


//--------------------- .nv.info._ZN2at6native27unrolled_elementwise_kernelINS0_13AUnaryFunctorIbbbNS0_16BitwiseOrFunctorIbEEEESt5arrayIPcLm2EELi4E23TrivialOffsetCalculatorILi1EjESA_NS0_6memory12LoadWithCastILi1EEENSB_13StoreWithCastILi1EEEEEviT_T0_T2_T3_T4_T5_ --------------------------
	.section	.nv.info._ZN2at6native27unrolled_elementwise_kernelINS0_13AUnaryFunctorIbbbNS0_16BitwiseOrFunctorIbEEEESt5arrayIPcLm2EELi4E23TrivialOffsetCalculatorILi1EjESA_NS0_6memory12LoadWithCastILi1EEENSB_13StoreWithCastILi1EEEEEviT_T0_T2_T3_T4_T5_,"",@"SHT_CUDA_INFO"
	.sectionflags	@""
	.align	4


	//----- nvinfo : EIATTR_CUDA_API_VERSION
	.align		4
        /*0000*/ 	.byte	0x04, 0x37
        /*0002*/ 	.short	(.L_3327 - .L_3326)
.L_3326:
        /*0004*/ 	.word	0x00000082


	//----- nvinfo : EIATTR_KPARAM_INFO
	.align		4
.L_3327:
        /*0008*/ 	.byte	0x04, 0x17
        /*000a*/ 	.short	(.L_3329 - .L_3328)
.L_3328:
        /*000c*/ 	.word	0x00000000
        /*0010*/ 	.short	0x0006
        /*0012*/ 	.short	0x0024
        /*0014*/ 	.byte	0x00, 0xf0, 0x21, 0x00


	//----- nvinfo : EIATTR_KPARAM_INFO
	.align		4
.L_3329:
        /*0018*/ 	.byte	0x04, 0x17
        /*001a*/ 	.short	(.L_3331 - .L_3330)
.L_3330:
        /*001c*/ 	.word	0x00000000
        /*0020*/ 	.short	0x0005
        /*0022*/ 	.short	0x001c
        /*0024*/ 	.byte	0x00, 0xf0, 0x21, 0x00


	//----- nvinfo : EIATTR_KPARAM_INFO
	.align		4
.L_3331:
        /*0028*/ 	.byte	0x04, 0x17
        /*002a*/ 	.short	(.L_3333 - .L_3332)
.L_3332:
        /*002c*/ 	.word	0x00000000
        /*0030*/ 	.short	0x0004
        /*0032*/ 	.short	0x0019
        /*0034*/ 	.byte	0x00, 0xf0, 0x05, 0x00


	//----- nvinfo : EIATTR_KPARAM_INFO
	.align		4
.L_3333:
        /*0038*/ 	.byte	0x04, 0x17
        /*003a*/ 	.short	(.L_3335 - .L_3334)
.L_3334:
        /*003c*/ 	.word	0x00000000
        /*0040*/ 	.short	0x0003
        /*0042*/ 	.short	0x0018
        /*0044*/ 	.byte	0x00, 0xf0, 0x05, 0x00


	//----- nvinfo : EIATTR_KPARAM_INFO
	.align		4
.L_3335:
        /*0048*/ 	.byte	0x04, 0x17
        /*004a*/ 	.short	(.L_3337 - .L_3336)
.L_3336:
        /*004c*/ 	.word	0x00000000
        /*0050*/ 	.short	0x0002
        /*0052*/ 	.short	0x0008
        /*0054*/ 	.byte	0x00, 0xf0, 0x41, 0x00


	//----- nvinfo : EIATTR_KPARAM_INFO
	.align		4
.L_3337:
        /*0058*/ 	.byte	0x04, 0x17
        /*005a*/ 	.short	(.L_3339 - .L_3338)
.L_3338:
        /*005c*/ 	.word	0x00000000
        /*0060*/ 	.short	0x0001
        /*0062*/ 	.short	0x0004
        /*0064*/ 	.byte	0x00, 0xf0, 0x09, 0x00


	//----- nvinfo : EIATTR_KPARAM_INFO
	.align		4
.L_3339:
        /*0068*/ 	.byte	0x04, 0x17
        /*006a*/ 	.short	(.L_3341 - .L_3340)
.L_3340:
        /*006c*/ 	.word	0x00000000
        /*0070*/ 	.short	0x0000
        /*0072*/ 	.short	0x0000
        /*0074*/ 	.byte	0x00, 0xf0, 0x11, 0x00


	//----- nvinfo : EIATTR_SPARSE_MMA_MASK
	.align		4
.L_3341:
        /*0078*/ 	.byte	0x03, 0x50
        /*007a*/ 	.short	0x0000


	//----- nvinfo : EIATTR_MAXREG_COUNT
	.align		4
        /*007c*/ 	.byte	0x03, 0x1b
        /*007e*/ 	.short	0x00ff


	//----- nvinfo : EIATTR_EXTERNS
	.align		4
        /*0080*/ 	.byte	0x04, 0x0f
        /*0082*/ 	.short	(.L_3343 - .L_3342)


	//   ....[0]....
	.align		4
.L_3342:
        /*0084*/ 	.word	index@(__assertfail)


	//----- nvinfo : EIATTR_MERCURY_ISA_VERSION
	.align		4
.L_3343:
        /*0088*/ 	.byte	0x03, 0x5f
        /*008a*/ 	.short	0x0101


	//----- nvinfo : EIATTR_VRC_CTA_INIT_COUNT
	.align		4
        /*008c*/ 	.byte	0x02, 0x4a
	.zero		1
	.zero		1


	//----- nvinfo : EIATTR_SYSCALL_OFFSETS
	.align		4
        /*0090*/ 	.byte	0x04, 0x46
        /*0092*/ 	.short	(.L_3345 - .L_3344)


	//   ....[0]....
.L_3344:
        /*0094*/ 	.word	0x00000b80


	//   ....[1]....
        /*0098*/ 	.word	0x000017f0


	//   ....[2]....
        /*009c*/ 	.word	0x00002420


	//   ....[3]....
        /*00a0*/ 	.word	0x00003040


	//   ....[4]....
        /*00a4*/ 	.word	0x00003e50


	//   ....[5]....
        /*00a8*/ 	.word	0x00004b30


	//   ....[6]....
        /*00ac*/ 	.word	0x00005910


	//   ....[7]....
        /*00b0*/ 	.word	0x000066a0


	//----- nvinfo : EIATTR_EXIT_INSTR_OFFSETS
	.align		4
.L_3345:
        /*00b4*/ 	.byte	0x04, 0x1c
        /*00b6*/ 	.short	(.L_3347 - .L_3346)


	//   ....[0]....
.L_3346:
        /*00b8*/ 	.word	0x00005b90


	//   ....[1]....
        /*00bc*/ 	.word	0x00005cc0


	//   ....[2]....
        /*00c0*/ 	.word	0x00005ce0


	//   ....[3]....
        /*00c4*/ 	.word	0x00005d70


	//   ....[4]....
        /*00c8*/ 	.word	0x00005d90


	//   ....[5]....
        /*00cc*/ 	.word	0x00005db0


	//   ....[6]....
        /*00d0*/ 	.word	0x00005e40


	//   ....[7]....
        /*00d4*/ 	.word	0x00005e80


	//   ....[8]....
        /*00d8*/ 	.word	0x00005f20


	//   ....[9]....
        /*00dc*/ 	.word	0x00005f70


	//   ....[10]....
        /*00e0*/ 	.word	0x00005fa0


	//   ....[11]....
        /*00e4*/ 	.word	0x00006060


	//   ....[12]....
        /*00e8*/ 	.word	0x000061a0


	//   ....[13]....
        /*00ec*/ 	.word	0x000062e0


	//   ....[14]....
        /*00f0*/ 	.word	0x00006430


	//   ....[15]....
        /*00f4*/ 	.word	0x00006460


	//   ....[16]....
        /*00f8*/ 	.word	0x00006480


	//   ....[17]....
        /*00fc*/ 	.word	0x00006500


	//   ....[18]....
        /*0100*/ 	.word	0x00006540


	//   ....[19]....
        /*0104*/ 	.word	0x000066b0


	//   ....[20]....
        /*0108*/ 	.word	0x00006790


	//   ....[21]....
        /*010c*/ 	.word	0x00006830


	//   ....[22]....
        /*0110*/ 	.word	0x00006860


	//   ....[23]....
        /*0114*/ 	.word	0x000068b0


	//   ....[24]....
        /*0118*/ 	.word	0x000068f0


	//----- nvinfo : EIATTR_MAX_THREADS
	.align		4
.L_3347:
        /*011c*/ 	.byte	0x04, 0x05
        /*011e*/ 	.short	(.L_3349 - .L_3348)
.L_3348:
        /*0120*/ 	.word	0x00000080
        /*0124*/ 	.word	0x00000001
        /*0128*/ 	.word	0x00000001


	//----- nvinfo : EIATTR_CRS_STACK_SIZE
	.align		4
.L_3349:
        /*012c*/ 	.byte	0x04, 0x1e
        /*012e*/ 	.short	(.L_3351 - .L_3350)
.L_3350:
        /*0130*/ 	.word	0x00000000


	//----- nvinfo : EIATTR_CBANK_PARAM_SIZE
	.align		4
.L_3351:
        /*0134*/ 	.byte	0x03, 0x19
        /*0136*/ 	.short	0x002c


	//----- nvinfo : EIATTR_PARAM_CBANK
	.align		4
        /*0138*/ 	.byte	0x04, 0x0a
        /*013a*/ 	.short	(.L_3353 - .L_3352)
	.align		4
.L_3352:
        /*013c*/ 	.word	index@(.nv.constant0._ZN2at6native27unrolled_elementwise_kernelINS0_13AUnaryFunctorIbbbNS0_16BitwiseOrFunctorIbEEEESt5arrayIPcLm2EELi4E23TrivialOffsetCalculatorILi1EjESA_NS0_6memory12LoadWithCastILi1EEENSB_13StoreWithCastILi1EEEEEviT_T0_T2_T3_T4_T5_)
        /*0140*/ 	.short	0x0380
        /*0142*/ 	.short	0x002c


	//----- nvinfo : EIATTR_SW_WAR
	.align		4
.L_3353:
        /*0144*/ 	.byte	0x04, 0x36
        /*0146*/ 	.short	(.L_3355 - .L_3354)
.L_3354:
        /*0148*/ 	.word	0x00000008
.L_3355:


//--------------------- .nv.info._ZN2at6native18elementwise_kernelILi128ELi4EZNS0_22gpu_kernel_impl_nocastINS0_13AUnaryFunctorIbbbNS0_16BitwiseOrFunctorIbEEEEEEvRNS_18TensorIteratorBaseERKT_EUliE_EEviT1_ --------------------------
	.section	.nv.info._ZN2at6native18elementwise_kernelILi128ELi4EZNS0_22gpu_kernel_impl_nocastINS0_13AUnaryFunctorIbbbNS0_16BitwiseOrFunctorIbEEEEEEvRNS_18TensorIteratorBaseERKT_EUliE_EEviT1_,"",@"SHT_CUDA_INFO"
	.sectionflags	@""
	.align	4


	//----- nvinfo : EIATTR_CUDA_API_VERSION
	.align		4
        /*0000*/ 	.byte	0x04, 0x37
        /*0002*/ 	.short	(.L_3357 - .L_3356)
.L_3356:
        /*0004*/ 	.word	0x00000082


	//----- nvinfo : EIATTR_KPARAM_INFO
	.align		4
.L_3357:
        /*0008*/ 	.byte	0x04, 0x17
        /*000a*/ 	.short	(.L_3359 - .L_3358)
.L_3358:
        /*000c*/ 	.word	0x00000000
        /*0010*/ 	.short	0x0001
        /*0012*/ 	.short	0x0008
        /*0014*/ 	.byte	0x00, 0xf0, 0x61, 0x08


	//----- nvinfo : EIATTR_KPARAM_INFO
	.align		4
.L_3359:
        /*0018*/ 	.byte	0x04, 0x17
        /*001a*/ 	.short	(.L_3361 - .L_3360)
.L_3360:
        /*001c*/ 	.word	0x00000000
        /*0020*/ 	.short	0x0000
        /*0022*/ 	.short	0x0000
        /*0024*/ 	.byte	0x00, 0xf0, 0x11, 0x00


	//----- nvinfo : EIATTR_SPARSE_MMA_MASK
	.align		4
.L_3361:
        /*0028*/ 	.byte	0x03, 0x50
        /*002a*/ 	.short	0x0000


	//----- nvinfo : EIATTR_MAXREG_COUNT
	.align		4
        /*002c*/ 	.byte	0x03, 0x1b
        /*002e*/ 	.short	0x0080


	//----- nvinfo : EIATTR_MERCURY_ISA_VERSION
	.align		4
        /*0030*/ 	.byte	0x03, 0x5f
        /*0032*/ 	.short	0x0101


	//----- nvinfo : EIATTR_VRC_CTA_INIT_COUNT
	.align		4
        /*0034*/ 	.byte	0x02, 0x4a
	.zero		1
	.zero		1


	//----- nvinfo : EIATTR_EXIT_INSTR_OFFSETS
	.align		4
        /*0038*/ 	.byte	0x04, 0x1c
        /*003a*/ 	.short	(.L_3363 - .L_3362)


	//   ....[0]....
.L_3362:
        /*003c*/ 	.word	0x000002e0


	//   ....[1]....
        /*0040*/ 	.word	0x00000350


	//   ....[2]....
        /*0044*/ 	.word	0x00003e40


	//   ....[3]....
        /*0048*/ 	.word	0x00005180


	//----- nvinfo : EIATTR_MAX_THREADS
	.align		4
.L_3363:
        /*004c*/ 	.byte	0x04, 0x05
        /*004e*/ 	.short	(.L_3365 - .L_3364)
.L_3364:
        /*0050*/ 	.word	0x00000080
        /*0054*/ 	.word	0x00000001
        /*0058*/ 	.word	0x00000001


	//----- nvinfo : EIATTR_CRS_STACK_SIZE
	.align		4
.L_3365:
        /*005c*/ 	.byte	0x04, 0x1e
        /*005e*/ 	.short	(.L_3367 - .L_3366)
.L_3366:
        /*0060*/ 	.word	0x00000000


	//----- nvinfo : EIATTR_CBANK_PARAM_SIZE
	.align		4
.L_3367:
        /*0064*/ 	.byte	0x03, 0x19
        /*0066*/ 	.short	0x0220


	//----- nvinfo : EIATTR_PARAM_CBANK
	.align		4
        /*0068*/ 	.byte	0x04, 0x0a
        /*006a*/ 	.short	(.L_3369 - .L_3368)
	.align		4
.L_3368:
        /*006c*/ 	.word	index@(.nv.constant0._ZN2at6native18elementwise_kernelILi128ELi4EZNS0_22gpu_kernel_impl_nocastINS0_13AUnaryFunctorIbbbNS0_16BitwiseOrFunctorIbEEEEEEvRNS_18TensorIteratorBaseERKT_EUliE_EEviT1_)
        /*0070*/ 	.short	0x0380
        /*0072*/ 	.short	0x0220


	//----- nvinfo : EIATTR_SW_WAR
	.align		4
.L_3369:
        /*0074*/ 	.byte	0x04, 0x36
        /*0076*/ 	.short	(.L_3371 - .L_3370)
.L_3370:
        /*0078*/ 	.word	0x00000008
.L_3371:


//--------------------- .nv.info._ZN2at6native27unrolled_elementwise_kernelINS0_13AUnaryFunctorIbbbNS0_16BitwiseOrFunctorIbEEEESt5arrayIPcLm2EELi4E23TrivialOffsetCalculatorILi1EjESA_NS0_6memory15LoadWithoutCastENSB_16StoreWithoutCastEEEviT_T0_T2_T3_T4_T5_ --------------------------
	.section	.nv.info._ZN2at6native27unrolled_elementwise_kernelINS0_13AUnaryFunctorIbbbNS0_16BitwiseOrFunctorIbEEEESt5arrayIPcLm2EELi4E23TrivialOffsetCalculatorILi1EjESA_NS0_6memory15LoadWithoutCastENSB_16StoreWithoutCastEEEviT_T0_T2_T3_T4_T5_,"",@"SHT_CUDA_INFO"
	.sectionflags	@""
	.align	4


	//----- nvinfo : EIATTR_CUDA_API_VERSION
	.align		4
        /*0000*/ 	.byte	0x04, 0x37
        /*0002*/ 	.short	(.L_3373 - .L_3372)
.L_3372:
        /*0004*/ 	.word	0x00000082


	//----- nvinfo : EIATTR_KPARAM_INFO
	.align		4
.L_3373:
        /*0008*/ 	.byte	0x04, 0x17
        /*000a*/ 	.short	(.L_3375 - .L_3374)
.L_3374:
        /*000c*/ 	.word	0x00000000
        /*0010*/ 	.short	0x0006
        /*0012*/ 	.short	0x001b
        /*0014*/ 	.byte	0x00, 0xf0, 0x05, 0x00


	//----- nvinfo : EIATTR_KPARAM_INFO
	.align		4
.L_3375:
        /*0018*/ 	.byte	0x04, 0x17
        /*001a*/ 	.short	(.L_3377 - .L_3376)
.L_3376:
        /*001c*/ 	.word	0x00000000
        /*0020*/ 	.short	0x0005
        /*0022*/ 	.short	0x001a
        /*0024*/ 	.byte	0x00, 0xf0, 0x05, 0x00


	//----- nvinfo : EIATTR_KPARAM_INFO
	.align		4
.L_3377:
        /*0028*/ 	.byte	0x04, 0x17
        /*002a*/ 	.short	(.L_3379 - .L_3378)
.L_3378:
        /*002c*/ 	.word	0x00000000
        /*0030*/ 	.short	0x0004
        /*0032*/ 	.short	0x0019
        /*0034*/ 	.byte	0x00, 0xf0, 0x05, 0x00


	//----- nvinfo : EIATTR_KPARAM_INFO
	.align		4
.L_3379:
        /*0038*/ 	.byte	0x04, 0x17
        /*003a*/ 	.short	(.L_3381 - .L_3380)
.L_3380:
        /*003c*/ 	.word	0x00000000
        /*0040*/ 	.short	0x0003
        /*0042*/ 	.short	0x0018
        /*0044*/ 	.byte	0x00, 0xf0, 0x05, 0x00


	//----- nvinfo : EIATTR_KPARAM_INFO
	.align		4
.L_3381:
        /*0048*/ 	.byte	0x04, 0x17
        /*004a*/ 	.short	(.L_3383 - .L_3382)
.L_3382:
        /*004c*/ 	.word	0x00000000
        /*0050*/ 	.short	0x0002
        /*0052*/ 	.short	0x0008
        /*0054*/ 	.byte	0x00, 0xf0, 0x41, 0x00


	//----- nvinfo : EIATTR_KPARAM_INFO
	.align		4
.L_3383:
        /*0058*/ 	.byte	0x04, 0x17
        /*005a*/ 	.short	(.L_3385 - .L_3384)
.L_3384:
        /*005c*/ 	.word	0x00000000
        /*0060*/ 	.short	0x0001
        /*0062*/ 	.short	0x0004
        /*0064*/ 	.byte	0x00, 0xf0, 0x09, 0x00


	//----- nvinfo : EIATTR_KPARAM_INFO
	.align		4
.L_3385:
        /*0068*/ 	.byte	0x04, 0x17
        /*006a*/ 	.short	(.L_3387 - .L_3386)
.L_3386:
        /*006c*/ 	.word	0x00000000
        /*0070*/ 	.short	0x0000
        /*0072*/ 	.short	0x0000
        /*0074*/ 	.byte	0x00, 0xf0, 0x11, 0x00


	//----- nvinfo : EIATTR_SPARSE_MMA_MASK
	.align		4
.L_3387:
        /*0078*/ 	.byte	0x03, 0x50
        /*007a*/ 	.short	0x0000


	//----- nvinfo : EIATTR_MAXREG_COUNT
	.align		4
        /*007c*/ 	.byte	0x03, 0x1b
        /*007e*/ 	.short	0x00ff


	//----- nvinfo : EIATTR_MERCURY_ISA_VERSION
	.align		4
        /*0080*/ 	.byte	0x03, 0x5f
        /*0082*/ 	.short	0x0101


	//----- nvinfo : EIATTR_VRC_CTA_INIT_COUNT
	.align		4
        /*0084*/ 	.byte	0x02, 0x4a
	.zero		1
	.zero		1


	//----- nvinfo : EIATTR_EXIT_INSTR_OFFSETS
	.align		4
        /*0088*/ 	.byte	0x04, 0x1c
        /*008a*/ 	.short	(.L_3389 - .L_3388)


	//   ....[0]....
.L_3388:
        /*008c*/ 	.word	0x000004d0


	//   ....[1]....
        /*0090*/ 	.word	0x00000530


	//----- nvinfo : EIATTR_MAX_THREADS
	.align		4
.L_3389:
        /*0094*/ 	.byte	0x04, 0x05
        /*0096*/ 	.short	(.L_3391 - .L_3390)
.L_3390:
        /*0098*/ 	.word	0x00000080
        /*009c*/ 	.word	0x00000001
        /*00a0*/ 	.word	0x00000001


	//----- nvinfo : EIATTR_CRS_STACK_SIZE
	.align		4
.L_3391:
        /*00a4*/ 	.byte	0x04, 0x1e
        /*00a6*/ 	.short	(.L_3393 - .L_3392)
.L_3392:
        /*00a8*/ 	.word	0x00000000


	//----- nvinfo : EIATTR_CBANK_PARAM_SIZE
	.align		4
.L_3393:
        /*00ac*/ 	.byte	0x03, 0x19
        /*00ae*/ 	.short	0x001c


	//----- nvinfo : EIATTR_PARAM_CBANK
	.align		4
        /*00b0*/ 	.byte	0x04, 0x0a
        /*00b2*/ 	.short	(.L_3395 - .L_3394)
	.align		4
.L_3394:
        /*00b4*/ 	.word	index@(.nv.constant0._ZN2at6native27unrolled_elementwise_kernelINS0_13AUnaryFunctorIbbbNS0_16BitwiseOrFunctorIbEEEESt5arrayIPcLm2EELi4E23TrivialOffsetCalculatorILi1EjESA_NS0_6memory15LoadWithoutCastENSB_16StoreWithoutCastEEEviT_T0_T2_T3_T4_T5_)
        /*00b8*/ 	.short	0x0380
        /*00ba*/ 	.short	0x001c


	//----- nvinfo : EIATTR_SW_WAR
	.align		4
.L_3395:
        /*00bc*/ 	.byte	0x04, 0x36
        /*00be*/ 	.short	(.L_3397 - .L_3396)
.L_3396:
        /*00c0*/ 	.word	0x00000008
.L_3397:


//--------------------- .nv.info._ZN2at6native29vectorized_elementwise_kernelILi2ENS0_13AUnaryFunctorIbbbNS0_16BitwiseOrFunctorIbEEEESt5arrayIPcLm2EEEEviT0_T1_ --------------------------
	.section	.nv.info._ZN2at6native29vectorized_elementwise_kernelILi2ENS0_13AUnaryFunctorIbbbNS0_16BitwiseOrFunctorIbEEEESt5arrayIPcLm2EEEEviT0_T1_,"",@"SHT_CUDA_INFO"
	.sectionflags	@""
	.align	4


	//----- nvinfo : EIATTR_CUDA_API_VERSION
	.align		4
        /*0000*/ 	.byte	0x04, 0x37
        /*0002*/ 	.short	(.L_3399 - .L_3398)
.L_3398:
        /*0004*/ 	.word	0x00000082


	//----- nvinfo : EIATTR_KPARAM_INFO
	.align		4
.L_3399:
        /*0008*/ 	.byte	0x04, 0x17
        /*000a*/ 	.short	(.L_3401 - .L_3400)
.L_3400:
        /*000c*/ 	.word	0x00000000
        /*0010*/ 	.short	0x0002
        /*0012*/ 	.short	0x0008
        /*0014*/ 	.byte	0x00, 0xf0, 0x41, 0x00


	//----- nvinfo : EIATTR_KPARAM_INFO
	.align		4
.L_3401:
        /*0018*/ 	.byte	0x04, 0x17
        /*001a*/ 	.short	(.L_3403 - .L_3402)
.L_3402:
        /*001c*/ 	.word	0x00000000
        /*0020*/ 	.short	0x0001
        /*0022*/ 	.short	0x0004
        /*0024*/ 	.byte	0x00, 0xf0, 0x09, 0x00


	//----- nvinfo : EIATTR_KPARAM_INFO
	.align		4
.L_3403:
        /*0028*/ 	.byte	0x04, 0x17
        /*002a*/ 	.short	(.L_3405 - .L_3404)
.L_3404:
        /*002c*/ 	.word	0x00000000
        /*0030*/ 	.short	0x0000
        /*0032*/ 	.short	0x0000
        /*0034*/ 	.byte	0x00, 0xf0, 0x11, 0x00


	//----- nvinfo : EIATTR_SPARSE_MMA_MASK
	.align		4
.L_3405:
        /*0038*/ 	.byte	0x03, 0x50
        /*003a*/ 	.short	0x0000


	//----- nvinfo : EIATTR_MAXREG_COUNT
	.align		4
        /*003c*/ 	.byte	0x03, 0x1b
        /*003e*/ 	.short	0x00ff


	//----- nvinfo : EIATTR_MERCURY_ISA_VERSION
	.align		4
        /*0040*/ 	.byte	0x03, 0x5f
        /*0042*/ 	.short	0x0101


	//----- nvinfo : EIATTR_VRC_CTA_INIT_COUNT
	.align		4
        /*0044*/ 	.byte	0x02, 0x4a
	.zero		1
	.zero		1


	//----- nvinfo : EIATTR_EXIT_INSTR_OFFSETS
	.align		4
        /*0048*/ 	.byte	0x04, 0x1c
        /*004a*/ 	.short	(.L_3407 - .L_3406)


	//   ....[0]....
.L_3406:
        /*004c*/ 	.word	0x000009e0


	//   ....[1]....
        /*0050*/ 	.word	0x00000a40


	//   ....[2]....
        /*0054*/ 	.word	0x00000d60


	//----- nvinfo : EIATTR_MAX_THREADS
	.align		4
.L_3407:
        /*0058*/ 	.byte	0x04, 0x05
        /*005a*/ 	.short	(.L_3409 - .L_3408)
.L_3408:
        /*005c*/ 	.word	0x00000080
        /*0060*/ 	.word	0x00000001
        /*0064*/ 	.word	0x00000001


	//----- nvinfo : EIATTR_CRS_STACK_SIZE
	.align		4
.L_3409:
        /*0068*/ 	.byte	0x04, 0x1e
        /*006a*/ 	.short	(.L_3411 - .L_3410)
.L_3410:
        /*006c*/ 	.word	0x00000000


	//----- nvinfo : EIATTR_CBANK_PARAM_SIZE
	.align		4
.L_3411:
        /*0070*/ 	.byte	0x03, 0x19
        /*0072*/ 	.short	0x0018


	//----- nvinfo : EIATTR_PARAM_CBANK
	.align		4
        /*0074*/ 	.byte	0x04, 0x0a
        /*0076*/ 	.short	(.L_3413 - .L_3412)
	.align		4
.L_3412:
        /*0078*/ 	.word	index@(.nv.constant0._ZN2at6native29vectorized_elementwise_kernelILi2ENS0_13AUnaryFunctorIbbbNS0_16BitwiseOrFunctorIbEEEESt5arrayIPcLm2EEEEviT0_T1_)
        /*007c*/ 	.short	0x0380
        /*007e*/ 	.short	0x0018


	//----- nvinfo : EIATTR_SW_WAR
	.align		4
.L_3413:
        /*0080*/ 	.byte	0x04, 0x36
        /*0082*/ 	.short	(.L_3415 - .L_3414)
.L_3414:
        /*0084*/ 	.word	0x00000008
.L_3415:


//--------------------- .nv.info._ZN2at6native29vectorized_elementwise_kernelILi4ENS0_13AUnaryFunctorIbbbNS0_16BitwiseOrFunctorIbEEEESt5arrayIPcLm2EEEEviT0_T1_ --------------------------
	.section	.nv.info._ZN2at6native29vectorized_elementwise_kernelILi4ENS0_13AUnaryFunctorIbbbNS0_16BitwiseOrFunctorIbEEEESt5arrayIPcLm2EEEEviT0_T1_,"",@"SHT_CUDA_INFO"
	.sectionflags	@""
	.align	4


	//----- nvinfo : EIATTR_CUDA_API_VERSION
	.align		4
        /*0000*/ 	.byte	0x04, 0x37
        /*0002*/ 	.short	(.L_3417 - .L_3416)
.L_3416:
        /*0004*/ 	.word	0x00000082


	//----- nvinfo : EIATTR_KPARAM_INFO
	.align		4
.L_3417:
        /*0008*/ 	.byte	0x04, 0x17
        /*000a*/ 	.short	(.L_3419 - .L_3418)
.L_3418:
        /*000c*/ 	.word	0x00000000
        /*0010*/ 	.short	0x0002
        /*0012*/ 	.short	0x0008
        /*0014*/ 	.byte	0x00, 0xf0, 0x41, 0x00


	//----- nvinfo : EIATTR_KPARAM_INFO
	.align		4
.L_3419:
        /*0018*/ 	.byte	0x04, 0x17
        /*001a*/ 	.short	(.L_3421 - .L_3420)
.L_3420:
        /*001c*/ 	.word	0x00000000
        /*0020*/ 	.short	0x0001
        /*0022*/ 	.short	0x0004
        /*0024*/ 	.byte	0x00, 0xf0, 0x09, 0x00


	//----- nvinfo : EIATTR_KPARAM_INFO
	.align		4
.L_3421:
        /*0028*/ 	.byte	0x04, 0x17
        /*002a*/ 	.short	(.L_3423 - .L_3422)
.L_3422:
        /*002c*/ 	.word	0x00000000
        /*0030*/ 	.short	0x0000
        /*0032*/ 	.short	0x0000
        /*0034*/ 	.byte	0x00, 0xf0, 0x11, 0x00


	//----- nvinfo : EIATTR_SPARSE_MMA_MASK
	.align		4
.L_3423:
        /*0038*/ 	.byte	0x03, 0x50
        /*003a*/ 	.short	0x0000


	//----- nvinfo : EIATTR_MAXREG_COUNT
	.align		4
        /*003c*/ 	.byte	0x03, 0x1b
        /*003e*/ 	.short	0x00ff


	//----- nvinfo : EIATTR_MERCURY_ISA_VERSION
	.align		4
        /*0040*/ 	.byte	0x03, 0x5f
        /*0042*/ 	.short	0x0101


	//----- nvinfo : EIATTR_VRC_CTA_INIT_COUNT
	.align		4
        /*0044*/ 	.byte	0x02, 0x4a
	.zero		1
	.zero		1


	//----- nvinfo : EIATTR_EXIT_INSTR_OFFSETS
	.align		4
        /*0048*/ 	.byte	0x04, 0x1c
        /*004a*/ 	.short	(.L_3425 - .L_3424)


	//   ....[0]....
.L_3424:
        /*004c*/ 	.word	0x000009e0


	//   ....[1]....
        /*0050*/ 	.word	0x00000a40


	//   ....[2]....
        /*0054*/ 	.word	0x00000d40


	//----- nvinfo : EIATTR_MAX_THREADS
	.align		4
.L_3425:
        /*0058*/ 	.byte	0x04, 0x05
        /*005a*/ 	.short	(.L_3427 - .L_3426)
.L_3426:
        /*005c*/ 	.word	0x00000080
        /*0060*/ 	.word	0x00000001
        /*0064*/ 	.word	0x00000001


	//----- nvinfo : EIATTR_CRS_STACK_SIZE
	.align		4
.L_3427:
        /*0068*/ 	.byte	0x04, 0x1e
        /*006a*/ 	.short	(.L_3429 - .L_3428)
.L_3428:
        /*006c*/ 	.word	0x00000000


	//----- nvinfo : EIATTR_CBANK_PARAM_SIZE
	.align		4
.L_3429:
        /*0070*/ 	.byte	0x03, 0x19
        /*0072*/ 	.short	0x0018


	//----- nvinfo : EIATTR_PARAM_CBANK
	.align		4
        /*0074*/ 	.byte	0x04, 0x0a
        /*0076*/ 	.short	(.L_3431 - .L_3430)
	.align		4
.L_3430:
        /*0078*/ 	.word	index@(.nv.constant0._ZN2at6native29vectorized_elementwise_kernelILi4ENS0_13AUnaryFunctorIbbbNS0_16BitwiseOrFunctorIbEEEESt5arrayIPcLm2EEEEviT0_T1_)
        /*007c*/ 	.short	0x0380
        /*007e*/ 	.short	0x0018


	//----- nvinfo : EIATTR_SW_WAR
	.align		4
.L_3431:
        /*0080*/ 	.byte	0x04, 0x36
        /*0082*/ 	.short	(.L_3433 - .L_3432)
.L_3432:
        /*0084*/ 	.word	0x00000008
.L_3433:


//--------------------- .nv.info._ZN2at6native29vectorized_elementwise_kernelILi8ENS0_13AUnaryFunctorIbbbNS0_16BitwiseOrFunctorIbEEEESt5arrayIPcLm2EEEEviT0_T1_ --------------------------
	.section	.nv.info._ZN2at6native29vectorized_elementwise_kernelILi8ENS0_13AUnaryFunctorIbbbNS0_16BitwiseOrFunctorIbEEEESt5arrayIPcLm2EEEEviT0_T1_,"",@"SHT_CUDA_INFO"
	.sectionflags	@""
	.align	4


	//----- nvinfo : EIATTR_CUDA_API_VERSION
	.align		4
        /*0000*/ 	.byte	0x04, 0x37
        /*0002*/ 	.short	(.L_3435 - .L_3434)
.L_3434:
        /*0004*/ 	.word	0x00000082


	//----- nvinfo : EIATTR_KPARAM_INFO
	.align		4
.L_3435:
        /*0008*/ 	.byte	0x04, 0x17
        /*000a*/ 	.short	(.L_3437 - .L_3436)
.L_3436:
        /*000c*/ 	.word	0x00000000
        /*0010*/ 	.short	0x0002
        /*0012*/ 	.short	0x0008
        /*0014*/ 	.byte	0x00, 0xf0, 0x41, 0x00


	//----- nvinfo : EIATTR_KPARAM_INFO
	.align		4
.L_3437:
        /*0018*/ 	.byte	0x04, 0x17
        /*001a*/ 	.short	(.L_3439 - .L_3438)
.L_3438:
        /*001c*/ 	.word	0x00000000
        /*0020*/ 	.short	0x0001
        /*0022*/ 	.short	0x0004
        /*0024*/ 	.byte	0x00, 0xf0, 0x09, 0x00


	//----- nvinfo : EIATTR_KPARAM_INFO
	.align		4
.L_3439:
        /*0028*/ 	.byte	0x04, 0x17
        /*002a*/ 	.short	(.L_3441 - .L_3440)
.L_3440:
        /*002c*/ 	.word	0x00000000
        /*0030*/ 	.short	0x0000
        /*0032*/ 	.short	0x0000
        /*0034*/ 	.byte	0x00, 0xf0, 0x11, 0x00


	//----- nvinfo : EIATTR_SPARSE_MMA_MASK
	.align		4
.L_3441:
        /*0038*/ 	.byte	0x03, 0x50
        /*003a*/ 	.short	0x0000


	//----- nvinfo : EIATTR_MAXREG_COUNT
	.align		4
        /*003c*/ 	.byte	0x03, 0x1b
        /*003e*/ 	.short	0x00ff


	//----- nvinfo : EIATTR_MERCURY_ISA_VERSION
	.align		4
        /*0040*/ 	.byte	0x03, 0x5f
        /*0042*/ 	.short	0x0101


	//----- nvinfo : EIATTR_VRC_CTA_INIT_COUNT
	.align		4
        /*0044*/ 	.byte	0x02, 0x4a
	.zero		1
	.zero		1


	//----- nvinfo : EIATTR_EXIT_INSTR_OFFSETS
	.align		4
        /*0048*/ 	.byte	0x04, 0x1c
        /*004a*/ 	.short	(.L_3443 - .L_3442)


	//   ....[0]....
.L_3442:
        /*004c*/ 	.word	0x000009e0


	//   ....[1]....
        /*0050*/ 	.word	0x00000a40


	//   ....[2]....
        /*0054*/ 	.word	0x00000d20


	//----- nvinfo : EIATTR_MAX_THREADS
	.align		4
.L_3443:
        /*0058*/ 	.byte	0x04, 0x05
        /*005a*/ 	.short	(.L_3445 - .L_3444)
.L_3444:
        /*005c*/ 	.word	0x00000080
        /*0060*/ 	.word	0x00000001
        /*0064*/ 	.word	0x00000001


	//----- nvinfo : EIATTR_CRS_STACK_SIZE
	.align		4
.L_3445:
        /*0068*/ 	.byte	0x04, 0x1e
        /*006a*/ 	.short	(.L_3447 - .L_3446)
.L_3446:
        /*006c*/ 	.word	0x00000000


	//----- nvinfo : EIATTR_CBANK_PARAM_SIZE
	.align		4
.L_3447:
        /*0070*/ 	.byte	0x03, 0x19
        /*0072*/ 	.short	0x0018


	//----- nvinfo : EIATTR_PARAM_CBANK
	.align		4
        /*0074*/ 	.byte	0x04, 0x0a
        /*0076*/ 	.short	(.L_3449 - .L_3448)
	.align		4
.L_3448:
        /*0078*/ 	.word	index@(.nv.constant0._ZN2at6native29vectorized_elementwise_kernelILi8ENS0_13AUnaryFunctorIbbbNS0_16BitwiseOrFunctorIbEEEESt5arrayIPcLm2EEEEviT0_T1_)
        /*007c*/ 	.short	0x0380
        /*007e*/ 	.short	0x0018


	//----- nvinfo : EIATTR_SW_WAR
	.align		4
.L_3449:
        /*0080*/ 	.byte	0x04, 0x36
        /*0082*/ 	.short	(.L_3451 - .L_3450)
.L_3450:
        /*0084*/ 	.word	0x00000008
.L_3451:


//--------------------- .nv.info._ZN2at6native18elementwise_kernelILi128ELi4EZNS0_15gpu_kernel_implINS0_13BinaryFunctorIbbbNS0_16BitwiseOrFunctorIbEEEEEEvRNS_18TensorIteratorBaseERKT_EUliE_EEviT1_ --------------------------
	.section	.nv.info._ZN2at6native18elementwise_kernelILi128ELi4EZNS0_15gpu_kernel_implINS0_13BinaryFunctorIbbbNS0_16BitwiseOrFunctorIbEEEEEEvRNS_18TensorIteratorBaseERKT_EUliE_EEviT1_,"",@"SHT_CUDA_INFO"
	.sectionflags	@""
	.align	4


	//----- nvinfo : EIATTR_CUDA_API_VERSION
	.align		4
        /*0000*/ 	.byte	0x04, 0x37
        /*0002*/ 	.short	(.L_3453 - .L_3452)
.L_3452:
        /*0004*/ 	.word	0x00000082


	//----- nvinfo : EIATTR_KPARAM_INFO
	.align		4
.L_3453:
        /*0008*/ 	.byte	0x04, 0x17
        /*000a*/ 	.short	(.L_3455 - .L_3454)
.L_3454:
        /*000c*/ 	.word	0x00000000
        /*0010*/ 	.short	0x0001
        /*0012*/ 	.short	0x0008
        /*0014*/ 	.byte	0x00, 0xf0, 0x21, 0x0a


	//----- nvinfo : EIATTR_KPARAM_INFO
	.align		4
.L_3455:
        /*0018*/ 	.byte	0x04, 0x17
        /*001a*/ 	.short	(.L_3457 - .L_3456)
.L_3456:
        /*001c*/ 	.word	0x00000000
        /*0020*/ 	.short	0x0000
        /*0022*/ 	.short	0x0000
        /*0024*/ 	.byte	0x00, 0xf0, 0x11, 0x00


	//----- nvinfo : EIATTR_SPARSE_MMA_MASK
	.align		4
.L_3457:
        /*0028*/ 	.byte	0x03, 0x50
        /*002a*/ 	.short	0x0000


	//----- nvinfo : EIATTR_MAXREG_COUNT
	.align		4
        /*002c*/ 	.byte	0x03, 0x1b
        /*002e*/ 	.short	0x0080


	//----- nvinfo : EIATTR_EXTERNS
	.align		4
        /*0030*/ 	.byte	0x04, 0x0f
        /*0032*/ 	.short	(.L_3459 - .L_3458)


	//   ....[0]....
	.align		4
.L_3458:
        /*0034*/ 	.word	index@(__assertfail)


	//----- nvinfo : EIATTR_MERCURY_ISA_VERSION
	.align		4
.L_3459:
        /*0038*/ 	.byte	0x03, 0x5f
        /*003a*/ 	.short	0x0101


	//----- nvinfo : EIATTR_VRC_CTA_INIT_COUNT
	.align		4
        /*003c*/ 	.byte	0x02, 0x4a
	.zero		1
	.zero		1


	//----- nvinfo : EIATTR_SYSCALL_OFFSETS
	.align		4
        /*0040*/ 	.byte	0x04, 0x46
        /*0042*/ 	.short	(.L_3461 - .L_3460)


	//   ....[0]....
.L_3460:
        /*0044*/ 	.word	0x000021b0


	//   ....[1]....
        /*0048*/ 	.word	0x00002c10


	//   ....[2]....
        /*004c*/ 	.word	0x000038f0


	//   ....[3]....
        /*0050*/ 	.word	0x00005b90


	//   ....[4]....
        /*0054*/ 	.word	0x000065e0


	//   ....[5]....
        /*0058*/ 	.word	0x00007190


	//   ....[6]....
        /*005c*/ 	.word	0x00009520


	//   ....[7]....
        /*0060*/ 	.word	0x00009f70


	//   ....[8]....
        /*0064*/ 	.word	0x0000ab20


	//   ....[9]....
        /*0068*/ 	.word	0x0000ced0


	//   ....[10]....
        /*006c*/ 	.word	0x0000d920


	//   ....[11]....
        /*0070*/ 	.word	0x0000e490


	//----- nvinfo : EIATTR_EXIT_INSTR_OFFSETS
	.align		4
.L_3461:
        /*0074*/ 	.byte	0x04, 0x1c
        /*0076*/ 	.short	(.L_3463 - .L_3462)


	//   ....[0]....
.L_3462:
        /*0078*/ 	.word	0x0000adb0


	//   ....[1]....
        /*007c*/ 	.word	0x0000dab0


	//   ....[2]....
        /*0080*/ 	.word	0x0000dad0


	//   ....[3]....
        /*0084*/ 	.word	0x0000db60


	//   ....[4]....
        /*0088*/ 	.word	0x0000db80


	//   ....[5]....
        /*008c*/ 	.word	0x0000dba0


	//   ....[6]....
        /*0090*/ 	.word	0x0000dc30


	//   ....[7]....
        /*0094*/ 	.word	0x0000dc70


	//   ....[8]....
        /*0098*/ 	.word	0x0000dd10


	//   ....[9]....
        /*009c*/ 	.word	0x0000dd60


	//   ....[10]....
        /*00a0*/ 	.word	0x0000dd90


	//   ....[11]....
        /*00a4*/ 	.word	0x0000de50


	//   ....[12]....
        /*00a8*/ 	.word	0x0000df90


	//   ....[13]....
        /*00ac*/ 	.word	0x0000e0d0


	//   ....[14]....
        /*00b0*/ 	.word	0x0000e220


	//   ....[15]....
        /*00b4*/ 	.word	0x0000e250


	//   ....[16]....
        /*00b8*/ 	.word	0x0000e270


	//   ....[17]....
        /*00bc*/ 	.word	0x0000e2f0


	//   ....[18]....
        /*00c0*/ 	.word	0x0000e330


	//   ....[19]....
        /*00c4*/ 	.word	0x0000e4a0


	//   ....[20]....
        /*00c8*/ 	.word	0x0000e580


	//   ....[21]....
        /*00cc*/ 	.word	0x0000e620


	//   ....[22]....
        /*00d0*/ 	.word	0x0000e650


	//   ....[23]....
        /*00d4*/ 	.word	0x0000e6a0


	//   ....[24]....
        /*00d8*/ 	.word	0x0000e6e0


	//----- nvinfo : EIATTR_MAX_THREADS
	.align		4
.L_3463:
        /*00dc*/ 	.byte	0x04, 0x05
        /*00de*/ 	.short	(.L_3465 - .L_3464)
.L_3464:
        /*00e0*/ 	.word	0x00000080
        /*00e4*/ 	.word	0x00000001
        /*00e8*/ 	.word	0x00000001


	//----- nvinfo : EIATTR_CRS_STACK_SIZE
	.align		4
.L_3465:
        /*00ec*/ 	.byte	0x04, 0x1e
        /*00ee*/ 	.short	(.L_3467 - .L_3466)
.L_3466:
        /*00f0*/ 	.word	0x00000000


	//----- nvinfo : EIATTR_CBANK_PARAM_SIZE
	.align		4
.L_3467:
        /*00f4*/ 	.byte	0x03, 0x19
        /*00f6*/ 	.short	0x0290


	//----- nvinfo : EIATTR_PARAM_CBANK
	.align		4
        /*00f8*/ 	.byte	0x04, 0x0a
        /*00fa*/ 	.short	(.L_3469 - .L_3468)
	.align		4
.L_3468:
        /*00fc*/ 	.word	index@(.nv.constant0._ZN2at6native18elementwise_kernelILi128ELi4EZNS0_15gpu_kernel_implINS0_13BinaryFunctorIbbbNS0_16BitwiseOrFunctorIbEEEEEEvRNS_18TensorIteratorBaseERKT_EUliE_EEviT1_)
        /*0100*/ 	.short	0x0380
        /*0102*/ 	.short	0x0290


	//----- nvinfo : EIATTR_SW_WAR
	.align		4
.L_3469:
        /*0104*/ 	.byte	0x04, 0x36
        /*0106*/ 	.short	(.L_3471 - .L_3470)
.L_3470:
        /*0108*/ 	.word	0x00000008
.L_3471:


//--------------------- .nv.info._ZN2at6native27unrolled_elementwise_kernelINS0_13BinaryFunctorIbbbNS0_16BitwiseOrFunctorIbEEEESt5arrayIPcLm3EELi4E23TrivialOffsetCalculatorILi2EjES9_ILi1EjENS0_6memory12LoadWithCastILi2EEENSC_13StoreWithCastILi1EEEEEviT_T0_T2_T3_T4_T5_ --------------------------
	.section	.nv.info._ZN2at6native27unrolled_elementwise_kernelINS0_13BinaryFunctorIbbbNS0_16BitwiseOrFunctorIbEEEESt5arrayIPcLm3EELi4E23TrivialOffsetCalculatorILi2EjES9_ILi1EjENS0_6memory12LoadWithCastILi2EEENSC_13StoreWithCastILi1EEEEEviT_T0_T2_T3_T4_T5_,"",@"SHT_CUDA_INFO"
	.sectionflags	@""
	.align	4


	//----- nvinfo : EIATTR_CUDA_API_VERSION
	.align		4
        /*0000*/ 	.byte	0x04, 0x37
        /*0002*/ 	.short	(.L_3473 - .L_3472)
.L_3472:
        /*0004*/ 	.word	0x00000082


	//----- nvinfo : EIATTR_KPARAM_INFO
	.align		4
.L_3473:
        /*0008*/ 	.byte	0x04, 0x17
        /*000a*/ 	.short	(.L_3475 - .L_3474)
.L_3474:
        /*000c*/ 	.word	0x00000000
        /*0010*/ 	.short	0x0006
        /*0012*/ 	.short	0x0030
        /*0014*/ 	.byte	0x00, 0xf0, 0x21, 0x00


	//----- nvinfo : EIATTR_KPARAM_INFO
	.align		4
.L_3475:
        /*0018*/ 	.byte	0x04, 0x17
        /*001a*/ 	.short	(.L_3477 - .L_3476)
.L_3476:
        /*001c*/ 	.word	0x00000000
        /*0020*/ 	.short	0x0005
        /*0022*/ 	.short	0x0024
        /*0024*/ 	.byte	0x00, 0xf0, 0x31, 0x00


	//----- nvinfo : EIATTR_KPARAM_INFO
	.align		4
.L_3477:
        /*0028*/ 	.byte	0x04, 0x17
        /*002a*/ 	.short	(.L_3479 - .L_3478)
.L_3478:
        /*002c*/ 	.word	0x00000000
        /*0030*/ 	.short	0x0004
        /*0032*/ 	.short	0x0021
        /*0034*/ 	.byte	0x00, 0xf0, 0x05, 0x00


	//----- nvinfo : EIATTR_KPARAM_INFO
	.align		4
.L_3479:
        /*0038*/ 	.byte	0x04, 0x17
        /*003a*/ 	.short	(.L_3481 - .L_3480)
.L_3480:
        /*003c*/ 	.word	0x00000000
        /*0040*/ 	.short	0x0003
        /*0042*/ 	.short	0x0020
        /*0044*/ 	.byte	0x00, 0xf0, 0x05, 0x00


	//----- nvinfo : EIATTR_KPARAM_INFO
	.align		4
.L_3481:
        /*0048*/ 	.byte	0x04, 0x17
        /*004a*/ 	.short	(.L_3483 - .L_3482)
.L_3482:
        /*004c*/ 	.word	0x00000000
        /*0050*/ 	.short	0x0002
        /*0052*/ 	.short	0x0008
        /*0054*/ 	.byte	0x00, 0xf0, 0x61, 0x00


	//----- nvinfo : EIATTR_KPARAM_INFO
	.align		4
.L_3483:
        /*0058*/ 	.byte	0x04, 0x17
        /*005a*/ 	.short	(.L_3485 - .L_3484)
.L_3484:
        /*005c*/ 	.word	0x00000000
        /*0060*/ 	.short	0x0001
        /*0062*/ 	.short	0x0004
        /*0064*/ 	.byte	0x00, 0xf0, 0x05, 0x00


	//----- nvinfo : EIATTR_KPARAM_INFO
	.align		4
.L_3485:
        /*0068*/ 	.byte	0x04, 0x17
        /*006a*/ 	.short	(.L_3487 - .L_3486)
.L_3486:
        /*006c*/ 	.word	0x00000000
        /*0070*/ 	.short	0x0000
        /*0072*/ 	.short	0x0000
        /*0074*/ 	.byte	0x00, 0xf0, 0x11, 0x00


	//----- nvinfo : EIATTR_SPARSE_MMA_MASK
	.align		4
.L_3487:
        /*0078*/ 	.byte	0x03, 0x50
        /*007a*/ 	.short	0x0000


	//----- nvinfo : EIATTR_MAXREG_COUNT
	.align		4
        /*007c*/ 	.byte	0x03, 0x1b
        /*007e*/ 	.short	0x00ff


	//----- nvinfo : EIATTR_EXTERNS
	.align		4
        /*0080*/ 	.byte	0x04, 0x0f
        /*0082*/ 	.short	(.L_3489 - .L_3488)


	//   ....[0]....
	.align		4
.L_3488:
        /*0084*/ 	.word	index@(__assertfail)


	//----- nvinfo : EIATTR_MERCURY_ISA_VERSION
	.align		4
.L_3489:
        /*0088*/ 	.byte	0x03, 0x5f
        /*008a*/ 	.short	0x0101


	//----- nvinfo : EIATTR_VRC_CTA_INIT_COUNT
	.align		4
        /*008c*/ 	.byte	0x02, 0x4a
	.zero		1
	.zero		1


	//----- nvinfo : EIATTR_SYSCALL_OFFSETS
	.align		4
        /*0090*/ 	.byte	0x04, 0x46
        /*0092*/ 	.short	(.L_3491 - .L_3490)


	//   ....[0]....
.L_3490:
        /*0094*/ 	.word	0x00000b90


	//   ....[1]....
        /*0098*/ 	.word	0x00001610


	//   ....[2]....
        /*009c*/ 	.word	0x00002270


	//   ....[3]....
        /*00a0*/ 	.word	0x00002ce0


	//   ....[4]....
        /*00a4*/ 	.word	0x00003910


	//   ....[5]....
        /*00a8*/ 	.word	0x00004390


	//   ....[6]....
        /*00ac*/ 	.word	0x00004fb0


	//   ....[7]....
        /*00b0*/ 	.word	0x00005a30


	//   ....[8]....
        /*00b4*/ 	.word	0x00006800


	//   ....[9]....
        /*00b8*/ 	.word	0x000074c0


	//   ....[10]....
        /*00bc*/ 	.word	0x00008280


	//   ....[11]....
        /*00c0*/ 	.word	0x00009010


	//----- nvinfo : EIATTR_EXIT_INSTR_OFFSETS
	.align		4
.L_3491:
        /*00c4*/ 	.byte	0x04, 0x1c
        /*00c6*/ 	.short	(.L_3493 - .L_3492)


	//   ....[0]....
.L_3492:
        /*00c8*/ 	.word	0x00008500


	//   ....[1]....
        /*00cc*/ 	.word	0x00008630


	//   ....[2]....
        /*00d0*/ 	.word	0x00008650


	//   ....[3]....
        /*00d4*/ 	.word	0x000086e0


	//   ....[4]....
        /*00d8*/ 	.word	0x00008700


	//   ....[5]....
        /*00dc*/ 	.word	0x00008720


	//   ....[6]....
        /*00e0*/ 	.word	0x000087b0


	//   ....[7]....
        /*00e4*/ 	.word	0x000087f0


	//   ....[8]....
        /*00e8*/ 	.word	0x00008890


	//   ....[9]....
        /*00ec*/ 	.word	0x000088e0


	//   ....[10]....
        /*00f0*/ 	.word	0x00008910


	//   ....[11]....
        /*00f4*/ 	.word	0x000089d0


	//   ....[12]....
        /*00f8*/ 	.word	0x00008b10


	//   ....[13]....
        /*00fc*/ 	.word	0x00008c50


	//   ....[14]....
        /*0100*/ 	.word	0x00008da0


	//   ....[15]....
        /*0104*/ 	.word	0x00008dd0


	//   ....[16]....
        /*0108*/ 	.word	0x00008df0


	//   ....[17]....
        /*010c*/ 	.word	0x00008e70


	//   ....[18]....
        /*0110*/ 	.word	0x00008eb0


	//   ....[19]....
        /*0114*/ 	.word	0x00009020


	//   ....[20]....
        /*0118*/ 	.word	0x00009100


	//   ....[21]....
        /*011c*/ 	.word	0x000091a0


	//   ....[22]....
        /*0120*/ 	.word	0x000091d0


	//   ....[23]....
        /*0124*/ 	.word	0x00009220


	//   ....[24]....
        /*0128*/ 	.word	0x00009260


	//----- nvinfo : EIATTR_MAX_THREADS
	.align		4
.L_3493:
        /*012c*/ 	.byte	0x04, 0x05
        /*012e*/ 	.short	(.L_3495 - .L_3494)
.L_3494:
        /*0130*/ 	.word	0x00000080
        /*0134*/ 	.word	0x00000001
        /*0138*/ 	.word	0x00000001


	//----- nvinfo : EIATTR_CRS_STACK_SIZE
	.align		4
.L_3495:
        /*013c*/ 	.byte	0x04, 0x1e
        /*013e*/ 	.short	(.L_3497 - .L_3496)
.L_3496:
        /*0140*/ 	.word	0x00000000


	//----- nvinfo : EIATTR_CBANK_PARAM_SIZE
	.align		4
.L_3497:
        /*0144*/ 	.byte	0x03, 0x19
        /*0146*/ 	.short	0x0038


	//----- nvinfo : EIATTR_PARAM_CBANK
	.align		4
        /*0148*/ 	.byte	0x04, 0x0a
        /*014a*/ 	.short	(.L_3499 - .L_3498)
	.align		4
.L_3498:
        /*014c*/ 	.word	index@(.nv.constant0._ZN2at6native27unrolled_elementwise_kernelINS0_13BinaryFunctorIbbbNS0_16BitwiseOrFunctorIbEEEESt5arrayIPcLm3EELi4E23TrivialOffsetCalculatorILi2EjES9_ILi1EjENS0_6memory12LoadWithCastILi2EEENSC_13StoreWithCastILi1EEEEEviT_T0_T2_T3_T4_T5_)
        /*0150*/ 	.short	0x0380
        /*0152*/ 	.short	0x0038


	//----- nvinfo : EIATTR_SW_WAR
	.align		4
.L_3499:
        /*0154*/ 	.byte	0x04, 0x36
        /*0156*/ 	.short	(.L_3501 - .L_3500)
.L_3500:
        /*0158*/ 	.word	0x00000008
.L_3501:


//--------------------- .nv.info._ZN2at6native18elementwise_kernelILi128ELi4EZNS0_22gpu_kernel_impl_nocastINS0_13BinaryFunctorIbbbNS0_16BitwiseOrFunctorIbEEEEEEvRNS_18TensorIteratorBaseERKT_EUliE_EEviT1_ --------------------------
	.section	.nv.info._ZN2at6native18elementwise_kernelILi128ELi4EZNS0_22gpu_kernel_impl_nocastINS0_13BinaryFunctorIbbbNS0_16BitwiseOrFunctorIbEEEEEEvRNS_18TensorIteratorBaseERKT_EUliE_EEviT1_,"",@"SHT_CUDA_INFO"
	.sectionflags	@""
	.align	4


	//----- nvinfo : EIATTR_CUDA_API_VERSION
	.align		4
        /*0000*/ 	.byte	0x04, 0x37
        /*0002*/ 	.short	(.L_3503 - .L_3502)
.L_3502:
        /*0004*/ 	.word	0x00000082


	//----- nvinfo : EIATTR_KPARAM_INFO
	.align		4
.L_3503:
        /*0008*/ 	.byte	0x04, 0x17
        /*000a*/ 	.short	(.L_3505 - .L_3504)
.L_3504:
        /*000c*/ 	.word	0x00000000
        /*0010*/ 	.short	0x0001
        /*0012*/ 	.short	0x0008
        /*0014*/ 	.byte	0x00, 0xf0, 0x21, 0x0a


	//----- nvinfo : EIATTR_KPARAM_INFO
	.align		4
.L_3505:
        /*0018*/ 	.byte	0x04, 0x17
        /*001a*/ 	.short	(.L_3507 - .L_3506)
.L_3506:
        /*001c*/ 	.word	0x00000000
        /*0020*/ 	.short	0x0000
        /*0022*/ 	.short	0x0000
        /*0024*/ 	.byte	0x00, 0xf0, 0x11, 0x00


	//----- nvinfo : EIATTR_SPARSE_MMA_MASK
	.align		4
.L_3507:
        /*0028*/ 	.byte	0x03, 0x50
        /*002a*/ 	.short	0x0000


	//----- nvinfo : EIATTR_MAXREG_COUNT
	.align		4
        /*002c*/ 	.byte	0x03, 0x1b
        /*002e*/ 	.short	0x0080


	//----- nvinfo : EIATTR_MERCURY_ISA_VERSION
	.align		4
        /*0030*/ 	.byte	0x03, 0x5f
        /*0032*/ 	.short	0x0101


	//----- nvinfo : EIATTR_VRC_CTA_INIT_COUNT
	.align		4
        /*0034*/ 	.byte	0x02, 0x4a
	.zero		1
	.zero		1


	//----- nvinfo : EIATTR_EXIT_INSTR_OFFSETS
	.align		4
        /*0038*/ 	.byte	0x04, 0x1c
        /*003a*/ 	.short	(.L_3509 - .L_3508)


	//   ....[0]....
.L_3508:
        /*003c*/ 	.word	0x00000330


	//   ....[1]....
        /*0040*/ 	.word	0x000003c0


	//   ....[2]....
        /*0044*/ 	.word	0x000048d0


	//   ....[3]....
        /*0048*/ 	.word	0x00005f70


	//----- nvinfo : EIATTR_MAX_THREADS
	.align		4
.L_3509:
        /*004c*/ 	.byte	0x04, 0x05
        /*004e*/ 	.short	(.L_3511 - .L_3510)
.L_3510:
        /*0050*/ 	.word	0x00000080
        /*0054*/ 	.word	0x00000001
        /*0058*/ 	.word	0x00000001


	//----- nvinfo : EIATTR_CRS_STACK_SIZE
	.align		4
.L_3511:
        /*005c*/ 	.byte	0x04, 0x1e
        /*005e*/ 	.short	(.L_3513 - .L_3512)
.L_3512:
        /*0060*/ 	.word	0x00000000


	//----- nvinfo : EIATTR_CBANK_PARAM_SIZE
	.align		4
.L_3513:
        /*0064*/ 	.byte	0x03, 0x19
        /*0066*/ 	.short	0x0290


	//----- nvinfo : EIATTR_PARAM_CBANK
	.align		4
        /*0068*/ 	.byte	0x04, 0x0a
        /*006a*/ 	.short	(.L_3515 - .L_3514)
	.align		4
.L_3514:
        /*006c*/ 	.word	index@(.nv.constant0._ZN2at6native18elementwise_kernelILi128ELi4EZNS0_22gpu_kernel_impl_nocastINS0_13BinaryFunctorIbbbNS0_16BitwiseOrFunctorIbEEEEEEvRNS_18TensorIteratorBaseERKT_EUliE_EEviT1_)
        /*0070*/ 	.short	0x0380
        /*0072*/ 	.short	0x0290


	//----- nvinfo : EIATTR_SW_WAR
	.align		4
.L_3515:
        /*0074*/ 	.byte	0x04, 0x36
        /*0076*/ 	.short	(.L_3517 - .L_3516)
.L_3516:
        /*0078*/ 	.word	0x00000008
.L_3517:


//--------------------- .nv.info._ZN2at6native27unrolled_elementwise_kernelINS0_13BinaryFunctorIbbbNS0_16BitwiseOrFunctorIbEEEESt5arrayIPcLm3EELi4E23TrivialOffsetCalculatorILi2EjES9_ILi1EjENS0_6memory15LoadWithoutCastENSC_16StoreWithoutCastEEEviT_T0_T2_T3_T4_T5_ --------------------------
	.section	.nv.info._ZN2at6native27unrolled_elementwise_kernelINS0_13BinaryFunctorIbbbNS0_16BitwiseOrFunctorIbEEEESt5arrayIPcLm3EELi4E23TrivialOffsetCalculatorILi2EjES9_ILi1EjENS0_6memory15LoadWithoutCastENSC_16StoreWithoutCastEEEviT_T0_T2_T3_T4_T5_,"",@"SHT_CUDA_INFO"
	.sectionflags	@""
	.align	4


	//----- nvinfo : EIATTR_CUDA_API_VERSION
	.align		4
        /*0000*/ 	.byte	0x04, 0x37
        /*0002*/ 	.short	(.L_3519 - .L_3518)
.L_3518:
        /*0004*/ 	.word	0x00000082


	//----- nvinfo : EIATTR_KPARAM_INFO
	.align		4
.L_3519:
        /*0008*/ 	.byte	0x04, 0x17
        /*000a*/ 	.short	(.L_3521 - .L_3520)
.L_3520:
        /*000c*/ 	.word	0x00000000
        /*0010*/ 	.short	0x0006
        /*0012*/ 	.short	0x0023
        /*0014*/ 	.byte	0x00, 0xf0, 0x05, 0x00


	//----- nvinfo : EIATTR_KPARAM_INFO
	.align		4
.L_3521:
        /*0018*/ 	.byte	0x04, 0x17
        /*001a*/ 	.short	(.L_3523 - .L_3522)
.L_3522:
        /*001c*/ 	.word	0x00000000
        /*0020*/ 	.short	0x0005
        /*0022*/ 	.short	0x0022
        /*0024*/ 	.byte	0x00, 0xf0, 0x05, 0x00


	//----- nvinfo : EIATTR_KPARAM_INFO
	.align		4
.L_3523:
        /*0028*/ 	.byte	0x04, 0x17
        /*002a*/ 	.short	(.L_3525 - .L_3524)
.L_3524:
        /*002c*/ 	.word	0x00000000
        /*0030*/ 	.short	0x0004
        /*0032*/ 	.short	0x0021
        /*0034*/ 	.byte	0x00, 0xf0, 0x05, 0x00


	//----- nvinfo : EIATTR_KPARAM_INFO
	.align		4
.L_3525:
        /*0038*/ 	.byte	0x04, 0x17
        /*003a*/ 	.short	(.L_3527 - .L_3526)
.L_3526:
        /*003c*/ 	.word	0x00000000
        /*0040*/ 	.short	0x0003
        /*0042*/ 	.short	0x0020
        /*0044*/ 	.byte	0x00, 0xf0, 0x05, 0x00


	//----- nvinfo : EIATTR_KPARAM_INFO
	.align		4
.L_3527:
        /*0048*/ 	.byte	0x04, 0x17
        /*004a*/ 	.short	(.L_3529 - .L_3528)
.L_3528:
        /*004c*/ 	.word	0x00000000
        /*0050*/ 	.short	0x0002
        /*0052*/ 	.short	0x0008
        /*0054*/ 	.byte	0x00, 0xf0, 0x61, 0x00


	//----- nvinfo : EIATTR_KPARAM_INFO
	.align		4
.L_3529:
        /*0058*/ 	.byte	0x04, 0x17
        /*005a*/ 	.short	(.L_3531 - .L_3530)
.L_3530:
        /*005c*/ 	.word	0x00000000
        /*0060*/ 	.short	0x0001
        /*0062*/ 	.short	0x0004
        /*0064*/ 	.byte	0x00, 0xf0, 0x05, 0x00


	//----- nvinfo : EIATTR_KPARAM_INFO
	.align		4
.L_3531:
        /*0068*/ 	.byte	0x04, 0x17
        /*006a*/ 	.short	(.L_3533 - .L_3532)
.L_3532:
        /*006c*/ 	.word	0x00000000
        /*0070*/ 	.short	0x0000
        /*0072*/ 	.short	0x0000
        /*0074*/ 	.byte	0x00, 0xf0, 0x11, 0x00


	//----- nvinfo : EIATTR_SPARSE_MMA_MASK
	.align		4
.L_3533:
        /*0078*/ 	.byte	0x03, 0x50
        /*007a*/ 	.short	0x0000


	//----- nvinfo : EIATTR_MAXREG_COUNT
	.align		4
        /*007c*/ 	.byte	0x03, 0x1b
        /*007e*/ 	.short	0x00ff


	//----- nvinfo : EIATTR_MERCURY_ISA_VERSION
	.align		4
        /*0080*/ 	.byte	0x03, 0x5f
        /*0082*/ 	.short	0x0101


	//----- nvinfo : EIATTR_VRC_CTA_INIT_COUNT
	.align		4
        /*0084*/ 	.byte	0x02, 0x4a
	.zero		1
	.zero		1


	//----- nvinfo : EIATTR_EXIT_INSTR_OFFSETS
	.align		4
        /*0088*/ 	.byte	0x04, 0x1c
        /*008a*/ 	.short	(.L_3535 - .L_3534)


	//   ....[0]....
.L_3534:
        /*008c*/ 	.word	0x000005c0


	//   ....[1]....
        /*0090*/ 	.word	0x00000620


	//----- nvinfo : EIATTR_MAX_THREADS
	.align		4
.L_3535:
        /*0094*/ 	.byte	0x04, 0x05
        /*0096*/ 	.short	(.L_3537 - .L_3536)
.L_3536:
        /*0098*/ 	.word	0x00000080
        /*009c*/ 	.word	0x00000001
        /*00a0*/ 	.word	0x00000001


	//----- nvinfo : EIATTR_CRS_STACK_SIZE
	.align		4
.L_3537:
        /*00a4*/ 	.byte	0x04, 0x1e
        /*00a6*/ 	.short	(.L_3539 - .L_3538)
.L_3538:
        /*00a8*/ 	.word	0x00000000


	//----- nvinfo : EIATTR_CBANK_PARAM_SIZE
	.align		4
.L_3539:
        /*00ac*/ 	.byte	0x03, 0x19
        /*00ae*/ 	.short	0x0024


	//----- nvinfo : EIATTR_PARAM_CBANK
	.align		4
        /*00b0*/ 	.byte	0x04, 0x0a
        /*00b2*/ 	.short	(.L_3541 - .L_3540)
	.align		4
.L_3540:
        /*00b4*/ 	.word	index@(.nv.constant0._ZN2at6native27unrolled_elementwise_kernelINS0_13BinaryFunctorIbbbNS0_16BitwiseOrFunctorIbEEEESt5arrayIPcLm3EELi4E23TrivialOffsetCalculatorILi2EjES9_ILi1EjENS0_6memory15LoadWithoutCastENSC_16StoreWithoutCastEEEviT_T0_T2_T3_T4_T5_)
        /*00b8*/ 	.short	0x0380
        /*00ba*/ 	.short	0x0024


	//----- nvinfo : EIATTR_SW_WAR
	.align		4
.L_3541:
        /*00bc*/ 	.byte	0x04, 0x36
        /*00be*/ 	.short	(.L_3543 - .L_3542)
.L_3542:
        /*00c0*/ 	.word	0x00000008
.L_3543:


//--------------------- .nv.info._ZN2at6native29vectorized_elementwise_kernelILi2ENS0_13BinaryFunctorIbbbNS0_16BitwiseOrFunctorIbEEEESt5arrayIPcLm3EEEEviT0_T1_ --------------------------
	.section	.nv.info._ZN2at6native29vectorized_elementwise_kernelILi2ENS0_13BinaryFunctorIbbbNS0_16BitwiseOrFunctorIbEEEESt5arrayIPcLm3EEEEviT0_T1_,"",@"SHT_CUDA_INFO"
	.sectionflags	@""
	.align	4


	//----- nvinfo : EIATTR_CUDA_API_VERSION
	.align		4
        /*0000*/ 	.byte	0x04, 0x37
        /*0002*/ 	.short	(.L_3545 - .L_3544)
.L_3544:
        /*0004*/ 	.word	0x00000082


	//----- nvinfo : EIATTR_KPARAM_INFO
	.align		4
.L_3545:
        /*0008*/ 	.byte	0x04, 0x17
        /*000a*/ 	.short	(.L_3547 - .L_3546)
.L_3546:
        /*000c*/ 	.word	0x00000000
        /*0010*/ 	.short	0x0002
        /*0012*/ 	.short	0x0008
        /*0014*/ 	.byte	0x00, 0xf0, 0x61, 0x00


	//----- nvinfo : EIATTR_KPARAM_INFO
	.align		4
.L_3547:
        /*0018*/ 	.byte	0x04, 0x17
        /*001a*/ 	.short	(.L_3549 - .L_3548)
.L_3548:
        /*001c*/ 	.word	0x00000000
        /*0020*/ 	.short	0x0001
        /*0022*/ 	.short	0x0004
        /*0024*/ 	.byte	0x00, 0xf0, 0x05, 0x00


	//----- nvinfo : EIATTR_KPARAM_INFO
	.align		4
.L_3549:
        /*0028*/ 	.byte	0x04, 0x17
        /*002a*/ 	.short	(.L_3551 - .L_3550)
.L_3550:
        /*002c*/ 	.word	0x00000000
        /*0030*/ 	.short	0x0000
        /*0032*/ 	.short	0x0000
        /*0034*/ 	.byte	0x00, 0xf0, 0x11, 0x00


	//----- nvinfo : EIATTR_SPARSE_MMA_MASK
	.align		4
.L_3551:
        /*0038*/ 	.byte	0x03, 0x50
        /*003a*/ 	.short	0x0000


	//----- nvinfo : EIATTR_MAXREG_COUNT
	.align		4
        /*003c*/ 	.byte	0x03, 0x1b
        /*003e*/ 	.short	0x00ff


	//----- nvinfo : EIATTR_MERCURY_ISA_VERSION
	.align		4
        /*0040*/ 	.byte	0x03, 0x5f
        /*0042*/ 	.short	0x0101


	//----- nvinfo : EIATTR_VRC_CTA_INIT_COUNT
	.align		4
        /*0044*/ 	.byte	0x02, 0x4a
	.zero		1
	.zero		1


	//----- nvinfo : EIATTR_EXIT_INSTR_OFFSETS
	.align		4
        /*0048*/ 	.byte	0x04, 0x1c
        /*004a*/ 	.short	(.L_3553 - .L_3552)


	//   ....[0]....
.L_3552:
        /*004c*/ 	.word	0x00000bd0


	//   ....[1]....
        /*0050*/ 	.word	0x00000c30


	//   ....[2]....
        /*0054*/ 	.word	0x00001060


	//----- nvinfo : EIATTR_MAX_THREADS
	.align		4
.L_3553:
        /*0058*/ 	.byte	0x04, 0x05
        /*005a*/ 	.short	(.L_3555 - .L_3554)
.L_3554:
        /*005c*/ 	.word	0x00000080
        /*0060*/ 	.word	0x00000001
        /*0064*/ 	.word	0x00000001


	//----- nvinfo : EIATTR_CRS_STACK_SIZE
	.align		4
.L_3555:
        /*0068*/ 	.byte	0x04, 0x1e
        /*006a*/ 	.short	(.L_3557 - .L_3556)
.L_3556:
        /*006c*/ 	.word	0x00000000


	//----- nvinfo : EIATTR_CBANK_PARAM_SIZE
	.align		4
.L_3557:
        /*0070*/ 	.byte	0x03, 0x19
        /*0072*/ 	.short	0x0020


	//----- nvinfo : EIATTR_PARAM_CBANK
	.align		4
        /*0074*/ 	.byte	0x04, 0x0a
        /*0076*/ 	.short	(.L_3559 - .L_3558)
	.align		4
.L_3558:
        /*0078*/ 	.word	index@(.nv.constant0._ZN2at6native29vectorized_elementwise_kernelILi2ENS0_13BinaryFunctorIbbbNS0_16BitwiseOrFunctorIbEEEESt5arrayIPcLm3EEEEviT0_T1_)
        /*007c*/ 	.short	0x0380
        /*007e*/ 	.short	0x0020


	//----- nvinfo : EIATTR_SW_WAR
	.align		4
.L_3559:
        /*0080*/ 	.byte	0x04, 0x36
        /*0082*/ 	.short	(.L_3561 - .L_3560)
.L_3560:
        /*0084*/ 	.word	0x00000008
.L_3561:


//--------------------- .nv.info._ZN2at6native29vectorized_elementwise_kernelILi4ENS0_13BinaryFunctorIbbbNS0_16BitwiseOrFunctorIbEEEESt5arrayIPcLm3EEEEviT0_T1_ --------------------------
	.section	.nv.info._ZN2at6native29vectorized_elementwise_kernelILi4ENS0_13BinaryFunctorIbbbNS0_16BitwiseOrFunctorIbEEEESt5arrayIPcLm3EEEEviT0_T1_,"",@"SHT_CUDA_INFO"
	.sectionflags	@""
	.align	4


	//----- nvinfo : EIATTR_CUDA_API_VERSION
	.align		4
        /*0000*/ 	.byte	0x04, 0x37
        /*0002*/ 	.short	(.L_3563 - .L_3562)
.L_3562:
        /*0004*/ 	.word	0x00000082


	//----- nvinfo : EIATTR_KPARAM_INFO
	.align		4
.L_3563:
        /*0008*/ 	.byte	0x04, 0x17
        /*000a*/ 	.short	(.L_3565 - .L_3564)
.L_3564:
        /*000c*/ 	.word	0x00000000
        /*0010*/ 	.short	0x0002
        /*0012*/ 	.short	0x0008
        /*0014*/ 	.byte	0x00, 0xf0, 0x61, 0x00


	//----- nvinfo : EIATTR_KPARAM_INFO
	.align		4
.L_3565:
        /*0018*/ 	.byte	0x04, 0x17
        /*001a*/ 	.short	(.L_3567 - .L_3566)
.L_3566:
        /*001c*/ 	.word	0x00000000
        /*0020*/ 	.short	0x0001
        /*0022*/ 	.short	0x0004
        /*0024*/ 	.byte	0x00, 0xf0, 0x05, 0x00


	//----- nvinfo : EIATTR_KPARAM_INFO
	.align		4
.L_3567:
        /*0028*/ 	.byte	0x04, 0x17
        /*002a*/ 	.short	(.L_3569 - .L_3568)
.L_3568:
        /*002c*/ 	.word	0x00000000
        /*0030*/ 	.short	0x0000
        /*0032*/ 	.short	0x0000
        /*0034*/ 	.byte	0x00, 0xf0, 0x11, 0x00


	//----- nvinfo : EIATTR_SPARSE_MMA_MASK
	.align		4
.L_3569:
        /*0038*/ 	.byte	0x03, 0x50
        /*003a*/ 	.short	0x0000


	//----- nvinfo : EIATTR_MAXREG_COUNT
	.align		4
        /*003c*/ 	.byte	0x03, 0x1b
        /*003e*/ 	.short	0x00ff


	//----- nvinfo : EIATTR_MERCURY_ISA_VERSION
	.align		4
        /*0040*/ 	.byte	0x03, 0x5f
        /*0042*/ 	.short	0x0101


	//----- nvinfo : EIATTR_VRC_CTA_INIT_COUNT
	.align		4
        /*0044*/ 	.byte	0x02, 0x4a
	.zero		1
	.zero		1


	//----- nvinfo : EIATTR_EXIT_INSTR_OFFSETS
	.align		4
        /*0048*/ 	.byte	0x04, 0x1c
        /*004a*/ 	.short	(.L_3571 - .L_3570)


	//   ....[0]....
.L_3570:
        /*004c*/ 	.word	0x00000bd0


	//   ....[1]....
        /*0050*/ 	.word	0x00000c30


	//   ....[2]....
        /*0054*/ 	.word	0x00001020


	//----- nvinfo : EIATTR_MAX_THREADS
	.align		4
.L_3571:
        /*0058*/ 	.byte	0x04, 0x05
        /*005a*/ 	.short	(.L_3573 - .L_3572)
.L_3572:
        /*005c*/ 	.word	0x00000080
        /*0060*/ 	.word	0x00000001
        /*0064*/ 	.word	0x00000001


	//----- nvinfo : EIATTR_CRS_STACK_SIZE
	.align		4
.L_3573:
        /*0068*/ 	.byte	0x04, 0x1e
        /*006a*/ 	.short	(.L_3575 - .L_3574)
.L_3574:
        /*006c*/ 	.word	0x00000000


	//----- nvinfo : EIATTR_CBANK_PARAM_SIZE
	.align		4
.L_3575:
        /*0070*/ 	.byte	0x03, 0x19
        /*0072*/ 	.short	0x0020


	//----- nvinfo : EIATTR_PARAM_CBANK
	.align		4
        /*0074*/ 	.byte	0x04, 0x0a
        /*0076*/ 	.short	(.L_3577 - .L_3576)
	.align		4
.L_3576:
        /*0078*/ 	.word	index@(.nv.constant0._ZN2at6native29vectorized_elementwise_kernelILi4ENS0_13BinaryFunctorIbbbNS0_16BitwiseOrFunctorIbEEEESt5arrayIPcLm3EEEEviT0_T1_)
        /*007c*/ 	.short	0x0380
        /*007e*/ 	.short	0x0020


	//----- nvinfo : EIATTR_SW_WAR
	.align		4
.L_3577:
        /*0080*/ 	.byte	0x04, 0x36
        /*0082*/ 	.short	(.L_3579 - .L_3578)
.L_3578:
        /*0084*/ 	.word	0x00000008
.L_3579:


//--------------------- .nv.info._ZN2at6native29vectorized_elementwise_kernelILi8ENS0_13BinaryFunctorIbbbNS0_16BitwiseOrFunctorIbEEEESt5arrayIPcLm3EEEEviT0_T1_ --------------------------
	.section	.nv.info._ZN2at6native29vectorized_elementwise_kernelILi8ENS0_13BinaryFunctorIbbbNS0_16BitwiseOrFunctorIbEEEESt5arrayIPcLm3EEEEviT0_T1_,"",@"SHT_CUDA_INFO"
	.sectionflags	@""
	.align	4


	//----- nvinfo : EIATTR_CUDA_API_VERSION
	.align		4
        /*0000*/ 	.byte	0x04, 0x37
        /*0002*/ 	.short	(.L_3581 - .L_3580)
.L_3580:
        /*0004*/ 	.word	0x00000082


	//----- nvinfo : EIATTR_KPARAM_INFO
	.align		4
.L_3581:
        /*0008*/ 	.byte	0x04, 0x17
        /*000a*/ 	.short	(.L_3583 - .L_3582)
.L_3582:
        /*000c*/ 	.word	0x00000000
        /*0010*/ 	.short	0x0002
        /*0012*/ 	.short	0x0008
        /*0014*/ 	.byte	0x00, 0xf0, 0x61, 0x00


	//----- nvinfo : EIATTR_KPARAM_INFO
	.align		4
.L_3583:
        /*0018*/ 	.byte	0x04, 0x17
        /*001a*/ 	.short	(.L_3585 - .L_3584)
.L_3584:
        /*001c*/ 	.word	0x00000000
        /*0020*/ 	.short	0x0001
        /*0022*/ 	.short	0x0004
        /*0024*/ 	.byte	0x00, 0xf0, 0x05, 0x00


	//----- nvinfo : EIATTR_KPARAM_INFO
	.align		4
.L_3585:
        /*0028*/ 	.byte	0x04, 0x17
        /*002a*/ 	.short	(.L_3587 - .L_3586)
.L_3586:
        /*002c*/ 	.word	0x00000000
        /*0030*/ 	.short	0x0000
        /*0032*/ 	.short	0x0000
        /*0034*/ 	.byte	0x00, 0xf0, 0x11, 0x00


	//----- nvinfo : EIATTR_SPARSE_MMA_MASK
	.align		4
.L_3587:
        /*0038*/ 	.byte	0x03, 0x50
        /*003a*/ 	.short	0x0000


	//----- nvinfo : EIATTR_MAXREG_COUNT
	.align		4
        /*003c*/ 	.byte	0x03, 0x1b
        /*003e*/ 	.short	0x00ff


	//----- nvinfo : EIATTR_MERCURY_ISA_VERSION
	.align		4
        /*0040*/ 	.byte	0x03, 0x5f
        /*0042*/ 	.short	0x0101


	//----- nvinfo : EIATTR_VRC_CTA_INIT_COUNT
	.align		4
        /*0044*/ 	.byte	0x02, 0x4a
	.zero		1
	.zero		1


	//----- nvinfo : EIATTR_EXIT_INSTR_OFFSETS
	.align		4
        /*0048*/ 	.byte	0x04, 0x1c
        /*004a*/ 	.short	(.L_3589 - .L_3588)


	//   ....[0]....
.L_3588:
        /*004c*/ 	.word	0x00000bd0


	//   ....[1]....
        /*0050*/ 	.word	0x00000c30


	//   ....[2]....
        /*0054*/ 	.word	0x00000ff0


	//----- nvinfo : EIATTR_MAX_THREADS
	.align		4
.L_3589:
        /*0058*/ 	.byte	0x04, 0x05
        /*005a*/ 	.short	(.L_3591 - .L_3590)
.L_3590:
        /*005c*/ 	.word	0x00000080
        /*0060*/ 	.word	0x00000001
        /*0064*/ 	.word	0x00000001


	//----- nvinfo : EIATTR_CRS_STACK_SIZE
	.align		4
.L_3591:
        /*0068*/ 	.byte	0x04, 0x1e
        /*006a*/ 	.short	(.L_3593 - .L_3592)
.L_3592:
        /*006c*/ 	.word	0x00000000


	//----- nvinfo : EIATTR_CBANK_PARAM_SIZE
	.align		4
.L_3593:
        /*0070*/ 	.byte	0x03, 0x19
        /*0072*/ 	.short	0x0020


	//----- nvinfo : EIATTR_PARAM_CBANK
	.align		4
        /*0074*/ 	.byte	0x04, 0x0a
        /*0076*/ 	.short	(.L_3595 - .L_3594)
	.align		4
.L_3594:
        /*0078*/ 	.word	index@(.nv.constant0._ZN2at6native29vectorized_elementwise_kernelILi8ENS0_13BinaryFunctorIbbbNS0_16BitwiseOrFunctorIbEEEESt5arrayIPcLm3EEEEviT0_T1_)
        /*007c*/ 	.short	0x0380
        /*007e*/ 	.short	0x0020


	//----- nvinfo : EIATTR_SW_WAR
	.align		4
.L_3595:
        /*0080*/ 	.byte	0x04, 0x36
        /*0082*/ 	.short	(.L_3597 - .L_3596)
.L_3596:
        /*0084*/ 	.word	0x00000008
.L_3597:


//--------------------- .nv.info._ZN2at6native18elementwise_kernelILi128ELi4EZNS0_15gpu_kernel_implINS0_13AUnaryFunctorIsssNS0_16BitwiseOrFunctorIsEEEEEEvRNS_18TensorIteratorBaseERKT_EUliE_EEviT1_ --------------------------
	.section	.nv.info._ZN2at6native18elementwise_kernelILi128ELi4EZNS0_15gpu_kernel_implINS0_13AUnaryFunctorIsssNS0_16BitwiseOrFunctorIsEEEEEEvRNS_18TensorIteratorBaseERKT_EUliE_EEviT1_,"",@"SHT_CUDA_INFO"
	.sectionflags	@""
	.align	4


	//----- nvinfo : EIATTR_CUDA_API_VERSION
	.align		4
        /*0000*/ 	.byte	0x04, 0x37
        /*0002*/ 	.short	(.L_3599 - .L_3598)
.L_3598:
        /*0004*/ 	.word	0x00000082


	//----- nvinfo : EIATTR_KPARAM_INFO
	.align		4
.L_3599:
        /*0008*/ 	.byte	0x04, 0x17
        /*000a*/ 	.short	(.L_3601 - .L_3600)
.L_3600:
        /*000c*/ 	.word	0x00000000
        /*0010*/ 	.short	0x0001
        /*0012*/ 	.short	0x0008
        /*0014*/ 	.byte	0x00, 0xf0, 0x61, 0x08


	//----- nvinfo : EIATTR_KPARAM_INFO
	.align		4
.L_3601:
        /*0018*/ 	.byte	0x04, 0x17
        /*001a*/ 	.short	(.L_3603 - .L_3602)
.L_3602:
        /*001c*/ 	.word	0x00000000
        /*0020*/ 	.short	0x0000
        /*0022*/ 	.short	0x0000
        /*0024*/ 	.byte	0x00, 0xf0, 0x11, 0x00


	//----- nvinfo : EIATTR_SPARSE_MMA_MASK
	.align		4
.L_3603:
        /*0028*/ 	.byte	0x03, 0x50
        /*002a*/ 	.short	0x0000


	//----- nvinfo : EIATTR_MAXREG_COUNT
	.align		4
        /*002c*/ 	.byte	0x03, 0x1b
        /*002e*/ 	.short	0x0080


	//----- nvinfo : EIATTR_EXTERNS
	.align		4
        /*0030*/ 	.byte	0x04, 0x0f
        /*0032*/ 	.short	(.L_3605 - .L_3604)


	//   ....[0]....
	.align		4
.L_3604:
        /*0034*/ 	.word	index@(__assertfail)


	//----- nvinfo : EIATTR_MERCURY_ISA_VERSION
	.align		4
.L_3605:
        /*0038*/ 	.byte	0x03, 0x5f
        /*003a*/ 	.short	0x0101


	//----- nvinfo : EIATTR_VRC_CTA_INIT_COUNT
	.align		4
        /*003c*/ 	.byte	0x02, 0x4a
	.zero		1
	.zero		1


	//----- nvinfo : EIATTR_SYSCALL_OFFSETS
	.align		4
        /*0040*/ 	.byte	0x04, 0x46
        /*0042*/ 	.short	(.L_3607 - .L_3606)


	//   ....[0]....
.L_3606:
        /*0044*/ 	.word	0x00002130


	//   ....[1]....
        /*0048*/ 	.word	0x00002f40


	//   ....[2]....
        /*004c*/ 	.word	0x00005200


	//   ....[3]....
        /*0050*/ 	.word	0x00005e20


	//   ....[4]....
        /*0054*/ 	.word	0x00008200


	//   ....[5]....
        /*0058*/ 	.word	0x00008e20


	//   ....[6]....
        /*005c*/ 	.word	0x0000b210


	//   ....[7]....
        /*0060*/ 	.word	0x0000be00


	//----- nvinfo : EIATTR_EXIT_INSTR_OFFSETS
	.align		4
.L_3607:
        /*0064*/ 	.byte	0x04, 0x1c
        /*0066*/ 	.short	(.L_3609 - .L_3608)


	//   ....[0]....
.L_3608:
        /*0068*/ 	.word	0x00009100


	//   ....[1]....
        /*006c*/ 	.word	0x0000b340


	//   ....[2]....
        /*0070*/ 	.word	0x0000b360


	//   ....[3]....
        /*0074*/ 	.word	0x0000b400


	//   ....[4]....
        /*0078*/ 	.word	0x0000b430


	//   ....[5]....
        /*007c*/ 	.word	0x0000b450


	//   ....[6]....
        /*0080*/ 	.word	0x0000b4e0


	//   ....[7]....
        /*0084*/ 	.word	0x0000b520


	//   ....[8]....
        /*0088*/ 	.word	0x0000b5c0


	//   ....[9]....
        /*008c*/ 	.word	0x0000b610


	//   ....[10]....
        /*0090*/ 	.word	0x0000b640


	//   ....[11]....
        /*0094*/ 	.word	0x0000b700


	//   ....[12]....
        /*0098*/ 	.word	0x0000b870


	//   ....[13]....
        /*009c*/ 	.word	0x0000b9e0


	//   ....[14]....
        /*00a0*/ 	.word	0x0000bb40


	//   ....[15]....
        /*00a4*/ 	.word	0x0000bb80


	//   ....[16]....
        /*00a8*/ 	.word	0x0000bbb0


	//   ....[17]....
        /*00ac*/ 	.word	0x0000bc60


	//   ....[18]....
        /*00b0*/ 	.word	0x0000bca0


	//   ....[19]....
        /*00b4*/ 	.word	0x0000be10


	//   ....[20]....
        /*00b8*/ 	.word	0x0000bf20


	//   ....[21]....
        /*00bc*/ 	.word	0x0000c060


	//   ....[22]....
        /*00c0*/ 	.word	0x0000c0a0


	//----- nvinfo : EIATTR_MAX_THREADS
	.align		4
.L_3609:
        /*00c4*/ 	.byte	0x04, 0x05
        /*00c6*/ 	.short	(.L_3611 - .L_3610)
.L_3610:
        /*00c8*/ 	.word	0x00000080
        /*00cc*/ 	.word	0x00000001
        /*00d0*/ 	.word	0x00000001


	//----- nvinfo : EIATTR_CRS_STACK_SIZE
	.align		4
.L_3611:
        /*00d4*/ 	.byte	0x04, 0x1e
        /*00d6*/ 	.short	(.L_3613 - .L_3612)
.L_3612:
        /*00d8*/ 	.word	0x00000000


	//----- nvinfo : EIATTR_CBANK_PARAM_SIZE
	.align		4
.L_3613:
        /*00dc*/ 	.byte	0x03, 0x19
        /*00de*/ 	.short	0x0220


	//----- nvinfo : EIATTR_PARAM_CBANK
	.align		4
        /*00e0*/ 	.byte	0x04, 0x0a
        /*00e2*/ 	.short	(.L_3615 - .L_3614)
	.align		4
.L_3614:
        /*00e4*/ 	.word	index@(.nv.constant0._ZN2at6native18elementwise_kernelILi128ELi4EZNS0_15gpu_kernel_implINS0_13AUnaryFunctorIsssNS0_16BitwiseOrFunctorIsEEEEEEvRNS_18TensorIteratorBaseERKT_EUliE_EEviT1_)
        /*00e8*/ 	.short	0x0380
        /*00ea*/ 	.short	0x0220


	//----- nvinfo : EIATTR_SW_WAR
	.align		4
.L_3615:
        /*00ec*/ 	.byte	0x04, 0x36
        /*00ee*/ 	.short	(.L_3617 - .L_3616)
.L_3616:
        /*00f0*/ 	.word	0x00000008
.L_3617:


//--------------------- .nv.info._ZN2at6native27unrolled_elementwise_kernelINS0_13AUnaryFunctorIsssNS0_16BitwiseOrFunctorIsEEEESt5arrayIPcLm2EELi4E23TrivialOffsetCalculatorILi1EjESA_NS0_6memory12LoadWithCastILi1EEENSB_13StoreWithCastILi1EEEEEviT_T0_T2_T3_T4_T5_ --------------------------
	.section	.nv.info._ZN2at6native27unrolled_elementwise_kernelINS0_13AUnaryFunctorIsssNS0_16BitwiseOrFunctorIsEEEESt5arrayIPcLm2EELi4E23TrivialOffsetCalculatorILi1EjESA_NS0_6memory12LoadWithCastILi1EEENSB_13StoreWithCastILi1EEEEEviT_T0_T2_T3_T4_T5_,"",@"SHT_CUDA_INFO"
	.sectionflags	@""
	.align	4


	//----- nvinfo : EIATTR_CUDA_API_VERSION
	.align		4
        /*0000*/ 	.byte	0x04, 0x37
        /*0002*/ 	.short	(.L_3619 - .L_3618)
.L_3618:
        /*0004*/ 	.word	0x00000082


	//----- nvinfo : EIATTR_KPARAM_INFO
	.align		4
.L_3619:
        /*0008*/ 	.byte	0x04, 0x17
        /*000a*/ 	.short	(.L_3621 - .L_3620)
.L_3620:
        /*000c*/ 	.word	0x00000000
        /*0010*/ 	.short	0x0006
        /*0012*/ 	.short	0x0024
        /*0014*/ 	.byte	0x00, 0xf0, 0x21, 0x00


	//----- nvinfo : EIATTR_KPARAM_INFO
	.align		4
.L_3621:
        /*0018*/ 	.byte	0x04, 0x17
        /*001a*/ 	.short	(.L_3623 - .L_3622)
.L_3622:
        /*001c*/ 	.word	0x00000000
        /*0020*/ 	.short	0x0005
        /*0022*/ 	.short	0x001c
        /*0024*/ 	.byte	0x00, 0xf0, 0x21, 0x00


	//----- nvinfo : EIATTR_KPARAM_INFO
	.align		4
.L_3623:
        /*0028*/ 	.byte	0x04, 0x17
        /*002a*/ 	.short	(.L_3625 - .L_3624)
.L_3624:
        /*002c*/ 	.word	0x00000000
        /*0030*/ 	.short	0x0004
        /*0032*/ 	.short	0x0019
        /*0034*/ 	.byte	0x00, 0xf0, 0x05, 0x00


	//----- nvinfo : EIATTR_KPARAM_INFO
	.align		4
.L_3625:
        /*0038*/ 	.byte	0x04, 0x17
        /*003a*/ 	.short	(.L_3627 - .L_3626)
.L_3626:
        /*003c*/ 	.word	0x00000000
        /*0040*/ 	.short	0x0003
        /*0042*/ 	.short	0x0018
        /*0044*/ 	.byte	0x00, 0xf0, 0x05, 0x00


	//----- nvinfo : EIATTR_KPARAM_INFO
	.align		4
.L_3627:
        /*0048*/ 	.byte	0x04, 0x17
        /*004a*/ 	.short	(.L_3629 - .L_3628)
.L_3628:
        /*004c*/ 	.word	0x00000000
        /*0050*/ 	.short	0x0002
        /*0052*/ 	.short	0x0008
        /*0054*/ 	.byte	0x00, 0xf0, 0x41, 0x00


	//----- nvinfo : EIATTR_KPARAM_INFO
	.align		4
.L_3629:
        /*0058*/ 	.byte	0x04, 0x17
        /*005a*/ 	.short	(.L_3631 - .L_3630)
.L_3630:
        /*005c*/ 	.word	0x00000000
        /*0060*/ 	.short	0x0001
        /*0062*/ 	.short	0x0004
        /*0064*/ 	.byte	0x00, 0xf0, 0x11, 0x00


	//----- nvinfo : EIATTR_KPARAM_INFO
	.align		4
.L_3631:
        /*0068*/ 	.byte	0x04, 0x17
        /*006a*/ 	.short	(.L_3633 - .L_3632)
.L_3632:
        /*006c*/ 	.word	0x00000000
        /*0070*/ 	.short	0x0000
        /*0072*/ 	.short	0x0000
        /*0074*/ 	.byte	0x00, 0xf0, 0x11, 0x00


	//----- nvinfo : EIATTR_SPARSE_MMA_MASK
	.align		4
.L_3633:
        /*0078*/ 	.byte	0x03, 0x50
        /*007a*/ 	.short	0x0000


	//----- nvinfo : EIATTR_MAXREG_COUNT
	.align		4
        /*007c*/ 	.byte	0x03, 0x1b
        /*007e*/ 	.short	0x00ff


	//----- nvinfo : EIATTR_EXTERNS
	.align		4
        /*0080*/ 	.byte	0x04, 0x0f
        /*0082*/ 	.short	(.L_3635 - .L_3634)


	//   ....[0]....
	.align		4
.L_3634:
        /*0084*/ 	.word	index@(__assertfail)


	//----- nvinfo : EIATTR_MERCURY_ISA_VERSION
	.align		4
.L_3635:
        /*0088*/ 	.byte	0x03, 0x5f
        /*008a*/ 	.short	0x0101


	//----- nvinfo : EIATTR_VRC_CTA_INIT_COUNT
	.align		4
        /*008c*/ 	.byte	0x02, 0x4a
	.zero		1
	.zero		1


	//----- nvinfo : EIATTR_SYSCALL_OFFSETS
	.align		4
        /*0090*/ 	.byte	0x04, 0x46
        /*0092*/ 	.short	(.L_3637 - .L_3636)


	//   ....[0]....
.L_3636:
        /*0094*/ 	.word	0x00000e30


	//   ....[1]....
        /*0098*/ 	.word	0x00001de0


	//   ....[2]....
        /*009c*/ 	.word	0x00002cd0


	//   ....[3]....
        /*00a0*/ 	.word	0x00003bc0


	//   ....[4]....
        /*00a4*/ 	.word	0x00004a00


	//   ....[5]....
        /*00a8*/ 	.word	0x000057c0


	//   ....[6]....
        /*00ac*/ 	.word	0x000066a0


	//   ....[7]....
        /*00b0*/ 	.word	0x00007560


	//----- nvinfo : EIATTR_EXIT_INSTR_OFFSETS
	.align		4
.L_3637:
        /*00b4*/ 	.byte	0x04, 0x1c
        /*00b6*/ 	.short	(.L_3639 - .L_3638)


	//   ....[0]....
.L_3638:
        /*00b8*/ 	.word	0x00006970


	//   ....[1]....
        /*00bc*/ 	.word	0x00006aa0


	//   ....[2]....
        /*00c0*/ 	.word	0x00006ac0


	//   ....[3]....
        /*00c4*/ 	.word	0x00006b60


	//   ....[4]....
        /*00c8*/ 	.word	0x00006b90


	//   ....[5]....
        /*00cc*/ 	.word	0x00006bb0


	//   ....[6]....
        /*00d0*/ 	.word	0x00006c40


	//   ....[7]....
        /*00d4*/ 	.word	0x00006c80


	//   ....[8]....
        /*00d8*/ 	.word	0x00006d20


	//   ....[9]....
        /*00dc*/ 	.word	0x00006d70


	//   ....[10]....
        /*00e0*/ 	.word	0x00006da0


	//   ....[11]....
        /*00e4*/ 	.word	0x00006e60


	//   ....[12]....
        /*00e8*/ 	.word	0x00006fd0


	//   ....[13]....
        /*00ec*/ 	.word	0x00007140


	//   ....[14]....
        /*00f0*/ 	.word	0x000072a0


	//   ....[15]....
        /*00f4*/ 	.word	0x000072e0


	//   ....[16]....
        /*00f8*/ 	.word	0x00007310


	//   ....[17]....
        /*00fc*/ 	.word	0x000073c0


	//   ....[18]....
        /*0100*/ 	.word	0x00007400


	//   ....[19]....
        /*0104*/ 	.word	0x00007570


	//   ....[20]....
        /*0108*/ 	.word	0x00007680


	//   ....[21]....
        /*010c*/ 	.word	0x000077c0


	//   ....[22]....
        /*0110*/ 	.word	0x00007800


	//----- nvinfo : EIATTR_MAX_THREADS
	.align		4
.L_3639:
        /*0114*/ 	.byte	0x04, 0x05
        /*0116*/ 	.short	(.L_3641 - .L_3640)
.L_3640:
        /*0118*/ 	.word	0x00000080
        /*011c*/ 	.word	0x00000001
        /*0120*/ 	.word	0x00000001


	//----- nvinfo : EIATTR_CRS_STACK_SIZE
	.align		4
.L_3641:
        /*0124*/ 	.byte	0x04, 0x1e
        /*0126*/ 	.short	(.L_3643 - .L_3642)
.L_3642:
        /*0128*/ 	.word	0x00000000


	//----- nvinfo : EIATTR_CBANK_PARAM_SIZE
	.align		4
.L_3643:
        /*012c*/ 	.byte	0x03, 0x19
        /*012e*/ 	.short	0x002c


	//----- nvinfo : EIATTR_PARAM_CBANK
	.align		4
        /*0130*/ 	.byte	0x04, 0x0a
        /*0132*/ 	.short	(.L_3645 - .L_3644)
	.align		4
.L_3644:
        /*0134*/ 	.word	index@(.nv.constant0._ZN2at6native27unrolled_elementwise_kernelINS0_13AUnaryFunctorIsssNS0_16BitwiseOrFunctorIsEEEESt5arrayIPcLm2EELi4E23TrivialOffsetCalculatorILi1EjESA_NS0_6memory12LoadWithCastILi1EEENSB_13StoreWithCastILi1EEEEEviT_T0_T2_T3_T4_T5_)
        /*0138*/ 	.short	0x0380
        /*013a*/ 	.short	0x002c


	//----- nvinfo : EIATTR_SW_WAR
	.align		4
.L_3645:
        /*013c*/ 	.byte	0x04, 0x36
        /*013e*/ 	.short	(.L_3647 - .L_3646)
.L_3646:
        /*0140*/ 	.word	0x00000008
.L_3647:


//--------------------- .nv.info._ZN2at6native18elementwise_kernelILi128ELi4EZNS0_22gpu_kernel_impl_nocastINS0_13AUnaryFunctorIsssNS0_16BitwiseOrFunctorIsEEEEEEvRNS_18TensorIteratorBaseERKT_EUliE_EEviT1_ --------------------------
	.section	.nv.info._ZN2at6native18elementwise_kernelILi128ELi4EZNS0_22gpu_kernel_impl_nocastINS0_13AUnaryFunctorIsssNS0_16BitwiseOrFunctorIsEEEEEEvRNS_18TensorIteratorBaseERKT_EUliE_EEviT1_,"",@"SHT_CUDA_INFO"
	.sectionflags	@""
	.align	4


	//----- nvinfo : EIATTR_CUDA_API_VERSION
	.align		4
        /*0000*/ 	.byte	0x04, 0x37
        /*0002*/ 	.short	(.L_3649 - .L_3648)
.L_3648:
        /*0004*/ 	.word	0x00000082


	//----- nvinfo : EIATTR_KPARAM_INFO
	.align		4
.L_3649:
        /*0008*/ 	.byte	0x04, 0x17
        /*000a*/ 	.short	(.L_3651 - .L_3650)
.L_3650:
        /*000c*/ 	.word	0x00000000
        /*0010*/ 	.short	0x0001
        /*0012*/ 	.short	0x0008
        /*0014*/ 	.byte	0x00, 0xf0, 0x61, 0x08


	//----- nvinfo : EIATTR_KPARAM_INFO
	.align		4
.L_3651:
        /*0018*/ 	.byte	0x04, 0x17
        /*001a*/ 	.short	(.L_3653 - .L_3652)
.L_3652:
        /*001c*/ 	.word	0x00000000
        /*0020*/ 	.short	0x0000
        /*0022*/ 	.short	0x0000
        /*0024*/ 	.byte	0x00, 0xf0, 0x11, 0x00


	//----- nvinfo : EIATTR_SPARSE_MMA_MASK
	.align		4
.L_3653:
        /*0028*/ 	.byte	0x03, 0x50
        /*002a*/ 	.short	0x0000


	//----- nvinfo : EIATTR_MAXREG_COUNT
	.align		4
        /*002c*/ 	.byte	0x03, 0x1b
        /*002e*/ 	.short	0x0080


	//----- nvinfo : EIATTR_MERCURY_ISA_VERSION
	.align		4
        /*0030*/ 	.byte	0x03, 0x5f
        /*0032*/ 	.short	0x0101


	//----- nvinfo : EIATTR_VRC_CTA_INIT_COUNT
	.align		4
        /*0034*/ 	.byte	0x02, 0x4a
	.zero		1
	.zero		1


	//----- nvinfo : EIATTR_EXIT_INSTR_OFFSETS
	.align		4
        /*0038*/ 	.byte	0x04, 0x1c
        /*003a*/ 	.short	(.L_3655 - .L_3654)


	//   ....[0]....
.L_3654:
        /*003c*/ 	.word	0x000002b0


	//   ....[1]....
        /*0040*/ 	.word	0x00000310


	//   ....[2]....
        /*0044*/ 	.word	0x00003dd0


	//   ....[3]....
        /*0048*/ 	.word	0x00005100


	//----- nvinfo : EIATTR_MAX_THREADS
	.align		4
.L_3655:
        /*004c*/ 	.byte	0x04, 0x05
        /*004e*/ 	.short	(.L_3657 - .L_3656)
.L_3656:
        /*0050*/ 	.word	0x00000080
        /*0054*/ 	.word	0x00000001
        /*0058*/ 	.word	0x00000001


	//----- nvinfo : EIATTR_CRS_STACK_SIZE
	.align		4
.L_3657:
        /*005c*/ 	.byte	0x04, 0x1e
        /*005e*/ 	.short	(.L_3659 - .L_3658)
.L_3658:
        /*0060*/ 	.word	0x00000000


	//----- nvinfo : EIATTR_CBANK_PARAM_SIZE
	.align		4
.L_3659:
        /*0064*/ 	.byte	0x03, 0x19
        /*0066*/ 	.short	0x0220


	//----- nvinfo : EIATTR_PARAM_CBANK
	.align		4
        /*0068*/ 	.byte	0x04, 0x0a
        /*006a*/ 	.short	(.L_3661 - .L_3660)
	.align		4
.L_3660:
        /*006c*/ 	.word	index@(.nv.constant0._ZN2at6native18elementwise_kernelILi128ELi4EZNS0_22gpu_kernel_impl_nocastINS0_13AUnaryFunctorIsssNS0_16BitwiseOrFunctorIsEEEEEEvRNS_18TensorIteratorBaseERKT_EUliE_EEviT1_)
        /*0070*/ 	.short	0x0380
        /*0072*/ 	.short	0x0220


	//----- nvinfo : EIATTR_SW_WAR
	.align		4
.L_3661:
        /*0074*/ 	.byte	0x04, 0x36
        /*0076*/ 	.short	(.L_3663 - .L_3662)
.L_3662:
        /*0078*/ 	.word	0x00000008
.L_3663:


//--------------------- .nv.info._ZN2at6native27unrolled_elementwise_kernelINS0_13AUnaryFunctorIsssNS0_16BitwiseOrFunctorIsEEEESt5arrayIPcLm2EELi4E23TrivialOffsetCalculatorILi1EjESA_NS0_6memory15LoadWithoutCastENSB_16StoreWithoutCastEEEviT_T0_T2_T3_T4_T5_ --------------------------
	.section	.nv.info._ZN2at6native27unrolled_elementwise_kernelINS0_13AUnaryFunctorIsssNS0_16BitwiseOrFunctorIsEEEESt5arrayIPcLm2EELi4E23TrivialOffsetCalculatorILi1EjESA_NS0_6memory15LoadWithoutCastENSB_16StoreWithoutCastEEEviT_T0_T2_T3_T4_T5_,"",@"SHT_CUDA_INFO"
	.sectionflags	@""
	.align	4


	//----- nvinfo : EIATTR_CUDA_API_VERSION
	.align		4
        /*0000*/ 	.byte	0x04, 0x37
        /*0002*/ 	.short	(.L_3665 - .L_3664)
.L_3664:
        /*0004*/ 	.word	0x00000082


	//----- nvinfo : EIATTR_KPARAM_INFO
	.align		4
.L_3665:
        /*0008*/ 	.byte	0x04, 0x17
        /*000a*/ 	.short	(.L_3667 - .L_3666)
.L_3666:
        /*000c*/ 	.word	0x00000000
        /*0010*/ 	.short	0x0006
        /*0012*/ 	.short	0x001b
        /*0014*/ 	.byte	0x00, 0xf0, 0x05, 0x00


	//----- nvinfo : EIATTR_KPARAM_INFO
	.align		4
.L_3667:
        /*0018*/ 	.byte	0x04, 0x17
        /*001a*/ 	.short	(.L_3669 - .L_3668)
.L_3668:
        /*001c*/ 	.word	0x00000000
        /*0020*/ 	.short	0x0005
        /*0022*/ 	.short	0x001a
        /*0024*/ 	.byte	0x00, 0xf0, 0x05, 0x00


	//----- nvinfo : EIATTR_KPARAM_INFO
	.align		4
.L_3669:
        /*0028*/ 	.byte	0x04, 0x17
        /*002a*/ 	.short	(.L_3671 - .L_3670)
.L_3670:
        /*002c*/ 	.word	0x00000000
        /*0030*/ 	.short	0x0004
        /*0032*/ 	.short	0x0019
        /*0034*/ 	.byte	0x00, 0xf0, 0x05, 0x00


	//----- nvinfo : EIATTR_KPARAM_INFO
	.align		4
.L_3671:
        /*0038*/ 	.byte	0x04, 0x17
        /*003a*/ 	.short	(.L_3673 - .L_3672)
.L_3672:
        /*003c*/ 	.word	0x00000000
        /*0040*/ 	.short	0x0003
        /*0042*/ 	.short	0x0018
        /*0044*/ 	.byte	0x00, 0xf0, 0x05, 0x00


	//----- nvinfo : EIATTR_KPARAM_INFO
	.align		4
.L_3673:
        /*0048*/ 	.byte	0x04, 0x17
        /*004a*/ 	.short	(.L_3675 - .L_3674)
.L_3674:
        /*004c*/ 	.word	0x00000000
        /*0050*/ 	.short	0x0002
        /*0052*/ 	.short	0x0008
        /*0054*/ 	.byte	0x00, 0xf0, 0x41, 0x00


	//----- nvinfo : EIATTR_KPARAM_INFO
	.align		4
.L_3675:
        /*0058*/ 	.byte	0x04, 0x17
        /*005a*/ 	.short	(.L_3677 - .L_3676)
.L_3676:
        /*005c*/ 	.word	0x00000000
        /*0060*/ 	.short	0x0001
        /*0062*/ 	.short	0x0004
        /*0064*/ 	.byte	0x00, 0xf0, 0x11, 0x00


	//----- nvinfo : EIATTR_KPARAM_INFO
	.align		4
.L_3677:
        /*0068*/ 	.byte	0x04, 0x17
        /*006a*/ 	.short	(.L_3679 - .L_3678)
.L_3678:
        /*006c*/ 	.word	0x00000000
        /*0070*/ 	.short	0x0000
        /*0072*/ 	.short	0x0000
        /*0074*/ 	.byte	0x00, 0xf0, 0x11, 0x00


	//----- nvinfo : EIATTR_SPARSE_MMA_MASK
	.align		4
.L_3679:
        /*0078*/ 	.byte	0x03, 0x50
        /*007a*/ 	.short	0x0000


	//----- nvinfo : EIATTR_MAXREG_COUNT
	.align		4
        /*007c*/ 	.byte	0x03, 0x1b
        /*007e*/ 	.short	0x00ff


	//----- nvinfo : EIATTR_MERCURY_ISA_VERSION
	.align		4
        /*0080*/ 	.byte	0x03, 0x5f
        /*0082*/ 	.short	0x0101


	//----- nvinfo : EIATTR_VRC_CTA_INIT_COUNT
	.align		4
        /*0084*/ 	.byte	0x02, 0x4a
	.zero		1
	.zero		1


	//----- nvinfo : EIATTR_EXIT_INSTR_OFFSETS
	.align		4
        /*0088*/ 	.byte	0x04, 0x1c
        /*008a*/ 	.short	(.L_3681 - .L_3680)


	//   ....[0]....
.L_3680:
        /*008c*/ 	.word	0x00000420


	//   ....[1]....
        /*0090*/ 	.word	0x00000470


	//----- nvinfo : EIATTR_MAX_THREADS
	.align		4
.L_3681:
        /*0094*/ 	.byte	0x04, 0x05
        /*0096*/ 	.short	(.L_3683 - .L_3682)
.L_3682:
        /*0098*/ 	.word	0x00000080
        /*009c*/ 	.word	0x00000001
        /*00a0*/ 	.word	0x00000001


	//----- nvinfo : EIATTR_CRS_STACK_SIZE
	.align		4
.L_3683:
        /*00a4*/ 	.byte	0x04, 0x1e
        /*00a6*/ 	.short	(.L_3685 - .L_3684)
.L_3684:
        /*00a8*/ 	.word	0x00000000


	//----- nvinfo : EIATTR_CBANK_PARAM_SIZE
	.align		4
.L_3685:
        /*00ac*/ 	.byte	0x03, 0x19
        /*00ae*/ 	.short	0x001c


	//----- nvinfo : EIATTR_PARAM_CBANK
	.align		4
        /*00b0*/ 	.byte	0x04, 0x0a
        /*00b2*/ 	.short	(.L_3687 - .L_3686)
	.align		4
.L_3686:
        /*00b4*/ 	.word	index@(.nv.constant0._ZN2at6native27unrolled_elementwise_kernelINS0_13AUnaryFunctorIsssNS0_16BitwiseOrFunctorIsEEEESt5arrayIPcLm2EELi4E23TrivialOffsetCalculatorILi1EjESA_NS0_6memory15LoadWithoutCastENSB_16StoreWithoutCastEEEviT_T0_T2_T3_T4_T5_)
        /*00b8*/ 	.short	0x0380
        /*00ba*/ 	.short	0x001c


	//----- nvinfo : EIATTR_SW_WAR
	.align		4
.L_3687:
        /*00bc*/ 	.byte	0x04, 0x36
        /*00be*/ 	.short	(.L_3689 - .L_3688)
.L_3688:
        /*00c0*/ 	.word	0x00000008
.L_3689:


//--------------------- .nv.info._ZN2at6native29vectorized_elementwise_kernelILi2ENS0_13AUnaryFunctorIsssNS0_16BitwiseOrFunctorIsEEEESt5arrayIPcLm2EEEEviT0_T1_ --------------------------
	.section	.nv.info._ZN2at6native29vectorized_elementwise_kernelILi2ENS0_13AUnaryFunctorIsssNS0_16BitwiseOrFunctorIsEEEESt5arrayIPcLm2EEEEviT0_T1_,"",@"SHT_CUDA_INFO"
	.sectionflags	@""
	.align	4


	//----- nvinfo : EIATTR_CUDA_API_VERSION
	.align		4
        /*0000*/ 	.byte	0x04, 0x37
        /*0002*/ 	.short	(.L_3691 - .L_3690)
.L_3690:
        /*0004*/ 	.word	0x00000082


	//----- nvinfo : EIATTR_KPARAM_INFO
	.align		4
.L_3691:
        /*0008*/ 	.byte	0x04, 0x17
        /*000a*/ 	.short	(.L_3693 - .L_3692)
.L_3692:
        /*000c*/ 	.word	0x00000000
        /*0010*/ 	.short	0x0002
        /*0012*/ 	.short	0x0008
        /*0014*/ 	.byte	0x00, 0xf0, 0x41, 0x00


	//----- nvinfo : EIATTR_KPARAM_INFO
	.align		4
.L_3693:
        /*0018*/ 	.byte	0x04, 0x17
        /*001a*/ 	.short	(.L_3695 - .L_3694)
.L_3694:
        /*001c*/ 	.word	0x00000000
        /*0020*/ 	.short	0x0001
        /*0022*/ 	.short	0x0004
        /*0024*/ 	.byte	0x00, 0xf0, 0x11, 0x00


	//----- nvinfo : EIATTR_KPARAM_INFO
	.align		4
.L_3695:
        /*0028*/ 	.byte	0x04, 0x17
        /*002a*/ 	.short	(.L_3697 - .L_3696)
.L_3696:
        /*002c*/ 	.word	0x00000000
        /*0030*/ 	.short	0x0000
        /*0032*/ 	.short	0x0000
        /*0034*/ 	.byte	0x00, 0xf0, 0x11, 0x00


	//----- nvinfo : EIATTR_SPARSE_MMA_MASK
	.align		4
.L_3697:
        /*0038*/ 	.byte	0x03, 0x50
        /*003a*/ 	.short	0x0000


	//----- nvinfo : EIATTR_MAXREG_COUNT
	.align		4
        /*003c*/ 	.byte	0x03, 0x1b
        /*003e*/ 	.short	0x00ff


	//----- nvinfo : EIATTR_MERCURY_ISA_VERSION
	.align		4
        /*0040*/ 	.byte	0x03, 0x5f
        /*0042*/ 	.short	0x0101


	//----- nvinfo : EIATTR_VRC_CTA_INIT_COUNT
	.align		4
        /*0044*/ 	.byte	0x02, 0x4a
	.zero		1
	.zero		1


	//----- nvinfo : EIATTR_EXIT_INSTR_OFFSETS
	.align		4
        /*0048*/ 	.byte	0x04, 0x1c
        /*004a*/ 	.short	(.L_3699 - .L_3698)


	//   ....[0]....
.L_3698:
        /*004c*/ 	.word	0x00000810


	//   ....[1]....
        /*0050*/ 	.word	0x00000860


	//   ....[2]....
        /*0054*/ 	.word	0x00000a60


	//----- nvinfo : EIATTR_MAX_THREADS
	.align		4
.L_3699:
        /*0058*/ 	.byte	0x04, 0x05
        /*005a*/ 	.short	(.L_3701 - .L_3700)
.L_3700:
        /*005c*/ 	.word	0x00000080
        /*0060*/ 	.word	0x00000001
        /*0064*/ 	.word	0x00000001


	//----- nvinfo : EIATTR_CRS_STACK_SIZE
	.align		4
.L_3701:
        /*0068*/ 	.byte	0x04, 0x1e
        /*006a*/ 	.short	(.L_3703 - .L_3702)
.L_3702:
        /*006c*/ 	.word	0x00000000


	//----- nvinfo : EIATTR_CBANK_PARAM_SIZE
	.align		4
.L_3703:
        /*0070*/ 	.byte	0x03, 0x19
        /*0072*/ 	.short	0x0018


	//----- nvinfo : EIATTR_PARAM_CBANK
	.align		4
        /*0074*/ 	.byte	0x04, 0x0a
        /*0076*/ 	.short	(.L_3705 - .L_3704)
	.align		4
.L_3704:
        /*0078*/ 	.word	index@(.nv.constant0._ZN2at6native29vectorized_elementwise_kernelILi2ENS0_13AUnaryFunctorIsssNS0_16BitwiseOrFunctorIsEEEESt5arrayIPcLm2EEEEviT0_T1_)
        /*007c*/ 	.short	0x0380
        /*007e*/ 	.short	0x0018


	//----- nvinfo : EIATTR_SW_WAR
	.align		4
.L_3705:
        /*0080*/ 	.byte	0x04, 0x36
        /*0082*/ 	.short	(.L_3707 - .L_3706)
.L_3706:
        /*0084*/ 	.word	0x00000008
.L_3707:


//--------------------- .nv.info._ZN2at6native29vectorized_elementwise_kernelILi4ENS0_13AUnaryFunctorIsssNS0_16BitwiseOrFunctorIsEEEESt5arrayIPcLm2EEEEviT0_T1_ --------------------------
	.section	.nv.info._ZN2at6native29vectorized_elementwise_kernelILi4ENS0_13AUnaryFunctorIsssNS0_16BitwiseOrFunctorIsEEEESt5arrayIPcLm2EEEEviT0_T1_,"",@"SHT_CUDA_INFO"
	.sectionflags	@""
	.align	4


	//----- nvinfo : EIATTR_CUDA_API_VERSION
	.align		4
        /*0000*/ 	.byte	0x04, 0x37
        /*0002*/ 	.short	(.L_3709 - .L_3708)
.L_3708:
        /*0004*/ 	.word	0x00000082


	//----- nvinfo : EIATTR_KPARAM_INFO
	.align		4
.L_3709:
        /*0008*/ 	.byte	0x04, 0x17
        /*000a*/ 	.short	(.L_3711 - .L_3710)
.L_3710:
        /*000c*/ 	.word	0x00000000
        /*0010*/ 	.short	0x0002
        /*0012*/ 	.short	0x0008
        /*0014*/ 	.byte	0x00, 0xf0, 0x41, 0x00


	//----- nvinfo : EIATTR_KPARAM_INFO
	.align		4
.L_3711:
        /*0018*/ 	.byte	0x04, 0x17
        /*001a*/ 	.short	(.L_3713 - .L_3712)
.L_3712:
        /*001c*/ 	.word	0x00000000
        /*0020*/ 	.short	0x0001
        /*0022*/ 	.short	0x0004
        /*0024*/ 	.byte	0x00, 0xf0, 0x11, 0x00


	//----- nvinfo : EIATTR_KPARAM_INFO
	.align		4
.L_3713:
        /*0028*/ 	.byte	0x04, 0x17
        /*002a*/ 	.short	(.L_3715 - .L_3714)
.L_3714:
        /*002c*/ 	.word	0x00000000
        /*0030*/ 	.short	0x0000
        /*0032*/ 	.short	0x0000
        /*0034*/ 	.byte	0x00, 0xf0, 0x11, 0x00


	//----- nvinfo : EIATTR_SPARSE_MMA_MASK
	.align		4
.L_3715:
        /*0038*/ 	.byte	0x03, 0x50
        /*003a*/ 	.short	0x0000


	//----- nvinfo : EIATTR_MAXREG_COUNT
	.align		4
        /*003c*/ 	.byte	0x03, 0x1b
        /*003e*/ 	.short	0x00ff


	//----- nvinfo : EIATTR_MERCURY_ISA_VERSION
	.align		4
        /*0040*/ 	.byte	0x03, 0x5f
        /*0042*/ 	.short	0x0101


	//----- nvinfo : EIATTR_VRC_CTA_INIT_COUNT
	.align		4
        /*0044*/ 	.byte	0x02, 0x4a
	.zero		1
	.zero		1


	//----- nvinfo : EIATTR_EXIT_INSTR_OFFSETS
	.align		4
        /*0048*/ 	.byte	0x04, 0x1c
        /*004a*/ 	.short	(.L_3717 - .L_3716)


	//   ....[0]....
.L_3716:
        /*004c*/ 	.word	0x00000810


	//   ....[1]....
        /*0050*/ 	.word	0x00000860


	//   ....[2]....
        /*0054*/ 	.word	0x00000a20


	//----- nvinfo : EIATTR_MAX_THREADS
	.align		4
.L_3717:
        /*0058*/ 	.byte	0x04, 0x05
        /*005a*/ 	.short	(.L_3719 - .L_3718)
.L_3718:
        /*005c*/ 	.word	0x00000080
        /*0060*/ 	.word	0x00000001
        /*0064*/ 	.word	0x00000001


	//----- nvinfo : EIATTR_CRS_STACK_SIZE
	.align		4
.L_3719:
        /*0068*/ 	.byte	0x04, 0x1e
        /*006a*/ 	.short	(.L_3721 - .L_3720)
.L_3720:
        /*006c*/ 	.word	0x00000000


	//----- nvinfo : EIATTR_CBANK_PARAM_SIZE
	.align		4
.L_3721:
        /*0070*/ 	.byte	0x03, 0x19
        /*0072*/ 	.short	0x0018


	//----- nvinfo : EIATTR_PARAM_CBANK
	.align		4
        /*0074*/ 	.byte	0x04, 0x0a
        /*0076*/ 	.short	(.L_3723 - .L_3722)
	.align		4
.L_3722:
        /*0078*/ 	.word	index@(.nv.constant0._ZN2at6native29vectorized_elementwise_kernelILi4ENS0_13AUnaryFunctorIsssNS0_16BitwiseOrFunctorIsEEEESt5arrayIPcLm2EEEEviT0_T1_)
        /*007c*/ 	.short	0x0380
        /*007e*/ 	.short	0x0018


	//----- nvinfo : EIATTR_SW_WAR
	.align		4
.L_3723:
        /*0080*/ 	.byte	0x04, 0x36
        /*0082*/ 	.short	(.L_3725 - .L_3724)
.L_3724:
        /*0084*/ 	.word	0x00000008
.L_3725:


//--------------------- .nv.info._ZN2at6native29vectorized_elementwise_kernelILi8ENS0_13AUnaryFunctorIsssNS0_16BitwiseOrFunctorIsEEEESt5arrayIPcLm2EEEEviT0_T1_ --------------------------
	.section	.nv.info._ZN2at6native29vectorized_elementwise_kernelILi8ENS0_13AUnaryFunctorIsssNS0_16BitwiseOrFunctorIsEEEESt5arrayIPcLm2EEEEviT0_T1_,"",@"SHT_CUDA_INFO"
	.sectionflags	@""
	.align	4


	//----- nvinfo : EIATTR_CUDA_API_VERSION
	.align		4
        /*0000*/ 	.byte	0x04, 0x37
        /*0002*/ 	.short	(.L_3727 - .L_3726)
.L_3726:
        /*0004*/ 	.word	0x00000082


	//----- nvinfo : EIATTR_KPARAM_INFO
	.align		4
.L_3727:
        /*0008*/ 	.byte	0x04, 0x17
        /*000a*/ 	.short	(.L_3729 - .L_3728)
.L_3728:
        /*000c*/ 	.word	0x00000000
        /*0010*/ 	.short	0x0002
        /*0012*/ 	.short	0x0008
        /*0014*/ 	.byte	0x00, 0xf0, 0x41, 0x00


	//----- nvinfo : EIATTR_KPARAM_INFO
	.align		4
.L_3729:
        /*0018*/ 	.byte	0x04, 0x17
        /*001a*/ 	.short	(.L_3731 - .L_3730)
.L_3730:
        /*001c*/ 	.word	0x00000000
        /*0020*/ 	.short	0x0001
        /*0022*/ 	.short	0x0004
        /*0024*/ 	.byte	0x00, 0xf0, 0x11, 0x00


	//----- nvinfo : EIATTR_KPARAM_INFO
	.align		4
.L_3731:
        /*0028*/ 	.byte	0x04, 0x17
        /*002a*/ 	.short	(.L_3733 - .L_3732)
.L_3732:
        /*002c*/ 	.word	0x00000000
        /*0030*/ 	.short	0x0000
        /*0032*/ 	.short	0x0000
        /*0034*/ 	.byte	0x00, 0xf0, 0x11, 0x00


	//----- nvinfo : EIATTR_SPARSE_MMA_MASK
	.align		4
.L_3733:
        /*0038*/ 	.byte	0x03, 0x50
        /*003a*/ 	.short	0x0000


	//----- nvinfo : EIATTR_MAXREG_COUNT
	.align		4
        /*003c*/ 	.byte	0x03, 0x1b
        /*003e*/ 	.short	0x00ff


	//----- nvinfo : EIATTR_MERCURY_ISA_VERSION
	.align		4
        /*0040*/ 	.byte	0x03, 0x5f
        /*0042*/ 	.short	0x0101


	//----- nvinfo : EIATTR_VRC_CTA_INIT_COUNT
	.align		4
        /*0044*/ 	.byte	0x02, 0x4a
	.zero		1
	.zero		1


	//----- nvinfo : EIATTR_EXIT_INSTR_OFFSETS
	.align		4
        /*0048*/ 	.byte	0x04, 0x1c
        /*004a*/ 	.short	(.L_3735 - .L_3734)


	//   ....[0]....
.L_3734:
        /*004c*/ 	.word	0x00000810


	//   ....[1]....
        /*0050*/ 	.word	0x00000860


	//   ....[2]....
        /*0054*/ 	.word	0x00000a00


	//----- nvinfo : EIATTR_MAX_THREADS
	.align		4
.L_3735:
        /*0058*/ 	.byte	0x04, 0x05
        /*005a*/ 	.short	(.L_3737 - .L_3736)
.L_3736:
        /*005c*/ 	.word	0x00000080
        /*0060*/ 	.word	0x00000001
        /*0064*/ 	.word	0x00000001


	//----- nvinfo : EIATTR_CRS_STACK_SIZE
	.align		4
.L_3737:
        /*0068*/ 	.byte	0x04, 0x1e
        /*006a*/ 	.short	(.L_3739 - .L_3738)
.L_3738:
        /*006c*/ 	.word	0x00000000


	//----- nvinfo : EIATTR_CBANK_PARAM_SIZE
	.align		4
.L_3739:
        /*0070*/ 	.byte	0x03, 0x19
        /*0072*/ 	.short	0x0018


	//----- nvinfo : EIATTR_PARAM_CBANK
	.align		4
        /*0074*/ 	.byte	0x04, 0x0a
        /*0076*/ 	.short	(.L_3741 - .L_3740)
	.align		4
.L_3740:
        /*0078*/ 	.word	index@(.nv.constant0._ZN2at6native29vectorized_elementwise_kernelILi8ENS0_13AUnaryFunctorIsssNS0_16BitwiseOrFunctorIsEEEESt5arrayIPcLm2EEEEviT0_T1_)
        /*007c*/ 	.short	0x0380
        /*007e*/ 	.short	0x0018


	//----- nvinfo : EIATTR_SW_WAR
	.align		4
.L_3741:
        /*0080*/ 	.byte	0x04, 0x36
        /*0082*/ 	.short	(.L_3743 - .L_3742)
.L_3742:
        /*0084*/ 	.word	0x00000008
.L_3743:


//--------------------- .nv.info._ZN2at6native18elementwise_kernelILi128ELi4EZNS0_15gpu_kernel_implINS0_13BinaryFunctorIsssNS0_16BitwiseOrFunctorIsEEEEEEvRNS_18TensorIteratorBaseERKT_EUliE_EEviT1_ --------------------------
	.section	.nv.info._ZN2at6native18elementwise_kernelILi128ELi4EZNS0_15gpu_kernel_implINS0_13BinaryFunctorIsssNS0_16BitwiseOrFunctorIsEEEEEEvRNS_18TensorIteratorBaseERKT_EUliE_EEviT1_,"",@"SHT_CUDA_INFO"
	.sectionflags	@""
	.align	4


	//----- nvinfo : EIATTR_CUDA_API_VERSION
	.align		4
        /*0000*/ 	.byte	0x04, 0x37
        /*0002*/ 	.short	(.L_3745 - .L_3744)
.L_3744:
        /*0004*/ 	.word	0x00000082


	//----- nvinfo : EIATTR_KPARAM_INFO
	.align		4
.L_3745:
        /*0008*/ 	.byte	0x04, 0x17
        /*000a*/ 	.short	(.L_3747 - .L_3746)
.L_3746:
        /*000c*/ 	.word	0x00000000
        /*0010*/ 	.short	0x0001
        /*0012*/ 	.short	0x0008
        /*0014*/ 	.byte	0x00, 0xf0, 0x21, 0x0a


	//----- nvinfo : EIATTR_KPARAM_INFO
	.align		4
.L_3747:
        /*0018*/ 	.byte	0x04, 0x17
        /*001a*/ 	.short	(.L_3749 - .L_3748)
.L_3748:
        /*001c*/ 	.word	0x00000000
        /*0020*/ 	.short	0x0000
        /*0022*/ 	.short	0x0000
        /*0024*/ 	.byte	0x00, 0xf0, 0x11, 0x00


	//----- nvinfo : EIATTR_SPARSE_MMA_MASK
	.align		4
.L_3749:
        /*0028*/ 	.byte	0x03, 0x50
        /*002a*/ 	.short	0x0000


	//----- nvinfo : EIATTR_MAXREG_COUNT
	.align		4
        /*002c*/ 	.byte	0x03, 0x1b
        /*002e*/ 	.short	0x0080


	//----- nvinfo : EIATTR_EXTERNS
	.align		4
        /*0030*/ 	.byte	0x04, 0x0f
        /*0032*/ 	.short	(.L_3751 - .L_3750)


	//   ....[0]....
	.align		4
.L_3750:
        /*0034*/ 	.word	index@(__assertfail)


	//----- nvinfo : EIATTR_MERCURY_ISA_VERSION
	.align		4
.L_3751:
        /*0038*/ 	.byte	0x03, 0x5f
        /*003a*/ 	.short	0x0101


	//----- nvinfo : EIATTR_VRC_CTA_INIT_COUNT
	.align		4
        /*003c*/ 	.byte	0x02, 0x4a
	.zero		1
	.zero		1


	//----- nvinfo : EIATTR_SYSCALL_OFFSETS
	.align		4
        /*0040*/ 	.byte	0x04, 0x46
        /*0042*/ 	.short	(.L_3753 - .L_3752)


	//   ....[0]....
.L_3752:
        /*0044*/ 	.word	0x00002460


	//   ....[1]....
        /*0048*/ 	.word	0x000032b0


	//   ....[2]....
        /*004c*/ 	.word	0x000040c0


	//   ....[3]....
        /*0050*/ 	.word	0x000066b0


	//   ....[4]....
        /*0054*/ 	.word	0x00007500


	//   ....[5]....
        /*0058*/ 	.word	0x00008120


	//   ....[6]....
        /*005c*/ 	.word	0x0000a830


	//   ....[7]....
        /*0060*/ 	.word	0x0000b680


	//   ....[8]....
        /*0064*/ 	.word	0x0000c2a0


	//   ....[9]....
        /*0068*/ 	.word	0x0000e9d0


	//   ....[10]....
        /*006c*/ 	.word	0x0000f820


	//   ....[11]....
        /*0070*/ 	.word	0x00010410


	//----- nvinfo : EIATTR_EXIT_INSTR_OFFSETS
	.align		4
.L_3753:
        /*0074*/ 	.byte	0x04, 0x1c
        /*0076*/ 	.short	(.L_3755 - .L_3754)


	//   ....[0]....
.L_3754:
        /*0078*/ 	.word	0x0000c580


	//   ....[1]....
        /*007c*/ 	.word	0x0000f950


	//   ....[2]....
        /*0080*/ 	.word	0x0000f970


	//   ....[3]....
        /*0084*/ 	.word	0x0000fa10


	//   ....[4]....
        /*0088*/ 	.word	0x0000fa40


	//   ....[5]....
        /*008c*/ 	.word	0x0000fa60


	//   ....[6]....
        /*0090*/ 	.word	0x0000faf0


	//   ....[7]....
        /*0094*/ 	.word	0x0000fb30


	//   ....[8]....
        /*0098*/ 	.word	0x0000fbd0


	//   ....[9]....
        /*009c*/ 	.word	0x0000fc20


	//   ....[10]....
        /*00a0*/ 	.word	0x0000fc50


	//   ....[11]....
        /*00a4*/ 	.word	0x0000fd10


	//   ....[12]....
        /*00a8*/ 	.word	0x0000fe80


	//   ....[13]....
        /*00ac*/ 	.word	0x0000fff0


	//   ....[14]....
        /*00b0*/ 	.word	0x00010150


	//   ....[15]....
        /*00b4*/ 	.word	0x00010190


	//   ....[16]....
        /*00b8*/ 	.word	0x000101c0


	//   ....[17]....
        /*00bc*/ 	.word	0x00010270


	//   ....[18]....
        /*00c0*/ 	.word	0x000102b0


	//   ....[19]....
        /*00c4*/ 	.word	0x00010420


	//   ....[20]....
        /*00c8*/ 	.word	0x00010530


	//   ....[21]....
        /*00cc*/ 	.word	0x00010670


	//   ....[22]....
        /*00d0*/ 	.word	0x000106b0


	//----- nvinfo : EIATTR_MAX_THREADS
	.align		4
.L_3755:
        /*00d4*/ 	.byte	0x04, 0x05
        /*00d6*/ 	.short	(.L_3757 - .L_3756)
.L_3756:
        /*00d8*/ 	.word	0x00000080
        /*00dc*/ 	.word	0x00000001
        /*00e0*/ 	.word	0x00000001


	//----- nvinfo : EIATTR_CRS_STACK_SIZE
	.align		4
.L_3757:
        /*00e4*/ 	.byte	0x04, 0x1e
        /*00e6*/ 	.short	(.L_3759 - .L_3758)
.L_3758:
        /*00e8*/ 	.word	0x00000000


	//----- nvinfo : EIATTR_CBANK_PARAM_SIZE
	.align		4
.L_3759:
        /*00ec*/ 	.byte	0x03, 0x19
        /*00ee*/ 	.short	0x0290


	//----- nvinfo : EIATTR_PARAM_CBANK
	.align		4
        /*00f0*/ 	.byte	0x04, 0x0a
        /*00f2*/ 	.short	(.L_3761 - .L_3760)
	.align		4
.L_3760:
        /*00f4*/ 	.word	index@(.nv.constant0._ZN2at6native18elementwise_kernelILi128ELi4EZNS0_15gpu_kernel_implINS0_13BinaryFunctorIsssNS0_16BitwiseOrFunctorIsEEEEEEvRNS_18TensorIteratorBaseERKT_EUliE_EEviT1_)
        /*00f8*/ 	.short	0x0380
        /*00fa*/ 	.short	0x0290


	//----- nvinfo : EIATTR_SW_WAR
	.align		4
.L_3761:
        /*00fc*/ 	.byte	0x04, 0x36
        /*00fe*/ 	.short	(.L_3763 - .L_3762)
.L_3762:
        /*0100*/ 	.word	0x00000008
.L_3763:


//--------------------- .nv.info._ZN2at6native27unrolled_elementwise_kernelINS0_13BinaryFunctorIsssNS0_16BitwiseOrFunctorIsEEEESt5arrayIPcLm3EELi4E23TrivialOffsetCalculatorILi2EjES9_ILi1EjENS0_6memory12LoadWithCastILi2EEENSC_13StoreWithCastILi1EEEEEviT_T0_T2_T3_T4_T5_ --------------------------
	.section	.nv.info._ZN2at6native27unrolled_elementwise_kernelINS0_13BinaryFunctorIsssNS0_16BitwiseOrFunctorIsEEEESt5arrayIPcLm3EELi4E23TrivialOffsetCalculatorILi2EjES9_ILi1EjENS0_6memory12LoadWithCastILi2EEENSC_13StoreWithCastILi1EEEEEviT_T0_T2_T3_T4_T5_,"",@"SHT_CUDA_INFO"
	.sectionflags	@""
	.align	4


	//----- nvinfo : EIATTR_CUDA_API_VERSION
	.align		4
        /*0000*/ 	.byte	0x04, 0x37
        /*0002*/ 	.short	(.L_3765 - .L_3764)
.L_3764:
        /*0004*/ 	.word	0x00000082


	//----- nvinfo : EIATTR_KPARAM_INFO
	.align		4
.L_3765:
        /*0008*/ 	.byte	0x04, 0x17
        /*000a*/ 	.short	(.L_3767 - .L_3766)
.L_3766:
        /*000c*/ 	.word	0x00000000
        /*0010*/ 	.short	0x0006
        /*0012*/ 	.short	0x0030
        /*0014*/ 	.byte	0x00, 0xf0, 0x21, 0x00


	//----- nvinfo : EIATTR_KPARAM_INFO
	.align		4
.L_3767:
        /*0018*/ 	.byte	0x04, 0x17
        /*001a*/ 	.short	(.L_3769 - .L_3768)
.L_3768:
        /*001c*/ 	.word	0x00000000
        /*0020*/ 	.short	0x0005
        /*0022*/ 	.short	0x0024
        /*0024*/ 	.byte	0x00, 0xf0, 0x31, 0x00


	//----- nvinfo : EIATTR_KPARAM_INFO
	.align		4
.L_3769:
        /*0028*/ 	.byte	0x04, 0x17
        /*002a*/ 	.short	(.L_3771 - .L_3770)
.L_3770:
        /*002c*/ 	.word	0x00000000
        /*0030*/ 	.short	0x0004
        /*0032*/ 	.short	0x0021
        /*0034*/ 	.byte	0x00, 0xf0, 0x05, 0x00


	//----- nvinfo : EIATTR_KPARAM_INFO
	.align		4
.L_3771:
        /*0038*/ 	.byte	0x04, 0x17
        /*003a*/ 	.short	(.L_3773 - .L_3772)
.L_3772:
        /*003c*/ 	.word	0x00000000
        /*0040*/ 	.short	0x0003
        /*0042*/ 	.short	0x0020
        /*0044*/ 	.byte	0x00, 0xf0, 0x05, 0x00


	//----- nvinfo : EIATTR_KPARAM_INFO
	.align		4
.L_3773:
        /*0048*/ 	.byte	0x04, 0x17
        /*004a*/ 	.short	(.L_3775 - .L_3774)
.L_3774:
        /*004c*/ 	.word	0x00000000
        /*0050*/ 	.short	0x0002
        /*0052*/ 	.short	0x0008
        /*0054*/ 	.byte	0x00, 0xf0, 0x61, 0x00


	//----- nvinfo : EIATTR_KPARAM_INFO
	.align		4
.L_3775:
        /*0058*/ 	.byte	0x04, 0x17
        /*005a*/ 	.short	(.L_3777 - .L_3776)
.L_3776:
        /*005c*/ 	.word	0x00000000
        /*0060*/ 	.short	0x0001
        /*0062*/ 	.short	0x0004
        /*0064*/ 	.byte	0x00, 0xf0, 0x05, 0x00


	//----- nvinfo : EIATTR_KPARAM_INFO
	.align		4
.L_3777:
        /*0068*/ 	.byte	0x04, 0x17
        /*006a*/ 	.short	(.L_3779 - .L_3778)
.L_3778:
        /*006c*/ 	.word	0x00000000
        /*0070*/ 	.short	0x0000
        /*0072*/ 	.short	0x0000
        /*0074*/ 	.byte	0x00, 0xf0, 0x11, 0x00


	//----- nvinfo : EIATTR_SPARSE_MMA_MASK
	.align		4
.L_3779:
        /*0078*/ 	.byte	0x03, 0x50
        /*007a*/ 	.short	0x0000


	//----- nvinfo : EIATTR_MAXREG_COUNT
	.align		4
        /*007c*/ 	.byte	0x03, 0x1b
        /*007e*/ 	.short	0x00ff


	//----- nvinfo : EIATTR_EXTERNS
	.align		4
        /*0080*/ 	.byte	0x04, 0x0f
        /*0082*/ 	.short	(.L_3781 - .L_3780)


	//   ....[0]....
	.align		4
.L_3780:
        /*0084*/ 	.word	index@(__assertfail)


	//----- nvinfo : EIATTR_MERCURY_ISA_VERSION
	.align		4
.L_3781:
        /*0088*/ 	.byte	0x03, 0x5f
        /*008a*/ 	.short	0x0101


	//----- nvinfo : EIATTR_VRC_CTA_INIT_COUNT
	.align		4
        /*008c*/ 	.byte	0x02, 0x4a
	.zero		1
	.zero		1


	//----- nvinfo : EIATTR_SYSCALL_OFFSETS
	.align		4
        /*0090*/ 	.byte	0x04, 0x46
        /*0092*/ 	.short	(.L_3783 - .L_3782)


	//   ....[0]....
.L_3782:
        /*0094*/ 	.word	0x00000e50


	//   ....[1]....
        /*0098*/ 	.word	0x00001cd0


	//   ....[2]....
        /*009c*/ 	.word	0x00002c90


	//   ....[3]....
        /*00a0*/ 	.word	0x00003b10


	//   ....[4]....
        /*00a4*/ 	.word	0x00004a10


	//   ....[5]....
        /*00a8*/ 	.word	0x00005890


	//   ....[6]....
        /*00ac*/ 	.word	0x00006790


	//   ....[7]....
        /*00b0*/ 	.word	0x00007620


	//   ....[8]....
        /*00b4*/ 	.word	0x00008440


	//   ....[9]....
        /*00b8*/ 	.word	0x000091e0


	//   ....[10]....
        /*00bc*/ 	.word	0x0000a0c0


	//   ....[11]....
        /*00c0*/ 	.word	0x0000af80


	//----- nvinfo : EIATTR_EXIT_INSTR_OFFSETS
	.align		4
.L_3783:
        /*00c4*/ 	.byte	0x04, 0x1c
        /*00c6*/ 	.short	(.L_3785 - .L_3784)


	//   ....[0]....
.L_3784:
        /*00c8*/ 	.word	0x0000a390


	//   ....[1]....
        /*00cc*/ 	.word	0x0000a4c0


	//   ....[2]....
        /*00d0*/ 	.word	0x0000a4e0


	//   ....[3]....
        /*00d4*/ 	.word	0x0000a580


	//   ....[4]....
        /*00d8*/ 	.word	0x0000a5b0


	//   ....[5]....
        /*00dc*/ 	.word	0x0000a5d0


	//   ....[6]....
        /*00e0*/ 	.word	0x0000a660


	//   ....[7]....
        /*00e4*/ 	.word	0x0000a6a0


	//   ....[8]....
        /*00e8*/ 	.word	0x0000a740


	//   ....[9]....
        /*00ec*/ 	.word	0x0000a790


	//   ....[10]....
        /*00f0*/ 	.word	0x0000a7c0


	//   ....[11]....
        /*00f4*/ 	.word	0x0000a880


	//   ....[12]....
        /*00f8*/ 	.word	0x0000a9f0


	//   ....[13]....
        /*00fc*/ 	.word	0x0000ab60


	//   ....[14]....
        /*0100*/ 	.word	0x0000acc0


	//   ....[15]....
        /*0104*/ 	.word	0x0000ad00


	//   ....[16]....
        /*0108*/ 	.word	0x0000ad30


	//   ....[17]....
        /*010c*/ 	.word	0x0000ade0


	//   ....[18]....
        /*0110*/ 	.word	0x0000ae20


	//   ....[19]....
        /*0114*/ 	.word	0x0000af90


	//   ....[20]....
        /*0118*/ 	.word	0x0000b0a0


	//   ....[21]....
        /*011c*/ 	.word	0x0000b1e0


	//   ....[22]....
        /*0120*/ 	.word	0x0000b220


	//----- nvinfo : EIATTR_MAX_THREADS
	.align		4
.L_3785:
        /*0124*/ 	.byte	0x04, 0x05
        /*0126*/ 	.short	(.L_3787 - .L_3786)
.L_3786:
        /*0128*/ 	.word	0x00000080
        /*012c*/ 	.word	0x00000001
        /*0130*/ 	.word	0x00000001


	//----- nvinfo : EIATTR_CRS_STACK_SIZE
	.align		4
.L_3787:
        /*0134*/ 	.byte	0x04, 0x1e
        /*0136*/ 	.short	(.L_3789 - .L_3788)
.L_3788:
        /*0138*/ 	.word	0x00000000


	//----- nvinfo : EIATTR_CBANK_PARAM_SIZE
	.align		4
.L_3789:
        /*013c*/ 	.byte	0x03, 0x19
        /*013e*/ 	.short	0x0038


	//----- nvinfo : EIATTR_PARAM_CBANK
	.align		4
        /*0140*/ 	.byte	0x04, 0x0a
        /*0142*/ 	.short	(.L_3791 - .L_3790)
	.align		4
.L_3790:
        /*0144*/ 	.word	index@(.nv.constant0._ZN2at6native27unrolled_elementwise_kernelINS0_13BinaryFunctorIsssNS0_16BitwiseOrFunctorIsEEEESt5arrayIPcLm3EELi4E23TrivialOffsetCalculatorILi2EjES9_ILi1EjENS0_6memory12LoadWithCastILi2EEENSC_13StoreWithCastILi1EEEEEviT_T0_T2_T3_T4_T5_)
        /*0148*/ 	.short	0x0380
        /*014a*/ 	.short	0x0038


	//----- nvinfo : EIATTR_SW_WAR
	.align		4
.L_3791:
        /*014c*/ 	.byte	0x04, 0x36
        /*014e*/ 	.short	(.L_3793 - .L_3792)
.L_3792:
        /*0150*/ 	.word	0x00000008
.L_3793:


//--------------------- .nv.info._ZN2at6native18elementwise_kernelILi128ELi4EZNS0_22gpu_kernel_impl_nocastINS0_13BinaryFunctorIsssNS0_16BitwiseOrFunctorIsEEEEEEvRNS_18TensorIteratorBaseERKT_EUliE_EEviT1_ --------------------------
	.section	.nv.info._ZN2at6native18elementwise_kernelILi128ELi4EZNS0_22gpu_kernel_impl_nocastINS0_13BinaryFunctorIsssNS0_16BitwiseOrFunctorIsEEEEEEvRNS_18TensorIteratorBaseERKT_EUliE_EEviT1_,"",@"SHT_CUDA_INFO"
	.sectionflags	@""
	.align	4


	//----- nvinfo : EIATTR_CUDA_API_VERSION
	.align		4
        /*0000*/ 	.byte	0x04, 0x37
        /*0002*/ 	.short	(.L_3795 - .L_3794)
.L_3794:
        /*0004*/ 	.word	0x00000082


	//----- nvinfo : EIATTR_KPARAM_INFO
	.align		4
.L_3795:
        /*0008*/ 	.byte	0x04, 0x17
        /*000a*/ 	.short	(.L_3797 - .L_3796)
.L_3796:
        /*000c*/ 	.word	0x00000000
        /*0010*/ 	.short	0x0001
        /*0012*/ 	.short	0x0008
        /*0014*/ 	.byte	0x00, 0xf0, 0x21, 0x0a


	//----- nvinfo : EIATTR_KPARAM_INFO
	.align		4
.L_3797:
        /*0018*/ 	.byte	0x04, 0x17
        /*001a*/ 	.short	(.L_3799 - .L_3798)
.L_3798:
        /*001c*/ 	.word	0x00000000
        /*0020*/ 	.short	0x0000
        /*0022*/ 	.short	0x0000
        /*0024*/ 	.byte	0x00, 0xf0, 0x11, 0x00


	//----- nvinfo : EIATTR_SPARSE_MMA_MASK
	.align		4
.L_3799:
        /*0028*/ 	.byte	0x03, 0x50
        /*002a*/ 	.short	0x0000


	//----- nvinfo : EIATTR_MAXREG_COUNT
	.align		4
        /*002c*/ 	.byte	0x03, 0x1b
        /*002e*/ 	.short	0x0080


	//----- nvinfo : EIATTR_MERCURY_ISA_VERSION
	.align		4
        /*0030*/ 	.byte	0x03, 0x5f
        /*0032*/ 	.short	0x0101


	//----- nvinfo : EIATTR_VRC_CTA_INIT_COUNT
	.align		4
        /*0034*/ 	.byte	0x02, 0x4a
	.zero		1
	.zero		1


	//----- nvinfo : EIATTR_EXIT_INSTR_OFFSETS
	.align		4
        /*0038*/ 	.byte	0x04, 0x1c
        /*003a*/ 	.short	(.L_3801 - .L_3800)


	//   ....[0]....
.L_3800:
        /*003c*/ 	.word	0x00000300


	//   ....[1]....
        /*0040*/ 	.word	0x00000380


	//   ....[2]....
        /*0044*/ 	.word	0x00004860


	//   ....[3]....
        /*0048*/ 	.word	0x00005ef0


	//----- nvinfo : EIATTR_MAX_THREADS
	.align		4
.L_3801:
        /*004c*/ 	.byte	0x04, 0x05
        /*004e*/ 	.short	(.L_3803 - .L_3802)
.L_3802:
        /*0050*/ 	.word	0x00000080
        /*0054*/ 	.word	0x00000001
        /*0058*/ 	.word	0x00000001


	//----- nvinfo : EIATTR_CRS_STACK_SIZE
	.align		4
.L_3803:
        /*005c*/ 	.byte	0x04, 0x1e
        /*005e*/ 	.short	(.L_3805 - .L_3804)
.L_3804:
        /*0060*/ 	.word	0x00000000


	//----- nvinfo : EIATTR_CBANK_PARAM_SIZE
	.align		4
.L_3805:
        /*0064*/ 	.byte	0x03, 0x19
        /*0066*/ 	.short	0x0290


	//----- nvinfo : EIATTR_PARAM_CBANK
	.align		4
        /*0068*/ 	.byte	0x04, 0x0a
        /*006a*/ 	.short	(.L_3807 - .L_3806)
	.align		4
.L_3806:
        /*006c*/ 	.word	index@(.nv.constant0._ZN2at6native18elementwise_kernelILi128ELi4EZNS0_22gpu_kernel_impl_nocastINS0_13BinaryFunctorIsssNS0_16BitwiseOrFunctorIsEEEEEEvRNS_18TensorIteratorBaseERKT_EUliE_EEviT1_)
        /*0070*/ 	.short	0x0380
        /*0072*/ 	.short	0x0290


	//----- nvinfo : EIATTR_SW_WAR
	.align		4
.L_3807:
        /*0074*/ 	.byte	0x04, 0x36
        /*0076*/ 	.short	(.L_3809 - .L_3808)
.L_3808:
        /*0078*/ 	.word	0x00000008
.L_3809:


//--------------------- .nv.info._ZN2at6native27unrolled_elementwise_kernelINS0_13BinaryFunctorIsssNS0_16BitwiseOrFunctorIsEEEESt5arrayIPcLm3EELi4E23TrivialOffsetCalculatorILi2EjES9_ILi1EjENS0_6memory15LoadWithoutCastENSC_16StoreWithoutCastEEEviT_T0_T2_T3_T4_T5_ --------------------------
	.section	.nv.info._ZN2at6native27unrolled_elementwise_kernelINS0_13BinaryFunctorIsssNS0_16BitwiseOrFunctorIsEEEESt5arrayIPcLm3EELi4E23TrivialOffsetCalculatorILi2EjES9_ILi1EjENS0_6memory15LoadWithoutCastENSC_16StoreWithoutCastEEEviT_T0_T2_T3_T4_T5_,"",@"SHT_CUDA_INFO"
	.sectionflags	@""
	.align	4


	//----- nvinfo : EIATTR_CUDA_API_VERSION
	.align		4
        /*0000*/ 	.byte	0x04, 0x37
        /*0002*/ 	.short	(.L_3811 - .L_3810)
.L_3810:
        /*0004*/ 	.word	0x00000082


	//----- nvinfo : EIATTR_KPARAM_INFO
	.align		4
.L_3811:
        /*0008*/ 	.byte	0x04, 0x17
        /*000a*/ 	.short	(.L_3813 - .L_3812)
.L_3812:
        /*000c*/ 	.word	0x00000000
        /*0010*/ 	.short	0x0006
        /*0012*/ 	.short	0x0023
        /*0014*/ 	.byte	0x00, 0xf0, 0x05, 0x00


	//----- nvinfo : EIATTR_KPARAM_INFO
	.align		4
.L_3813:
        /*0018*/ 	.byte	0x04, 0x17
        /*001a*/ 	.short	(.L_3815 - .L_3814)
.L_3814:
        /*001c*/ 	.word	0x00000000
        /*0020*/ 	.short	0x0005
        /*0022*/ 	.short	0x0022
        /*0024*/ 	.byte	0x00, 0xf0, 0x05, 0x00


	//----- nvinfo : EIATTR_KPARAM_INFO
	.align		4
.L_3815:
        /*0028*/ 	.byte	0x04, 0x17
        /*002a*/ 	.short	(.L_3817 - .L_3816)
.L_3816:
        /*002c*/ 	.word	0x00000000
        /*0030*/ 	.short	0x0004
        /*0032*/ 	.short	0x0021
        /*0034*/ 	.byte	0x00, 0xf0, 0x05, 0x00


	//----- nvinfo : EIATTR_KPARAM_INFO
	.align		4
.L_3817:
        /*0038*/ 	.byte	0x04, 0x17
        /*003a*/ 	.short	(.L_3819 - .L_3818)
.L_3818:
        /*003c*/ 	.word	0x00000000
        /*0040*/ 	.short	0x0003
        /*0042*/ 	.short	0x0020
        /*0044*/ 	.byte	0x00, 0xf0, 0x05, 0x00


	//----- nvinfo : EIATTR_KPARAM_INFO
	.align		4
.L_3819:
        /*0048*/ 	.byte	0x04, 0x17
        /*004a*/ 	.short	(.L_3821 - .L_3820)
.L_3820:
        /*004c*/ 	.word	0x00000000
        /*0050*/ 	.short	0x0002
        /*0052*/ 	.short	0x0008
        /*0054*/ 	.byte	0x00, 0xf0, 0x61, 0x00


	//----- nvinfo : EIATTR_KPARAM_INFO
	.align		4
.L_3821:
        /*0058*/ 	.byte	0x04, 0x17
        /*005a*/ 	.short	(.L_3823 - .L_3822)
.L_3822:
        /*005c*/ 	.word	0x00000000
        /*0060*/ 	.short	0x0001
        /*0062*/ 	.short	0x0004
        /*0064*/ 	.byte	0x00, 0xf0, 0x05, 0x00


	//----- nvinfo : EIATTR_KPARAM_INFO
	.align		4
.L_3823:
        /*0068*/ 	.byte	0x04, 0x17
        /*006a*/ 	.short	(.L_3825 - .L_3824)
.L_3824:
        /*006c*/ 	.word	0x00000000
        /*0070*/ 	.short	0x0000
        /*0072*/ 	.short	0x0000
        /*0074*/ 	.byte	0x00, 0xf0, 0x11, 0x00


	//----- nvinfo : EIATTR_SPARSE_MMA_MASK
	.align		4
.L_3825:
        /*0078*/ 	.byte	0x03, 0x50
        /*007a*/ 	.short	0x0000


	//----- nvinfo : EIATTR_MAXREG_COUNT
	.align		4
        /*007c*/ 	.byte	0x03, 0x1b
        /*007e*/ 	.short	0x00ff


	//----- nvinfo : EIATTR_MERCURY_ISA_VERSION
	.align		4
        /*0080*/ 	.byte	0x03, 0x5f
        /*0082*/ 	.short	0x0101


	//----- nvinfo : EIATTR_VRC_CTA_INIT_COUNT
	.align		4
        /*0084*/ 	.byte	0x02, 0x4a
	.zero		1
	.zero		1


	//----- nvinfo : EIATTR_EXIT_INSTR_OFFSETS
	.align		4
        /*0088*/ 	.byte	0x04, 0x1c
        /*008a*/ 	.short	(.L_3827 - .L_3826)


	//   ....[0]....
.L_3826:
        /*008c*/ 	.word	0x00000510


	//   ....[1]....
        /*0090*/ 	.word	0x00000560


	//----- nvinfo : EIATTR_MAX_THREADS
	.align		4
.L_3827:
        /*0094*/ 	.byte	0x04, 0x05
        /*0096*/ 	.short	(.L_3829 - .L_3828)
.L_3828:
        /*0098*/ 	.word	0x00000080
        /*009c*/ 	.word	0x00000001
        /*00a0*/ 	.word	0x00000001


	//----- nvinfo : EIATTR_CRS_STACK_SIZE
	.align		4
.L_3829:
        /*00a4*/ 	.byte	0x04, 0x1e
        /*00a6*/ 	.short	(.L_3831 - .L_3830)
.L_3830:
        /*00a8*/ 	.word	0x00000000


	//----- nvinfo : EIATTR_CBANK_PARAM_SIZE
	.align		4
.L_3831:
        /*00ac*/ 	.byte	0x03, 0x19
        /*00ae*/ 	.short	0x0024


	//----- nvinfo : EIATTR_PARAM_CBANK
	.align		4
        /*00b0*/ 	.byte	0x04, 0x0a
        /*00b2*/ 	.short	(.L_3833 - .L_3832)
	.align		4
.L_3832:
        /*00b4*/ 	.word	index@(.nv.constant0._ZN2at6native27unrolled_elementwise_kernelINS0_13BinaryFunctorIsssNS0_16BitwiseOrFunctorIsEEEESt5arrayIPcLm3EELi4E23TrivialOffsetCalculatorILi2EjES9_ILi1EjENS0_6memory15LoadWithoutCastENSC_16StoreWithoutCastEEEviT_T0_T2_T3_T4_T5_)
        /*00b8*/ 	.short	0x0380
        /*00ba*/ 	.short	0x0024


	//----- nvinfo : EIATTR_SW_WAR
	.align		4
.L_3833:
        /*00bc*/ 	.byte	0x04, 0x36
        /*00be*/ 	.short	(.L_3835 - .L_3834)
.L_3834:
        /*00c0*/ 	.word	0x00000008
.L_3835:


//--------------------- .nv.info._ZN2at6native29vectorized_elementwise_kernelILi2ENS0_13BinaryFunctorIsssNS0_16BitwiseOrFunctorIsEEEESt5arrayIPcLm3EEEEviT0_T1_ --------------------------
	.section	.nv.info._ZN2at6native29vectorized_elementwise_kernelILi2ENS0_13BinaryFunctorIsssNS0_16BitwiseOrFunctorIsEEEESt5arrayIPcLm3EEEEviT0_T1_,"",@"SHT_CUDA_INFO"
	.sectionflags	@""
	.align	4


	//----- nvinfo : EIATTR_CUDA_API_VERSION
	.align		4
        /*0000*/ 	.byte	0x04, 0x37
        /*0002*/ 	.short	(.L_3837 - .L_3836)
.L_3836:
        /*0004*/ 	.word	0x00000082


	//----- nvinfo : EIATTR_KPARAM_INFO
	.align		4
.L_3837:
        /*0008*/ 	.byte	0x04, 0x17
        /*000a*/ 	.short	(.L_3839 - .L_3838)
.L_3838:
        /*000c*/ 	.word	0x00000000
        /*0010*/ 	.short	0x0002
        /*0012*/ 	.short	0x0008
        /*0014*/ 	.byte	0x00, 0xf0, 0x61, 0x00


	//----- nvinfo : EIATTR_KPARAM_INFO
	.align		4
.L_3839:
        /*0018*/ 	.byte	0x04, 0x17
        /*001a*/ 	.short	(.L_3841 - .L_3840)
.L_3840:
        /*001c*/ 	.word	0x00000000
        /*0020*/ 	.short	0x0001
        /*0022*/ 	.short	0x0004
        /*0024*/ 	.byte	0x00, 0xf0, 0x05, 0x00


	//----- nvinfo : EIATTR_KPARAM_INFO
	.align		4
.L_3841:
        /*0028*/ 	.byte	0x04, 0x17
        /*002a*/ 	.short	(.L_3843 - .L_3842)
.L_3842:
        /*002c*/ 	.word	0x00000000
        /*0030*/ 	.short	0x0000
        /*0032*/ 	.short	0x0000
        /*0034*/ 	.byte	0x00, 0xf0, 0x11, 0x00


	//----- nvinfo : EIATTR_SPARSE_MMA_MASK
	.align		4
.L_3843:
        /*0038*/ 	.byte	0x03, 0x50
        /*003a*/ 	.short	0x0000


	//----- nvinfo : EIATTR_MAXREG_COUNT
	.align		4
        /*003c*/ 	.byte	0x03, 0x1b
        /*003e*/ 	.short	0x00ff


	//----- nvinfo : EIATTR_MERCURY_ISA_VERSION
	.align		4
        /*0040*/ 	.byte	0x03, 0x5f
        /*0042*/ 	.short	0x0101


	//----- nvinfo : EIATTR_VRC_CTA_INIT_COUNT
	.align		4
        /*0044*/ 	.byte	0x02, 0x4a
	.zero		1
	.zero		1


	//----- nvinfo : EIATTR_EXIT_INSTR_OFFSETS
	.align		4
        /*0048*/ 	.byte	0x04, 0x1c
        /*004a*/ 	.short	(.L_3845 - .L_3844)


	//   ....[0]....
.L_3844:
        /*004c*/ 	.word	0x00000a00


	//   ....[1]....
        /*0050*/ 	.word	0x00000a50


	//   ....[2]....
        /*0054*/ 	.word	0x00000d00


	//----- nvinfo : EIATTR_MAX_THREADS
	.align		4
.L_3845:
        /*0058*/ 	.byte	0x04, 0x05
        /*005a*/ 	.short	(.L_3847 - .L_3846)
.L_3846:
        /*005c*/ 	.word	0x00000080
        /*0060*/ 	.word	0x00000001
        /*0064*/ 	.word	0x00000001


	//----- nvinfo : EIATTR_CRS_STACK_SIZE
	.align		4
.L_3847:
        /*0068*/ 	.byte	0x04, 0x1e
        /*006a*/ 	.short	(.L_3849 - .L_3848)
.L_3848:
        /*006c*/ 	.word	0x00000000


	//----- nvinfo : EIATTR_CBANK_PARAM_SIZE
	.align		4
.L_3849:
        /*0070*/ 	.byte	0x03, 0x19
        /*0072*/ 	.short	0x0020


	//----- nvinfo : EIATTR_PARAM_CBANK
	.align		4
        /*0074*/ 	.byte	0x04, 0x0a
        /*0076*/ 	.short	(.L_3851 - .L_3850)
	.align		4
.L_3850:
        /*0078*/ 	.word	index@(.nv.constant0._ZN2at6native29vectorized_elementwise_kernelILi2ENS0_13BinaryFunctorIsssNS0_16BitwiseOrFunctorIsEEEESt5arrayIPcLm3EEEEviT0_T1_)
        /*007c*/ 	.short	0x0380
        /*007e*/ 	.short	0x0020


	//----- nvinfo : EIATTR_SW_WAR
	.align		4
.L_3851:
        /*0080*/ 	.byte	0x04, 0x36
        /*0082*/ 	.short	(.L_3853 - .L_3852)
.L_3852:
        /*0084*/ 	.word	0x00000008
.L_3853:


//--------------------- .nv.info._ZN2at6native29vectorized_elementwise_kernelILi4ENS0_13BinaryFunctorIsssNS0_16BitwiseOrFunctorIsEEEESt5arrayIPcLm3EEEEviT0_T1_ --------------------------
	.section	.nv.info._ZN2at6native29vectorized_elementwise_kernelILi4ENS0_13BinaryFunctorIsssNS0_16BitwiseOrFunctorIsEEEESt5arrayIPcLm3EEEEviT0_T1_,"",@"SHT_CUDA_INFO"
	.sectionflags	@""
	.align	4


	//----- nvinfo : EIATTR_CUDA_API_VERSION
	.align		4
        /*0000*/ 	.byte	0x04, 0x37
        /*0002*/ 	.short	(.L_3855 - .L_3854)
.L_3854:
        /*0004*/ 	.word	0x00000082


	//----- nvinfo : EIATTR_KPARAM_INFO
	.align		4
.L_3855:
        /*0008*/ 	.byte	0x04, 0x17
        /*000a*/ 	.short	(.L_3857 - .L_3856)
.L_3856:
        /*000c*/ 	.word	0x00000000
        /*0010*/ 	.short	0x0002
        /*0012*/ 	.short	0x0008
        /*0014*/ 	.byte	0x00, 0xf0, 0x61, 0x00


	//----- nvinfo : EIATTR_KPARAM_INFO
	.align		4
.L_3857:
        /*0018*/ 	.byte	0x04, 0x17
        /*001a*/ 	.short	(.L_3859 - .L_3858)
.L_3858:
        /*001c*/ 	.word	0x00000000
        /*0020*/ 	.short	0x0001
        /*0022*/ 	.short	0x0004
        /*0024*/ 	.byte	0x00, 0xf0, 0x05, 0x00


	//----- nvinfo : EIATTR_KPARAM_INFO
	.align		4
.L_3859:
        /*0028*/ 	.byte	0x04, 0x17
        /*002a*/ 	.short	(.L_3861 - .L_3860)
.L_3860:
        /*002c*/ 	.word	0x00000000
        /*0030*/ 	.short	0x0000
        /*0032*/ 	.short	0x0000
        /*0034*/ 	.byte	0x00, 0xf0, 0x11, 0x00


	//----- nvinfo : EIATTR_SPARSE_MMA_MASK
	.align		4
.L_3861:
        /*0038*/ 	.byte	0x03, 0x50
        /*003a*/ 	.short	0x0000


	//----- nvinfo : EIATTR_MAXREG_COUNT
	.align		4
        /*003c*/ 	.byte	0x03, 0x1b
        /*003e*/ 	.short	0x00ff


	//----- nvinfo : EIATTR_MERCURY_ISA_VERSION
	.align		4
        /*0040*/ 	.byte	0x03, 0x5f
        /*0042*/ 	.short	0x0101


	//----- nvinfo : EIATTR_VRC_CTA_INIT_COUNT
	.align		4
        /*0044*/ 	.byte	0x02, 0x4a
	.zero		1
	.zero		1


	//----- nvinfo : EIATTR_EXIT_INSTR_OFFSETS
	.align		4
        /*0048*/ 	.byte	0x04, 0x1c
        /*004a*/ 	.short	(.L_3863 - .L_3862)


	//   ....[0]....
.L_3862:
        /*004c*/ 	.word	0x00000a00


	//   ....[1]....
        /*0050*/ 	.word	0x00000a50


	//   ....[2]....
        /*0054*/ 	.word	0x00000ca0


	//----- nvinfo : EIATTR_MAX_THREADS
	.align		4
.L_3863:
        /*0058*/ 	.byte	0x04, 0x05
        /*005a*/ 	.short	(.L_3865 - .L_3864)
.L_3864:
        /*005c*/ 	.word	0x00000080
        /*0060*/ 	.word	0x00000001
        /*0064*/ 	.word	0x00000001


	//----- nvinfo : EIATTR_CRS_STACK_SIZE
	.align		4
.L_3865:
        /*0068*/ 	.byte	0x04, 0x1e
        /*006a*/ 	.short	(.L_3867 - .L_3866)
.L_3866:
        /*006c*/ 	.word	0x00000000


	//----- nvinfo : EIATTR_CBANK_PARAM_SIZE
	.align		4
.L_3867:
        /*0070*/ 	.byte	0x03, 0x19
        /*0072*/ 	.short	0x0020


	//----- nvinfo : EIATTR_PARAM_CBANK
	.align		4
        /*0074*/ 	.byte	0x04, 0x0a
        /*0076*/ 	.short	(.L_3869 - .L_3868)
	.align		4
.L_3868:
        /*0078*/ 	.word	index@(.nv.constant0._ZN2at6native29vectorized_elementwise_kernelILi4ENS0_13BinaryFunctorIsssNS0_16BitwiseOrFunctorIsEEEESt5arrayIPcLm3EEEEviT0_T1_)
        /*007c*/ 	.short	0x0380
        /*007e*/ 	.short	0x0020


	//----- nvinfo : EIATTR_SW_WAR
	.align		4
.L_3869:
        /*0080*/ 	.byte	0x04, 0x36
        /*0082*/ 	.short	(.L_3871 - .L_3870)
.L_3870:
        /*0084*/ 	.word	0x00000008
.L_3871:


//--------------------- .nv.info._ZN2at6native29vectorized_elementwise_kernelILi8ENS0_13BinaryFunctorIsssNS0_16BitwiseOrFunctorIsEEEESt5arrayIPcLm3EEEEviT0_T1_ --------------------------
	.section	.nv.info._ZN2at6native29vectorized_elementwise_kernelILi8ENS0_13BinaryFunctorIsssNS0_16BitwiseOrFunctorIsEEEESt5arrayIPcLm3EEEEviT0_T1_,"",@"SHT_CUDA_INFO"
	.sectionflags	@""
	.align	4


	//----- nvinfo : EIATTR_CUDA_API_VERSION
	.align		4
        /*0000*/ 	.byte	0x04, 0x37
        /*0002*/ 	.short	(.L_3873 - .L_3872)
.L_3872:
        /*0004*/ 	.word	0x00000082


	//----- nvinfo : EIATTR_KPARAM_INFO
	.align		4
.L_3873:
        /*0008*/ 	.byte	0x04, 0x17
        /*000a*/ 	.short	(.L_3875 - .L_3874)
.L_3874:
        /*000c*/ 	.word	0x00000000
        /*0010*/ 	.short	0x0002
        /*0012*/ 	.short	0x0008
        /*0014*/ 	.byte	0x00, 0xf0, 0x61, 0x00


	//----- nvinfo : EIATTR_KPARAM_INFO
	.align		4
.L_3875:
        /*0018*/ 	.byte	0x04, 0x17
        /*001a*/ 	.short	(.L_3877 - .L_3876)
.L_3876:
        /*001c*/ 	.word	0x00000000
        /*0020*/ 	.short	0x0001
        /*0022*/ 	.short	0x0004
        /*0024*/ 	.byte	0x00, 0xf0, 0x05, 0x00


	//----- nvinfo : EIATTR_KPARAM_INFO
	.align		4
.L_3877:
        /*0028*/ 	.byte	0x04, 0x17
        /*002a*/ 	.short	(.L_3879 - .L_3878)
.L_3878:
        /*002c*/ 	.word	0x00000000
        /*0030*/ 	.short	0x0000
        /*0032*/ 	.short	0x0000
        /*0034*/ 	.byte	0x00, 0xf0, 0x11, 0x00


	//----- nvinfo : EIATTR_SPARSE_MMA_MASK
	.align		4
.L_3879:
        /*0038*/ 	.byte	0x03, 0x50
        /*003a*/ 	.short	0x0000


	//----- nvinfo : EIATTR_MAXREG_COUNT
	.align		4
        /*003c*/ 	.byte	0x03, 0x1b
        /*003e*/ 	.short	0x00ff


	//----- nvinfo : EIATTR_MERCURY_ISA_VERSION
	.align		4
        /*0040*/ 	.byte	0x03, 0x5f
        /*0042*/ 	.short	0x0101


	//----- nvinfo : EIATTR_VRC_CTA_INIT_COUNT
	.align		4
        /*0044*/ 	.byte	0x02, 0x4a
	.zero		1
	.zero		1


	//----- nvinfo : EIATTR_EXIT_INSTR_OFFSETS
	.align		4
        /*0048*/ 	.byte	0x04, 0x1c
        /*004a*/ 	.short	(.L_3881 - .L_3880)


	//   ....[0]....
.L_3880:
        /*004c*/ 	.word	0x00000a00


	//   ....[1]....
        /*0050*/ 	.word	0x00000a50


	//   ....[2]....
        /*0054*/ 	.word	0x00000c70


	//----- nvinfo : EIATTR_MAX_THREADS
	.align		4
.L_3881:
        /*0058*/ 	.byte	0x04, 0x05
        /*005a*/ 	.short	(.L_3883 - .L_3882)
.L_3882:
        /*005c*/ 	.word	0x00000080
        /*0060*/ 	.word	0x00000001
        /*0064*/ 	.word	0x00000001


	//----- nvinfo : EIATTR_CRS_STACK_SIZE
	.align		4
.L_3883:
        /*0068*/ 	.byte	0x04, 0x1e
        /*006a*/ 	.short	(.L_3885 - .L_3884)
.L_3884:
        /*006c*/ 	.word	0x00000000


	//----- nvinfo : EIATTR_CBANK_PARAM_SIZE
	.align		4
.L_3885:
        /*0070*/ 	.byte	0x03, 0x19
        /*0072*/ 	.short	0x0020


	//----- nvinfo : EIATTR_PARAM_CBANK
	.align		4
        /*0074*/ 	.byte	0x04, 0x0a
        /*0076*/ 	.short	(.L_3887 - .L_3886)
	.align		4
.L_3886:
        /*0078*/ 	.word	index@(.nv.constant0._ZN2at6native29vectorized_elementwise_kernelILi8ENS0_13BinaryFunctorIsssNS0_16BitwiseOrFunctorIsEEEESt5arrayIPcLm3EEEEviT0_T1_)
        /*007c*/ 	.short	0x0380
        /*007e*/ 	.short	0x0020


	//----- nvinfo : EIATTR_SW_WAR
	.align		4
.L_3887:
        /*0080*/ 	.byte	0x04, 0x36
        /*0082*/ 	.short	(.L_3889 - .L_3888)
.L_3888:
        /*0084*/ 	.word	0x00000008
.L_3889:


//--------------------- .nv.info._ZN2at6native18elementwise_kernelILi128ELi4EZNS0_15gpu_kernel_implINS0_13AUnaryFunctorIlllNS0_16BitwiseOrFunctorIlEEEEEEvRNS_18TensorIteratorBaseERKT_EUliE_EEviT1_ --------------------------
	.section	.nv.info._ZN2at6native18elementwise_kernelILi128ELi4EZNS0_15gpu_kernel_implINS0_13AUnaryFunctorIlllNS0_16BitwiseOrFunctorIlEEEEEEvRNS_18TensorIteratorBaseERKT_EUliE_EEviT1_,"",@"SHT_CUDA_INFO"
	.sectionflags	@""
	.align	4


	//----- nvinfo : EIATTR_CUDA_API_VERSION
	.align		4
        /*0000*/ 	.byte	0x04, 0x37
        /*0002*/ 	.short	(.L_3891 - .L_3890)
.L_3890:
        /*0004*/ 	.word	0x00000082


	//----- nvinfo : EIATTR_KPARAM_INFO
	.align		4
.L_3891:
        /*0008*/ 	.byte	0x04, 0x17
        /*000a*/ 	.short	(.L_3893 - .L_3892)
.L_3892:
        /*000c*/ 	.word	0x00000000
        /*0010*/ 	.short	0x0001
        /*0012*/ 	.short	0x0008
        /*0014*/ 	.byte	0x00, 0xf0, 0xa1, 0x08


	//----- nvinfo : EIATTR_KPARAM_INFO
	.align		4
.L_3893:
        /*0018*/ 	.byte	0x04, 0x17
        /*001a*/ 	.short	(.L_3895 - .L_3894)
.L_3894:
        /*001c*/ 	.word	0x00000000
        /*0020*/ 	.short	0x0000
        /*0022*/ 	.short	0x0000
        /*0024*/ 	.byte	0x00, 0xf0, 0x11, 0x00


	//----- nvinfo : EIATTR_SPARSE_MMA_MASK
	.align		4
.L_3895:
        /*0028*/ 	.byte	0x03, 0x50
        /*002a*/ 	.short	0x0000


	//----- nvinfo : EIATTR_MAXREG_COUNT
	.align		4
        /*002c*/ 	.byte	0x03, 0x1b
        /*002e*/ 	.short	0x0080


	//----- nvinfo : EIATTR_EXTERNS
	.align		4
        /*0030*/ 	.byte	0x04, 0x0f
        /*0032*/ 	.short	(.L_3897 - .L_3896)


	//   ....[0]....
	.align		4
.L_3896:
        /*0034*/ 	.word	index@(__assertfail)


	//----- nvinfo : EIATTR_MERCURY_ISA_VERSION
	.align		4
.L_3897:
        /*0038*/ 	.byte	0x03, 0x5f
        /*003a*/ 	.short	0x0101


	//----- nvinfo : EIATTR_VRC_CTA_INIT_COUNT
	.align		4
        /*003c*/ 	.byte	0x02, 0x4a
	.zero		1
	.zero		1


	//----- nvinfo : EIATTR_SYSCALL_OFFSETS
	.align		4
        /*0040*/ 	.byte	0x04, 0x46
        /*0042*/ 	.short	(.L_3899 - .L_3898)


	//   ....[0]....
.L_3898:
        /*0044*/ 	.word	0x00002110


	//   ....[1]....
        /*0048*/ 	.word	0x00002f20


	//   ....[2]....
        /*004c*/ 	.word	0x000051a0


	//   ....[3]....
        /*0050*/ 	.word	0x00005db0


	//   ....[4]....
        /*0054*/ 	.word	0x00008170


	//   ....[5]....
        /*0058*/ 	.word	0x00008d80


	//   ....[6]....
        /*005c*/ 	.word	0x0000b150


	//   ....[7]....
        /*0060*/ 	.word	0x0000bd30


	//----- nvinfo : EIATTR_EXIT_INSTR_OFFSETS
	.align		4
.L_3899:
        /*0064*/ 	.byte	0x04, 0x1c
        /*0066*/ 	.short	(.L_3901 - .L_3900)


	//   ....[0]....
.L_3900:
        /*0068*/ 	.word	0x00009060


	//   ....[1]....
        /*006c*/ 	.word	0x0000b2c0


	//   ....[2]....
        /*0070*/ 	.word	0x0000b2e0


	//   ....[3]....
        /*0074*/ 	.word	0x0000b360


	//   ....[4]....
        /*0078*/ 	.word	0x0000b380


	//   ....[5]....
        /*007c*/ 	.word	0x0000b3a0


	//   ....[6]....
        /*0080*/ 	.word	0x0000b430


	//   ....[7]....
        /*0084*/ 	.word	0x0000b470


	//   ....[8]....
        /*0088*/ 	.word	0x0000b510


	//   ....[9]....
        /*008c*/ 	.word	0x0000b560


	//   ....[10]....
        /*0090*/ 	.word	0x0000b590


	//   ....[11]....
        /*0094*/ 	.word	0x0000b650


	//   ....[12]....
        /*0098*/ 	.word	0x0000b7c0


	//   ....[13]....
        /*009c*/ 	.word	0x0000b930


	//   ....[14]....
        /*00a0*/ 	.word	0x0000baa0


	//   ....[15]....
        /*00a4*/ 	.word	0x0000bac0


	//   ....[16]....
        /*00a8*/ 	.word	0x0000bae0


	//   ....[17]....
        /*00ac*/ 	.word	0x0000bb90


	//   ....[18]....
        /*00b0*/ 	.word	0x0000bbd0


	//   ....[19]....
        /*00b4*/ 	.word	0x0000bd40


	//   ....[20]....
        /*00b8*/ 	.word	0x0000be50


	//   ....[21]....
        /*00bc*/ 	.word	0x0000bf90


	//   ....[22]....
        /*00c0*/ 	.word	0x0000bfd0


	//----- nvinfo : EIATTR_MAX_THREADS
	.align		4
.L_3901:
        /*00c4*/ 	.byte	0x04, 0x05
        /*00c6*/ 	.short	(.L_3903 - .L_3902)
.L_3902:
        /*00c8*/ 	.word	0x00000080
        /*00cc*/ 	.word	0x00000001
        /*00d0*/ 	.word	0x00000001


	//----- nvinfo : EIATTR_CRS_STACK_SIZE
	.align		4
.L_3903:
        /*00d4*/ 	.byte	0x04, 0x1e
        /*00d6*/ 	.short	(.L_3905 - .L_3904)
.L_3904:
        /*00d8*/ 	.word	0x00000000


	//----- nvinfo : EIATTR_CBANK_PARAM_SIZE
	.align		4
.L_3905:
        /*00dc*/ 	.byte	0x03, 0x19
        /*00de*/ 	.short	0x0230


	//----- nvinfo : EIATTR_PARAM_CBANK
	.align		4
        /*00e0*/ 	.byte	0x04, 0x0a
        /*00e2*/ 	.short	(.L_3907 - .L_3906)
	.align		4
.L_3906:
        /*00e4*/ 	.word	index@(.nv.constant0._ZN2at6native18elementwise_kernelILi128ELi4EZNS0_15gpu_kernel_implINS0_13AUnaryFunctorIlllNS0_16BitwiseOrFunctorIlEEEEEEvRNS_18TensorIteratorBaseERKT_EUliE_EEviT1_)
        /*00e8*/ 	.short	0x0380
        /*00ea*/ 	.short	0x0230


	//----- nvinfo : EIATTR_SW_WAR
	.align		4
.L_3907:
        /*00ec*/ 	.byte	0x04, 0x36
        /*00ee*/ 	.short	(.L_3909 - .L_3908)
.L_3908:
        /*00f0*/ 	.word	0x00000008
.L_3909:


//--------------------- .nv.info._ZN2at6native27unrolled_elementwise_kernelINS0_13AUnaryFunctorIlllNS0_16BitwiseOrFunctorIlEEEESt5arrayIPcLm2EELi4E23TrivialOffsetCalculatorILi1EjESA_NS0_6memory12LoadWithCastILi1EEENSB_13StoreWithCastILi1EEEEEviT_T0_T2_T3_T4_T5_ --------------------------
	.section	.nv.info._ZN2at6native27unrolled_elementwise_kernelINS0_13AUnaryFunctorIlllNS0_16BitwiseOrFunctorIlEEEESt5arrayIPcLm2EELi4E23TrivialOffsetCalculatorILi1EjESA_NS0_6memory12LoadWithCastILi1EEENSB_13StoreWithCastILi1EEEEEviT_T0_T2_T3_T4_T5_,"",@"SHT_CUDA_INFO"
	.sectionflags	@""
	.align	4


	//----- nvinfo : EIATTR_CUDA_API_VERSION
	.align		4
        /*0000*/ 	.byte	0x04, 0x37
        /*0002*/ 	.short	(.L_3911 - .L_3910)
.L_3910:
        /*0004*/ 	.word	0x00000082


	//----- nvinfo : EIATTR_KPARAM_INFO
	.align		4
.L_3911:
        /*0008*/ 	.byte	0x04, 0x17
        /*000a*/ 	.short	(.L_3913 - .L_3912)
.L_3912:
        /*000c*/ 	.word	0x00000000
        /*0010*/ 	.short	0x0006
        /*0012*/ 	.short	0x0034
        /*0014*/ 	.byte	0x00, 0xf0, 0x21, 0x00


	//----- nvinfo : EIATTR_KPARAM_INFO
	.align		4
.L_3913:
        /*0018*/ 	.byte	0x04, 0x17
        /*001a*/ 	.short	(.L_3915 - .L_3914)
.L_3914:
        /*001c*/ 	.word	0x00000000
        /*0020*/ 	.short	0x0005
        /*0022*/ 	.short	0x002c
        /*0024*/ 	.byte	0x00, 0xf0, 0x21, 0x00


	//----- nvinfo : EIATTR_KPARAM_INFO
	.align		4
.L_3915:
        /*0028*/ 	.byte	0x04, 0x17
        /*002a*/ 	.short	(.L_3917 - .L_3916)
.L_3916:
        /*002c*/ 	.word	0x00000000
        /*0030*/ 	.short	0x0004
        /*0032*/ 	.short	0x0029
        /*0034*/ 	.byte	0x00, 0xf0, 0x05, 0x00


	//----- nvinfo : EIATTR_KPARAM_INFO
	.align		4
.L_3917:
        /*0038*/ 	.byte	0x04, 0x17
        /*003a*/ 	.short	(.L_3919 - .L_3918)
.L_3918:
        /*003c*/ 	.word	0x00000000
        /*0040*/ 	.short	0x0003
        /*0042*/ 	.short	0x0028
        /*0044*/ 	.byte	0x00, 0xf0, 0x05, 0x00


	//----- nvinfo : EIATTR_KPARAM_INFO
	.align		4
.L_3919:
        /*0048*/ 	.byte	0x04, 0x17
        /*004a*/ 	.short	(.L_3921 - .L_3920)
.L_3920:
        /*004c*/ 	.word	0x00000000
        /*0050*/ 	.short	0x0002
        /*0052*/ 	.short	0x0018
        /*0054*/ 	.byte	0x00, 0xf0, 0x41, 0x00


	//----- nvinfo : EIATTR_KPARAM_INFO
	.align		4
.L_3921:
        /*0058*/ 	.byte	0x04, 0x17
        /*005a*/ 	.short	(.L_3923 - .L_3922)
.L_3922:
        /*005c*/ 	.word	0x00000000
        /*0060*/ 	.short	0x0001
        /*0062*/ 	.short	0x0008
        /*0064*/ 	.byte	0x00, 0xf0, 0x41, 0x00


	//----- nvinfo : EIATTR_KPARAM_INFO
	.align		4
.L_3923:
        /*0068*/ 	.byte	0x04, 0x17
        /*006a*/ 	.short	(.L_3925 - .L_3924)
.L_3924:
        /*006c*/ 	.word	0x00000000
        /*0070*/ 	.short	0x0000
        /*0072*/ 	.short	0x0000
        /*0074*/ 	.byte	0x00, 0xf0, 0x11, 0x00


	//----- nvinfo : EIATTR_SPARSE_MMA_MASK
	.align		4
.L_3925:
        /*0078*/ 	.byte	0x03, 0x50
        /*007a*/ 	.short	0x0000


	//----- nvinfo : EIATTR_MAXREG_COUNT
	.align		4
        /*007c*/ 	.byte	0x03, 0x1b
        /*007e*/ 	.short	0x00ff


	//----- nvinfo : EIATTR_EXTERNS
	.align		4
        /*0080*/ 	.byte	0x04, 0x0f
        /*0082*/ 	.short	(.L_3927 - .L_3926)


	//   ....[0]....
	.align		4
.L_3926:
        /*0084*/ 	.word	index@(__assertfail)


	//----- nvinfo : EIATTR_MERCURY_ISA_VERSION
	.align		4
.L_3927:
        /*0088*/ 	.byte	0x03, 0x5f
        /*008a*/ 	.short	0x0101


	//----- nvinfo : EIATTR_VRC_CTA_INIT_COUNT
	.align		4
        /*008c*/ 	.byte	0x02, 0x4a
	.zero		1
	.zero		1


	//----- nvinfo : EIATTR_SYSCALL_OFFSETS
	.align		4
        /*0090*/ 	.byte	0x04, 0x46
        /*0092*/ 	.short	(.L_3929 - .L_3928)


	//   ....[0]....
.L_3928:
        /*0094*/ 	.word	0x00000e20


	//   ....[1]....
        /*0098*/ 	.word	0x00001db0


	//   ....[2]....
        /*009c*/ 	.word	0x00002c90


	//   ....[3]....
        /*00a0*/ 	.word	0x00003b70


	//   ....[4]....
        /*00a4*/ 	.word	0x000049d0


	//   ....[5]....
        /*00a8*/ 	.word	0x000056e0


	//   ....[6]....
        /*00ac*/ 	.word	0x00006560


	//   ....[7]....
        /*00b0*/ 	.word	0x000073c0


	//----- nvinfo : EIATTR_EXIT_INSTR_OFFSETS
	.align		4
.L_3929:
        /*00b4*/ 	.byte	0x04, 0x1c
        /*00b6*/ 	.short	(.L_3931 - .L_3930)


	//   ....[0]....
.L_3930:
        /*00b8*/ 	.word	0x00006830


	//   ....[1]....
        /*00bc*/ 	.word	0x00006960


	//   ....[2]....
        /*00c0*/ 	.word	0x00006980


	//   ....[3]....
        /*00c4*/ 	.word	0x00006a00


	//   ....[4]....
        /*00c8*/ 	.word	0x00006a20


	//   ....[5]....
        /*00cc*/ 	.word	0x00006a40


	//   ....[6]....
        /*00d0*/ 	.word	0x00006ad0


	//   ....[7]....
        /*00d4*/ 	.word	0x00006b10


	//   ....[8]....
        /*00d8*/ 	.word	0x00006bb0


	//   ....[9]....
        /*00dc*/ 	.word	0x00006c00


	//   ....[10]....
        /*00e0*/ 	.word	0x00006c30


	//   ....[11]....
        /*00e4*/ 	.word	0x00006cf0


	//   ....[12]....
        /*00e8*/ 	.word	0x00006e60


	//   ....[13]....
        /*00ec*/ 	.word	0x00006fd0


	//   ....[14]....
        /*00f0*/ 	.word	0x00007130


	//   ....[15]....
        /*00f4*/ 	.word	0x00007150


	//   ....[16]....
        /*00f8*/ 	.word	0x00007170


	//   ....[17]....
        /*00fc*/ 	.word	0x00007220


	//   ....[18]....
        /*0100*/ 	.word	0x00007260


	//   ....[19]....
        /*0104*/ 	.word	0x000073d0


	//   ....[20]....
        /*0108*/ 	.word	0x000074e0


	//   ....[21]....
        /*010c*/ 	.word	0x00007620


	//   ....[22]....
        /*0110*/ 	.word	0x00007660


	//----- nvinfo : EIATTR_MAX_THREADS
	.align		4
.L_3931:
        /*0114*/ 	.byte	0x04, 0x05
        /*0116*/ 	.short	(.L_3933 - .L_3932)
.L_3932:
        /*0118*/ 	.word	0x00000080
        /*011c*/ 	.word	0x00000001
        /*0120*/ 	.word	0x00000001


	//----- nvinfo : EIATTR_CRS_STACK_SIZE
	.align		4
.L_3933:
        /*0124*/ 	.byte	0x04, 0x1e
        /*0126*/ 	.short	(.L_3935 - .L_3934)
.L_3934:
        /*0128*/ 	.word	0x00000000


	//----- nvinfo : EIATTR_CBANK_PARAM_SIZE
	.align		4
.L_3935:
        /*012c*/ 	.byte	0x03, 0x19
        /*012e*/ 	.short	0x003c


	//----- nvinfo : EIATTR_PARAM_CBANK
	.align		4
        /*0130*/ 	.byte	0x04, 0x0a
        /*0132*/ 	.short	(.L_3937 - .L_3936)
	.align		4
.L_3936:
        /*0134*/ 	.word	index@(.nv.constant0._ZN2at6native27unrolled_elementwise_kernelINS0_13AUnaryFunctorIlllNS0_16BitwiseOrFunctorIlEEEESt5arrayIPcLm2EELi4E23TrivialOffsetCalculatorILi1EjESA_NS0_6memory12LoadWithCastILi1EEENSB_13StoreWithCastILi1EEEEEviT_T0_T2_T3_T4_T5_)
        /*0138*/ 	.short	0x0380
        /*013a*/ 	.short	0x003c


	//----- nvinfo : EIATTR_SW_WAR
	.align		4
.L_3937:
        /*013c*/ 	.byte	0x04, 0x36
        /*013e*/ 	.short	(.L_3939 - .L_3938)
.L_3938:
        /*0140*/ 	.word	0x00000008
.L_3939:


//--------------------- .nv.info._ZN2at6native18elementwise_kernelILi128ELi2EZNS0_22gpu_kernel_impl_nocastINS0_13AUnaryFunctorIlllNS0_16BitwiseOrFunctorIlEEEEEEvRNS_18TensorIteratorBaseERKT_EUliE_EEviT1_ --------------------------
	.section	.nv.info._ZN2at6native18elementwise_kernelILi128ELi2EZNS0_22gpu_kernel_impl_nocastINS0_13AUnaryFunctorIlllNS0_16BitwiseOrFunctorIlEEEEEEvRNS_18TensorIteratorBaseERKT_EUliE_EEviT1_,"",@"SHT_CUDA_INFO"
	.sectionflags	@""
	.align	4


	//----- nvinfo : EIATTR_CUDA_API_VERSION
	.align		4
        /*0000*/ 	.byte	0x04, 0x37
        /*0002*/ 	.short	(.L_3941 - .L_3940)
.L_3940:
        /*0004*/ 	.word	0x00000082


	//----- nvinfo : EIATTR_KPARAM_INFO
	.align		4
.L_3941:
        /*0008*/ 	.byte	0x04, 0x17
        /*000a*/ 	.short	(.L_3943 - .L_3942)
.L_3942:
        /*000c*/ 	.word	0x00000000
        /*0010*/ 	.short	0x0001
        /*0012*/ 	.short	0x0008
        /*0014*/ 	.byte	0x00, 0xf0, 0x81, 0x08


	//----- nvinfo : EIATTR_KPARAM_INFO
	.align		4
.L_3943:
        /*0018*/ 	.byte	0x04, 0x17
        /*001a*/ 	.short	(.L_3945 - .L_3944)
.L_3944:
        /*001c*/ 	.word	0x00000000
        /*0020*/ 	.short	0x0000
        /*0022*/ 	.short	0x0000
        /*0024*/ 	.byte	0x00, 0xf0, 0x11, 0x00


	//----- nvinfo : EIATTR_SPARSE_MMA_MASK
	.align		4
.L_3945:
        /*0028*/ 	.byte	0x03, 0x50
        /*002a*/ 	.short	0x0000


	//----- nvinfo : EIATTR_MAXREG_COUNT
	.align		4
        /*002c*/ 	.byte	0x03, 0x1b
        /*002e*/ 	.short	0x0080


	//----- nvinfo : EIATTR_MERCURY_ISA_VERSION
	.align		4
        /*0030*/ 	.byte	0x03, 0x5f
        /*0032*/ 	.short	0x0101


	//----- nvinfo : EIATTR_VRC_CTA_INIT_COUNT
	.align		4
        /*0034*/ 	.byte	0x02, 0x4a
	.zero		1
	.zero		1


	//----- nvinfo : EIATTR_EXIT_INSTR_OFFSETS
	.align		4
        /*0038*/ 	.byte	0x04, 0x1c
        /*003a*/ 	.short	(.L_3947 - .L_3946)


	//   ....[0]....
.L_3946:
        /*003c*/ 	.word	0x00000170


	//   ....[1]....
        /*0040*/ 	.word	0x000001f0


	//   ....[2]....
        /*0044*/ 	.word	0x000015e0


	//   ....[3]....
        /*0048*/ 	.word	0x00002930


	//----- nvinfo : EIATTR_MAX_THREADS
	.align		4
.L_3947:
        /*004c*/ 	.byte	0x04, 0x05
        /*004e*/ 	.short	(.L_3949 - .L_3948)
.L_3948:
        /*0050*/ 	.word	0x00000080
        /*0054*/ 	.word	0x00000001
        /*0058*/ 	.word	0x00000001


	//----- nvinfo : EIATTR_CRS_STACK_SIZE
	.align		4
.L_3949:
        /*005c*/ 	.byte	0x04, 0x1e
        /*005e*/ 	.short	(.L_3951 - .L_3950)
.L_3950:
        /*0060*/ 	.word	0x00000000


	//----- nvinfo : EIATTR_CBANK_PARAM_SIZE
	.align		4
.L_3951:
        /*0064*/ 	.byte	0x03, 0x19
        /*0066*/ 	.short	0x0228


	//----- nvinfo : EIATTR_PARAM_CBANK
	.align		4
        /*0068*/ 	.byte	0x04, 0x0a
        /*006a*/ 	.short	(.L_3953 - .L_3952)
	.align		4
.L_3952:
        /*006c*/ 	.word	index@(.nv.constant0._ZN2at6native18elementwise_kernelILi128ELi2EZNS0_22gpu_kernel_impl_nocastINS0_13AUnaryFunctorIlllNS0_16BitwiseOrFunctorIlEEEEEEvRNS_18TensorIteratorBaseERKT_EUliE_EEviT1_)
        /*0070*/ 	.short	0x0380
        /*0072*/ 	.short	0x0228


	//----- nvinfo : EIATTR_SW_WAR
	.align		4
.L_3953:
        /*0074*/ 	.byte	0x04, 0x36
        /*0076*/ 	.short	(.L_3955 - .L_3954)
.L_3954:
        /*0078*/ 	.word	0x00000008
.L_3955:


//--------------------- .nv.info._ZN2at6native27unrolled_elementwise_kernelINS0_13AUnaryFunctorIlllNS0_16BitwiseOrFunctorIlEEEESt5arrayIPcLm2EELi4E23TrivialOffsetCalculatorILi1EjESA_NS0_6memory15LoadWithoutCastENSB_16StoreWithoutCastEEEviT_T0_T2_T3_T4_T5_ --------------------------
	.section	.nv.info._ZN2at6native27unrolled_elementwise_kernelINS0_13AUnaryFunctorIlllNS0_16BitwiseOrFunctorIlEEEESt5arrayIPcLm2EELi4E23TrivialOffsetCalculatorILi1EjESA_NS0_6memory15LoadWithoutCastENSB_16StoreWithoutCastEEEviT_T0_T2_T3_T4_T5_,"",@"SHT_CUDA_INFO"
	.sectionflags	@""
	.align	4


	//----- nvinfo : EIATTR_CUDA_API_VERSION
	.align		4
        /*0000*/ 	.byte	0x04, 0x37
        /*0002*/ 	.short	(.L_3957 - .L_3956)
.L_3956:
        /*0004*/ 	.word	0x00000082


	//----- nvinfo : EIATTR_KPARAM_INFO
	.align		4
.L_3957:
        /*0008*/ 	.byte	0x04, 0x17
        /*000a*/ 	.short	(.L_3959 - .L_3958)
.L_3958:
        /*000c*/ 	.word	0x00000000
        /*0010*/ 	.short	0x0006
        /*0012*/ 	.short	0x002b
        /*0014*/ 	.byte	0x00, 0xf0, 0x05, 0x00


	//----- nvinfo : EIATTR_KPARAM_INFO
	.align		4
.L_3959:
        /*0018*/ 	.byte	0x04, 0x17
        /*001a*/ 	.short	(.L_3961 - .L_3960)
.L_3960:
        /*001c*/ 	.word	0x00000000
        /*0020*/ 	.short	0x0005
        /*0022*/ 	.short	0x002a
        /*0024*/ 	.byte	0x00, 0xf0, 0x05, 0x00


	//----- nvinfo : EIATTR_KPARAM_INFO
	.align		4
.L_3961:
        /*0028*/ 	.byte	0x04, 0x17
        /*002a*/ 	.short	(.L_3963 - .L_3962)
.L_3962:
        /*002c*/ 	.word	0x00000000
        /*0030*/ 	.short	0x0004
        /*0032*/ 	.short	0x0029
        /*0034*/ 	.byte	0x00, 0xf0, 0x05, 0x00


	//----- nvinfo : EIATTR_KPARAM_INFO
	.align		4
.L_3963:
        /*0038*/ 	.byte	0x04, 0x17
        /*003a*/ 	.short	(.L_3965 - .L_3964)
.L_3964:
        /*003c*/ 	.word	0x00000000
        /*0040*/ 	.short	0x0003
        /*0042*/ 	.short	0x0028
        /*0044*/ 	.byte	0x00, 0xf0, 0x05, 0x00


	//----- nvinfo : EIATTR_KPARAM_INFO
	.align		4
.L_3965:
        /*0048*/ 	.byte	0x04, 0x17
        /*004a*/ 	.short	(.L_3967 - .L_3966)
.L_3966:
        /*004c*/ 	.word	0x00000000
        /*0050*/ 	.short	0x0002
        /*0052*/ 	.short	0x0018
        /*0054*/ 	.byte	0x00, 0xf0, 0x41, 0x00


	//----- nvinfo : EIATTR_KPARAM_INFO
	.align		4
.L_3967:
        /*0058*/ 	.byte	0x04, 0x17
        /*005a*/ 	.short	(.L_3969 - .L_3968)
.L_3968:
        /*005c*/ 	.word	0x00000000
        /*0060*/ 	.short	0x0001
        /*0062*/ 	.short	0x0008
        /*0064*/ 	.byte	0x00, 0xf0, 0x41, 0x00


	//----- nvinfo : EIATTR_KPARAM_INFO
	.align		4
.L_3969:
        /*0068*/ 	.byte	0x04, 0x17
        /*006a*/ 	.short	(.L_3971 - .L_3970)
.L_3970:
        /*006c*/ 	.word	0x00000000
        /*0070*/ 	.short	0x0000
        /*0072*/ 	.short	0x0000
        /*0074*/ 	.byte	0x00, 0xf0, 0x11, 0x00


	//----- nvinfo : EIATTR_SPARSE_MMA_MASK
	.align		4
.L_3971:
        /*0078*/ 	.byte	0x03, 0x50
        /*007a*/ 	.short	0x0000


	//----- nvinfo : EIATTR_MAXREG_COUNT
	.align		4
        /*007c*/ 	.byte	0x03, 0x1b
        /*007e*/ 	.short	0x00ff


	//----- nvinfo : EIATTR_MERCURY_ISA_VERSION
	.align		4
        /*0080*/ 	.byte	0x03, 0x5f
        /*0082*/ 	.short	0x0101


	//----- nvinfo : EIATTR_VRC_CTA_INIT_COUNT
	.align		4
        /*0084*/ 	.byte	0x02, 0x4a
	.zero		1
	.zero		1


	//----- nvinfo : EIATTR_EXIT_INSTR_OFFSETS
	.align		4
        /*0088*/ 	.byte	0x04, 0x1c
        /*008a*/ 	.short	(.L_3973 - .L_3972)


	//   ....[0]....
.L_3972:
        /*008c*/ 	.word	0x00000460


	//   ....[1]....
        /*0090*/ 	.word	0x000004b0


	//----- nvinfo : EIATTR_MAX_THREADS
	.align		4
.L_3973:
        /*0094*/ 	.byte	0x04, 0x05
        /*0096*/ 	.short	(.L_3975 - .L_3974)
.L_3974:
        /*0098*/ 	.word	0x00000080
        /*009c*/ 	.word	0x00000001
        /*00a0*/ 	.word	0x00000001


	//----- nvinfo : EIATTR_CRS_STACK_SIZE
	.align		4
.L_3975:
        /*00a4*/ 	.byte	0x04, 0x1e
        /*00a6*/ 	.short	(.L_3977 - .L_3976)
.L_3976:
        /*00a8*/ 	.word	0x00000000


	//----- nvinfo : EIATTR_CBANK_PARAM_SIZE
	.align		4
.L_3977:
        /*00ac*/ 	.byte	0x03, 0x19
        /*00ae*/ 	.short	0x002c


	//----- nvinfo : EIATTR_PARAM_CBANK
	.align		4
        /*00b0*/ 	.byte	0x04, 0x0a
        /*00b2*/ 	.short	(.L_3979 - .L_3978)
	.align		4
.L_3978:
        /*00b4*/ 	.word	index@(.nv.constant0._ZN2at6native27unrolled_elementwise_kernelINS0_13AUnaryFunctorIlllNS0_16BitwiseOrFunctorIlEEEESt5arrayIPcLm2EELi4E23TrivialOffsetCalculatorILi1EjESA_NS0_6memory15LoadWithoutCastENSB_16StoreWithoutCastEEEviT_T0_T2_T3_T4_T5_)
        /*00b8*/ 	.short	0x0380
        /*00ba*/ 	.short	0x002c


	//----- nvinfo : EIATTR_SW_WAR
	.align		4
.L_3979:
        /*00bc*/ 	.byte	0x04, 0x36
        /*00be*/ 	.short	(.L_3981 - .L_3980)
.L_3980:
        /*00c0*/ 	.word	0x00000008
.L_3981:


//--------------------- .nv.info._ZN2at6native29vectorized_elementwise_kernelILi2ENS0_13AUnaryFunctorIlllNS0_16BitwiseOrFunctorIlEEEESt5arrayIPcLm2EEEEviT0_T1_ --------------------------
	.section	.nv.info._ZN2at6native29vectorized_elementwise_kernelILi2ENS0_13AUnaryFunctorIlllNS0_16BitwiseOrFunctorIlEEEESt5arrayIPcLm2EEEEviT0_T1_,"",@"SHT_CUDA_INFO"
	.sectionflags	@""
	.align	4


	//----- nvinfo : EIATTR_CUDA_API_VERSION
	.align		4
        /*0000*/ 	.byte	0x04, 0x37
        /*0002*/ 	.short	(.L_3983 - .L_3982)
.L_3982:
        /*0004*/ 	.word	0x00000082


	//----- nvinfo : EIATTR_KPARAM_INFO
	.align		4
.L_3983:
        /*0008*/ 	.byte	0x04, 0x17
        /*000a*/ 	.short	(.L_3985 - .L_3984)
.L_3984:
        /*000c*/ 	.word	0x00000000
        /*0010*/ 	.short	0x0002
        /*0012*/ 	.short	0x0018
        /*0014*/ 	.byte	0x00, 0xf0, 0x41, 0x00


	//----- nvinfo : EIATTR_KPARAM_INFO
	.align		4
.L_3985:
        /*0018*/ 	.byte	0x04, 0x17
        /*001a*/ 	.short	(.L_3987 - .L_3986)
.L_3986:
        /*001c*/ 	.word	0x00000000
        /*0020*/ 	.short	0x0001
        /*0022*/ 	.short	0x0008
        /*0024*/ 	.byte	0x00, 0xf0, 0x41, 0x00


	//----- nvinfo : EIATTR_KPARAM_INFO
	.align		4
.L_3987:
        /*0028*/ 	.byte	0x04, 0x17
        /*002a*/ 	.short	(.L_3989 - .L_3988)
.L_3988:
        /*002c*/ 	.word	0x00000000
        /*0030*/ 	.short	0x0000
        /*0032*/ 	.short	0x0000
        /*0034*/ 	.byte	0x00, 0xf0, 0x11, 0x00


	//----- nvinfo : EIATTR_SPARSE_MMA_MASK
	.align		4
.L_3989:
        /*0038*/ 	.byte	0x03, 0x50
        /*003a*/ 	.short	0x0000


	//----- nvinfo : EIATTR_MAXREG_COUNT
	.align		4
        /*003c*/ 	.byte	0x03, 0x1b
        /*003e*/ 	.short	0x00ff


	//----- nvinfo : EIATTR_MERCURY_ISA_VERSION
	.align		4
        /*0040*/ 	.byte	0x03, 0x5f
        /*0042*/ 	.short	0x0101


	//----- nvinfo : EIATTR_VRC_CTA_INIT_COUNT
	.align		4
        /*0044*/ 	.byte	0x02, 0x4a
	.zero		1
	.zero		1


	//----- nvinfo : EIATTR_EXIT_INSTR_OFFSETS
	.align		4
        /*0048*/ 	.byte	0x04, 0x1c
        /*004a*/ 	.short	(.L_3991 - .L_3990)


	//   ....[0]....
.L_3990:
        /*004c*/ 	.word	0x00000890


	//   ....[1]....
        /*0050*/ 	.word	0x000008e0


	//   ....[2]....
        /*0054*/ 	.word	0x00000b50


	//----- nvinfo : EIATTR_MAX_THREADS
	.align		4
.L_3991:
        /*0058*/ 	.byte	0x04, 0x05
        /*005a*/ 	.short	(.L_3993 - .L_3992)
.L_3992:
        /*005c*/ 	.word	0x00000080
        /*0060*/ 	.word	0x00000001
        /*0064*/ 	.word	0x00000001


	//----- nvinfo : EIATTR_CRS_STACK_SIZE
	.align		4
.L_3993:
        /*0068*/ 	.byte	0x04, 0x1e
        /*006a*/ 	.short	(.L_3995 - .L_3994)
.L_3994:
        /*006c*/ 	.word	0x00000000


	//----- nvinfo : EIATTR_CBANK_PARAM_SIZE
	.align		4
.L_3995:
        /*0070*/ 	.byte	0x03, 0x19
        /*0072*/ 	.short	0x0028


	//----- nvinfo : EIATTR_PARAM_CBANK
	.align		4
        /*0074*/ 	.byte	0x04, 0x0a
        /*0076*/ 	.short	(.L_3997 - .L_3996)
	.align		4
.L_3996:
        /*0078*/ 	.word	index@(.nv.constant0._ZN2at6native29vectorized_elementwise_kernelILi2ENS0_13AUnaryFunctorIlllNS0_16BitwiseOrFunctorIlEEEESt5arrayIPcLm2EEEEviT0_T1_)
        /*007c*/ 	.short	0x0380
        /*007e*/ 	.short	0x0028


	//----- nvinfo : EIATTR_SW_WAR
	.align		4
.L_3997:
        /*0080*/ 	.byte	0x04, 0x36
        /*0082*/ 	.short	(.L_3999 - .L_3998)
.L_3998:
        /*0084*/ 	.word	0x00000008
.L_3999:


//--------------------- .nv.info._ZN2at6native29vectorized_elementwise_kernelILi4ENS0_13AUnaryFunctorIlllNS0_16BitwiseOrFunctorIlEEEESt5arrayIPcLm2EEEEviT0_T1_ --------------------------
	.section	.nv.info._ZN2at6native29vectorized_elementwise_kernelILi4ENS0_13AUnaryFunctorIlllNS0_16BitwiseOrFunctorIlEEEESt5arrayIPcLm2EEEEviT0_T1_,"",@"SHT_CUDA_INFO"
	.sectionflags	@""
	.align	4


	//----- nvinfo : EIATTR_CUDA_API_VERSION
	.align		4
        /*0000*/ 	.byte	0x04, 0x37
        /*0002*/ 	.short	(.L_4001 - .L_4000)
.L_4000:
        /*0004*/ 	.word	0x00000082


	//----- nvinfo : EIATTR_KPARAM_INFO
	.align		4
.L_4001:
        /*0008*/ 	.byte	0x04, 0x17
        /*000a*/ 	.short	(.L_4003 - .L_4002)
.L_4002:
        /*000c*/ 	.word	0x00000000
        /*0010*/ 	.short	0x0002
        /*0012*/ 	.short	0x0018
        /*0014*/ 	.byte	0x00, 0xf0, 0x41, 0x00


	//----- nvinfo : EIATTR_KPARAM_INFO
	.align		4
.L_4003:
        /*0018*/ 	.byte	0x04, 0x17
        /*001a*/ 	.short	(.L_4005 - .L_4004)
.L_4004:
        /*001c*/ 	.word	0x00000000
        /*0020*/ 	.short	0x0001
        /*0022*/ 	.short	0x0008
        /*0024*/ 	.byte	0x00, 0xf0, 0x41, 0x00


	//----- nvinfo : EIATTR_KPARAM_INFO
	.align		4
.L_4005:
        /*0028*/ 	.byte	0x04, 0x17
        /*002a*/ 	.short	(.L_4007 - .L_4006)
.L_4006:
        /*002c*/ 	.word	0x00000000
        /*0030*/ 	.short	0x0000
        /*0032*/ 	.short	0x0000
        /*0034*/ 	.byte	0x00, 0xf0, 0x11, 0x00


	//----- nvinfo : EIATTR_SPARSE_MMA_MASK
	.align		4
.L_4007:
        /*0038*/ 	.byte	0x03, 0x50
        /*003a*/ 	.short	0x0000


	//----- nvinfo : EIATTR_MAXREG_COUNT
	.align		4
        /*003c*/ 	.byte	0x03, 0x1b
        /*003e*/ 	.short	0x00ff


	//----- nvinfo : EIATTR_MERCURY_ISA_VERSION
	.align		4
        /*0040*/ 	.byte	0x03, 0x5f
        /*0042*/ 	.short	0x0101


	//----- nvinfo : EIATTR_VRC_CTA_INIT_COUNT
	.align		4
        /*0044*/ 	.byte	0x02, 0x4a
	.zero		1
	.zero		1


	//----- nvinfo : EIATTR_EXIT_INSTR_OFFSETS
	.align		4
        /*0048*/ 	.byte	0x04, 0x1c
        /*004a*/ 	.short	(.L_4009 - .L_4008)


	//   ....[0]....
.L_4008:
        /*004c*/ 	.word	0x00000890


	//   ....[1]....
        /*0050*/ 	.word	0x000008e0


	//   ....[2]....
        /*0054*/ 	.word	0x00000b10


	//----- nvinfo : EIATTR_MAX_THREADS
	.align		4
.L_4009:
        /*0058*/ 	.byte	0x04, 0x05
        /*005a*/ 	.short	(.L_4011 - .L_4010)
.L_4010:
        /*005c*/ 	.word	0x00000080
        /*0060*/ 	.word	0x00000001
        /*0064*/ 	.word	0x00000001


	//----- nvinfo : EIATTR_CRS_STACK_SIZE
	.align		4
.L_4011:
        /*0068*/ 	.byte	0x04, 0x1e
        /*006a*/ 	.short	(.L_4013 - .L_4012)
.L_4012:
        /*006c*/ 	.word	0x00000000


	//----- nvinfo : EIATTR_CBANK_PARAM_SIZE
	.align		4
.L_4013:
        /*0070*/ 	.byte	0x03, 0x19
        /*0072*/ 	.short	0x0028


	//----- nvinfo : EIATTR_PARAM_CBANK
	.align		4
        /*0074*/ 	.byte	0x04, 0x0a
        /*0076*/ 	.short	(.L_4015 - .L_4014)
	.align		4
.L_4014:
        /*0078*/ 	.word	index@(.nv.constant0._ZN2at6native29vectorized_elementwise_kernelILi4ENS0_13AUnaryFunctorIlllNS0_16BitwiseOrFunctorIlEEEESt5arrayIPcLm2EEEEviT0_T1_)
        /*007c*/ 	.short	0x0380
        /*007e*/ 	.short	0x0028


	//----- nvinfo : EIATTR_SW_WAR
	.align		4
.L_4015:
        /*0080*/ 	.byte	0x04, 0x36
        /*0082*/ 	.short	(.L_4017 - .L_4016)
.L_4016:
        /*0084*/ 	.word	0x00000008
.L_4017:


//--------------------- .nv.info._ZN2at6native29vectorized_elementwise_kernelILi8ENS0_13AUnaryFunctorIlllNS0_16BitwiseOrFunctorIlEEEESt5arrayIPcLm2EEEEviT0_T1_ --------------------------
	.section	.nv.info._ZN2at6native29vectorized_elementwise_kernelILi8ENS0_13AUnaryFunctorIlllNS0_16BitwiseOrFunctorIlEEEESt5arrayIPcLm2EEEEviT0_T1_,"",@"SHT_CUDA_INFO"
	.sectionflags	@""
	.align	4


	//----- nvinfo : EIATTR_CUDA_API_VERSION
	.align		4
        /*0000*/ 	.byte	0x04, 0x37
        /*0002*/ 	.short	(.L_4019 - .L_4018)
.L_4018:
        /*0004*/ 	.word	0x00000082


	//----- nvinfo : EIATTR_KPARAM_INFO
	.align		4
.L_4019:
        /*0008*/ 	.byte	0x04, 0x17
        /*000a*/ 	.short	(.L_4021 - .L_4020)
.L_4020:
        /*000c*/ 	.word	0x00000000
        /*0010*/ 	.short	0x0002
        /*0012*/ 	.short	0x0018
        /*0014*/ 	.byte	0x00, 0xf0, 0x41, 0x00


	//----- nvinfo : EIATTR_KPARAM_INFO
	.align		4
.L_4021:
        /*0018*/ 	.byte	0x04, 0x17
        /*001a*/ 	.short	(.L_4023 - .L_4022)
.L_4022:
        /*001c*/ 	.word	0x00000000
        /*0020*/ 	.short	0x0001
        /*0022*/ 	.short	0x0008
        /*0024*/ 	.byte	0x00, 0xf0, 0x41, 0x00


	//----- nvinfo : EIATTR_KPARAM_INFO
	.align		4
.L_4023:
        /*0028*/ 	.byte	0x04, 0x17
        /*002a*/ 	.short	(.L_4025 - .L_4024)
.L_4024:
        /*002c*/ 	.word	0x00000000
        /*0030*/ 	.short	0x0000
        /*0032*/ 	.short	0x0000
        /*0034*/ 	.byte	0x00, 0xf0, 0x11, 0x00


	//----- nvinfo : EIATTR_SPARSE_MMA_MASK
	.align		4
.L_4025:
        /*0038*/ 	.byte	0x03, 0x50
        /*003a*/ 	.short	0x0000


	//----- nvinfo : EIATTR_MAXREG_COUNT
	.align		4
        /*003c*/ 	.byte	0x03, 0x1b
        /*003e*/ 	.short	0x00ff


	//----- nvinfo : EIATTR_MERCURY_ISA_VERSION
	.align		4
        /*0040*/ 	.byte	0x03, 0x5f
        /*0042*/ 	.short	0x0101


	//----- nvinfo : EIATTR_VRC_CTA_INIT_COUNT
	.align		4
        /*0044*/ 	.byte	0x02, 0x4a
	.zero		1
	.zero		1


	//----- nvinfo : EIATTR_EXIT_INSTR_OFFSETS
	.align		4
        /*0048*/ 	.byte	0x04, 0x1c
        /*004a*/ 	.short	(.L_4027 - .L_4026)


	//   ....[0]....
.L_4026:
        /*004c*/ 	.word	0x00000890


	//   ....[1]....
        /*0050*/ 	.word	0x000008e0


	//   ....[2]....
        /*0054*/ 	.word	0x00000b10


	//----- nvinfo : EIATTR_MAX_THREADS
	.align		4
.L_4027:
        /*0058*/ 	.byte	0x04, 0x05
        /*005a*/ 	.short	(.L_4029 - .L_4028)
.L_4028:
        /*005c*/ 	.word	0x00000080
        /*0060*/ 	.word	0x00000001
        /*0064*/ 	.word	0x00000001


	//----- nvinfo : EIATTR_CRS_STACK_SIZE
	.align		4
.L_4029:
        /*0068*/ 	.byte	0x04, 0x1e
        /*006a*/ 	.short	(.L_4031 - .L_4030)
.L_4030:
        /*006c*/ 	.word	0x00000000


	//----- nvinfo : EIATTR_CBANK_PARAM_SIZE
	.align		4
.L_4031:
        /*0070*/ 	.byte	0x03, 0x19
        /*0072*/ 	.short	0x0028


	//----- nvinfo : EIATTR_PARAM_CBANK
	.align		4
        /*0074*/ 	.byte	0x04, 0x0a
        /*0076*/ 	.short	(.L_4033 - .L_4032)
	.align		4
.L_4032:
        /*0078*/ 	.word	index@(.nv.constant0._ZN2at6native29vectorized_elementwise_kernelILi8ENS0_13AUnaryFunctorIlllNS0_16BitwiseOrFunctorIlEEEESt5arrayIPcLm2EEEEviT0_T1_)
        /*007c*/ 	.short	0x0380
        /*007e*/ 	.short	0x0028


	//----- nvinfo : EIATTR_SW_WAR
	.align		4
.L_4033:
        /*0080*/ 	.byte	0x04, 0x36
        /*0082*/ 	.short	(.L_4035 - .L_4034)
.L_4034:
        /*0084*/ 	.word	0x00000008
.L_4035:


//--------------------- .nv.info._ZN2at6native18elementwise_kernelILi128ELi4EZNS0_15gpu_kernel_implINS0_13BinaryFunctorIlllNS0_16BitwiseOrFunctorIlEEEEEEvRNS_18TensorIteratorBaseERKT_EUliE_EEviT1_ --------------------------
	.section	.nv.info._ZN2at6native18elementwise_kernelILi128ELi4EZNS0_15gpu_kernel_implINS0_13BinaryFunctorIlllNS0_16BitwiseOrFunctorIlEEEEEEvRNS_18TensorIteratorBaseERKT_EUliE_EEviT1_,"",@"SHT_CUDA_INFO"
	.sectionflags	@""
	.align	4


	//----- nvinfo : EIATTR_CUDA_API_VERSION
	.align		4
        /*0000*/ 	.byte	0x04, 0x37
        /*0002*/ 	.short	(.L_4037 - .L_4036)
.L_4036:
        /*0004*/ 	.word	0x00000082


	//----- nvinfo : EIATTR_KPARAM_INFO
	.align		4
.L_4037:
        /*0008*/ 	.byte	0x04, 0x17
        /*000a*/ 	.short	(.L_4039 - .L_4038)
.L_4038:
        /*000c*/ 	.word	0x00000000
        /*0010*/ 	.short	0x0001
        /*0012*/ 	.short	0x0008
        /*0014*/ 	.byte	0x00, 0xf0, 0x21, 0x0a


	//----- nvinfo : EIATTR_KPARAM_INFO
	.align		4
.L_4039:
        /*0018*/ 	.byte	0x04, 0x17
        /*001a*/ 	.short	(.L_4041 - .L_4040)
.L_4040:
        /*001c*/ 	.word	0x00000000
        /*0020*/ 	.short	0x0000
        /*0022*/ 	.short	0x0000
        /*0024*/ 	.byte	0x00, 0xf0, 0x11, 0x00


	//----- nvinfo : EIATTR_SPARSE_MMA_MASK
	.align		4
.L_4041:
        /*0028*/ 	.byte	0x03, 0x50
        /*002a*/ 	.short	0x0000


	//----- nvinfo : EIATTR_MAXREG_COUNT
	.align		4
        /*002c*/ 	.byte	0x03, 0x1b
        /*002e*/ 	.short	0x0080


	//----- nvinfo : EIATTR_EXTERNS
	.align		4
        /*0030*/ 	.byte	0x04, 0x0f
        /*0032*/ 	.short	(.L_4043 - .L_4042)


	//   ....[0]....
	.align		4
.L_4042:
        /*0034*/ 	.word	index@(__assertfail)


	//----- nvinfo : EIATTR_MERCURY_ISA_VERSION
	.align		4
.L_4043:
        /*0038*/ 	.byte	0x03, 0x5f
        /*003a*/ 	.short	0x0101


	//----- nvinfo : EIATTR_VRC_CTA_INIT_COUNT
	.align		4
        /*003c*/ 	.byte	0x02, 0x4a
	.zero		1
	.zero		1


	//----- nvinfo : EIATTR_SYSCALL_OFFSETS
	.align		4
        /*0040*/ 	.byte	0x04, 0x46
        /*0042*/ 	.short	(.L_4045 - .L_4044)


	//   ....[0]....
.L_4044:
        /*0044*/ 	.word	0x00002450


	//   ....[1]....
        /*0048*/ 	.word	0x00003290


	//   ....[2]....
        /*004c*/ 	.word	0x00004090


	//   ....[3]....
        /*0050*/ 	.word	0x00006640


	//   ....[4]....
        /*0054*/ 	.word	0x00007480


	//   ....[5]....
        /*0058*/ 	.word	0x00008080


	//   ....[6]....
        /*005c*/ 	.word	0x0000a770


	//   ....[7]....
        /*0060*/ 	.word	0x0000b5b0


	//   ....[8]....
        /*0064*/ 	.word	0x0000c1b0


	//   ....[9]....
        /*0068*/ 	.word	0x0000e8c0


	//   ....[10]....
        /*006c*/ 	.word	0x0000f700


	//   ....[11]....
        /*0070*/ 	.word	0x000102d0


	//----- nvinfo : EIATTR_EXIT_INSTR_OFFSETS
	.align		4
.L_4045:
        /*0074*/ 	.byte	0x04, 0x1c
        /*0076*/ 	.short	(.L_4047 - .L_4046)


	//   ....[0]....
.L_4046:
        /*0078*/ 	.word	0x0000c490


	//   ....[1]....
        /*007c*/ 	.word	0x0000f860


	//   ....[2]....
        /*0080*/ 	.word	0x0000f880


	//   ....[3]....
        /*0084*/ 	.word	0x0000f900


	//   ....[4]....
        /*0088*/ 	.word	0x0000f920


	//   ....[5]....
        /*008c*/ 	.word	0x0000f940


	//   ....[6]....
        /*0090*/ 	.word	0x0000f9d0


	//   ....[7]....
        /*0094*/ 	.word	0x0000fa10


	//   ....[8]....
        /*0098*/ 	.word	0x0000fab0


	//   ....[9]....
        /*009c*/ 	.word	0x0000fb00


	//   ....[10]....
        /*00a0*/ 	.word	0x0000fb30


	//   ....[11]....
        /*00a4*/ 	.word	0x0000fbf0


	//   ....[12]....
        /*00a8*/ 	.word	0x0000fd60


	//   ....[13]....
        /*00ac*/ 	.word	0x0000fed0


	//   ....[14]....
        /*00b0*/ 	.word	0x00010040


	//   ....[15]....
        /*00b4*/ 	.word	0x00010060


	//   ....[16]....
        /*00b8*/ 	.word	0x00010080


	//   ....[17]....
        /*00bc*/ 	.word	0x00010130


	//   ....[18]....
        /*00c0*/ 	.word	0x00010170


	//   ....[19]....
        /*00c4*/ 	.word	0x000102e0


	//   ....[20]....
        /*00c8*/ 	.word	0x000103f0


	//   ....[21]....
        /*00cc*/ 	.word	0x00010530


	//   ....[22]....
        /*00d0*/ 	.word	0x00010570


	//----- nvinfo : EIATTR_MAX_THREADS
	.align		4
.L_4047:
        /*00d4*/ 	.byte	0x04, 0x05
        /*00d6*/ 	.short	(.L_4049 - .L_4048)
.L_4048:
        /*00d8*/ 	.word	0x00000080
        /*00dc*/ 	.word	0x00000001
        /*00e0*/ 	.word	0x00000001


	//----- nvinfo : EIATTR_CRS_STACK_SIZE
	.align		4
.L_4049:
        /*00e4*/ 	.byte	0x04, 0x1e
        /*00e6*/ 	.short	(.L_4051 - .L_4050)
.L_4050:
        /*00e8*/ 	.word	0x00000000


	//----- nvinfo : EIATTR_CBANK_PARAM_SIZE
	.align		4
.L_4051:
        /*00ec*/ 	.byte	0x03, 0x19
        /*00ee*/ 	.short	0x0290


	//----- nvinfo : EIATTR_PARAM_CBANK
	.align		4
        /*00f0*/ 	.byte	0x04, 0x0a
        /*00f2*/ 	.short	(.L_4053 - .L_4052)
	.align		4
.L_4052:
        /*00f4*/ 	.word	index@(.nv.constant0._ZN2at6native18elementwise_kernelILi128ELi4EZNS0_15gpu_kernel_implINS0_13BinaryFunctorIlllNS0_16BitwiseOrFunctorIlEEEEEEvRNS_18TensorIteratorBaseERKT_EUliE_EEviT1_)
        /*00f8*/ 	.short	0x0380
        /*00fa*/ 	.short	0x0290


	//----- nvinfo : EIATTR_SW_WAR
	.align		4
.L_4053:
        /*00fc*/ 	.byte	0x04, 0x36
        /*00fe*/ 	.short	(.L_4055 - .L_4054)
.L_4054:
        /*0100*/ 	.word	0x00000008
.L_4055:


//--------------------- .nv.info._ZN2at6native27unrolled_elementwise_kernelINS0_13BinaryFunctorIlllNS0_16BitwiseOrFunctorIlEEEESt5arrayIPcLm3EELi4E23TrivialOffsetCalculatorILi2EjES9_ILi1EjENS0_6memory12LoadWithCastILi2EEENSC_13StoreWithCastILi1EEEEEviT_T0_T2_T3_T4_T5_ --------------------------
	.section	.nv.info._ZN2at6native27unrolled_elementwise_kernelINS0_13BinaryFunctorIlllNS0_16BitwiseOrFunctorIlEEEESt5arrayIPcLm3EELi4E23TrivialOffsetCalculatorILi2EjES9_ILi1EjENS0_6memory12LoadWithCastILi2EEENSC_13StoreWithCastILi1EEEEEviT_T0_T2_T3_T4_T5_,"",@"SHT_CUDA_INFO"
	.sectionflags	@""
	.align	4


	//----- nvinfo : EIATTR_CUDA_API_VERSION
	.align		4
        /*0000*/ 	.byte	0x04, 0x37
        /*0002*/ 	.short	(.L_4057 - .L_4056)
.L_4056:
        /*0004*/ 	.word	0x00000082


	//----- nvinfo : EIATTR_KPARAM_INFO
	.align		4
.L_4057:
        /*0008*/ 	.byte	0x04, 0x17
        /*000a*/ 	.short	(.L_4059 - .L_4058)
.L_4058:
        /*000c*/ 	.word	0x00000000
        /*0010*/ 	.short	0x0006
        /*0012*/ 	.short	0x0030
        /*0014*/ 	.byte	0x00, 0xf0, 0x21, 0x00


	//----- nvinfo : EIATTR_KPARAM_INFO
	.align		4
.L_4059:
        /*0018*/ 	.byte	0x04, 0x17
        /*001a*/ 	.short	(.L_4061 - .L_4060)
.L_4060:
        /*001c*/ 	.word	0x00000000
        /*0020*/ 	.short	0x0005
        /*0022*/ 	.short	0x0024
        /*0024*/ 	.byte	0x00, 0xf0, 0x31, 0x00


	//----- nvinfo : EIATTR_KPARAM_INFO
	.align		4
.L_4061:
        /*0028*/ 	.byte	0x04, 0x17
        /*002a*/ 	.short	(.L_4063 - .L_4062)
.L_4062:
        /*002c*/ 	.word	0x00000000
        /*0030*/ 	.short	0x0004
        /*0032*/ 	.short	0x0021
        /*0034*/ 	.byte	0x00, 0xf0, 0x05, 0x00


	//----- nvinfo : EIATTR_KPARAM_INFO
	.align		4
.L_4063:
        /*0038*/ 	.byte	0x04, 0x17
        /*003a*/ 	.short	(.L_4065 - .L_4064)
.L_4064:
        /*003c*/ 	.word	0x00000000
        /*0040*/ 	.short	0x0003
        /*0042*/ 	.short	0x0020
        /*0044*/ 	.byte	0x00, 0xf0, 0x05, 0x00


	//----- nvinfo : EIATTR_KPARAM_INFO
	.align		4
.L_4065:
        /*0048*/ 	.byte	0x04, 0x17
        /*004a*/ 	.short	(.L_4067 - .L_4066)
.L_4066:
        /*004c*/ 	.word	0x00000000
        /*0050*/ 	.short	0x0002
        /*0052*/ 	.short	0x0008
        /*0054*/ 	.byte	0x00, 0xf0, 0x61, 0x00


	//----- nvinfo : EIATTR_KPARAM_INFO
	.align		4
.L_4067:
        /*0058*/ 	.byte	0x04, 0x17
        /*005a*/ 	.short	(.L_4069 - .L_4068)
.L_4068:
        /*005c*/ 	.word	0x00000000
        /*0060*/ 	.short	0x0001
        /*0062*/ 	.short	0x0004
        /*0064*/ 	.byte	0x00, 0xf0, 0x05, 0x00


	//----- nvinfo : EIATTR_KPARAM_INFO
	.align		4
.L_4069:
        /*0068*/ 	.byte	0x04, 0x17
        /*006a*/ 	.short	(.L_4071 - .L_4070)
.L_4070:
        /*006c*/ 	.word	0x00000000
        /*0070*/ 	.short	0x0000
        /*0072*/ 	.short	0x0000
        /*0074*/ 	.byte	0x00, 0xf0, 0x11, 0x00


	//----- nvinfo : EIATTR_SPARSE_MMA_MASK
	.align		4
.L_4071:
        /*0078*/ 	.byte	0x03, 0x50
        /*007a*/ 	.short	0x0000


	//----- nvinfo : EIATTR_MAXREG_COUNT
	.align		4
        /*007c*/ 	.byte	0x03, 0x1b
        /*007e*/ 	.short	0x00ff


	//----- nvinfo : EIATTR_EXTERNS
	.align		4
        /*0080*/ 	.byte	0x04, 0x0f
        /*0082*/ 	.short	(.L_4073 - .L_4072)


	//   ....[0]....
	.align		4
.L_4072:
        /*0084*/ 	.word	index@(__assertfail)


	//----- nvinfo : EIATTR_MERCURY_ISA_VERSION
	.align		4
.L_4073:
        /*0088*/ 	.byte	0x03, 0x5f
        /*008a*/ 	.short	0x0101


	//----- nvinfo : EIATTR_VRC_CTA_INIT_COUNT
	.align		4
        /*008c*/ 	.byte	0x02, 0x4a
	.zero		1
	.zero		1


	//----- nvinfo : EIATTR_SYSCALL_OFFSETS
	.align		4
        /*0090*/ 	.byte	0x04, 0x46
        /*0092*/ 	.short	(.L_4075 - .L_4074)


	//   ....[0]....
.L_4074:
        /*0094*/ 	.word	0x00000e40


	//   ....[1]....
        /*0098*/ 	.word	0x00001cb0


	//   ....[2]....
        /*009c*/ 	.word	0x00002c50


	//   ....[3]....
        /*00a0*/ 	.word	0x00003ac0


	//   ....[4]....
        /*00a4*/ 	.word	0x000049b0


	//   ....[5]....
        /*00a8*/ 	.word	0x00005820


	//   ....[6]....
        /*00ac*/ 	.word	0x00006710


	//   ....[7]....
        /*00b0*/ 	.word	0x00007580


	//   ....[8]....
        /*00b4*/ 	.word	0x000083c0


	//   ....[9]....
        /*00b8*/ 	.word	0x000090d0


	//   ....[10]....
        /*00bc*/ 	.word	0x00009f50


	//   ....[11]....
        /*00c0*/ 	.word	0x0000adb0


	//----- nvinfo : EIATTR_EXIT_INSTR_OFFSETS
	.align		4
.L_4075:
        /*00c4*/ 	.byte	0x04, 0x1c
        /*00c6*/ 	.short	(.L_4077 - .L_4076)


	//   ....[0]....
.L_4076:
        /*00c8*/ 	.word	0x0000a220


	//   ....[1]....
        /*00cc*/ 	.word	0x0000a350


	//   ....[2]....
        /*00d0*/ 	.word	0x0000a370


	//   ....[3]....
        /*00d4*/ 	.word	0x0000a3f0


	//   ....[4]....
        /*00d8*/ 	.word	0x0000a410


	//   ....[5]....
        /*00dc*/ 	.word	0x0000a430


	//   ....[6]....
        /*00e0*/ 	.word	0x0000a4c0


	//   ....[7]....
        /*00e4*/ 	.word	0x0000a500


	//   ....[8]....
        /*00e8*/ 	.word	0x0000a5a0


	//   ....[9]....
        /*00ec*/ 	.word	0x0000a5f0


	//   ....[10]....
        /*00f0*/ 	.word	0x0000a620


	//   ....[11]....
        /*00f4*/ 	.word	0x0000a6e0


	//   ....[12]....
        /*00f8*/ 	.word	0x0000a850


	//   ....[13]....
        /*00fc*/ 	.word	0x0000a9c0


	//   ....[14]....
        /*0100*/ 	.word	0x0000ab20


	//   ....[15]....
        /*0104*/ 	.word	0x0000ab40


	//   ....[16]....
        /*0108*/ 	.word	0x0000ab60


	//   ....[17]....
        /*010c*/ 	.word	0x0000ac10


	//   ....[18]....
        /*0110*/ 	.word	0x0000ac50


	//   ....[19]....
        /*0114*/ 	.word	0x0000adc0


	//   ....[20]....
        /*0118*/ 	.word	0x0000aed0


	//   ....[21]....
        /*011c*/ 	.word	0x0000b010


	//   ....[22]....
        /*0120*/ 	.word	0x0000b050


	//----- nvinfo : EIATTR_MAX_THREADS
	.align		4
.L_4077:
        /*0124*/ 	.byte	0x04, 0x05
        /*0126*/ 	.short	(.L_4079 - .L_4078)
.L_4078:
        /*0128*/ 	.word	0x00000080
        /*012c*/ 	.word	0x00000001
        /*0130*/ 	.word	0x00000001


	//----- nvinfo : EIATTR_CRS_STACK_SIZE
	.align		4
.L_4079:
        /*0134*/ 	.byte	0x04, 0x1e
        /*0136*/ 	.short	(.L_4081 - .L_4080)
.L_4080:
        /*0138*/ 	.word	0x00000000


	//----- nvinfo : EIATTR_CBANK_PARAM_SIZE
	.align		4
.L_4081:
        /*013c*/ 	.byte	0x03, 0x19
        /*013e*/ 	.short	0x0038


	//----- nvinfo : EIATTR_PARAM_CBANK
	.align		4
        /*0140*/ 	.byte	0x04, 0x0a
        /*0142*/ 	.short	(.L_4083 - .L_4082)
	.align		4
.L_4082:
        /*0144*/ 	.word	index@(.nv.constant0._ZN2at6native27unrolled_elementwise_kernelINS0_13BinaryFunctorIlllNS0_16BitwiseOrFunctorIlEEEESt5arrayIPcLm3EELi4E23TrivialOffsetCalculatorILi2EjES9_ILi1EjENS0_6memory12LoadWithCastILi2EEENSC_13StoreWithCastILi1EEEEEviT_T0_T2_T3_T4_T5_)
        /*0148*/ 	.short	0x0380
        /*014a*/ 	.short	0x0038


	//----- nvinfo : EIATTR_SW_WAR
	.align		4
.L_4083:
        /*014c*/ 	.byte	0x04, 0x36
        /*014e*/ 	.short	(.L_4085 - .L_4084)
.L_4084:
        /*0150*/ 	.word	0x00000008
.L_4085:


//--------------------- .nv.info._ZN2at6native18elementwise_kernelILi128ELi2EZNS0_22gpu_kernel_impl_nocastINS0_13BinaryFunctorIlllNS0_16BitwiseOrFunctorIlEEEEEEvRNS_18TensorIteratorBaseERKT_EUliE_EEviT1_ --------------------------
	.section	.nv.info._ZN2at6native18elementwise_kernelILi128ELi2EZNS0_22gpu_kernel_impl_nocastINS0_13BinaryFunctorIlllNS0_16BitwiseOrFunctorIlEEEEEEvRNS_18TensorIteratorBaseERKT_EUliE_EEviT1_,"",@"SHT_CUDA_INFO"
	.sectionflags	@""
	.align	4


	//----- nvinfo : EIATTR_CUDA_API_VERSION
	.align		4
        /*0000*/ 	.byte	0x04, 0x37
        /*0002*/ 	.short	(.L_4087 - .L_4086)
.L_4086:
        /*0004*/ 	.word	0x00000082


	//----- nvinfo : EIATTR_KPARAM_INFO
	.align		4
.L_4087:
        /*0008*/ 	.byte	0x04, 0x17
        /*000a*/ 	.short	(.L_4089 - .L_4088)
.L_4088:
        /*000c*/ 	.word	0x00000000
        /*0010*/ 	.short	0x0001
        /*0012*/ 	.short	0x0008
        /*0014*/ 	.byte	0x00, 0xf0, 0x21, 0x0a


	//----- nvinfo : EIATTR_KPARAM_INFO
	.align		4
.L_4089:
        /*0018*/ 	.byte	0x04, 0x17
        /*001a*/ 	.short	(.L_4091 - .L_4090)
.L_4090:
        /*001c*/ 	.word	0x00000000
        /*0020*/ 	.short	0x0000
        /*0022*/ 	.short	0x0000
        /*0024*/ 	.byte	0x00, 0xf0, 0x11, 0x00


	//----- nvinfo : EIATTR_SPARSE_MMA_MASK
	.align		4
.L_4091:
        /*0028*/ 	.byte	0x03, 0x50
        /*002a*/ 	.short	0x0000


	//----- nvinfo : EIATTR_MAXREG_COUNT
	.align		4
        /*002c*/ 	.byte	0x03, 0x1b
        /*002e*/ 	.short	0x0080


	//----- nvinfo : EIATTR_MERCURY_ISA_VERSION
	.align		4
        /*0030*/ 	.byte	0x03, 0x5f
        /*0032*/ 	.short	0x0101


	//----- nvinfo : EIATTR_VRC_CTA_INIT_COUNT
	.align		4
        /*0034*/ 	.byte	0x02, 0x4a
	.zero		1
	.zero		1


	//----- nvinfo : EIATTR_EXIT_INSTR_OFFSETS
	.align		4
        /*0038*/ 	.byte	0x04, 0x1c
        /*003a*/ 	.short	(.L_4093 - .L_4092)


	//   ....[0]....
.L_4092:
        /*003c*/ 	.word	0x00000180


	//   ....[1]....
        /*0040*/ 	.word	0x00000210


	//   ....[2]....
        /*0044*/ 	.word	0x00001950


	//   ....[3]....
        /*0048*/ 	.word	0x00002ff0


	//----- nvinfo : EIATTR_MAX_THREADS
	.align		4
.L_4093:
        /*004c*/ 	.byte	0x04, 0x05
        /*004e*/ 	.short	(.L_4095 - .L_4094)
.L_4094:
        /*0050*/ 	.word	0x00000080
        /*0054*/ 	.word	0x00000001
        /*0058*/ 	.word	0x00000001


	//----- nvinfo : EIATTR_CRS_STACK_SIZE
	.align		4
.L_4095:
        /*005c*/ 	.byte	0x04, 0x1e
        /*005e*/ 	.short	(.L_4097 - .L_4096)
.L_4096:
        /*0060*/ 	.word	0x00000000


	//----- nvinfo : EIATTR_CBANK_PARAM_SIZE
	.align		4
.L_4097:
        /*0064*/ 	.byte	0x03, 0x19
        /*0066*/ 	.short	0x0290


	//----- nvinfo : EIATTR_PARAM_CBANK
	.align		4
        /*0068*/ 	.byte	0x04, 0x0a
        /*006a*/ 	.short	(.L_4099 - .L_4098)
	.align		4
.L_4098:
        /*006c*/ 	.word	index@(.nv.constant0._ZN2at6native18elementwise_kernelILi128ELi2EZNS0_22gpu_kernel_impl_nocastINS0_13BinaryFunctorIlllNS0_16BitwiseOrFunctorIlEEEEEEvRNS_18TensorIteratorBaseERKT_EUliE_EEviT1_)
        /*0070*/ 	.short	0x0380
        /*0072*/ 	.short	0x0290


	//----- nvinfo : EIATTR_SW_WAR
	.align		4
.L_4099:
        /*0074*/ 	.byte	0x04, 0x36
        /*0076*/ 	.short	(.L_4101 - .L_4100)
.L_4100:
        /*0078*/ 	.word	0x00000008
.L_4101:


//--------------------- .nv.info._ZN2at6native27unrolled_elementwise_kernelINS0_13BinaryFunctorIlllNS0_16BitwiseOrFunctorIlEEEESt5arrayIPcLm3EELi4E23TrivialOffsetCalculatorILi2EjES9_ILi1EjENS0_6memory15LoadWithoutCastENSC_16StoreWithoutCastEEEviT_T0_T2_T3_T4_T5_ --------------------------
	.section	.nv.info._ZN2at6native27unrolled_elementwise_kernelINS0_13BinaryFunctorIlllNS0_16BitwiseOrFunctorIlEEEESt5arrayIPcLm3EELi4E23TrivialOffsetCalculatorILi2EjES9_ILi1EjENS0_6memory15LoadWithoutCastENSC_16StoreWithoutCastEEEviT_T0_T2_T3_T4_T5_,"",@"SHT_CUDA_INFO"
	.sectionflags	@""
	.align	4


	//----- nvinfo : EIATTR_CUDA_API_VERSION
	.align		4
        /*0000*/ 	.byte	0x04, 0x37
        /*0002*/ 	.short	(.L_4103 - .L_4102)
.L_4102:
        /*0004*/ 	.word	0x00000082


	//----- nvinfo : EIATTR_KPARAM_INFO
	.align		4
.L_4103:
        /*0008*/ 	.byte	0x04, 0x17
        /*000a*/ 	.short	(.L_4105 - .L_4104)
.L_4104:
        /*000c*/ 	.word	0x00000000
        /*0010*/ 	.short	0x0006
        /*0012*/ 	.short	0x0023
        /*0014*/ 	.byte	0x00, 0xf0, 0x05, 0x00


	//----- nvinfo : EIATTR_KPARAM_INFO
	.align		4
.L_4105:
        /*0018*/ 	.byte	0x04, 0x17
        /*001a*/ 	.short	(.L_4107 - .L_4106)
.L_4106:
        /*001c*/ 	.word	0x00000000
        /*0020*/ 	.short	0x0005
        /*0022*/ 	.short	0x0022
        /*0024*/ 	.byte	0x00, 0xf0, 0x05, 0x00


	//----- nvinfo : EIATTR_KPARAM_INFO
	.align		4
.L_4107:
        /*0028*/ 	.byte	0x04, 0x17
        /*002a*/ 	.short	(.L_4109 - .L_4108)
.L_4108:
        /*002c*/ 	.word	0x00000000
        /*0030*/ 	.short	0x0004
        /*0032*/ 	.short	0x0021
        /*0034*/ 	.byte	0x00, 0xf0, 0x05, 0x00


	//----- nvinfo : EIATTR_KPARAM_INFO
	.align		4
.L_4109:
        /*0038*/ 	.byte	0x04, 0x17
        /*003a*/ 	.short	(.L_4111 - .L_4110)
.L_4110:
        /*003c*/ 	.word	0x00000000
        /*0040*/ 	.short	0x0003
        /*0042*/ 	.short	0x0020
        /*0044*/ 	.byte	0x00, 0xf0, 0x05, 0x00


	//----- nvinfo : EIATTR_KPARAM_INFO
	.align		4
.L_4111:
        /*0048*/ 	.byte	0x04, 0x17
        /*004a*/ 	.short	(.L_4113 - .L_4112)
.L_4112:
        /*004c*/ 	.word	0x00000000
        /*0050*/ 	.short	0x0002
        /*0052*/ 	.short	0x0008
        /*0054*/ 	.byte	0x00, 0xf0, 0x61, 0x00


	//----- nvinfo : EIATTR_KPARAM_INFO
	.align		4
.L_4113:
        /*0058*/ 	.byte	0x04, 0x17
        /*005a*/ 	.short	(.L_4115 - .L_4114)
.L_4114:
        /*005c*/ 	.word	0x00000000
        /*0060*/ 	.short	0x0001
        /*0062*/ 	.short	0x0004
        /*0064*/ 	.byte	0x00, 0xf0, 0x05, 0x00


	//----- nvinfo : EIATTR_KPARAM_INFO
	.align		4
.L_4115:
        /*0068*/ 	.byte	0x04, 0x17
        /*006a*/ 	.short	(.L_4117 - .L_4116)
.L_4116:
        /*006c*/ 	.word	0x00000000
        /*0070*/ 	.short	0x0000
        /*0072*/ 	.short	0x0000
        /*0074*/ 	.byte	0x00, 0xf0, 0x11, 0x00


	//----- nvinfo : EIATTR_SPARSE_MMA_MASK
	.align		4
.L_4117:
        /*0078*/ 	.byte	0x03, 0x50
        /*007a*/ 	.short	0x0000


	//----- nvinfo : EIATTR_MAXREG_COUNT
	.align		4
        /*007c*/ 	.byte	0x03, 0x1b
        /*007e*/ 	.short	0x00ff


	//----- nvinfo : EIATTR_MERCURY_ISA_VERSION
	.align		4
        /*0080*/ 	.byte	0x03, 0x5f
        /*0082*/ 	.short	0x0101


	//----- nvinfo : EIATTR_VRC_CTA_INIT_COUNT
	.align		4
        /*0084*/ 	.byte	0x02, 0x4a
	.zero		1
	.zero		1


	//----- nvinfo : EIATTR_EXIT_INSTR_OFFSETS
	.align		4
        /*0088*/ 	.byte	0x04, 0x1c
        /*008a*/ 	.short	(.L_4119 - .L_4118)


	//   ....[0]....
.L_4118:
        /*008c*/ 	.word	0x00000560


	//   ....[1]....
        /*0090*/ 	.word	0x000005b0


	//----- nvinfo : EIATTR_MAX_THREADS
	.align		4
.L_4119:
        /*0094*/ 	.byte	0x04, 0x05
        /*0096*/ 	.short	(.L_4121 - .L_4120)
.L_4120:
        /*0098*/ 	.word	0x00000080
        /*009c*/ 	.word	0x00000001
        /*00a0*/ 	.word	0x00000001


	//----- nvinfo : EIATTR_CRS_STACK_SIZE
	.align		4
.L_4121:
        /*00a4*/ 	.byte	0x04, 0x1e
        /*00a6*/ 	.short	(.L_4123 - .L_4122)
.L_4122:
        /*00a8*/ 	.word	0x00000000


	//----- nvinfo : EIATTR_CBANK_PARAM_SIZE
	.align		4
.L_4123:
        /*00ac*/ 	.byte	0x03, 0x19
        /*00ae*/ 	.short	0x0024


	//----- nvinfo : EIATTR_PARAM_CBANK
	.align		4
        /*00b0*/ 	.byte	0x04, 0x0a
        /*00b2*/ 	.short	(.L_4125 - .L_4124)
	.align		4
.L_4124:
        /*00b4*/ 	.word	index@(.nv.constant0._ZN2at6native27unrolled_elementwise_kernelINS0_13BinaryFunctorIlllNS0_16BitwiseOrFunctorIlEEEESt5arrayIPcLm3EELi4E23TrivialOffsetCalculatorILi2EjES9_ILi1EjENS0_6memory15LoadWithoutCastENSC_16StoreWithoutCastEEEviT_T0_T2_T3_T4_T5_)
        /*00b8*/ 	.short	0x0380
        /*00ba*/ 	.short	0x0024


	//----- nvinfo : EIATTR_SW_WAR
	.align		4
.L_4125:
        /*00bc*/ 	.byte	0x04, 0x36
        /*00be*/ 	.short	(.L_4127 - .L_4126)
.L_4126:
        /*00c0*/ 	.word	0x00000008
.L_4127:


//--------------------- .nv.info._ZN2at6native29vectorized_elementwise_kernelILi2ENS0_13BinaryFunctorIlllNS0_16BitwiseOrFunctorIlEEEESt5arrayIPcLm3EEEEviT0_T1_ --------------------------
	.section	.nv.info._ZN2at6native29vectorized_elementwise_kernelILi2ENS0_13BinaryFunctorIlllNS0_16BitwiseOrFunctorIlEEEESt5arrayIPcLm3EEEEviT0_T1_,"",@"SHT_CUDA_INFO"
	.sectionflags	@""
	.align	4


	//----- nvinfo : EIATTR_CUDA_API_VERSION
	.align		4
        /*0000*/ 	.byte	0x04, 0x37
        /*0002*/ 	.short	(.L_4129 - .L_4128)
.L_4128:
        /*0004*/ 	.word	0x00000082


	//----- nvinfo : EIATTR_KPARAM_INFO
	.align		4
.L_4129:
        /*0008*/ 	.byte	0x04, 0x17
        /*000a*/ 	.short	(.L_4131 - .L_4130)
.L_4130:
        /*000c*/ 	.word	0x00000000
        /*0010*/ 	.short	0x0002
        /*0012*/ 	.short	0x0008
        /*0014*/ 	.byte	0x00, 0xf0, 0x61, 0x00


	//----- nvinfo : EIATTR_KPARAM_INFO
	.align		4
.L_4131:
        /*0018*/ 	.byte	0x04, 0x17
        /*001a*/ 	.short	(.L_4133 - .L_4132)
.L_4132:
        /*001c*/ 	.word	0x00000000
        /*0020*/ 	.short	0x0001
        /*0022*/ 	.short	0x0004
        /*0024*/ 	.byte	0x00, 0xf0, 0x05, 0x00


	//----- nvinfo : EIATTR_KPARAM_INFO
	.align		4
.L_4133:
        /*0028*/ 	.byte	0x04, 0x17
        /*002a*/ 	.short	(.L_4135 - .L_4134)
.L_4134:
        /*002c*/ 	.word	0x00000000
        /*0030*/ 	.short	0x0000
        /*0032*/ 	.short	0x0000
        /*0034*/ 	.byte	0x00, 0xf0, 0x11, 0x00


	//----- nvinfo : EIATTR_SPARSE_MMA_MASK
	.align		4
.L_4135:
        /*0038*/ 	.byte	0x03, 0x50
        /*003a*/ 	.short	0x0000


	//----- nvinfo : EIATTR_MAXREG_COUNT
	.align		4
        /*003c*/ 	.byte	0x03, 0x1b
        /*003e*/ 	.short	0x00ff


	//----- nvinfo : EIATTR_MERCURY_ISA_VERSION
	.align		4
        /*0040*/ 	.byte	0x03, 0x5f
        /*0042*/ 	.short	0x0101


	//----- nvinfo : EIATTR_VRC_CTA_INIT_COUNT
	.align		4
        /*0044*/ 	.byte	0x02, 0x4a
	.zero		1
	.zero		1


	//----- nvinfo : EIATTR_EXIT_INSTR_OFFSETS
	.align		4
        /*0048*/ 	.byte	0x04, 0x1c
        /*004a*/ 	.short	(.L_4137 - .L_4136)


	//   ....[0]....
.L_4136:
        /*004c*/ 	.word	0x00000a50


	//   ....[1]....
        /*0050*/ 	.word	0x00000aa0


	//   ....[2]....
        /*0054*/ 	.word	0x00000dd0


	//----- nvinfo : EIATTR_MAX_THREADS
	.align		4
.L_4137:
        /*0058*/ 	.byte	0x04, 0x05
        /*005a*/ 	.short	(.L_4139 - .L_4138)
.L_4138:
        /*005c*/ 	.word	0x00000080
        /*0060*/ 	.word	0x00000001
        /*0064*/ 	.word	0x00000001


	//----- nvinfo : EIATTR_CRS_STACK_SIZE
	.align		4
.L_4139:
        /*0068*/ 	.byte	0x04, 0x1e
        /*006a*/ 	.short	(.L_4141 - .L_4140)
.L_4140:
        /*006c*/ 	.word	0x00000000


	//----- nvinfo : EIATTR_CBANK_PARAM_SIZE
	.align		4
.L_4141:
        /*0070*/ 	.byte	0x03, 0x19
        /*0072*/ 	.short	0x0020


	//----- nvinfo : EIATTR_PARAM_CBANK
	.align		4
        /*0074*/ 	.byte	0x04, 0x0a
        /*0076*/ 	.short	(.L_4143 - .L_4142)
	.align		4
.L_4142:
        /*0078*/ 	.word	index@(.nv.constant0._ZN2at6native29vectorized_elementwise_kernelILi2ENS0_13BinaryFunctorIlllNS0_16BitwiseOrFunctorIlEEEESt5arrayIPcLm3EEEEviT0_T1_)
        /*007c*/ 	.short	0x0380
        /*007e*/ 	.short	0x0020


	//----- nvinfo : EIATTR_SW_WAR
	.align		4
.L_4143:
        /*0080*/ 	.byte	0x04, 0x36
        /*0082*/ 	.short	(.L_4145 - .L_4144)
.L_4144:
        /*0084*/ 	.word	0x00000008
.L_4145:


//--------------------- .nv.info._ZN2at6native29vectorized_elementwise_kernelILi4ENS0_13BinaryFunctorIlllNS0_16BitwiseOrFunctorIlEEEESt5arrayIPcLm3EEEEviT0_T1_ --------------------------
	.section	.nv.info._ZN2at6native29vectorized_elementwise_kernelILi4ENS0_13BinaryFunctorIlllNS0_16BitwiseOrFunctorIlEEEESt5arrayIPcLm3EEEEviT0_T1_,"",@"SHT_CUDA_INFO"
	.sectionflags	@""
	.align	4


	//----- nvinfo : EIATTR_CUDA_API_VERSION
	.align		4
        /*0000*/ 	.byte	0x04, 0x37
        /*0002*/ 	.short	(.L_4147 - .L_4146)
.L_4146:
        /*0004*/ 	.word	0x00000082


	//----- nvinfo : EIATTR_KPARAM_INFO
	.align		4
.L_4147:
        /*0008*/ 	.byte	0x04, 0x17
        /*000a*/ 	.short	(.L_4149 - .L_4148)
.L_4148:
        /*000c*/ 	.word	0x00000000
        /*0010*/ 	.short	0x0002
        /*0012*/ 	.short	0x0008
        /*0014*/ 	.byte	0x00, 0xf0, 0x61, 0x00


	//----- nvinfo : EIATTR_KPARAM_INFO
	.align		4
.L_4149:
        /*0018*/ 	.byte	0x04, 0x17
        /*001a*/ 	.short	(.L_4151 - .L_4150)
.L_4150:
        /*001c*/ 	.word	0x00000000
        /*0020*/ 	.short	0x0001
        /*0022*/ 	.short	0x0004
        /*0024*/ 	.byte	0x00, 0xf0, 0x05, 0x00


	//----- nvinfo : EIATTR_KPARAM_INFO
	.align		4
.L_4151:
        /*0028*/ 	.byte	0x04, 0x17
        /*002a*/ 	.short	(.L_4153 - .L_4152)
.L_4152:
        /*002c*/ 	.word	0x00000000
        /*0030*/ 	.short	0x0000
        /*0032*/ 	.short	0x0000
        /*0034*/ 	.byte	0x00, 0xf0, 0x11, 0x00


	//----- nvinfo : EIATTR_SPARSE_MMA_MASK
	.align		4
.L_4153:
        /*0038*/ 	.byte	0x03, 0x50
        /*003a*/ 	.short	0x0000


	//----- nvinfo : EIATTR_MAXREG_COUNT
	.align		4
        /*003c*/ 	.byte	0x03, 0x1b
        /*003e*/ 	.short	0x00ff


	//----- nvinfo : EIATTR_MERCURY_ISA_VERSION
	.align		4
        /*0040*/ 	.byte	0x03, 0x5f
        /*0042*/ 	.short	0x0101


	//----- nvinfo : EIATTR_VRC_CTA_INIT_COUNT
	.align		4
        /*0044*/ 	.byte	0x02, 0x4a
	.zero		1
	.zero		1


	//----- nvinfo : EIATTR_EXIT_INSTR_OFFSETS
	.align		4
        /*0048*/ 	.byte	0x04, 0x1c
        /*004a*/ 	.short	(.L_4155 - .L_4154)


	//   ....[0]....
.L_4154:
        /*004c*/ 	.word	0x00000a50


	//   ....[1]....
        /*0050*/ 	.word	0x00000aa0


	//   ....[2]....
        /*0054*/ 	.word	0x00000d50


	//----- nvinfo : EIATTR_MAX_THREADS
	.align		4
.L_4155:
        /*0058*/ 	.byte	0x04, 0x05
        /*005a*/ 	.short	(.L_4157 - .L_4156)
.L_4156:
        /*005c*/ 	.word	0x00000080
        /*0060*/ 	.word	0x00000001
        /*0064*/ 	.word	0x00000001


	//----- nvinfo : EIATTR_CRS_STACK_SIZE
	.align		4
.L_4157:
        /*0068*/ 	.byte	0x04, 0x1e
        /*006a*/ 	.short	(.L_4159 - .L_4158)
.L_4158:
        /*006c*/ 	.word	0x00000000


	//----- nvinfo : EIATTR_CBANK_PARAM_SIZE
	.align		4
.L_4159:
        /*0070*/ 	.byte	0x03, 0x19
        /*0072*/ 	.short	0x0020


	//----- nvinfo : EIATTR_PARAM_CBANK
	.align		4
        /*0074*/ 	.byte	0x04, 0x0a
        /*0076*/ 	.short	(.L_4161 - .L_4160)
	.align		4
.L_4160:
        /*0078*/ 	.word	index@(.nv.constant0._ZN2at6native29vectorized_elementwise_kernelILi4ENS0_13BinaryFunctorIlllNS0_16BitwiseOrFunctorIlEEEESt5arrayIPcLm3EEEEviT0_T1_)
        /*007c*/ 	.short	0x0380
        /*007e*/ 	.short	0x0020


	//----- nvinfo : EIATTR_SW_WAR
	.align		4
.L_4161:
        /*0080*/ 	.byte	0x04, 0x36
        /*0082*/ 	.short	(.L_4163 - .L_4162)
.L_4162:
        /*0084*/ 	.word	0x00000008
.L_4163:


//--------------------- .nv.info._ZN2at6native29vectorized_elementwise_kernelILi8ENS0_13BinaryFunctorIlllNS0_16BitwiseOrFunctorIlEEEESt5arrayIPcLm3EEEEviT0_T1_ --------------------------
	.section	.nv.info._ZN2at6native29vectorized_elementwise_kernelILi8ENS0_13BinaryFunctorIlllNS0_16BitwiseOrFunctorIlEEEESt5arrayIPcLm3EEEEviT0_T1_,"",@"SHT_CUDA_INFO"
	.sectionflags	@""
	.align	4


	//----- nvinfo : EIATTR_CUDA_API_VERSION
	.align		4
        /*0000*/ 	.byte	0x04, 0x37
        /*0002*/ 	.short	(.L_4165 - .L_4164)
.L_4164:
        /*0004*/ 	.word	0x00000082


	//----- nvinfo : EIATTR_KPARAM_INFO
	.align		4
.L_4165:
        /*0008*/ 	.byte	0x04, 0x17
        /*000a*/ 	.short	(.L_4167 - .L_4166)
.L_4166:
        /*000c*/ 	.word	0x00000000
        /*0010*/ 	.short	0x0002
        /*0012*/ 	.short	0x0008
        /*0014*/ 	.byte	0x00, 0xf0, 0x61, 0x00


	//----- nvinfo : EIATTR_KPARAM_INFO
	.align		4
.L_4167:
        /*0018*/ 	.byte	0x04, 0x17
        /*001a*/ 	.short	(.L_4169 - .L_4168)
.L_4168:
        /*001c*/ 	.word	0x00000000
        /*0020*/ 	.short	0x0001
        /*0022*/ 	.short	0x0004
        /*0024*/ 	.byte	0x00, 0xf0, 0x05, 0x00


	//----- nvinfo : EIATTR_KPARAM_INFO
	.align		4
.L_4169:
        /*0028*/ 	.byte	0x04, 0x17
        /*002a*/ 	.short	(.L_4171 - .L_4170)
.L_4170:
        /*002c*/ 	.word	0x00000000
        /*0030*/ 	.short	0x0000
        /*0032*/ 	.short	0x0000
        /*0034*/ 	.byte	0x00, 0xf0, 0x11, 0x00


	//----- nvinfo : EIATTR_SPARSE_MMA_MASK
	.align		4
.L_4171:
        /*0038*/ 	.byte	0x03, 0x50
        /*003a*/ 	.short	0x0000


	//----- nvinfo : EIATTR_MAXREG_COUNT
	.align		4
        /*003c*/ 	.byte	0x03, 0x1b
        /*003e*/ 	.short	0x00ff


	//----- nvinfo : EIATTR_MERCURY_ISA_VERSION
	.align		4
        /*0040*/ 	.byte	0x03, 0x5f
        /*0042*/ 	.short	0x0101


	//----- nvinfo : EIATTR_VRC_CTA_INIT_COUNT
	.align		4
        /*0044*/ 	.byte	0x02, 0x4a
	.zero		1
	.zero		1


	//----- nvinfo : EIATTR_EXIT_INSTR_OFFSETS
	.align		4
        /*0048*/ 	.byte	0x04, 0x1c
        /*004a*/ 	.short	(.L_4173 - .L_4172)


	//   ....[0]....
.L_4172:
        /*004c*/ 	.word	0x00000a50


	//   ....[1]....
        /*0050*/ 	.word	0x00000aa0


	//   ....[2]....
        /*0054*/ 	.word	0x00000d50


	//----- nvinfo : EIATTR_MAX_THREADS
	.align		4
.L_4173:
        /*0058*/ 	.byte	0x04, 0x05
        /*005a*/ 	.short	(.L_4175 - .L_4174)
.L_4174:
        /*005c*/ 	.word	0x00000080
        /*0060*/ 	.word	0x00000001
        /*0064*/ 	.word	0x00000001


	//----- nvinfo : EIATTR_CRS_STACK_SIZE
	.align		4
.L_4175:
        /*0068*/ 	.byte	0x04, 0x1e
        /*006a*/ 	.short	(.L_4177 - .L_4176)
.L_4176:
        /*006c*/ 	.word	0x00000000


	//----- nvinfo : EIATTR_CBANK_PARAM_SIZE
	.align		4
.L_4177:
        /*0070*/ 	.byte	0x03, 0x19
        /*0072*/ 	.short	0x0020


	//----- nvinfo : EIATTR_PARAM_CBANK
	.align		4
        /*0074*/ 	.byte	0x04, 0x0a
        /*0076*/ 	.short	(.L_4179 - .L_4178)
	.align		4
.L_4178:
        /*0078*/ 	.word	index@(.nv.constant0._ZN2at6native29vectorized_elementwise_kernelILi8ENS0_13BinaryFunctorIlllNS0_16BitwiseOrFunctorIlEEEESt5arrayIPcLm3EEEEviT0_T1_)
        /*007c*/ 	.short	0x0380
        /*007e*/ 	.short	0x0020


	//----- nvinfo : EIATTR_SW_WAR
	.align		4
.L_4179:
        /*0080*/ 	.byte	0x04, 0x36
        /*0082*/ 	.short	(.L_4181 - .L_4180)
.L_4180:
        /*0084*/ 	.word	0x00000008
.L_4181:


//--------------------- .nv.info._ZN2at6native18elementwise_kernelILi128ELi4EZNS0_15gpu_kernel_implINS0_13AUnaryFunctorIiiiNS0_16BitwiseOrFunctorIiEEEEEEvRNS_18TensorIteratorBaseERKT_EUliE_EEviT1_ --------------------------
	.section	.nv.info._ZN2at6native18elementwise_kernelILi128ELi4EZNS0_15gpu_kernel_implINS0_13AUnaryFunctorIiiiNS0_16BitwiseOrFunctorIiEEEEEEvRNS_18TensorIteratorBaseERKT_EUliE_EEviT1_,"",@"SHT_CUDA_INFO"
	.sectionflags	@""
	.align	4


	//----- nvinfo : EIATTR_CUDA_API_VERSION
	.align		4
        /*0000*/ 	.byte	0x04, 0x37
        /*0002*/ 	.short	(.L_4183 - .L_4182)
.L_4182:
        /*0004*/ 	.word	0x00000082


	//----- nvinfo : EIATTR_KPARAM_INFO
	.align		4
.L_4183:
        /*0008*/ 	.byte	0x04, 0x17
        /*000a*/ 	.short	(.L_4185 - .L_4184)
.L_4184:
        /*000c*/ 	.word	0x00000000
        /*0010*/ 	.short	0x0001
        /*0012*/ 	.short	0x0008
        /*0014*/ 	.byte	0x00, 0xf0, 0x81, 0x08


	//----- nvinfo : EIATTR_KPARAM_INFO
	.align		4
.L_4185:
        /*0018*/ 	.byte	0x04, 0x17
        /*001a*/ 	.short	(.L_4187 - .L_4186)
.L_4186:
        /*001c*/ 	.word	0x00000000
        /*0020*/ 	.short	0x0000
        /*0022*/ 	.short	0x0000
        /*0024*/ 	.byte	0x00, 0xf0, 0x11, 0x00


	//----- nvinfo : EIATTR_SPARSE_MMA_MASK
	.align		4
.L_4187:
        /*0028*/ 	.byte	0x03, 0x50
        /*002a*/ 	.short	0x0000


	//----- nvinfo : EIATTR_MAXREG_COUNT
	.align		4
        /*002c*/ 	.byte	0x03, 0x1b
        /*002e*/ 	.short	0x0080


	//----- nvinfo : EIATTR_EXTERNS
	.align		4
        /*0030*/ 	.byte	0x04, 0x0f
        /*0032*/ 	.short	(.L_4189 - .L_4188)


	//   ....[0]....
	.align		4
.L_4188:
        /*0034*/ 	.word	index@(__assertfail)


	//----- nvinfo : EIATTR_MERCURY_ISA_VERSION
	.align		4
.L_4189:
        /*0038*/ 	.byte	0x03, 0x5f
        /*003a*/ 	.short	0x0101


	//----- nvinfo : EIATTR_VRC_CTA_INIT_COUNT
	.align		4
        /*003c*/ 	.byte	0x02, 0x4a
	.zero		1
	.zero		1


	//----- nvinfo : EIATTR_SYSCALL_OFFSETS
	.align		4
        /*0040*/ 	.byte	0x04, 0x46
        /*0042*/ 	.short	(.L_4191 - .L_4190)


	//   ....[0]....
.L_4190:
        /*0044*/ 	.word	0x000020b0


	//   ....[1]....
        /*0048*/ 	.word	0x00002e90


	//   ....[2]....
        /*004c*/ 	.word	0x000050b0


	//   ....[3]....
        /*0050*/ 	.word	0x00005c90


	//   ....[4]....
        /*0054*/ 	.word	0x00007ff0


	//   ....[5]....
        /*0058*/ 	.word	0x00008bd0


	//   ....[6]....
        /*005c*/ 	.word	0x0000af40


	//   ....[7]....
        /*0060*/ 	.word	0x0000baf0


	//----- nvinfo : EIATTR_EXIT_INSTR_OFFSETS
	.align		4
.L_4191:
        /*0064*/ 	.byte	0x04, 0x1c
        /*0066*/ 	.short	(.L_4193 - .L_4192)


	//   ....[0]....
.L_4192:
        /*0068*/ 	.word	0x00008eb0


	//   ....[1]....
        /*006c*/ 	.word	0x0000b080


	//   ....[2]....
        /*0070*/ 	.word	0x0000b0a0


	//   ....[3]....
        /*0074*/ 	.word	0x0000b130


	//   ....[4]....
        /*0078*/ 	.word	0x0000b150


	//   ....[5]....
        /*007c*/ 	.word	0x0000b170


	//   ....[6]....
        /*0080*/ 	.word	0x0000b200


	//   ....[7]....
        /*0084*/ 	.word	0x0000b240


	//   ....[8]....
        /*0088*/ 	.word	0x0000b2e0


	//   ....[9]....
        /*008c*/ 	.word	0x0000b330


	//   ....[10]....
        /*0090*/ 	.word	0x0000b360


	//   ....[11]....
        /*0094*/ 	.word	0x0000b420


	//   ....[12]....
        /*0098*/ 	.word	0x0000b590


	//   ....[13]....
        /*009c*/ 	.word	0x0000b700


	//   ....[14]....
        /*00a0*/ 	.word	0x0000b860


	//   ....[15]....
        /*00a4*/ 	.word	0x0000b890


	//   ....[16]....
        /*00a8*/ 	.word	0x0000b8b0


	//   ....[17]....
        /*00ac*/ 	.word	0x0000b950


	//   ....[18]....
        /*00b0*/ 	.word	0x0000b990


	//   ....[19]....
        /*00b4*/ 	.word	0x0000bb00


	//   ....[20]....
        /*00b8*/ 	.word	0x0000bc10


	//   ....[21]....
        /*00bc*/ 	.word	0x0000bd50


	//   ....[22]....
        /*00c0*/ 	.word	0x0000bd90


	//----- nvinfo : EIATTR_MAX_THREADS
	.align		4
.L_4193:
        /*00c4*/ 	.byte	0x04, 0x05
        /*00c6*/ 	.short	(.L_4195 - .L_4194)
.L_4194:
        /*00c8*/ 	.word	0x00000080
        /*00cc*/ 	.word	0x00000001
        /*00d0*/ 	.word	0x00000001


	//----- nvinfo : EIATTR_CRS_STACK_SIZE
	.align		4
.L_4195:
        /*00d4*/ 	.byte	0x04, 0x1e
        /*00d6*/ 	.short	(.L_4197 - .L_4196)
.L_4196:
        /*00d8*/ 	.word	0x00000000


	//----- nvinfo : EIATTR_CBANK_PARAM_SIZE
	.align		4
.L_4197:
        /*00dc*/ 	.byte	0x03, 0x19
        /*00de*/ 	.short	0x0228


	//----- nvinfo : EIATTR_PARAM_CBANK
	.align		4
        /*00e0*/ 	.byte	0x04, 0x0a
        /*00e2*/ 	.short	(.L_4199 - .L_4198)
	.align		4
.L_4198:
        /*00e4*/ 	.word	index@(.nv.constant0._ZN2at6native18elementwise_kernelILi128ELi4EZNS0_15gpu_kernel_implINS0_13AUnaryFunctorIiiiNS0_16BitwiseOrFunctorIiEEEEEEvRNS_18TensorIteratorBaseERKT_EUliE_EEviT1_)
        /*00e8*/ 	.short	0x0380
        /*00ea*/ 	.short	0x0228


	//----- nvinfo : EIATTR_SW_WAR
	.align		4
.L_4199:
        /*00ec*/ 	.byte	0x04, 0x36
        /*00ee*/ 	.short	(.L_4201 - .L_4200)
.L_4200:
        /*00f0*/ 	.word	0x00000008
.L_4201:


//--------------------- .nv.info._ZN2at6native27unrolled_elementwise_kernelINS0_13AUnaryFunctorIiiiNS0_16BitwiseOrFunctorIiEEEESt5arrayIPcLm2EELi4E23TrivialOffsetCalculatorILi1EjESA_NS0_6memory12LoadWithCastILi1EEENSB_13StoreWithCastILi1EEEEEviT_T0_T2_T3_T4_T5_ --------------------------
	.section	.nv.info._ZN2at6native27unrolled_elementwise_kernelINS0_13AUnaryFunctorIiiiNS0_16BitwiseOrFunctorIiEEEESt5arrayIPcLm2EELi4E23TrivialOffsetCalculatorILi1EjESA_NS0_6memory12LoadWithCastILi1EEENSB_13StoreWithCastILi1EEEEEviT_T0_T2_T3_T4_T5_,"",@"SHT_CUDA_INFO"
	.sectionflags	@""
	.align	4


	//----- nvinfo : EIATTR_CUDA_API_VERSION
	.align		4
        /*0000*/ 	.byte	0x04, 0x37
        /*0002*/ 	.short	(.L_4203 - .L_4202)
.L_4202:
        /*0004*/ 	.word	0x00000082


	//----- nvinfo : EIATTR_KPARAM_INFO
	.align		4
.L_4203:
        /*0008*/ 	.byte	0x04, 0x17
        /*000a*/ 	.short	(.L_4205 - .L_4204)
.L_4204:
        /*000c*/ 	.word	0x00000000
        /*0010*/ 	.short	0x0006
        /*0012*/ 	.short	0x002c
        /*0014*/ 	.byte	0x00, 0xf0, 0x21, 0x00


	//----- nvinfo : EIATTR_KPARAM_INFO
	.align		4
.L_4205:
        /*0018*/ 	.byte	0x04, 0x17
        /*001a*/ 	.short	(.L_4207 - .L_4206)
.L_4206:
        /*001c*/ 	.word	0x00000000
        /*0020*/ 	.short	0x0005
        /*0022*/ 	.short	0x0024
        /*0024*/ 	.byte	0x00, 0xf0, 0x21, 0x00


	//----- nvinfo : EIATTR_KPARAM_INFO
	.align		4
.L_4207:
        /*0028*/ 	.byte	0x04, 0x17
        /*002a*/ 	.short	(.L_4209 - .L_4208)
.L_4208:
        /*002c*/ 	.word	0x00000000
        /*0030*/ 	.short	0x0004
        /*0032*/ 	.short	0x0021
        /*0034*/ 	.byte	0x00, 0xf0, 0x05, 0x00


	//----- nvinfo : EIATTR_KPARAM_INFO
	.align		4
.L_4209:
        /*0038*/ 	.byte	0x04, 0x17
        /*003a*/ 	.short	(.L_4211 - .L_4210)
.L_4210:
        /*003c*/ 	.word	0x00000000
        /*0040*/ 	.short	0x0003
        /*0042*/ 	.short	0x0020
        /*0044*/ 	.byte	0x00, 0xf0, 0x05, 0x00


	//----- nvinfo : EIATTR_KPARAM_INFO
	.align		4
.L_4211:
        /*0048*/ 	.byte	0x04, 0x17
        /*004a*/ 	.short	(.L_4213 - .L_4212)
.L_4212:
        /*004c*/ 	.word	0x00000000
        /*0050*/ 	.short	0x0002
        /*0052*/ 	.short	0x0010
        /*0054*/ 	.byte	0x00, 0xf0, 0x41, 0x00


	//----- nvinfo : EIATTR_KPARAM_INFO
	.align		4
.L_4213:
        /*0058*/ 	.byte	0x04, 0x17
        /*005a*/ 	.short	(.L_4215 - .L_4214)
.L_4214:
        /*005c*/ 	.word	0x00000000
        /*0060*/ 	.short	0x0001
        /*0062*/ 	.short	0x0004
        /*0064*/ 	.byte	0x00, 0xf0, 0x21, 0x00


	//----- nvinfo : EIATTR_KPARAM_INFO
	.align		4
.L_4215:
        /*0068*/ 	.byte	0x04, 0x17
        /*006a*/ 	.short	(.L_4217 - .L_4216)
.L_4216:
        /*006c*/ 	.word	0x00000000
        /*0070*/ 	.short	0x0000
        /*0072*/ 	.short	0x0000
        /*0074*/ 	.byte	0x00, 0xf0, 0x11, 0x00


	//----- nvinfo : EIATTR_SPARSE_MMA_MASK
	.align		4
.L_4217:
        /*0078*/ 	.byte	0x03, 0x50
        /*007a*/ 	.short	0x0000


	//----- nvinfo : EIATTR_MAXREG_COUNT
	.align		4
        /*007c*/ 	.byte	0x03, 0x1b
        /*007e*/ 	.short	0x00ff


	//----- nvinfo : EIATTR_EXTERNS
	.align		4
        /*0080*/ 	.byte	0x04, 0x0f
        /*0082*/ 	.short	(.L_4219 - .L_4218)


	//   ....[0]....
	.align		4
.L_4218:
        /*0084*/ 	.word	index@(__assertfail)


	//----- nvinfo : EIATTR_MERCURY_ISA_VERSION
	.align		4
.L_4219:
        /*0088*/ 	.byte	0x03, 0x5f
        /*008a*/ 	.short	0x0101


	//----- nvinfo : EIATTR_VRC_CTA_INIT_COUNT
	.align		4
        /*008c*/ 	.byte	0x02, 0x4a
	.zero		1
	.zero		1


	//----- nvinfo : EIATTR_SYSCALL_OFFSETS
	.align		4
        /*0090*/ 	.byte	0x04, 0x46
        /*0092*/ 	.short	(.L_4221 - .L_4220)


	//   ....[0]....
.L_4220:
        /*0094*/ 	.word	0x00000dc0


	//   ....[1]....
        /*0098*/ 	.word	0x00001ce0


	//   ....[2]....
        /*009c*/ 	.word	0x00002b50


	//   ....[3]....
        /*00a0*/ 	.word	0x000039c0


	//   ....[4]....
        /*00a4*/ 	.word	0x000047c0


	//   ....[5]....
        /*00a8*/ 	.word	0x00005510


	//   ....[6]....
        /*00ac*/ 	.word	0x000063c0


	//   ....[7]....
        /*00b0*/ 	.word	0x00007230


	//----- nvinfo : EIATTR_EXIT_INSTR_OFFSETS
	.align		4
.L_4221:
        /*00b4*/ 	.byte	0x04, 0x1c
        /*00b6*/ 	.short	(.L_4223 - .L_4222)


	//   ....[0]....
.L_4222:
        /*00b8*/ 	.word	0x00006690


	//   ....[1]....
        /*00bc*/ 	.word	0x000067c0


	//   ....[2]....
        /*00c0*/ 	.word	0x000067e0


	//   ....[3]....
        /*00c4*/ 	.word	0x00006870


	//   ....[4]....
        /*00c8*/ 	.word	0x00006890


	//   ....[5]....
        /*00cc*/ 	.word	0x000068b0


	//   ....[6]....
        /*00d0*/ 	.word	0x00006940


	//   ....[7]....
        /*00d4*/ 	.word	0x00006980


	//   ....[8]....
        /*00d8*/ 	.word	0x00006a20


	//   ....[9]....
        /*00dc*/ 	.word	0x00006a70


	//   ....[10]....
        /*00e0*/ 	.word	0x00006aa0


	//   ....[11]....
        /*00e4*/ 	.word	0x00006b60


	//   ....[12]....
        /*00e8*/ 	.word	0x00006cd0


	//   ....[13]....
        /*00ec*/ 	.word	0x00006e40


	//   ....[14]....
        /*00f0*/ 	.word	0x00006fa0


	//   ....[15]....
        /*00f4*/ 	.word	0x00006fd0


	//   ....[16]....
        /*00f8*/ 	.word	0x00006ff0


	//   ....[17]....
        /*00fc*/ 	.word	0x00007090


	//   ....[18]....
        /*0100*/ 	.word	0x000070d0


	//   ....[19]....
        /*0104*/ 	.word	0x00007240


	//   ....[20]....
        /*0108*/ 	.word	0x00007350


	//   ....[21]....
        /*010c*/ 	.word	0x00007490


	//   ....[22]....
        /*0110*/ 	.word	0x000074d0


	//----- nvinfo : EIATTR_MAX_THREADS
	.align		4
.L_4223:
        /*0114*/ 	.byte	0x04, 0x05
        /*0116*/ 	.short	(.L_4225 - .L_4224)
.L_4224:
        /*0118*/ 	.word	0x00000080
        /*011c*/ 	.word	0x00000001
        /*0120*/ 	.word	0x00000001


	//----- nvinfo : EIATTR_CRS_STACK_SIZE
	.align		4
.L_4225:
        /*0124*/ 	.byte	0x04, 0x1e
        /*0126*/ 	.short	(.L_4227 - .L_4226)
.L_4226:
        /*0128*/ 	.word	0x00000000


	//----- nvinfo : EIATTR_CBANK_PARAM_SIZE
	.align		4
.L_4227:
        /*012c*/ 	.byte	0x03, 0x19
        /*012e*/ 	.short	0x0034


	//----- nvinfo : EIATTR_PARAM_CBANK
	.align		4
        /*0130*/ 	.byte	0x04, 0x0a
        /*0132*/ 	.short	(.L_4229 - .L_4228)
	.align		4
.L_4228:
        /*0134*/ 	.word	index@(.nv.constant0._ZN2at6native27unrolled_elementwise_kernelINS0_13AUnaryFunctorIiiiNS0_16BitwiseOrFunctorIiEEEESt5arrayIPcLm2EELi4E23TrivialOffsetCalculatorILi1EjESA_NS0_6memory12LoadWithCastILi1EEENSB_13StoreWithCastILi1EEEEEviT_T0_T2_T3_T4_T5_)
        /*0138*/ 	.short	0x0380
        /*013a*/ 	.short	0x0034


	//----- nvinfo : EIATTR_SW_WAR
	.align		4
.L_4229:
        /*013c*/ 	.byte	0x04, 0x36
        /*013e*/ 	.short	(.L_4231 - .L_4230)
.L_4230:
        /*0140*/ 	.word	0x00000008
.L_4231:


//--------------------- .nv.info._ZN2at6native18elementwise_kernelILi128ELi2EZNS0_22gpu_kernel_impl_nocastINS0_13AUnaryFunctorIiiiNS0_16BitwiseOrFunctorIiEEEEEEvRNS_18TensorIteratorBaseERKT_EUliE_EEviT1_ --------------------------
	.section	.nv.info._ZN2at6native18elementwise_kernelILi128ELi2EZNS0_22gpu_kernel_impl_nocastINS0_13AUnaryFunctorIiiiNS0_16BitwiseOrFunctorIiEEEEEEvRNS_18TensorIteratorBaseERKT_EUliE_EEviT1_,"",@"SHT_CUDA_INFO"
	.sectionflags	@""
	.align	4


	//----- nvinfo : EIATTR_CUDA_API_VERSION
	.align		4
        /*0000*/ 	.byte	0x04, 0x37
        /*0002*/ 	.short	(.L_4233 - .L_4232)
.L_4232:
        /*0004*/ 	.word	0x00000082


	//----- nvinfo : EIATTR_KPARAM_INFO
	.align		4
.L_4233:
        /*0008*/ 	.byte	0x04, 0x17
        /*000a*/ 	.short	(.L_4235 - .L_4234)
.L_4234:
        /*000c*/ 	.word	0x00000000
        /*0010*/ 	.short	0x0001
        /*0012*/ 	.short	0x0008
        /*0014*/ 	.byte	0x00, 0xf0, 0x61, 0x08


	//----- nvinfo : EIATTR_KPARAM_INFO
	.align		4
.L_4235:
        /*0018*/ 	.byte	0x04, 0x17
        /*001a*/ 	.short	(.L_4237 - .L_4236)
.L_4236:
        /*001c*/ 	.word	0x00000000
        /*0020*/ 	.short	0x0000
        /*0022*/ 	.short	0x0000
        /*0024*/ 	.byte	0x00, 0xf0, 0x11, 0x00


	//----- nvinfo : EIATTR_SPARSE_MMA_MASK
	.align		4
.L_4237:
        /*0028*/ 	.byte	0x03, 0x50
        /*002a*/ 	.short	0x0000


	//----- nvinfo : EIATTR_MAXREG_COUNT
	.align		4
        /*002c*/ 	.byte	0x03, 0x1b
        /*002e*/ 	.short	0x0080


	//----- nvinfo : EIATTR_MERCURY_ISA_VERSION
	.align		4
        /*0030*/ 	.byte	0x03, 0x5f
        /*0032*/ 	.short	0x0101


	//----- nvinfo : EIATTR_VRC_CTA_INIT_COUNT
	.align		4
        /*0034*/ 	.byte	0x02, 0x4a
	.zero		1
	.zero		1


	//----- nvinfo : EIATTR_EXIT_INSTR_OFFSETS
	.align		4
        /*0038*/ 	.byte	0x04, 0x1c
        /*003a*/ 	.short	(.L_4239 - .L_4238)


	//   ....[0]....
.L_4238:
        /*003c*/ 	.word	0x00000160


	//   ....[1]....
        /*0040*/ 	.word	0x000001d0


	//   ....[2]....
        /*0044*/ 	.word	0x000015b0


	//   ....[3]....
        /*0048*/ 	.word	0x000028f0


	//----- nvinfo : EIATTR_MAX_THREADS
	.align		4
.L_4239:
        /*004c*/ 	.byte	0x04, 0x05
        /*004e*/ 	.short	(.L_4241 - .L_4240)
.L_4240:
        /*0050*/ 	.word	0x00000080
        /*0054*/ 	.word	0x00000001
        /*0058*/ 	.word	0x00000001


	//----- nvinfo : EIATTR_CRS_STACK_SIZE
	.align		4
.L_4241:
        /*005c*/ 	.byte	0x04, 0x1e
        /*005e*/ 	.short	(.L_4243 - .L_4242)
.L_4242:
        /*0060*/ 	.word	0x00000000


	//----- nvinfo : EIATTR_CBANK_PARAM_SIZE
	.align		4
.L_4243:
        /*0064*/ 	.byte	0x03, 0x19
        /*0066*/ 	.short	0x0220


	//----- nvinfo : EIATTR_PARAM_CBANK
	.align		4
        /*0068*/ 	.byte	0x04, 0x0a
        /*006a*/ 	.short	(.L_4245 - .L_4244)
	.align		4
.L_4244:
        /*006c*/ 	.word	index@(.nv.constant0._ZN2at6native18elementwise_kernelILi128ELi2EZNS0_22gpu_kernel_impl_nocastINS0_13AUnaryFunctorIiiiNS0_16BitwiseOrFunctorIiEEEEEEvRNS_18TensorIteratorBaseERKT_EUliE_EEviT1_)
        /*0070*/ 	.short	0x0380
        /*0072*/ 	.short	0x0220


	//----- nvinfo : EIATTR_SW_WAR
	.align		4
.L_4245:
        /*0074*/ 	.byte	0x04, 0x36
        /*0076*/ 	.short	(.L_4247 - .L_4246)
.L_4246:
        /*0078*/ 	.word	0x00000008
.L_4247:


//--------------------- .nv.info._ZN2at6native27unrolled_elementwise_kernelINS0_13AUnaryFunctorIiiiNS0_16BitwiseOrFunctorIiEEEESt5arrayIPcLm2EELi4E23TrivialOffsetCalculatorILi1EjESA_NS0_6memory15LoadWithoutCastENSB_16StoreWithoutCastEEEviT_T0_T2_T3_T4_T5_ --------------------------
	.section	.nv.info._ZN2at6native27unrolled_elementwise_kernelINS0_13AUnaryFunctorIiiiNS0_16BitwiseOrFunctorIiEEEESt5arrayIPcLm2EELi4E23TrivialOffsetCalculatorILi1EjESA_NS0_6memory15LoadWithoutCastENSB_16StoreWithoutCastEEEviT_T0_T2_T3_T4_T5_,"",@"SHT_CUDA_INFO"
	.sectionflags	@""
	.align	4


	//----- nvinfo : EIATTR_CUDA_API_VERSION
	.align		4
        /*0000*/ 	.byte	0x04, 0x37
        /*0002*/ 	.short	(.L_4249 - .L_4248)
.L_4248:
        /*0004*/ 	.word	0x00000082


	//----- nvinfo : EIATTR_KPARAM_INFO
	.align		4
.L_4249:
        /*0008*/ 	.byte	0x04, 0x17
        /*000a*/ 	.short	(.L_4251 - .L_4250)
.L_4250:
        /*000c*/ 	.word	0x00000000
        /*0010*/ 	.short	0x0006
        /*0012*/ 	.short	0x0023
        /*0014*/ 	.byte	0x00, 0xf0, 0x05, 0x00


	//----- nvinfo : EIATTR_KPARAM_INFO
	.align		4
.L_4251:
        /*0018*/ 	.byte	0x04, 0x17
        /*001a*/ 	.short	(.L_4253 - .L_4252)
.L_4252:
        /*001c*/ 	.word	0x00000000
        /*0020*/ 	.short	0x0005
        /*0022*/ 	.short	0x0022
        /*0024*/ 	.byte	0x00, 0xf0, 0x05, 0x00


	//----- nvinfo : EIATTR_KPARAM_INFO
	.align		4
.L_4253:
        /*0028*/ 	.byte	0x04, 0x17
        /*002a*/ 	.short	(.L_4255 - .L_4254)
.L_4254:
        /*002c*/ 	.word	0x00000000
        /*0030*/ 	.short	0x0004
        /*0032*/ 	.short	0x0021
        /*0034*/ 	.byte	0x00, 0xf0, 0x05, 0x00


	//----- nvinfo : EIATTR_KPARAM_INFO
	.align		4
.L_4255:
        /*0038*/ 	.byte	0x04, 0x17
        /*003a*/ 	.short	(.L_4257 - .L_4256)
.L_4256:
        /*003c*/ 	.word	0x00000000
        /*0040*/ 	.short	0x0003
        /*0042*/ 	.short	0x0020
        /*0044*/ 	.byte	0x00, 0xf0, 0x05, 0x00


	//----- nvinfo : EIATTR_KPARAM_INFO
	.align		4
.L_4257:
        /*0048*/ 	.byte	0x04, 0x17
        /*004a*/ 	.short	(.L_4259 - .L_4258)
.L_4258:
        /*004c*/ 	.word	0x00000000
        /*0050*/ 	.short	0x0002
        /*0052*/ 	.short	0x0010
        /*0054*/ 	.byte	0x00, 0xf0, 0x41, 0x00


	//----- nvinfo : EIATTR_KPARAM_INFO
	.align		4
.L_4259:
        /*0058*/ 	.byte	0x04, 0x17
        /*005a*/ 	.short	(.L_4261 - .L_4260)
.L_4260:
        /*005c*/ 	.word	0x00000000
        /*0060*/ 	.short	0x0001
        /*0062*/ 	.short	0x0004
        /*0064*/ 	.byte	0x00, 0xf0, 0x21, 0x00


	//----- nvinfo : EIATTR_KPARAM_INFO
	.align		4
.L_4261:
        /*0068*/ 	.byte	0x04, 0x17
        /*006a*/ 	.short	(.L_4263 - .L_4262)
.L_4262:
        /*006c*/ 	.word	0x00000000
        /*0070*/ 	.short	0x0000
        /*0072*/ 	.short	0x0000
        /*0074*/ 	.byte	0x00, 0xf0, 0x11, 0x00


	//----- nvinfo : EIATTR_SPARSE_MMA_MASK
	.align		4
.L_4263:
        /*0078*/ 	.byte	0x03, 0x50
        /*007a*/ 	.short	0x0000


	//----- nvinfo : EIATTR_MAXREG_COUNT
	.align		4
        /*007c*/ 	.byte	0x03, 0x1b
        /*007e*/ 	.short	0x00ff


	//----- nvinfo : EIATTR_MERCURY_ISA_VERSION
	.align		4
        /*0080*/ 	.byte	0x03, 0x5f
        /*0082*/ 	.short	0x0101


	//----- nvinfo : EIATTR_VRC_CTA_INIT_COUNT
	.align		4
        /*0084*/ 	.byte	0x02, 0x4a
	.zero		1
	.zero		1


	//----- nvinfo : EIATTR_EXIT_INSTR_OFFSETS
	.align		4
        /*0088*/ 	.byte	0x04, 0x1c
        /*008a*/ 	.short	(.L_4265 - .L_4264)


	//   ....[0]....
.L_4264:
        /*008c*/ 	.word	0x00000400


	//   ....[1]....
        /*0090*/ 	.word	0x00000450


	//----- nvinfo : EIATTR_MAX_THREADS
	.align		4
.L_4265:
        /*0094*/ 	.byte	0x04, 0x05
        /*0096*/ 	.short	(.L_4267 - .L_4266)
.L_4266:
        /*0098*/ 	.word	0x00000080
        /*009c*/ 	.word	0x00000001
        /*00a0*/ 	.word	0x00000001


	//----- nvinfo : EIATTR_CRS_STACK_SIZE
	.align		4
.L_4267:
        /*00a4*/ 	.byte	0x04, 0x1e
        /*00a6*/ 	.short	(.L_4269 - .L_4268)
.L_4268:
        /*00a8*/ 	.word	0x00000000


	//----- nvinfo : EIATTR_CBANK_PARAM_SIZE
	.align		4
.L_4269:
        /*00ac*/ 	.byte	0x03, 0x19
        /*00ae*/ 	.short	0x0024


	//----- nvinfo : EIATTR_PARAM_CBANK
	.align		4
        /*00b0*/ 	.byte	0x04, 0x0a
        /*00b2*/ 	.short	(.L_4271 - .L_4270)
	.align		4
.L_4270:
        /*00b4*/ 	.word	index@(.nv.constant0._ZN2at6native27unrolled_elementwise_kernelINS0_13AUnaryFunctorIiiiNS0_16BitwiseOrFunctorIiEEEESt5arrayIPcLm2EELi4E23TrivialOffsetCalculatorILi1EjESA_NS0_6memory15LoadWithoutCastENSB_16StoreWithoutCastEEEviT_T0_T2_T3_T4_T5_)
        /*00b8*/ 	.short	0x0380
        /*00ba*/ 	.short	0x0024


	//----- nvinfo : EIATTR_SW_WAR
	.align		4
.L_4271:
        /*00bc*/ 	.byte	0x04, 0x36
        /*00be*/ 	.short	(.L_4273 - .L_4272)
.L_4272:
        /*00c0*/ 	.word	0x00000008
.L_4273:


//--------------------- .nv.info._ZN2at6native29vectorized_elementwise_kernelILi2ENS0_13AUnaryFunctorIiiiNS0_16BitwiseOrFunctorIiEEEESt5arrayIPcLm2EEEEviT0_T1_ --------------------------
	.section	.nv.info._ZN2at6native29vectorized_elementwise_kernelILi2ENS0_13AUnaryFunctorIiiiNS0_16BitwiseOrFunctorIiEEEESt5arrayIPcLm2EEEEviT0_T1_,"",@"SHT_CUDA_INFO"
	.sectionflags	@""
	.align	4


	//----- nvinfo : EIATTR_CUDA_API_VERSION
	.align		4
        /*0000*/ 	.byte	0x04, 0x37
        /*0002*/ 	.short	(.L_4275 - .L_4274)
.L_4274:
        /*0004*/ 	.word	0x00000082


	//----- nvinfo : EIATTR_KPARAM_INFO
	.align		4
.L_4275:
        /*0008*/ 	.byte	0x04, 0x17
        /*000a*/ 	.short	(.L_4277 - .L_4276)
.L_4276:
        /*000c*/ 	.word	0x00000000
        /*0010*/ 	.short	0x0002
        /*0012*/ 	.short	0x0010
        /*0014*/ 	.byte	0x00, 0xf0, 0x41, 0x00


	//----- nvinfo : EIATTR_KPARAM_INFO
	.align		4
.L_4277:
        /*0018*/ 	.byte	0x04, 0x17
        /*001a*/ 	.short	(.L_4279 - .L_4278)
.L_4278:
        /*001c*/ 	.word	0x00000000
        /*0020*/ 	.short	0x0001
        /*0022*/ 	.short	0x0004
        /*0024*/ 	.byte	0x00, 0xf0, 0x21, 0x00


	//----- nvinfo : EIATTR_KPARAM_INFO
	.align		4
.L_4279:
        /*0028*/ 	.byte	0x04, 0x17
        /*002a*/ 	.short	(.L_4281 - .L_4280)
.L_4280:
        /*002c*/ 	.word	0x00000000
        /*0030*/ 	.short	0x0000
        /*0032*/ 	.short	0x0000
        /*0034*/ 	.byte	0x00, 0xf0, 0x11, 0x00


	//----- nvinfo : EIATTR_SPARSE_MMA_MASK
	.align		4
.L_4281:
        /*0038*/ 	.byte	0x03, 0x50
        /*003a*/ 	.short	0x0000


	//----- nvinfo : EIATTR_MAXREG_COUNT
	.align		4
        /*003c*/ 	.byte	0x03, 0x1b
        /*003e*/ 	.short	0x00ff


	//----- nvinfo : EIATTR_MERCURY_ISA_VERSION
	.align		4
        /*0040*/ 	.byte	0x03, 0x5f
        /*0042*/ 	.short	0x0101


	//----- nvinfo : EIATTR_VRC_CTA_INIT_COUNT
	.align		4
        /*0044*/ 	.byte	0x02, 0x4a
	.zero		1
	.zero		1


	//----- nvinfo : EIATTR_EXIT_INSTR_OFFSETS
	.align		4
        /*0048*/ 	.byte	0x04, 0x1c
        /*004a*/ 	.short	(.L_4283 - .L_4282)


	//   ....[0]....
.L_4282:
        /*004c*/ 	.word	0x00000800


	//   ....[1]....
        /*0050*/ 	.word	0x00000850


	//   ....[2]....
        /*0054*/ 	.word	0x000009e0


	//----- nvinfo : EIATTR_MAX_THREADS
	.align		4
.L_4283:
        /*0058*/ 	.byte	0x04, 0x05
        /*005a*/ 	.short	(.L_4285 - .L_4284)
.L_4284:
        /*005c*/ 	.word	0x00000080
        /*0060*/ 	.word	0x00000001
        /*0064*/ 	.word	0x00000001


	//----- nvinfo : EIATTR_CRS_STACK_SIZE
	.align		4
.L_4285:
        /*0068*/ 	.byte	0x04, 0x1e
        /*006a*/ 	.short	(.L_4287 - .L_4286)
.L_4286:
        /*006c*/ 	.word	0x00000000


	//----- nvinfo : EIATTR_CBANK_PARAM_SIZE
	.align		4
.L_4287:
        /*0070*/ 	.byte	0x03, 0x19
        /*0072*/ 	.short	0x0020


	//----- nvinfo : EIATTR_PARAM_CBANK
	.align		4
        /*0074*/ 	.byte	0x04, 0x0a
        /*0076*/ 	.short	(.L_4289 - .L_4288)
	.align		4
.L_4288:
        /*0078*/ 	.word	index@(.nv.constant0._ZN2at6native29vectorized_elementwise_kernelILi2ENS0_13AUnaryFunctorIiiiNS0_16BitwiseOrFunctorIiEEEESt5arrayIPcLm2EEEEviT0_T1_)
        /*007c*/ 	.short	0x0380
        /*007e*/ 	.short	0x0020


	//----- nvinfo : EIATTR_SW_WAR
	.align		4
.L_4289:
        /*0080*/ 	.byte	0x04, 0x36
        /*0082*/ 	.short	(.L_4291 - .L_4290)
.L_4290:
        /*0084*/ 	.word	0x00000008
.L_4291:


//--------------------- .nv.info._ZN2at6native29vectorized_elementwise_kernelILi4ENS0_13AUnaryFunctorIiiiNS0_16BitwiseOrFunctorIiEEEESt5arrayIPcLm2EEEEviT0_T1_ --------------------------
	.section	.nv.info._ZN2at6native29vectorized_elementwise_kernelILi4ENS0_13AUnaryFunctorIiiiNS0_16BitwiseOrFunctorIiEEEESt5arrayIPcLm2EEEEviT0_T1_,"",@"SHT_CUDA_INFO"
	.sectionflags	@""
	.align	4


	//----- nvinfo : EIATTR_CUDA_API_VERSION
	.align		4
        /*0000*/ 	.byte	0x04, 0x37
        /*0002*/ 	.short	(.L_4293 - .L_4292)
.L_4292:
        /*0004*/ 	.word	0x00000082


	//----- nvinfo : EIATTR_KPARAM_INFO
	.align		4
.L_4293:
        /*0008*/ 	.byte	0x04, 0x17
        /*000a*/ 	.short	(.L_4295 - .L_4294)
.L_4294:
        /*000c*/ 	.word	0x00000000
        /*0010*/ 	.short	0x0002
        /*0012*/ 	.short	0x0010
        /*0014*/ 	.byte	0x00, 0xf0, 0x41, 0x00


	//----- nvinfo : EIATTR_KPARAM_INFO
	.align		4
.L_4295:
        /*0018*/ 	.byte	0x04, 0x17
        /*001a*/ 	.short	(.L_4297 - .L_4296)
.L_4296:
        /*001c*/ 	.word	0x00000000
        /*0020*/ 	.short	0x0001
        /*0022*/ 	.short	0x0004
        /*0024*/ 	.byte	0x00, 0xf0, 0x21, 0x00


	//----- nvinfo : EIATTR_KPARAM_INFO
	.align		4
.L_4297:
        /*0028*/ 	.byte	0x04, 0x17
        /*002a*/ 	.short	(.L_4299 - .L_4298)
.L_4298:
        /*002c*/ 	.word	0x00000000
        /*0030*/ 	.short	0x0000
        /*0032*/ 	.short	0x0000
        /*0034*/ 	.byte	0x00, 0xf0, 0x11, 0x00


	//----- nvinfo : EIATTR_SPARSE_MMA_MASK
	.align		4
.L_4299:
        /*0038*/ 	.byte	0x03, 0x50
        /*003a*/ 	.short	0x0000


	//----- nvinfo : EIATTR_MAXREG_COUNT
	.align		4
        /*003c*/ 	.byte	0x03, 0x1b
        /*003e*/ 	.short	0x00ff


	//----- nvinfo : EIATTR_MERCURY_ISA_VERSION
	.align		4
        /*0040*/ 	.byte	0x03, 0x5f
        /*0042*/ 	.short	0x0101


	//----- nvinfo : EIATTR_VRC_CTA_INIT_COUNT
	.align		4
        /*0044*/ 	.byte	0x02, 0x4a
	.zero		1
	.zero		1


	//----- nvinfo : EIATTR_EXIT_INSTR_OFFSETS
	.align		4
        /*0048*/ 	.byte	0x04, 0x1c
        /*004a*/ 	.short	(.L_4301 - .L_4300)


	//   ....[0]....
.L_4300:
        /*004c*/ 	.word	0x00000800


	//   ....[1]....
        /*0050*/ 	.word	0x00000850


	//   ....[2]....
        /*0054*/ 	.word	0x000009a0


	//----- nvinfo : EIATTR_MAX_THREADS
	.align		4
.L_4301:
        /*0058*/ 	.byte	0x04, 0x05
        /*005a*/ 	.short	(.L_4303 - .L_4302)
.L_4302:
        /*005c*/ 	.word	0x00000080
        /*0060*/ 	.word	0x00000001
        /*0064*/ 	.word	0x00000001


	//----- nvinfo : EIATTR_CRS_STACK_SIZE
	.align		4
.L_4303:
        /*0068*/ 	.byte	0x04, 0x1e
        /*006a*/ 	.short	(.L_4305 - .L_4304)
.L_4304:
        /*006c*/ 	.word	0x00000000


	//----- nvinfo : EIATTR_CBANK_PARAM_SIZE
	.align		4
.L_4305:
        /*0070*/ 	.byte	0x03, 0x19
        /*0072*/ 	.short	0x0020


	//----- nvinfo : EIATTR_PARAM_CBANK
	.align		4
        /*0074*/ 	.byte	0x04, 0x0a
        /*0076*/ 	.short	(.L_4307 - .L_4306)
	.align		4
.L_4306:
        /*0078*/ 	.word	index@(.nv.constant0._ZN2at6native29vectorized_elementwise_kernelILi4ENS0_13AUnaryFunctorIiiiNS0_16BitwiseOrFunctorIiEEEESt5arrayIPcLm2EEEEviT0_T1_)
        /*007c*/ 	.short	0x0380
        /*007e*/ 	.short	0x0020


	//----- nvinfo : EIATTR_SW_WAR
	.align		4
.L_4307:
        /*0080*/ 	.byte	0x04, 0x36
        /*0082*/ 	.short	(.L_4309 - .L_4308)
.L_4308:
        /*0084*/ 	.word	0x00000008
.L_4309:


//--------------------- .nv.info._ZN2at6native29vectorized_elementwise_kernelILi8ENS0_13AUnaryFunctorIiiiNS0_16BitwiseOrFunctorIiEEEESt5arrayIPcLm2EEEEviT0_T1_ --------------------------
	.section	.nv.info._ZN2at6native29vectorized_elementwise_kernelILi8ENS0_13AUnaryFunctorIiiiNS0_16BitwiseOrFunctorIiEEEESt5arrayIPcLm2EEEEviT0_T1_,"",@"SHT_CUDA_INFO"
	.sectionflags	@""
	.align	4


	//----- nvinfo : EIATTR_CUDA_API_VERSION
	.align		4
        /*0000*/ 	.byte	0x04, 0x37
        /*0002*/ 	.short	(.L_4311 - .L_4310)
.L_4310:
        /*0004*/ 	.word	0x00000082


	//----- nvinfo : EIATTR_KPARAM_INFO
	.align		4
.L_4311:
        /*0008*/ 	.byte	0x04, 0x17
        /*000a*/ 	.short	(.L_4313 - .L_4312)
.L_4312:
        /*000c*/ 	.word	0x00000000
        /*0010*/ 	.short	0x0002
        /*0012*/ 	.short	0x0010
        /*0014*/ 	.byte	0x00, 0xf0, 0x41, 0x00


	//----- nvinfo : EIATTR_KPARAM_INFO
	.align		4
.L_4313:
        /*0018*/ 	.byte	0x04, 0x17
        /*001a*/ 	.short	(.L_4315 - .L_4314)
.L_4314:
        /*001c*/ 	.word	0x00000000
        /*0020*/ 	.short	0x0001
        /*0022*/ 	.short	0x0004
        /*0024*/ 	.byte	0x00, 0xf0, 0x21, 0x00


	//----- nvinfo : EIATTR_KPARAM_INFO
	.align		4
.L_4315:
        /*0028*/ 	.byte	0x04, 0x17
        /*002a*/ 	.short	(.L_4317 - .L_4316)
.L_4316:
        /*002c*/ 	.word	0x00000000
        /*0030*/ 	.short	0x0000
        /*0032*/ 	.short	0x0000
        /*0034*/ 	.byte	0x00, 0xf0, 0x11, 0x00


	//----- nvinfo : EIATTR_SPARSE_MMA_MASK
	.align		4
.L_4317:
        /*0038*/ 	.byte	0x03, 0x50
        /*003a*/ 	.short	0x0000


	//----- nvinfo : EIATTR_MAXREG_COUNT
	.align		4
        /*003c*/ 	.byte	0x03, 0x1b
        /*003e*/ 	.short	0x00ff


	//----- nvinfo : EIATTR_MERCURY_ISA_VERSION
	.align		4
        /*0040*/ 	.byte	0x03, 0x5f
        /*0042*/ 	.short	0x0101


	//----- nvinfo : EIATTR_VRC_CTA_INIT_COUNT
	.align		4
        /*0044*/ 	.byte	0x02, 0x4a
	.zero		1
	.zero		1


	//----- nvinfo : EIATTR_EXIT_INSTR_OFFSETS
	.align		4
        /*0048*/ 	.byte	0x04, 0x1c
        /*004a*/ 	.short	(.L_4319 - .L_4318)


	//   ....[0]....
.L_4318:
        /*004c*/ 	.word	0x00000800


	//   ....[1]....
        /*0050*/ 	.word	0x00000850


	//   ....[2]....
        /*0054*/ 	.word	0x00000980


	//----- nvinfo : EIATTR_MAX_THREADS
	.align		4
.L_4319:
        /*0058*/ 	.byte	0x04, 0x05
        /*005a*/ 	.short	(.L_4321 - .L_4320)
.L_4320:
        /*005c*/ 	.word	0x00000080
        /*0060*/ 	.word	0x00000001
        /*0064*/ 	.word	0x00000001


	//----- nvinfo : EIATTR_CRS_STACK_SIZE
	.align		4
.L_4321:
        /*0068*/ 	.byte	0x04, 0x1e
        /*006a*/ 	.short	(.L_4323 - .L_4322)
.L_4322:
        /*006c*/ 	.word	0x00000000


	//----- nvinfo : EIATTR_CBANK_PARAM_SIZE
	.align		4
.L_4323:
        /*0070*/ 	.byte	0x03, 0x19
        /*0072*/ 	.short	0x0020


	//----- nvinfo : EIATTR_PARAM_CBANK
	.align		4
        /*0074*/ 	.byte	0x04, 0x0a
        /*0076*/ 	.short	(.L_4325 - .L_4324)
	.align		4
.L_4324:
        /*0078*/ 	.word	index@(.nv.constant0._ZN2at6native29vectorized_elementwise_kernelILi8ENS0_13AUnaryFunctorIiiiNS0_16BitwiseOrFunctorIiEEEESt5arrayIPcLm2EEEEviT0_T1_)
        /*007c*/ 	.short	0x0380
        /*007e*/ 	.short	0x0020


	//----- nvinfo : EIATTR_SW_WAR
	.align		4
.L_4325:
        /*0080*/ 	.byte	0x04, 0x36
        /*0082*/ 	.short	(.L_4327 - .L_4326)
.L_4326:
        /*0084*/ 	.word	0x00000008
.L_4327:


//--------------------- .nv.info._ZN2at6native18elementwise_kernelILi128ELi4EZNS0_15gpu_kernel_implINS0_13BinaryFunctorIiiiNS0_16BitwiseOrFunctorIiEEEEEEvRNS_18TensorIteratorBaseERKT_EUliE_EEviT1_ --------------------------
	.section	.nv.info._ZN2at6native18elementwise_kernelILi128ELi4EZNS0_15gpu_kernel_implINS0_13BinaryFunctorIiiiNS0_16BitwiseOrFunctorIiEEEEEEvRNS_18TensorIteratorBaseERKT_EUliE_EEviT1_,"",@"SHT_CUDA_INFO"
	.sectionflags	@""
	.align	4


	//----- nvinfo : EIATTR_CUDA_API_VERSION
	.align		4
        /*0000*/ 	.byte	0x04, 0x37
        /*0002*/ 	.short	(.L_4329 - .L_4328)
.L_4328:
        /*0004*/ 	.word	0x00000082


	//----- nvinfo : EIATTR_KPARAM_INFO
	.align		4
.L_4329:
        /*0008*/ 	.byte	0x04, 0x17
        /*000a*/ 	.short	(.L_4331 - .L_4330)
.L_4330:
        /*000c*/ 	.word	0x00000000
        /*0010*/ 	.short	0x0001
        /*0012*/ 	.short	0x0008
        /*0014*/ 	.byte	0x00, 0xf0, 0x21, 0x0a


	//----- nvinfo : EIATTR_KPARAM_INFO
	.align		4
.L_4331:
        /*0018*/ 	.byte	0x04, 0x17
        /*001a*/ 	.short	(.L_4333 - .L_4332)
.L_4332:
        /*001c*/ 	.word	0x00000000
        /*0020*/ 	.short	0x0000
        /*0022*/ 	.short	0x0000
        /*0024*/ 	.byte	0x00, 0xf0, 0x11, 0x00


	//----- nvinfo : EIATTR_SPARSE_MMA_MASK
	.align		4
.L_4333:
        /*0028*/ 	.byte	0x03, 0x50
        /*002a*/ 	.short	0x0000


	//----- nvinfo : EIATTR_MAXREG_COUNT
	.align		4
        /*002c*/ 	.byte	0x03, 0x1b
        /*002e*/ 	.short	0x0080


	//----- nvinfo : EIATTR_EXTERNS
	.align		4
        /*0030*/ 	.byte	0x04, 0x0f
        /*0032*/ 	.short	(.L_4335 - .L_4334)


	//   ....[0]....
	.align		4
.L_4334:
        /*0034*/ 	.word	index@(__assertfail)


	//----- nvinfo : EIATTR_MERCURY_ISA_VERSION
	.align		4
.L_4335:
        /*0038*/ 	.byte	0x03, 0x5f
        /*003a*/ 	.short	0x0101


	//----- nvinfo : EIATTR_VRC_CTA_INIT_COUNT
	.align		4
        /*003c*/ 	.byte	0x02, 0x4a
	.zero		1
	.zero		1


	//----- nvinfo : EIATTR_SYSCALL_OFFSETS
	.align		4
        /*0040*/ 	.byte	0x04, 0x46
        /*0042*/ 	.short	(.L_4337 - .L_4336)


	//   ....[0]....
.L_4336:
        /*0044*/ 	.word	0x000023f0


	//   ....[1]....
        /*0048*/ 	.word	0x000031c0


	//   ....[2]....
        /*004c*/ 	.word	0x00003f90


	//   ....[3]....
        /*0050*/ 	.word	0x000064e0


	//   ....[4]....
        /*0054*/ 	.word	0x000072b0


	//   ....[5]....
        /*0058*/ 	.word	0x00007e80


	//   ....[6]....
        /*005c*/ 	.word	0x0000a510


	//   ....[7]....
        /*0060*/ 	.word	0x0000b2e0


	//   ....[8]....
        /*0064*/ 	.word	0x0000beb0


	//   ....[9]....
        /*0068*/ 	.word	0x0000e560


	//   ....[10]....
        /*006c*/ 	.word	0x0000f330


	//   ....[11]....
        /*0070*/ 	.word	0x0000fed0


	//----- nvinfo : EIATTR_EXIT_INSTR_OFFSETS
	.align		4
.L_4337:
        /*0074*/ 	.byte	0x04, 0x1c
        /*0076*/ 	.short	(.L_4339 - .L_4338)


	//   ....[0]....
.L_4338:
        /*0078*/ 	.word	0x0000c190


	//   ....[1]....
        /*007c*/ 	.word	0x0000f460


	//   ....[2]....
        /*0080*/ 	.word	0x0000f480


	//   ....[3]....
        /*0084*/ 	.word	0x0000f510


	//   ....[4]....
        /*0088*/ 	.word	0x0000f530


	//   ....[5]....
        /*008c*/ 	.word	0x0000f550


	//   ....[6]....
        /*0090*/ 	.word	0x0000f5e0


	//   ....[7]....
        /*0094*/ 	.word	0x0000f620


	//   ....[8]....
        /*0098*/ 	.word	0x0000f6c0


	//   ....[9]....
        /*009c*/ 	.word	0x0000f710


	//   ....[10]....
        /*00a0*/ 	.word	0x0000f740


	//   ....[11]....
        /*00a4*/ 	.word	0x0000f800


	//   ....[12]....
        /*00a8*/ 	.word	0x0000f970


	//   ....[13]....
        /*00ac*/ 	.word	0x0000fae0


	//   ....[14]....
        /*00b0*/ 	.word	0x0000fc40


	//   ....[15]....
        /*00b4*/ 	.word	0x0000fc70


	//   ....[16]....
        /*00b8*/ 	.word	0x0000fc90


	//   ....[17]....
        /*00bc*/ 	.word	0x0000fd30


	//   ....[18]....
        /*00c0*/ 	.word	0x0000fd70


	//   ....[19]....
        /*00c4*/ 	.word	0x0000fee0


	//   ....[20]....
        /*00c8*/ 	.word	0x0000fff0


	//   ....[21]....
        /*00cc*/ 	.word	0x00010130


	//   ....[22]....
        /*00d0*/ 	.word	0x00010170


	//----- nvinfo : EIATTR_MAX_THREADS
	.align		4
.L_4339:
        /*00d4*/ 	.byte	0x04, 0x05
        /*00d6*/ 	.short	(.L_4341 - .L_4340)
.L_4340:
        /*00d8*/ 	.word	0x00000080
        /*00dc*/ 	.word	0x00000001
        /*00e0*/ 	.word	0x00000001


	//----- nvinfo : EIATTR_CRS_STACK_SIZE
	.align		4
.L_4341:
        /*00e4*/ 	.byte	0x04, 0x1e
        /*00e6*/ 	.short	(.L_4343 - .L_4342)
.L_4342:
        /*00e8*/ 	.word	0x00000000


	//----- nvinfo : EIATTR_CBANK_PARAM_SIZE
	.align		4
.L_4343:
        /*00ec*/ 	.byte	0x03, 0x19
        /*00ee*/ 	.short	0x0290


	//----- nvinfo : EIATTR_PARAM_CBANK
	.align		4
        /*00f0*/ 	.byte	0x04, 0x0a
        /*00f2*/ 	.short	(.L_4345 - .L_4344)
	.align		4
.L_4344:
        /*00f4*/ 	.word	index@(.nv.constant0._ZN2at6native18elementwise_kernelILi128ELi4EZNS0_15gpu_kernel_implINS0_13BinaryFunctorIiiiNS0_16BitwiseOrFunctorIiEEEEEEvRNS_18TensorIteratorBaseERKT_EUliE_EEviT1_)
        /*00f8*/ 	.short	0x0380
        /*00fa*/ 	.short	0x0290


	//----- nvinfo : EIATTR_SW_WAR
	.align		4
.L_4345:
        /*00fc*/ 	.byte	0x04, 0x36
        /*00fe*/ 	.short	(.L_4347 - .L_4346)
.L_4346:
        /*0100*/ 	.word	0x00000008
.L_4347:


//--------------------- .nv.info._ZN2at6native27unrolled_elementwise_kernelINS0_13BinaryFunctorIiiiNS0_16BitwiseOrFunctorIiEEEESt5arrayIPcLm3EELi4E23TrivialOffsetCalculatorILi2EjES9_ILi1EjENS0_6memory12LoadWithCastILi2EEENSC_13StoreWithCastILi1EEEEEviT_T0_T2_T3_T4_T5_ --------------------------
	.section	.nv.info._ZN2at6native27unrolled_elementwise_kernelINS0_13BinaryFunctorIiiiNS0_16BitwiseOrFunctorIiEEEESt5arrayIPcLm3EELi4E23TrivialOffsetCalculatorILi2EjES9_ILi1EjENS0_6memory12LoadWithCastILi2EEENSC_13StoreWithCastILi1EEEEEviT_T0_T2_T3_T4_T5_,"",@"SHT_CUDA_INFO"
	.sectionflags	@""
	.align	4


	//----- nvinfo : EIATTR_CUDA_API_VERSION
	.align		4
        /*0000*/ 	.byte	0x04, 0x37
        /*0002*/ 	.short	(.L_4349 - .L_4348)
.L_4348:
        /*0004*/ 	.word	0x00000082


	//----- nvinfo : EIATTR_KPARAM_INFO
	.align		4
.L_4349:
        /*0008*/ 	.byte	0x04, 0x17
        /*000a*/ 	.short	(.L_4351 - .L_4350)
.L_4350:
        /*000c*/ 	.word	0x00000000
        /*0010*/ 	.short	0x0006
        /*0012*/ 	.short	0x0030
        /*0014*/ 	.byte	0x00, 0xf0, 0x21, 0x00


	//----- nvinfo : EIATTR_KPARAM_INFO
	.align		4
.L_4351:
        /*0018*/ 	.byte	0x04, 0x17
        /*001a*/ 	.short	(.L_4353 - .L_4352)
.L_4352:
        /*001c*/ 	.word	0x00000000
        /*0020*/ 	.short	0x0005
        /*0022*/ 	.short	0x0024
        /*0024*/ 	.byte	0x00, 0xf0, 0x31, 0x00


	//----- nvinfo : EIATTR_KPARAM_INFO
	.align		4
.L_4353:
        /*0028*/ 	.byte	0x04, 0x17
        /*002a*/ 	.short	(.L_4355 - .L_4354)
.L_4354:
        /*002c*/ 	.word	0x00000000
        /*0030*/ 	.short	0x0004
        /*0032*/ 	.short	0x0021
        /*0034*/ 	.byte	0x00, 0xf0, 0x05, 0x00


	//----- nvinfo : EIATTR_KPARAM_INFO
	.align		4
.L_4355:
        /*0038*/ 	.byte	0x04, 0x17
        /*003a*/ 	.short	(.L_4357 - .L_4356)
.L_4356:
        /*003c*/ 	.word	0x00000000
        /*0040*/ 	.short	0x0003
        /*0042*/ 	.short	0x0020
        /*0044*/ 	.byte	0x00, 0xf0, 0x05, 0x00


	//----- nvinfo : EIATTR_KPARAM_INFO
	.align		4
.L_4357:
        /*0048*/ 	.byte	0x04, 0x17
        /*004a*/ 	.short	(.L_4359 - .L_4358)
.L_4358:
        /*004c*/ 	.word	0x00000000
        /*0050*/ 	.short	0x0002
        /*0052*/ 	.short	0x0008
        /*0054*/ 	.byte	0x00, 0xf0, 0x61, 0x00


	//----- nvinfo : EIATTR_KPARAM_INFO
	.align		4
.L_4359:
        /*0058*/ 	.byte	0x04, 0x17
        /*005a*/ 	.short	(.L_4361 - .L_4360)
.L_4360:
        /*005c*/ 	.word	0x00000000
        /*0060*/ 	.short	0x0001
        /*0062*/ 	.short	0x0004
        /*0064*/ 	.byte	0x00, 0xf0, 0x05, 0x00


	//----- nvinfo : EIATTR_KPARAM_INFO
	.align		4
.L_4361:
        /*0068*/ 	.byte	0x04, 0x17
        /*006a*/ 	.short	(.L_4363 - .L_4362)
.L_4362:
        /*006c*/ 	.word	0x00000000
        /*0070*/ 	.short	0x0000
        /*0072*/ 	.short	0x0000
        /*0074*/ 	.byte	0x00, 0xf0, 0x11, 0x00


	//----- nvinfo : EIATTR_SPARSE_MMA_MASK
	.align		4
.L_4363:
        /*0078*/ 	.byte	0x03, 0x50
        /*007a*/ 	.short	0x0000


	//----- nvinfo : EIATTR_MAXREG_COUNT
	.align		4
        /*007c*/ 	.byte	0x03, 0x1b
        /*007e*/ 	.short	0x00ff


	//----- nvinfo : EIATTR_EXTERNS
	.align		4
        /*0080*/ 	.byte	0x04, 0x0f
        /*0082*/ 	.short	(.L_4365 - .L_4364)


	//   ....[0]....
	.align		4
.L_4364:
        /*0084*/ 	.word	index@(__assertfail)


	//----- nvinfo : EIATTR_MERCURY_ISA_VERSION
	.align		4
.L_4365:
        /*0088*/ 	.byte	0x03, 0x5f
        /*008a*/ 	.short	0x0101


	//----- nvinfo : EIATTR_VRC_CTA_INIT_COUNT
	.align		4
        /*008c*/ 	.byte	0x02, 0x4a
	.zero		1
	.zero		1


	//----- nvinfo : EIATTR_SYSCALL_OFFSETS
	.align		4
        /*0090*/ 	.byte	0x04, 0x46
        /*0092*/ 	.short	(.L_4367 - .L_4366)


	//   ....[0]....
.L_4366:
        /*0094*/ 	.word	0x00000de0


	//   ....[1]....
        /*0098*/ 	.word	0x00001be0


	//   ....[2]....
        /*009c*/ 	.word	0x00002b00


	//   ....[3]....
        /*00a0*/ 	.word	0x00003900


	//   ....[4]....
        /*00a4*/ 	.word	0x00004780


	//   ....[5]....
        /*00a8*/ 	.word	0x00005580


	//   ....[6]....
        /*00ac*/ 	.word	0x00006400


	//   ....[7]....
        /*00b0*/ 	.word	0x00007210


	//   ....[8]....
        /*00b4*/ 	.word	0x00008000


	//   ....[9]....
        /*00b8*/ 	.word	0x00008d30


	//   ....[10]....
        /*00bc*/ 	.word	0x00009bc0


	//   ....[11]....
        /*00c0*/ 	.word	0x0000aa30


	//----- nvinfo : EIATTR_EXIT_INSTR_OFFSETS
	.align		4
.L_4367:
        /*00c4*/ 	.byte	0x04, 0x1c
        /*00c6*/ 	.short	(.L_4369 - .L_4368)


	//   ....[0]....
.L_4368:
        /*00c8*/ 	.word	0x00009e90


	//   ....[1]....
        /*00cc*/ 	.word	0x00009fc0


	//   ....[2]....
        /*00d0*/ 	.word	0x00009fe0


	//   ....[3]....
        /*00d4*/ 	.word	0x0000a070


	//   ....[4]....
        /*00d8*/ 	.word	0x0000a090


	//   ....[5]....
        /*00dc*/ 	.word	0x0000a0b0


	//   ....[6]....
        /*00e0*/ 	.word	0x0000a140


	//   ....[7]....
        /*00e4*/ 	.word	0x0000a180


	//   ....[8]....
        /*00e8*/ 	.word	0x0000a220


	//   ....[9]....
        /*00ec*/ 	.word	0x0000a270


	//   ....[10]....
        /*00f0*/ 	.word	0x0000a2a0


	//   ....[11]....
        /*00f4*/ 	.word	0x0000a360


	//   ....[12]....
        /*00f8*/ 	.word	0x0000a4d0


	//   ....[13]....
        /*00fc*/ 	.word	0x0000a640


	//   ....[14]....
        /*0100*/ 	.word	0x0000a7a0


	//   ....[15]....
        /*0104*/ 	.word	0x0000a7d0


	//   ....[16]....
        /*0108*/ 	.word	0x0000a7f0


	//   ....[17]....
        /*010c*/ 	.word	0x0000a890


	//   ....[18]....
        /*0110*/ 	.word	0x0000a8d0


	//   ....[19]....
        /*0114*/ 	.word	0x0000aa40


	//   ....[20]....
        /*0118*/ 	.word	0x0000ab50


	//   ....[21]....
        /*011c*/ 	.word	0x0000ac90


	//   ....[22]....
        /*0120*/ 	.word	0x0000acd0


	//----- nvinfo : EIATTR_MAX_THREADS
	.align		4
.L_4369:
        /*0124*/ 	.byte	0x04, 0x05
        /*0126*/ 	.short	(.L_4371 - .L_4370)
.L_4370:
        /*0128*/ 	.word	0x00000080
        /*012c*/ 	.word	0x00000001
        /*0130*/ 	.word	0x00000001


	//----- nvinfo : EIATTR_CRS_STACK_SIZE
	.align		4
.L_4371:
        /*0134*/ 	.byte	0x04, 0x1e
        /*0136*/ 	.short	(.L_4373 - .L_4372)
.L_4372:
        /*0138*/ 	.word	0x00000000


	//----- nvinfo : EIATTR_CBANK_PARAM_SIZE
	.align		4
.L_4373:
        /*013c*/ 	.byte	0x03, 0x19
        /*013e*/ 	.short	0x0038


	//----- nvinfo : EIATTR_PARAM_CBANK
	.align		4
        /*0140*/ 	.byte	0x04, 0x0a
        /*0142*/ 	.short	(.L_4375 - .L_4374)
	.align		4
.L_4374:
        /*0144*/ 	.word	index@(.nv.constant0._ZN2at6native27unrolled_elementwise_kernelINS0_13BinaryFunctorIiiiNS0_16BitwiseOrFunctorIiEEEESt5arrayIPcLm3EELi4E23TrivialOffsetCalculatorILi2EjES9_ILi1EjENS0_6memory12LoadWithCastILi2EEENSC_13StoreWithCastILi1EEEEEviT_T0_T2_T3_T4_T5_)
        /*0148*/ 	.short	0x0380
        /*014a*/ 	.short	0x0038


	//----- nvinfo : EIATTR_SW_WAR
	.align		4
.L_4375:
        /*014c*/ 	.byte	0x04, 0x36
        /*014e*/ 	.short	(.L_4377 - .L_4376)
.L_4376:
        /*0150*/ 	.word	0x00000008
.L_4377:


//--------------------- .nv.info._ZN2at6native18elementwise_kernelILi128ELi2EZNS0_22gpu_kernel_impl_nocastINS0_13BinaryFunctorIiiiNS0_16BitwiseOrFunctorIiEEEEEEvRNS_18TensorIteratorBaseERKT_EUliE_EEviT1_ --------------------------
	.section	.nv.info._ZN2at6native18elementwise_kernelILi128ELi2EZNS0_22gpu_kernel_impl_nocastINS0_13BinaryFunctorIiiiNS0_16BitwiseOrFunctorIiEEEEEEvRNS_18TensorIteratorBaseERKT_EUliE_EEviT1_,"",@"SHT_CUDA_INFO"
	.sectionflags	@""
	.align	4


	//----- nvinfo : EIATTR_CUDA_API_VERSION
	.align		4
        /*0000*/ 	.byte	0x04, 0x37
        /*0002*/ 	.short	(.L_4379 - .L_4378)
.L_4378:
        /*0004*/ 	.word	0x00000082


	//----- nvinfo : EIATTR_KPARAM_INFO
	.align		4
.L_4379:
        /*0008*/ 	.byte	0x04, 0x17
        /*000a*/ 	.short	(.L_4381 - .L_4380)
.L_4380:
        /*000c*/ 	.word	0x00000000
        /*0010*/ 	.short	0x0001
        /*0012*/ 	.short	0x0008
        /*0014*/ 	.byte	0x00, 0xf0, 0x21, 0x0a


	//----- nvinfo : EIATTR_KPARAM_INFO
	.align		4
.L_4381:
        /*0018*/ 	.byte	0x04, 0x17
        /*001a*/ 	.short	(.L_4383 - .L_4382)
.L_4382:
        /*001c*/ 	.word	0x00000000
        /*0020*/ 	.short	0x0000
        /*0022*/ 	.short	0x0000
        /*0024*/ 	.byte	0x00, 0xf0, 0x11, 0x00


	//----- nvinfo : EIATTR_SPARSE_MMA_MASK
	.align		4
.L_4383:
        /*0028*/ 	.byte	0x03, 0x50
        /*002a*/ 	.short	0x0000


	//----- nvinfo : EIATTR_MAXREG_COUNT
	.align		4
        /*002c*/ 	.byte	0x03, 0x1b
        /*002e*/ 	.short	0x0080


	//----- nvinfo : EIATTR_MERCURY_ISA_VERSION
	.align		4
        /*0030*/ 	.byte	0x03, 0x5f
        /*0032*/ 	.short	0x0101


	//----- nvinfo : EIATTR_VRC_CTA_INIT_COUNT
	.align		4
        /*0034*/ 	.byte	0x02, 0x4a
	.zero		1
	.zero		1


	//----- nvinfo : EIATTR_EXIT_INSTR_OFFSETS
	.align		4
        /*0038*/ 	.byte	0x04, 0x1c
        /*003a*/ 	.short	(.L_4385 - .L_4384)


	//   ....[0]....
.L_4384:
        /*003c*/ 	.word	0x00000170


	//   ....[1]....
        /*0040*/ 	.word	0x000001f0


	//   ....[2]....
        /*0044*/ 	.word	0x00001920


	//   ....[3]....
        /*0048*/ 	.word	0x00002fb0


	//----- nvinfo : EIATTR_MAX_THREADS
	.align		4
.L_4385:
        /*004c*/ 	.byte	0x04, 0x05
        /*004e*/ 	.short	(.L_4387 - .L_4386)
.L_4386:
        /*0050*/ 	.word	0x00000080
        /*0054*/ 	.word	0x00000001
        /*0058*/ 	.word	0x00000001


	//----- nvinfo : EIATTR_CRS_STACK_SIZE
	.align		4
.L_4387:
        /*005c*/ 	.byte	0x04, 0x1e
        /*005e*/ 	.short	(.L_4389 - .L_4388)
.L_4388:
        /*0060*/ 	.word	0x00000000


	//----- nvinfo : EIATTR_CBANK_PARAM_SIZE
	.align		4
.L_4389:
        /*0064*/ 	.byte	0x03, 0x19
        /*0066*/ 	.short	0x0290


	//----- nvinfo : EIATTR_PARAM_CBANK
	.align		4
        /*0068*/ 	.byte	0x04, 0x0a
        /*006a*/ 	.short	(.L_4391 - .L_4390)
	.align		4
.L_4390:
        /*006c*/ 	.word	index@(.nv.constant0._ZN2at6native18elementwise_kernelILi128ELi2EZNS0_22gpu_kernel_impl_nocastINS0_13BinaryFunctorIiiiNS0_16BitwiseOrFunctorIiEEEEEEvRNS_18TensorIteratorBaseERKT_EUliE_EEviT1_)
        /*0070*/ 	.short	0x0380
        /*0072*/ 	.short	0x0290


	//----- nvinfo : EIATTR_SW_WAR
	.align		4
.L_4391:
        /*0074*/ 	.byte	0x04, 0x36
        /*0076*/ 	.short	(.L_4393 - .L_4392)
.L_4392:
        /*0078*/ 	.word	0x00000008
.L_4393:


//--------------------- .nv.info._ZN2at6native27unrolled_elementwise_kernelINS0_13BinaryFunctorIiiiNS0_16BitwiseOrFunctorIiEEEESt5arrayIPcLm3EELi4E23TrivialOffsetCalculatorILi2EjES9_ILi1EjENS0_6memory15LoadWithoutCastENSC_16StoreWithoutCastEEEviT_T0_T2_T3_T4_T5_ --------------------------
	.section	.nv.info._ZN2at6native27unrolled_elementwise_kernelINS0_13BinaryFunctorIiiiNS0_16BitwiseOrFunctorIiEEEESt5arrayIPcLm3EELi4E23TrivialOffsetCalculatorILi2EjES9_ILi1EjENS0_6memory15LoadWithoutCastENSC_16StoreWithoutCastEEEviT_T0_T2_T3_T4_T5_,"",@"SHT_CUDA_INFO"
	.sectionflags	@""
	.align	4


	//----- nvinfo : EIATTR_CUDA_API_VERSION
	.align		4
        /*0000*/ 	.byte	0x04, 0x37
        /*0002*/ 	.short	(.L_4395 - .L_4394)
.L_4394:
        /*0004*/ 	.word	0x00000082


	//----- nvinfo : EIATTR_KPARAM_INFO
	.align		4
.L_4395:
        /*0008*/ 	.byte	0x04, 0x17
        /*000a*/ 	.short	(.L_4397 - .L_4396)
.L_4396:
        /*000c*/ 	.word	0x00000000
        /*0010*/ 	.short	0x0006
        /*0012*/ 	.short	0x0023
        /*0014*/ 	.byte	0x00, 0xf0, 0x05, 0x00


	//----- nvinfo : EIATTR_KPARAM_INFO
	.align		4
.L_4397:
        /*0018*/ 	.byte	0x04, 0x17
        /*001a*/ 	.short	(.L_4399 - .L_4398)
.L_4398:
        /*001c*/ 	.word	0x00000000
        /*0020*/ 	.short	0x0005
        /*0022*/ 	.short	0x0022
        /*0024*/ 	.byte	0x00, 0xf0, 0x05, 0x00


	//----- nvinfo : EIATTR_KPARAM_INFO
	.align		4
.L_4399:
        /*0028*/ 	.byte	0x04, 0x17
        /*002a*/ 	.short	(.L_4401 - .L_4400)
.L_4400:
        /*002c*/ 	.word	0x00000000
        /*0030*/ 	.short	0x0004
        /*0032*/ 	.short	0x0021
        /*0034*/ 	.byte	0x00, 0xf0, 0x05, 0x00


	//----- nvinfo : EIATTR_KPARAM_INFO
	.align		4
.L_4401:
        /*0038*/ 	.byte	0x04, 0x17
        /*003a*/ 	.short	(.L_4403 - .L_4402)
.L_4402:
        /*003c*/ 	.word	0x00000000
        /*0040*/ 	.short	0x0003
        /*0042*/ 	.short	0x0020
        /*0044*/ 	.byte	0x00, 0xf0, 0x05, 0x00


	//----- nvinfo : EIATTR_KPARAM_INFO
	.align		4
.L_4403:
        /*0048*/ 	.byte	0x04, 0x17
        /*004a*/ 	.short	(.L_4405 - .L_4404)
.L_4404:
        /*004c*/ 	.word	0x00000000
        /*0050*/ 	.short	0x0002
        /*0052*/ 	.short	0x0008
        /*0054*/ 	.byte	0x00, 0xf0, 0x61, 0x00


	//----- nvinfo : EIATTR_KPARAM_INFO
	.align		4
.L_4405:
        /*0058*/ 	.byte	0x04, 0x17
        /*005a*/ 	.short	(.L_4407 - .L_4406)
.L_4406:
        /*005c*/ 	.word	0x00000000
        /*0060*/ 	.short	0x0001
        /*0062*/ 	.short	0x0004
        /*0064*/ 	.byte	0x00, 0xf0, 0x05, 0x00


	//----- nvinfo : EIATTR_KPARAM_INFO
	.align		4
.L_4407:
        /*0068*/ 	.byte	0x04, 0x17
        /*006a*/ 	.short	(.L_4409 - .L_4408)
.L_4408:
        /*006c*/ 	.word	0x00000000
        /*0070*/ 	.short	0x0000
        /*0072*/ 	.short	0x0000
        /*0074*/ 	.byte	0x00, 0xf0, 0x11, 0x00


	//----- nvinfo : EIATTR_SPARSE_MMA_MASK
	.align		4
.L_4409:
        /*0078*/ 	.byte	0x03, 0x50
        /*007a*/ 	.short	0x0000


	//----- nvinfo : EIATTR_MAXREG_COUNT
	.align		4
        /*007c*/ 	.byte	0x03, 0x1b
        /*007e*/ 	.short	0x00ff


	//----- nvinfo : EIATTR_MERCURY_ISA_VERSION
	.align		4
        /*0080*/ 	.byte	0x03, 0x5f
        /*0082*/ 	.short	0x0101


	//----- nvinfo : EIATTR_VRC_CTA_INIT_COUNT
	.align		4
        /*0084*/ 	.byte	0x02, 0x4a
	.zero		1
	.zero		1


	//----- nvinfo : EIATTR_EXIT_INSTR_OFFSETS
	.align		4
        /*0088*/ 	.byte	0x04, 0x1c
        /*008a*/ 	.short	(.L_4411 - .L_4410)


	//   ....[0]....
.L_4410:
        /*008c*/ 	.word	0x000004f0


	//   ....[1]....
        /*0090*/ 	.word	0x00000540


	//----- nvinfo : EIATTR_MAX_THREADS
	.align		4
.L_4411:
        /*0094*/ 	.byte	0x04, 0x05
        /*0096*/ 	.short	(.L_4413 - .L_4412)
.L_4412:
        /*0098*/ 	.word	0x00000080
        /*009c*/ 	.word	0x00000001
        /*00a0*/ 	.word	0x00000001


	//----- nvinfo : EIATTR_CRS_STACK_SIZE
	.align		4
.L_4413:
        /*00a4*/ 	.byte	0x04, 0x1e
        /*00a6*/ 	.short	(.L_4415 - .L_4414)
.L_4414:
        /*00a8*/ 	.word	0x00000000


	//----- nvinfo : EIATTR_CBANK_PARAM_SIZE
	.align		4
.L_4415:
        /*00ac*/ 	.byte	0x03, 0x19
        /*00ae*/ 	.short	0x0024


	//----- nvinfo : EIATTR_PARAM_CBANK
	.align		4
        /*00b0*/ 	.byte	0x04, 0x0a
        /*00b2*/ 	.short	(.L_4417 - .L_4416)
	.align		4
.L_4416:
        /*00b4*/ 	.word	index@(.nv.constant0._ZN2at6native27unrolled_elementwise_kernelINS0_13BinaryFunctorIiiiNS0_16BitwiseOrFunctorIiEEEESt5arrayIPcLm3EELi4E23TrivialOffsetCalculatorILi2EjES9_ILi1EjENS0_6memory15LoadWithoutCastENSC_16StoreWithoutCastEEEviT_T0_T2_T3_T4_T5_)
        /*00b8*/ 	.short	0x0380
        /*00ba*/ 	.short	0x0024


	//----- nvinfo : EIATTR_SW_WAR
	.align		4
.L_4417:
        /*00bc*/ 	.byte	0x04, 0x36
        /*00be*/ 	.short	(.L_4419 - .L_4418)
.L_4418:
        /*00c0*/ 	.word	0x00000008
.L_4419:


//--------------------- .nv.info._ZN2at6native29vectorized_elementwise_kernelILi2ENS0_13BinaryFunctorIiiiNS0_16BitwiseOrFunctorIiEEEESt5arrayIPcLm3EEEEviT0_T1_ --------------------------
	.section	.nv.info._ZN2at6native29vectorized_elementwise_kernelILi2ENS0_13BinaryFunctorIiiiNS0_16BitwiseOrFunctorIiEEEESt5arrayIPcLm3EEEEviT0_T1_,"",@"SHT_CUDA_INFO"
	.sectionflags	@""
	.align	4


	//----- nvinfo : EIATTR_CUDA_API_VERSION
	.align		4
        /*0000*/ 	.byte	0x04, 0x37
        /*0002*/ 	.short	(.L_4421 - .L_4420)
.L_4420:
        /*0004*/ 	.word	0x00000082


	//----- nvinfo : EIATTR_KPARAM_INFO
	.align		4
.L_4421:
        /*0008*/ 	.byte	0x04, 0x17
        /*000a*/ 	.short	(.L_4423 - .L_4422)
.L_4422:
        /*000c*/ 	.word	0x00000000
        /*0010*/ 	.short	0x0002
        /*0012*/ 	.short	0x0008
        /*0014*/ 	.byte	0x00, 0xf0, 0x61, 0x00


	//----- nvinfo : EIATTR_KPARAM_INFO
	.align		4
.L_4423:
        /*0018*/ 	.byte	0x04, 0x17
        /*001a*/ 	.short	(.L_4425 - .L_4424)
.L_4424:
        /*001c*/ 	.word	0x00000000
        /*0020*/ 	.short	0x0001
        /*0022*/ 	.short	0x0004
        /*0024*/ 	.byte	0x00, 0xf0, 0x05, 0x00


	//----- nvinfo : EIATTR_KPARAM_INFO
	.align		4
.L_4425:
        /*0028*/ 	.byte	0x04, 0x17
        /*002a*/ 	.short	(.L_4427 - .L_4426)
.L_4426:
        /*002c*/ 	.word	0x00000000
        /*0030*/ 	.short	0x0000
        /*0032*/ 	.short	0x0000
        /*0034*/ 	.byte	0x00, 0xf0, 0x11, 0x00


	//----- nvinfo : EIATTR_SPARSE_MMA_MASK
	.align		4
.L_4427:
        /*0038*/ 	.byte	0x03, 0x50
        /*003a*/ 	.short	0x0000


	//----- nvinfo : EIATTR_MAXREG_COUNT
	.align		4
        /*003c*/ 	.byte	0x03, 0x1b
        /*003e*/ 	.short	0x00ff


	//----- nvinfo : EIATTR_MERCURY_ISA_VERSION
	.align		4
        /*0040*/ 	.byte	0x03, 0x5f
        /*0042*/ 	.short	0x0101


	//----- nvinfo : EIATTR_VRC_CTA_INIT_COUNT
	.align		4
        /*0044*/ 	.byte	0x02, 0x4a
	.zero		1
	.zero		1


	//----- nvinfo : EIATTR_EXIT_INSTR_OFFSETS
	.align		4
        /*0048*/ 	.byte	0x04, 0x1c
        /*004a*/ 	.short	(.L_4429 - .L_4428)


	//   ....[0]....
.L_4428:
        /*004c*/ 	.word	0x000009d0


	//   ....[1]....
        /*0050*/ 	.word	0x00000a20


	//   ....[2]....
        /*0054*/ 	.word	0x00000c10


	//----- nvinfo : EIATTR_MAX_THREADS
	.align		4
.L_4429:
        /*0058*/ 	.byte	0x04, 0x05
        /*005a*/ 	.short	(.L_4431 - .L_4430)
.L_4430:
        /*005c*/ 	.word	0x00000080
        /*0060*/ 	.word	0x00000001
        /*0064*/ 	.word	0x00000001


	//----- nvinfo : EIATTR_CRS_STACK_SIZE
	.align		4
.L_4431:
        /*0068*/ 	.byte	0x04, 0x1e
        /*006a*/ 	.short	(.L_4433 - .L_4432)
.L_4432:
        /*006c*/ 	.word	0x00000000


	//----- nvinfo : EIATTR_CBANK_PARAM_SIZE
	.align		4
.L_4433:
        /*0070*/ 	.byte	0x03, 0x19
        /*0072*/ 	.short	0x0020


	//----- nvinfo : EIATTR_PARAM_CBANK
	.align		4
        /*0074*/ 	.byte	0x04, 0x0a
        /*0076*/ 	.short	(.L_4435 - .L_4434)
	.align		4
.L_4434:
        /*0078*/ 	.word	index@(.nv.constant0._ZN2at6native29vectorized_elementwise_kernelILi2ENS0_13BinaryFunctorIiiiNS0_16BitwiseOrFunctorIiEEEESt5arrayIPcLm3EEEEviT0_T1_)
        /*007c*/ 	.short	0x0380
        /*007e*/ 	.short	0x0020


	//----- nvinfo : EIATTR_SW_WAR
	.align		4
.L_4435:
        /*0080*/ 	.byte	0x04, 0x36
        /*0082*/ 	.short	(.L_4437 - .L_4436)
.L_4436:
        /*0084*/ 	.word	0x00000008
.L_4437:


//--------------------- .nv.info._ZN2at6native29vectorized_elementwise_kernelILi4ENS0_13BinaryFunctorIiiiNS0_16BitwiseOrFunctorIiEEEESt5arrayIPcLm3EEEEviT0_T1_ --------------------------
	.section	.nv.info._ZN2at6native29vectorized_elementwise_kernelILi4ENS0_13BinaryFunctorIiiiNS0_16BitwiseOrFunctorIiEEEESt5arrayIPcLm3EEEEviT0_T1_,"",@"SHT_CUDA_INFO"
	.sectionflags	@""
	.align	4


	//----- nvinfo : EIATTR_CUDA_API_VERSION
	.align		4
        /*0000*/ 	.byte	0x04, 0x37
        /*0002*/ 	.short	(.L_4439 - .L_4438)
.L_4438:
        /*0004*/ 	.word	0x00000082


	//----- nvinfo : EIATTR_KPARAM_INFO
	.align		4
.L_4439:
        /*0008*/ 	.byte	0x04, 0x17
        /*000a*/ 	.short	(.L_4441 - .L_4440)
.L_4440:
        /*000c*/ 	.word	0x00000000
        /*0010*/ 	.short	0x0002
        /*0012*/ 	.short	0x0008
        /*0014*/ 	.byte	0x00, 0xf0, 0x61, 0x00


	//----- nvinfo : EIATTR_KPARAM_INFO
	.align		4
.L_4441:
        /*0018*/ 	.byte	0x04, 0x17
        /*001a*/ 	.short	(.L_4443 - .L_4442)
.L_4442:
        /*001c*/ 	.word	0x00000000
        /*0020*/ 	.short	0x0001
        /*0022*/ 	.short	0x0004
        /*0024*/ 	.byte	0x00, 0xf0, 0x05, 0x00


	//----- nvinfo : EIATTR_KPARAM_INFO
	.align		4
.L_4443:
        /*0028*/ 	.byte	0x04, 0x17
        /*002a*/ 	.short	(.L_4445 - .L_4444)
.L_4444:
        /*002c*/ 	.word	0x00000000
        /*0030*/ 	.short	0x0000
        /*0032*/ 	.short	0x0000
        /*0034*/ 	.byte	0x00, 0xf0, 0x11, 0x00


	//----- nvinfo : EIATTR_SPARSE_MMA_MASK
	.align		4
.L_4445:
        /*0038*/ 	.byte	0x03, 0x50
        /*003a*/ 	.short	0x0000


	//----- nvinfo : EIATTR_MAXREG_COUNT
	.align		4
        /*003c*/ 	.byte	0x03, 0x1b
        /*003e*/ 	.short	0x00ff


	//----- nvinfo : EIATTR_MERCURY_ISA_VERSION
	.align		4
        /*0040*/ 	.byte	0x03, 0x5f
        /*0042*/ 	.short	0x0101


	//----- nvinfo : EIATTR_VRC_CTA_INIT_COUNT
	.align		4
        /*0044*/ 	.byte	0x02, 0x4a
	.zero		1
	.zero		1


	//----- nvinfo : EIATTR_EXIT_INSTR_OFFSETS
	.align		4
        /*0048*/ 	.byte	0x04, 0x1c
        /*004a*/ 	.short	(.L_4447 - .L_4446)


	//   ....[0]....
.L_4446:
        /*004c*/ 	.word	0x000009d0


	//   ....[1]....
        /*0050*/ 	.word	0x00000a20


	//   ....[2]....
        /*0054*/ 	.word	0x00000bb0


	//----- nvinfo : EIATTR_MAX_THREADS
	.align		4
.L_4447:
        /*0058*/ 	.byte	0x04, 0x05
        /*005a*/ 	.short	(.L_4449 - .L_4448)
.L_4448:
        /*005c*/ 	.word	0x00000080
        /*0060*/ 	.word	0x00000001
        /*0064*/ 	.word	0x00000001


	//----- nvinfo : EIATTR_CRS_STACK_SIZE
	.align		4
.L_4449:
        /*0068*/ 	.byte	0x04, 0x1e
        /*006a*/ 	.short	(.L_4451 - .L_4450)
.L_4450:
        /*006c*/ 	.word	0x00000000


	//----- nvinfo : EIATTR_CBANK_PARAM_SIZE
	.align		4
.L_4451:
        /*0070*/ 	.byte	0x03, 0x19
        /*0072*/ 	.short	0x0020


	//----- nvinfo : EIATTR_PARAM_CBANK
	.align		4
        /*0074*/ 	.byte	0x04, 0x0a
        /*0076*/ 	.short	(.L_4453 - .L_4452)
	.align		4
.L_4452:
        /*0078*/ 	.word	index@(.nv.constant0._ZN2at6native29vectorized_elementwise_kernelILi4ENS0_13BinaryFunctorIiiiNS0_16BitwiseOrFunctorIiEEEESt5arrayIPcLm3EEEEviT0_T1_)
        /*007c*/ 	.short	0x0380
        /*007e*/ 	.short	0x0020


	//----- nvinfo : EIATTR_SW_WAR
	.align		4
.L_4453:
        /*0080*/ 	.byte	0x04, 0x36
        /*0082*/ 	.short	(.L_4455 - .L_4454)
.L_4454:
        /*0084*/ 	.word	0x00000008
.L_4455:


//--------------------- .nv.info._ZN2at6native29vectorized_elementwise_kernelILi8ENS0_13BinaryFunctorIiiiNS0_16BitwiseOrFunctorIiEEEESt5arrayIPcLm3EEEEviT0_T1_ --------------------------
	.section	.nv.info._ZN2at6native29vectorized_elementwise_kernelILi8ENS0_13BinaryFunctorIiiiNS0_16BitwiseOrFunctorIiEEEESt5arrayIPcLm3EEEEviT0_T1_,"",@"SHT_CUDA_INFO"
	.sectionflags	@""
	.align	4


	//----- nvinfo : EIATTR_CUDA_API_VERSION
	.align		4
        /*0000*/ 	.byte	0x04, 0x37
        /*0002*/ 	.short	(.L_4457 - .L_4456)
.L_4456:
        /*0004*/ 	.word	0x00000082


	//----- nvinfo : EIATTR_KPARAM_INFO
	.align		4
.L_4457:
        /*0008*/ 	.byte	0x04, 0x17
        /*000a*/ 	.short	(.L_4459 - .L_4458)
.L_4458:
        /*000c*/ 	.word	0x00000000
        /*0010*/ 	.short	0x0002
        /*0012*/ 	.short	0x0008
        /*0014*/ 	.byte	0x00, 0xf0, 0x61, 0x00


	//----- nvinfo : EIATTR_KPARAM_INFO
	.align		4
.L_4459:
        /*0018*/ 	.byte	0x04, 0x17
        /*001a*/ 	.short	(.L_4461 - .L_4460)
.L_4460:
        /*001c*/ 	.word	0x00000000
        /*0020*/ 	.short	0x0001
        /*0022*/ 	.short	0x0004
        /*0024*/ 	.byte	0x00, 0xf0, 0x05, 0x00


	//----- nvinfo : EIATTR_KPARAM_INFO
	.align		4
.L_4461:
        /*0028*/ 	.byte	0x04, 0x17
        /*002a*/ 	.short	(.L_4463 - .L_4462)
.L_4462:
        /*002c*/ 	.word	0x00000000
        /*0030*/ 	.short	0x0000
        /*0032*/ 	.short	0x0000
        /*0034*/ 	.byte	0x00, 0xf0, 0x11, 0x00


	//----- nvinfo : EIATTR_SPARSE_MMA_MASK
	.align		4
.L_4463:
        /*0038*/ 	.byte	0x03, 0x50
        /*003a*/ 	.short	0x0000


	//----- nvinfo : EIATTR_MAXREG_COUNT
	.align		4
        /*003c*/ 	.byte	0x03, 0x1b
        /*003e*/ 	.short	0x00ff


	//----- nvinfo : EIATTR_MERCURY_ISA_VERSION
	.align		4
        /*0040*/ 	.byte	0x03, 0x5f
        /*0042*/ 	.short	0x0101


	//----- nvinfo : EIATTR_VRC_CTA_INIT_COUNT
	.align		4
        /*0044*/ 	.byte	0x02, 0x4a
	.zero		1
	.zero		1


	//----- nvinfo : EIATTR_EXIT_INSTR_OFFSETS
	.align		4
        /*0048*/ 	.byte	0x04, 0x1c
        /*004a*/ 	.short	(.L_4465 - .L_4464)


	//   ....[0]....
.L_4464:
        /*004c*/ 	.word	0x000009d0


	//   ....[1]....
        /*0050*/ 	.word	0x00000a20


	//   ....[2]....
        /*0054*/ 	.word	0x00000b80


	//----- nvinfo : EIATTR_MAX_THREADS
	.align		4
.L_4465:
        /*0058*/ 	.byte	0x04, 0x05
        /*005a*/ 	.short	(.L_4467 - .L_4466)
.L_4466:
        /*005c*/ 	.word	0x00000080
        /*0060*/ 	.word	0x00000001
        /*0064*/ 	.word	0x00000001


	//----- nvinfo : EIATTR_CRS_STACK_SIZE
	.align		4
.L_4467:
        /*0068*/ 	.byte	0x04, 0x1e
        /*006a*/ 	.short	(.L_4469 - .L_4468)
.L_4468:
        /*006c*/ 	.word	0x00000000


	//----- nvinfo : EIATTR_CBANK_PARAM_SIZE
	.align		4
.L_4469:
        /*0070*/ 	.byte	0x03, 0x19
        /*0072*/ 	.short	0x0020


	//----- nvinfo : EIATTR_PARAM_CBANK
	.align		4
        /*0074*/ 	.byte	0x04, 0x0a
        /*0076*/ 	.short	(.L_4471 - .L_4470)
	.align		4
.L_4470:
        /*0078*/ 	.word	index@(.nv.constant0._ZN2at6native29vectorized_elementwise_kernelILi8ENS0_13BinaryFunctorIiiiNS0_16BitwiseOrFunctorIiEEEESt5arrayIPcLm3EEEEviT0_T1_)
        /*007c*/ 	.short	0x0380
        /*007e*/ 	.short	0x0020


	//----- nvinfo : EIATTR_SW_WAR
	.align		4
.L_4471:
        /*0080*/ 	.byte	0x04, 0x36
        /*0082*/ 	.short	(.L_4473 - .L_4472)
.L_4472:
        /*0084*/ 	.word	0x00000008
.L_4473:


//--------------------- .nv.info._ZN2at6native18elementwise_kernelILi128ELi4EZNS0_15gpu_kernel_implINS0_13AUnaryFunctorIaaaNS0_16BitwiseOrFunctorIaEEEEEEvRNS_18TensorIteratorBaseERKT_EUliE_EEviT1_ --------------------------
	.section	.nv.info._ZN2at6native18elementwise_kernelILi128ELi4EZNS0_15gpu_kernel_implINS0_13AUnaryFunctorIaaaNS0_16BitwiseOrFunctorIaEEEEEEvRNS_18TensorIteratorBaseERKT_EUliE_EEviT1_,"",@"SHT_CUDA_INFO"
	.sectionflags	@""
	.align	4


	//----- nvinfo : EIATTR_CUDA_API_VERSION
	.align		4
        /*0000*/ 	.byte	0x04, 0x37
        /*0002*/ 	.short	(.L_4475 - .L_4474)
.L_4474:
        /*0004*/ 	.word	0x00000082


	//----- nvinfo : EIATTR_KPARAM_INFO
	.align		4
.L_4475:
        /*0008*/ 	.byte	0x04, 0x17
        /*000a*/ 	.short	(.L_4477 - .L_4476)
.L_4476:
        /*000c*/ 	.word	0x00000000
        /*0010*/ 	.short	0x0001
        /*0012*/ 	.short	0x0008
        /*0014*/ 	.byte	0x00, 0xf0, 0x61, 0x08


	//----- nvinfo : EIATTR_KPARAM_INFO
	.align		4
.L_4477:
        /*0018*/ 	.byte	0x04, 0x17
        /*001a*/ 	.short	(.L_4479 - .L_4478)
.L_4478:
        /*001c*/ 	.word	0x00000000
        /*0020*/ 	.short	0x0000
        /*0022*/ 	.short	0x0000
        /*0024*/ 	.byte	0x00, 0xf0, 0x11, 0x00


	//----- nvinfo : EIATTR_SPARSE_MMA_MASK
	.align		4
.L_4479:
        /*0028*/ 	.byte	0x03, 0x50
        /*002a*/ 	.short	0x0000


	//----- nvinfo : EIATTR_MAXREG_COUNT
	.align		4
        /*002c*/ 	.byte	0x03, 0x1b
        /*002e*/ 	.short	0x0080


	//----- nvinfo : EIATTR_EXTERNS
	.align		4
        /*0030*/ 	.byte	0x04, 0x0f
        /*0032*/ 	.short	(.L_4481 - .L_4480)


	//   ....[0]....
	.align		4
.L_4480:
        /*0034*/ 	.word	index@(__assertfail)


	//----- nvinfo : EIATTR_MERCURY_ISA_VERSION
	.align		4
.L_4481:
        /*0038*/ 	.byte	0x03, 0x5f
        /*003a*/ 	.short	0x0101


	//----- nvinfo : EIATTR_VRC_CTA_INIT_COUNT
	.align		4
        /*003c*/ 	.byte	0x02, 0x4a
	.zero		1
	.zero		1


	//----- nvinfo : EIATTR_SYSCALL_OFFSETS
	.align		4
        /*0040*/ 	.byte	0x04, 0x46
        /*0042*/ 	.short	(.L_4483 - .L_4482)


	//   ....[0]....
.L_4482:
        /*0044*/ 	.word	0x00002130


	//   ....[1]....
        /*0048*/ 	.word	0x00002fe0


	//   ....[2]....
        /*004c*/ 	.word	0x000052d0


	//   ....[3]....
        /*0050*/ 	.word	0x00005fc0


	//   ....[4]....
        /*0054*/ 	.word	0x000083a0


	//   ....[5]....
        /*0058*/ 	.word	0x00009090


	//   ....[6]....
        /*005c*/ 	.word	0x0000b480


	//   ....[7]....
        /*0060*/ 	.word	0x0000c140


	//----- nvinfo : EIATTR_EXIT_INSTR_OFFSETS
	.align		4
.L_4483:
        /*0064*/ 	.byte	0x04, 0x1c
        /*0066*/ 	.short	(.L_4485 - .L_4484)


	//   ....[0]....
.L_4484:
        /*0068*/ 	.word	0x00009370


	//   ....[1]....
        /*006c*/ 	.word	0x0000b5b0


	//   ....[2]....
        /*0070*/ 	.word	0x0000b5d0


	//   ....[3]....
        /*0074*/ 	.word	0x0000b690


	//   ....[4]....
        /*0078*/ 	.word	0x0000b6d0


	//   ....[5]....
        /*007c*/ 	.word	0x0000b710


	//   ....[6]....
        /*0080*/ 	.word	0x0000b7a0


	//   ....[7]....
        /*0084*/ 	.word	0x0000b7e0


	//   ....[8]....
        /*0088*/ 	.word	0x0000b880


	//   ....[9]....
        /*008c*/ 	.word	0x0000b8d0


	//   ....[10]....
        /*0090*/ 	.word	0x0000b920


	//   ....[11]....
        /*0094*/ 	.word	0x0000ba00


	//   ....[12]....
        /*0098*/ 	.word	0x0000bb70


	//   ....[13]....
        /*009c*/ 	.word	0x0000bce0


	//   ....[14]....
        /*00a0*/ 	.word	0x0000be40


	//   ....[15]....
        /*00a4*/ 	.word	0x0000bea0


	//   ....[16]....
        /*00a8*/ 	.word	0x0000bee0


	//   ....[17]....
        /*00ac*/ 	.word	0x0000bf80


	//   ....[18]....
        /*00b0*/ 	.word	0x0000bfe0


	//   ....[19]....
        /*00b4*/ 	.word	0x0000c150


	//   ....[20]....
        /*00b8*/ 	.word	0x0000c260


	//   ....[21]....
        /*00bc*/ 	.word	0x0000c3a0


	//   ....[22]....
        /*00c0*/ 	.word	0x0000c3e0


	//----- nvinfo : EIATTR_MAX_THREADS
	.align		4
.L_4485:
        /*00c4*/ 	.byte	0x04, 0x05
        /*00c6*/ 	.short	(.L_4487 - .L_4486)
.L_4486:
        /*00c8*/ 	.word	0x00000080
        /*00cc*/ 	.word	0x00000001
        /*00d0*/ 	.word	0x00000001


	//----- nvinfo : EIATTR_CRS_STACK_SIZE
	.align		4
.L_4487:
        /*00d4*/ 	.byte	0x04, 0x1e
        /*00d6*/ 	.short	(.L_4489 - .L_4488)
.L_4488:
        /*00d8*/ 	.word	0x00000000


	//----- nvinfo : EIATTR_CBANK_PARAM_SIZE
	.align		4
.L_4489:
        /*00dc*/ 	.byte	0x03, 0x19
        /*00de*/ 	.short	0x0220


	//----- nvinfo : EIATTR_PARAM_CBANK
	.align		4
        /*00e0*/ 	.byte	0x04, 0x0a
        /*00e2*/ 	.short	(.L_4491 - .L_4490)
	.align		4
.L_4490:
        /*00e4*/ 	.word	index@(.nv.constant0._ZN2at6native18elementwise_kernelILi128ELi4EZNS0_15gpu_kernel_implINS0_13AUnaryFunctorIaaaNS0_16BitwiseOrFunctorIaEEEEEEvRNS_18TensorIteratorBaseERKT_EUliE_EEviT1_)
        /*00e8*/ 	.short	0x0380
        /*00ea*/ 	.short	0x0220


	//----- nvinfo : EIATTR_SW_WAR
	.align		4
.L_4491:
        /*00ec*/ 	.byte	0x04, 0x36
        /*00ee*/ 	.short	(.L_4493 - .L_4492)
.L_4492:
        /*00f0*/ 	.word	0x00000008
.L_4493:


//--------------------- .nv.info._ZN2at6native27unrolled_elementwise_kernelINS0_13AUnaryFunctorIaaaNS0_16BitwiseOrFunctorIaEEEESt5arrayIPcLm2EELi4E23TrivialOffsetCalculatorILi1EjESA_NS0_6memory12LoadWithCastILi1EEENSB_13StoreWithCastILi1EEEEEviT_T0_T2_T3_T4_T5_ --------------------------
	.section	.nv.info._ZN2at6native27unrolled_elementwise_kernelINS0_13AUnaryFunctorIaaaNS0_16BitwiseOrFunctorIaEEEESt5arrayIPcLm2EELi4E23TrivialOffsetCalculatorILi1EjESA_NS0_6memory12LoadWithCastILi1EEENSB_13StoreWithCastILi1EEEEEviT_T0_T2_T3_T4_T5_,"",@"SHT_CUDA_INFO"
	.sectionflags	@""
	.align	4


	//----- nvinfo : EIATTR_CUDA_API_VERSION
	.align		4
        /*0000*/ 	.byte	0x04, 0x37
        /*0002*/ 	.short	(.L_4495 - .L_4494)
.L_4494:
        /*0004*/ 	.word	0x00000082


	//----- nvinfo : EIATTR_KPARAM_INFO
	.align		4
.L_4495:
        /*0008*/ 	.byte	0x04, 0x17
        /*000a*/ 	.short	(.L_4497 - .L_4496)
.L_4496:
        /*000c*/ 	.word	0x00000000
        /*0010*/ 	.short	0x0006
        /*0012*/ 	.short	0x0024
        /*0014*/ 	.byte	0x00, 0xf0, 0x21, 0x00


	//----- nvinfo : EIATTR_KPARAM_INFO
	.align		4
.L_4497:
        /*0018*/ 	.byte	0x04, 0x17
        /*001a*/ 	.short	(.L_4499 - .L_4498)
.L_4498:
        /*001c*/ 	.word	0x00000000
        /*0020*/ 	.short	0x0005
        /*0022*/ 	.short	0x001c
        /*0024*/ 	.byte	0x00, 0xf0, 0x21, 0x00


	//----- nvinfo : EIATTR_KPARAM_INFO
	.align		4
.L_4499:
        /*0028*/ 	.byte	0x04, 0x17
        /*002a*/ 	.short	(.L_4501 - .L_4500)
.L_4500:
        /*002c*/ 	.word	0x00000000
        /*0030*/ 	.short	0x0004
        /*0032*/ 	.short	0x0019
        /*0034*/ 	.byte	0x00, 0xf0, 0x05, 0x00


	//----- nvinfo : EIATTR_KPARAM_INFO
	.align		4
.L_4501:
        /*0038*/ 	.byte	0x04, 0x17
        /*003a*/ 	.short	(.L_4503 - .L_4502)
.L_4502:
        /*003c*/ 	.word	0x00000000
        /*0040*/ 	.short	0x0003
        /*0042*/ 	.short	0x0018
        /*0044*/ 	.byte	0x00, 0xf0, 0x05, 0x00


	//----- nvinfo : EIATTR_KPARAM_INFO
	.align		4
.L_4503:
        /*0048*/ 	.byte	0x04, 0x17
        /*004a*/ 	.short	(.L_4505 - .L_4504)
.L_4504:
        /*004c*/ 	.word	0x00000000
        /*0050*/ 	.short	0x0002
        /*0052*/ 	.short	0x0008
        /*0054*/ 	.byte	0x00, 0xf0, 0x41, 0x00


	//----- nvinfo : EIATTR_KPARAM_INFO
	.align		4
.L_4505:
        /*0058*/ 	.byte	0x04, 0x17
        /*005a*/ 	.short	(.L_4507 - .L_4506)
.L_4506:
        /*005c*/ 	.word	0x00000000
        /*0060*/ 	.short	0x0001
        /*0062*/ 	.short	0x0004
        /*0064*/ 	.byte	0x00, 0xf0, 0x09, 0x00


	//----- nvinfo : EIATTR_KPARAM_INFO
	.align		4
.L_4507:
        /*0068*/ 	.byte	0x04, 0x17
        /*006a*/ 	.short	(.L_4509 - .L_4508)
.L_4508:
        /*006c*/ 	.word	0x00000000
        /*0070*/ 	.short	0x0000
        /*0072*/ 	.short	0x0000
        /*0074*/ 	.byte	0x00, 0xf0, 0x11, 0x00


	//----- nvinfo : EIATTR_SPARSE_MMA_MASK
	.align		4
.L_4509:
        /*0078*/ 	.byte	0x03, 0x50
        /*007a*/ 	.short	0x0000


	//----- nvinfo : EIATTR_MAXREG_COUNT
	.align		4
        /*007c*/ 	.byte	0x03, 0x1b
        /*007e*/ 	.short	0x00ff


	//----- nvinfo : EIATTR_EXTERNS
	.align		4
        /*0080*/ 	.byte	0x04, 0x0f
        /*0082*/ 	.short	(.L_4511 - .L_4510)


	//   ....[0]....
	.align		4
.L_4510:
        /*0084*/ 	.word	index@(__assertfail)


	//----- nvinfo : EIATTR_MERCURY_ISA_VERSION
	.align		4
.L_4511:
        /*0088*/ 	.byte	0x03, 0x5f
        /*008a*/ 	.short	0x0101


	//----- nvinfo : EIATTR_VRC_CTA_INIT_COUNT
	.align		4
        /*008c*/ 	.byte	0x02, 0x4a
	.zero		1
	.zero		1


	//----- nvinfo : EIATTR_SYSCALL_OFFSETS
	.align		4
        /*0090*/ 	.byte	0x04, 0x46
        /*0092*/ 	.short	(.L_4513 - .L_4512)


	//   ....[0]....
.L_4512:
        /*0094*/ 	.word	0x00000e30


	//   ....[1]....
        /*0098*/ 	.word	0x00001de0


	//   ....[2]....
        /*009c*/ 	.word	0x00002cd0


	//   ....[3]....
        /*00a0*/ 	.word	0x00003bc0


	//   ....[4]....
        /*00a4*/ 	.word	0x00004a90


	//   ....[5]....
        /*00a8*/ 	.word	0x00005940


	//   ....[6]....
        /*00ac*/ 	.word	0x000068f0


	//   ....[7]....
        /*00b0*/ 	.word	0x00007880


	//----- nvinfo : EIATTR_EXIT_INSTR_OFFSETS
	.align		4
.L_4513:
        /*00b4*/ 	.byte	0x04, 0x1c
        /*00b6*/ 	.short	(.L_4515 - .L_4514)


	//   ....[0]....
.L_4514:
        /*00b8*/ 	.word	0x00006bc0


	//   ....[1]....
        /*00bc*/ 	.word	0x00006cf0


	//   ....[2]....
        /*00c0*/ 	.word	0x00006d10


	//   ....[3]....
        /*00c4*/ 	.word	0x00006dd0


	//   ....[4]....
        /*00c8*/ 	.word	0x00006e10


	//   ....[5]....
        /*00cc*/ 	.word	0x00006e50


	//   ....[6]....
        /*00d0*/ 	.word	0x00006ee0


	//   ....[7]....
        /*00d4*/ 	.word	0x00006f20


	//   ....[8]....
        /*00d8*/ 	.word	0x00006fc0


	//   ....[9]....
        /*00dc*/ 	.word	0x00007010


	//   ....[10]....
        /*00e0*/ 	.word	0x00007060


	//   ....[11]....
        /*00e4*/ 	.word	0x00007140


	//   ....[12]....
        /*00e8*/ 	.word	0x000072b0


	//   ....[13]....
        /*00ec*/ 	.word	0x00007420


	//   ....[14]....
        /*00f0*/ 	.word	0x00007580


	//   ....[15]....
        /*00f4*/ 	.word	0x000075e0


	//   ....[16]....
        /*00f8*/ 	.word	0x00007620


	//   ....[17]....
        /*00fc*/ 	.word	0x000076c0


	//   ....[18]....
        /*0100*/ 	.word	0x00007720


	//   ....[19]....
        /*0104*/ 	.word	0x00007890


	//   ....[20]....
        /*0108*/ 	.word	0x000079a0


	//   ....[21]....
        /*010c*/ 	.word	0x00007ae0


	//   ....[22]....
        /*0110*/ 	.word	0x00007b20


	//----- nvinfo : EIATTR_MAX_THREADS
	.align		4
.L_4515:
        /*0114*/ 	.byte	0x04, 0x05
        /*0116*/ 	.short	(.L_4517 - .L_4516)
.L_4516:
        /*0118*/ 	.word	0x00000080
        /*011c*/ 	.word	0x00000001
        /*0120*/ 	.word	0x00000001


	//----- nvinfo : EIATTR_CRS_STACK_SIZE
	.align		4
.L_4517:
        /*0124*/ 	.byte	0x04, 0x1e
        /*0126*/ 	.short	(.L_4519 - .L_4518)
.L_4518:
        /*0128*/ 	.word	0x00000000


	//----- nvinfo : EIATTR_CBANK_PARAM_SIZE
	.align		4
.L_4519:
        /*012c*/ 	.byte	0x03, 0x19
        /*012e*/ 	.short	0x002c


	//----- nvinfo : EIATTR_PARAM_CBANK
	.align		4
        /*0130*/ 	.byte	0x04, 0x0a
        /*0132*/ 	.short	(.L_4521 - .L_4520)
	.align		4
.L_4520:
        /*0134*/ 	.word	index@(.nv.constant0._ZN2at6native27unrolled_elementwise_kernelINS0_13AUnaryFunctorIaaaNS0_16BitwiseOrFunctorIaEEEESt5arrayIPcLm2EELi4E23TrivialOffsetCalculatorILi1EjESA_NS0_6memory12LoadWithCastILi1EEENSB_13StoreWithCastILi1EEEEEviT_T0_T2_T3_T4_T5_)
        /*0138*/ 	.short	0x0380
        /*013a*/ 	.short	0x002c


	//----- nvinfo : EIATTR_SW_WAR
	.align		4
.L_4521:
        /*013c*/ 	.byte	0x04, 0x36
        /*013e*/ 	.short	(.L_4523 - .L_4522)
.L_4522:
        /*0140*/ 	.word	0x00000008
.L_4523:


//--------------------- .nv.info._ZN2at6native18elementwise_kernelILi128ELi4EZNS0_22gpu_kernel_impl_nocastINS0_13AUnaryFunctorIaaaNS0_16BitwiseOrFunctorIaEEEEEEvRNS_18TensorIteratorBaseERKT_EUliE_EEviT1_ --------------------------
	.section	.nv.info._ZN2at6native18elementwise_kernelILi128ELi4EZNS0_22gpu_kernel_impl_nocastINS0_13AUnaryFunctorIaaaNS0_16BitwiseOrFunctorIaEEEEEEvRNS_18TensorIteratorBaseERKT_EUliE_EEviT1_,"",@"SHT_CUDA_INFO"
	.sectionflags	@""
	.align	4


	//----- nvinfo : EIATTR_CUDA_API_VERSION
	.align		4
        /*0000*/ 	.byte	0x04, 0x37
        /*0002*/ 	.short	(.L_4525 - .L_4524)
.L_4524:
        /*0004*/ 	.word	0x00000082


	//----- nvinfo : EIATTR_KPARAM_INFO
	.align		4
.L_4525:
        /*0008*/ 	.byte	0x04, 0x17
        /*000a*/ 	.short	(.L_4527 - .L_4526)
.L_4526:
        /*000c*/ 	.word	0x00000000
        /*0010*/ 	.short	0x0001
        /*0012*/ 	.short	0x0008
        /*0014*/ 	.byte	0x00, 0xf0, 0x61, 0x08


	//----- nvinfo : EIATTR_KPARAM_INFO
	.align		4
.L_4527:
        /*0018*/ 	.byte	0x04, 0x17
        /*001a*/ 	.short	(.L_4529 - .L_4528)
.L_4528:
        /*001c*/ 	.word	0x00000000
        /*0020*/ 	.short	0x0000
        /*0022*/ 	.short	0x0000
        /*0024*/ 	.byte	0x00, 0xf0, 0x11, 0x00


	//----- nvinfo : EIATTR_SPARSE_MMA_MASK
	.align		4
.L_4529:
        /*0028*/ 	.byte	0x03, 0x50
        /*002a*/ 	.short	0x0000


	//----- nvinfo : EIATTR_MAXREG_COUNT
	.align		4
        /*002c*/ 	.byte	0x03, 0x1b
        /*002e*/ 	.short	0x0080


	//----- nvinfo : EIATTR_MERCURY_ISA_VERSION
	.align		4
        /*0030*/ 	.byte	0x03, 0x5f
        /*0032*/ 	.short	0x0101


	//----- nvinfo : EIATTR_VRC_CTA_INIT_COUNT
	.align		4
        /*0034*/ 	.byte	0x02, 0x4a
	.zero		1
	.zero		1


	//----- nvinfo : EIATTR_EXIT_INSTR_OFFSETS
	.align		4
        /*0038*/ 	.byte	0x04, 0x1c
        /*003a*/ 	.short	(.L_4531 - .L_4530)


	//   ....[0]....
.L_4530:
        /*003c*/ 	.word	0x000002b0


	//   ....[1]....
        /*0040*/ 	.word	0x00000310


	//   ....[2]....
        /*0044*/ 	.word	0x00003dd0


	//   ....[3]....
        /*0048*/ 	.word	0x00005100


	//----- nvinfo : EIATTR_MAX_THREADS
	.align		4
.L_4531:
        /*004c*/ 	.byte	0x04, 0x05
        /*004e*/ 	.short	(.L_4533 - .L_4532)
.L_4532:
        /*0050*/ 	.word	0x00000080
        /*0054*/ 	.word	0x00000001
        /*0058*/ 	.word	0x00000001


	//----- nvinfo : EIATTR_CRS_STACK_SIZE
	.align		4
.L_4533:
        /*005c*/ 	.byte	0x04, 0x1e
        /*005e*/ 	.short	(.L_4535 - .L_4534)
.L_4534:
        /*0060*/ 	.word	0x00000000


	//----- nvinfo : EIATTR_CBANK_PARAM_SIZE
	.align		4
.L_4535:
        /*0064*/ 	.byte	0x03, 0x19
        /*0066*/ 	.short	0x0220


	//----- nvinfo : EIATTR_PARAM_CBANK
	.align		4
        /*0068*/ 	.byte	0x04, 0x0a
        /*006a*/ 	.short	(.L_4537 - .L_4536)
	.align		4
.L_4536:
        /*006c*/ 	.word	index@(.nv.constant0._ZN2at6native18elementwise_kernelILi128ELi4EZNS0_22gpu_kernel_impl_nocastINS0_13AUnaryFunctorIaaaNS0_16BitwiseOrFunctorIaEEEEEEvRNS_18TensorIteratorBaseERKT_EUliE_EEviT1_)
        /*0070*/ 	.short	0x0380
        /*0072*/ 	.short	0x0220


	//----- nvinfo : EIATTR_SW_WAR
	.align		4
.L_4537:
        /*0074*/ 	.byte	0x04, 0x36
        /*0076*/ 	.short	(.L_4539 - .L_4538)
.L_4538:
        /*0078*/ 	.word	0x00000008
.L_4539:


//--------------------- .nv.info._ZN2at6native27unrolled_elementwise_kernelINS0_13AUnaryFunctorIaaaNS0_16BitwiseOrFunctorIaEEEESt5arrayIPcLm2EELi4E23TrivialOffsetCalculatorILi1EjESA_NS0_6memory15LoadWithoutCastENSB_16StoreWithoutCastEEEviT_T0_T2_T3_T4_T5_ --------------------------
	.section	.nv.info._ZN2at6native27unrolled_elementwise_kernelINS0_13AUnaryFunctorIaaaNS0_16BitwiseOrFunctorIaEEEESt5arrayIPcLm2EELi4E23TrivialOffsetCalculatorILi1EjESA_NS0_6memory15LoadWithoutCastENSB_16StoreWithoutCastEEEviT_T0_T2_T3_T4_T5_,"",@"SHT_CUDA_INFO"
	.sectionflags	@""
	.align	4


	//----- nvinfo : EIATTR_CUDA_API_VERSION
	.align		4
        /*0000*/ 	.byte	0x04, 0x37
        /*0002*/ 	.short	(.L_4541 - .L_4540)
.L_4540:
        /*0004*/ 	.word	0x00000082


	//----- nvinfo : EIATTR_KPARAM_INFO
	.align		4
.L_4541:
        /*0008*/ 	.byte	0x04, 0x17
        /*000a*/ 	.short	(.L_4543 - .L_4542)
.L_4542:
        /*000c*/ 	.word	0x00000000
        /*0010*/ 	.short	0x0006
        /*0012*/ 	.short	0x001b
        /*0014*/ 	.byte	0x00, 0xf0, 0x05, 0x00


	//----- nvinfo : EIATTR_KPARAM_INFO
	.align		4
.L_4543:
        /*0018*/ 	.byte	0x04, 0x17
        /*001a*/ 	.short	(.L_4545 - .L_4544)
.L_4544:
        /*001c*/ 	.word	0x00000000
        /*0020*/ 	.short	0x0005
        /*0022*/ 	.short	0x001a
        /*0024*/ 	.byte	0x00, 0xf0, 0x05, 0x00


	//----- nvinfo : EIATTR_KPARAM_INFO
	.align		4
.L_4545:
        /*0028*/ 	.byte	0x04, 0x17
        /*002a*/ 	.short	(.L_4547 - .L_4546)
.L_4546:
        /*002c*/ 	.word	0x00000000
        /*0030*/ 	.short	0x0004
        /*0032*/ 	.short	0x0019
        /*0034*/ 	.byte	0x00, 0xf0, 0x05, 0x00


	//----- nvinfo : EIATTR_KPARAM_INFO
	.align		4
.L_4547:
        /*0038*/ 	.byte	0x04, 0x17
        /*003a*/ 	.short	(.L_4549 - .L_4548)
.L_4548:
        /*003c*/ 	.word	0x00000000
        /*0040*/ 	.short	0x0003
        /*0042*/ 	.short	0x0018
        /*0044*/ 	.byte	0x00, 0xf0, 0x05, 0x00


	//----- nvinfo : EIATTR_KPARAM_INFO
	.align		4
.L_4549:
        /*0048*/ 	.byte	0x04, 0x17
        /*004a*/ 	.short	(.L_4551 - .L_4550)
.L_4550:
        /*004c*/ 	.word	0x00000000
        /*0050*/ 	.short	0x0002
        /*0052*/ 	.short	0x0008
        /*0054*/ 	.byte	0x00, 0xf0, 0x41, 0x00


	//----- nvinfo : EIATTR_KPARAM_INFO
	.align		4
.L_4551:
        /*0058*/ 	.byte	0x04, 0x17
        /*005a*/ 	.short	(.L_4553 - .L_4552)
.L_4552:
        /*005c*/ 	.word	0x00000000
        /*0060*/ 	.short	0x0001
        /*0062*/ 	.short	0x0004
        /*0064*/ 	.byte	0x00, 0xf0, 0x09, 0x00


	//----- nvinfo : EIATTR_KPARAM_INFO
	.align		4
.L_4553:
        /*0068*/ 	.byte	0x04, 0x17
        /*006a*/ 	.short	(.L_4555 - .L_4554)
.L_4554:
        /*006c*/ 	.word	0x00000000
        /*0070*/ 	.short	0x0000
        /*0072*/ 	.short	0x0000
        /*0074*/ 	.byte	0x00, 0xf0, 0x11, 0x00


	//----- nvinfo : EIATTR_SPARSE_MMA_MASK
	.align		4
.L_4555:
        /*0078*/ 	.byte	0x03, 0x50
        /*007a*/ 	.short	0x0000


	//----- nvinfo : EIATTR_MAXREG_COUNT
	.align		4
        /*007c*/ 	.byte	0x03, 0x1b
        /*007e*/ 	.short	0x00ff


	//----- nvinfo : EIATTR_MERCURY_ISA_VERSION
	.align		4
        /*0080*/ 	.byte	0x03, 0x5f
        /*0082*/ 	.short	0x0101


	//----- nvinfo : EIATTR_VRC_CTA_INIT_COUNT
	.align		4
        /*0084*/ 	.byte	0x02, 0x4a
	.zero		1
	.zero		1


	//----- nvinfo : EIATTR_EXIT_INSTR_OFFSETS
	.align		4
        /*0088*/ 	.byte	0x04, 0x1c
        /*008a*/ 	.short	(.L_4557 - .L_4556)


	//   ....[0]....
.L_4556:
        /*008c*/ 	.word	0x00000490


	//   ....[1]....
        /*0090*/ 	.word	0x000004f0


	//----- nvinfo : EIATTR_MAX_THREADS
	.align		4
.L_4557:
        /*0094*/ 	.byte	0x04, 0x05
        /*0096*/ 	.short	(.L_4559 - .L_4558)
.L_4558:
        /*0098*/ 	.word	0x00000080
        /*009c*/ 	.word	0x00000001
        /*00a0*/ 	.word	0x00000001


	//----- nvinfo : EIATTR_CRS_STACK_SIZE
	.align		4
.L_4559:
        /*00a4*/ 	.byte	0x04, 0x1e
        /*00a6*/ 	.short	(.L_4561 - .L_4560)
.L_4560:
        /*00a8*/ 	.word	0x00000000


	//----- nvinfo : EIATTR_CBANK_PARAM_SIZE
	.align		4
.L_4561:
        /*00ac*/ 	.byte	0x03, 0x19
        /*00ae*/ 	.short	0x001c


	//----- nvinfo : EIATTR_PARAM_CBANK
	.align		4
        /*00b0*/ 	.byte	0x04, 0x0a
        /*00b2*/ 	.short	(.L_4563 - .L_4562)
	.align		4
.L_4562:
        /*00b4*/ 	.word	index@(.nv.constant0._ZN2at6native27unrolled_elementwise_kernelINS0_13AUnaryFunctorIaaaNS0_16BitwiseOrFunctorIaEEEESt5arrayIPcLm2EELi4E23TrivialOffsetCalculatorILi1EjESA_NS0_6memory15LoadWithoutCastENSB_16StoreWithoutCastEEEviT_T0_T2_T3_T4_T5_)
        /*00b8*/ 	.short	0x0380
        /*00ba*/ 	.short	0x001c


	//----- nvinfo : EIATTR_SW_WAR
	.align		4
.L_4563:
        /*00bc*/ 	.byte	0x04, 0x36
        /*00be*/ 	.short	(.L_4565 - .L_4564)
.L_4564:
        /*00c0*/ 	.word	0x00000008
.L_4565:


//--------------------- .nv.info._ZN2at6native29vectorized_elementwise_kernelILi2ENS0_13AUnaryFunctorIaaaNS0_16BitwiseOrFunctorIaEEEESt5arrayIPcLm2EEEEviT0_T1_ --------------------------
	.section	.nv.info._ZN2at6native29vectorized_elementwise_kernelILi2ENS0_13AUnaryFunctorIaaaNS0_16BitwiseOrFunctorIaEEEESt5arrayIPcLm2EEEEviT0_T1_,"",@"SHT_CUDA_INFO"
	.sectionflags	@""
	.align	4


	//----- nvinfo : EIATTR_CUDA_API_VERSION
	.align		4
        /*0000*/ 	.byte	0x04, 0x37
        /*0002*/ 	.short	(.L_4567 - .L_4566)
.L_4566:
        /*0004*/ 	.word	0x00000082


	//----- nvinfo : EIATTR_KPARAM_INFO
	.align		4
.L_4567:
        /*0008*/ 	.byte	0x04, 0x17
        /*000a*/ 	.short	(.L_4569 - .L_4568)
.L_4568:
        /*000c*/ 	.word	0x00000000
        /*0010*/ 	.short	0x0002
        /*0012*/ 	.short	0x0008
        /*0014*/ 	.byte	0x00, 0xf0, 0x41, 0x00


	//----- nvinfo : EIATTR_KPARAM_INFO
	.align		4
.L_4569:
        /*0018*/ 	.byte	0x04, 0x17
        /*001a*/ 	.short	(.L_4571 - .L_4570)
.L_4570:
        /*001c*/ 	.word	0x00000000
        /*0020*/ 	.short	0x0001
        /*0022*/ 	.short	0x0004
        /*0024*/ 	.byte	0x00, 0xf0, 0x09, 0x00


	//----- nvinfo : EIATTR_KPARAM_INFO
	.align		4
.L_4571:
        /*0028*/ 	.byte	0x04, 0x17
        /*002a*/ 	.short	(.L_4573 - .L_4572)
.L_4572:
        /*002c*/ 	.word	0x00000000
        /*0030*/ 	.short	0x0000
        /*0032*/ 	.short	0x0000
        /*0034*/ 	.byte	0x00, 0xf0, 0x11, 0x00


	//----- nvinfo : EIATTR_SPARSE_MMA_MASK
	.align		4
.L_4573:
        /*0038*/ 	.byte	0x03, 0x50
        /*003a*/ 	.short	0x0000


	//----- nvinfo : EIATTR_MAXREG_COUNT
	.align		4
        /*003c*/ 	.byte	0x03, 0x1b
        /*003e*/ 	.short	0x00ff


	//----- nvinfo : EIATTR_MERCURY_ISA_VERSION
	.align		4
        /*0040*/ 	.byte	0x03, 0x5f
        /*0042*/ 	.short	0x0101


	//----- nvinfo : EIATTR_VRC_CTA_INIT_COUNT
	.align		4
        /*0044*/ 	.byte	0x02, 0x4a
	.zero		1
	.zero		1


	//----- nvinfo : EIATTR_EXIT_INSTR_OFFSETS
	.align		4
        /*0048*/ 	.byte	0x04, 0x1c
        /*004a*/ 	.short	(.L_4575 - .L_4574)


	//   ....[0]....
.L_4574:
        /*004c*/ 	.word	0x00000900


	//   ....[1]....
        /*0050*/ 	.word	0x00000960


	//   ....[2]....
        /*0054*/ 	.word	0x00000c00


	//----- nvinfo : EIATTR_MAX_THREADS
	.align		4
.L_4575:
        /*0058*/ 	.byte	0x04, 0x05
        /*005a*/ 	.short	(.L_4577 - .L_4576)
.L_4576:
        /*005c*/ 	.word	0x00000080
        /*0060*/ 	.word	0x00000001
        /*0064*/ 	.word	0x00000001


	//----- nvinfo : EIATTR_CRS_STACK_SIZE
	.align		4
.L_4577:
        /*0068*/ 	.byte	0x04, 0x1e
        /*006a*/ 	.short	(.L_4579 - .L_4578)
.L_4578:
        /*006c*/ 	.word	0x00000000


	//----- nvinfo : EIATTR_CBANK_PARAM_SIZE
	.align		4
.L_4579:
        /*0070*/ 	.byte	0x03, 0x19
        /*0072*/ 	.short	0x0018


	//----- nvinfo : EIATTR_PARAM_CBANK
	.align		4
        /*0074*/ 	.byte	0x04, 0x0a
        /*0076*/ 	.short	(.L_4581 - .L_4580)
	.align		4
.L_4580:
        /*0078*/ 	.word	index@(.nv.constant0._ZN2at6native29vectorized_elementwise_kernelILi2ENS0_13AUnaryFunctorIaaaNS0_16BitwiseOrFunctorIaEEEESt5arrayIPcLm2EEEEviT0_T1_)
        /*007c*/ 	.short	0x0380
        /*007e*/ 	.short	0x0018


	//----- nvinfo : EIATTR_SW_WAR
	.align		4
.L_4581:
        /*0080*/ 	.byte	0x04, 0x36
        /*0082*/ 	.short	(.L_4583 - .L_4582)
.L_4582:
        /*0084*/ 	.word	0x00000008
.L_4583:


//--------------------- .nv.info._ZN2at6native29vectorized_elementwise_kernelILi4ENS0_13AUnaryFunctorIaaaNS0_16BitwiseOrFunctorIaEEEESt5arrayIPcLm2EEEEviT0_T1_ --------------------------
	.section	.nv.info._ZN2at6native29vectorized_elementwise_kernelILi4ENS0_13AUnaryFunctorIaaaNS0_16BitwiseOrFunctorIaEEEESt5arrayIPcLm2EEEEviT0_T1_,"",@"SHT_CUDA_INFO"
	.sectionflags	@""
	.align	4


	//----- nvinfo : EIATTR_CUDA_API_VERSION
	.align		4
        /*0000*/ 	.byte	0x04, 0x37
        /*0002*/ 	.short	(.L_4585 - .L_4584)
.L_4584:
        /*0004*/ 	.word	0x00000082


	//----- nvinfo : EIATTR_KPARAM_INFO
	.align		4
.L_4585:
        /*0008*/ 	.byte	0x04, 0x17
        /*000a*/ 	.short	(.L_4587 - .L_4586)
.L_4586:
        /*000c*/ 	.word	0x00000000
        /*0010*/ 	.short	0x0002
        /*0012*/ 	.short	0x0008
        /*0014*/ 	.byte	0x00, 0xf0, 0x41, 0x00


	//----- nvinfo : EIATTR_KPARAM_INFO
	.align		4
.L_4587:
        /*0018*/ 	.byte	0x04, 0x17
        /*001a*/ 	.short	(.L_4589 - .L_4588)
.L_4588:
        /*001c*/ 	.word	0x00000000
        /*0020*/ 	.short	0x0001
        /*0022*/ 	.short	0x0004
        /*0024*/ 	.byte	0x00, 0xf0, 0x09, 0x00


	//----- nvinfo : EIATTR_KPARAM_INFO
	.align		4
.L_4589:
        /*0028*/ 	.byte	0x04, 0x17
        /*002a*/ 	.short	(.L_4591 - .L_4590)
.L_4590:
        /*002c*/ 	.word	0x00000000
        /*0030*/ 	.short	0x0000
        /*0032*/ 	.short	0x0000
        /*0034*/ 	.byte	0x00, 0xf0, 0x11, 0x00


	//----- nvinfo : EIATTR_SPARSE_MMA_MASK
	.align		4
.L_4591:
        /*0038*/ 	.byte	0x03, 0x50
        /*003a*/ 	.short	0x0000


	//----- nvinfo : EIATTR_MAXREG_COUNT
	.align		4
        /*003c*/ 	.byte	0x03, 0x1b
        /*003e*/ 	.short	0x00ff


	//----- nvinfo : EIATTR_MERCURY_ISA_VERSION
	.align		4
        /*0040*/ 	.byte	0x03, 0x5f
        /*0042*/ 	.short	0x0101


	//----- nvinfo : EIATTR_VRC_CTA_INIT_COUNT
	.align		4
        /*0044*/ 	.byte	0x02, 0x4a
	.zero		1
	.zero		1


	//----- nvinfo : EIATTR_EXIT_INSTR_OFFSETS
	.align		4
        /*0048*/ 	.byte	0x04, 0x1c
        /*004a*/ 	.short	(.L_4593 - .L_4592)


	//   ....[0]....
.L_4592:
        /*004c*/ 	.word	0x00000900


	//   ....[1]....
        /*0050*/ 	.word	0x00000960


	//   ....[2]....
        /*0054*/ 	.word	0x00000be0


	//----- nvinfo : EIATTR_MAX_THREADS
	.align		4
.L_4593:
        /*0058*/ 	.byte	0x04, 0x05
        /*005a*/ 	.short	(.L_4595 - .L_4594)
.L_4594:
        /*005c*/ 	.word	0x00000080
        /*0060*/ 	.word	0x00000001
        /*0064*/ 	.word	0x00000001


	//----- nvinfo : EIATTR_CRS_STACK_SIZE
	.align		4
.L_4595:
        /*0068*/ 	.byte	0x04, 0x1e
        /*006a*/ 	.short	(.L_4597 - .L_4596)
.L_4596:
        /*006c*/ 	.word	0x00000000


	//----- nvinfo : EIATTR_CBANK_PARAM_SIZE
	.align		4
.L_4597:
        /*0070*/ 	.byte	0x03, 0x19
        /*0072*/ 	.short	0x0018


	//----- nvinfo : EIATTR_PARAM_CBANK
	.align		4
        /*0074*/ 	.byte	0x04, 0x0a
        /*0076*/ 	.short	(.L_4599 - .L_4598)
	.align		4
.L_4598:
        /*0078*/ 	.word	index@(.nv.constant0._ZN2at6native29vectorized_elementwise_kernelILi4ENS0_13AUnaryFunctorIaaaNS0_16BitwiseOrFunctorIaEEEESt5arrayIPcLm2EEEEviT0_T1_)
        /*007c*/ 	.short	0x0380
        /*007e*/ 	.short	0x0018


	//----- nvinfo : EIATTR_SW_WAR
	.align		4
.L_4599:
        /*0080*/ 	.byte	0x04, 0x36
        /*0082*/ 	.short	(.L_4601 - .L_4600)
.L_4600:
        /*0084*/ 	.word	0x00000008
.L_4601:


//--------------------- .nv.info._ZN2at6native29vectorized_elementwise_kernelILi8ENS0_13AUnaryFunctorIaaaNS0_16BitwiseOrFunctorIaEEEESt5arrayIPcLm2EEEEviT0_T1_ --------------------------
	.section	.nv.info._ZN2at6native29vectorized_elementwise_kernelILi8ENS0_13AUnaryFunctorIaaaNS0_16BitwiseOrFunctorIaEEEESt5arrayIPcLm2EEEEviT0_T1_,"",@"SHT_CUDA_INFO"
	.sectionflags	@""
	.align	4


	//----- nvinfo : EIATTR_CUDA_API_VERSION
	.align		4
        /*0000*/ 	.byte	0x04, 0x37
        /*0002*/ 	.short	(.L_4603 - .L_4602)
.L_4602:
        /*0004*/ 	.word	0x00000082


	//----- nvinfo : EIATTR_KPARAM_INFO
	.align		4
.L_4603:
        /*0008*/ 	.byte	0x04, 0x17
        /*000a*/ 	.short	(.L_4605 - .L_4604)
.L_4604:
        /*000c*/ 	.word	0x00000000
        /*0010*/ 	.short	0x0002
        /*0012*/ 	.short	0x0008
        /*0014*/ 	.byte	0x00, 0xf0, 0x41, 0x00


	//----- nvinfo : EIATTR_KPARAM_INFO
	.align		4
.L_4605:
        /*0018*/ 	.byte	0x04, 0x17
        /*001a*/ 	.short	(.L_4607 - .L_4606)
.L_4606:
        /*001c*/ 	.word	0x00000000
        /*0020*/ 	.short	0x0001
        /*0022*/ 	.short	0x0004
        /*0024*/ 	.byte	0x00, 0xf0, 0x09, 0x00


	//----- nvinfo : EIATTR_KPARAM_INFO
	.align		4
.L_4607:
        /*0028*/ 	.byte	0x04, 0x17
        /*002a*/ 	.short	(.L_4609 - .L_4608)
.L_4608:
        /*002c*/ 	.word	0x00000000
        /*0030*/ 	.short	0x0000
        /*0032*/ 	.short	0x0000
        /*0034*/ 	.byte	0x00, 0xf0, 0x11, 0x00


	//----- nvinfo : EIATTR_SPARSE_MMA_MASK
	.align		4
.L_4609:
        /*0038*/ 	.byte	0x03, 0x50
        /*003a*/ 	.short	0x0000


	//----- nvinfo : EIATTR_MAXREG_COUNT
	.align		4
        /*003c*/ 	.byte	0x03, 0x1b
        /*003e*/ 	.short	0x00ff


	//----- nvinfo : EIATTR_MERCURY_ISA_VERSION
	.align		4
        /*0040*/ 	.byte	0x03, 0x5f
        /*0042*/ 	.short	0x0101


	//----- nvinfo : EIATTR_VRC_CTA_INIT_COUNT
	.align		4
        /*0044*/ 	.byte	0x02, 0x4a
	.zero		1
	.zero		1


	//----- nvinfo : EIATTR_EXIT_INSTR_OFFSETS
	.align		4
        /*0048*/ 	.byte	0x04, 0x1c
        /*004a*/ 	.short	(.L_4611 - .L_4610)


	//   ....[0]....
.L_4610:
        /*004c*/ 	.word	0x00000900


	//   ....[1]....
        /*0050*/ 	.word	0x00000960


	//   ....[2]....
        /*0054*/ 	.word	0x00000bc0


	//----- nvinfo : EIATTR_MAX_THREADS
	.align		4
.L_4611:
        /*0058*/ 	.byte	0x04, 0x05
        /*005a*/ 	.short	(.L_4613 - .L_4612)
.L_4612:
        /*005c*/ 	.word	0x00000080
        /*0060*/ 	.word	0x00000001
        /*0064*/ 	.word	0x00000001


	//----- nvinfo : EIATTR_CRS_STACK_SIZE
	.align		4
.L_4613:
        /*0068*/ 	.byte	0x04, 0x1e
        /*006a*/ 	.short	(.L_4615 - .L_4614)
.L_4614:
        /*006c*/ 	.word	0x00000000


	//----- nvinfo : EIATTR_CBANK_PARAM_SIZE
	.align		4
.L_4615:
        /*0070*/ 	.byte	0x03, 0x19
        /*0072*/ 	.short	0x0018


	//----- nvinfo : EIATTR_PARAM_CBANK
	.align		4
        /*0074*/ 	.byte	0x04, 0x0a
        /*0076*/ 	.short	(.L_4617 - .L_4616)
	.align		4
.L_4616:
        /*0078*/ 	.word	index@(.nv.constant0._ZN2at6native29vectorized_elementwise_kernelILi8ENS0_13AUnaryFunctorIaaaNS0_16BitwiseOrFunctorIaEEEESt5arrayIPcLm2EEEEviT0_T1_)
        /*007c*/ 	.short	0x0380
        /*007e*/ 	.short	0x0018


	//----- nvinfo : EIATTR_SW_WAR
	.align		4
.L_4617:
        /*0080*/ 	.byte	0x04, 0x36
        /*0082*/ 	.short	(.L_4619 - .L_4618)
.L_4618:
        /*0084*/ 	.word	0x00000008
.L_4619:


//--------------------- .nv.info._ZN2at6native18elementwise_kernelILi128ELi4EZNS0_15gpu_kernel_implINS0_13BinaryFunctorIaaaNS0_16BitwiseOrFunctorIaEEEEEEvRNS_18TensorIteratorBaseERKT_EUliE_EEviT1_ --------------------------
	.section	.nv.info._ZN2at6native18elementwise_kernelILi128ELi4EZNS0_15gpu_kernel_implINS0_13BinaryFunctorIaaaNS0_16BitwiseOrFunctorIaEEEEEEvRNS_18TensorIteratorBaseERKT_EUliE_EEviT1_,"",@"SHT_CUDA_INFO"
	.sectionflags	@""
	.align	4


	//----- nvinfo : EIATTR_CUDA_API_VERSION
	.align		4
        /*0000*/ 	.byte	0x04, 0x37
        /*0002*/ 	.short	(.L_4621 - .L_4620)
.L_4620:
        /*0004*/ 	.word	0x00000082


	//----- nvinfo : EIATTR_KPARAM_INFO
	.align		4
.L_4621:
        /*0008*/ 	.byte	0x04, 0x17
        /*000a*/ 	.short	(.L_4623 - .L_4622)
.L_4622:
        /*000c*/ 	.word	0x00000000
        /*0010*/ 	.short	0x0001
        /*0012*/ 	.short	0x0008
        /*0014*/ 	.byte	0x00, 0xf0, 0x21, 0x0a


	//----- nvinfo : EIATTR_KPARAM_INFO
	.align		4
.L_4623:
        /*0018*/ 	.byte	0x04, 0x17
        /*001a*/ 	.short	(.L_4625 - .L_4624)
.L_4624:
        /*001c*/ 	.word	0x00000000
        /*0020*/ 	.short	0x0000
        /*0022*/ 	.short	0x0000
        /*0024*/ 	.byte	0x00, 0xf0, 0x11, 0x00


	//----- nvinfo : EIATTR_SPARSE_MMA_MASK
	.align		4
.L_4625:
        /*0028*/ 	.byte	0x03, 0x50
        /*002a*/ 	.short	0x0000


	//----- nvinfo : EIATTR_MAXREG_COUNT
	.align		4
        /*002c*/ 	.byte	0x03, 0x1b
        /*002e*/ 	.short	0x0080


	//----- nvinfo : EIATTR_EXTERNS
	.align		4
        /*0030*/ 	.byte	0x04, 0x0f
        /*0032*/ 	.short	(.L_4627 - .L_4626)


	//   ....[0]....
	.align		4
.L_4626:
        /*0034*/ 	.word	index@(__assertfail)


	//----- nvinfo : EIATTR_MERCURY_ISA_VERSION
	.align		4
.L_4627:
        /*0038*/ 	.byte	0x03, 0x5f
        /*003a*/ 	.short	0x0101


	//----- nvinfo : EIATTR_VRC_CTA_INIT_COUNT
	.align		4
        /*003c*/ 	.byte	0x02, 0x4a
	.zero		1
	.zero		1


	//----- nvinfo : EIATTR_SYSCALL_OFFSETS
	.align		4
        /*0040*/ 	.byte	0x04, 0x46
        /*0042*/ 	.short	(.L_4629 - .L_4628)


	//   ....[0]....
.L_4628:
        /*0044*/ 	.word	0x00002460


	//   ....[1]....
        /*0048*/ 	.word	0x000032b0


	//   ....[2]....
        /*004c*/ 	.word	0x00004160


	//   ....[3]....
        /*0050*/ 	.word	0x00006780


	//   ....[4]....
        /*0054*/ 	.word	0x000075d0


	//   ....[5]....
        /*0058*/ 	.word	0x000082c0


	//   ....[6]....
        /*005c*/ 	.word	0x0000a9d0


	//   ....[7]....
        /*0060*/ 	.word	0x0000b820


	//   ....[8]....
        /*0064*/ 	.word	0x0000c510


	//   ....[9]....
        /*0068*/ 	.word	0x0000ec40


	//   ....[10]....
        /*006c*/ 	.word	0x0000fa90


	//   ....[11]....
        /*0070*/ 	.word	0x00010750


	//----- nvinfo : EIATTR_EXIT_INSTR_OFFSETS
	.align		4
.L_4629:
        /*0074*/ 	.byte	0x04, 0x1c
        /*0076*/ 	.short	(.L_4631 - .L_4630)


	//   ....[0]....
.L_4630:
        /*0078*/ 	.word	0x0000c7f0


	//   ....[1]....
        /*007c*/ 	.word	0x0000fbc0


	//   ....[2]....
        /*0080*/ 	.word	0x0000fbe0


	//   ....[3]....
        /*0084*/ 	.word	0x0000fca0


	//   ....[4]....
        /*0088*/ 	.word	0x0000fce0


	//   ....[5]....
        /*008c*/ 	.word	0x0000fd20


	//   ....[6]....
        /*0090*/ 	.word	0x0000fdb0


	//   ....[7]....
        /*0094*/ 	.word	0x0000fdf0


	//   ....[8]....
        /*0098*/ 	.word	0x0000fe90


	//   ....[9]....
        /*009c*/ 	.word	0x0000fee0


	//   ....[10]....
        /*00a0*/ 	.word	0x0000ff30


	//   ....[11]....
        /*00a4*/ 	.word	0x00010010


	//   ....[12]....
        /*00a8*/ 	.word	0x00010180


	//   ....[13]....
        /*00ac*/ 	.word	0x000102f0


	//   ....[14]....
        /*00b0*/ 	.word	0x00010450


	//   ....[15]....
        /*00b4*/ 	.word	0x000104b0


	//   ....[16]....
        /*00b8*/ 	.word	0x000104f0


	//   ....[17]....
        /*00bc*/ 	.word	0x00010590


	//   ....[18]....
        /*00c0*/ 	.word	0x000105f0


	//   ....[19]....
        /*00c4*/ 	.word	0x00010760


	//   ....[20]....
        /*00c8*/ 	.word	0x00010870


	//   ....[21]....
        /*00cc*/ 	.word	0x000109b0


	//   ....[22]....
        /*00d0*/ 	.word	0x000109f0


	//----- nvinfo : EIATTR_MAX_THREADS
	.align		4
.L_4631:
        /*00d4*/ 	.byte	0x04, 0x05
        /*00d6*/ 	.short	(.L_4633 - .L_4632)
.L_4632:
        /*00d8*/ 	.word	0x00000080
        /*00dc*/ 	.word	0x00000001
        /*00e0*/ 	.word	0x00000001


	//----- nvinfo : EIATTR_CRS_STACK_SIZE
	.align		4
.L_4633:
        /*00e4*/ 	.byte	0x04, 0x1e
        /*00e6*/ 	.short	(.L_4635 - .L_4634)
.L_4634:
        /*00e8*/ 	.word	0x00000000


	//----- nvinfo : EIATTR_CBANK_PARAM_SIZE
	.align		4
.L_4635:
        /*00ec*/ 	.byte	0x03, 0x19
        /*00ee*/ 	.short	0x0290


	//----- nvinfo : EIATTR_PARAM_CBANK
	.align		4
        /*00f0*/ 	.byte	0x04, 0x0a
        /*00f2*/ 	.short	(.L_4637 - .L_4636)
	.align		4
.L_4636:
        /*00f4*/ 	.word	index@(.nv.constant0._ZN2at6native18elementwise_kernelILi128ELi4EZNS0_15gpu_kernel_implINS0_13BinaryFunctorIaaaNS0_16BitwiseOrFunctorIaEEEEEEvRNS_18TensorIteratorBaseERKT_EUliE_EEviT1_)
        /*00f8*/ 	.short	0x0380
        /*00fa*/ 	.short	0x0290


	//----- nvinfo : EIATTR_SW_WAR
	.align		4
.L_4637:
        /*00fc*/ 	.byte	0x04, 0x36
        /*00fe*/ 	.short	(.L_4639 - .L_4638)
.L_4638:
        /*0100*/ 	.word	0x00000008
.L_4639:


//--------------------- .nv.info._ZN2at6native27unrolled_elementwise_kernelINS0_13BinaryFunctorIaaaNS0_16BitwiseOrFunctorIaEEEESt5arrayIPcLm3EELi4E23TrivialOffsetCalculatorILi2EjES9_ILi1EjENS0_6memory12LoadWithCastILi2EEENSC_13StoreWithCastILi1EEEEEviT_T0_T2_T3_T4_T5_ --------------------------
	.section	.nv.info._ZN2at6native27unrolled_elementwise_kernelINS0_13BinaryFunctorIaaaNS0_16BitwiseOrFunctorIaEEEESt5arrayIPcLm3EELi4E23TrivialOffsetCalculatorILi2EjES9_ILi1EjENS0_6memory12LoadWithCastILi2EEENSC_13StoreWithCastILi1EEEEEviT_T0_T2_T3_T4_T5_,"",@"SHT_CUDA_INFO"
	.sectionflags	@""
	.align	4


	//----- nvinfo : EIATTR_CUDA_API_VERSION
	.align		4
        /*0000*/ 	.byte	0x04, 0x37
        /*0002*/ 	.short	(.L_4641 - .L_4640)
.L_4640:
        /*0004*/ 	.word	0x00000082


	//----- nvinfo : EIATTR_KPARAM_INFO
	.align		4
.L_4641:
        /*0008*/ 	.byte	0x04, 0x17
        /*000a*/ 	.short	(.L_4643 - .L_4642)
.L_4642:
        /*000c*/ 	.word	0x00000000
        /*0010*/ 	.short	0x0006
        /*0012*/ 	.short	0x0030
        /*0014*/ 	.byte	0x00, 0xf0, 0x21, 0x00


	//----- nvinfo : EIATTR_KPARAM_INFO
	.align		4
.L_4643:
        /*0018*/ 	.byte	0x04, 0x17
        /*001a*/ 	.short	(.L_4645 - .L_4644)
.L_4644:
        /*001c*/ 	.word	0x00000000
        /*0020*/ 	.short	0x0005
        /*0022*/ 	.short	0x0024
        /*0024*/ 	.byte	0x00, 0xf0, 0x31, 0x00


	//----- nvinfo : EIATTR_KPARAM_INFO
	.align		4
.L_4645:
        /*0028*/ 	.byte	0x04, 0x17
        /*002a*/ 	.short	(.L_4647 - .L_4646)
.L_4646:
        /*002c*/ 	.word	0x00000000
        /*0030*/ 	.short	0x0004
        /*0032*/ 	.short	0x0021
        /*0034*/ 	.byte	0x00, 0xf0, 0x05, 0x00


	//----- nvinfo : EIATTR_KPARAM_INFO
	.align		4
.L_4647:
        /*0038*/ 	.byte	0x04, 0x17
        /*003a*/ 	.short	(.L_4649 - .L_4648)
.L_4648:
        /*003c*/ 	.word	0x00000000
        /*0040*/ 	.short	0x0003
        /*0042*/ 	.short	0x0020
        /*0044*/ 	.byte	0x00, 0xf0, 0x05, 0x00


	//----- nvinfo : EIATTR_KPARAM_INFO
	.align		4
.L_4649:
        /*0048*/ 	.byte	0x04, 0x17
        /*004a*/ 	.short	(.L_4651 - .L_4650)
.L_4650:
        /*004c*/ 	.word	0x00000000
        /*0050*/ 	.short	0x0002
        /*0052*/ 	.short	0x0008
        /*0054*/ 	.byte	0x00, 0xf0, 0x61, 0x00


	//----- nvinfo : EIATTR_KPARAM_INFO
	.align		4
.L_4651:
        /*0058*/ 	.byte	0x04, 0x17
        /*005a*/ 	.short	(.L_4653 - .L_4652)
.L_4652:
        /*005c*/ 	.word	0x00000000
        /*0060*/ 	.short	0x0001
        /*0062*/ 	.short	0x0004
        /*0064*/ 	.byte	0x00, 0xf0, 0x05, 0x00


	//----- nvinfo : EIATTR_KPARAM_INFO
	.align		4
.L_4653:
        /*0068*/ 	.byte	0x04, 0x17
        /*006a*/ 	.short	(.L_4655 - .L_4654)
.L_4654:
        /*006c*/ 	.word	0x00000000
        /*0070*/ 	.short	0x0000
        /*0072*/ 	.short	0x0000
        /*0074*/ 	.byte	0x00, 0xf0, 0x11, 0x00


	//----- nvinfo : EIATTR_SPARSE_MMA_MASK
	.align		4
.L_4655:
        /*0078*/ 	.byte	0x03, 0x50
        /*007a*/ 	.short	0x0000


	//----- nvinfo : EIATTR_MAXREG_COUNT
	.align		4
        /*007c*/ 	.byte	0x03, 0x1b
        /*007e*/ 	.short	0x00ff


	//----- nvinfo : EIATTR_EXTERNS
	.align		4
        /*0080*/ 	.byte	0x04, 0x0f
        /*0082*/ 	.short	(.L_4657 - .L_4656)


	//   ....[0]....
	.align		4
.L_4656:
        /*0084*/ 	.word	index@(__assertfail)


	//----- nvinfo : EIATTR_MERCURY_ISA_VERSION
	.align		4
.L_4657:
        /*0088*/ 	.byte	0x03, 0x5f
        /*008a*/ 	.short	0x0101


	//----- nvinfo : EIATTR_VRC_CTA_INIT_COUNT
	.align		4
        /*008c*/ 	.byte	0x02, 0x4a
	.zero		1
	.zero		1


	//----- nvinfo : EIATTR_SYSCALL_OFFSETS
	.align		4
        /*0090*/ 	.byte	0x04, 0x46
        /*0092*/ 	.short	(.L_4659 - .L_4658)


	//   ....[0]....
.L_4658:
        /*0094*/ 	.word	0x00000e50


	//   ....[1]....
        /*0098*/ 	.word	0x00001cd0


	//   ....[2]....
        /*009c*/ 	.word	0x00002c90


	//   ....[3]....
        /*00a0*/ 	.word	0x00003b10


	//   ....[4]....
        /*00a4*/ 	.word	0x00004a10


	//   ....[5]....
        /*00a8*/ 	.word	0x00005890


	//   ....[6]....
        /*00ac*/ 	.word	0x00006790


	//   ....[7]....
        /*00b0*/ 	.word	0x00007620


	//   ....[8]....
        /*00b4*/ 	.word	0x000084e0


	//   ....[9]....
        /*00b8*/ 	.word	0x00009380


	//   ....[10]....
        /*00bc*/ 	.word	0x0000a330


	//   ....[11]....
        /*00c0*/ 	.word	0x0000b2c0


	//----- nvinfo : EIATTR_EXIT_INSTR_OFFSETS
	.align		4
.L_4659:
        /*00c4*/ 	.byte	0x04, 0x1c
        /*00c6*/ 	.short	(.L_4661 - .L_4660)


	//   ....[0]....
.L_4660:
        /*00c8*/ 	.word	0x0000a600


	//   ....[1]....
        /*00cc*/ 	.word	0x0000a730


	//   ....[2]....
        /*00d0*/ 	.word	0x0000a750


	//   ....[3]....
        /*00d4*/ 	.word	0x0000a810


	//   ....[4]....
        /*00d8*/ 	.word	0x0000a850


	//   ....[5]....
        /*00dc*/ 	.word	0x0000a890


	//   ....[6]....
        /*00e0*/ 	.word	0x0000a920


	//   ....[7]....
        /*00e4*/ 	.word	0x0000a960


	//   ....[8]....
        /*00e8*/ 	.word	0x0000aa00


	//   ....[9]....
        /*00ec*/ 	.word	0x0000aa50


	//   ....[10]....
        /*00f0*/ 	.word	0x0000aaa0


	//   ....[11]....
        /*00f4*/ 	.word	0x0000ab80


	//   ....[12]....
        /*00f8*/ 	.word	0x0000acf0


	//   ....[13]....
        /*00fc*/ 	.word	0x0000ae60


	//   ....[14]....
        /*0100*/ 	.word	0x0000afc0


	//   ....[15]....
        /*0104*/ 	.word	0x0000b020


	//   ....[16]....
        /*0108*/ 	.word	0x0000b060


	//   ....[17]....
        /*010c*/ 	.word	0x0000b100


	//   ....[18]....
        /*0110*/ 	.word	0x0000b160


	//   ....[19]....
        /*0114*/ 	.word	0x0000b2d0


	//   ....[20]....
        /*0118*/ 	.word	0x0000b3e0


	//   ....[21]....
        /*011c*/ 	.word	0x0000b520


	//   ....[22]....
        /*0120*/ 	.word	0x0000b560


	//----- nvinfo : EIATTR_MAX_THREADS
	.align		4
.L_4661:
        /*0124*/ 	.byte	0x04, 0x05
        /*0126*/ 	.short	(.L_4663 - .L_4662)
.L_4662:
        /*0128*/ 	.word	0x00000080
        /*012c*/ 	.word	0x00000001
        /*0130*/ 	.word	0x00000001


	//----- nvinfo : EIATTR_CRS_STACK_SIZE
	.align		4
.L_4663:
        /*0134*/ 	.byte	0x04, 0x1e
        /*0136*/ 	.short	(.L_4665 - .L_4664)
.L_4664:
        /*0138*/ 	.word	0x00000000


	//----- nvinfo : EIATTR_CBANK_PARAM_SIZE
	.align		4
.L_4665:
        /*013c*/ 	.byte	0x03, 0x19
        /*013e*/ 	.short	0x0038


	//----- nvinfo : EIATTR_PARAM_CBANK
	.align		4
        /*0140*/ 	.byte	0x04, 0x0a
        /*0142*/ 	.short	(.L_4667 - .L_4666)
	.align		4
.L_4666:
        /*0144*/ 	.word	index@(.nv.constant0._ZN2at6native27unrolled_elementwise_kernelINS0_13BinaryFunctorIaaaNS0_16BitwiseOrFunctorIaEEEESt5arrayIPcLm3EELi4E23TrivialOffsetCalculatorILi2EjES9_ILi1EjENS0_6memory12LoadWithCastILi2EEENSC_13StoreWithCastILi1EEEEEviT_T0_T2_T3_T4_T5_)
        /*0148*/ 	.short	0x0380
        /*014a*/ 	.short	0x0038


	//----- nvinfo : EIATTR_SW_WAR
	.align		4
.L_4667:
        /*014c*/ 	.byte	0x04, 0x36
        /*014e*/ 	.short	(.L_4669 - .L_4668)
.L_4668:
        /*0150*/ 	.word	0x00000008
.L_4669:


//--------------------- .nv.info._ZN2at6native18elementwise_kernelILi128ELi4EZNS0_22gpu_kernel_impl_nocastINS0_13BinaryFunctorIaaaNS0_16BitwiseOrFunctorIaEEEEEEvRNS_18TensorIteratorBaseERKT_EUliE_EEviT1_ --------------------------
	.section	.nv.info._ZN2at6native18elementwise_kernelILi128ELi4EZNS0_22gpu_kernel_impl_nocastINS0_13BinaryFunctorIaaaNS0_16BitwiseOrFunctorIaEEEEEEvRNS_18TensorIteratorBaseERKT_EUliE_EEviT1_,"",@"SHT_CUDA_INFO"
	.sectionflags	@""
	.align	4


	//----- nvinfo : EIATTR_CUDA_API_VERSION
	.align		4
        /*0000*/ 	.byte	0x04, 0x37
        /*0002*/ 	.short	(.L_4671 - .L_4670)
.L_4670:
        /*0004*/ 	.word	0x00000082


	//----- nvinfo : EIATTR_KPARAM_INFO
	.align		4
.L_4671:
        /*0008*/ 	.byte	0x04, 0x17
        /*000a*/ 	.short	(.L_4673 - .L_4672)
.L_4672:
        /*000c*/ 	.word	0x00000000
        /*0010*/ 	.short	0x0001
        /*0012*/ 	.short	0x0008
        /*0014*/ 	.byte	0x00, 0xf0, 0x21, 0x0a


	//----- nvinfo : EIATTR_KPARAM_INFO
	.align		4
.L_4673:
        /*0018*/ 	.byte	0x04, 0x17
        /*001a*/ 	.short	(.L_4675 - .L_4674)
.L_4674:
        /*001c*/ 	.word	0x00000000
        /*0020*/ 	.short	0x0000
        /*0022*/ 	.short	0x0000
        /*0024*/ 	.byte	0x00, 0xf0, 0x11, 0x00


	//----- nvinfo : EIATTR_SPARSE_MMA_MASK
	.align		4
.L_4675:
        /*0028*/ 	.byte	0x03, 0x50
        /*002a*/ 	.short	0x0000


	//----- nvinfo : EIATTR_MAXREG_COUNT
	.align		4
        /*002c*/ 	.byte	0x03, 0x1b
        /*002e*/ 	.short	0x0080


	//----- nvinfo : EIATTR_MERCURY_ISA_VERSION
	.align		4
        /*0030*/ 	.byte	0x03, 0x5f
        /*0032*/ 	.short	0x0101


	//----- nvinfo : EIATTR_VRC_CTA_INIT_COUNT
	.align		4
        /*0034*/ 	.byte	0x02, 0x4a
	.zero		1
	.zero		1


	//----- nvinfo : EIATTR_EXIT_INSTR_OFFSETS
	.align		4
        /*0038*/ 	.byte	0x04, 0x1c
        /*003a*/ 	.short	(.L_4677 - .L_4676)


	//   ....[0]....
.L_4676:
        /*003c*/ 	.word	0x00000300


	//   ....[1]....
        /*0040*/ 	.word	0x00000380


	//   ....[2]....
        /*0044*/ 	.word	0x00004860


	//   ....[3]....
        /*0048*/ 	.word	0x00005ef0


	//----- nvinfo : EIATTR_MAX_THREADS
	.align		4
.L_4677:
        /*004c*/ 	.byte	0x04, 0x05
        /*004e*/ 	.short	(.L_4679 - .L_4678)
.L_4678:
        /*0050*/ 	.word	0x00000080
        /*0054*/ 	.word	0x00000001
        /*0058*/ 	.word	0x00000001


	//----- nvinfo : EIATTR_CRS_STACK_SIZE
	.align		4
.L_4679:
        /*005c*/ 	.byte	0x04, 0x1e
        /*005e*/ 	.short	(.L_4681 - .L_4680)
.L_4680:
        /*0060*/ 	.word	0x00000000


	//----- nvinfo : EIATTR_CBANK_PARAM_SIZE
	.align		4
.L_4681:
        /*0064*/ 	.byte	0x03, 0x19
        /*0066*/ 	.short	0x0290


	//----- nvinfo : EIATTR_PARAM_CBANK
	.align		4
        /*0068*/ 	.byte	0x04, 0x0a
        /*006a*/ 	.short	(.L_4683 - .L_4682)
	.align		4
.L_4682:
        /*006c*/ 	.word	index@(.nv.constant0._ZN2at6native18elementwise_kernelILi128ELi4EZNS0_22gpu_kernel_impl_nocastINS0_13BinaryFunctorIaaaNS0_16BitwiseOrFunctorIaEEEEEEvRNS_18TensorIteratorBaseERKT_EUliE_EEviT1_)
        /*0070*/ 	.short	0x0380
        /*0072*/ 	.short	0x0290


	//----- nvinfo : EIATTR_SW_WAR
	.align		4
.L_4683:
        /*0074*/ 	.byte	0x04, 0x36
        /*0076*/ 	.short	(.L_4685 - .L_4684)
.L_4684:
        /*0078*/ 	.word	0x00000008
.L_4685:


//--------------------- .nv.info._ZN2at6native27unrolled_elementwise_kernelINS0_13BinaryFunctorIaaaNS0_16BitwiseOrFunctorIaEEEESt5arrayIPcLm3EELi4E23TrivialOffsetCalculatorILi2EjES9_ILi1EjENS0_6memory15LoadWithoutCastENSC_16StoreWithoutCastEEEviT_T0_T2_T3_T4_T5_ --------------------------
	.section	.nv.info._ZN2at6native27unrolled_elementwise_kernelINS0_13BinaryFunctorIaaaNS0_16BitwiseOrFunctorIaEEEESt5arrayIPcLm3EELi4E23TrivialOffsetCalculatorILi2EjES9_ILi1EjENS0_6memory15LoadWithoutCastENSC_16StoreWithoutCastEEEviT_T0_T2_T3_T4_T5_,"",@"SHT_CUDA_INFO"
	.sectionflags	@""
	.align	4


	//----- nvinfo : EIATTR_CUDA_API_VERSION
	.align		4
        /*0000*/ 	.byte	0x04, 0x37
        /*0002*/ 	.short	(.L_4687 - .L_4686)
.L_4686:
        /*0004*/ 	.word	0x00000082


	//----- nvinfo : EIATTR_KPARAM_INFO
	.align		4
.L_4687:
        /*0008*/ 	.byte	0x04, 0x17
        /*000a*/ 	.short	(.L_4689 - .L_4688)
.L_4688:
        /*000c*/ 	.word	0x00000000
        /*0010*/ 	.short	0x0006
        /*0012*/ 	.short	0x0023
        /*0014*/ 	.byte	0x00, 0xf0, 0x05, 0x00


	//----- nvinfo : EIATTR_KPARAM_INFO
	.align		4
.L_4689:
        /*0018*/ 	.byte	0x04, 0x17
        /*001a*/ 	.short	(.L_4691 - .L_4690)
.L_4690:
        /*001c*/ 	.word	0x00000000
        /*0020*/ 	.short	0x0005
        /*0022*/ 	.short	0x0022
        /*0024*/ 	.byte	0x00, 0xf0, 0x05, 0x00


	//----- nvinfo : EIATTR_KPARAM_INFO
	.align		4
.L_4691:
        /*0028*/ 	.byte	0x04, 0x17
        /*002a*/ 	.short	(.L_4693 - .L_4692)
.L_4692:
        /*002c*/ 	.word	0x00000000
        /*0030*/ 	.short	0x0004
        /*0032*/ 	.short	0x0021
        /*0034*/ 	.byte	0x00, 0xf0, 0x05, 0x00


	//----- nvinfo : EIATTR_KPARAM_INFO
	.align		4
.L_4693:
        /*0038*/ 	.byte	0x04, 0x17
        /*003a*/ 	.short	(.L_4695 - .L_4694)
.L_4694:
        /*003c*/ 	.word	0x00000000
        /*0040*/ 	.short	0x0003
        /*0042*/ 	.short	0x0020
        /*0044*/ 	.byte	0x00, 0xf0, 0x05, 0x00


	//----- nvinfo : EIATTR_KPARAM_INFO
	.align		4
.L_4695:
        /*0048*/ 	.byte	0x04, 0x17
        /*004a*/ 	.short	(.L_4697 - .L_4696)
.L_4696:
        /*004c*/ 	.word	0x00000000
        /*0050*/ 	.short	0x0002
        /*0052*/ 	.short	0x0008
        /*0054*/ 	.byte	0x00, 0xf0, 0x61, 0x00


	//----- nvinfo : EIATTR_KPARAM_INFO
	.align		4
.L_4697:
        /*0058*/ 	.byte	0x04, 0x17
        /*005a*/ 	.short	(.L_4699 - .L_4698)
.L_4698:
        /*005c*/ 	.word	0x00000000
        /*0060*/ 	.short	0x0001
        /*0062*/ 	.short	0x0004
        /*0064*/ 	.byte	0x00, 0xf0, 0x05, 0x00


	//----- nvinfo : EIATTR_KPARAM_INFO
	.align		4
.L_4699:
        /*0068*/ 	.byte	0x04, 0x17
        /*006a*/ 	.short	(.L_4701 - .L_4700)
.L_4700:
        /*006c*/ 	.word	0x00000000
        /*0070*/ 	.short	0x0000
        /*0072*/ 	.short	0x0000
        /*0074*/ 	.byte	0x00, 0xf0, 0x11, 0x00


	//----- nvinfo : EIATTR_SPARSE_MMA_MASK
	.align		4
.L_4701:
        /*0078*/ 	.byte	0x03, 0x50
        /*007a*/ 	.short	0x0000


	//----- nvinfo : EIATTR_MAXREG_COUNT
	.align		4
        /*007c*/ 	.byte	0x03, 0x1b
        /*007e*/ 	.short	0x00ff


	//----- nvinfo : EIATTR_MERCURY_ISA_VERSION
	.align		4
        /*0080*/ 	.byte	0x03, 0x5f
        /*0082*/ 	.short	0x0101


	//----- nvinfo : EIATTR_VRC_CTA_INIT_COUNT
	.align		4
        /*0084*/ 	.byte	0x02, 0x4a
	.zero		1
	.zero		1


	//----- nvinfo : EIATTR_EXIT_INSTR_OFFSETS
	.align		4
        /*0088*/ 	.byte	0x04, 0x1c
        /*008a*/ 	.short	(.L_4703 - .L_4702)


	//   ....[0]....
.L_4702:
        /*008c*/ 	.word	0x000005c0


	//   ....[1]....
        /*0090*/ 	.word	0x00000620


	//----- nvinfo : EIATTR_MAX_THREADS
	.align		4
.L_4703:
        /*0094*/ 	.byte	0x04, 0x05
        /*0096*/ 	.short	(.L_4705 - .L_4704)
.L_4704:
        /*0098*/ 	.word	0x00000080
        /*009c*/ 	.word	0x00000001
        /*00a0*/ 	.word	0x00000001


	//----- nvinfo : EIATTR_CRS_STACK_SIZE
	.align		4
.L_4705:
        /*00a4*/ 	.byte	0x04, 0x1e
        /*00a6*/ 	.short	(.L_4707 - .L_4706)
.L_4706:
        /*00a8*/ 	.word	0x00000000


	//----- nvinfo : EIATTR_CBANK_PARAM_SIZE
	.align		4
.L_4707:
        /*00ac*/ 	.byte	0x03, 0x19
        /*00ae*/ 	.short	0x0024


	//----- nvinfo : EIATTR_PARAM_CBANK
	.align		4
        /*00b0*/ 	.byte	0x04, 0x0a
        /*00b2*/ 	.short	(.L_4709 - .L_4708)
	.align		4
.L_4708:
        /*00b4*/ 	.word	index@(.nv.constant0._ZN2at6native27unrolled_elementwise_kernelINS0_13BinaryFunctorIaaaNS0_16BitwiseOrFunctorIaEEEESt5arrayIPcLm3EELi4E23TrivialOffsetCalculatorILi2EjES9_ILi1EjENS0_6memory15LoadWithoutCastENSC_16StoreWithoutCastEEEviT_T0_T2_T3_T4_T5_)
        /*00b8*/ 	.short	0x0380
        /*00ba*/ 	.short	0x0024


	//----- nvinfo : EIATTR_SW_WAR
	.align		4
.L_4709:
        /*00bc*/ 	.byte	0x04, 0x36
        /*00be*/ 	.short	(.L_4711 - .L_4710)
.L_4710:
        /*00c0*/ 	.word	0x00000008
.L_4711:


//--------------------- .nv.info._ZN2at6native29vectorized_elementwise_kernelILi2ENS0_13BinaryFunctorIaaaNS0_16BitwiseOrFunctorIaEEEESt5arrayIPcLm3EEEEviT0_T1_ --------------------------
	.section	.nv.info._ZN2at6native29vectorized_elementwise_kernelILi2ENS0_13BinaryFunctorIaaaNS0_16BitwiseOrFunctorIaEEEESt5arrayIPcLm3EEEEviT0_T1_,"",@"SHT_CUDA_INFO"
	.sectionflags	@""
	.align	4


	//----- nvinfo : EIATTR_CUDA_API_VERSION
	.align		4
        /*0000*/ 	.byte	0x04, 0x37
        /*0002*/ 	.short	(.L_4713 - .L_4712)
.L_4712:
        /*0004*/ 	.word	0x00000082


	//----- nvinfo : EIATTR_KPARAM_INFO
	.align		4
.L_4713:
        /*0008*/ 	.byte	0x04, 0x17
        /*000a*/ 	.short	(.L_4715 - .L_4714)
.L_4714:
        /*000c*/ 	.word	0x00000000
        /*0010*/ 	.short	0x0002
        /*0012*/ 	.short	0x0008
        /*0014*/ 	.byte	0x00, 0xf0, 0x61, 0x00


	//----- nvinfo : EIATTR_KPARAM_INFO
	.align		4
.L_4715:
        /*0018*/ 	.byte	0x04, 0x17
        /*001a*/ 	.short	(.L_4717 - .L_4716)
.L_4716:
        /*001c*/ 	.word	0x00000000
        /*0020*/ 	.short	0x0001
        /*0022*/ 	.short	0x0004
        /*0024*/ 	.byte	0x00, 0xf0, 0x05, 0x00


	//----- nvinfo : EIATTR_KPARAM_INFO
	.align		4
.L_4717:
        /*0028*/ 	.byte	0x04, 0x17
        /*002a*/ 	.short	(.L_4719 - .L_4718)
.L_4718:
        /*002c*/ 	.word	0x00000000
        /*0030*/ 	.short	0x0000
        /*0032*/ 	.short	0x0000
        /*0034*/ 	.byte	0x00, 0xf0, 0x11, 0x00


	//----- nvinfo : EIATTR_SPARSE_MMA_MASK
	.align		4
.L_4719:
        /*0038*/ 	.byte	0x03, 0x50
        /*003a*/ 	.short	0x0000


	//----- nvinfo : EIATTR_MAXREG_COUNT
	.align		4
        /*003c*/ 	.byte	0x03, 0x1b
        /*003e*/ 	.short	0x00ff


	//----- nvinfo : EIATTR_MERCURY_ISA_VERSION
	.align		4
        /*0040*/ 	.byte	0x03, 0x5f
        /*0042*/ 	.short	0x0101


	//----- nvinfo : EIATTR_VRC_CTA_INIT_COUNT
	.align		4
        /*0044*/ 	.byte	0x02, 0x4a
	.zero		1
	.zero		1


	//----- nvinfo : EIATTR_EXIT_INSTR_OFFSETS
	.align		4
        /*0048*/ 	.byte	0x04, 0x1c
        /*004a*/ 	.short	(.L_4721 - .L_4720)


	//   ....[0]....
.L_4720:
        /*004c*/ 	.word	0x00000b70


	//   ....[1]....
        /*0050*/ 	.word	0x00000bd0


	//   ....[2]....
        /*0054*/ 	.word	0x00000f80


	//----- nvinfo : EIATTR_MAX_THREADS
	.align		4
.L_4721:
        /*0058*/ 	.byte	0x04, 0x05
        /*005a*/ 	.short	(.L_4723 - .L_4722)
.L_4722:
        /*005c*/ 	.word	0x00000080
        /*0060*/ 	.word	0x00000001
        /*0064*/ 	.word	0x00000001


	//----- nvinfo : EIATTR_CRS_STACK_SIZE
	.align		4
.L_4723:
        /*0068*/ 	.byte	0x04, 0x1e
        /*006a*/ 	.short	(.L_4725 - .L_4724)
.L_4724:
        /*006c*/ 	.word	0x00000000


	//----- nvinfo : EIATTR_CBANK_PARAM_SIZE
	.align		4
.L_4725:
        /*0070*/ 	.byte	0x03, 0x19
        /*0072*/ 	.short	0x0020


	//----- nvinfo : EIATTR_PARAM_CBANK
	.align		4
        /*0074*/ 	.byte	0x04, 0x0a
        /*0076*/ 	.short	(.L_4727 - .L_4726)
	.align		4
.L_4726:
        /*0078*/ 	.word	index@(.nv.constant0._ZN2at6native29vectorized_elementwise_kernelILi2ENS0_13BinaryFunctorIaaaNS0_16BitwiseOrFunctorIaEEEESt5arrayIPcLm3EEEEviT0_T1_)
        /*007c*/ 	.short	0x0380
        /*007e*/ 	.short	0x0020


	//----- nvinfo : EIATTR_SW_WAR
	.align		4
.L_4727:
        /*0080*/ 	.byte	0x04, 0x36
        /*0082*/ 	.short	(.L_4729 - .L_4728)
.L_4728:
        /*0084*/ 	.word	0x00000008
.L_4729:


//--------------------- .nv.info._ZN2at6native29vectorized_elementwise_kernelILi4ENS0_13BinaryFunctorIaaaNS0_16BitwiseOrFunctorIaEEEESt5arrayIPcLm3EEEEviT0_T1_ --------------------------
	.section	.nv.info._ZN2at6native29vectorized_elementwise_kernelILi4ENS0_13BinaryFunctorIaaaNS0_16BitwiseOrFunctorIaEEEESt5arrayIPcLm3EEEEviT0_T1_,"",@"SHT_CUDA_INFO"
	.sectionflags	@""
	.align	4


	//----- nvinfo : EIATTR_CUDA_API_VERSION
	.align		4
        /*0000*/ 	.byte	0x04, 0x37
        /*0002*/ 	.short	(.L_4731 - .L_4730)
.L_4730:
        /*0004*/ 	.word	0x00000082


	//----- nvinfo : EIATTR_KPARAM_INFO
	.align		4
.L_4731:
        /*0008*/ 	.byte	0x04, 0x17
        /*000a*/ 	.short	(.L_4733 - .L_4732)
.L_4732:
        /*000c*/ 	.word	0x00000000
        /*0010*/ 	.short	0x0002
        /*0012*/ 	.short	0x0008
        /*0014*/ 	.byte	0x00, 0xf0, 0x61, 0x00


	//----- nvinfo : EIATTR_KPARAM_INFO
	.align		4
.L_4733:
        /*0018*/ 	.byte	0x04, 0x17
        /*001a*/ 	.short	(.L_4735 - .L_4734)
.L_4734:
        /*001c*/ 	.word	0x00000000
        /*0020*/ 	.short	0x0001
        /*0022*/ 	.short	0x0004
        /*0024*/ 	.byte	0x00, 0xf0, 0x05, 0x00


	//----- nvinfo : EIATTR_KPARAM_INFO
	.align		4
.L_4735:
        /*0028*/ 	.byte	0x04, 0x17
        /*002a*/ 	.short	(.L_4737 - .L_4736)
.L_4736:
        /*002c*/ 	.word	0x00000000
        /*0030*/ 	.short	0x0000
        /*0032*/ 	.short	0x0000
        /*0034*/ 	.byte	0x00, 0xf0, 0x11, 0x00


	//----- nvinfo : EIATTR_SPARSE_MMA_MASK
	.align		4
.L_4737:
        /*0038*/ 	.byte	0x03, 0x50
        /*003a*/ 	.short	0x0000


	//----- nvinfo : EIATTR_MAXREG_COUNT
	.align		4
        /*003c*/ 	.byte	0x03, 0x1b
        /*003e*/ 	.short	0x00ff


	//----- nvinfo : EIATTR_MERCURY_ISA_VERSION
	.align		4
        /*0040*/ 	.byte	0x03, 0x5f
        /*0042*/ 	.short	0x0101


	//----- nvinfo : EIATTR_VRC_CTA_INIT_COUNT
	.align		4
        /*0044*/ 	.byte	0x02, 0x4a
	.zero		1
	.zero		1


	//----- nvinfo : EIATTR_EXIT_INSTR_OFFSETS
	.align		4
        /*0048*/ 	.byte	0x04, 0x1c
        /*004a*/ 	.short	(.L_4739 - .L_4738)


	//   ....[0]....
.L_4738:
        /*004c*/ 	.word	0x00000b70


	//   ....[1]....
        /*0050*/ 	.word	0x00000bd0


	//   ....[2]....
        /*0054*/ 	.word	0x00000f40


	//----- nvinfo : EIATTR_MAX_THREADS
	.align		4
.L_4739:
        /*0058*/ 	.byte	0x04, 0x05
        /*005a*/ 	.short	(.L_4741 - .L_4740)
.L_4740:
        /*005c*/ 	.word	0x00000080
        /*0060*/ 	.word	0x00000001
        /*0064*/ 	.word	0x00000001


	//----- nvinfo : EIATTR_CRS_STACK_SIZE
	.align		4
.L_4741:
        /*0068*/ 	.byte	0x04, 0x1e
        /*006a*/ 	.short	(.L_4743 - .L_4742)
.L_4742:
        /*006c*/ 	.word	0x00000000


	//----- nvinfo : EIATTR_CBANK_PARAM_SIZE
	.align		4
.L_4743:
        /*0070*/ 	.byte	0x03, 0x19
        /*0072*/ 	.short	0x0020


	//----- nvinfo : EIATTR_PARAM_CBANK
	.align		4
        /*0074*/ 	.byte	0x04, 0x0a
        /*0076*/ 	.short	(.L_4745 - .L_4744)
	.align		4
.L_4744:
        /*0078*/ 	.word	index@(.nv.constant0._ZN2at6native29vectorized_elementwise_kernelILi4ENS0_13BinaryFunctorIaaaNS0_16BitwiseOrFunctorIaEEEESt5arrayIPcLm3EEEEviT0_T1_)
        /*007c*/ 	.short	0x0380
        /*007e*/ 	.short	0x0020


	//----- nvinfo : EIATTR_SW_WAR
	.align		4
.L_4745:
        /*0080*/ 	.byte	0x04, 0x36
        /*0082*/ 	.short	(.L_4747 - .L_4746)
.L_4746:
        /*0084*/ 	.word	0x00000008
.L_4747:


//--------------------- .nv.info._ZN2at6native29vectorized_elementwise_kernelILi8ENS0_13BinaryFunctorIaaaNS0_16BitwiseOrFunctorIaEEEESt5arrayIPcLm3EEEEviT0_T1_ --------------------------
	.section	.nv.info._ZN2at6native29vectorized_elementwise_kernelILi8ENS0_13BinaryFunctorIaaaNS0_16BitwiseOrFunctorIaEEEESt5arrayIPcLm3EEEEviT0_T1_,"",@"SHT_CUDA_INFO"
	.sectionflags	@""
	.align	4


	//----- nvinfo : EIATTR_CUDA_API_VERSION
	.align		4
        /*0000*/ 	.byte	0x04, 0x37
        /*0002*/ 	.short	(.L_4749 - .L_4748)
.L_4748:
        /*0004*/ 	.word	0x00000082


	//----- nvinfo : EIATTR_KPARAM_INFO
	.align		4
.L_4749:
        /*0008*/ 	.byte	0x04, 0x17
        /*000a*/ 	.short	(.L_4751 - .L_4750)
.L_4750:
        /*000c*/ 	.word	0x00000000
        /*0010*/ 	.short	0x0002
        /*0012*/ 	.short	0x0008
        /*0014*/ 	.byte	0x00, 0xf0, 0x61, 0x00


	//----- nvinfo : EIATTR_KPARAM_INFO
	.align		4
.L_4751:
        /*0018*/ 	.byte	0x04, 0x17
        /*001a*/ 	.short	(.L_4753 - .L_4752)
.L_4752:
        /*001c*/ 	.word	0x00000000
        /*0020*/ 	.short	0x0001
        /*0022*/ 	.short	0x0004
        /*0024*/ 	.byte	0x00, 0xf0, 0x05, 0x00


	//----- nvinfo : EIATTR_KPARAM_INFO
	.align		4
.L_4753:
        /*0028*/ 	.byte	0x04, 0x17
        /*002a*/ 	.short	(.L_4755 - .L_4754)
.L_4754:
        /*002c*/ 	.word	0x00000000
        /*0030*/ 	.short	0x0000
        /*0032*/ 	.short	0x0000
        /*0034*/ 	.byte	0x00, 0xf0, 0x11, 0x00


	//----- nvinfo : EIATTR_SPARSE_MMA_MASK
	.align		4
.L_4755:
        /*0038*/ 	.byte	0x03, 0x50
        /*003a*/ 	.short	0x0000


	//----- nvinfo : EIATTR_MAXREG_COUNT
	.align		4
        /*003c*/ 	.byte	0x03, 0x1b
        /*003e*/ 	.short	0x00ff


	//----- nvinfo : EIATTR_MERCURY_ISA_VERSION
	.align		4
        /*0040*/ 	.byte	0x03, 0x5f
        /*0042*/ 	.short	0x0101


	//----- nvinfo : EIATTR_VRC_CTA_INIT_COUNT
	.align		4
        /*0044*/ 	.byte	0x02, 0x4a
	.zero		1
	.zero		1


	//----- nvinfo : EIATTR_EXIT_INSTR_OFFSETS
	.align		4
        /*0048*/ 	.byte	0x04, 0x1c
        /*004a*/ 	.short	(.L_4757 - .L_4756)


	//   ....[0]....
.L_4756:
        /*004c*/ 	.word	0x00000b70


	//   ....[1]....
        /*0050*/ 	.word	0x00000bd0


	//   ....[2]....
        /*0054*/ 	.word	0x00000f10


	//----- nvinfo : EIATTR_MAX_THREADS
	.align		4
.L_4757:
        /*0058*/ 	.byte	0x04, 0x05
        /*005a*/ 	.short	(.L_4759 - .L_4758)
.L_4758:
        /*005c*/ 	.word	0x00000080
        /*0060*/ 	.word	0x00000001
        /*0064*/ 	.word	0x00000001


	//----- nvinfo : EIATTR_CRS_STACK_SIZE
	.align		4
.L_4759:
        /*0068*/ 	.byte	0x04, 0x1e
        /*006a*/ 	.short	(.L_4761 - .L_4760)
.L_4760:
        /*006c*/ 	.word	0x00000000


	//----- nvinfo : EIATTR_CBANK_PARAM_SIZE
	.align		4
.L_4761:
        /*0070*/ 	.byte	0x03, 0x19
        /*0072*/ 	.short	0x0020


	//----- nvinfo : EIATTR_PARAM_CBANK
	.align		4
        /*0074*/ 	.byte	0x04, 0x0a
        /*0076*/ 	.short	(.L_4763 - .L_4762)
	.align		4
.L_4762:
        /*0078*/ 	.word	index@(.nv.constant0._ZN2at6native29vectorized_elementwise_kernelILi8ENS0_13BinaryFunctorIaaaNS0_16BitwiseOrFunctorIaEEEESt5arrayIPcLm3EEEEviT0_T1_)
        /*007c*/ 	.short	0x0380
        /*007e*/ 	.short	0x0020


	//----- nvinfo : EIATTR_SW_WAR
	.align		4
.L_4763:
        /*0080*/ 	.byte	0x04, 0x36
        /*0082*/ 	.short	(.L_4765 - .L_4764)
.L_4764:
        /*0084*/ 	.word	0x00000008
.L_4765:


//--------------------- .nv.info._ZN2at6native18elementwise_kernelILi128ELi4EZNS0_15gpu_kernel_implINS0_13AUnaryFunctorIhhhNS0_16BitwiseOrFunctorIhEEEEEEvRNS_18TensorIteratorBaseERKT_EUliE_EEviT1_ --------------------------
	.section	.nv.info._ZN2at6native18elementwise_kernelILi128ELi4EZNS0_15gpu_kernel_implINS0_13AUnaryFunctorIhhhNS0_16BitwiseOrFunctorIhEEEEEEvRNS_18TensorIteratorBaseERKT_EUliE_EEviT1_,"",@"SHT_CUDA_INFO"
	.sectionflags	@""
	.align	4


	//----- nvinfo : EIATTR_CUDA_API_VERSION
	.align		4
        /*0000*/ 	.byte	0x04, 0x37
        /*0002*/ 	.short	(.L_4767 - .L_4766)
.L_4766:
        /*0004*/ 	.word	0x00000082


	//----- nvinfo : EIATTR_KPARAM_INFO
	.align		4
.L_4767:
        /*0008*/ 	.byte	0x04, 0x17
        /*000a*/ 	.short	(.L_4769 - .L_4768)
.L_4768:
        /*000c*/ 	.word	0x00000000
        /*0010*/ 	.short	0x0001
        /*0012*/ 	.short	0x0008
        /*0014*/ 	.byte	0x00, 0xf0, 0x61, 0x08


	//----- nvinfo : EIATTR_KPARAM_INFO
	.align		4
.L_4769:
        /*0018*/ 	.byte	0x04, 0x17
        /*001a*/ 	.short	(.L_4771 - .L_4770)
.L_4770:
        /*001c*/ 	.word	0x00000000
        /*0020*/ 	.short	0x0000
        /*0022*/ 	.short	0x0000
        /*0024*/ 	.byte	0x00, 0xf0, 0x11, 0x00


	//----- nvinfo : EIATTR_SPARSE_MMA_MASK
	.align		4
.L_4771:
        /*0028*/ 	.byte	0x03, 0x50
        /*002a*/ 	.short	0x0000


	//----- nvinfo : EIATTR_MAXREG_COUNT
	.align		4
        /*002c*/ 	.byte	0x03, 0x1b
        /*002e*/ 	.short	0x0080


	//----- nvinfo : EIATTR_EXTERNS
	.align		4
        /*0030*/ 	.byte	0x04, 0x0f
        /*0032*/ 	.short	(.L_4773 - .L_4772)


	//   ....[0]....
	.align		4
.L_4772:
        /*0034*/ 	.word	index@(__assertfail)


	//----- nvinfo : EIATTR_MERCURY_ISA_VERSION
	.align		4
.L_4773:
        /*0038*/ 	.byte	0x03, 0x5f
        /*003a*/ 	.short	0x0101


	//----- nvinfo : EIATTR_VRC_CTA_INIT_COUNT
	.align		4
        /*003c*/ 	.byte	0x02, 0x4a
	.zero		1
	.zero		1


	//----- nvinfo : EIATTR_SYSCALL_OFFSETS
	.align		4
        /*0040*/ 	.byte	0x04, 0x46
        /*0042*/ 	.short	(.L_4775 - .L_4774)


	//   ....[0]....
.L_4774:
        /*0044*/ 	.word	0x00002170


	//   ....[1]....
        /*0048*/ 	.word	0x00002f90


	//   ....[2]....
        /*004c*/ 	.word	0x000052b0


	//   ....[3]....
        /*0050*/ 	.word	0x00005f20


	//   ....[4]....
        /*0054*/ 	.word	0x00008320


	//   ....[5]....
        /*0058*/ 	.word	0x00008f90


	//   ....[6]....
        /*005c*/ 	.word	0x0000b3a0


	//   ....[7]....
        /*0060*/ 	.word	0x0000bfd0


	//----- nvinfo : EIATTR_EXIT_INSTR_OFFSETS
	.align		4
.L_4775:
        /*0064*/ 	.byte	0x04, 0x1c
        /*0066*/ 	.short	(.L_4777 - .L_4776)


	//   ....[0]....
.L_4776:
        /*0068*/ 	.word	0x00009250


	//   ....[1]....
        /*006c*/ 	.word	0x0000b4d0


	//   ....[2]....
        /*0070*/ 	.word	0x0000b4f0


	//   ....[3]....
        /*0074*/ 	.word	0x0000b590


	//   ....[4]....
        /*0078*/ 	.word	0x0000b5c0


	//   ....[5]....
        /*007c*/ 	.word	0x0000b5f0


	//   ....[6]....
        /*0080*/ 	.word	0x0000b690


	//   ....[7]....
        /*0084*/ 	.word	0x0000b6e0


	//   ....[8]....
        /*0088*/ 	.word	0x0000b790


	//   ....[9]....
        /*008c*/ 	.word	0x0000b7f0


	//   ....[10]....
        /*0090*/ 	.word	0x0000b830


	//   ....[11]....
        /*0094*/ 	.word	0x0000b900


	//   ....[12]....
        /*0098*/ 	.word	0x0000ba50


	//   ....[13]....
        /*009c*/ 	.word	0x0000bba0


	//   ....[14]....
        /*00a0*/ 	.word	0x0000bd10


	//   ....[15]....
        /*00a4*/ 	.word	0x0000bd50


	//   ....[16]....
        /*00a8*/ 	.word	0x0000bd80


	//   ....[17]....
        /*00ac*/ 	.word	0x0000be20


	//   ....[18]....
        /*00b0*/ 	.word	0x0000be70


	//   ....[19]....
        /*00b4*/ 	.word	0x0000bfe0


	//   ....[20]....
        /*00b8*/ 	.word	0x0000c0d0


	//   ....[21]....
        /*00bc*/ 	.word	0x0000c180


	//   ....[22]....
        /*00c0*/ 	.word	0x0000c1b0


	//   ....[23]....
        /*00c4*/ 	.word	0x0000c200


	//   ....[24]....
        /*00c8*/ 	.word	0x0000c250


	//----- nvinfo : EIATTR_MAX_THREADS
	.align		4
.L_4777:
        /*00cc*/ 	.byte	0x04, 0x05
        /*00ce*/ 	.short	(.L_4779 - .L_4778)
.L_4778:
        /*00d0*/ 	.word	0x00000080
        /*00d4*/ 	.word	0x00000001
        /*00d8*/ 	.word	0x00000001


	//----- nvinfo : EIATTR_CRS_STACK_SIZE
	.align		4
.L_4779:
        /*00dc*/ 	.byte	0x04, 0x1e
        /*00de*/ 	.short	(.L_4781 - .L_4780)
.L_4780:
        /*00e0*/ 	.word	0x00000000


	//----- nvinfo : EIATTR_CBANK_PARAM_SIZE
	.align		4
.L_4781:
        /*00e4*/ 	.byte	0x03, 0x19
        /*00e6*/ 	.short	0x0220


	//----- nvinfo : EIATTR_PARAM_CBANK
	.align		4
        /*00e8*/ 	.byte	0x04, 0x0a
        /*00ea*/ 	.short	(.L_4783 - .L_4782)
	.align		4
.L_4782:
        /*00ec*/ 	.word	index@(.nv.constant0._ZN2at6native18elementwise_kernelILi128ELi4EZNS0_15gpu_kernel_implINS0_13AUnaryFunctorIhhhNS0_16BitwiseOrFunctorIhEEEEEEvRNS_18TensorIteratorBaseERKT_EUliE_EEviT1_)
        /*00f0*/ 	.short	0x0380
        /*00f2*/ 	.short	0x0220


	//----- nvinfo : EIATTR_SW_WAR
	.align		4
.L_4783:
        /*00f4*/ 	.byte	0x04, 0x36
        /*00f6*/ 	.short	(.L_4785 - .L_4784)
.L_4784:
        /*00f8*/ 	.word	0x00000008
.L_4785:


//--------------------- .nv.info._ZN2at6native27unrolled_elementwise_kernelINS0_13AUnaryFunctorIhhhNS0_16BitwiseOrFunctorIhEEEESt5arrayIPcLm2EELi4E23TrivialOffsetCalculatorILi1EjESA_NS0_6memory12LoadWithCastILi1EEENSB_13StoreWithCastILi1EEEEEviT_T0_T2_T3_T4_T5_ --------------------------
	.section	.nv.info._ZN2at6native27unrolled_elementwise_kernelINS0_13AUnaryFunctorIhhhNS0_16BitwiseOrFunctorIhEEEESt5arrayIPcLm2EELi4E23TrivialOffsetCalculatorILi1EjESA_NS0_6memory12LoadWithCastILi1EEENSB_13StoreWithCastILi1EEEEEviT_T0_T2_T3_T4_T5_,"",@"SHT_CUDA_INFO"
	.sectionflags	@""
	.align	4


	//----- nvinfo : EIATTR_CUDA_API_VERSION
	.align		4
        /*0000*/ 	.byte	0x04, 0x37
        /*0002*/ 	.short	(.L_4787 - .L_4786)
.L_4786:
        /*0004*/ 	.word	0x00000082


	//----- nvinfo : EIATTR_KPARAM_INFO
	.align		4
.L_4787:
        /*0008*/ 	.byte	0x04, 0x17
        /*000a*/ 	.short	(.L_4789 - .L_4788)
.L_4788:
        /*000c*/ 	.word	0x00000000
        /*0010*/ 	.short	0x0006
        /*0012*/ 	.short	0x0024
        /*0014*/ 	.byte	0x00, 0xf0, 0x21, 0x00


	//----- nvinfo : EIATTR_KPARAM_INFO
	.align		4
.L_4789:
        /*0018*/ 	.byte	0x04, 0x17
        /*001a*/ 	.short	(.L_4791 - .L_4790)
.L_4790:
        /*001c*/ 	.word	0x00000000
        /*0020*/ 	.short	0x0005
        /*0022*/ 	.short	0x001c
        /*0024*/ 	.byte	0x00, 0xf0, 0x21, 0x00


	//----- nvinfo : EIATTR_KPARAM_INFO
	.align		4
.L_4791:
        /*0028*/ 	.byte	0x04, 0x17
        /*002a*/ 	.short	(.L_4793 - .L_4792)
.L_4792:
        /*002c*/ 	.word	0x00000000
        /*0030*/ 	.short	0x0004
        /*0032*/ 	.short	0x0019
        /*0034*/ 	.byte	0x00, 0xf0, 0x05, 0x00


	//----- nvinfo : EIATTR_KPARAM_INFO
	.align		4
.L_4793:
        /*0038*/ 	.byte	0x04, 0x17
        /*003a*/ 	.short	(.L_4795 - .L_4794)
.L_4794:
        /*003c*/ 	.word	0x00000000
        /*0040*/ 	.short	0x0003
        /*0042*/ 	.short	0x0018
        /*0044*/ 	.byte	0x00, 0xf0, 0x05, 0x00


	//----- nvinfo : EIATTR_KPARAM_INFO
	.align		4
.L_4795:
        /*0048*/ 	.byte	0x04, 0x17
        /*004a*/ 	.short	(.L_4797 - .L_4796)
.L_4796:
        /*004c*/ 	.word	0x00000000
        /*0050*/ 	.short	0x0002
        /*0052*/ 	.short	0x0008
        /*0054*/ 	.byte	0x00, 0xf0, 0x41, 0x00


	//----- nvinfo : EIATTR_KPARAM_INFO
	.align		4
.L_4797:
        /*0058*/ 	.byte	0x04, 0x17
        /*005a*/ 	.short	(.L_4799 - .L_4798)
.L_4798:
        /*005c*/ 	.word	0x00000000
        /*0060*/ 	.short	0x0001
        /*0062*/ 	.short	0x0004
        /*0064*/ 	.byte	0x00, 0xf0, 0x09, 0x00


	//----- nvinfo : EIATTR_KPARAM_INFO
	.align		4
.L_4799:
        /*0068*/ 	.byte	0x04, 0x17
        /*006a*/ 	.short	(.L_4801 - .L_4800)
.L_4800:
        /*006c*/ 	.word	0x00000000
        /*0070*/ 	.short	0x0000
        /*0072*/ 	.short	0x0000
        /*0074*/ 	.byte	0x00, 0xf0, 0x11, 0x00


	//----- nvinfo : EIATTR_SPARSE_MMA_MASK
	.align		4
.L_4801:
        /*0078*/ 	.byte	0x03, 0x50
        /*007a*/ 	.short	0x0000


	//----- nvinfo : EIATTR_MAXREG_COUNT
	.align		4
        /*007c*/ 	.byte	0x03, 0x1b
        /*007e*/ 	.short	0x00ff


	//----- nvinfo : EIATTR_EXTERNS
	.align		4
        /*0080*/ 	.byte	0x04, 0x0f
        /*0082*/ 	.short	(.L_4803 - .L_4802)


	//   ....[0]....
	.align		4
.L_4802:
        /*0084*/ 	.word	index@(__assertfail)


	//----- nvinfo : EIATTR_MERCURY_ISA_VERSION
	.align		4
.L_4803:
        /*0088*/ 	.byte	0x03, 0x5f
        /*008a*/ 	.short	0x0101


	//----- nvinfo : EIATTR_VRC_CTA_INIT_COUNT
	.align		4
        /*008c*/ 	.byte	0x02, 0x4a
	.zero		1
	.zero		1


	//----- nvinfo : EIATTR_SYSCALL_OFFSETS
	.align		4
        /*0090*/ 	.byte	0x04, 0x46
        /*0092*/ 	.short	(.L_4805 - .L_4804)


	//   ....[0]....
.L_4804:
        /*0094*/ 	.word	0x00000e70


	//   ....[1]....
        /*0098*/ 	.word	0x00001e60


	//   ....[2]....
        /*009c*/ 	.word	0x00002d90


	//   ....[3]....
        /*00a0*/ 	.word	0x00003cc0


	//   ....[4]....
        /*00a4*/ 	.word	0x00004b00


	//   ....[5]....
        /*00a8*/ 	.word	0x000058f0


	//   ....[6]....
        /*00ac*/ 	.word	0x000067f0


	//   ....[7]....
        /*00b0*/ 	.word	0x000076c0


	//----- nvinfo : EIATTR_EXIT_INSTR_OFFSETS
	.align		4
.L_4805:
        /*00b4*/ 	.byte	0x04, 0x1c
        /*00b6*/ 	.short	(.L_4807 - .L_4806)


	//   ....[0]....
.L_4806:
        /*00b8*/ 	.word	0x00006aa0


	//   ....[1]....
        /*00bc*/ 	.word	0x00006bd0


	//   ....[2]....
        /*00c0*/ 	.word	0x00006bf0


	//   ....[3]....
        /*00c4*/ 	.word	0x00006c90


	//   ....[4]....
        /*00c8*/ 	.word	0x00006cc0


	//   ....[5]....
        /*00cc*/ 	.word	0x00006cf0


	//   ....[6]....
        /*00d0*/ 	.word	0x00006d90


	//   ....[7]....
        /*00d4*/ 	.word	0x00006de0


	//   ....[8]....
        /*00d8*/ 	.word	0x00006e90


	//   ....[9]....
        /*00dc*/ 	.word	0x00006ef0


	//   ....[10]....
        /*00e0*/ 	.word	0x00006f30


	//   ....[11]....
        /*00e4*/ 	.word	0x00007000


	//   ....[12]....
        /*00e8*/ 	.word	0x00007150


	//   ....[13]....
        /*00ec*/ 	.word	0x000072a0


	//   ....[14]....
        /*00f0*/ 	.word	0x00007400


	//   ....[15]....
        /*00f4*/ 	.word	0x00007440


	//   ....[16]....
        /*00f8*/ 	.word	0x00007470


	//   ....[17]....
        /*00fc*/ 	.word	0x00007510


	//   ....[18]....
        /*0100*/ 	.word	0x00007560


	//   ....[19]....
        /*0104*/ 	.word	0x000076d0


	//   ....[20]....
        /*0108*/ 	.word	0x000077c0


	//   ....[21]....
        /*010c*/ 	.word	0x00007870


	//   ....[22]....
        /*0110*/ 	.word	0x000078a0


	//   ....[23]....
        /*0114*/ 	.word	0x000078f0


	//   ....[24]....
        /*0118*/ 	.word	0x00007940


	//----- nvinfo : EIATTR_MAX_THREADS
	.align		4
.L_4807:
        /*011c*/ 	.byte	0x04, 0x05
        /*011e*/ 	.short	(.L_4809 - .L_4808)
.L_4808:
        /*0120*/ 	.word	0x00000080
        /*0124*/ 	.word	0x00000001
        /*0128*/ 	.word	0x00000001


	//----- nvinfo : EIATTR_CRS_STACK_SIZE
	.align		4
.L_4809:
        /*012c*/ 	.byte	0x04, 0x1e
        /*012e*/ 	.short	(.L_4811 - .L_4810)
.L_4810:
        /*0130*/ 	.word	0x00000000


	//----- nvinfo : EIATTR_CBANK_PARAM_SIZE
	.align		4
.L_4811:
        /*0134*/ 	.byte	0x03, 0x19
        /*0136*/ 	.short	0x002c


	//----- nvinfo : EIATTR_PARAM_CBANK
	.align		4
        /*0138*/ 	.byte	0x04, 0x0a
        /*013a*/ 	.short	(.L_4813 - .L_4812)
	.align		4
.L_4812:
        /*013c*/ 	.word	index@(.nv.constant0._ZN2at6native27unrolled_elementwise_kernelINS0_13AUnaryFunctorIhhhNS0_16BitwiseOrFunctorIhEEEESt5arrayIPcLm2EELi4E23TrivialOffsetCalculatorILi1EjESA_NS0_6memory12LoadWithCastILi1EEENSB_13StoreWithCastILi1EEEEEviT_T0_T2_T3_T4_T5_)
        /*0140*/ 	.short	0x0380
        /*0142*/ 	.short	0x002c


	//----- nvinfo : EIATTR_SW_WAR
	.align		4
.L_4813:
        /*0144*/ 	.byte	0x04, 0x36
        /*0146*/ 	.short	(.L_4815 - .L_4814)
.L_4814:
        /*0148*/ 	.word	0x00000008
.L_4815:


//--------------------- .nv.info._ZN2at6native18elementwise_kernelILi128ELi4EZNS0_22gpu_kernel_impl_nocastINS0_13AUnaryFunctorIhhhNS0_16BitwiseOrFunctorIhEEEEEEvRNS_18TensorIteratorBaseERKT_EUliE_EEviT1_ --------------------------
	.section	.nv.info._ZN2at6native18elementwise_kernelILi128ELi4EZNS0_22gpu_kernel_impl_nocastINS0_13AUnaryFunctorIhhhNS0_16BitwiseOrFunctorIhEEEEEEvRNS_18TensorIteratorBaseERKT_EUliE_EEviT1_,"",@"SHT_CUDA_INFO"
	.sectionflags	@""
	.align	4


	//----- nvinfo : EIATTR_CUDA_API_VERSION
	.align		4
        /*0000*/ 	.byte	0x04, 0x37
        /*0002*/ 	.short	(.L_4817 - .L_4816)
.L_4816:
        /*0004*/ 	.word	0x00000082


	//----- nvinfo : EIATTR_KPARAM_INFO
	.align		4
.L_4817:
        /*0008*/ 	.byte	0x04, 0x17
        /*000a*/ 	.short	(.L_4819 - .L_4818)
.L_4818:
        /*000c*/ 	.word	0x00000000
        /*0010*/ 	.short	0x0001
        /*0012*/ 	.short	0x0008
        /*0014*/ 	.byte	0x00, 0xf0, 0x61, 0x08


	//----- nvinfo : EIATTR_KPARAM_INFO
	.align		4
.L_4819:
        /*0018*/ 	.byte	0x04, 0x17
        /*001a*/ 	.short	(.L_4821 - .L_4820)
.L_4820:
        /*001c*/ 	.word	0x00000000
        /*0020*/ 	.short	0x0000
        /*0022*/ 	.short	0x0000
        /*0024*/ 	.byte	0x00, 0xf0, 0x11, 0x00


	//----- nvinfo : EIATTR_SPARSE_MMA_MASK
	.align		4
.L_4821:
        /*0028*/ 	.byte	0x03, 0x50
        /*002a*/ 	.short	0x0000


	//----- nvinfo : EIATTR_MAXREG_COUNT
	.align		4
        /*002c*/ 	.byte	0x03, 0x1b
        /*002e*/ 	.short	0x0080


	//----- nvinfo : EIATTR_MERCURY_ISA_VERSION
	.align		4
        /*0030*/ 	.byte	0x03, 0x5f
        /*0032*/ 	.short	0x0101


	//----- nvinfo : EIATTR_VRC_CTA_INIT_COUNT
	.align		4
        /*0034*/ 	.byte	0x02, 0x4a
	.zero		1
	.zero		1


	//----- nvinfo : EIATTR_EXIT_INSTR_OFFSETS
	.align		4
        /*0038*/ 	.byte	0x04, 0x1c
        /*003a*/ 	.short	(.L_4823 - .L_4822)


	//   ....[0]....
.L_4822:
        /*003c*/ 	.word	0x000002b0


	//   ....[1]....
        /*0040*/ 	.word	0x00000310


	//   ....[2]....
        /*0044*/ 	.word	0x00003dd0


	//   ....[3]....
        /*0048*/ 	.word	0x00005100


	//----- nvinfo : EIATTR_MAX_THREADS
	.align		4
.L_4823:
        /*004c*/ 	.byte	0x04, 0x05
        /*004e*/ 	.short	(.L_4825 - .L_4824)
.L_4824:
        /*0050*/ 	.word	0x00000080
        /*0054*/ 	.word	0x00000001
        /*0058*/ 	.word	0x00000001


	//----- nvinfo : EIATTR_CRS_STACK_SIZE
	.align		4
.L_4825:
        /*005c*/ 	.byte	0x04, 0x1e
        /*005e*/ 	.short	(.L_4827 - .L_4826)
.L_4826:
        /*0060*/ 	.word	0x00000000


	//----- nvinfo : EIATTR_CBANK_PARAM_SIZE
	.align		4
.L_4827:
        /*0064*/ 	.byte	0x03, 0x19
        /*0066*/ 	.short	0x0220


	//----- nvinfo : EIATTR_PARAM_CBANK
	.align		4
        /*0068*/ 	.byte	0x04, 0x0a
        /*006a*/ 	.short	(.L_4829 - .L_4828)
	.align		4
.L_4828:
        /*006c*/ 	.word	index@(.nv.constant0._ZN2at6native18elementwise_kernelILi128ELi4EZNS0_22gpu_kernel_impl_nocastINS0_13AUnaryFunctorIhhhNS0_16BitwiseOrFunctorIhEEEEEEvRNS_18TensorIteratorBaseERKT_EUliE_EEviT1_)
        /*0070*/ 	.short	0x0380
        /*0072*/ 	.short	0x0220


	//----- nvinfo : EIATTR_SW_WAR
	.align		4
.L_4829:
        /*0074*/ 	.byte	0x04, 0x36
        /*0076*/ 	.short	(.L_4831 - .L_4830)
.L_4830:
        /*0078*/ 	.word	0x00000008
.L_4831:


//--------------------- .nv.info._ZN2at6native27unrolled_elementwise_kernelINS0_13AUnaryFunctorIhhhNS0_16BitwiseOrFunctorIhEEEESt5arrayIPcLm2EELi4E23TrivialOffsetCalculatorILi1EjESA_NS0_6memory15LoadWithoutCastENSB_16StoreWithoutCastEEEviT_T0_T2_T3_T4_T5_ --------------------------
	.section	.nv.info._ZN2at6native27unrolled_elementwise_kernelINS0_13AUnaryFunctorIhhhNS0_16BitwiseOrFunctorIhEEEESt5arrayIPcLm2EELi4E23TrivialOffsetCalculatorILi1EjESA_NS0_6memory15LoadWithoutCastENSB_16StoreWithoutCastEEEviT_T0_T2_T3_T4_T5_,"",@"SHT_CUDA_INFO"
	.sectionflags	@""
	.align	4


	//----- nvinfo : EIATTR_CUDA_API_VERSION
	.align		4
        /*0000*/ 	.byte	0x04, 0x37
        /*0002*/ 	.short	(.L_4833 - .L_4832)
.L_4832:
        /*0004*/ 	.word	0x00000082


	//----- nvinfo : EIATTR_KPARAM_INFO
	.align		4
.L_4833:
        /*0008*/ 	.byte	0x04, 0x17
        /*000a*/ 	.short	(.L_4835 - .L_4834)
.L_4834:
        /*000c*/ 	.word	0x00000000
        /*0010*/ 	.short	0x0006
        /*0012*/ 	.short	0x001b
        /*0014*/ 	.byte	0x00, 0xf0, 0x05, 0x00


	//----- nvinfo : EIATTR_KPARAM_INFO
	.align		4
.L_4835:
        /*0018*/ 	.byte	0x04, 0x17
        /*001a*/ 	.short	(.L_4837 - .L_4836)
.L_4836:
        /*001c*/ 	.word	0x00000000
        /*0020*/ 	.short	0x0005
        /*0022*/ 	.short	0x001a
        /*0024*/ 	.byte	0x00, 0xf0, 0x05, 0x00


	//----- nvinfo : EIATTR_KPARAM_INFO
	.align		4
.L_4837:
        /*0028*/ 	.byte	0x04, 0x17
        /*002a*/ 	.short	(.L_4839 - .L_4838)
.L_4838:
        /*002c*/ 	.word	0x00000000
        /*0030*/ 	.short	0x0004
        /*0032*/ 	.short	0x0019
        /*0034*/ 	.byte	0x00, 0xf0, 0x05, 0x00


	//----- nvinfo : EIATTR_KPARAM_INFO
	.align		4
.L_4839:
        /*0038*/ 	.byte	0x04, 0x17
        /*003a*/ 	.short	(.L_4841 - .L_4840)
.L_4840:
        /*003c*/ 	.word	0x00000000
        /*0040*/ 	.short	0x0003
        /*0042*/ 	.short	0x0018
        /*0044*/ 	.byte	0x00, 0xf0, 0x05, 0x00


	//----- nvinfo : EIATTR_KPARAM_INFO
	.align		4
.L_4841:
        /*0048*/ 	.byte	0x04, 0x17
        /*004a*/ 	.short	(.L_4843 - .L_4842)
.L_4842:
        /*004c*/ 	.word	0x00000000
        /*0050*/ 	.short	0x0002
        /*0052*/ 	.short	0x0008
        /*0054*/ 	.byte	0x00, 0xf0, 0x41, 0x00


	//----- nvinfo : EIATTR_KPARAM_INFO
	.align		4
.L_4843:
        /*0058*/ 	.byte	0x04, 0x17
        /*005a*/ 	.short	(.L_4845 - .L_4844)
.L_4844:
        /*005c*/ 	.word	0x00000000
        /*0060*/ 	.short	0x0001
        /*0062*/ 	.short	0x0004
        /*0064*/ 	.byte	0x00, 0xf0, 0x09, 0x00


	//----- nvinfo : EIATTR_KPARAM_INFO
	.align		4
.L_4845:
        /*0068*/ 	.byte	0x04, 0x17
        /*006a*/ 	.short	(.L_4847 - .L_4846)
.L_4846:
        /*006c*/ 	.word	0x00000000
        /*0070*/ 	.short	0x0000
        /*0072*/ 	.short	0x0000
        /*0074*/ 	.byte	0x00, 0xf0, 0x11, 0x00


	//----- nvinfo : EIATTR_SPARSE_MMA_MASK
	.align		4
.L_4847:
        /*0078*/ 	.byte	0x03, 0x50
        /*007a*/ 	.short	0x0000


	//----- nvinfo : EIATTR_MAXREG_COUNT
	.align		4
        /*007c*/ 	.byte	0x03, 0x1b
        /*007e*/ 	.short	0x00ff


	//----- nvinfo : EIATTR_MERCURY_ISA_VERSION
	.align		4
        /*0080*/ 	.byte	0x03, 0x5f
        /*0082*/ 	.short	0x0101


	//----- nvinfo : EIATTR_VRC_CTA_INIT_COUNT
	.align		4
        /*0084*/ 	.byte	0x02, 0x4a
	.zero		1
	.zero		1


	//----- nvinfo : EIATTR_EXIT_INSTR_OFFSETS
	.align		4
        /*0088*/ 	.byte	0x04, 0x1c
        /*008a*/ 	.short	(.L_4849 - .L_4848)


	//   ....[0]....
.L_4848:
        /*008c*/ 	.word	0x00000490


	//   ....[1]....
        /*0090*/ 	.word	0x000004f0


	//----- nvinfo : EIATTR_MAX_THREADS
	.align		4
.L_4849:
        /*0094*/ 	.byte	0x04, 0x05
        /*0096*/ 	.short	(.L_4851 - .L_4850)
.L_4850:
        /*0098*/ 	.word	0x00000080
        /*009c*/ 	.word	0x00000001
        /*00a0*/ 	.word	0x00000001


	//----- nvinfo : EIATTR_CRS_STACK_SIZE
	.align		4
.L_4851:
        /*00a4*/ 	.byte	0x04, 0x1e
        /*00a6*/ 	.short	(.L_4853 - .L_4852)
.L_4852:
        /*00a8*/ 	.word	0x00000000


	//----- nvinfo : EIATTR_CBANK_PARAM_SIZE
	.align		4
.L_4853:
        /*00ac*/ 	.byte	0x03, 0x19
        /*00ae*/ 	.short	0x001c


	//----- nvinfo : EIATTR_PARAM_CBANK
	.align		4
        /*00b0*/ 	.byte	0x04, 0x0a
        /*00b2*/ 	.short	(.L_4855 - .L_4854)
	.align		4
.L_4854:
        /*00b4*/ 	.word	index@(.nv.constant0._ZN2at6native27unrolled_elementwise_kernelINS0_13AUnaryFunctorIhhhNS0_16BitwiseOrFunctorIhEEEESt5arrayIPcLm2EELi4E23TrivialOffsetCalculatorILi1EjESA_NS0_6memory15LoadWithoutCastENSB_16StoreWithoutCastEEEviT_T0_T2_T3_T4_T5_)
        /*00b8*/ 	.short	0x0380
        /*00ba*/ 	.short	0x001c


	//----- nvinfo : EIATTR_SW_WAR
	.align		4
.L_4855:
        /*00bc*/ 	.byte	0x04, 0x36
        /*00be*/ 	.short	(.L_4857 - .L_4856)
.L_4856:
        /*00c0*/ 	.word	0x00000008
.L_4857:


//--------------------- .nv.info._ZN2at6native29vectorized_elementwise_kernelILi2ENS0_13AUnaryFunctorIhhhNS0_16BitwiseOrFunctorIhEEEESt5arrayIPcLm2EEEEviT0_T1_ --------------------------
	.section	.nv.info._ZN2at6native29vectorized_elementwise_kernelILi2ENS0_13AUnaryFunctorIhhhNS0_16BitwiseOrFunctorIhEEEESt5arrayIPcLm2EEEEviT0_T1_,"",@"SHT_CUDA_INFO"
	.sectionflags	@""
	.align	4


	//----- nvinfo : EIATTR_CUDA_API_VERSION
	.align		4
        /*0000*/ 	.byte	0x04, 0x37
        /*0002*/ 	.short	(.L_4859 - .L_4858)
.L_4858:
        /*0004*/ 	.word	0x00000082


	//----- nvinfo : EIATTR_KPARAM_INFO
	.align		4
.L_4859:
        /*0008*/ 	.byte	0x04, 0x17
        /*000a*/ 	.short	(.L_4861 - .L_4860)
.L_4860:
        /*000c*/ 	.word	0x00000000
        /*0010*/ 	.short	0x0002
        /*0012*/ 	.short	0x0008
        /*0014*/ 	.byte	0x00, 0xf0, 0x41, 0x00


	//----- nvinfo : EIATTR_KPARAM_INFO
	.align		4
.L_4861:
        /*0018*/ 	.byte	0x04, 0x17
        /*001a*/ 	.short	(.L_4863 - .L_4862)
.L_4862:
        /*001c*/ 	.word	0x00000000
        /*0020*/ 	.short	0x0001
        /*0022*/ 	.short	0x0004
        /*0024*/ 	.byte	0x00, 0xf0, 0x09, 0x00


	//----- nvinfo : EIATTR_KPARAM_INFO
	.align		4
.L_4863:
        /*0028*/ 	.byte	0x04, 0x17
        /*002a*/ 	.short	(.L_4865 - .L_4864)
.L_4864:
        /*002c*/ 	.word	0x00000000
        /*0030*/ 	.short	0x0000
        /*0032*/ 	.short	0x0000
        /*0034*/ 	.byte	0x00, 0xf0, 0x11, 0x00


	//----- nvinfo : EIATTR_SPARSE_MMA_MASK
	.align		4
.L_4865:
        /*0038*/ 	.byte	0x03, 0x50
        /*003a*/ 	.short	0x0000


	//----- nvinfo : EIATTR_MAXREG_COUNT
	.align		4
        /*003c*/ 	.byte	0x03, 0x1b
        /*003e*/ 	.short	0x00ff


	//----- nvinfo : EIATTR_MERCURY_ISA_VERSION
	.align		4
        /*0040*/ 	.byte	0x03, 0x5f
        /*0042*/ 	.short	0x0101


	//----- nvinfo : EIATTR_VRC_CTA_INIT_COUNT
	.align		4
        /*0044*/ 	.byte	0x02, 0x4a
	.zero		1
	.zero		1


	//----- nvinfo : EIATTR_EXIT_INSTR_OFFSETS
	.align		4
        /*0048*/ 	.byte	0x04, 0x1c
        /*004a*/ 	.short	(.L_4867 - .L_4866)


	//   ....[0]....
.L_4866:
        /*004c*/ 	.word	0x00000900


	//   ....[1]....
        /*0050*/ 	.word	0x00000960


	//   ....[2]....
        /*0054*/ 	.word	0x00000c00


	//----- nvinfo : EIATTR_MAX_THREADS
	.align		4
.L_4867:
        /*0058*/ 	.byte	0x04, 0x05
        /*005a*/ 	.short	(.L_4869 - .L_4868)
.L_4868:
        /*005c*/ 	.word	0x00000080
        /*0060*/ 	.word	0x00000001
        /*0064*/ 	.word	0x00000001


	//----- nvinfo : EIATTR_CRS_STACK_SIZE
	.align		4
.L_4869:
        /*0068*/ 	.byte	0x04, 0x1e
        /*006a*/ 	.short	(.L_4871 - .L_4870)
.L_4870:
        /*006c*/ 	.word	0x00000000


	//----- nvinfo : EIATTR_CBANK_PARAM_SIZE
	.align		4
.L_4871:
        /*0070*/ 	.byte	0x03, 0x19
        /*0072*/ 	.short	0x0018


	//----- nvinfo : EIATTR_PARAM_CBANK
	.align		4
        /*0074*/ 	.byte	0x04, 0x0a
        /*0076*/ 	.short	(.L_4873 - .L_4872)
	.align		4
.L_4872:
        /*0078*/ 	.word	index@(.nv.constant0._ZN2at6native29vectorized_elementwise_kernelILi2ENS0_13AUnaryFunctorIhhhNS0_16BitwiseOrFunctorIhEEEESt5arrayIPcLm2EEEEviT0_T1_)
        /*007c*/ 	.short	0x0380
        /*007e*/ 	.short	0x0018


	//----- nvinfo : EIATTR_SW_WAR
	.align		4
.L_4873:
        /*0080*/ 	.byte	0x04, 0x36
        /*0082*/ 	.short	(.L_4875 - .L_4874)
.L_4874:
        /*0084*/ 	.word	0x00000008
.L_4875:


//--------------------- .nv.info._ZN2at6native29vectorized_elementwise_kernelILi4ENS0_13AUnaryFunctorIhhhNS0_16BitwiseOrFunctorIhEEEESt5arrayIPcLm2EEEEviT0_T1_ --------------------------
	.section	.nv.info._ZN2at6native29vectorized_elementwise_kernelILi4ENS0_13AUnaryFunctorIhhhNS0_16BitwiseOrFunctorIhEEEESt5arrayIPcLm2EEEEviT0_T1_,"",@"SHT_CUDA_INFO"
	.sectionflags	@""
	.align	4


	//----- nvinfo : EIATTR_CUDA_API_VERSION
	.align		4
        /*0000*/ 	.byte	0x04, 0x37
        /*0002*/ 	.short	(.L_4877 - .L_4876)
.L_4876:
        /*0004*/ 	.word	0x00000082


	//----- nvinfo : EIATTR_KPARAM_INFO
	.align		4
.L_4877:
        /*0008*/ 	.byte	0x04, 0x17
        /*000a*/ 	.short	(.L_4879 - .L_4878)
.L_4878:
        /*000c*/ 	.word	0x00000000
        /*0010*/ 	.short	0x0002
        /*0012*/ 	.short	0x0008
        /*0014*/ 	.byte	0x00, 0xf0, 0x41, 0x00


	//----- nvinfo : EIATTR_KPARAM_INFO
	.align		4
.L_4879:
        /*0018*/ 	.byte	0x04, 0x17
        /*001a*/ 	.short	(.L_4881 - .L_4880)
.L_4880:
        /*001c*/ 	.word	0x00000000
        /*0020*/ 	.short	0x0001
        /*0022*/ 	.short	0x0004
        /*0024*/ 	.byte	0x00, 0xf0, 0x09, 0x00


	//----- nvinfo : EIATTR_KPARAM_INFO
	.align		4
.L_4881:
        /*0028*/ 	.byte	0x04, 0x17
        /*002a*/ 	.short	(.L_4883 - .L_4882)
.L_4882:
        /*002c*/ 	.word	0x00000000
        /*0030*/ 	.short	0x0000
        /*0032*/ 	.short	0x0000
        /*0034*/ 	.byte	0x00, 0xf0, 0x11, 0x00


	//----- nvinfo : EIATTR_SPARSE_MMA_MASK
	.align		4
.L_4883:
        /*0038*/ 	.byte	0x03, 0x50
        /*003a*/ 	.short	0x0000


	//----- nvinfo : EIATTR_MAXREG_COUNT
	.align		4
        /*003c*/ 	.byte	0x03, 0x1b
        /*003e*/ 	.short	0x00ff


	//----- nvinfo : EIATTR_MERCURY_ISA_VERSION
	.align		4
        /*0040*/ 	.byte	0x03, 0x5f
        /*0042*/ 	.short	0x0101


	//----- nvinfo : EIATTR_VRC_CTA_INIT_COUNT
	.align		4
        /*0044*/ 	.byte	0x02, 0x4a
	.zero		1
	.zero		1


	//----- nvinfo : EIATTR_EXIT_INSTR_OFFSETS
	.align		4
        /*0048*/ 	.byte	0x04, 0x1c
        /*004a*/ 	.short	(.L_4885 - .L_4884)


	//   ....[0]....
.L_4884:
        /*004c*/ 	.word	0x00000900


	//   ....[1]....
        /*0050*/ 	.word	0x00000960


	//   ....[2]....
        /*0054*/ 	.word	0x00000be0


	//----- nvinfo : EIATTR_MAX_THREADS
	.align		4
.L_4885:
        /*0058*/ 	.byte	0x04, 0x05
        /*005a*/ 	.short	(.L_4887 - .L_4886)
.L_4886:
        /*005c*/ 	.word	0x00000080
        /*0060*/ 	.word	0x00000001
        /*0064*/ 	.word	0x00000001


	//----- nvinfo : EIATTR_CRS_STACK_SIZE
	.align		4
.L_4887:
        /*0068*/ 	.byte	0x04, 0x1e
        /*006a*/ 	.short	(.L_4889 - .L_4888)
.L_4888:
        /*006c*/ 	.word	0x00000000


	//----- nvinfo : EIATTR_CBANK_PARAM_SIZE
	.align		4
.L_4889:
        /*0070*/ 	.byte	0x03, 0x19
        /*0072*/ 	.short	0x0018


	//----- nvinfo : EIATTR_PARAM_CBANK
	.align		4
        /*0074*/ 	.byte	0x04, 0x0a
        /*0076*/ 	.short	(.L_4891 - .L_4890)
	.align		4
.L_4890:
        /*0078*/ 	.word	index@(.nv.constant0._ZN2at6native29vectorized_elementwise_kernelILi4ENS0_13AUnaryFunctorIhhhNS0_16BitwiseOrFunctorIhEEEESt5arrayIPcLm2EEEEviT0_T1_)
        /*007c*/ 	.short	0x0380
        /*007e*/ 	.short	0x0018


	//----- nvinfo : EIATTR_SW_WAR
	.align		4
.L_4891:
        /*0080*/ 	.byte	0x04, 0x36
        /*0082*/ 	.short	(.L_4893 - .L_4892)
.L_4892:
        /*0084*/ 	.word	0x00000008
.L_4893:


//--------------------- .nv.info._ZN2at6native29vectorized_elementwise_kernelILi8ENS0_13AUnaryFunctorIhhhNS0_16BitwiseOrFunctorIhEEEESt5arrayIPcLm2EEEEviT0_T1_ --------------------------
	.section	.nv.info._ZN2at6native29vectorized_elementwise_kernelILi8ENS0_13AUnaryFunctorIhhhNS0_16BitwiseOrFunctorIhEEEESt5arrayIPcLm2EEEEviT0_T1_,"",@"SHT_CUDA_INFO"
	.sectionflags	@""
	.align	4


	//----- nvinfo : EIATTR_CUDA_API_VERSION
	.align		4
        /*0000*/ 	.byte	0x04, 0x37
        /*0002*/ 	.short	(.L_4895 - .L_4894)
.L_4894:
        /*0004*/ 	.word	0x00000082


	//----- nvinfo : EIATTR_KPARAM_INFO
	.align		4
.L_4895:
        /*0008*/ 	.byte	0x04, 0x17
        /*000a*/ 	.short	(.L_4897 - .L_4896)
.L_4896:
        /*000c*/ 	.word	0x00000000
        /*0010*/ 	.short	0x0002
        /*0012*/ 	.short	0x0008
        /*0014*/ 	.byte	0x00, 0xf0, 0x41, 0x00


	//----- nvinfo : EIATTR_KPARAM_INFO
	.align		4
.L_4897:
        /*0018*/ 	.byte	0x04, 0x17
        /*001a*/ 	.short	(.L_4899 - .L_4898)
.L_4898:
        /*001c*/ 	.word	0x00000000
        /*0020*/ 	.short	0x0001
        /*0022*/ 	.short	0x0004
        /*0024*/ 	.byte	0x00, 0xf0, 0x09, 0x00


	//----- nvinfo : EIATTR_KPARAM_INFO
	.align		4
.L_4899:
        /*0028*/ 	.byte	0x04, 0x17
        /*002a*/ 	.short	(.L_4901 - .L_4900)
.L_4900:
        /*002c*/ 	.word	0x00000000
        /*0030*/ 	.short	0x0000
        /*0032*/ 	.short	0x0000
        /*0034*/ 	.byte	0x00, 0xf0, 0x11, 0x00


	//----- nvinfo : EIATTR_SPARSE_MMA_MASK
	.align		4
.L_4901:
        /*0038*/ 	.byte	0x03, 0x50
        /*003a*/ 	.short	0x0000


	//----- nvinfo : EIATTR_MAXREG_COUNT
	.align		4
        /*003c*/ 	.byte	0x03, 0x1b
        /*003e*/ 	.short	0x00ff


	//----- nvinfo : EIATTR_MERCURY_ISA_VERSION
	.align		4
        /*0040*/ 	.byte	0x03, 0x5f
        /*0042*/ 	.short	0x0101


	//----- nvinfo : EIATTR_VRC_CTA_INIT_COUNT
	.align		4
        /*0044*/ 	.byte	0x02, 0x4a
	.zero		1
	.zero		1


	//----- nvinfo : EIATTR_EXIT_INSTR_OFFSETS
	.align		4
        /*0048*/ 	.byte	0x04, 0x1c
        /*004a*/ 	.short	(.L_4903 - .L_4902)


	//   ....[0]....
.L_4902:
        /*004c*/ 	.word	0x00000900


	//   ....[1]....
        /*0050*/ 	.word	0x00000960


	//   ....[2]....
        /*0054*/ 	.word	0x00000bc0


	//----- nvinfo : EIATTR_MAX_THREADS
	.align		4
.L_4903:
        /*0058*/ 	.byte	0x04, 0x05
        /*005a*/ 	.short	(.L_4905 - .L_4904)
.L_4904:
        /*005c*/ 	.word	0x00000080
        /*0060*/ 	.word	0x00000001
        /*0064*/ 	.word	0x00000001


	//----- nvinfo : EIATTR_CRS_STACK_SIZE
	.align		4
.L_4905:
        /*0068*/ 	.byte	0x04, 0x1e
        /*006a*/ 	.short	(.L_4907 - .L_4906)
.L_4906:
        /*006c*/ 	.word	0x00000000


	//----- nvinfo : EIATTR_CBANK_PARAM_SIZE
	.align		4
.L_4907:
        /*0070*/ 	.byte	0x03, 0x19
        /*0072*/ 	.short	0x0018


	//----- nvinfo : EIATTR_PARAM_CBANK
	.align		4
        /*0074*/ 	.byte	0x04, 0x0a
        /*0076*/ 	.short	(.L_4909 - .L_4908)
	.align		4
.L_4908:
        /*0078*/ 	.word	index@(.nv.constant0._ZN2at6native29vectorized_elementwise_kernelILi8ENS0_13AUnaryFunctorIhhhNS0_16BitwiseOrFunctorIhEEEESt5arrayIPcLm2EEEEviT0_T1_)
        /*007c*/ 	.short	0x0380
        /*007e*/ 	.short	0x0018


	//----- nvinfo : EIATTR_SW_WAR
	.align		4
.L_4909:
        /*0080*/ 	.byte	0x04, 0x36
        /*0082*/ 	.short	(.L_4911 - .L_4910)
.L_4910:
        /*0084*/ 	.word	0x00000008
.L_4911:


//--------------------- .nv.info._ZN2at6native18elementwise_kernelILi128ELi4EZNS0_15gpu_kernel_implINS0_13BinaryFunctorIhhhNS0_16BitwiseOrFunctorIhEEEEEEvRNS_18TensorIteratorBaseERKT_EUliE_EEviT1_ --------------------------
	.section	.nv.info._ZN2at6native18elementwise_kernelILi128ELi4EZNS0_15gpu_kernel_implINS0_13BinaryFunctorIhhhNS0_16BitwiseOrFunctorIhEEEEEEvRNS_18TensorIteratorBaseERKT_EUliE_EEviT1_,"",@"SHT_CUDA_INFO"
	.sectionflags	@""
	.align	4


	//----- nvinfo : EIATTR_CUDA_API_VERSION
	.align		4
        /*0000*/ 	.byte	0x04, 0x37
        /*0002*/ 	.short	(.L_4913 - .L_4912)
.L_4912:
        /*0004*/ 	.word	0x00000082


	//----- nvinfo : EIATTR_KPARAM_INFO
	.align		4
.L_4913:
        /*0008*/ 	.byte	0x04, 0x17
        /*000a*/ 	.short	(.L_4915 - .L_4914)
.L_4914:
        /*000c*/ 	.word	0x00000000
        /*0010*/ 	.short	0x0001
        /*0012*/ 	.short	0x0008
        /*0014*/ 	.byte	0x00, 0xf0, 0x21, 0x0a


	//----- nvinfo : EIATTR_KPARAM_INFO
	.align		4
.L_4915:
        /*0018*/ 	.byte	0x04, 0x17
        /*001a*/ 	.short	(.L_4917 - .L_4916)
.L_4916:
        /*001c*/ 	.word	0x00000000
        /*0020*/ 	.short	0x0000
        /*0022*/ 	.short	0x0000
        /*0024*/ 	.byte	0x00, 0xf0, 0x11, 0x00


	//----- nvinfo : EIATTR_SPARSE_MMA_MASK
	.align		4
.L_4917:
        /*0028*/ 	.byte	0x03, 0x50
        /*002a*/ 	.short	0x0000


	//----- nvinfo : EIATTR_MAXREG_COUNT
	.align		4
        /*002c*/ 	.byte	0x03, 0x1b
        /*002e*/ 	.short	0x0080


	//----- nvinfo : EIATTR_EXTERNS
	.align		4
        /*0030*/ 	.byte	0x04, 0x0f
        /*0032*/ 	.short	(.L_4919 - .L_4918)


	//   ....[0]....
	.align		4
.L_4918:
        /*0034*/ 	.word	index@(__assertfail)


	//----- nvinfo : EIATTR_MERCURY_ISA_VERSION
	.align		4
.L_4919:
        /*0038*/ 	.byte	0x03, 0x5f
        /*003a*/ 	.short	0x0101


	//----- nvinfo : EIATTR_VRC_CTA_INIT_COUNT
	.align		4
        /*003c*/ 	.byte	0x02, 0x4a
	.zero		1
	.zero		1


	//----- nvinfo : EIATTR_SYSCALL_OFFSETS
	.align		4
        /*0040*/ 	.byte	0x04, 0x46
        /*0042*/ 	.short	(.L_4921 - .L_4920)


	//   ....[0]....
.L_4920:
        /*0044*/ 	.word	0x000024a0


	//   ....[1]....
        /*0048*/ 	.word	0x00003330


	//   ....[2]....
        /*004c*/ 	.word	0x00004150


	//   ....[3]....
        /*0050*/ 	.word	0x000067a0


	//   ....[4]....
        /*0054*/ 	.word	0x00007630


	//   ....[5]....
        /*0058*/ 	.word	0x000082a0


	//   ....[6]....
        /*005c*/ 	.word	0x0000a9d0


	//   ....[7]....
        /*0060*/ 	.word	0x0000b860


	//   ....[8]....
        /*0064*/ 	.word	0x0000c4d0


	//   ....[9]....
        /*0068*/ 	.word	0x0000ec20


	//   ....[10]....
        /*006c*/ 	.word	0x0000fab0


	//   ....[11]....
        /*0070*/ 	.word	0x000106e0


	//----- nvinfo : EIATTR_EXIT_INSTR_OFFSETS
	.align		4
.L_4921:
        /*0074*/ 	.byte	0x04, 0x1c
        /*0076*/ 	.short	(.L_4923 - .L_4922)


	//   ....[0]....
.L_4922:
        /*0078*/ 	.word	0x0000c790


	//   ....[1]....
        /*007c*/ 	.word	0x0000fbe0


	//   ....[2]....
        /*0080*/ 	.word	0x0000fc00


	//   ....[3]....
        /*0084*/ 	.word	0x0000fca0


	//   ....[4]....
        /*0088*/ 	.word	0x0000fcd0


	//   ....[5]....
        /*008c*/ 	.word	0x0000fd00


	//   ....[6]....
        /*0090*/ 	.word	0x0000fda0


	//   ....[7]....
        /*0094*/ 	.word	0x0000fdf0


	//   ....[8]....
        /*0098*/ 	.word	0x0000fea0


	//   ....[9]....
        /*009c*/ 	.word	0x0000ff00


	//   ....[10]....
        /*00a0*/ 	.word	0x0000ff40


	//   ....[11]....
        /*00a4*/ 	.word	0x00010010


	//   ....[12]....
        /*00a8*/ 	.word	0x00010160


	//   ....[13]....
        /*00ac*/ 	.word	0x000102b0


	//   ....[14]....
        /*00b0*/ 	.word	0x00010420


	//   ....[15]....
        /*00b4*/ 	.word	0x00010460


	//   ....[16]....
        /*00b8*/ 	.word	0x00010490


	//   ....[17]....
        /*00bc*/ 	.word	0x00010530


	//   ....[18]....
        /*00c0*/ 	.word	0x00010580


	//   ....[19]....
        /*00c4*/ 	.word	0x000106f0


	//   ....[20]....
        /*00c8*/ 	.word	0x000107e0


	//   ....[21]....
        /*00cc*/ 	.word	0x00010890


	//   ....[22]....
        /*00d0*/ 	.word	0x000108c0


	//   ....[23]....
        /*00d4*/ 	.word	0x00010910


	//   ....[24]....
        /*00d8*/ 	.word	0x00010960


	//----- nvinfo : EIATTR_MAX_THREADS
	.align		4
.L_4923:
        /*00dc*/ 	.byte	0x04, 0x05
        /*00de*/ 	.short	(.L_4925 - .L_4924)
.L_4924:
        /*00e0*/ 	.word	0x00000080
        /*00e4*/ 	.word	0x00000001
        /*00e8*/ 	.word	0x00000001


	//----- nvinfo : EIATTR_CRS_STACK_SIZE
	.align		4
.L_4925:
        /*00ec*/ 	.byte	0x04, 0x1e
        /*00ee*/ 	.short	(.L_4927 - .L_4926)
.L_4926:
        /*00f0*/ 	.word	0x00000000


	//----- nvinfo : EIATTR_CBANK_PARAM_SIZE
	.align		4
.L_4927:
        /*00f4*/ 	.byte	0x03, 0x19
        /*00f6*/ 	.short	0x0290


	//----- nvinfo : EIATTR_PARAM_CBANK
	.align		4
        /*00f8*/ 	.byte	0x04, 0x0a
        /*00fa*/ 	.short	(.L_4929 - .L_4928)
	.align		4
.L_4928:
        /*00fc*/ 	.word	index@(.nv.constant0._ZN2at6native18elementwise_kernelILi128ELi4EZNS0_15gpu_kernel_implINS0_13BinaryFunctorIhhhNS0_16BitwiseOrFunctorIhEEEEEEvRNS_18TensorIteratorBaseERKT_EUliE_EEviT1_)
        /*0100*/ 	.short	0x0380
        /*0102*/ 	.short	0x0290


	//----- nvinfo : EIATTR_SW_WAR
	.align		4
.L_4929:
        /*0104*/ 	.byte	0x04, 0x36
        /*0106*/ 	.short	(.L_4931 - .L_4930)
.L_4930:
        /*0108*/ 	.word	0x00000008
.L_4931:


//--------------------- .nv.info._ZN2at6native27unrolled_elementwise_kernelINS0_13BinaryFunctorIhhhNS0_16BitwiseOrFunctorIhEEEESt5arrayIPcLm3EELi4E23TrivialOffsetCalculatorILi2EjES9_ILi1EjENS0_6memory12LoadWithCastILi2EEENSC_13StoreWithCastILi1EEEEEviT_T0_T2_T3_T4_T5_ --------------------------
	.section	.nv.info._ZN2at6native27unrolled_elementwise_kernelINS0_13BinaryFunctorIhhhNS0_16BitwiseOrFunctorIhEEEESt5arrayIPcLm3EELi4E23TrivialOffsetCalculatorILi2EjES9_ILi1EjENS0_6memory12LoadWithCastILi2EEENSC_13StoreWithCastILi1EEEEEviT_T0_T2_T3_T4_T5_,"",@"SHT_CUDA_INFO"
	.sectionflags	@""
	.align	4


	//----- nvinfo : EIATTR_CUDA_API_VERSION
	.align		4
        /*0000*/ 	.byte	0x04, 0x37
        /*0002*/ 	.short	(.L_4933 - .L_4932)
.L_4932:
        /*0004*/ 	.word	0x00000082


	//----- nvinfo : EIATTR_KPARAM_INFO
	.align		4
.L_4933:
        /*0008*/ 	.byte	0x04, 0x17
        /*000a*/ 	.short	(.L_4935 - .L_4934)
.L_4934:
        /*000c*/ 	.word	0x00000000
        /*0010*/ 	.short	0x0006
        /*0012*/ 	.short	0x0030
        /*0014*/ 	.byte	0x00, 0xf0, 0x21, 0x00


	//----- nvinfo : EIATTR_KPARAM_INFO
	.align		4
.L_4935:
        /*0018*/ 	.byte	0x04, 0x17
        /*001a*/ 	.short	(.L_4937 - .L_4936)
.L_4936:
        /*001c*/ 	.word	0x00000000
        /*0020*/ 	.short	0x0005
        /*0022*/ 	.short	0x0024
        /*0024*/ 	.byte	0x00, 0xf0, 0x31, 0x00


	//----- nvinfo : EIATTR_KPARAM_INFO
	.align		4
.L_4937:
        /*0028*/ 	.byte	0x04, 0x17
        /*002a*/ 	.short	(.L_4939 - .L_4938)
.L_4938:
        /*002c*/ 	.word	0x00000000
        /*0030*/ 	.short	0x0004
        /*0032*/ 	.short	0x0021
        /*0034*/ 	.byte	0x00, 0xf0, 0x05, 0x00


	//----- nvinfo : EIATTR_KPARAM_INFO
	.align		4
.L_4939:
        /*0038*/ 	.byte	0x04, 0x17
        /*003a*/ 	.short	(.L_4941 - .L_4940)
.L_4940:
        /*003c*/ 	.word	0x00000000
        /*0040*/ 	.short	0x0003
        /*0042*/ 	.short	0x0020
        /*0044*/ 	.byte	0x00, 0xf0, 0x05, 0x00


	//----- nvinfo : EIATTR_KPARAM_INFO
	.align		4
.L_4941:
        /*0048*/ 	.byte	0x04, 0x17
        /*004a*/ 	.short	(.L_4943 - .L_4942)
.L_4942:
        /*004c*/ 	.word	0x00000000
        /*0050*/ 	.short	0x0002
        /*0052*/ 	.short	0x0008
        /*0054*/ 	.byte	0x00, 0xf0, 0x61, 0x00


	//----- nvinfo : EIATTR_KPARAM_INFO
	.align		4
.L_4943:
        /*0058*/ 	.byte	0x04, 0x17
        /*005a*/ 	.short	(.L_4945 - .L_4944)
.L_4944:
        /*005c*/ 	.word	0x00000000
        /*0060*/ 	.short	0x0001
        /*0062*/ 	.short	0x0004
        /*0064*/ 	.byte	0x00, 0xf0, 0x05, 0x00


	//----- nvinfo : EIATTR_KPARAM_INFO
	.align		4
.L_4945:
        /*0068*/ 	.byte	0x04, 0x17
        /*006a*/ 	.short	(.L_4947 - .L_4946)
.L_4946:
        /*006c*/ 	.word	0x00000000
        /*0070*/ 	.short	0x0000
        /*0072*/ 	.short	0x0000
        /*0074*/ 	.byte	0x00, 0xf0, 0x11, 0x00


	//----- nvinfo : EIATTR_SPARSE_MMA_MASK
	.align		4
.L_4947:
        /*0078*/ 	.byte	0x03, 0x50
        /*007a*/ 	.short	0x0000


	//----- nvinfo : EIATTR_MAXREG_COUNT
	.align		4
        /*007c*/ 	.byte	0x03, 0x1b
        /*007e*/ 	.short	0x00ff


	//----- nvinfo : EIATTR_EXTERNS
	.align		4
        /*0080*/ 	.byte	0x04, 0x0f
        /*0082*/ 	.short	(.L_4949 - .L_4948)


	//   ....[0]....
	.align		4
.L_4948:
        /*0084*/ 	.word	index@(__assertfail)


	//----- nvinfo : EIATTR_MERCURY_ISA_VERSION
	.align		4
.L_4949:
        /*0088*/ 	.byte	0x03, 0x5f
        /*008a*/ 	.short	0x0101


	//----- nvinfo : EIATTR_VRC_CTA_INIT_COUNT
	.align		4
        /*008c*/ 	.byte	0x02, 0x4a
	.zero		1
	.zero		1


	//----- nvinfo : EIATTR_SYSCALL_OFFSETS
	.align		4
        /*0090*/ 	.byte	0x04, 0x46
        /*0092*/ 	.short	(.L_4951 - .L_4950)


	//   ....[0]....
.L_4950:
        /*0094*/ 	.word	0x00000e90


	//   ....[1]....
        /*0098*/ 	.word	0x00001d50


	//   ....[2]....
        /*009c*/ 	.word	0x00002d50


	//   ....[3]....
        /*00a0*/ 	.word	0x00003c10


	//   ....[4]....
        /*00a4*/ 	.word	0x00004b50


	//   ....[5]....
        /*00a8*/ 	.word	0x00005a10


	//   ....[6]....
        /*00ac*/ 	.word	0x00006950


	//   ....[7]....
        /*00b0*/ 	.word	0x00007820


	//   ....[8]....
        /*00b4*/ 	.word	0x00008650


	//   ....[9]....
        /*00b8*/ 	.word	0x00009440


	//   ....[10]....
        /*00bc*/ 	.word	0x0000a340


	//   ....[11]....
        /*00c0*/ 	.word	0x0000b210


	//----- nvinfo : EIATTR_EXIT_INSTR_OFFSETS
	.align		4
.L_4951:
        /*00c4*/ 	.byte	0x04, 0x1c
        /*00c6*/ 	.short	(.L_4953 - .L_4952)


	//   ....[0]....
.L_4952:
        /*00c8*/ 	.word	0x0000a5f0


	//   ....[1]....
        /*00cc*/ 	.word	0x0000a720


	//   ....[2]....
        /*00d0*/ 	.word	0x0000a740


	//   ....[3]....
        /*00d4*/ 	.word	0x0000a7e0


	//   ....[4]....
        /*00d8*/ 	.word	0x0000a810


	//   ....[5]....
        /*00dc*/ 	.word	0x0000a840


	//   ....[6]....
        /*00e0*/ 	.word	0x0000a8e0


	//   ....[7]....
        /*00e4*/ 	.word	0x0000a930


	//   ....[8]....
        /*00e8*/ 	.word	0x0000a9e0


	//   ....[9]....
        /*00ec*/ 	.word	0x0000aa40


	//   ....[10]....
        /*00f0*/ 	.word	0x0000aa80


	//   ....[11]....
        /*00f4*/ 	.word	0x0000ab50


	//   ....[12]....
        /*00f8*/ 	.word	0x0000aca0


	//   ....[13]....
        /*00fc*/ 	.word	0x0000adf0


	//   ....[14]....
        /*0100*/ 	.word	0x0000af50


	//   ....[15]....
        /*0104*/ 	.word	0x0000af90


	//   ....[16]....
        /*0108*/ 	.word	0x0000afc0


	//   ....[17]....
        /*010c*/ 	.word	0x0000b060


	//   ....[18]....
        /*0110*/ 	.word	0x0000b0b0


	//   ....[19]....
        /*0114*/ 	.word	0x0000b220


	//   ....[20]....
        /*0118*/ 	.word	0x0000b310


	//   ....[21]....
        /*011c*/ 	.word	0x0000b3c0


	//   ....[22]....
        /*0120*/ 	.word	0x0000b3f0


	//   ....[23]....
        /*0124*/ 	.word	0x0000b440


	//   ....[24]....
        /*0128*/ 	.word	0x0000b490


	//----- nvinfo : EIATTR_MAX_THREADS
	.align		4
.L_4953:
        /*012c*/ 	.byte	0x04, 0x05
        /*012e*/ 	.short	(.L_4955 - .L_4954)
.L_4954:
        /*0130*/ 	.word	0x00000080
        /*0134*/ 	.word	0x00000001
        /*0138*/ 	.word	0x00000001


	//----- nvinfo : EIATTR_CRS_STACK_SIZE
	.align		4
.L_4955:
        /*013c*/ 	.byte	0x04, 0x1e
        /*013e*/ 	.short	(.L_4957 - .L_4956)
.L_4956:
        /*0140*/ 	.word	0x00000000


	//----- nvinfo : EIATTR_CBANK_PARAM_SIZE
	.align		4
.L_4957:
        /*0144*/ 	.byte	0x03, 0x19
        /*0146*/ 	.short	0x0038


	//----- nvinfo : EIATTR_PARAM_CBANK
	.align		4
        /*0148*/ 	.byte	0x04, 0x0a
        /*014a*/ 	.short	(.L_4959 - .L_4958)
	.align		4
.L_4958:
        /*014c*/ 	.word	index@(.nv.constant0._ZN2at6native27unrolled_elementwise_kernelINS0_13BinaryFunctorIhhhNS0_16BitwiseOrFunctorIhEEEESt5arrayIPcLm3EELi4E23TrivialOffsetCalculatorILi2EjES9_ILi1EjENS0_6memory12LoadWithCastILi2EEENSC_13StoreWithCastILi1EEEEEviT_T0_T2_T3_T4_T5_)
        /*0150*/ 	.short	0x0380
        /*0152*/ 	.short	0x0038


	//----- nvinfo : EIATTR_SW_WAR
	.align		4
.L_4959:
        /*0154*/ 	.byte	0x04, 0x36
        /*0156*/ 	.short	(.L_4961 - .L_4960)
.L_4960:
        /*0158*/ 	.word	0x00000008
.L_4961:


//--------------------- .nv.info._ZN2at6native18elementwise_kernelILi128ELi4EZNS0_22gpu_kernel_impl_nocastINS0_13BinaryFunctorIhhhNS0_16BitwiseOrFunctorIhEEEEEEvRNS_18TensorIteratorBaseERKT_EUliE_EEviT1_ --------------------------
	.section	.nv.info._ZN2at6native18elementwise_kernelILi128ELi4EZNS0_22gpu_kernel_impl_nocastINS0_13BinaryFunctorIhhhNS0_16BitwiseOrFunctorIhEEEEEEvRNS_18TensorIteratorBaseERKT_EUliE_EEviT1_,"",@"SHT_CUDA_INFO"
	.sectionflags	@""
	.align	4


	//----- nvinfo : EIATTR_CUDA_API_VERSION
	.align		4
        /*0000*/ 	.byte	0x04, 0x37
        /*0002*/ 	.short	(.L_4963 - .L_4962)
.L_4962:
        /*0004*/ 	.word	0x00000082


	//----- nvinfo : EIATTR_KPARAM_INFO
	.align		4
.L_4963:
        /*0008*/ 	.byte	0x04, 0x17
        /*000a*/ 	.short	(.L_4965 - .L_4964)
.L_4964:
        /*000c*/ 	.word	0x00000000
        /*0010*/ 	.short	0x0001
        /*0012*/ 	.short	0x0008
        /*0014*/ 	.byte	0x00, 0xf0, 0x21, 0x0a


	//----- nvinfo : EIATTR_KPARAM_INFO
	.align		4
.L_4965:
        /*0018*/ 	.byte	0x04, 0x17
        /*001a*/ 	.short	(.L_4967 - .L_4966)
.L_4966:
        /*001c*/ 	.word	0x00000000
        /*0020*/ 	.short	0x0000
        /*0022*/ 	.short	0x0000
        /*0024*/ 	.byte	0x00, 0xf0, 0x11, 0x00


	//----- nvinfo : EIATTR_SPARSE_MMA_MASK
	.align		4
.L_4967:
        /*0028*/ 	.byte	0x03, 0x50
        /*002a*/ 	.short	0x0000


	//----- nvinfo : EIATTR_MAXREG_COUNT
	.align		4
        /*002c*/ 	.byte	0x03, 0x1b
        /*002e*/ 	.short	0x0080


	//----- nvinfo : EIATTR_MERCURY_ISA_VERSION
	.align		4
        /*0030*/ 	.byte	0x03, 0x5f
        /*0032*/ 	.short	0x0101


	//----- nvinfo : EIATTR_VRC_CTA_INIT_COUNT
	.align		4
        /*0034*/ 	.byte	0x02, 0x4a
	.zero		1
	.zero		1


	//----- nvinfo : EIATTR_EXIT_INSTR_OFFSETS
	.align		4
        /*0038*/ 	.byte	0x04, 0x1c
        /*003a*/ 	.short	(.L_4969 - .L_4968)


	//   ....[0]....
.L_4968:
        /*003c*/ 	.word	0x00000300


	//   ....[1]....
        /*0040*/ 	.word	0x00000380


	//   ....[2]....
        /*0044*/ 	.word	0x00004860


	//   ....[3]....
        /*0048*/ 	.word	0x00005ef0


	//----- nvinfo : EIATTR_MAX_THREADS
	.align		4
.L_4969:
        /*004c*/ 	.byte	0x04, 0x05
        /*004e*/ 	.short	(.L_4971 - .L_4970)
.L_4970:
        /*0050*/ 	.word	0x00000080
        /*0054*/ 	.word	0x00000001
        /*0058*/ 	.word	0x00000001


	//----- nvinfo : EIATTR_CRS_STACK_SIZE
	.align		4
.L_4971:
        /*005c*/ 	.byte	0x04, 0x1e
        /*005e*/ 	.short	(.L_4973 - .L_4972)
.L_4972:
        /*0060*/ 	.word	0x00000000


	//----- nvinfo : EIATTR_CBANK_PARAM_SIZE
	.align		4
.L_4973:
        /*0064*/ 	.byte	0x03, 0x19
        /*0066*/ 	.short	0x0290


	//----- nvinfo : EIATTR_PARAM_CBANK
	.align		4
        /*0068*/ 	.byte	0x04, 0x0a
        /*006a*/ 	.short	(.L_4975 - .L_4974)
	.align		4
.L_4974:
        /*006c*/ 	.word	index@(.nv.constant0._ZN2at6native18elementwise_kernelILi128ELi4EZNS0_22gpu_kernel_impl_nocastINS0_13BinaryFunctorIhhhNS0_16BitwiseOrFunctorIhEEEEEEvRNS_18TensorIteratorBaseERKT_EUliE_EEviT1_)
        /*0070*/ 	.short	0x0380
        /*0072*/ 	.short	0x0290


	//----- nvinfo : EIATTR_SW_WAR
	.align		4
.L_4975:
        /*0074*/ 	.byte	0x04, 0x36
        /*0076*/ 	.short	(.L_4977 - .L_4976)
.L_4976:
        /*0078*/ 	.word	0x00000008
.L_4977:


//--------------------- .nv.info._ZN2at6native27unrolled_elementwise_kernelINS0_13BinaryFunctorIhhhNS0_16BitwiseOrFunctorIhEEEESt5arrayIPcLm3EELi4E23TrivialOffsetCalculatorILi2EjES9_ILi1EjENS0_6memory15LoadWithoutCastENSC_16StoreWithoutCastEEEviT_T0_T2_T3_T4_T5_ --------------------------
	.section	.nv.info._ZN2at6native27unrolled_elementwise_kernelINS0_13BinaryFunctorIhhhNS0_16BitwiseOrFunctorIhEEEESt5arrayIPcLm3EELi4E23TrivialOffsetCalculatorILi2EjES9_ILi1EjENS0_6memory15LoadWithoutCastENSC_16StoreWithoutCastEEEviT_T0_T2_T3_T4_T5_,"",@"SHT_CUDA_INFO"
	.sectionflags	@""
	.align	4


	//----- nvinfo : EIATTR_CUDA_API_VERSION
	.align		4
        /*0000*/ 	.byte	0x04, 0x37
        /*0002*/ 	.short	(.L_4979 - .L_4978)
.L_4978:
        /*0004*/ 	.word	0x00000082


	//----- nvinfo : EIATTR_KPARAM_INFO
	.align		4
.L_4979:
        /*0008*/ 	.byte	0x04, 0x17
        /*000a*/ 	.short	(.L_4981 - .L_4980)
.L_4980:
        /*000c*/ 	.word	0x00000000
        /*0010*/ 	.short	0x0006
        /*0012*/ 	.short	0x0023
        /*0014*/ 	.byte	0x00, 0xf0, 0x05, 0x00


	//----- nvinfo : EIATTR_KPARAM_INFO
	.align		4
.L_4981:
        /*0018*/ 	.byte	0x04, 0x17
        /*001a*/ 	.short	(.L_4983 - .L_4982)
.L_4982:
        /*001c*/ 	.word	0x00000000
        /*0020*/ 	.short	0x0005
        /*0022*/ 	.short	0x0022
        /*0024*/ 	.byte	0x00, 0xf0, 0x05, 0x00


	//----- nvinfo : EIATTR_KPARAM_INFO
	.align		4
.L_4983:
        /*0028*/ 	.byte	0x04, 0x17
        /*002a*/ 	.short	(.L_4985 - .L_4984)
.L_4984:
        /*002c*/ 	.word	0x00000000
        /*0030*/ 	.short	0x0004
        /*0032*/ 	.short	0x0021
        /*0034*/ 	.byte	0x00, 0xf0, 0x05, 0x00


	//----- nvinfo : EIATTR_KPARAM_INFO
	.align		4
.L_4985:
        /*0038*/ 	.byte	0x04, 0x17
        /*003a*/ 	.short	(.L_4987 - .L_4986)
.L_4986:
        /*003c*/ 	.word	0x00000000
        /*0040*/ 	.short	0x0003
        /*0042*/ 	.short	0x0020
        /*0044*/ 	.byte	0x00, 0xf0, 0x05, 0x00


	//----- nvinfo : EIATTR_KPARAM_INFO
	.align		4
.L_4987:
        /*0048*/ 	.byte	0x04, 0x17
        /*004a*/ 	.short	(.L_4989 - .L_4988)
.L_4988:
        /*004c*/ 	.word	0x00000000
        /*0050*/ 	.short	0x0002
        /*0052*/ 	.short	0x0008
        /*0054*/ 	.byte	0x00, 0xf0, 0x61, 0x00


	//----- nvinfo : EIATTR_KPARAM_INFO
	.align		4
.L_4989:
        /*0058*/ 	.byte	0x04, 0x17
        /*005a*/ 	.short	(.L_4991 - .L_4990)
.L_4990:
        /*005c*/ 	.word	0x00000000
        /*0060*/ 	.short	0x0001
        /*0062*/ 	.short	0x0004
        /*0064*/ 	.byte	0x00, 0xf0, 0x05, 0x00


	//----- nvinfo : EIATTR_KPARAM_INFO
	.align		4
.L_4991:
        /*0068*/ 	.byte	0x04, 0x17
        /*006a*/ 	.short	(.L_4993 - .L_4992)
.L_4992:
        /*006c*/ 	.word	0x00000000
        /*0070*/ 	.short	0x0000
        /*0072*/ 	.short	0x0000
        /*0074*/ 	.byte	0x00, 0xf0, 0x11, 0x00


	//----- nvinfo : EIATTR_SPARSE_MMA_MASK
	.align		4
.L_4993:
        /*0078*/ 	.byte	0x03, 0x50
        /*007a*/ 	.short	0x0000


	//----- nvinfo : EIATTR_MAXREG_COUNT
	.align		4
        /*007c*/ 	.byte	0x03, 0x1b
        /*007e*/ 	.short	0x00ff


	//----- nvinfo : EIATTR_MERCURY_ISA_VERSION
	.align		4
        /*0080*/ 	.byte	0x03, 0x5f
        /*0082*/ 	.short	0x0101


	//----- nvinfo : EIATTR_VRC_CTA_INIT_COUNT
	.align		4
        /*0084*/ 	.byte	0x02, 0x4a
	.zero		1
	.zero		1


	//----- nvinfo : EIATTR_EXIT_INSTR_OFFSETS
	.align		4
        /*0088*/ 	.byte	0x04, 0x1c
        /*008a*/ 	.short	(.L_4995 - .L_4994)


	//   ....[0]....
.L_4994:
        /*008c*/ 	.word	0x000005c0


	//   ....[1]....
        /*0090*/ 	.word	0x00000620


	//----- nvinfo : EIATTR_MAX_THREADS
	.align		4
.L_4995:
        /*0094*/ 	.byte	0x04, 0x05
        /*0096*/ 	.short	(.L_4997 - .L_4996)
.L_4996:
        /*0098*/ 	.word	0x00000080
        /*009c*/ 	.word	0x00000001
        /*00a0*/ 	.word	0x00000001


	//----- nvinfo : EIATTR_CRS_STACK_SIZE
	.align		4
.L_4997:
        /*00a4*/ 	.byte	0x04, 0x1e
        /*00a6*/ 	.short	(.L_4999 - .L_4998)
.L_4998:
        /*00a8*/ 	.word	0x00000000


	//----- nvinfo : EIATTR_CBANK_PARAM_SIZE
	.align		4
.L_4999:
        /*00ac*/ 	.byte	0x03, 0x19
        /*00ae*/ 	.short	0x0024


	//----- nvinfo : EIATTR_PARAM_CBANK
	.align		4
        /*00b0*/ 	.byte	0x04, 0x0a
        /*00b2*/ 	.short	(.L_5001 - .L_5000)
	.align		4
.L_5000:
        /*00b4*/ 	.word	index@(.nv.constant0._ZN2at6native27unrolled_elementwise_kernelINS0_13BinaryFunctorIhhhNS0_16BitwiseOrFunctorIhEEEESt5arrayIPcLm3EELi4E23TrivialOffsetCalculatorILi2EjES9_ILi1EjENS0_6memory15LoadWithoutCastENSC_16StoreWithoutCastEEEviT_T0_T2_T3_T4_T5_)
        /*00b8*/ 	.short	0x0380
        /*00ba*/ 	.short	0x0024


	//----- nvinfo : EIATTR_SW_WAR
	.align		4
.L_5001:
        /*00bc*/ 	.byte	0x04, 0x36
        /*00be*/ 	.short	(.L_5003 - .L_5002)
.L_5002:
        /*00c0*/ 	.word	0x00000008
.L_5003:


//--------------------- .nv.info._ZN2at6native29vectorized_elementwise_kernelILi2ENS0_13BinaryFunctorIhhhNS0_16BitwiseOrFunctorIhEEEESt5arrayIPcLm3EEEEviT0_T1_ --------------------------
	.section	.nv.info._ZN2at6native29vectorized_elementwise_kernelILi2ENS0_13BinaryFunctorIhhhNS0_16BitwiseOrFunctorIhEEEESt5arrayIPcLm3EEEEviT0_T1_,"",@"SHT_CUDA_INFO"
	.sectionflags	@""
	.align	4


	//----- nvinfo : EIATTR_CUDA_API_VERSION
	.align		4
        /*0000*/ 	.byte	0x04, 0x37
        /*0002*/ 	.short	(.L_5005 - .L_5004)
.L_5004:
        /*0004*/ 	.word	0x00000082


	//----- nvinfo : EIATTR_KPARAM_INFO
	.align		4
.L_5005:
        /*0008*/ 	.byte	0x04, 0x17
        /*000a*/ 	.short	(.L_5007 - .L_5006)
.L_5006:
        /*000c*/ 	.word	0x00000000
        /*0010*/ 	.short	0x0002
        /*0012*/ 	.short	0x0008
        /*0014*/ 	.byte	0x00, 0xf0, 0x61, 0x00


	//----- nvinfo : EIATTR_KPARAM_INFO
	.align		4
.L_5007:
        /*0018*/ 	.byte	0x04, 0x17
        /*001a*/ 	.short	(.L_5009 - .L_5008)
.L_5008:
        /*001c*/ 	.word	0x00000000
        /*0020*/ 	.short	0x0001
        /*0022*/ 	.short	0x0004
        /*0024*/ 	.byte	0x00, 0xf0, 0x05, 0x00


	//----- nvinfo : EIATTR_KPARAM_INFO
	.align		4
.L_5009:
        /*0028*/ 	.byte	0x04, 0x17
        /*002a*/ 	.short	(.L_5011 - .L_5010)
.L_5010:
        /*002c*/ 	.word	0x00000000
        /*0030*/ 	.short	0x0000
        /*0032*/ 	.short	0x0000
        /*0034*/ 	.byte	0x00, 0xf0, 0x11, 0x00


	//----- nvinfo : EIATTR_SPARSE_MMA_MASK
	.align		4
.L_5011:
        /*0038*/ 	.byte	0x03, 0x50
        /*003a*/ 	.short	0x0000


	//----- nvinfo : EIATTR_MAXREG_COUNT
	.align		4
        /*003c*/ 	.byte	0x03, 0x1b
        /*003e*/ 	.short	0x00ff


	//----- nvinfo : EIATTR_MERCURY_ISA_VERSION
	.align		4
        /*0040*/ 	.byte	0x03, 0x5f
        /*0042*/ 	.short	0x0101


	//----- nvinfo : EIATTR_VRC_CTA_INIT_COUNT
	.align		4
        /*0044*/ 	.byte	0x02, 0x4a
	.zero		1
	.zero		1


	//----- nvinfo : EIATTR_EXIT_INSTR_OFFSETS
	.align		4
        /*0048*/ 	.byte	0x04, 0x1c
        /*004a*/ 	.short	(.L_5013 - .L_5012)


	//   ....[0]....
.L_5012:
        /*004c*/ 	.word	0x00000b70


	//   ....[1]....
        /*0050*/ 	.word	0x00000bd0


	//   ....[2]....
        /*0054*/ 	.word	0x00000f80


	//----- nvinfo : EIATTR_MAX_THREADS
	.align		4
.L_5013:
        /*0058*/ 	.byte	0x04, 0x05
        /*005a*/ 	.short	(.L_5015 - .L_5014)
.L_5014:
        /*005c*/ 	.word	0x00000080
        /*0060*/ 	.word	0x00000001
        /*0064*/ 	.word	0x00000001


	//----- nvinfo : EIATTR_CRS_STACK_SIZE
	.align		4
.L_5015:
        /*0068*/ 	.byte	0x04, 0x1e
        /*006a*/ 	.short	(.L_5017 - .L_5016)
.L_5016:
        /*006c*/ 	.word	0x00000000


	//----- nvinfo : EIATTR_CBANK_PARAM_SIZE
	.align		4
.L_5017:
        /*0070*/ 	.byte	0x03, 0x19
        /*0072*/ 	.short	0x0020


	//----- nvinfo : EIATTR_PARAM_CBANK
	.align		4
        /*0074*/ 	.byte	0x04, 0x0a
        /*0076*/ 	.short	(.L_5019 - .L_5018)
	.align		4
.L_5018:
        /*0078*/ 	.word	index@(.nv.constant0._ZN2at6native29vectorized_elementwise_kernelILi2ENS0_13BinaryFunctorIhhhNS0_16BitwiseOrFunctorIhEEEESt5arrayIPcLm3EEEEviT0_T1_)
        /*007c*/ 	.short	0x0380
        /*007e*/ 	.short	0x0020


	//----- nvinfo : EIATTR_SW_WAR
	.align		4
.L_5019:
        /*0080*/ 	.byte	0x04, 0x36
        /*0082*/ 	.short	(.L_5021 - .L_5020)
.L_5020:
        /*0084*/ 	.word	0x00000008
.L_5021:


//--------------------- .nv.info._ZN2at6native29vectorized_elementwise_kernelILi4ENS0_13BinaryFunctorIhhhNS0_16BitwiseOrFunctorIhEEEESt5arrayIPcLm3EEEEviT0_T1_ --------------------------
	.section	.nv.info._ZN2at6native29vectorized_elementwise_kernelILi4ENS0_13BinaryFunctorIhhhNS0_16BitwiseOrFunctorIhEEEESt5arrayIPcLm3EEEEviT0_T1_,"",@"SHT_CUDA_INFO"
	.sectionflags	@""
	.align	4


	//----- nvinfo : EIATTR_CUDA_API_VERSION
	.align		4
        /*0000*/ 	.byte	0x04, 0x37
        /*0002*/ 	.short	(.L_5023 - .L_5022)
.L_5022:
        /*0004*/ 	.word	0x00000082


	//----- nvinfo : EIATTR_KPARAM_INFO
	.align		4
.L_5023:
        /*0008*/ 	.byte	0x04, 0x17
        /*000a*/ 	.short	(.L_5025 - .L_5024)
.L_5024:
        /*000c*/ 	.word	0x00000000
        /*0010*/ 	.short	0x0002
        /*0012*/ 	.short	0x0008
        /*0014*/ 	.byte	0x00, 0xf0, 0x61, 0x00


	//----- nvinfo : EIATTR_KPARAM_INFO
	.align		4
.L_5025:
        /*0018*/ 	.byte	0x04, 0x17
        /*001a*/ 	.short	(.L_5027 - .L_5026)
.L_5026:
        /*001c*/ 	.word	0x00000000
        /*0020*/ 	.short	0x0001
        /*0022*/ 	.short	0x0004
        /*0024*/ 	.byte	0x00, 0xf0, 0x05, 0x00


	//----- nvinfo : EIATTR_KPARAM_INFO
	.align		4
.L_5027:
        /*0028*/ 	.byte	0x04, 0x17
        /*002a*/ 	.short	(.L_5029 - .L_5028)
.L_5028:
        /*002c*/ 	.word	0x00000000
        /*0030*/ 	.short	0x0000
        /*0032*/ 	.short	0x0000
        /*0034*/ 	.byte	0x00, 0xf0, 0x11, 0x00


	//----- nvinfo : EIATTR_SPARSE_MMA_MASK
	.align		4
.L_5029:
        /*0038*/ 	.byte	0x03, 0x50
        /*003a*/ 	.short	0x0000


	//----- nvinfo : EIATTR_MAXREG_COUNT
	.align		4
        /*003c*/ 	.byte	0x03, 0x1b
        /*003e*/ 	.short	0x00ff


	//----- nvinfo : EIATTR_MERCURY_ISA_VERSION
	.align		4
        /*0040*/ 	.byte	0x03, 0x5f
        /*0042*/ 	.short	0x0101


	//----- nvinfo : EIATTR_VRC_CTA_INIT_COUNT
	.align		4
        /*0044*/ 	.byte	0x02, 0x4a
	.zero		1
	.zero		1


	//----- nvinfo : EIATTR_EXIT_INSTR_OFFSETS
	.align		4
        /*0048*/ 	.byte	0x04, 0x1c
        /*004a*/ 	.short	(.L_5031 - .L_5030)


	//   ....[0]....
.L_5030:
        /*004c*/ 	.word	0x00000b70


	//   ....[1]....
        /*0050*/ 	.word	0x00000bd0


	//   ....[2]....
        /*0054*/ 	.word	0x00000f40


	//----- nvinfo : EIATTR_MAX_THREADS
	.align		4
.L_5031:
        /*0058*/ 	.byte	0x04, 0x05
        /*005a*/ 	.short	(.L_5033 - .L_5032)
.L_5032:
        /*005c*/ 	.word	0x00000080
        /*0060*/ 	.word	0x00000001
        /*0064*/ 	.word	0x00000001


	//----- nvinfo : EIATTR_CRS_STACK_SIZE
	.align		4
.L_5033:
        /*0068*/ 	.byte	0x04, 0x1e
        /*006a*/ 	.short	(.L_5035 - .L_5034)
.L_5034:
        /*006c*/ 	.word	0x00000000


	//----- nvinfo : EIATTR_CBANK_PARAM_SIZE
	.align		4
.L_5035:
        /*0070*/ 	.byte	0x03, 0x19
        /*0072*/ 	.short	0x0020


	//----- nvinfo : EIATTR_PARAM_CBANK
	.align		4
        /*0074*/ 	.byte	0x04, 0x0a
        /*0076*/ 	.short	(.L_5037 - .L_5036)
	.align		4
.L_5036:
        /*0078*/ 	.word	index@(.nv.constant0._ZN2at6native29vectorized_elementwise_kernelILi4ENS0_13BinaryFunctorIhhhNS0_16BitwiseOrFunctorIhEEEESt5arrayIPcLm3EEEEviT0_T1_)
        /*007c*/ 	.short	0x0380
        /*007e*/ 	.short	0x0020


	//----- nvinfo : EIATTR_SW_WAR
	.align		4
.L_5037:
        /*0080*/ 	.byte	0x04, 0x36
        /*0082*/ 	.short	(.L_5039 - .L_5038)
.L_5038:
        /*0084*/ 	.word	0x00000008
.L_5039:


//--------------------- .nv.info._ZN2at6native29vectorized_elementwise_kernelILi8ENS0_13BinaryFunctorIhhhNS0_16BitwiseOrFunctorIhEEEESt5arrayIPcLm3EEEEviT0_T1_ --------------------------
	.section	.nv.info._ZN2at6native29vectorized_elementwise_kernelILi8ENS0_13BinaryFunctorIhhhNS0_16BitwiseOrFunctorIhEEEESt5arrayIPcLm3EEEEviT0_T1_,"",@"SHT_CUDA_INFO"
	.sectionflags	@""
	.align	4


	//----- nvinfo : EIATTR_CUDA_API_VERSION
	.align		4
        /*0000*/ 	.byte	0x04, 0x37
        /*0002*/ 	.short	(.L_5041 - .L_5040)
.L_5040:
        /*0004*/ 	.word	0x00000082


	//----- nvinfo : EIATTR_KPARAM_INFO
	.align		4
.L_5041:
        /*0008*/ 	.byte	0x04, 0x17
        /*000a*/ 	.short	(.L_5043 - .L_5042)
.L_5042:
        /*000c*/ 	.word	0x00000000
        /*0010*/ 	.short	0x0002
        /*0012*/ 	.short	0x0008
        /*0014*/ 	.byte	0x00, 0xf0, 0x61, 0x00


	//----- nvinfo : EIATTR_KPARAM_INFO
	.align		4
.L_5043:
        /*0018*/ 	.byte	0x04, 0x17
        /*001a*/ 	.short	(.L_5045 - .L_5044)
.L_5044:
        /*001c*/ 	.word	0x00000000
        /*0020*/ 	.short	0x0001
        /*0022*/ 	.short	0x0004
        /*0024*/ 	.byte	0x00, 0xf0, 0x05, 0x00


	//----- nvinfo : EIATTR_KPARAM_INFO
	.align		4
.L_5045:
        /*0028*/ 	.byte	0x04, 0x17
        /*002a*/ 	.short	(.L_5047 - .L_5046)
.L_5046:
        /*002c*/ 	.word	0x00000000
        /*0030*/ 	.short	0x0000
        /*0032*/ 	.short	0x0000
        /*0034*/ 	.byte	0x00, 0xf0, 0x11, 0x00


	//----- nvinfo : EIATTR_SPARSE_MMA_MASK
	.align		4
.L_5047:
        /*0038*/ 	.byte	0x03, 0x50
        /*003a*/ 	.short	0x0000


	//----- nvinfo : EIATTR_MAXREG_COUNT
	.align		4
        /*003c*/ 	.byte	0x03, 0x1b
        /*003e*/ 	.short	0x00ff


	//----- nvinfo : EIATTR_MERCURY_ISA_VERSION
	.align		4
        /*0040*/ 	.byte	0x03, 0x5f
        /*0042*/ 	.short	0x0101


	//----- nvinfo : EIATTR_VRC_CTA_INIT_COUNT
	.align		4
        /*0044*/ 	.byte	0x02, 0x4a
	.zero		1
	.zero		1


	//----- nvinfo : EIATTR_EXIT_INSTR_OFFSETS
	.align		4
        /*0048*/ 	.byte	0x04, 0x1c
        /*004a*/ 	.short	(.L_5049 - .L_5048)


	//   ....[0]....
.L_5048:
        /*004c*/ 	.word	0x00000b70


	//   ....[1]....
        /*0050*/ 	.word	0x00000bd0


	//   ....[2]....
        /*0054*/ 	.word	0x00000f10


	//----- nvinfo : EIATTR_MAX_THREADS
	.align		4
.L_5049:
        /*0058*/ 	.byte	0x04, 0x05
        /*005a*/ 	.short	(.L_5051 - .L_5050)
.L_5050:
        /*005c*/ 	.word	0x00000080
        /*0060*/ 	.word	0x00000001
        /*0064*/ 	.word	0x00000001


	//----- nvinfo : EIATTR_CRS_STACK_SIZE
	.align		4
.L_5051:
        /*0068*/ 	.byte	0x04, 0x1e
        /*006a*/ 	.short	(.L_5053 - .L_5052)
.L_5052:
        /*006c*/ 	.word	0x00000000


	//----- nvinfo : EIATTR_CBANK_PARAM_SIZE
	.align		4
.L_5053:
        /*0070*/ 	.byte	0x03, 0x19
        /*0072*/ 	.short	0x0020


	//----- nvinfo : EIATTR_PARAM_CBANK
	.align		4
        /*0074*/ 	.byte	0x04, 0x0a
        /*0076*/ 	.short	(.L_5055 - .L_5054)
	.align		4
.L_5054:
        /*0078*/ 	.word	index@(.nv.constant0._ZN2at6native29vectorized_elementwise_kernelILi8ENS0_13BinaryFunctorIhhhNS0_16BitwiseOrFunctorIhEEEESt5arrayIPcLm3EEEEviT0_T1_)
        /*007c*/ 	.short	0x0380
        /*007e*/ 	.short	0x0020


	//----- nvinfo : EIATTR_SW_WAR
	.align		4
.L_5055:
        /*0080*/ 	.byte	0x04, 0x36
        /*0082*/ 	.short	(.L_5057 - .L_5056)
.L_5056:
        /*0084*/ 	.word	0x00000008
.L_5057:


//--------------------- .nv.info._ZN2at6native18elementwise_kernelILi128ELi4EZNS0_15gpu_kernel_implINS0_13AUnaryFunctorIbbbNS0_17BitwiseAndFunctorIbEEEEEEvRNS_18TensorIteratorBaseERKT_EUliE_EEviT1_ --------------------------
	.section	.nv.info._ZN2at6native18elementwise_kernelILi128ELi4EZNS0_15gpu_kernel_implINS0_13AUnaryFunctorIbbbNS0_17BitwiseAndFunctorIbEEEEEEvRNS_18TensorIteratorBaseERKT_EUliE_EEviT1_,"",@"SHT_CUDA_INFO"
	.sectionflags	@""
	.align	4


	//----- nvinfo : EIATTR_CUDA_API_VERSION
	.align		4
        /*0000*/ 	.byte	0x04, 0x37
        /*0002*/ 	.short	(.L_5059 - .L_5058)
.L_5058:
        /*0004*/ 	.word	0x00000082


	//----- nvinfo : EIATTR_KPARAM_INFO
	.align		4
.L_5059:
        /*0008*/ 	.byte	0x04, 0x17
        /*000a*/ 	.short	(.L_5061 - .L_5060)
.L_5060:
        /*000c*/ 	.word	0x00000000
        /*0010*/ 	.short	0x0001
        /*0012*/ 	.short	0x0008
        /*0014*/ 	.byte	0x00, 0xf0, 0x61, 0x08


	//----- nvinfo : EIATTR_KPARAM_INFO
	.align		4
.L_5061:
        /*0018*/ 	.byte	0x04, 0x17
        /*001a*/ 	.short	(.L_5063 - .L_5062)
.L_5062:
        /*001c*/ 	.word	0x00000000
        /*0020*/ 	.short	0x0000
        /*0022*/ 	.short	0x0000
        /*0024*/ 	.byte	0x00, 0xf0, 0x11, 0x00


	//----- nvinfo : EIATTR_SPARSE_MMA_MASK
	.align		4
.L_5063:
        /*0028*/ 	.byte	0x03, 0x50
        /*002a*/ 	.short	0x0000


	//----- nvinfo : EIATTR_MAXREG_COUNT
	.align		4
        /*002c*/ 	.byte	0x03, 0x1b
        /*002e*/ 	.short	0x0080


	//----- nvinfo : EIATTR_EXTERNS
	.align		4
        /*0030*/ 	.byte	0x04, 0x0f
        /*0032*/ 	.short	(.L_5065 - .L_5064)


	//   ....[0]....
	.align		4
.L_5064:
        /*0034*/ 	.word	index@(__assertfail)


	//----- nvinfo : EIATTR_MERCURY_ISA_VERSION
	.align		4
.L_5065:
        /*0038*/ 	.byte	0x03, 0x5f
        /*003a*/ 	.short	0x0101


	//----- nvinfo : EIATTR_VRC_CTA_INIT_COUNT
	.align		4
        /*003c*/ 	.byte	0x02, 0x4a
	.zero		1
	.zero		1


	//----- nvinfo : EIATTR_SYSCALL_OFFSETS
	.align		4
        /*0040*/ 	.byte	0x04, 0x46
        /*0042*/ 	.short	(.L_5067 - .L_5066)


	//   ....[0]....
.L_5066:
        /*0044*/ 	.word	0x00001d50


	//   ....[1]....
        /*0048*/ 	.word	0x00002a20


	//   ....[2]....
        /*004c*/ 	.word	0x00004850


	//   ....[3]....
        /*0050*/ 	.word	0x000053f0


	//   ....[4]....
        /*0054*/ 	.word	0x00007310


	//   ....[5]....
        /*0058*/ 	.word	0x00007eb0


	//   ....[6]....
        /*005c*/ 	.word	0x00009de0


	//   ....[7]....
        /*0060*/ 	.word	0x0000a940


	//----- nvinfo : EIATTR_EXIT_INSTR_OFFSETS
	.align		4
.L_5067:
        /*0064*/ 	.byte	0x04, 0x1c
        /*0066*/ 	.short	(.L_5069 - .L_5068)


	//   ....[0]....
.L_5068:
        /*0068*/ 	.word	0x00008140


	//   ....[1]....
        /*006c*/ 	.word	0x00009f60


	//   ....[2]....
        /*0070*/ 	.word	0x00009f80


	//   ....[3]....
        /*0074*/ 	.word	0x0000a010


	//   ....[4]....
        /*0078*/ 	.word	0x0000a030


	//   ....[5]....
        /*007c*/ 	.word	0x0000a050


	//   ....[6]....
        /*0080*/ 	.word	0x0000a0e0


	//   ....[7]....
        /*0084*/ 	.word	0x0000a120


	//   ....[8]....
        /*0088*/ 	.word	0x0000a1c0


	//   ....[9]....
        /*008c*/ 	.word	0x0000a210


	//   ....[10]....
        /*0090*/ 	.word	0x0000a240


	//   ....[11]....
        /*0094*/ 	.word	0x0000a300


	//   ....[12]....
        /*0098*/ 	.word	0x0000a440


	//   ....[13]....
        /*009c*/ 	.word	0x0000a580


	//   ....[14]....
        /*00a0*/ 	.word	0x0000a6d0


	//   ....[15]....
        /*00a4*/ 	.word	0x0000a700


	//   ....[16]....
        /*00a8*/ 	.word	0x0000a720


	//   ....[17]....
        /*00ac*/ 	.word	0x0000a7a0


	//   ....[18]....
        /*00b0*/ 	.word	0x0000a7e0


	//   ....[19]....
        /*00b4*/ 	.word	0x0000a950


	//   ....[20]....
        /*00b8*/ 	.word	0x0000aa30


	//   ....[21]....
        /*00bc*/ 	.word	0x0000aad0


	//   ....[22]....
        /*00c0*/ 	.word	0x0000ab00


	//   ....[23]....
        /*00c4*/ 	.word	0x0000ab50


	//   ....[24]....
        /*00c8*/ 	.word	0x0000ab90


	//----- nvinfo : EIATTR_MAX_THREADS
	.align		4
.L_5069:
        /*00cc*/ 	.byte	0x04, 0x05
        /*00ce*/ 	.short	(.L_5071 - .L_5070)
.L_5070:
        /*00d0*/ 	.word	0x00000080
        /*00d4*/ 	.word	0x00000001
        /*00d8*/ 	.word	0x00000001


	//----- nvinfo : EIATTR_CRS_STACK_SIZE
	.align		4
.L_5071:
        /*00dc*/ 	.byte	0x04, 0x1e
        /*00de*/ 	.short	(.L_5073 - .L_5072)
.L_5072:
        /*00e0*/ 	.word	0x00000000


	//----- nvinfo : EIATTR_CBANK_PARAM_SIZE
	.align		4
.L_5073:
        /*00e4*/ 	.byte	0x03, 0x19
        /*00e6*/ 	.short	0x0220


	//----- nvinfo : EIATTR_PARAM_CBANK
	.align		4
        /*00e8*/ 	.byte	0x04, 0x0a
        /*00ea*/ 	.short	(.L_5075 - .L_5074)
	.align		4
.L_5074:
        /*00ec*/ 	.word	index@(.nv.constant0._ZN2at6native18elementwise_kernelILi128ELi4EZNS0_15gpu_kernel_implINS0_13AUnaryFunctorIbbbNS0_17BitwiseAndFunctorIbEEEEEEvRNS_18TensorIteratorBaseERKT_EUliE_EEviT1_)
        /*00f0*/ 	.short	0x0380
        /*00f2*/ 	.short	0x0220


	//----- nvinfo : EIATTR_SW_WAR
	.align		4
.L_5075:
        /*00f4*/ 	.byte	0x04, 0x36
        /*00f6*/ 	.short	(.L_5077 - .L_5076)
.L_5076:
        /*00f8*/ 	.word	0x00000008
.L_5077:


//--------------------- .nv.info._ZN2at6native27unrolled_elementwise_kernelINS0_13AUnaryFunctorIbbbNS0_17BitwiseAndFunctorIbEEEESt5arrayIPcLm2EELi4E23TrivialOffsetCalculatorILi1EjESA_NS0_6memory12LoadWithCastILi1EEENSB_13StoreWithCastILi1EEEEEviT_T0_T2_T3_T4_T5_ --------------------------
	.section	.nv.info._ZN2at6native27unrolled_elementwise_kernelINS0_13AUnaryFunctorIbbbNS0_17BitwiseAndFunctorIbEEEESt5arrayIPcLm2EELi4E23TrivialOffsetCalculatorILi1EjESA_NS0_6memory12LoadWithCastILi1EEENSB_13StoreWithCastILi1EEEEEviT_T0_T2_T3_T4_T5_,"",@"SHT_CUDA_INFO"
	.sectionflags	@""
	.align	4


	//----- nvinfo : EIATTR_CUDA_API_VERSION
	.align		4
        /*0000*/ 	.byte	0x04, 0x37
        /*0002*/ 	.short	(.L_5079 - .L_5078)
.L_5078:
        /*0004*/ 	.word	0x00000082


	//----- nvinfo : EIATTR_KPARAM_INFO
	.align		4
.L_5079:
        /*0008*/ 	.byte	0x04, 0x17
        /*000a*/ 	.short	(.L_5081 - .L_5080)
.L_5080:
        /*000c*/ 	.word	0x00000000
        /*0010*/ 	.short	0x0006
        /*0012*/ 	.short	0x0024
        /*0014*/ 	.byte	0x00, 0xf0, 0x21, 0x00


	//----- nvinfo : EIATTR_KPARAM_INFO
	.align		4
.L_5081:
        /*0018*/ 	.byte	0x04, 0x17
        /*001a*/ 	.short	(.L_5083 - .L_5082)
.L_5082:
        /*001c*/ 	.word	0x00000000
        /*0020*/ 	.short	0x0005
        /*0022*/ 	.short	0x001c
        /*0024*/ 	.byte	0x00, 0xf0, 0x21, 0x00


	//----- nvinfo : EIATTR_KPARAM_INFO
	.align		4
.L_5083:
        /*0028*/ 	.byte	0x04, 0x17
        /*002a*/ 	.short	(.L_5085 - .L_5084)
.L_5084:
        /*002c*/ 	.word	0x00000000
        /*0030*/ 	.short	0x0004
        /*0032*/ 	.short	0x0019
        /*0034*/ 	.byte	0x00, 0xf0, 0x05, 0x00


	//----- nvinfo : EIATTR_KPARAM_INFO
	.align		4
.L_5085:
        /*0038*/ 	.byte	0x04, 0x17
        /*003a*/ 	.short	(.L_5087 - .L_5086)
.L_5086:
        /*003c*/ 	.word	0x00000000
        /*0040*/ 	.short	0x0003
        /*0042*/ 	.short	0x0018
        /*0044*/ 	.byte	0x00, 0xf0, 0x05, 0x00


	//----- nvinfo : EIATTR_KPARAM_INFO
	.align		4
.L_5087:
        /*0048*/ 	.byte	0x04, 0x17
        /*004a*/ 	.short	(.L_5089 - .L_5088)
.L_5088:
        /*004c*/ 	.word	0x00000000
        /*0050*/ 	.short	0x0002
        /*0052*/ 	.short	0x0008
        /*0054*/ 	.byte	0x00, 0xf0, 0x41, 0x00


	//----- nvinfo : EIATTR_KPARAM_INFO
	.align		4
.L_5089:
        /*0058*/ 	.byte	0x04, 0x17
        /*005a*/ 	.short	(.L_5091 - .L_5090)
.L_5090:
        /*005c*/ 	.word	0x00000000
        /*0060*/ 	.short	0x0001
        /*0062*/ 	.short	0x0004
        /*0064*/ 	.byte	0x00, 0xf0, 0x09, 0x00


	//----- nvinfo : EIATTR_KPARAM_INFO
	.align		4
.L_5091:
        /*0068*/ 	.byte	0x04, 0x17
        /*006a*/ 	.short	(.L_5093 - .L_5092)
.L_5092:
        /*006c*/ 	.word	0x00000000
        /*0070*/ 	.short	0x0000
        /*0072*/ 	.short	0x0000
        /*0074*/ 	.byte	0x00, 0xf0, 0x11, 0x00


	//----- nvinfo : EIATTR_SPARSE_MMA_MASK
	.align		4
.L_5093:
        /*0078*/ 	.byte	0x03, 0x50
        /*007a*/ 	.short	0x0000


	//----- nvinfo : EIATTR_MAXREG_COUNT
	.align		4
        /*007c*/ 	.byte	0x03, 0x1b
        /*007e*/ 	.short	0x00ff


	//----- nvinfo : EIATTR_EXTERNS
	.align		4
        /*0080*/ 	.byte	0x04, 0x0f
        /*0082*/ 	.short	(.L_5095 - .L_5094)


	//   ....[0]....
	.align		4
.L_5094:
        /*0084*/ 	.word	index@(__assertfail)


	//----- nvinfo : EIATTR_MERCURY_ISA_VERSION
	.align		4
.L_5095:
        /*0088*/ 	.byte	0x03, 0x5f
        /*008a*/ 	.short	0x0101


	//----- nvinfo : EIATTR_VRC_CTA_INIT_COUNT
	.align		4
        /*008c*/ 	.byte	0x02, 0x4a
	.zero		1
	.zero		1


	//----- nvinfo : EIATTR_SYSCALL_OFFSETS
	.align		4
        /*0090*/ 	.byte	0x04, 0x46
        /*0092*/ 	.short	(.L_5097 - .L_5096)


	//   ....[0]....
.L_5096:
        /*0094*/ 	.word	0x00000b80


	//   ....[1]....
        /*0098*/ 	.word	0x000017f0


	//   ....[2]....
        /*009c*/ 	.word	0x00002420


	//   ....[3]....
        /*00a0*/ 	.word	0x00003040


	//   ....[4]....
        /*00a4*/ 	.word	0x00003e50


	//   ....[5]....
        /*00a8*/ 	.word	0x00004b30


	//   ....[6]....
        /*00ac*/ 	.word	0x00005910


	//   ....[7]....
        /*00b0*/ 	.word	0x000066a0


	//----- nvinfo : EIATTR_EXIT_INSTR_OFFSETS
	.align		4
.L_5097:
        /*00b4*/ 	.byte	0x04, 0x1c
        /*00b6*/ 	.short	(.L_5099 - .L_5098)


	//   ....[0]....
.L_5098:
        /*00b8*/ 	.word	0x00005b90


	//   ....[1]....
        /*00bc*/ 	.word	0x00005cc0


	//   ....[2]....
        /*00c0*/ 	.word	0x00005ce0


	//   ....[3]....
        /*00c4*/ 	.word	0x00005d70


	//   ....[4]....
        /*00c8*/ 	.word	0x00005d90


	//   ....[5]....
        /*00cc*/ 	.word	0x00005db0


	//   ....[6]....
        /*00d0*/ 	.word	0x00005e40


	//   ....[7]....
        /*00d4*/ 	.word	0x00005e80


	//   ....[8]....
        /*00d8*/ 	.word	0x00005f20


	//   ....[9]....
        /*00dc*/ 	.word	0x00005f70


	//   ....[10]....
        /*00e0*/ 	.word	0x00005fa0


	//   ....[11]....
        /*00e4*/ 	.word	0x00006060


	//   ....[12]....
        /*00e8*/ 	.word	0x000061a0


	//   ....[13]....
        /*00ec*/ 	.word	0x000062e0


	//   ....[14]....
        /*00f0*/ 	.word	0x00006430


	//   ....[15]....
        /*00f4*/ 	.word	0x00006460


	//   ....[16]....
        /*00f8*/ 	.word	0x00006480


	//   ....[17]....
        /*00fc*/ 	.word	0x00006500


	//   ....[18]....
        /*0100*/ 	.word	0x00006540


	//   ....[19]....
        /*0104*/ 	.word	0x000066b0


	//   ....[20]....
        /*0108*/ 	.word	0x00006790


	//   ....[21]....
        /*010c*/ 	.word	0x00006830


	//   ....[22]....
        /*0110*/ 	.word	0x00006860


	//   ....[23]....
        /*0114*/ 	.word	0x000068b0


	//   ....[24]....
        /*0118*/ 	.word	0x000068f0


	//----- nvinfo : EIATTR_MAX_THREADS
	.align		4
.L_5099:
        /*011c*/ 	.byte	0x04, 0x05
        /*011e*/ 	.short	(.L_5101 - .L_5100)
.L_5100:
        /*0120*/ 	.word	0x00000080
        /*0124*/ 	.word	0x00000001
        /*0128*/ 	.word	0x00000001


	//----- nvinfo : EIATTR_CRS_STACK_SIZE
	.align		4
.L_5101:
        /*012c*/ 	.byte	0x04, 0x1e
        /*012e*/ 	.short	(.L_5103 - .L_5102)
.L_5102:
        /*0130*/ 	.word	0x00000000


	//----- nvinfo : EIATTR_CBANK_PARAM_SIZE
	.align		4
.L_5103:
        /*0134*/ 	.byte	0x03, 0x19
        /*0136*/ 	.short	0x002c


	//----- nvinfo : EIATTR_PARAM_CBANK
	.align		4
        /*0138*/ 	.byte	0x04, 0x0a
        /*013a*/ 	.short	(.L_5105 - .L_5104)
	.align		4
.L_5104:
        /*013c*/ 	.word	index@(.nv.constant0._ZN2at6native27unrolled_elementwise_kernelINS0_13AUnaryFunctorIbbbNS0_17BitwiseAndFunctorIbEEEESt5arrayIPcLm2EELi4E23TrivialOffsetCalculatorILi1EjESA_NS0_6memory12LoadWithCastILi1EEENSB_13StoreWithCastILi1EEEEEviT_T0_T2_T3_T4_T5_)
        /*0140*/ 	.short	0x0380
        /*0142*/ 	.short	0x002c


	//----- nvinfo : EIATTR_SW_WAR
	.align		4
.L_5105:
        /*0144*/ 	.byte	0x04, 0x36
        /*0146*/ 	.short	(.L_5107 - .L_5106)
.L_5106:
        /*0148*/ 	.word	0x00000008
.L_5107:


//--------------------- .nv.info._ZN2at6native18elementwise_kernelILi128ELi4EZNS0_22gpu_kernel_impl_nocastINS0_13AUnaryFunctorIbbbNS0_17BitwiseAndFunctorIbEEEEEEvRNS_18TensorIteratorBaseERKT_EUliE_EEviT1_ --------------------------
	.section	.nv.info._ZN2at6native18elementwise_kernelILi128ELi4EZNS0_22gpu_kernel_impl_nocastINS0_13AUnaryFunctorIbbbNS0_17BitwiseAndFunctorIbEEEEEEvRNS_18TensorIteratorBaseERKT_EUliE_EEviT1_,"",@"SHT_CUDA_INFO"
	.sectionflags	@""
	.align	4


	//----- nvinfo : EIATTR_CUDA_API_VERSION
	.align		4
        /*0000*/ 	.byte	0x04, 0x37
        /*0002*/ 	.short	(.L_5109 - .L_5108)
.L_5108:
        /*0004*/ 	.word	0x00000082


	//----- nvinfo : EIATTR_KPARAM_INFO
	.align		4
.L_5109:
        /*0008*/ 	.byte	0x04, 0x17
        /*000a*/ 	.short	(.L_5111 - .L_5110)
.L_5110:
        /*000c*/ 	.word	0x00000000
        /*0010*/ 	.short	0x0001
        /*0012*/ 	.short	0x0008
        /*0014*/ 	.byte	0x00, 0xf0, 0x61, 0x08


	//----- nvinfo : EIATTR_KPARAM_INFO
	.align		4
.L_5111:
        /*0018*/ 	.byte	0x04, 0x17
        /*001a*/ 	.short	(.L_5113 - .L_5112)
.L_5112:
        /*001c*/ 	.word	0x00000000
        /*0020*/ 	.short	0x0000
        /*0022*/ 	.short	0x0000
        /*0024*/ 	.byte	0x00, 0xf0, 0x11, 0x00


	//----- nvinfo : EIATTR_SPARSE_MMA_MASK
	.align		4
.L_5113:
        /*0028*/ 	.byte	0x03, 0x50
        /*002a*/ 	.short	0x0000


	//----- nvinfo : EIATTR_MAXREG_COUNT
	.align		4
        /*002c*/ 	.byte	0x03, 0x1b
        /*002e*/ 	.short	0x0080


	//----- nvinfo : EIATTR_MERCURY_ISA_VERSION
	.align		4
        /*0030*/ 	.byte	0x03, 0x5f
        /*0032*/ 	.short	0x0101


	//----- nvinfo : EIATTR_VRC_CTA_INIT_COUNT
	.align		4
        /*0034*/ 	.byte	0x02, 0x4a
	.zero		1
	.zero		1


	//----- nvinfo : EIATTR_EXIT_INSTR_OFFSETS
	.align		4
        /*0038*/ 	.byte	0x04, 0x1c
        /*003a*/ 	.short	(.L_5115 - .L_5114)


	//   ....[0]....
.L_5114:
        /*003c*/ 	.word	0x00000310


	//   ....[1]....
        /*0040*/ 	.word	0x00000390


	//   ....[2]....
        /*0044*/ 	.word	0x00003eb0


	//   ....[3]....
        /*0048*/ 	.word	0x00005200


	//----- nvinfo : EIATTR_MAX_THREADS
	.align		4
.L_5115:
        /*004c*/ 	.byte	0x04, 0x05
        /*004e*/ 	.short	(.L_5117 - .L_5116)
.L_5116:
        /*0050*/ 	.word	0x00000080
        /*0054*/ 	.word	0x00000001
        /*0058*/ 	.word	0x00000001


	//----- nvinfo : EIATTR_CRS_STACK_SIZE
	.align		4
.L_5117:
        /*005c*/ 	.byte	0x04, 0x1e
        /*005e*/ 	.short	(.L_5119 - .L_5118)
.L_5118:
        /*0060*/ 	.word	0x00000000


	//----- nvinfo : EIATTR_CBANK_PARAM_SIZE
	.align		4
.L_5119:
        /*0064*/ 	.byte	0x03, 0x19
        /*0066*/ 	.short	0x0220


	//----- nvinfo : EIATTR_PARAM_CBANK
	.align		4
        /*0068*/ 	.byte	0x04, 0x0a
        /*006a*/ 	.short	(.L_5121 - .L_5120)
	.align		4
.L_5120:
        /*006c*/ 	.word	index@(.nv.constant0._ZN2at6native18elementwise_kernelILi128ELi4EZNS0_22gpu_kernel_impl_nocastINS0_13AUnaryFunctorIbbbNS0_17BitwiseAndFunctorIbEEEEEEvRNS_18TensorIteratorBaseERKT_EUliE_EEviT1_)
        /*0070*/ 	.short	0x0380
        /*0072*/ 	.short	0x0220


	//----- nvinfo : EIATTR_SW_WAR
	.align		4
.L_5121:
        /*0074*/ 	.byte	0x04, 0x36
        /*0076*/ 	.short	(.L_5123 - .L_5122)
.L_5122:
        /*0078*/ 	.word	0x00000008
.L_5123:


//--------------------- .nv.info._ZN2at6native27unrolled_elementwise_kernelINS0_13AUnaryFunctorIbbbNS0_17BitwiseAndFunctorIbEEEESt5arrayIPcLm2EELi4E23TrivialOffsetCalculatorILi1EjESA_NS0_6memory15LoadWithoutCastENSB_16StoreWithoutCastEEEviT_T0_T2_T3_T4_T5_ --------------------------
	.section	.nv.info._ZN2at6native27unrolled_elementwise_kernelINS0_13AUnaryFunctorIbbbNS0_17BitwiseAndFunctorIbEEEESt5arrayIPcLm2EELi4E23TrivialOffsetCalculatorILi1EjESA_NS0_6memory15LoadWithoutCastENSB_16StoreWithoutCastEEEviT_T0_T2_T3_T4_T5_,"",@"SHT_CUDA_INFO"
	.sectionflags	@""
	.align	4


	//----- nvinfo : EIATTR_CUDA_API_VERSION
	.align		4
        /*0000*/ 	.byte	0x04, 0x37
        /*0002*/ 	.short	(.L_5125 - .L_5124)
.L_5124:
        /*0004*/ 	.word	0x00000082


	//----- nvinfo : EIATTR_KPARAM_INFO
	.align		4
.L_5125:
        /*0008*/ 	.byte	0x04, 0x17
        /*000a*/ 	.short	(.L_5127 - .L_5126)
.L_5126:
        /*000c*/ 	.word	0x00000000
        /*0010*/ 	.short	0x0006
        /*0012*/ 	.short	0x001b
        /*0014*/ 	.byte	0x00, 0xf0, 0x05, 0x00


	//----- nvinfo : EIATTR_KPARAM_INFO
	.align		4
.L_5127:
        /*0018*/ 	.byte	0x04, 0x17
        /*001a*/ 	.short	(.L_5129 - .L_5128)
.L_5128:
        /*001c*/ 	.word	0x00000000
        /*0020*/ 	.short	0x0005
        /*0022*/ 	.short	0x001a
        /*0024*/ 	.byte	0x00, 0xf0, 0x05, 0x00


	//----- nvinfo : EIATTR_KPARAM_INFO
	.align		4
.L_5129:
        /*0028*/ 	.byte	0x04, 0x17
        /*002a*/ 	.short	(.L_5131 - .L_5130)
.L_5130:
        /*002c*/ 	.word	0x00000000
        /*0030*/ 	.short	0x0004
        /*0032*/ 	.short	0x0019
        /*0034*/ 	.byte	0x00, 0xf0, 0x05, 0x00


	//----- nvinfo : EIATTR_KPARAM_INFO
	.align		4
.L_5131:
        /*0038*/ 	.byte	0x04, 0x17
        /*003a*/ 	.short	(.L_5133 - .L_5132)
.L_5132:
        /*003c*/ 	.word	0x00000000
        /*0040*/ 	.short	0x0003
        /*0042*/ 	.short	0x0018
        /*0044*/ 	.byte	0x00, 0xf0, 0x05, 0x00


	//----- nvinfo : EIATTR_KPARAM_INFO
	.align		4
.L_5133:
        /*0048*/ 	.byte	0x04, 0x17
        /*004a*/ 	.short	(.L_5135 - .L_5134)
.L_5134:
        /*004c*/ 	.word	0x00000000
        /*0050*/ 	.short	0x0002
        /*0052*/ 	.short	0x0008
        /*0054*/ 	.byte	0x00, 0xf0, 0x41, 0x00


	//----- nvinfo : EIATTR_KPARAM_INFO
	.align		4
.L_5135:
        /*0058*/ 	.byte	0x04, 0x17
        /*005a*/ 	.short	(.L_5137 - .L_5136)
.L_5136:
        /*005c*/ 	.word	0x00000000
        /*0060*/ 	.short	0x0001
        /*0062*/ 	.short	0x0004
        /*0064*/ 	.byte	0x00, 0xf0, 0x09, 0x00


	//----- nvinfo : EIATTR_KPARAM_INFO
	.align		4
.L_5137:
        /*0068*/ 	.byte	0x04, 0x17
        /*006a*/ 	.short	(.L_5139 - .L_5138)
.L_5138:
        /*006c*/ 	.word	0x00000000
        /*0070*/ 	.short	0x0000
        /*0072*/ 	.short	0x0000
        /*0074*/ 	.byte	0x00, 0xf0, 0x11, 0x00


	//----- nvinfo : EIATTR_SPARSE_MMA_MASK
	.align		4
.L_5139:
        /*0078*/ 	.byte	0x03, 0x50
        /*007a*/ 	.short	0x0000


	//----- nvinfo : EIATTR_MAXREG_COUNT
	.align		4
        /*007c*/ 	.byte	0x03, 0x1b
        /*007e*/ 	.short	0x00ff


	//----- nvinfo : EIATTR_MERCURY_ISA_VERSION
	.align		4
        /*0080*/ 	.byte	0x03, 0x5f
        /*0082*/ 	.short	0x0101


	//----- nvinfo : EIATTR_VRC_CTA_INIT_COUNT
	.align		4
        /*0084*/ 	.byte	0x02, 0x4a
	.zero		1
	.zero		1


	//----- nvinfo : EIATTR_EXIT_INSTR_OFFSETS
	.align		4
        /*0088*/ 	.byte	0x04, 0x1c
        /*008a*/ 	.short	(.L_5141 - .L_5140)


	//   ....[0]....
.L_5140:
        /*008c*/ 	.word	0x000004d0


	//   ....[1]....
        /*0090*/ 	.word	0x00000530


	//----- nvinfo : EIATTR_MAX_THREADS
	.align		4
.L_5141:
        /*0094*/ 	.byte	0x04, 0x05
        /*0096*/ 	.short	(.L_5143 - .L_5142)
.L_5142:
        /*0098*/ 	.word	0x00000080
        /*009c*/ 	.word	0x00000001
        /*00a0*/ 	.word	0x00000001


	//----- nvinfo : EIATTR_CRS_STACK_SIZE
	.align		4
.L_5143:
        /*00a4*/ 	.byte	0x04, 0x1e
        /*00a6*/ 	.short	(.L_5145 - .L_5144)
.L_5144:
        /*00a8*/ 	.word	0x00000000


	//----- nvinfo : EIATTR_CBANK_PARAM_SIZE
	.align		4
.L_5145:
        /*00ac*/ 	.byte	0x03, 0x19
        /*00ae*/ 	.short	0x001c


	//----- nvinfo : EIATTR_PARAM_CBANK
	.align		4
        /*00b0*/ 	.byte	0x04, 0x0a
        /*00b2*/ 	.short	(.L_5147 - .L_5146)
	.align		4
.L_5146:
        /*00b4*/ 	.word	index@(.nv.constant0._ZN2at6native27unrolled_elementwise_kernelINS0_13AUnaryFunctorIbbbNS0_17BitwiseAndFunctorIbEEEESt5arrayIPcLm2EELi4E23TrivialOffsetCalculatorILi1EjESA_NS0_6memory15LoadWithoutCastENSB_16StoreWithoutCastEEEviT_T0_T2_T3_T4_T5_)
        /*00b8*/ 	.short	0x0380
        /*00ba*/ 	.short	0x001c


	//----- nvinfo : EIATTR_SW_WAR
	.align		4
.L_5147:
        /*00bc*/ 	.byte	0x04, 0x36
        /*00be*/ 	.short	(.L_5149 - .L_5148)
.L_5148:
        /*00c0*/ 	.word	0x00000008
.L_5149:


//--------------------- .nv.info._ZN2at6native29vectorized_elementwise_kernelILi2ENS0_13AUnaryFunctorIbbbNS0_17BitwiseAndFunctorIbEEEESt5arrayIPcLm2EEEEviT0_T1_ --------------------------
	.section	.nv.info._ZN2at6native29vectorized_elementwise_kernelILi2ENS0_13AUnaryFunctorIbbbNS0_17BitwiseAndFunctorIbEEEESt5arrayIPcLm2EEEEviT0_T1_,"",@"SHT_CUDA_INFO"
	.sectionflags	@""
	.align	4


	//----- nvinfo : EIATTR_CUDA_API_VERSION
	.align		4
        /*0000*/ 	.byte	0x04, 0x37
        /*0002*/ 	.short	(.L_5151 - .L_5150)
.L_5150:
        /*0004*/ 	.word	0x00000082


	//----- nvinfo : EIATTR_KPARAM_INFO
	.align		4
.L_5151:
        /*0008*/ 	.byte	0x04, 0x17
        /*000a*/ 	.short	(.L_5153 - .L_5152)
.L_5152:
        /*000c*/ 	.word	0x00000000
        /*0010*/ 	.short	0x0002
        /*0012*/ 	.short	0x0008
        /*0014*/ 	.byte	0x00, 0xf0, 0x41, 0x00


	//----- nvinfo : EIATTR_KPARAM_INFO
	.align		4
.L_5153:
        /*0018*/ 	.byte	0x04, 0x17
        /*001a*/ 	.short	(.L_5155 - .L_5154)
.L_5154:
        /*001c*/ 	.word	0x00000000
        /*0020*/ 	.short	0x0001
        /*0022*/ 	.short	0x0004
        /*0024*/ 	.byte	0x00, 0xf0, 0x09, 0x00


	//----- nvinfo : EIATTR_KPARAM_INFO
	.align		4
.L_5155:
        /*0028*/ 	.byte	0x04, 0x17
        /*002a*/ 	.short	(.L_5157 - .L_5156)
.L_5156:
        /*002c*/ 	.word	0x00000000
        /*0030*/ 	.short	0x0000
        /*0032*/ 	.short	0x0000
        /*0034*/ 	.byte	0x00, 0xf0, 0x11, 0x00


	//----- nvinfo : EIATTR_SPARSE_MMA_MASK
	.align		4
.L_5157:
        /*0038*/ 	.byte	0x03, 0x50
        /*003a*/ 	.short	0x0000


	//----- nvinfo : EIATTR_MAXREG_COUNT
	.align		4
        /*003c*/ 	.byte	0x03, 0x1b
        /*003e*/ 	.short	0x00ff


	//----- nvinfo : EIATTR_MERCURY_ISA_VERSION
	.align		4
        /*0040*/ 	.byte	0x03, 0x5f
        /*0042*/ 	.short	0x0101


	//----- nvinfo : EIATTR_VRC_CTA_INIT_COUNT
	.align		4
        /*0044*/ 	.byte	0x02, 0x4a
	.zero		1
	.zero		1


	//----- nvinfo : EIATTR_EXIT_INSTR_OFFSETS
	.align		4
        /*0048*/ 	.byte	0x04, 0x1c
        /*004a*/ 	.short	(.L_5159 - .L_5158)


	//   ....[0]....
.L_5158:
        /*004c*/ 	.word	0x000009e0


	//   ....[1]....
        /*0050*/ 	.word	0x00000a40


	//   ....[2]....
        /*0054*/ 	.word	0x00000d70


	//----- nvinfo : EIATTR_MAX_THREADS
	.align		4
.L_5159:
        /*0058*/ 	.byte	0x04, 0x05
        /*005a*/ 	.short	(.L_5161 - .L_5160)
.L_5160:
        /*005c*/ 	.word	0x00000080
        /*0060*/ 	.word	0x00000001
        /*0064*/ 	.word	0x00000001


	//----- nvinfo : EIATTR_CRS_STACK_SIZE
	.align		4
.L_5161:
        /*0068*/ 	.byte	0x04, 0x1e
        /*006a*/ 	.short	(.L_5163 - .L_5162)
.L_5162:
        /*006c*/ 	.word	0x00000000


	//----- nvinfo : EIATTR_CBANK_PARAM_SIZE
	.align		4
.L_5163:
        /*0070*/ 	.byte	0x03, 0x19
        /*0072*/ 	.short	0x0018


	//----- nvinfo : EIATTR_PARAM_CBANK
	.align		4
        /*0074*/ 	.byte	0x04, 0x0a
        /*0076*/ 	.short	(.L_5165 - .L_5164)
	.align		4
.L_5164:
        /*0078*/ 	.word	index@(.nv.constant0._ZN2at6native29vectorized_elementwise_kernelILi2ENS0_13AUnaryFunctorIbbbNS0_17BitwiseAndFunctorIbEEEESt5arrayIPcLm2EEEEviT0_T1_)
        /*007c*/ 	.short	0x0380
        /*007e*/ 	.short	0x0018


	//----- nvinfo : EIATTR_SW_WAR
	.align		4
.L_5165:
        /*0080*/ 	.byte	0x04, 0x36
        /*0082*/ 	.short	(.L_5167 - .L_5166)
.L_5166:
        /*0084*/ 	.word	0x00000008
.L_5167:


//--------------------- .nv.info._ZN2at6native29vectorized_elementwise_kernelILi4ENS0_13AUnaryFunctorIbbbNS0_17BitwiseAndFunctorIbEEEESt5arrayIPcLm2EEEEviT0_T1_ --------------------------
	.section	.nv.info._ZN2at6native29vectorized_elementwise_kernelILi4ENS0_13AUnaryFunctorIbbbNS0_17BitwiseAndFunctorIbEEEESt5arrayIPcLm2EEEEviT0_T1_,"",@"SHT_CUDA_INFO"
	.sectionflags	@""
	.align	4


	//----- nvinfo : EIATTR_CUDA_API_VERSION
	.align		4
        /*0000*/ 	.byte	0x04, 0x37
        /*0002*/ 	.short	(.L_5169 - .L_5168)
.L_5168:
        /*0004*/ 	.word	0x00000082


	//----- nvinfo : EIATTR_KPARAM_INFO
	.align		4
.L_5169:
        /*0008*/ 	.byte	0x04, 0x17
        /*000a*/ 	.short	(.L_5171 - .L_5170)
.L_5170:
        /*000c*/ 	.word	0x00000000
        /*0010*/ 	.short	0x0002
        /*0012*/ 	.short	0x0008
        /*0014*/ 	.byte	0x00, 0xf0, 0x41, 0x00


	//----- nvinfo : EIATTR_KPARAM_INFO
	.align		4
.L_5171:
        /*0018*/ 	.byte	0x04, 0x17
        /*001a*/ 	.short	(.L_5173 - .L_5172)
.L_5172:
        /*001c*/ 	.word	0x00000000
        /*0020*/ 	.short	0x0001
        /*0022*/ 	.short	0x0004
        /*0024*/ 	.byte	0x00, 0xf0, 0x09, 0x00


	//----- nvinfo : EIATTR_KPARAM_INFO
	.align		4
.L_5173:
        /*0028*/ 	.byte	0x04, 0x17
        /*002a*/ 	.short	(.L_5175 - .L_5174)
.L_5174:
        /*002c*/ 	.word	0x00000000
        /*0030*/ 	.short	0x0000
        /*0032*/ 	.short	0x0000
        /*0034*/ 	.byte	0x00, 0xf0, 0x11, 0x00


	//----- nvinfo : EIATTR_SPARSE_MMA_MASK
	.align		4
.L_5175:
        /*0038*/ 	.byte	0x03, 0x50
        /*003a*/ 	.short	0x0000


	//----- nvinfo : EIATTR_MAXREG_COUNT
	.align		4
        /*003c*/ 	.byte	0x03, 0x1b
        /*003e*/ 	.short	0x00ff


	//----- nvinfo : EIATTR_MERCURY_ISA_VERSION
	.align		4
        /*0040*/ 	.byte	0x03, 0x5f
        /*0042*/ 	.short	0x0101


	//----- nvinfo : EIATTR_VRC_CTA_INIT_COUNT
	.align		4
        /*0044*/ 	.byte	0x02, 0x4a
	.zero		1
	.zero		1


	//----- nvinfo : EIATTR_EXIT_INSTR_OFFSETS
	.align		4
        /*0048*/ 	.byte	0x04, 0x1c
        /*004a*/ 	.short	(.L_5177 - .L_5176)


	//   ....[0]....
.L_5176:
        /*004c*/ 	.word	0x000009e0


	//   ....[1]....
        /*0050*/ 	.word	0x00000a40


	//   ....[2]....
        /*0054*/ 	.word	0x00000d50


	//----- nvinfo : EIATTR_MAX_THREADS
	.align		4
.L_5177:
        /*0058*/ 	.byte	0x04, 0x05
        /*005a*/ 	.short	(.L_5179 - .L_5178)
.L_5178:
        /*005c*/ 	.word	0x00000080
        /*0060*/ 	.word	0x00000001
        /*0064*/ 	.word	0x00000001


	//----- nvinfo : EIATTR_CRS_STACK_SIZE
	.align		4
.L_5179:
        /*0068*/ 	.byte	0x04, 0x1e
        /*006a*/ 	.short	(.L_5181 - .L_5180)
.L_5180:
        /*006c*/ 	.word	0x00000000


	//----- nvinfo : EIATTR_CBANK_PARAM_SIZE
	.align		4
.L_5181:
        /*0070*/ 	.byte	0x03, 0x19
        /*0072*/ 	.short	0x0018


	//----- nvinfo : EIATTR_PARAM_CBANK
	.align		4
        /*0074*/ 	.byte	0x04, 0x0a
        /*0076*/ 	.short	(.L_5183 - .L_5182)
	.align		4
.L_5182:
        /*0078*/ 	.word	index@(.nv.constant0._ZN2at6native29vectorized_elementwise_kernelILi4ENS0_13AUnaryFunctorIbbbNS0_17BitwiseAndFunctorIbEEEESt5arrayIPcLm2EEEEviT0_T1_)
        /*007c*/ 	.short	0x0380
        /*007e*/ 	.short	0x0018


	//----- nvinfo : EIATTR_SW_WAR
	.align		4
.L_5183:
        /*0080*/ 	.byte	0x04, 0x36
        /*0082*/ 	.short	(.L_5185 - .L_5184)
.L_5184:
        /*0084*/ 	.word	0x00000008
.L_5185:


//--------------------- .nv.info._ZN2at6native29vectorized_elementwise_kernelILi8ENS0_13AUnaryFunctorIbbbNS0_17BitwiseAndFunctorIbEEEESt5arrayIPcLm2EEEEviT0_T1_ --------------------------
	.section	.nv.info._ZN2at6native29vectorized_elementwise_kernelILi8ENS0_13AUnaryFunctorIbbbNS0_17BitwiseAndFunctorIbEEEESt5arrayIPcLm2EEEEviT0_T1_,"",@"SHT_CUDA_INFO"
	.sectionflags	@""
	.align	4


	//----- nvinfo : EIATTR_CUDA_API_VERSION
	.align		4
        /*0000*/ 	.byte	0x04, 0x37
        /*0002*/ 	.short	(.L_5187 - .L_5186)
.L_5186:
        /*0004*/ 	.word	0x00000082


	//----- nvinfo : EIATTR_KPARAM_INFO
	.align		4
.L_5187:
        /*0008*/ 	.byte	0x04, 0x17
        /*000a*/ 	.short	(.L_5189 - .L_5188)
.L_5188:
        /*000c*/ 	.word	0x00000000
        /*0010*/ 	.short	0x0002
        /*0012*/ 	.short	0x0008
        /*0014*/ 	.byte	0x00, 0xf0, 0x41, 0x00


	//----- nvinfo : EIATTR_KPARAM_INFO
	.align		4
.L_5189:
        /*0018*/ 	.byte	0x04, 0x17
        /*001a*/ 	.short	(.L_5191 - .L_5190)
.L_5190:
        /*001c*/ 	.word	0x00000000
        /*0020*/ 	.short	0x0001
        /*0022*/ 	.short	0x0004
        /*0024*/ 	.byte	0x00, 0xf0, 0x09, 0x00


	//----- nvinfo : EIATTR_KPARAM_INFO
	.align		4
.L_5191:
        /*0028*/ 	.byte	0x04, 0x17
        /*002a*/ 	.short	(.L_5193 - .L_5192)
.L_5192:
        /*002c*/ 	.word	0x00000000
        /*0030*/ 	.short	0x0000
        /*0032*/ 	.short	0x0000
        /*0034*/ 	.byte	0x00, 0xf0, 0x11, 0x00


	//----- nvinfo : EIATTR_SPARSE_MMA_MASK
	.align		4
.L_5193:
        /*0038*/ 	.byte	0x03, 0x50
        /*003a*/ 	.short	0x0000


	//----- nvinfo : EIATTR_MAXREG_COUNT
	.align		4
        /*003c*/ 	.byte	0x03, 0x1b
        /*003e*/ 	.short	0x00ff


	//----- nvinfo : EIATTR_MERCURY_ISA_VERSION
	.align		4
        /*0040*/ 	.byte	0x03, 0x5f
        /*0042*/ 	.short	0x0101


	//----- nvinfo : EIATTR_VRC_CTA_INIT_COUNT
	.align		4
        /*0044*/ 	.byte	0x02, 0x4a
	.zero		1
	.zero		1


	//----- nvinfo : EIATTR_EXIT_INSTR_OFFSETS
	.align		4
        /*0048*/ 	.byte	0x04, 0x1c
        /*004a*/ 	.short	(.L_5195 - .L_5194)


	//   ....[0]....
.L_5194:
        /*004c*/ 	.word	0x000009e0


	//   ....[1]....
        /*0050*/ 	.word	0x00000a40


	//   ....[2]....
        /*0054*/ 	.word	0x00000d30


	//----- nvinfo : EIATTR_MAX_THREADS
	.align		4
.L_5195:
        /*0058*/ 	.byte	0x04, 0x05
        /*005a*/ 	.short	(.L_5197 - .L_5196)
.L_5196:
        /*005c*/ 	.word	0x00000080
        /*0060*/ 	.word	0x00000001
        /*0064*/ 	.word	0x00000001


	//----- nvinfo : EIATTR_CRS_STACK_SIZE
	.align		4
.L_5197:
        /*0068*/ 	.byte	0x04, 0x1e
        /*006a*/ 	.short	(.L_5199 - .L_5198)
.L_5198:
        /*006c*/ 	.word	0x00000000


	//----- nvinfo : EIATTR_CBANK_PARAM_SIZE
	.align		4
.L_5199:
        /*0070*/ 	.byte	0x03, 0x19
        /*0072*/ 	.short	0x0018


	//----- nvinfo : EIATTR_PARAM_CBANK
	.align		4
        /*0074*/ 	.byte	0x04, 0x0a
        /*0076*/ 	.short	(.L_5201 - .L_5200)
	.align		4
.L_5200:
        /*0078*/ 	.word	index@(.nv.constant0._ZN2at6native29vectorized_elementwise_kernelILi8ENS0_13AUnaryFunctorIbbbNS0_17BitwiseAndFunctorIbEEEESt5arrayIPcLm2EEEEviT0_T1_)
        /*007c*/ 	.short	0x0380
        /*007e*/ 	.short	0x0018


	//----- nvinfo : EIATTR_SW_WAR
	.align		4
.L_5201:
        /*0080*/ 	.byte	0x04, 0x36
        /*0082*/ 	.short	(.L_5203 - .L_5202)
.L_5202:
        /*0084*/ 	.word	0x00000008
.L_5203:


//--------------------- .nv.info._ZN2at6native18elementwise_kernelILi128ELi4EZNS0_15gpu_kernel_implINS0_13BinaryFunctorIbbbNS0_17BitwiseAndFunctorIbEEEEEEvRNS_18TensorIteratorBaseERKT_EUliE_EEviT1_ --------------------------
	.section	.nv.info._ZN2at6native18elementwise_kernelILi128ELi4EZNS0_15gpu_kernel_implINS0_13BinaryFunctorIbbbNS0_17BitwiseAndFunctorIbEEEEEEvRNS_18TensorIteratorBaseERKT_EUliE_EEviT1_,"",@"SHT_CUDA_INFO"
	.sectionflags	@""
	.align	4


	//----- nvinfo : EIATTR_CUDA_API_VERSION
	.align		4
        /*0000*/ 	.byte	0x04, 0x37
        /*0002*/ 	.short	(.L_5205 - .L_5204)
.L_5204:
        /*0004*/ 	.word	0x00000082


	//----- nvinfo : EIATTR_KPARAM_INFO
	.align		4
.L_5205:
        /*0008*/ 	.byte	0x04, 0x17
        /*000a*/ 	.short	(.L_5207 - .L_5206)
.L_5206:
        /*000c*/ 	.word	0x00000000
        /*0010*/ 	.short	0x0001
        /*0012*/ 	.short	0x0008
        /*0014*/ 	.byte	0x00, 0xf0, 0x21, 0x0a


	//----- nvinfo : EIATTR_KPARAM_INFO
	.align		4
.L_5207:
        /*0018*/ 	.byte	0x04, 0x17
        /*001a*/ 	.short	(.L_5209 - .L_5208)
.L_5208:
        /*001c*/ 	.word	0x00000000
        /*0020*/ 	.short	0x0000
        /*0022*/ 	.short	0x0000
        /*0024*/ 	.byte	0x00, 0xf0, 0x11, 0x00


	//----- nvinfo : EIATTR_SPARSE_MMA_MASK
	.align		4
.L_5209:
        /*0028*/ 	.byte	0x03, 0x50
        /*002a*/ 	.short	0x0000


	//----- nvinfo : EIATTR_MAXREG_COUNT
	.align		4
        /*002c*/ 	.byte	0x03, 0x1b
        /*002e*/ 	.short	0x0080


	//----- nvinfo : EIATTR_EXTERNS
	.align		4
        /*0030*/ 	.byte	0x04, 0x0f
        /*0032*/ 	.short	(.L_5211 - .L_5210)


	//   ....[0]....
	.align		4
.L_5210:
        /*0034*/ 	.word	index@(__assertfail)


	//----- nvinfo : EIATTR_MERCURY_ISA_VERSION
	.align		4
.L_5211:
        /*0038*/ 	.byte	0x03, 0x5f
        /*003a*/ 	.short	0x0101


	//----- nvinfo : EIATTR_VRC_CTA_INIT_COUNT
	.align		4
        /*003c*/ 	.byte	0x02, 0x4a
	.zero		1
	.zero		1


	//----- nvinfo : EIATTR_SYSCALL_OFFSETS
	.align		4
        /*0040*/ 	.byte	0x04, 0x46
        /*0042*/ 	.short	(.L_5213 - .L_5212)


	//   ....[0]....
.L_5212:
        /*0044*/ 	.word	0x000021b0


	//   ....[1]....
        /*0048*/ 	.word	0x00002c10


	//   ....[2]....
        /*004c*/ 	.word	0x000038f0


	//   ....[3]....
        /*0050*/ 	.word	0x00005b90


	//   ....[4]....
        /*0054*/ 	.word	0x000065e0


	//   ....[5]....
        /*0058*/ 	.word	0x00007190


	//   ....[6]....
        /*005c*/ 	.word	0x00009520


	//   ....[7]....
        /*0060*/ 	.word	0x00009f70


	//   ....[8]....
        /*0064*/ 	.word	0x0000ab20


	//   ....[9]....
        /*0068*/ 	.word	0x0000ced0


	//   ....[10]....
        /*006c*/ 	.word	0x0000d920


	//   ....[11]....
        /*0070*/ 	.word	0x0000e490


	//----- nvinfo : EIATTR_EXIT_INSTR_OFFSETS
	.align		4
.L_5213:
        /*0074*/ 	.byte	0x04, 0x1c
        /*0076*/ 	.short	(.L_5215 - .L_5214)


	//   ....[0]....
.L_5214:
        /*0078*/ 	.word	0x0000adb0


	//   ....[1]....
        /*007c*/ 	.word	0x0000dab0


	//   ....[2]....
        /*0080*/ 	.word	0x0000dad0


	//   ....[3]....
        /*0084*/ 	.word	0x0000db60


	//   ....[4]....
        /*0088*/ 	.word	0x0000db80


	//   ....[5]....
        /*008c*/ 	.word	0x0000dba0


	//   ....[6]....
        /*0090*/ 	.word	0x0000dc30


	//   ....[7]....
        /*0094*/ 	.word	0x0000dc70


	//   ....[8]....
        /*0098*/ 	.word	0x0000dd10


	//   ....[9]....
        /*009c*/ 	.word	0x0000dd60


	//   ....[10]....
        /*00a0*/ 	.word	0x0000dd90


	//   ....[11]....
        /*00a4*/ 	.word	0x0000de50


	//   ....[12]....
        /*00a8*/ 	.word	0x0000df90


	//   ....[13]....
        /*00ac*/ 	.word	0x0000e0d0


	//   ....[14]....
        /*00b0*/ 	.word	0x0000e220


	//   ....[15]....
        /*00b4*/ 	.word	0x0000e250


	//   ....[16]....
        /*00b8*/ 	.word	0x0000e270


	//   ....[17]....
        /*00bc*/ 	.word	0x0000e2f0


	//   ....[18]....
        /*00c0*/ 	.word	0x0000e330


	//   ....[19]....
        /*00c4*/ 	.word	0x0000e4a0


	//   ....[20]....
        /*00c8*/ 	.word	0x0000e580


	//   ....[21]....
        /*00cc*/ 	.word	0x0000e620


	//   ....[22]....
        /*00d0*/ 	.word	0x0000e650


	//   ....[23]....
        /*00d4*/ 	.word	0x0000e6a0


	//   ....[24]....
        /*00d8*/ 	.word	0x0000e6e0


	//----- nvinfo : EIATTR_MAX_THREADS
	.align		4
.L_5215:
        /*00dc*/ 	.byte	0x04, 0x05
        /*00de*/ 	.short	(.L_5217 - .L_5216)
.L_5216:
        /*00e0*/ 	.word	0x00000080
        /*00e4*/ 	.word	0x00000001
        /*00e8*/ 	.word	0x00000001


	//----- nvinfo : EIATTR_CRS_STACK_SIZE
	.align		4
.L_5217:
        /*00ec*/ 	.byte	0x04, 0x1e
        /*00ee*/ 	.short	(.L_5219 - .L_5218)
.L_5218:
        /*00f0*/ 	.word	0x00000000


	//----- nvinfo : EIATTR_CBANK_PARAM_SIZE
	.align		4
.L_5219:
        /*00f4*/ 	.byte	0x03, 0x19
        /*00f6*/ 	.short	0x0290


	//----- nvinfo : EIATTR_PARAM_CBANK
	.align		4
        /*00f8*/ 	.byte	0x04, 0x0a
        /*00fa*/ 	.short	(.L_5221 - .L_5220)
	.align		4
.L_5220:
        /*00fc*/ 	.word	index@(.nv.constant0._ZN2at6native18elementwise_kernelILi128ELi4EZNS0_15gpu_kernel_implINS0_13BinaryFunctorIbbbNS0_17BitwiseAndFunctorIbEEEEEEvRNS_18TensorIteratorBaseERKT_EUliE_EEviT1_)
        /*0100*/ 	.short	0x0380
        /*0102*/ 	.short	0x0290


	//----- nvinfo : EIATTR_SW_WAR
	.align		4
.L_5221:
        /*0104*/ 	.byte	0x04, 0x36
        /*0106*/ 	.short	(.L_5223 - .L_5222)
.L_5222:
        /*0108*/ 	.word	0x00000008
.L_5223:


//--------------------- .nv.info._ZN2at6native27unrolled_elementwise_kernelINS0_13BinaryFunctorIbbbNS0_17BitwiseAndFunctorIbEEEESt5arrayIPcLm3EELi4E23TrivialOffsetCalculatorILi2EjES9_ILi1EjENS0_6memory12LoadWithCastILi2EEENSC_13StoreWithCastILi1EEEEEviT_T0_T2_T3_T4_T5_ --------------------------
	.section	.nv.info._ZN2at6native27unrolled_elementwise_kernelINS0_13BinaryFunctorIbbbNS0_17BitwiseAndFunctorIbEEEESt5arrayIPcLm3EELi4E23TrivialOffsetCalculatorILi2EjES9_ILi1EjENS0_6memory12LoadWithCastILi2EEENSC_13StoreWithCastILi1EEEEEviT_T0_T2_T3_T4_T5_,"",@"SHT_CUDA_INFO"
	.sectionflags	@""
	.align	4


	//----- nvinfo : EIATTR_CUDA_API_VERSION
	.align		4
        /*0000*/ 	.byte	0x04, 0x37
        /*0002*/ 	.short	(.L_5225 - .L_5224)
.L_5224:
        /*0004*/ 	.word	0x00000082


	//----- nvinfo : EIATTR_KPARAM_INFO
	.align		4
.L_5225:
        /*0008*/ 	.byte	0x04, 0x17
        /*000a*/ 	.short	(.L_5227 - .L_5226)
.L_5226:
        /*000c*/ 	.word	0x00000000
        /*0010*/ 	.short	0x0006
        /*0012*/ 	.short	0x0030
        /*0014*/ 	.byte	0x00, 0xf0, 0x21, 0x00


	//----- nvinfo : EIATTR_KPARAM_INFO
	.align		4
.L_5227:
        /*0018*/ 	.byte	0x04, 0x17
        /*001a*/ 	.short	(.L_5229 - .L_5228)
.L_5228:
        /*001c*/ 	.word	0x00000000
        /*0020*/ 	.short	0x0005
        /*0022*/ 	.short	0x0024
        /*0024*/ 	.byte	0x00, 0xf0, 0x31, 0x00


	//----- nvinfo : EIATTR_KPARAM_INFO
	.align		4
.L_5229:
        /*0028*/ 	.byte	0x04, 0x17
        /*002a*/ 	.short	(.L_5231 - .L_5230)
.L_5230:
        /*002c*/ 	.word	0x00000000
        /*0030*/ 	.short	0x0004
        /*0032*/ 	.short	0x0021
        /*0034*/ 	.byte	0x00, 0xf0, 0x05, 0x00


	//----- nvinfo : EIATTR_KPARAM_INFO
	.align		4
.L_5231:
        /*0038*/ 	.byte	0x04, 0x17
        /*003a*/ 	.short	(.L_5233 - .L_5232)
.L_5232:
        /*003c*/ 	.word	0x00000000
        /*0040*/ 	.short	0x0003
        /*0042*/ 	.short	0x0020
        /*0044*/ 	.byte	0x00, 0xf0, 0x05, 0x00


	//----- nvinfo : EIATTR_KPARAM_INFO
	.align		4
.L_5233:
        /*0048*/ 	.byte	0x04, 0x17
        /*004a*/ 	.short	(.L_5235 - .L_5234)
.L_5234:
        /*004c*/ 	.word	0x00000000
        /*0050*/ 	.short	0x0002
        /*0052*/ 	.short	0x0008
        /*0054*/ 	.byte	0x00, 0xf0, 0x61, 0x00


	//----- nvinfo : EIATTR_KPARAM_INFO
	.align		4
.L_5235:
        /*0058*/ 	.byte	0x04, 0x17
        /*005a*/ 	.short	(.L_5237 - .L_5236)
.L_5236:
        /*005c*/ 	.word	0x00000000
        /*0060*/ 	.short	0x0001
        /*0062*/ 	.short	0x0004
        /*0064*/ 	.byte	0x00, 0xf0, 0x05, 0x00


	//----- nvinfo : EIATTR_KPARAM_INFO
	.align		4
.L_5237:
        /*0068*/ 	.byte	0x04, 0x17
        /*006a*/ 	.short	(.L_5239 - .L_5238)
.L_5238:
        /*006c*/ 	.word	0x00000000
        /*0070*/ 	.short	0x0000
        /*0072*/ 	.short	0x0000
        /*0074*/ 	.byte	0x00, 0xf0, 0x11, 0x00


	//----- nvinfo : EIATTR_SPARSE_MMA_MASK
	.align		4
.L_5239:
        /*0078*/ 	.byte	0x03, 0x50
        /*007a*/ 	.short	0x0000


	//----- nvinfo : EIATTR_MAXREG_COUNT
	.align		4
        /*007c*/ 	.byte	0x03, 0x1b
        /*007e*/ 	.short	0x00ff


	//----- nvinfo : EIATTR_EXTERNS
	.align		4
        /*0080*/ 	.byte	0x04, 0x0f
        /*0082*/ 	.short	(.L_5241 - .L_5240)


	//   ....[0]....
	.align		4
.L_5240:
        /*0084*/ 	.word	index@(__assertfail)


	//----- nvinfo : EIATTR_MERCURY_ISA_VERSION
	.align		4
.L_5241:
        /*0088*/ 	.byte	0x03, 0x5f
        /*008a*/ 	.short	0x0101


	//----- nvinfo : EIATTR_VRC_CTA_INIT_COUNT
	.align		4
        /*008c*/ 	.byte	0x02, 0x4a
	.zero		1
	.zero		1


	//----- nvinfo : EIATTR_SYSCALL_OFFSETS
	.align		4
        /*0090*/ 	.byte	0x04, 0x46
        /*0092*/ 	.short	(.L_5243 - .L_5242)


	//   ....[0]....
.L_5242:
        /*0094*/ 	.word	0x00000b90


	//   ....[1]....
        /*0098*/ 	.word	0x00001610


	//   ....[2]....
        /*009c*/ 	.word	0x00002270


	//   ....[3]....
        /*00a0*/ 	.word	0x00002ce0


	//   ....[4]....
        /*00a4*/ 	.word	0x00003910


	//   ....[5]....
        /*00a8*/ 	.word	0x00004390


	//   ....[6]....
        /*00ac*/ 	.word	0x00004fb0


	//   ....[7]....
        /*00b0*/ 	.word	0x00005a30


	//   ....[8]....
        /*00b4*/ 	.word	0x00006800


	//   ....[9]....
        /*00b8*/ 	.word	0x000074c0


	//   ....[10]....
        /*00bc*/ 	.word	0x00008280


	//   ....[11]....
        /*00c0*/ 	.word	0x00009010


	//----- nvinfo : EIATTR_EXIT_INSTR_OFFSETS
	.align		4
.L_5243:
        /*00c4*/ 	.byte	0x04, 0x1c
        /*00c6*/ 	.short	(.L_5245 - .L_5244)


	//   ....[0]....
.L_5244:
        /*00c8*/ 	.word	0x00008500


	//   ....[1]....
        /*00cc*/ 	.word	0x00008630


	//   ....[2]....
        /*00d0*/ 	.word	0x00008650


	//   ....[3]....
        /*00d4*/ 	.word	0x000086e0


	//   ....[4]....
        /*00d8*/ 	.word	0x00008700


	//   ....[5]....
        /*00dc*/ 	.word	0x00008720


	//   ....[6]....
        /*00e0*/ 	.word	0x000087b0


	//   ....[7]....
        /*00e4*/ 	.word	0x000087f0


	//   ....[8]....
        /*00e8*/ 	.word	0x00008890


	//   ....[9]....
        /*00ec*/ 	.word	0x000088e0


	//   ....[10]....
        /*00f0*/ 	.word	0x00008910


	//   ....[11]....
        /*00f4*/ 	.word	0x000089d0


	//   ....[12]....
        /*00f8*/ 	.word	0x00008b10


	//   ....[13]....
        /*00fc*/ 	.word	0x00008c50


	//   ....[14]....
        /*0100*/ 	.word	0x00008da0


	//   ....[15]....
        /*0104*/ 	.word	0x00008dd0


	//   ....[16]....
        /*0108*/ 	.word	0x00008df0


	//   ....[17]....
        /*010c*/ 	.word	0x00008e70


	//   ....[18]....
        /*0110*/ 	.word	0x00008eb0


	//   ....[19]....
        /*0114*/ 	.word	0x00009020


	//   ....[20]....
        /*0118*/ 	.word	0x00009100


	//   ....[21]....
        /*011c*/ 	.word	0x000091a0


	//   ....[22]....
        /*0120*/ 	.word	0x000091d0


	//   ....[23]....
        /*0124*/ 	.word	0x00009220


	//   ....[24]....
        /*0128*/ 	.word	0x00009260


	//----- nvinfo : EIATTR_MAX_THREADS
	.align		4
.L_5245:
        /*012c*/ 	.byte	0x04, 0x05
        /*012e*/ 	.short	(.L_5247 - .L_5246)
.L_5246:
        /*0130*/ 	.word	0x00000080
        /*0134*/ 	.word	0x00000001
        /*0138*/ 	.word	0x00000001


	//----- nvinfo : EIATTR_CRS_STACK_SIZE
	.align		4
.L_5247:
        /*013c*/ 	.byte	0x04, 0x1e
        /*013e*/ 	.short	(.L_5249 - .L_5248)
.L_5248:
        /*0140*/ 	.word	0x00000000


	//----- nvinfo : EIATTR_CBANK_PARAM_SIZE
	.align		4
.L_5249:
        /*0144*/ 	.byte	0x03, 0x19
        /*0146*/ 	.short	0x0038


	//----- nvinfo : EIATTR_PARAM_CBANK
	.align		4
        /*0148*/ 	.byte	0x04, 0x0a
        /*014a*/ 	.short	(.L_5251 - .L_5250)
	.align		4
.L_5250:
        /*014c*/ 	.word	index@(.nv.constant0._ZN2at6native27unrolled_elementwise_kernelINS0_13BinaryFunctorIbbbNS0_17BitwiseAndFunctorIbEEEESt5arrayIPcLm3EELi4E23TrivialOffsetCalculatorILi2EjES9_ILi1EjENS0_6memory12LoadWithCastILi2EEENSC_13StoreWithCastILi1EEEEEviT_T0_T2_T3_T4_T5_)
        /*0150*/ 	.short	0x0380
        /*0152*/ 	.short	0x0038


	//----- nvinfo : EIATTR_SW_WAR
	.align		4
.L_5251:
        /*0154*/ 	.byte	0x04, 0x36
        /*0156*/ 	.short	(.L_5253 - .L_5252)
.L_5252:
        /*0158*/ 	.word	0x00000008
.L_5253:


//--------------------- .nv.info._ZN2at6native18elementwise_kernelILi128ELi4EZNS0_22gpu_kernel_impl_nocastINS0_13BinaryFunctorIbbbNS0_17BitwiseAndFunctorIbEEEEEEvRNS_18TensorIteratorBaseERKT_EUliE_EEviT1_ --------------------------
	.section	.nv.info._ZN2at6native18elementwise_kernelILi128ELi4EZNS0_22gpu_kernel_impl_nocastINS0_13BinaryFunctorIbbbNS0_17BitwiseAndFunctorIbEEEEEEvRNS_18TensorIteratorBaseERKT_EUliE_EEviT1_,"",@"SHT_CUDA_INFO"
	.sectionflags	@""
	.align	4


	//----- nvinfo : EIATTR_CUDA_API_VERSION
	.align		4
        /*0000*/ 	.byte	0x04, 0x37
        /*0002*/ 	.short	(.L_5255 - .L_5254)
.L_5254:
        /*0004*/ 	.word	0x00000082


	//----- nvinfo : EIATTR_KPARAM_INFO
	.align		4
.L_5255:
        /*0008*/ 	.byte	0x04, 0x17
        /*000a*/ 	.short	(.L_5257 - .L_5256)
.L_5256:
        /*000c*/ 	.word	0x00000000
        /*0010*/ 	.short	0x0001
        /*0012*/ 	.short	0x0008
        /*0014*/ 	.byte	0x00, 0xf0, 0x21, 0x0a


	//----- nvinfo : EIATTR_KPARAM_INFO
	.align		4
.L_5257:
        /*0018*/ 	.byte	0x04, 0x17
        /*001a*/ 	.short	(.L_5259 - .L_5258)
.L_5258:
        /*001c*/ 	.word	0x00000000
        /*0020*/ 	.short	0x0000
        /*0022*/ 	.short	0x0000
        /*0024*/ 	.byte	0x00, 0xf0, 0x11, 0x00


	//----- nvinfo : EIATTR_SPARSE_MMA_MASK
	.align		4
.L_5259:
        /*0028*/ 	.byte	0x03, 0x50
        /*002a*/ 	.short	0x0000


	//----- nvinfo : EIATTR_MAXREG_COUNT
	.align		4
        /*002c*/ 	.byte	0x03, 0x1b
        /*002e*/ 	.short	0x0080


	//----- nvinfo : EIATTR_MERCURY_ISA_VERSION
	.align		4
        /*0030*/ 	.byte	0x03, 0x5f
        /*0032*/ 	.short	0x0101


	//----- nvinfo : EIATTR_VRC_CTA_INIT_COUNT
	.align		4
        /*0034*/ 	.byte	0x02, 0x4a
	.zero		1
	.zero		1


	//----- nvinfo : EIATTR_EXIT_INSTR_OFFSETS
	.align		4
        /*0038*/ 	.byte	0x04, 0x1c
        /*003a*/ 	.short	(.L_5261 - .L_5260)


	//   ....[0]....
.L_5260:
        /*003c*/ 	.word	0x00000360


	//   ....[1]....
        /*0040*/ 	.word	0x00000400


	//   ....[2]....
        /*0044*/ 	.word	0x00004940


	//   ....[3]....
        /*0048*/ 	.word	0x00005ff0


	//----- nvinfo : EIATTR_MAX_THREADS
	.align		4
.L_5261:
        /*004c*/ 	.byte	0x04, 0x05
        /*004e*/ 	.short	(.L_5263 - .L_5262)
.L_5262:
        /*0050*/ 	.word	0x00000080
        /*0054*/ 	.word	0x00000001
        /*0058*/ 	.word	0x00000001


	//----- nvinfo : EIATTR_CRS_STACK_SIZE
	.align		4
.L_5263:
        /*005c*/ 	.byte	0x04, 0x1e
        /*005e*/ 	.short	(.L_5265 - .L_5264)
.L_5264:
        /*0060*/ 	.word	0x00000000


	//----- nvinfo : EIATTR_CBANK_PARAM_SIZE
	.align		4
.L_5265:
        /*0064*/ 	.byte	0x03, 0x19
        /*0066*/ 	.short	0x0290


	//----- nvinfo : EIATTR_PARAM_CBANK
	.align		4
        /*0068*/ 	.byte	0x04, 0x0a
        /*006a*/ 	.short	(.L_5267 - .L_5266)
	.align		4
.L_5266:
        /*006c*/ 	.word	index@(.nv.constant0._ZN2at6native18elementwise_kernelILi128ELi4EZNS0_22gpu_kernel_impl_nocastINS0_13BinaryFunctorIbbbNS0_17BitwiseAndFunctorIbEEEEEEvRNS_18TensorIteratorBaseERKT_EUliE_EEviT1_)
        /*0070*/ 	.short	0x0380
        /*0072*/ 	.short	0x0290


	//----- nvinfo : EIATTR_SW_WAR
	.align		4
.L_5267:
        /*0074*/ 	.byte	0x04, 0x36
        /*0076*/ 	.short	(.L_5269 - .L_5268)
.L_5268:
        /*0078*/ 	.word	0x00000008
.L_5269:


//--------------------- .nv.info._ZN2at6native27unrolled_elementwise_kernelINS0_13BinaryFunctorIbbbNS0_17BitwiseAndFunctorIbEEEESt5arrayIPcLm3EELi4E23TrivialOffsetCalculatorILi2EjES9_ILi1EjENS0_6memory15LoadWithoutCastENSC_16StoreWithoutCastEEEviT_T0_T2_T3_T4_T5_ --------------------------
	.section	.nv.info._ZN2at6native27unrolled_elementwise_kernelINS0_13BinaryFunctorIbbbNS0_17BitwiseAndFunctorIbEEEESt5arrayIPcLm3EELi4E23TrivialOffsetCalculatorILi2EjES9_ILi1EjENS0_6memory15LoadWithoutCastENSC_16StoreWithoutCastEEEviT_T0_T2_T3_T4_T5_,"",@"SHT_CUDA_INFO"
	.sectionflags	@""
	.align	4


	//----- nvinfo : EIATTR_CUDA_API_VERSION
	.align		4
        /*0000*/ 	.byte	0x04, 0x37
        /*0002*/ 	.short	(.L_5271 - .L_5270)
.L_5270:
        /*0004*/ 	.word	0x00000082


	//----- nvinfo : EIATTR_KPARAM_INFO
	.align		4
.L_5271:
        /*0008*/ 	.byte	0x04, 0x17
        /*000a*/ 	.short	(.L_5273 - .L_5272)
.L_5272:
        /*000c*/ 	.word	0x00000000
        /*0010*/ 	.short	0x0006
        /*0012*/ 	.short	0x0023
        /*0014*/ 	.byte	0x00, 0xf0, 0x05, 0x00


	//----- nvinfo : EIATTR_KPARAM_INFO
	.align		4
.L_5273:
        /*0018*/ 	.byte	0x04, 0x17
        /*001a*/ 	.short	(.L_5275 - .L_5274)
.L_5274:
        /*001c*/ 	.word	0x00000000
        /*0020*/ 	.short	0x0005
        /*0022*/ 	.short	0x0022
        /*0024*/ 	.byte	0x00, 0xf0, 0x05, 0x00


	//----- nvinfo : EIATTR_KPARAM_INFO
	.align		4
.L_5275:
        /*0028*/ 	.byte	0x04, 0x17
        /*002a*/ 	.short	(.L_5277 - .L_5276)
.L_5276:
        /*002c*/ 	.word	0x00000000
        /*0030*/ 	.short	0x0004
        /*0032*/ 	.short	0x0021
        /*0034*/ 	.byte	0x00, 0xf0, 0x05, 0x00


	//----- nvinfo : EIATTR_KPARAM_INFO
	.align		4
.L_5277:
        /*0038*/ 	.byte	0x04, 0x17
        /*003a*/ 	.short	(.L_5279 - .L_5278)
.L_5278:
        /*003c*/ 	.word	0x00000000
        /*0040*/ 	.short	0x0003
        /*0042*/ 	.short	0x0020
        /*0044*/ 	.byte	0x00, 0xf0, 0x05, 0x00


	//----- nvinfo : EIATTR_KPARAM_INFO
	.align		4
.L_5279:
        /*0048*/ 	.byte	0x04, 0x17
        /*004a*/ 	.short	(.L_5281 - .L_5280)
.L_5280:
        /*004c*/ 	.word	0x00000000
        /*0050*/ 	.short	0x0002
        /*0052*/ 	.short	0x0008
        /*0054*/ 	.byte	0x00, 0xf0, 0x61, 0x00


	//----- nvinfo : EIATTR_KPARAM_INFO
	.align		4
.L_5281:
        /*0058*/ 	.byte	0x04, 0x17
        /*005a*/ 	.short	(.L_5283 - .L_5282)
.L_5282:
        /*005c*/ 	.word	0x00000000
        /*0060*/ 	.short	0x0001
        /*0062*/ 	.short	0x0004
        /*0064*/ 	.byte	0x00, 0xf0, 0x05, 0x00


	//----- nvinfo : EIATTR_KPARAM_INFO
	.align		4
.L_5283:
        /*0068*/ 	.byte	0x04, 0x17
        /*006a*/ 	.short	(.L_5285 - .L_5284)
.L_5284:
        /*006c*/ 	.word	0x00000000
        /*0070*/ 	.short	0x0000
        /*0072*/ 	.short	0x0000
        /*0074*/ 	.byte	0x00, 0xf0, 0x11, 0x00


	//----- nvinfo : EIATTR_SPARSE_MMA_MASK
	.align		4
.L_5285:
        /*0078*/ 	.byte	0x03, 0x50
        /*007a*/ 	.short	0x0000


	//----- nvinfo : EIATTR_MAXREG_COUNT
	.align		4
        /*007c*/ 	.byte	0x03, 0x1b
        /*007e*/ 	.short	0x00ff


	//----- nvinfo : EIATTR_MERCURY_ISA_VERSION
	.align		4
        /*0080*/ 	.byte	0x03, 0x5f
        /*0082*/ 	.short	0x0101


	//----- nvinfo : EIATTR_VRC_CTA_INIT_COUNT
	.align		4
        /*0084*/ 	.byte	0x02, 0x4a
	.zero		1
	.zero		1


	//----- nvinfo : EIATTR_EXIT_INSTR_OFFSETS
	.align		4
        /*0088*/ 	.byte	0x04, 0x1c
        /*008a*/ 	.short	(.L_5287 - .L_5286)


	//   ....[0]....
.L_5286:
        /*008c*/ 	.word	0x00000600


	//   ....[1]....
        /*0090*/ 	.word	0x00000660


	//----- nvinfo : EIATTR_MAX_THREADS
	.align		4
.L_5287:
        /*0094*/ 	.byte	0x04, 0x05
        /*0096*/ 	.short	(.L_5289 - .L_5288)
.L_5288:
        /*0098*/ 	.word	0x00000080
        /*009c*/ 	.word	0x00000001
        /*00a0*/ 	.word	0x00000001


	//----- nvinfo : EIATTR_CRS_STACK_SIZE
	.align		4
.L_5289:
        /*00a4*/ 	.byte	0x04, 0x1e
        /*00a6*/ 	.short	(.L_5291 - .L_5290)
.L_5290:
        /*00a8*/ 	.word	0x00000000


	//----- nvinfo : EIATTR_CBANK_PARAM_SIZE
	.align		4
.L_5291:
        /*00ac*/ 	.byte	0x03, 0x19
        /*00ae*/ 	.short	0x0024


	//----- nvinfo : EIATTR_PARAM_CBANK
	.align		4
        /*00b0*/ 	.byte	0x04, 0x0a
        /*00b2*/ 	.short	(.L_5293 - .L_5292)
	.align		4
.L_5292:
        /*00b4*/ 	.word	index@(.nv.constant0._ZN2at6native27unrolled_elementwise_kernelINS0_13BinaryFunctorIbbbNS0_17BitwiseAndFunctorIbEEEESt5arrayIPcLm3EELi4E23TrivialOffsetCalculatorILi2EjES9_ILi1EjENS0_6memory15LoadWithoutCastENSC_16StoreWithoutCastEEEviT_T0_T2_T3_T4_T5_)
        /*00b8*/ 	.short	0x0380
        /*00ba*/ 	.short	0x0024


	//----- nvinfo : EIATTR_SW_WAR
	.align		4
.L_5293:
        /*00bc*/ 	.byte	0x04, 0x36
        /*00be*/ 	.short	(.L_5295 - .L_5294)
.L_5294:
        /*00c0*/ 	.word	0x00000008
.L_5295:


//--------------------- .nv.info._ZN2at6native29vectorized_elementwise_kernelILi2ENS0_13BinaryFunctorIbbbNS0_17BitwiseAndFunctorIbEEEESt5arrayIPcLm3EEEEviT0_T1_ --------------------------
	.section	.nv.info._ZN2at6native29vectorized_elementwise_kernelILi2ENS0_13BinaryFunctorIbbbNS0_17BitwiseAndFunctorIbEEEESt5arrayIPcLm3EEEEviT0_T1_,"",@"SHT_CUDA_INFO"
	.sectionflags	@""
	.align	4


	//----- nvinfo : EIATTR_CUDA_API_VERSION
	.align		4
        /*0000*/ 	.byte	0x04, 0x37
        /*0002*/ 	.short	(.L_5297 - .L_5296)
.L_5296:
        /*0004*/ 	.word	0x00000082


	//----- nvinfo : EIATTR_KPARAM_INFO
	.align		4
.L_5297:
        /*0008*/ 	.byte	0x04, 0x17
        /*000a*/ 	.short	(.L_5299 - .L_5298)
.L_5298:
        /*000c*/ 	.word	0x00000000
        /*0010*/ 	.short	0x0002
        /*0012*/ 	.short	0x0008
        /*0014*/ 	.byte	0x00, 0xf0, 0x61, 0x00


	//----- nvinfo : EIATTR_KPARAM_INFO
	.align		4
.L_5299:
        /*0018*/ 	.byte	0x04, 0x17
        /*001a*/ 	.short	(.L_5301 - .L_5300)
.L_5300:
        /*001c*/ 	.word	0x00000000
        /*0020*/ 	.short	0x0001
        /*0022*/ 	.short	0x0004
        /*0024*/ 	.byte	0x00, 0xf0, 0x05, 0x00


	//----- nvinfo : EIATTR_KPARAM_INFO
	.align		4
.L_5301:
        /*0028*/ 	.byte	0x04, 0x17
        /*002a*/ 	.short	(.L_5303 - .L_5302)
.L_5302:
        /*002c*/ 	.word	0x00000000
        /*0030*/ 	.short	0x0000
        /*0032*/ 	.short	0x0000
        /*0034*/ 	.byte	0x00, 0xf0, 0x11, 0x00


	//----- nvinfo : EIATTR_SPARSE_MMA_MASK
	.align		4
.L_5303:
        /*0038*/ 	.byte	0x03, 0x50
        /*003a*/ 	.short	0x0000


	//----- nvinfo : EIATTR_MAXREG_COUNT
	.align		4
        /*003c*/ 	.byte	0x03, 0x1b
        /*003e*/ 	.short	0x00ff


	//----- nvinfo : EIATTR_MERCURY_ISA_VERSION
	.align		4
        /*0040*/ 	.byte	0x03, 0x5f
        /*0042*/ 	.short	0x0101


	//----- nvinfo : EIATTR_VRC_CTA_INIT_COUNT
	.align		4
        /*0044*/ 	.byte	0x02, 0x4a
	.zero		1
	.zero		1


	//----- nvinfo : EIATTR_EXIT_INSTR_OFFSETS
	.align		4
        /*0048*/ 	.byte	0x04, 0x1c
        /*004a*/ 	.short	(.L_5305 - .L_5304)


	//   ....[0]....
.L_5304:
        /*004c*/ 	.word	0x00000c70


	//   ....[1]....
        /*0050*/ 	.word	0x00000cd0


	//   ....[2]....
        /*0054*/ 	.word	0x00001180


	//----- nvinfo : EIATTR_MAX_THREADS
	.align		4
.L_5305:
        /*0058*/ 	.byte	0x04, 0x05
        /*005a*/ 	.short	(.L_5307 - .L_5306)
.L_5306:
        /*005c*/ 	.word	0x00000080
        /*0060*/ 	.word	0x00000001
        /*0064*/ 	.word	0x00000001


	//----- nvinfo : EIATTR_CRS_STACK_SIZE
	.align		4
.L_5307:
        /*0068*/ 	.byte	0x04, 0x1e
        /*006a*/ 	.short	(.L_5309 - .L_5308)
.L_5308:
        /*006c*/ 	.word	0x00000000


	//----- nvinfo : EIATTR_CBANK_PARAM_SIZE
	.align		4
.L_5309:
        /*0070*/ 	.byte	0x03, 0x19
        /*0072*/ 	.short	0x0020


	//----- nvinfo : EIATTR_PARAM_CBANK
	.align		4
        /*0074*/ 	.byte	0x04, 0x0a
        /*0076*/ 	.short	(.L_5311 - .L_5310)
	.align		4
.L_5310:
        /*0078*/ 	.word	index@(.nv.constant0._ZN2at6native29vectorized_elementwise_kernelILi2ENS0_13BinaryFunctorIbbbNS0_17BitwiseAndFunctorIbEEEESt5arrayIPcLm3EEEEviT0_T1_)
        /*007c*/ 	.short	0x0380
        /*007e*/ 	.short	0x0020


	//----- nvinfo : EIATTR_SW_WAR
	.align		4
.L_5311:
        /*0080*/ 	.byte	0x04, 0x36
        /*0082*/ 	.short	(.L_5313 - .L_5312)
.L_5312:
        /*0084*/ 	.word	0x00000008
.L_5313:


//--------------------- .nv.info._ZN2at6native29vectorized_elementwise_kernelILi4ENS0_13BinaryFunctorIbbbNS0_17BitwiseAndFunctorIbEEEESt5arrayIPcLm3EEEEviT0_T1_ --------------------------
	.section	.nv.info._ZN2at6native29vectorized_elementwise_kernelILi4ENS0_13BinaryFunctorIbbbNS0_17BitwiseAndFunctorIbEEEESt5arrayIPcLm3EEEEviT0_T1_,"",@"SHT_CUDA_INFO"
	.sectionflags	@""
	.align	4


	//----- nvinfo : EIATTR_CUDA_API_VERSION
	.align		4
        /*0000*/ 	.byte	0x04, 0x37
        /*0002*/ 	.short	(.L_5315 - .L_5314)
.L_5314:
        /*0004*/ 	.word	0x00000082


	//----- nvinfo : EIATTR_KPARAM_INFO
	.align		4
.L_5315:
        /*0008*/ 	.byte	0x04, 0x17
        /*000a*/ 	.short	(.L_5317 - .L_5316)
.L_5316:
        /*000c*/ 	.word	0x00000000
        /*0010*/ 	.short	0x0002
        /*0012*/ 	.short	0x0008
        /*0014*/ 	.byte	0x00, 0xf0, 0x61, 0x00


	//----- nvinfo : EIATTR_KPARAM_INFO
	.align		4
.L_5317:
        /*0018*/ 	.byte	0x04, 0x17
        /*001a*/ 	.short	(.L_5319 - .L_5318)
.L_5318:
        /*001c*/ 	.word	0x00000000
        /*0020*/ 	.short	0x0001
        /*0022*/ 	.short	0x0004
        /*0024*/ 	.byte	0x00, 0xf0, 0x05, 0x00


	//----- nvinfo : EIATTR_KPARAM_INFO
	.align		4
.L_5319:
        /*0028*/ 	.byte	0x04, 0x17
        /*002a*/ 	.short	(.L_5321 - .L_5320)
.L_5320:
        /*002c*/ 	.word	0x00000000
        /*0030*/ 	.short	0x0000
        /*0032*/ 	.short	0x0000
        /*0034*/ 	.byte	0x00, 0xf0, 0x11, 0x00


	//----- nvinfo : EIATTR_SPARSE_MMA_MASK
	.align		4
.L_5321:
        /*0038*/ 	.byte	0x03, 0x50
        /*003a*/ 	.short	0x0000


	//----- nvinfo : EIATTR_MAXREG_COUNT
	.align		4
        /*003c*/ 	.byte	0x03, 0x1b
        /*003e*/ 	.short	0x00ff


	//----- nvinfo : EIATTR_MERCURY_ISA_VERSION
	.align		4
        /*0040*/ 	.byte	0x03, 0x5f
        /*0042*/ 	.short	0x0101


	//----- nvinfo : EIATTR_VRC_CTA_INIT_COUNT
	.align		4
        /*0044*/ 	.byte	0x02, 0x4a
	.zero		1
	.zero		1


	//----- nvinfo : EIATTR_EXIT_INSTR_OFFSETS
	.align		4
        /*0048*/ 	.byte	0x04, 0x1c
        /*004a*/ 	.short	(.L_5323 - .L_5322)


	//   ....[0]....
.L_5322:
        /*004c*/ 	.word	0x00000c70


	//   ....[1]....
        /*0050*/ 	.word	0x00000cd0


	//   ....[2]....
        /*0054*/ 	.word	0x00001140


	//----- nvinfo : EIATTR_MAX_THREADS
	.align		4
.L_5323:
        /*0058*/ 	.byte	0x04, 0x05
        /*005a*/ 	.short	(.L_5325 - .L_5324)
.L_5324:
        /*005c*/ 	.word	0x00000080
        /*0060*/ 	.word	0x00000001
        /*0064*/ 	.word	0x00000001


	//----- nvinfo : EIATTR_CRS_STACK_SIZE
	.align		4
.L_5325:
        /*0068*/ 	.byte	0x04, 0x1e
        /*006a*/ 	.short	(.L_5327 - .L_5326)
.L_5326:
        /*006c*/ 	.word	0x00000000


	//----- nvinfo : EIATTR_CBANK_PARAM_SIZE
	.align		4
.L_5327:
        /*0070*/ 	.byte	0x03, 0x19
        /*0072*/ 	.short	0x0020


	//----- nvinfo : EIATTR_PARAM_CBANK
	.align		4
        /*0074*/ 	.byte	0x04, 0x0a
        /*0076*/ 	.short	(.L_5329 - .L_5328)
	.align		4
.L_5328:
        /*0078*/ 	.word	index@(.nv.constant0._ZN2at6native29vectorized_elementwise_kernelILi4ENS0_13BinaryFunctorIbbbNS0_17BitwiseAndFunctorIbEEEESt5arrayIPcLm3EEEEviT0_T1_)
        /*007c*/ 	.short	0x0380
        /*007e*/ 	.short	0x0020


	//----- nvinfo : EIATTR_SW_WAR
	.align		4
.L_5329:
        /*0080*/ 	.byte	0x04, 0x36
        /*0082*/ 	.short	(.L_5331 - .L_5330)
.L_5330:
        /*0084*/ 	.word	0x00000008
.L_5331:


//--------------------- .nv.info._ZN2at6native29vectorized_elementwise_kernelILi8ENS0_13BinaryFunctorIbbbNS0_17BitwiseAndFunctorIbEEEESt5arrayIPcLm3EEEEviT0_T1_ --------------------------
	.section	.nv.info._ZN2at6native29vectorized_elementwise_kernelILi8ENS0_13BinaryFunctorIbbbNS0_17BitwiseAndFunctorIbEEEESt5arrayIPcLm3EEEEviT0_T1_,"",@"SHT_CUDA_INFO"
	.sectionflags	@""
	.align	4


	//----- nvinfo : EIATTR_CUDA_API_VERSION
	.align		4
        /*0000*/ 	.byte	0x04, 0x37
        /*0002*/ 	.short	(.L_5333 - .L_5332)
.L_5332:
        /*0004*/ 	.word	0x00000082


	//----- nvinfo : EIATTR_KPARAM_INFO
	.align		4
.L_5333:
        /*0008*/ 	.byte	0x04, 0x17
        /*000a*/ 	.short	(.L_5335 - .L_5334)
.L_5334:
        /*000c*/ 	.word	0x00000000
        /*0010*/ 	.short	0x0002
        /*0012*/ 	.short	0x0008
        /*0014*/ 	.byte	0x00, 0xf0, 0x61, 0x00


	//----- nvinfo : EIATTR_KPARAM_INFO
	.align		4
.L_5335:
        /*0018*/ 	.byte	0x04, 0x17
        /*001a*/ 	.short	(.L_5337 - .L_5336)
.L_5336:
        /*001c*/ 	.word	0x00000000
        /*0020*/ 	.short	0x0001
        /*0022*/ 	.short	0x0004
        /*0024*/ 	.byte	0x00, 0xf0, 0x05, 0x00


	//----- nvinfo : EIATTR_KPARAM_INFO
	.align		4
.L_5337:
        /*0028*/ 	.byte	0x04, 0x17
        /*002a*/ 	.short	(.L_5339 - .L_5338)
.L_5338:
        /*002c*/ 	.word	0x00000000
        /*0030*/ 	.short	0x0000
        /*0032*/ 	.short	0x0000
        /*0034*/ 	.byte	0x00, 0xf0, 0x11, 0x00


	//----- nvinfo : EIATTR_SPARSE_MMA_MASK
	.align		4
.L_5339:
        /*0038*/ 	.byte	0x03, 0x50
        /*003a*/ 	.short	0x0000


	//----- nvinfo : EIATTR_MAXREG_COUNT
	.align		4
        /*003c*/ 	.byte	0x03, 0x1b
        /*003e*/ 	.short	0x00ff


	//----- nvinfo : EIATTR_MERCURY_ISA_VERSION
	.align		4
        /*0040*/ 	.byte	0x03, 0x5f
        /*0042*/ 	.short	0x0101


	//----- nvinfo : EIATTR_VRC_CTA_INIT_COUNT
	.align		4
        /*0044*/ 	.byte	0x02, 0x4a
	.zero		1
	.zero		1


	//----- nvinfo : EIATTR_EXIT_INSTR_OFFSETS
	.align		4
        /*0048*/ 	.byte	0x04, 0x1c
        /*004a*/ 	.short	(.L_5341 - .L_5340)


	//   ....[0]....
.L_5340:
        /*004c*/ 	.word	0x00000c70


	//   ....[1]....
        /*0050*/ 	.word	0x00000cd0


	//   ....[2]....
        /*0054*/ 	.word	0x00001110


	//----- nvinfo : EIATTR_MAX_THREADS
	.align		4
.L_5341:
        /*0058*/ 	.byte	0x04, 0x05
        /*005a*/ 	.short	(.L_5343 - .L_5342)
.L_5342:
        /*005c*/ 	.word	0x00000080
        /*0060*/ 	.word	0x00000001
        /*0064*/ 	.word	0x00000001


	//----- nvinfo : EIATTR_CRS_STACK_SIZE
	.align		4
.L_5343:
        /*0068*/ 	.byte	0x04, 0x1e
        /*006a*/ 	.short	(.L_5345 - .L_5344)
.L_5344:
        /*006c*/ 	.word	0x00000000


	//----- nvinfo : EIATTR_CBANK_PARAM_SIZE
	.align		4
.L_5345:
        /*0070*/ 	.byte	0x03, 0x19
        /*0072*/ 	.short	0x0020


	//----- nvinfo : EIATTR_PARAM_CBANK
	.align		4
        /*0074*/ 	.byte	0x04, 0x0a
        /*0076*/ 	.short	(.L_5347 - .L_5346)
	.align		4
.L_5346:
        /*0078*/ 	.word	index@(.nv.constant0._ZN2at6native29vectorized_elementwise_kernelILi8ENS0_13BinaryFunctorIbbbNS0_17BitwiseAndFunctorIbEEEESt5arrayIPcLm3EEEEviT0_T1_)
        /*007c*/ 	.short	0x0380
        /*007e*/ 	.short	0x0020


	//----- nvinfo : EIATTR_SW_WAR
	.align		4
.L_5347:
        /*0080*/ 	.byte	0x04, 0x36
        /*0082*/ 	.short	(.L_5349 - .L_5348)
.L_5348:
        /*0084*/ 	.word	0x00000008
.L_5349:


//--------------------- .nv.info._ZN2at6native18elementwise_kernelILi128ELi4EZNS0_15gpu_kernel_implINS0_13AUnaryFunctorIsssNS0_17BitwiseAndFunctorIsEEEEEEvRNS_18TensorIteratorBaseERKT_EUliE_EEviT1_ --------------------------
	.section	.nv.info._ZN2at6native18elementwise_kernelILi128ELi4EZNS0_15gpu_kernel_implINS0_13AUnaryFunctorIsssNS0_17BitwiseAndFunctorIsEEEEEEvRNS_18TensorIteratorBaseERKT_EUliE_EEviT1_,"",@"SHT_CUDA_INFO"
	.sectionflags	@""
	.align	4


	//----- nvinfo : EIATTR_CUDA_API_VERSION
	.align		4
        /*0000*/ 	.byte	0x04, 0x37
        /*0002*/ 	.short	(.L_5351 - .L_5350)
.L_5350:
        /*0004*/ 	.word	0x00000082


	//----- nvinfo : EIATTR_KPARAM_INFO
	.align		4
.L_5351:
        /*0008*/ 	.byte	0x04, 0x17
        /*000a*/ 	.short	(.L_5353 - .L_5352)
.L_5352:
        /*000c*/ 	.word	0x00000000
        /*0010*/ 	.short	0x0001
        /*0012*/ 	.short	0x0008
        /*0014*/ 	.byte	0x00, 0xf0, 0x61, 0x08


	//----- nvinfo : EIATTR_KPARAM_INFO
	.align		4
.L_5353:
        /*0018*/ 	.byte	0x04, 0x17
        /*001a*/ 	.short	(.L_5355 - .L_5354)
.L_5354:
        /*001c*/ 	.word	0x00000000
        /*0020*/ 	.short	0x0000
        /*0022*/ 	.short	0x0000
        /*0024*/ 	.byte	0x00, 0xf0, 0x11, 0x00


	//----- nvinfo : EIATTR_SPARSE_MMA_MASK
	.align		4
.L_5355:
        /*0028*/ 	.byte	0x03, 0x50
        /*002a*/ 	.short	0x0000


	//----- nvinfo : EIATTR_MAXREG_COUNT
	.align		4
        /*002c*/ 	.byte	0x03, 0x1b
        /*002e*/ 	.short	0x0080


	//----- nvinfo : EIATTR_EXTERNS
	.align		4
        /*0030*/ 	.byte	0x04, 0x0f
        /*0032*/ 	.short	(.L_5357 - .L_5356)


	//   ....[0]....
	.align		4
.L_5356:
        /*0034*/ 	.word	index@(__assertfail)


	//----- nvinfo : EIATTR_MERCURY_ISA_VERSION
	.align		4
.L_5357:
        /*0038*/ 	.byte	0x03, 0x5f
        /*003a*/ 	.short	0x0101


	//----- nvinfo : EIATTR_VRC_CTA_INIT_COUNT
	.align		4
        /*003c*/ 	.byte	0x02, 0x4a
	.zero		1
	.zero		1


	//----- nvinfo : EIATTR_SYSCALL_OFFSETS
	.align		4
        /*0040*/ 	.byte	0x04, 0x46
        /*0042*/ 	.short	(.L_5359 - .L_5358)


	//   ....[0]....
.L_5358:
        /*0044*/ 	.word	0x00002130


	//   ....[1]....
        /*0048*/ 	.word	0x00002f40


	//   ....[2]....
        /*004c*/ 	.word	0x00005200


	//   ....[3]....
        /*0050*/ 	.word	0x00005e20


	//   ....[4]....
        /*0054*/ 	.word	0x00008200


	//   ....[5]....
        /*0058*/ 	.word	0x00008e20


	//   ....[6]....
        /*005c*/ 	.word	0x0000b210


	//   ....[7]....
        /*0060*/ 	.word	0x0000be00


	//----- nvinfo : EIATTR_EXIT_INSTR_OFFSETS
	.align		4
.L_5359:
        /*0064*/ 	.byte	0x04, 0x1c
        /*0066*/ 	.short	(.L_5361 - .L_5360)


	//   ....[0]....
.L_5360:
        /*0068*/ 	.word	0x00009100


	//   ....[1]....
        /*006c*/ 	.word	0x0000b340


	//   ....[2]....
        /*0070*/ 	.word	0x0000b360


	//   ....[3]....
        /*0074*/ 	.word	0x0000b400


	//   ....[4]....
        /*0078*/ 	.word	0x0000b430


	//   ....[5]....
        /*007c*/ 	.word	0x0000b450


	//   ....[6]....
        /*0080*/ 	.word	0x0000b4e0


	//   ....[7]....
        /*0084*/ 	.word	0x0000b520


	//   ....[8]....
        /*0088*/ 	.word	0x0000b5c0


	//   ....[9]....
        /*008c*/ 	.word	0x0000b610


	//   ....[10]....
        /*0090*/ 	.word	0x0000b640


	//   ....[11]....
        /*0094*/ 	.word	0x0000b700


	//   ....[12]....
        /*0098*/ 	.word	0x0000b870


	//   ....[13]....
        /*009c*/ 	.word	0x0000b9e0


	//   ....[14]....
        /*00a0*/ 	.word	0x0000bb40


	//   ....[15]....
        /*00a4*/ 	.word	0x0000bb80


	//   ....[16]....
        /*00a8*/ 	.word	0x0000bbb0


	//   ....[17]....
        /*00ac*/ 	.word	0x0000bc60


	//   ....[18]....
        /*00b0*/ 	.word	0x0000bca0


	//   ....[19]....
        /*00b4*/ 	.word	0x0000be10


	//   ....[20]....
        /*00b8*/ 	.word	0x0000bf20


	//   ....[21]....
        /*00bc*/ 	.word	0x0000c060


	//   ....[22]....
        /*00c0*/ 	.word	0x0000c0a0


	//----- nvinfo : EIATTR_MAX_THREADS
	.align		4
.L_5361:
        /*00c4*/ 	.byte	0x04, 0x05
        /*00c6*/ 	.short	(.L_5363 - .L_5362)
.L_5362:
        /*00c8*/ 	.word	0x00000080
        /*00cc*/ 	.word	0x00000001
        /*00d0*/ 	.word	0x00000001


	//----- nvinfo : EIATTR_CRS_STACK_SIZE
	.align		4
.L_5363:
        /*00d4*/ 	.byte	0x04, 0x1e
        /*00d6*/ 	.short	(.L_5365 - .L_5364)
.L_5364:
        /*00d8*/ 	.word	0x00000000


	//----- nvinfo : EIATTR_CBANK_PARAM_SIZE
	.align		4
.L_5365:
        /*00dc*/ 	.byte	0x03, 0x19
        /*00de*/ 	.short	0x0220


	//----- nvinfo : EIATTR_PARAM_CBANK
	.align		4
        /*00e0*/ 	.byte	0x04, 0x0a
        /*00e2*/ 	.short	(.L_5367 - .L_5366)
	.align		4
.L_5366:
        /*00e4*/ 	.word	index@(.nv.constant0._ZN2at6native18elementwise_kernelILi128ELi4EZNS0_15gpu_kernel_implINS0_13AUnaryFunctorIsssNS0_17BitwiseAndFunctorIsEEEEEEvRNS_18TensorIteratorBaseERKT_EUliE_EEviT1_)
        /*00e8*/ 	.short	0x0380
        /*00ea*/ 	.short	0x0220


	//----- nvinfo : EIATTR_SW_WAR
	.align		4
.L_5367:
        /*00ec*/ 	.byte	0x04, 0x36
        /*00ee*/ 	.short	(.L_5369 - .L_5368)
.L_5368:
        /*00f0*/ 	.word	0x00000008
.L_5369:


//--------------------- .nv.info._ZN2at6native27unrolled_elementwise_kernelINS0_13AUnaryFunctorIsssNS0_17BitwiseAndFunctorIsEEEESt5arrayIPcLm2EELi4E23TrivialOffsetCalculatorILi1EjESA_NS0_6memory12LoadWithCastILi1EEENSB_13StoreWithCastILi1EEEEEviT_T0_T2_T3_T4_T5_ --------------------------
	.section	.nv.info._ZN2at6native27unrolled_elementwise_kernelINS0_13AUnaryFunctorIsssNS0_17BitwiseAndFunctorIsEEEESt5arrayIPcLm2EELi4E23TrivialOffsetCalculatorILi1EjESA_NS0_6memory12LoadWithCastILi1EEENSB_13StoreWithCastILi1EEEEEviT_T0_T2_T3_T4_T5_,"",@"SHT_CUDA_INFO"
	.sectionflags	@""
	.align	4


	//----- nvinfo : EIATTR_CUDA_API_VERSION
	.align		4
        /*0000*/ 	.byte	0x04, 0x37
        /*0002*/ 	.short	(.L_5371 - .L_5370)
.L_5370:
        /*0004*/ 	.word	0x00000082


	//----- nvinfo : EIATTR_KPARAM_INFO
	.align		4
.L_5371:
        /*0008*/ 	.byte	0x04, 0x17
        /*000a*/ 	.short	(.L_5373 - .L_5372)
.L_5372:
        /*000c*/ 	.word	0x00000000
        /*0010*/ 	.short	0x0006
        /*0012*/ 	.short	0x0024
        /*0014*/ 	.byte	0x00, 0xf0, 0x21, 0x00


	//----- nvinfo : EIATTR_KPARAM_INFO
	.align		4
.L_5373:
        /*0018*/ 	.byte	0x04, 0x17
        /*001a*/ 	.short	(.L_5375 - .L_5374)
.L_5374:
        /*001c*/ 	.word	0x00000000
        /*0020*/ 	.short	0x0005
        /*0022*/ 	.short	0x001c
        /*0024*/ 	.byte	0x00, 0xf0, 0x21, 0x00


	//----- nvinfo : EIATTR_KPARAM_INFO
	.align		4
.L_5375:
        /*0028*/ 	.byte	0x04, 0x17
        /*002a*/ 	.short	(.L_5377 - .L_5376)
.L_5376:
        /*002c*/ 	.word	0x00000000
        /*0030*/ 	.short	0x0004
        /*0032*/ 	.short	0x0019
        /*0034*/ 	.byte	0x00, 0xf0, 0x05, 0x00


	//----- nvinfo : EIATTR_KPARAM_INFO
	.align		4
.L_5377:
        /*0038*/ 	.byte	0x04, 0x17
        /*003a*/ 	.short	(.L_5379 - .L_5378)
.L_5378:
        /*003c*/ 	.word	0x00000000
        /*0040*/ 	.short	0x0003
        /*0042*/ 	.short	0x0018
        /*0044*/ 	.byte	0x00, 0xf0, 0x05, 0x00


	//----- nvinfo : EIATTR_KPARAM_INFO
	.align		4
.L_5379:
        /*0048*/ 	.byte	0x04, 0x17
        /*004a*/ 	.short	(.L_5381 - .L_5380)
.L_5380:
        /*004c*/ 	.word	0x00000000
        /*0050*/ 	.short	0x0002
        /*0052*/ 	.short	0x0008
        /*0054*/ 	.byte	0x00, 0xf0, 0x41, 0x00


	//----- nvinfo : EIATTR_KPARAM_INFO
	.align		4
.L_5381:
        /*0058*/ 	.byte	0x04, 0x17
        /*005a*/ 	.short	(.L_5383 - .L_5382)
.L_5382:
        /*005c*/ 	.word	0x00000000
        /*0060*/ 	.short	0x0001
        /*0062*/ 	.short	0x0004
        /*0064*/ 	.byte	0x00, 0xf0, 0x11, 0x00


	//----- nvinfo : EIATTR_KPARAM_INFO
	.align		4
.L_5383:
        /*0068*/ 	.byte	0x04, 0x17
        /*006a*/ 	.short	(.L_5385 - .L_5384)
.L_5384:
        /*006c*/ 	.word	0x00000000
        /*0070*/ 	.short	0x0000
        /*0072*/ 	.short	0x0000
        /*0074*/ 	.byte	0x00, 0xf0, 0x11, 0x00


	//----- nvinfo : EIATTR_SPARSE_MMA_MASK
	.align		4
.L_5385:
        /*0078*/ 	.byte	0x03, 0x50
        /*007a*/ 	.short	0x0000


	//----- nvinfo : EIATTR_MAXREG_COUNT
	.align		4
        /*007c*/ 	.byte	0x03, 0x1b
        /*007e*/ 	.short	0x00ff


	//----- nvinfo : EIATTR_EXTERNS
	.align		4
        /*0080*/ 	.byte	0x04, 0x0f
        /*0082*/ 	.short	(.L_5387 - .L_5386)


	//   ....[0]....
	.align		4
.L_5386:
        /*0084*/ 	.word	index@(__assertfail)


	//----- nvinfo : EIATTR_MERCURY_ISA_VERSION
	.align		4
.L_5387:
        /*0088*/ 	.byte	0x03, 0x5f
        /*008a*/ 	.short	0x0101


	//----- nvinfo : EIATTR_VRC_CTA_INIT_COUNT
	.align		4
        /*008c*/ 	.byte	0x02, 0x4a
	.zero		1
	.zero		1


	//----- nvinfo : EIATTR_SYSCALL_OFFSETS
	.align		4
        /*0090*/ 	.byte	0x04, 0x46
        /*0092*/ 	.short	(.L_5389 - .L_5388)


	//   ....[0]....
.L_5388:
        /*0094*/ 	.word	0x00000e30


	//   ....[1]....
        /*0098*/ 	.word	0x00001de0


	//   ....[2]....
        /*009c*/ 	.word	0x00002cd0


	//   ....[3]....
        /*00a0*/ 	.word	0x00003bc0


	//   ....[4]....
        /*00a4*/ 	.word	0x00004a00


	//   ....[5]....
        /*00a8*/ 	.word	0x000057c0


	//   ....[6]....
        /*00ac*/ 	.word	0x000066a0


	//   ....[7]....
        /*00b0*/ 	.word	0x00007560


	//----- nvinfo : EIATTR_EXIT_INSTR_OFFSETS
	.align		4
.L_5389:
        /*00b4*/ 	.byte	0x04, 0x1c
        /*00b6*/ 	.short	(.L_5391 - .L_5390)


	//   ....[0]....
.L_5390:
        /*00b8*/ 	.word	0x00006970


	//   ....[1]....
        /*00bc*/ 	.word	0x00006aa0


	//   ....[2]....
        /*00c0*/ 	.word	0x00006ac0


	//   ....[3]....
        /*00c4*/ 	.word	0x00006b60


	//   ....[4]....
        /*00c8*/ 	.word	0x00006b90


	//   ....[5]....
        /*00cc*/ 	.word	0x00006bb0


	//   ....[6]....
        /*00d0*/ 	.word	0x00006c40


	//   ....[7]....
        /*00d4*/ 	.word	0x00006c80


	//   ....[8]....
        /*00d8*/ 	.word	0x00006d20


	//   ....[9]....
        /*00dc*/ 	.word	0x00006d70


	//   ....[10]....
        /*00e0*/ 	.word	0x00006da0


	//   ....[11]....
        /*00e4*/ 	.word	0x00006e60


	//   ....[12]....
        /*00e8*/ 	.word	0x00006fd0


	//   ....[13]....
        /*00ec*/ 	.word	0x00007140


	//   ....[14]....
        /*00f0*/ 	.word	0x000072a0


	//   ....[15]....
        /*00f4*/ 	.word	0x000072e0


	//   ....[16]....
        /*00f8*/ 	.word	0x00007310


	//   ....[17]....
        /*00fc*/ 	.word	0x000073c0


	//   ....[18]....
        /*0100*/ 	.word	0x00007400


	//   ....[19]....
        /*0104*/ 	.word	0x00007570


	//   ....[20]....
        /*0108*/ 	.word	0x00007680


	//   ....[21]....
        /*010c*/ 	.word	0x000077c0


	//   ....[22]....
        /*0110*/ 	.word	0x00007800


	//----- nvinfo : EIATTR_MAX_THREADS
	.align		4
.L_5391:
        /*0114*/ 	.byte	0x04, 0x05
        /*0116*/ 	.short	(.L_5393 - .L_5392)
.L_5392:
        /*0118*/ 	.word	0x00000080
        /*011c*/ 	.word	0x00000001
        /*0120*/ 	.word	0x00000001


	//----- nvinfo : EIATTR_CRS_STACK_SIZE
	.align		4
.L_5393:
        /*0124*/ 	.byte	0x04, 0x1e
        /*0126*/ 	.short	(.L_5395 - .L_5394)
.L_5394:
        /*0128*/ 	.word	0x00000000


	//----- nvinfo : EIATTR_CBANK_PARAM_SIZE
	.align		4
.L_5395:
        /*012c*/ 	.byte	0x03, 0x19
        /*012e*/ 	.short	0x002c


	//----- nvinfo : EIATTR_PARAM_CBANK
	.align		4
        /*0130*/ 	.byte	0x04, 0x0a
        /*0132*/ 	.short	(.L_5397 - .L_5396)
	.align		4
.L_5396:
        /*0134*/ 	.word	index@(.nv.constant0._ZN2at6native27unrolled_elementwise_kernelINS0_13AUnaryFunctorIsssNS0_17BitwiseAndFunctorIsEEEESt5arrayIPcLm2EELi4E23TrivialOffsetCalculatorILi1EjESA_NS0_6memory12LoadWithCastILi1EEENSB_13StoreWithCastILi1EEEEEviT_T0_T2_T3_T4_T5_)
        /*0138*/ 	.short	0x0380
        /*013a*/ 	.short	0x002c


	//----- nvinfo : EIATTR_SW_WAR
	.align		4
.L_5397:
        /*013c*/ 	.byte	0x04, 0x36
        /*013e*/ 	.short	(.L_5399 - .L_5398)
.L_5398:
        /*0140*/ 	.word	0x00000008
.L_5399:


//--------------------- .nv.info._ZN2at6native18elementwise_kernelILi128ELi4EZNS0_22gpu_kernel_impl_nocastINS0_13AUnaryFunctorIsssNS0_17BitwiseAndFunctorIsEEEEEEvRNS_18TensorIteratorBaseERKT_EUliE_EEviT1_ --------------------------
	.section	.nv.info._ZN2at6native18elementwise_kernelILi128ELi4EZNS0_22gpu_kernel_impl_nocastINS0_13AUnaryFunctorIsssNS0_17BitwiseAndFunctorIsEEEEEEvRNS_18TensorIteratorBaseERKT_EUliE_EEviT1_,"",@"SHT_CUDA_INFO"
	.sectionflags	@""
	.align	4


	//----- nvinfo : EIATTR_CUDA_API_VERSION
	.align		4
        /*0000*/ 	.byte	0x04, 0x37
        /*0002*/ 	.short	(.L_5401 - .L_5400)
.L_5400:
        /*0004*/ 	.word	0x00000082


	//----- nvinfo : EIATTR_KPARAM_INFO
	.align		4
.L_5401:
        /*0008*/ 	.byte	0x04, 0x17
        /*000a*/ 	.short	(.L_5403 - .L_5402)
.L_5402:
        /*000c*/ 	.word	0x00000000
        /*0010*/ 	.short	0x0001
        /*0012*/ 	.short	0x0008
        /*0014*/ 	.byte	0x00, 0xf0, 0x61, 0x08


	//----- nvinfo : EIATTR_KPARAM_INFO
	.align		4
.L_5403:
        /*0018*/ 	.byte	0x04, 0x17
        /*001a*/ 	.short	(.L_5405 - .L_5404)
.L_5404:
        /*001c*/ 	.word	0x00000000
        /*0020*/ 	.short	0x0000
        /*0022*/ 	.short	0x0000
        /*0024*/ 	.byte	0x00, 0xf0, 0x11, 0x00


	//----- nvinfo : EIATTR_SPARSE_MMA_MASK
	.align		4
.L_5405:
        /*0028*/ 	.byte	0x03, 0x50
        /*002a*/ 	.short	0x0000


	//----- nvinfo : EIATTR_MAXREG_COUNT
	.align		4
        /*002c*/ 	.byte	0x03, 0x1b
        /*002e*/ 	.short	0x0080


	//----- nvinfo : EIATTR_MERCURY_ISA_VERSION
	.align		4
        /*0030*/ 	.byte	0x03, 0x5f
        /*0032*/ 	.short	0x0101


	//----- nvinfo : EIATTR_VRC_CTA_INIT_COUNT
	.align		4
        /*0034*/ 	.byte	0x02, 0x4a
	.zero		1
	.zero		1


	//----- nvinfo : EIATTR_EXIT_INSTR_OFFSETS
	.align		4
        /*0038*/ 	.byte	0x04, 0x1c
        /*003a*/ 	.short	(.L_5407 - .L_5406)


	//   ....[0]....
.L_5406:
        /*003c*/ 	.word	0x000002b0


	//   ....[1]....
        /*0040*/ 	.word	0x00000310


	//   ....[2]....
        /*0044*/ 	.word	0x00003dd0


	//   ....[3]....
        /*0048*/ 	.word	0x00005100


	//----- nvinfo : EIATTR_MAX_THREADS
	.align		4
.L_5407:
        /*004c*/ 	.byte	0x04, 0x05
        /*004e*/ 	.short	(.L_5409 - .L_5408)
.L_5408:
        /*0050*/ 	.word	0x00000080
        /*0054*/ 	.word	0x00000001
        /*0058*/ 	.word	0x00000001


	//----- nvinfo : EIATTR_CRS_STACK_SIZE
	.align		4
.L_5409:
        /*005c*/ 	.byte	0x04, 0x1e
        /*005e*/ 	.short	(.L_5411 - .L_5410)
.L_5410:
        /*0060*/ 	.word	0x00000000


	//----- nvinfo : EIATTR_CBANK_PARAM_SIZE
	.align		4
.L_5411:
        /*0064*/ 	.byte	0x03, 0x19
        /*0066*/ 	.short	0x0220


	//----- nvinfo : EIATTR_PARAM_CBANK
	.align		4
        /*0068*/ 	.byte	0x04, 0x0a
        /*006a*/ 	.short	(.L_5413 - .L_5412)
	.align		4
.L_5412:
        /*006c*/ 	.word	index@(.nv.constant0._ZN2at6native18elementwise_kernelILi128ELi4EZNS0_22gpu_kernel_impl_nocastINS0_13AUnaryFunctorIsssNS0_17BitwiseAndFunctorIsEEEEEEvRNS_18TensorIteratorBaseERKT_EUliE_EEviT1_)
        /*0070*/ 	.short	0x0380
        /*0072*/ 	.short	0x0220


	//----- nvinfo : EIATTR_SW_WAR
	.align		4
.L_5413:
        /*0074*/ 	.byte	0x04, 0x36
        /*0076*/ 	.short	(.L_5415 - .L_5414)
.L_5414:
        /*0078*/ 	.word	0x00000008
.L_5415:


//--------------------- .nv.info._ZN2at6native27unrolled_elementwise_kernelINS0_13AUnaryFunctorIsssNS0_17BitwiseAndFunctorIsEEEESt5arrayIPcLm2EELi4E23TrivialOffsetCalculatorILi1EjESA_NS0_6memory15LoadWithoutCastENSB_16StoreWithoutCastEEEviT_T0_T2_T3_T4_T5_ --------------------------
	.section	.nv.info._ZN2at6native27unrolled_elementwise_kernelINS0_13AUnaryFunctorIsssNS0_17BitwiseAndFunctorIsEEEESt5arrayIPcLm2EELi4E23TrivialOffsetCalculatorILi1EjESA_NS0_6memory15LoadWithoutCastENSB_16StoreWithoutCastEEEviT_T0_T2_T3_T4_T5_,"",@"SHT_CUDA_INFO"
	.sectionflags	@""
	.align	4


	//----- nvinfo : EIATTR_CUDA_API_VERSION
	.align		4
        /*0000*/ 	.byte	0x04, 0x37
        /*0002*/ 	.short	(.L_5417 - .L_5416)
.L_5416:
        /*0004*/ 	.word	0x00000082


	//----- nvinfo : EIATTR_KPARAM_INFO
	.align		4
.L_5417:
        /*0008*/ 	.byte	0x04, 0x17
        /*000a*/ 	.short	(.L_5419 - .L_5418)
.L_5418:
        /*000c*/ 	.word	0x00000000
        /*0010*/ 	.short	0x0006
        /*0012*/ 	.short	0x001b
        /*0014*/ 	.byte	0x00, 0xf0, 0x05, 0x00


	//----- nvinfo : EIATTR_KPARAM_INFO
	.align		4
.L_5419:
        /*0018*/ 	.byte	0x04, 0x17
        /*001a*/ 	.short	(.L_5421 - .L_5420)
.L_5420:
        /*001c*/ 	.word	0x00000000
        /*0020*/ 	.short	0x0005
        /*0022*/ 	.short	0x001a
        /*0024*/ 	.byte	0x00, 0xf0, 0x05, 0x00


	//----- nvinfo : EIATTR_KPARAM_INFO
	.align		4
.L_5421:
        /*0028*/ 	.byte	0x04, 0x17
        /*002a*/ 	.short	(.L_5423 - .L_5422)
.L_5422:
        /*002c*/ 	.word	0x00000000
        /*0030*/ 	.short	0x0004
        /*0032*/ 	.short	0x0019
        /*0034*/ 	.byte	0x00, 0xf0, 0x05, 0x00


	//----- nvinfo : EIATTR_KPARAM_INFO
	.align		4
.L_5423:
        /*0038*/ 	.byte	0x04, 0x17
        /*003a*/ 	.short	(.L_5425 - .L_5424)
.L_5424:
        /*003c*/ 	.word	0x00000000
        /*0040*/ 	.short	0x0003
        /*0042*/ 	.short	0x0018
        /*0044*/ 	.byte	0x00, 0xf0, 0x05, 0x00


	//----- nvinfo : EIATTR_KPARAM_INFO
	.align		4
.L_5425:
        /*0048*/ 	.byte	0x04, 0x17
        /*004a*/ 	.short	(.L_5427 - .L_5426)
.L_5426:
        /*004c*/ 	.word	0x00000000
        /*0050*/ 	.short	0x0002
        /*0052*/ 	.short	0x0008
        /*0054*/ 	.byte	0x00, 0xf0, 0x41, 0x00


	//----- nvinfo : EIATTR_KPARAM_INFO
	.align		4
.L_5427:
        /*0058*/ 	.byte	0x04, 0x17
        /*005a*/ 	.short	(.L_5429 - .L_5428)
.L_5428:
        /*005c*/ 	.word	0x00000000
        /*0060*/ 	.short	0x0001
        /*0062*/ 	.short	0x0004
        /*0064*/ 	.byte	0x00, 0xf0, 0x11, 0x00


	//----- nvinfo : EIATTR_KPARAM_INFO
	.align		4
.L_5429:
        /*0068*/ 	.byte	0x04, 0x17
        /*006a*/ 	.short	(.L_5431 - .L_5430)
.L_5430:
        /*006c*/ 	.word	0x00000000
        /*0070*/ 	.short	0x0000
        /*0072*/ 	.short	0x0000
        /*0074*/ 	.byte	0x00, 0xf0, 0x11, 0x00


	//----- nvinfo : EIATTR_SPARSE_MMA_MASK
	.align		4
.L_5431:
        /*0078*/ 	.byte	0x03, 0x50
        /*007a*/ 	.short	0x0000


	//----- nvinfo : EIATTR_MAXREG_COUNT
	.align		4
        /*007c*/ 	.byte	0x03, 0x1b
        /*007e*/ 	.short	0x00ff


	//----- nvinfo : EIATTR_MERCURY_ISA_VERSION
	.align		4
        /*0080*/ 	.byte	0x03, 0x5f
        /*0082*/ 	.short	0x0101


	//----- nvinfo : EIATTR_VRC_CTA_INIT_COUNT
	.align		4
        /*0084*/ 	.byte	0x02, 0x4a
	.zero		1
	.zero		1


	//----- nvinfo : EIATTR_EXIT_INSTR_OFFSETS
	.align		4
        /*0088*/ 	.byte	0x04, 0x1c
        /*008a*/ 	.short	(.L_5433 - .L_5432)


	//   ....[0]....
.L_5432:
        /*008c*/ 	.word	0x00000420


	//   ....[1]....
        /*0090*/ 	.word	0x00000470


	//----- nvinfo : EIATTR_MAX_THREADS
	.align		4
.L_5433:
        /*0094*/ 	.byte	0x04, 0x05
        /*0096*/ 	.short	(.L_5435 - .L_5434)
.L_5434:
        /*0098*/ 	.word	0x00000080
        /*009c*/ 	.word	0x00000001
        /*00a0*/ 	.word	0x00000001


	//----- nvinfo : EIATTR_CRS_STACK_SIZE
	.align		4
.L_5435:
        /*00a4*/ 	.byte	0x04, 0x1e
        /*00a6*/ 	.short	(.L_5437 - .L_5436)
.L_5436:
        /*00a8*/ 	.word	0x00000000


	//----- nvinfo : EIATTR_CBANK_PARAM_SIZE
	.align		4
.L_5437:
        /*00ac*/ 	.byte	0x03, 0x19
        /*00ae*/ 	.short	0x001c


	//----- nvinfo : EIATTR_PARAM_CBANK
	.align		4
        /*00b0*/ 	.byte	0x04, 0x0a
        /*00b2*/ 	.short	(.L_5439 - .L_5438)
	.align		4
.L_5438:
        /*00b4*/ 	.word	index@(.nv.constant0._ZN2at6native27unrolled_elementwise_kernelINS0_13AUnaryFunctorIsssNS0_17BitwiseAndFunctorIsEEEESt5arrayIPcLm2EELi4E23TrivialOffsetCalculatorILi1EjESA_NS0_6memory15LoadWithoutCastENSB_16StoreWithoutCastEEEviT_T0_T2_T3_T4_T5_)
        /*00b8*/ 	.short	0x0380
        /*00ba*/ 	.short	0x001c


	//----- nvinfo : EIATTR_SW_WAR
	.align		4
.L_5439:
        /*00bc*/ 	.byte	0x04, 0x36
        /*00be*/ 	.short	(.L_5441 - .L_5440)
.L_5440:
        /*00c0*/ 	.word	0x00000008
.L_5441:


//--------------------- .nv.info._ZN2at6native29vectorized_elementwise_kernelILi2ENS0_13AUnaryFunctorIsssNS0_17BitwiseAndFunctorIsEEEESt5arrayIPcLm2EEEEviT0_T1_ --------------------------
	.section	.nv.info._ZN2at6native29vectorized_elementwise_kernelILi2ENS0_13AUnaryFunctorIsssNS0_17BitwiseAndFunctorIsEEEESt5arrayIPcLm2EEEEviT0_T1_,"",@"SHT_CUDA_INFO"
	.sectionflags	@""
	.align	4


	//----- nvinfo : EIATTR_CUDA_API_VERSION
	.align		4
        /*0000*/ 	.byte	0x04, 0x37
        /*0002*/ 	.short	(.L_5443 - .L_5442)
.L_5442:
        /*0004*/ 	.word	0x00000082


	//----- nvinfo : EIATTR_KPARAM_INFO
	.align		4
.L_5443:
        /*0008*/ 	.byte	0x04, 0x17
        /*000a*/ 	.short	(.L_5445 - .L_5444)
.L_5444:
        /*000c*/ 	.word	0x00000000
        /*0010*/ 	.short	0x0002
        /*0012*/ 	.short	0x0008
        /*0014*/ 	.byte	0x00, 0xf0, 0x41, 0x00


	//----- nvinfo : EIATTR_KPARAM_INFO
	.align		4
.L_5445:
        /*0018*/ 	.byte	0x04, 0x17
        /*001a*/ 	.short	(.L_5447 - .L_5446)
.L_5446:
        /*001c*/ 	.word	0x00000000
        /*0020*/ 	.short	0x0001
        /*0022*/ 	.short	0x0004
        /*0024*/ 	.byte	0x00, 0xf0, 0x11, 0x00


	//----- nvinfo : EIATTR_KPARAM_INFO
	.align		4
.L_5447:
        /*0028*/ 	.byte	0x04, 0x17
        /*002a*/ 	.short	(.L_5449 - .L_5448)
.L_5448:
        /*002c*/ 	.word	0x00000000
        /*0030*/ 	.short	0x0000
        /*0032*/ 	.short	0x0000
        /*0034*/ 	.byte	0x00, 0xf0, 0x11, 0x00


	//----- nvinfo : EIATTR_SPARSE_MMA_MASK
	.align		4
.L_5449:
        /*0038*/ 	.byte	0x03, 0x50
        /*003a*/ 	.short	0x0000


	//----- nvinfo : EIATTR_MAXREG_COUNT
	.align		4
        /*003c*/ 	.byte	0x03, 0x1b
        /*003e*/ 	.short	0x00ff


	//----- nvinfo : EIATTR_MERCURY_ISA_VERSION
	.align		4
        /*0040*/ 	.byte	0x03, 0x5f
        /*0042*/ 	.short	0x0101


	//----- nvinfo : EIATTR_VRC_CTA_INIT_COUNT
	.align		4
        /*0044*/ 	.byte	0x02, 0x4a
	.zero		1
	.zero		1


	//----- nvinfo : EIATTR_EXIT_INSTR_OFFSETS
	.align		4
        /*0048*/ 	.byte	0x04, 0x1c
        /*004a*/ 	.short	(.L_5451 - .L_5450)


	//   ....[0]....
.L_5450:
        /*004c*/ 	.word	0x00000810


	//   ....[1]....
        /*0050*/ 	.word	0x00000860


	//   ....[2]....
        /*0054*/ 	.word	0x00000a60


	//----- nvinfo : EIATTR_MAX_THREADS
	.align		4
.L_5451:
        /*0058*/ 	.byte	0x04, 0x05
        /*005a*/ 	.short	(.L_5453 - .L_5452)
.L_5452:
        /*005c*/ 	.word	0x00000080
        /*0060*/ 	.word	0x00000001
        /*0064*/ 	.word	0x00000001


	//----- nvinfo : EIATTR_CRS_STACK_SIZE
	.align		4
.L_5453:
        /*0068*/ 	.byte	0x04, 0x1e
        /*006a*/ 	.short	(.L_5455 - .L_5454)
.L_5454:
        /*006c*/ 	.word	0x00000000


	//----- nvinfo : EIATTR_CBANK_PARAM_SIZE
	.align		4
.L_5455:
        /*0070*/ 	.byte	0x03, 0x19
        /*0072*/ 	.short	0x0018


	//----- nvinfo : EIATTR_PARAM_CBANK
	.align		4
        /*0074*/ 	.byte	0x04, 0x0a
        /*0076*/ 	.short	(.L_5457 - .L_5456)
	.align		4
.L_5456:
        /*0078*/ 	.word	index@(.nv.constant0._ZN2at6native29vectorized_elementwise_kernelILi2ENS0_13AUnaryFunctorIsssNS0_17BitwiseAndFunctorIsEEEESt5arrayIPcLm2EEEEviT0_T1_)
        /*007c*/ 	.short	0x0380
        /*007e*/ 	.short	0x0018


	//----- nvinfo : EIATTR_SW_WAR
	.align		4
.L_5457:
        /*0080*/ 	.byte	0x04, 0x36
        /*0082*/ 	.short	(.L_5459 - .L_5458)
.L_5458:
        /*0084*/ 	.word	0x00000008
.L_5459:


//--------------------- .nv.info._ZN2at6native29vectorized_elementwise_kernelILi4ENS0_13AUnaryFunctorIsssNS0_17BitwiseAndFunctorIsEEEESt5arrayIPcLm2EEEEviT0_T1_ --------------------------
	.section	.nv.info._ZN2at6native29vectorized_elementwise_kernelILi4ENS0_13AUnaryFunctorIsssNS0_17BitwiseAndFunctorIsEEEESt5arrayIPcLm2EEEEviT0_T1_,"",@"SHT_CUDA_INFO"
	.sectionflags	@""
	.align	4


	//----- nvinfo : EIATTR_CUDA_API_VERSION
	.align		4
        /*0000*/ 	.byte	0x04, 0x37
        /*0002*/ 	.short	(.L_5461 - .L_5460)
.L_5460:
        /*0004*/ 	.word	0x00000082


	//----- nvinfo : EIATTR_KPARAM_INFO
	.align		4
.L_5461:
        /*0008*/ 	.byte	0x04, 0x17
        /*000a*/ 	.short	(.L_5463 - .L_5462)
.L_5462:
        /*000c*/ 	.word	0x00000000
        /*0010*/ 	.short	0x0002
        /*0012*/ 	.short	0x0008
        /*0014*/ 	.byte	0x00, 0xf0, 0x41, 0x00


	//----- nvinfo : EIATTR_KPARAM_INFO
	.align		4
.L_5463:
        /*0018*/ 	.byte	0x04, 0x17
        /*001a*/ 	.short	(.L_5465 - .L_5464)
.L_5464:
        /*001c*/ 	.word	0x00000000
        /*0020*/ 	.short	0x0001
        /*0022*/ 	.short	0x0004
        /*0024*/ 	.byte	0x00, 0xf0, 0x11, 0x00


	//----- nvinfo : EIATTR_KPARAM_INFO
	.align		4
.L_5465:
        /*0028*/ 	.byte	0x04, 0x17
        /*002a*/ 	.short	(.L_5467 - .L_5466)
.L_5466:
        /*002c*/ 	.word	0x00000000
        /*0030*/ 	.short	0x0000
        /*0032*/ 	.short	0x0000
        /*0034*/ 	.byte	0x00, 0xf0, 0x11, 0x00


	//----- nvinfo : EIATTR_SPARSE_MMA_MASK
	.align		4
.L_5467:
        /*0038*/ 	.byte	0x03, 0x50
        /*003a*/ 	.short	0x0000


	//----- nvinfo : EIATTR_MAXREG_COUNT
	.align		4
        /*003c*/ 	.byte	0x03, 0x1b
        /*003e*/ 	.short	0x00ff


	//----- nvinfo : EIATTR_MERCURY_ISA_VERSION
	.align		4
        /*0040*/ 	.byte	0x03, 0x5f
        /*0042*/ 	.short	0x0101


	//----- nvinfo : EIATTR_VRC_CTA_INIT_COUNT
	.align		4
        /*0044*/ 	.byte	0x02, 0x4a
	.zero		1
	.zero		1


	//----- nvinfo : EIATTR_EXIT_INSTR_OFFSETS
	.align		4
        /*0048*/ 	.byte	0x04, 0x1c
        /*004a*/ 	.short	(.L_5469 - .L_5468)


	//   ....[0]....
.L_5468:
        /*004c*/ 	.word	0x00000810


	//   ....[1]....
        /*0050*/ 	.word	0x00000860


	//   ....[2]....
        /*0054*/ 	.word	0x00000a20


	//----- nvinfo : EIATTR_MAX_THREADS
	.align		4
.L_5469:
        /*0058*/ 	.byte	0x04, 0x05
        /*005a*/ 	.short	(.L_5471 - .L_5470)
.L_5470:
        /*005c*/ 	.word	0x00000080
        /*0060*/ 	.word	0x00000001
        /*0064*/ 	.word	0x00000001


	//----- nvinfo : EIATTR_CRS_STACK_SIZE
	.align		4
.L_5471:
        /*0068*/ 	.byte	0x04, 0x1e
        /*006a*/ 	.short	(.L_5473 - .L_5472)
.L_5472:
        /*006c*/ 	.word	0x00000000


	//----- nvinfo : EIATTR_CBANK_PARAM_SIZE
	.align		4
.L_5473:
        /*0070*/ 	.byte	0x03, 0x19
        /*0072*/ 	.short	0x0018


	//----- nvinfo : EIATTR_PARAM_CBANK
	.align		4
        /*0074*/ 	.byte	0x04, 0x0a
        /*0076*/ 	.short	(.L_5475 - .L_5474)
	.align		4
.L_5474:
        /*0078*/ 	.word	index@(.nv.constant0._ZN2at6native29vectorized_elementwise_kernelILi4ENS0_13AUnaryFunctorIsssNS0_17BitwiseAndFunctorIsEEEESt5arrayIPcLm2EEEEviT0_T1_)
        /*007c*/ 	.short	0x0380
        /*007e*/ 	.short	0x0018


	//----- nvinfo : EIATTR_SW_WAR
	.align		4
.L_5475:
        /*0080*/ 	.byte	0x04, 0x36
        /*0082*/ 	.short	(.L_5477 - .L_5476)
.L_5476:
        /*0084*/ 	.word	0x00000008
.L_5477:


//--------------------- .nv.info._ZN2at6native29vectorized_elementwise_kernelILi8ENS0_13AUnaryFunctorIsssNS0_17BitwiseAndFunctorIsEEEESt5arrayIPcLm2EEEEviT0_T1_ --------------------------
	.section	.nv.info._ZN2at6native29vectorized_elementwise_kernelILi8ENS0_13AUnaryFunctorIsssNS0_17BitwiseAndFunctorIsEEEESt5arrayIPcLm2EEEEviT0_T1_,"",@"SHT_CUDA_INFO"
	.sectionflags	@""
	.align	4


	//----- nvinfo : EIATTR_CUDA_API_VERSION
	.align		4
        /*0000*/ 	.byte	0x04, 0x37
        /*0002*/ 	.short	(.L_5479 - .L_5478)
.L_5478:
        /*0004*/ 	.word	0x00000082


	//----- nvinfo : EIATTR_KPARAM_INFO
	.align		4
.L_5479:
        /*0008*/ 	.byte	0x04, 0x17
        /*000a*/ 	.short	(.L_5481 - .L_5480)
.L_5480:
        /*000c*/ 	.word	0x00000000
        /*0010*/ 	.short	0x0002
        /*0012*/ 	.short	0x0008
        /*0014*/ 	.byte	0x00, 0xf0, 0x41, 0x00


	//----- nvinfo : EIATTR_KPARAM_INFO
	.align		4
.L_5481:
        /*0018*/ 	.byte	0x04, 0x17
        /*001a*/ 	.short	(.L_5483 - .L_5482)
.L_5482:
        /*001c*/ 	.word	0x00000000
        /*0020*/ 	.short	0x0001
        /*0022*/ 	.short	0x0004
        /*0024*/ 	.byte	0x00, 0xf0, 0x11, 0x00


	//----- nvinfo : EIATTR_KPARAM_INFO
	.align		4
.L_5483:
        /*0028*/ 	.byte	0x04, 0x17
        /*002a*/ 	.short	(.L_5485 - .L_5484)
.L_5484:
        /*002c*/ 	.word	0x00000000
        /*0030*/ 	.short	0x0000
        /*0032*/ 	.short	0x0000
        /*0034*/ 	.byte	0x00, 0xf0, 0x11, 0x00


	//----- nvinfo : EIATTR_SPARSE_MMA_MASK
	.align		4
.L_5485:
        /*0038*/ 	.byte	0x03, 0x50
        /*003a*/ 	.short	0x0000


	//----- nvinfo : EIATTR_MAXREG_COUNT
	.align		4
        /*003c*/ 	.byte	0x03, 0x1b
        /*003e*/ 	.short	0x00ff


	//----- nvinfo : EIATTR_MERCURY_ISA_VERSION
	.align		4
        /*0040*/ 	.byte	0x03, 0x5f
        /*0042*/ 	.short	0x0101


	//----- nvinfo : EIATTR_VRC_CTA_INIT_COUNT
	.align		4
        /*0044*/ 	.byte	0x02, 0x4a
	.zero		1
	.zero		1


	//----- nvinfo : EIATTR_EXIT_INSTR_OFFSETS
	.align		4
        /*0048*/ 	.byte	0x04, 0x1c
        /*004a*/ 	.short	(.L_5487 - .L_5486)


	//   ....[0]....
.L_5486:
        /*004c*/ 	.word	0x00000810


	//   ....[1]....
        /*0050*/ 	.word	0x00000860


	//   ....[2]....
        /*0054*/ 	.word	0x00000a00


	//----- nvinfo : EIATTR_MAX_THREADS
	.align		4
.L_5487:
        /*0058*/ 	.byte	0x04, 0x05
        /*005a*/ 	.short	(.L_5489 - .L_5488)
.L_5488:
        /*005c*/ 	.word	0x00000080
        /*0060*/ 	.word	0x00000001
        /*0064*/ 	.word	0x00000001


	//----- nvinfo : EIATTR_CRS_STACK_SIZE
	.align		4
.L_5489:
        /*0068*/ 	.byte	0x04, 0x1e
        /*006a*/ 	.short	(.L_5491 - .L_5490)
.L_5490:
        /*006c*/ 	.word	0x00000000


	//----- nvinfo : EIATTR_CBANK_PARAM_SIZE
	.align		4
.L_5491:
        /*0070*/ 	.byte	0x03, 0x19
        /*0072*/ 	.short	0x0018


	//----- nvinfo : EIATTR_PARAM_CBANK
	.align		4
        /*0074*/ 	.byte	0x04, 0x0a
        /*0076*/ 	.short	(.L_5493 - .L_5492)
	.align		4
.L_5492:
        /*0078*/ 	.word	index@(.nv.constant0._ZN2at6native29vectorized_elementwise_kernelILi8ENS0_13AUnaryFunctorIsssNS0_17BitwiseAndFunctorIsEEEESt5arrayIPcLm2EEEEviT0_T1_)
        /*007c*/ 	.short	0x0380
        /*007e*/ 	.short	0x0018


	//----- nvinfo : EIATTR_SW_WAR
	.align		4
.L_5493:
        /*0080*/ 	.byte	0x04, 0x36
        /*0082*/ 	.short	(.L_5495 - .L_5494)
.L_5494:
        /*0084*/ 	.word	0x00000008
.L_5495:


//--------------------- .nv.info._ZN2at6native18elementwise_kernelILi128ELi4EZNS0_15gpu_kernel_implINS0_13BinaryFunctorIsssNS0_17BitwiseAndFunctorIsEEEEEEvRNS_18TensorIteratorBaseERKT_EUliE_EEviT1_ --------------------------
	.section	.nv.info._ZN2at6native18elementwise_kernelILi128ELi4EZNS0_15gpu_kernel_implINS0_13BinaryFunctorIsssNS0_17BitwiseAndFunctorIsEEEEEEvRNS_18TensorIteratorBaseERKT_EUliE_EEviT1_,"",@"SHT_CUDA_INFO"
	.sectionflags	@""
	.align	4


	//----- nvinfo : EIATTR_CUDA_API_VERSION
	.align		4
        /*0000*/ 	.byte	0x04, 0x37
        /*0002*/ 	.short	(.L_5497 - .L_5496)
.L_5496:
        /*0004*/ 	.word	0x00000082


	//----- nvinfo : EIATTR_KPARAM_INFO
	.align		4
.L_5497:
        /*0008*/ 	.byte	0x04, 0x17
        /*000a*/ 	.short	(.L_5499 - .L_5498)
.L_5498:
        /*000c*/ 	.word	0x00000000
        /*0010*/ 	.short	0x0001
        /*0012*/ 	.short	0x0008
        /*0014*/ 	.byte	0x00, 0xf0, 0x21, 0x0a


	//----- nvinfo : EIATTR_KPARAM_INFO
	.align		4
.L_5499:
        /*0018*/ 	.byte	0x04, 0x17
        /*001a*/ 	.short	(.L_5501 - .L_5500)
.L_5500:
        /*001c*/ 	.word	0x00000000
        /*0020*/ 	.short	0x0000
        /*0022*/ 	.short	0x0000
        /*0024*/ 	.byte	0x00, 0xf0, 0x11, 0x00


	//----- nvinfo : EIATTR_SPARSE_MMA_MASK
	.align		4
.L_5501:
        /*0028*/ 	.byte	0x03, 0x50
        /*002a*/ 	.short	0x0000


	//----- nvinfo : EIATTR_MAXREG_COUNT
	.align		4
        /*002c*/ 	.byte	0x03, 0x1b
        /*002e*/ 	.short	0x0080


	//----- nvinfo : EIATTR_EXTERNS
	.align		4
        /*0030*/ 	.byte	0x04, 0x0f
        /*0032*/ 	.short	(.L_5503 - .L_5502)


	//   ....[0]....
	.align		4
.L_5502:
        /*0034*/ 	.word	index@(__assertfail)


	//----- nvinfo : EIATTR_MERCURY_ISA_VERSION
	.align		4
.L_5503:
        /*0038*/ 	.byte	0x03, 0x5f
        /*003a*/ 	.short	0x0101


	//----- nvinfo : EIATTR_VRC_CTA_INIT_COUNT
	.align		4
        /*003c*/ 	.byte	0x02, 0x4a
	.zero		1
	.zero		1


	//----- nvinfo : EIATTR_SYSCALL_OFFSETS
	.align		4
        /*0040*/ 	.byte	0x04, 0x46
        /*0042*/ 	.short	(.L_5505 - .L_5504)


	//   ....[0]....
.L_5504:
        /*0044*/ 	.word	0x00002460


	//   ....[1]....
        /*0048*/ 	.word	0x000032b0


	//   ....[2]....
        /*004c*/ 	.word	0x000040c0


	//   ....[3]....
        /*0050*/ 	.word	0x000066b0


	//   ....[4]....
        /*0054*/ 	.word	0x00007500


	//   ....[5]....
        /*0058*/ 	.word	0x00008120


	//   ....[6]....
        /*005c*/ 	.word	0x0000a830


	//   ....[7]....
        /*0060*/ 	.word	0x0000b680


	//   ....[8]....
        /*0064*/ 	.word	0x0000c2a0


	//   ....[9]....
        /*0068*/ 	.word	0x0000e9d0


	//   ....[10]....
        /*006c*/ 	.word	0x0000f820


	//   ....[11]....
        /*0070*/ 	.word	0x00010410


	//----- nvinfo : EIATTR_EXIT_INSTR_OFFSETS
	.align		4
.L_5505:
        /*0074*/ 	.byte	0x04, 0x1c
        /*0076*/ 	.short	(.L_5507 - .L_5506)


	//   ....[0]....
.L_5506:
        /*0078*/ 	.word	0x0000c580


	//   ....[1]....
        /*007c*/ 	.word	0x0000f950


	//   ....[2]....
        /*0080*/ 	.word	0x0000f970


	//   ....[3]....
        /*0084*/ 	.word	0x0000fa10


	//   ....[4]....
        /*0088*/ 	.word	0x0000fa40


	//   ....[5]....
        /*008c*/ 	.word	0x0000fa60


	//   ....[6]....
        /*0090*/ 	.word	0x0000faf0


	//   ....[7]....
        /*0094*/ 	.word	0x0000fb30


	//   ....[8]....
        /*0098*/ 	.word	0x0000fbd0


	//   ....[9]....
        /*009c*/ 	.word	0x0000fc20


	//   ....[10]....
        /*00a0*/ 	.word	0x0000fc50


	//   ....[11]....
        /*00a4*/ 	.word	0x0000fd10


	//   ....[12]....
        /*00a8*/ 	.word	0x0000fe80


	//   ....[13]....
        /*00ac*/ 	.word	0x0000fff0


	//   ....[14]....
        /*00b0*/ 	.word	0x00010150


	//   ....[15]....
        /*00b4*/ 	.word	0x00010190


	//   ....[16]....
        /*00b8*/ 	.word	0x000101c0


	//   ....[17]....
        /*00bc*/ 	.word	0x00010270


	//   ....[18]....
        /*00c0*/ 	.word	0x000102b0


	//   ....[19]....
        /*00c4*/ 	.word	0x00010420


	//   ....[20]....
        /*00c8*/ 	.word	0x00010530


	//   ....[21]....
        /*00cc*/ 	.word	0x00010670


	//   ....[22]....
        /*00d0*/ 	.word	0x000106b0


	//----- nvinfo : EIATTR_MAX_THREADS
	.align		4
.L_5507:
        /*00d4*/ 	.byte	0x04, 0x05
        /*00d6*/ 	.short	(.L_5509 - .L_5508)
.L_5508:
        /*00d8*/ 	.word	0x00000080
        /*00dc*/ 	.word	0x00000001
        /*00e0*/ 	.word	0x00000001


	//----- nvinfo : EIATTR_CRS_STACK_SIZE
	.align		4
.L_5509:
        /*00e4*/ 	.byte	0x04, 0x1e
        /*00e6*/ 	.short	(.L_5511 - .L_5510)
.L_5510:
        /*00e8*/ 	.word	0x00000000


	//----- nvinfo : EIATTR_CBANK_PARAM_SIZE
	.align		4
.L_5511:
        /*00ec*/ 	.byte	0x03, 0x19
        /*00ee*/ 	.short	0x0290


	//----- nvinfo : EIATTR_PARAM_CBANK
	.align		4
        /*00f0*/ 	.byte	0x04, 0x0a
        /*00f2*/ 	.short	(.L_5513 - .L_5512)
	.align		4
.L_5512:
        /*00f4*/ 	.word	index@(.nv.constant0._ZN2at6native18elementwise_kernelILi128ELi4EZNS0_15gpu_kernel_implINS0_13BinaryFunctorIsssNS0_17BitwiseAndFunctorIsEEEEEEvRNS_18TensorIteratorBaseERKT_EUliE_EEviT1_)
        /*00f8*/ 	.short	0x0380
        /*00fa*/ 	.short	0x0290


	//----- nvinfo : EIATTR_SW_WAR
	.align		4
.L_5513:
        /*00fc*/ 	.byte	0x04, 0x36
        /*00fe*/ 	.short	(.L_5515 - .L_5514)
.L_5514:
        /*0100*/ 	.word	0x00000008
.L_5515:


//--------------------- .nv.info._ZN2at6native27unrolled_elementwise_kernelINS0_13BinaryFunctorIsssNS0_17BitwiseAndFunctorIsEEEESt5arrayIPcLm3EELi4E23TrivialOffsetCalculatorILi2EjES9_ILi1EjENS0_6memory12LoadWithCastILi2EEENSC_13StoreWithCastILi1EEEEEviT_T0_T2_T3_T4_T5_ --------------------------
	.section	.nv.info._ZN2at6native27unrolled_elementwise_kernelINS0_13BinaryFunctorIsssNS0_17BitwiseAndFunctorIsEEEESt5arrayIPcLm3EELi4E23TrivialOffsetCalculatorILi2EjES9_ILi1EjENS0_6memory12LoadWithCastILi2EEENSC_13StoreWithCastILi1EEEEEviT_T0_T2_T3_T4_T5_,"",@"SHT_CUDA_INFO"
	.sectionflags	@""
	.align	4


	//----- nvinfo : EIATTR_CUDA_API_VERSION
	.align		4
        /*0000*/ 	.byte	0x04, 0x37
        /*0002*/ 	.short	(.L_5517 - .L_5516)
.L_5516:
        /*0004*/ 	.word	0x00000082


	//----- nvinfo : EIATTR_KPARAM_INFO
	.align		4
.L_5517:
        /*0008*/ 	.byte	0x04, 0x17
        /*000a*/ 	.short	(.L_5519 - .L_5518)
.L_5518:
        /*000c*/ 	.word	0x00000000
        /*0010*/ 	.short	0x0006
        /*0012*/ 	.short	0x0030
        /*0014*/ 	.byte	0x00, 0xf0, 0x21, 0x00


	//----- nvinfo : EIATTR_KPARAM_INFO
	.align		4
.L_5519:
        /*0018*/ 	.byte	0x04, 0x17
        /*001a*/ 	.short	(.L_5521 - .L_5520)
.L_5520:
        /*001c*/ 	.word	0x00000000
        /*0020*/ 	.short	0x0005
        /*0022*/ 	.short	0x0024
        /*0024*/ 	.byte	0x00, 0xf0, 0x31, 0x00


	//----- nvinfo : EIATTR_KPARAM_INFO
	.align		4
.L_5521:
        /*0028*/ 	.byte	0x04, 0x17
        /*002a*/ 	.short	(.L_5523 - .L_5522)
.L_5522:
        /*002c*/ 	.word	0x00000000
        /*0030*/ 	.short	0x0004
        /*0032*/ 	.short	0x0021
        /*0034*/ 	.byte	0x00, 0xf0, 0x05, 0x00


	//----- nvinfo : EIATTR_KPARAM_INFO
	.align		4
.L_5523:
        /*0038*/ 	.byte	0x04, 0x17
        /*003a*/ 	.short	(.L_5525 - .L_5524)
.L_5524:
        /*003c*/ 	.word	0x00000000
        /*0040*/ 	.short	0x0003
        /*0042*/ 	.short	0x0020
        /*0044*/ 	.byte	0x00, 0xf0, 0x05, 0x00


	//----- nvinfo : EIATTR_KPARAM_INFO
	.align		4
.L_5525:
        /*0048*/ 	.byte	0x04, 0x17
        /*004a*/ 	.short	(.L_5527 - .L_5526)
.L_5526:
        /*004c*/ 	.word	0x00000000
        /*0050*/ 	.short	0x0002
        /*0052*/ 	.short	0x0008
        /*0054*/ 	.byte	0x00, 0xf0, 0x61, 0x00


	//----- nvinfo : EIATTR_KPARAM_INFO
	.align		4
.L_5527:
        /*0058*/ 	.byte	0x04, 0x17
        /*005a*/ 	.short	(.L_5529 - .L_5528)
.L_5528:
        /*005c*/ 	.word	0x00000000
        /*0060*/ 	.short	0x0001
        /*0062*/ 	.short	0x0004
        /*0064*/ 	.byte	0x00, 0xf0, 0x05, 0x00


	//----- nvinfo : EIATTR_KPARAM_INFO
	.align		4
.L_5529:
        /*0068*/ 	.byte	0x04, 0x17
        /*006a*/ 	.short	(.L_5531 - .L_5530)
.L_5530:
        /*006c*/ 	.word	0x00000000
        /*0070*/ 	.short	0x0000
        /*0072*/ 	.short	0x0000
        /*0074*/ 	.byte	0x00, 0xf0, 0x11, 0x00


	//----- nvinfo : EIATTR_SPARSE_MMA_MASK
	.align		4
.L_5531:
        /*0078*/ 	.byte	0x03, 0x50
        /*007a*/ 	.short	0x0000


	//----- nvinfo : EIATTR_MAXREG_COUNT
	.align		4
        /*007c*/ 	.byte	0x03, 0x1b
        /*007e*/ 	.short	0x00ff


	//----- nvinfo : EIATTR_EXTERNS
	.align		4
        /*0080*/ 	.byte	0x04, 0x0f
        /*0082*/ 	.short	(.L_5533 - .L_5532)


	//   ....[0]....
	.align		4
.L_5532:
        /*0084*/ 	.word	index@(__assertfail)


	//----- nvinfo : EIATTR_MERCURY_ISA_VERSION
	.align		4
.L_5533:
        /*0088*/ 	.byte	0x03, 0x5f
        /*008a*/ 	.short	0x0101


	//----- nvinfo : EIATTR_VRC_CTA_INIT_COUNT
	.align		4
        /*008c*/ 	.byte	0x02, 0x4a
	.zero		1
	.zero		1


	//----- nvinfo : EIATTR_SYSCALL_OFFSETS
	.align		4
        /*0090*/ 	.byte	0x04, 0x46
        /*0092*/ 	.short	(.L_5535 - .L_5534)


	//   ....[0]....
.L_5534:
        /*0094*/ 	.word	0x00000e50


	//   ....[1]....
        /*0098*/ 	.word	0x00001cd0


	//   ....[2]....
        /*009c*/ 	.word	0x00002c90


	//   ....[3]....
        /*00a0*/ 	.word	0x00003b10


	//   ....[4]....
        /*00a4*/ 	.word	0x00004a10


	//   ....[5]....
        /*00a8*/ 	.word	0x00005890


	//   ....[6]....
        /*00ac*/ 	.word	0x00006790


	//   ....[7]....
        /*00b0*/ 	.word	0x00007620


	//   ....[8]....
        /*00b4*/ 	.word	0x00008440


	//   ....[9]....
        /*00b8*/ 	.word	0x000091e0


	//   ....[10]....
        /*00bc*/ 	.word	0x0000a0c0


	//   ....[11]....
        /*00c0*/ 	.word	0x0000af80


	//----- nvinfo : EIATTR_EXIT_INSTR_OFFSETS
	.align		4
.L_5535:
        /*00c4*/ 	.byte	0x04, 0x1c
        /*00c6*/ 	.short	(.L_5537 - .L_5536)


	//   ....[0]....
.L_5536:
        /*00c8*/ 	.word	0x0000a390


	//   ....[1]....
        /*00cc*/ 	.word	0x0000a4c0


	//   ....[2]....
        /*00d0*/ 	.word	0x0000a4e0


	//   ....[3]....
        /*00d4*/ 	.word	0x0000a580


	//   ....[4]....
        /*00d8*/ 	.word	0x0000a5b0


	//   ....[5]....
        /*00dc*/ 	.word	0x0000a5d0


	//   ....[6]....
        /*00e0*/ 	.word	0x0000a660


	//   ....[7]....
        /*00e4*/ 	.word	0x0000a6a0


	//   ....[8]....
        /*00e8*/ 	.word	0x0000a740


	//   ....[9]....
        /*00ec*/ 	.word	0x0000a790


	//   ....[10]....
        /*00f0*/ 	.word	0x0000a7c0


	//   ....[11]....
        /*00f4*/ 	.word	0x0000a880


	//   ....[12]....
        /*00f8*/ 	.word	0x0000a9f0


	//   ....[13]....
        /*00fc*/ 	.word	0x0000ab60


	//   ....[14]....
        /*0100*/ 	.word	0x0000acc0


	//   ....[15]....
        /*0104*/ 	.word	0x0000ad00


	//   ....[16]....
        /*0108*/ 	.word	0x0000ad30


	//   ....[17]....
        /*010c*/ 	.word	0x0000ade0


	//   ....[18]....
        /*0110*/ 	.word	0x0000ae20


	//   ....[19]....
        /*0114*/ 	.word	0x0000af90


	//   ....[20]....
        /*0118*/ 	.word	0x0000b0a0


	//   ....[21]....
        /*011c*/ 	.word	0x0000b1e0


	//   ....[22]....
        /*0120*/ 	.word	0x0000b220


	//----- nvinfo : EIATTR_MAX_THREADS
	.align		4
.L_5537:
        /*0124*/ 	.byte	0x04, 0x05
        /*0126*/ 	.short	(.L_5539 - .L_5538)
.L_5538:
        /*0128*/ 	.word	0x00000080
        /*012c*/ 	.word	0x00000001
        /*0130*/ 	.word	0x00000001


	//----- nvinfo : EIATTR_CRS_STACK_SIZE
	.align		4
.L_5539:
        /*0134*/ 	.byte	0x04, 0x1e
        /*0136*/ 	.short	(.L_5541 - .L_5540)
.L_5540:
        /*0138*/ 	.word	0x00000000


	//----- nvinfo : EIATTR_CBANK_PARAM_SIZE
	.align		4
.L_5541:
        /*013c*/ 	.byte	0x03, 0x19
        /*013e*/ 	.short	0x0038


	//----- nvinfo : EIATTR_PARAM_CBANK
	.align		4
        /*0140*/ 	.byte	0x04, 0x0a
        /*0142*/ 	.short	(.L_5543 - .L_5542)
	.align		4
.L_5542:
        /*0144*/ 	.word	index@(.nv.constant0._ZN2at6native27unrolled_elementwise_kernelINS0_13BinaryFunctorIsssNS0_17BitwiseAndFunctorIsEEEESt5arrayIPcLm3EELi4E23TrivialOffsetCalculatorILi2EjES9_ILi1EjENS0_6memory12LoadWithCastILi2EEENSC_13StoreWithCastILi1EEEEEviT_T0_T2_T3_T4_T5_)
        /*0148*/ 	.short	0x0380
        /*014a*/ 	.short	0x0038


	//----- nvinfo : EIATTR_SW_WAR
	.align		4
.L_5543:
        /*014c*/ 	.byte	0x04, 0x36
        /*014e*/ 	.short	(.L_5545 - .L_5544)
.L_5544:
        /*0150*/ 	.word	0x00000008
.L_5545:


//--------------------- .nv.info._ZN2at6native18elementwise_kernelILi128ELi4EZNS0_22gpu_kernel_impl_nocastINS0_13BinaryFunctorIsssNS0_17BitwiseAndFunctorIsEEEEEEvRNS_18TensorIteratorBaseERKT_EUliE_EEviT1_ --------------------------
	.section	.nv.info._ZN2at6native18elementwise_kernelILi128ELi4EZNS0_22gpu_kernel_impl_nocastINS0_13BinaryFunctorIsssNS0_17BitwiseAndFunctorIsEEEEEEvRNS_18TensorIteratorBaseERKT_EUliE_EEviT1_,"",@"SHT_CUDA_INFO"
	.sectionflags	@""
	.align	4


	//----- nvinfo : EIATTR_CUDA_API_VERSION
	.align		4
        /*0000*/ 	.byte	0x04, 0x37
        /*0002*/ 	.short	(.L_5547 - .L_5546)
.L_5546:
        /*0004*/ 	.word	0x00000082


	//----- nvinfo : EIATTR_KPARAM_INFO
	.align		4
.L_5547:
        /*0008*/ 	.byte	0x04, 0x17
        /*000a*/ 	.short	(.L_5549 - .L_5548)
.L_5548:
        /*000c*/ 	.word	0x00000000
        /*0010*/ 	.short	0x0001
        /*0012*/ 	.short	0x0008
        /*0014*/ 	.byte	0x00, 0xf0, 0x21, 0x0a


	//----- nvinfo : EIATTR_KPARAM_INFO
	.align		4
.L_5549:
        /*0018*/ 	.byte	0x04, 0x17
        /*001a*/ 	.short	(.L_5551 - .L_5550)
.L_5550:
        /*001c*/ 	.word	0x00000000
        /*0020*/ 	.short	0x0000
        /*0022*/ 	.short	0x0000
        /*0024*/ 	.byte	0x00, 0xf0, 0x11, 0x00


	//----- nvinfo : EIATTR_SPARSE_MMA_MASK
	.align		4
.L_5551:
        /*0028*/ 	.byte	0x03, 0x50
        /*002a*/ 	.short	0x0000


	//----- nvinfo : EIATTR_MAXREG_COUNT
	.align		4
        /*002c*/ 	.byte	0x03, 0x1b
        /*002e*/ 	.short	0x0080


	//----- nvinfo : EIATTR_MERCURY_ISA_VERSION
	.align		4
        /*0030*/ 	.byte	0x03, 0x5f
        /*0032*/ 	.short	0x0101


	//----- nvinfo : EIATTR_VRC_CTA_INIT_COUNT
	.align		4
        /*0034*/ 	.byte	0x02, 0x4a
	.zero		1
	.zero		1


	//----- nvinfo : EIATTR_EXIT_INSTR_OFFSETS
	.align		4
        /*0038*/ 	.byte	0x04, 0x1c
        /*003a*/ 	.short	(.L_5553 - .L_5552)


	//   ....[0]....
.L_5552:
        /*003c*/ 	.word	0x00000300


	//   ....[1]....
        /*0040*/ 	.word	0x00000380


	//   ....[2]....
        /*0044*/ 	.word	0x00004860


	//   ....[3]....
        /*0048*/ 	.word	0x00005ef0


	//----- nvinfo : EIATTR_MAX_THREADS
	.align		4
.L_5553:
        /*004c*/ 	.byte	0x04, 0x05
        /*004e*/ 	.short	(.L_5555 - .L_5554)
.L_5554:
        /*0050*/ 	.word	0x00000080
        /*0054*/ 	.word	0x00000001
        /*0058*/ 	.word	0x00000001


	//----- nvinfo : EIATTR_CRS_STACK_SIZE
	.align		4
.L_5555:
        /*005c*/ 	.byte	0x04, 0x1e
        /*005e*/ 	.short	(.L_5557 - .L_5556)
.L_5556:
        /*0060*/ 	.word	0x00000000


	//----- nvinfo : EIATTR_CBANK_PARAM_SIZE
	.align		4
.L_5557:
        /*0064*/ 	.byte	0x03, 0x19
        /*0066*/ 	.short	0x0290


	//----- nvinfo : EIATTR_PARAM_CBANK
	.align		4
        /*0068*/ 	.byte	0x04, 0x0a
        /*006a*/ 	.short	(.L_5559 - .L_5558)
	.align		4
.L_5558:
        /*006c*/ 	.word	index@(.nv.constant0._ZN2at6native18elementwise_kernelILi128ELi4EZNS0_22gpu_kernel_impl_nocastINS0_13BinaryFunctorIsssNS0_17BitwiseAndFunctorIsEEEEEEvRNS_18TensorIteratorBaseERKT_EUliE_EEviT1_)
        /*0070*/ 	.short	0x0380
        /*0072*/ 	.short	0x0290


	//----- nvinfo : EIATTR_SW_WAR
	.align		4
.L_5559:
        /*0074*/ 	.byte	0x04, 0x36
        /*0076*/ 	.short	(.L_5561 - .L_5560)
.L_5560:
        /*0078*/ 	.word	0x00000008
.L_5561:


//--------------------- .nv.info._ZN2at6native27unrolled_elementwise_kernelINS0_13BinaryFunctorIsssNS0_17BitwiseAndFunctorIsEEEESt5arrayIPcLm3EELi4E23TrivialOffsetCalculatorILi2EjES9_ILi1EjENS0_6memory15LoadWithoutCastENSC_16StoreWithoutCastEEEviT_T0_T2_T3_T4_T5_ --------------------------
	.section	.nv.info._ZN2at6native27unrolled_elementwise_kernelINS0_13BinaryFunctorIsssNS0_17BitwiseAndFunctorIsEEEESt5arrayIPcLm3EELi4E23TrivialOffsetCalculatorILi2EjES9_ILi1EjENS0_6memory15LoadWithoutCastENSC_16StoreWithoutCastEEEviT_T0_T2_T3_T4_T5_,"",@"SHT_CUDA_INFO"
	.sectionflags	@""
	.align	4


	//----- nvinfo : EIATTR_CUDA_API_VERSION
	.align		4
        /*0000*/ 	.byte	0x04, 0x37
        /*0002*/ 	.short	(.L_5563 - .L_5562)
.L_5562:
        /*0004*/ 	.word	0x00000082


	//----- nvinfo : EIATTR_KPARAM_INFO
	.align		4
.L_5563:
        /*0008*/ 	.byte	0x04, 0x17
        /*000a*/ 	.short	(.L_5565 - .L_5564)
.L_5564:
        /*000c*/ 	.word	0x00000000
        /*0010*/ 	.short	0x0006
        /*0012*/ 	.short	0x0023
        /*0014*/ 	.byte	0x00, 0xf0, 0x05, 0x00


	//----- nvinfo : EIATTR_KPARAM_INFO
	.align		4
.L_5565:
        /*0018*/ 	.byte	0x04, 0x17
        /*001a*/ 	.short	(.L_5567 - .L_5566)
.L_5566:
        /*001c*/ 	.word	0x00000000
        /*0020*/ 	.short	0x0005
        /*0022*/ 	.short	0x0022
        /*0024*/ 	.byte	0x00, 0xf0, 0x05, 0x00


	//----- nvinfo : EIATTR_KPARAM_INFO
	.align		4
.L_5567:
        /*0028*/ 	.byte	0x04, 0x17
        /*002a*/ 	.short	(.L_5569 - .L_5568)
.L_5568:
        /*002c*/ 	.word	0x00000000
        /*0030*/ 	.short	0x0004
        /*0032*/ 	.short	0x0021
        /*0034*/ 	.byte	0x00, 0xf0, 0x05, 0x00


	//----- nvinfo : EIATTR_KPARAM_INFO
	.align		4
.L_5569:
        /*0038*/ 	.byte	0x04, 0x17
        /*003a*/ 	.short	(.L_5571 - .L_5570)
.L_5570:
        /*003c*/ 	.word	0x00000000
        /*0040*/ 	.short	0x0003
        /*0042*/ 	.short	0x0020
        /*0044*/ 	.byte	0x00, 0xf0, 0x05, 0x00


	//----- nvinfo : EIATTR_KPARAM_INFO
	.align		4
.L_5571:
        /*0048*/ 	.byte	0x04, 0x17
        /*004a*/ 	.short	(.L_5573 - .L_5572)
.L_5572:
        /*004c*/ 	.word	0x00000000
        /*0050*/ 	.short	0x0002
        /*0052*/ 	.short	0x0008
        /*0054*/ 	.byte	0x00, 0xf0, 0x61, 0x00


	//----- nvinfo : EIATTR_KPARAM_INFO
	.align		4
.L_5573:
        /*0058*/ 	.byte	0x04, 0x17
        /*005a*/ 	.short	(.L_5575 - .L_5574)
.L_5574:
        /*005c*/ 	.word	0x00000000
        /*0060*/ 	.short	0x0001
        /*0062*/ 	.short	0x0004
        /*0064*/ 	.byte	0x00, 0xf0, 0x05, 0x00


	//----- nvinfo : EIATTR_KPARAM_INFO
	.align		4
.L_5575:
        /*0068*/ 	.byte	0x04, 0x17
        /*006a*/ 	.short	(.L_5577 - .L_5576)
.L_5576:
        /*006c*/ 	.word	0x00000000
        /*0070*/ 	.short	0x0000
        /*0072*/ 	.short	0x0000
        /*0074*/ 	.byte	0x00, 0xf0, 0x11, 0x00


	//----- nvinfo : EIATTR_SPARSE_MMA_MASK
	.align		4
.L_5577:
        /*0078*/ 	.byte	0x03, 0x50
        /*007a*/ 	.short	0x0000


	//----- nvinfo : EIATTR_MAXREG_COUNT
	.align		4
        /*007c*/ 	.byte	0x03, 0x1b
        /*007e*/ 	.short	0x00ff


	//----- nvinfo : EIATTR_MERCURY_ISA_VERSION
	.align		4
        /*0080*/ 	.byte	0x03, 0x5f
        /*0082*/ 	.short	0x0101


	//----- nvinfo : EIATTR_VRC_CTA_INIT_COUNT
	.align		4
        /*0084*/ 	.byte	0x02, 0x4a
	.zero		1
	.zero		1


	//----- nvinfo : EIATTR_EXIT_INSTR_OFFSETS
	.align		4
        /*0088*/ 	.byte	0x04, 0x1c
        /*008a*/ 	.short	(.L_5579 - .L_5578)


	//   ....[0]....
.L_5578:
        /*008c*/ 	.word	0x00000510


	//   ....[1]....
        /*0090*/ 	.word	0x00000560


	//----- nvinfo : EIATTR_MAX_THREADS
	.align		4
.L_5579:
        /*0094*/ 	.byte	0x04, 0x05
        /*0096*/ 	.short	(.L_5581 - .L_5580)
.L_5580:
        /*0098*/ 	.word	0x00000080
        /*009c*/ 	.word	0x00000001
        /*00a0*/ 	.word	0x00000001


	//----- nvinfo : EIATTR_CRS_STACK_SIZE
	.align		4
.L_5581:
        /*00a4*/ 	.byte	0x04, 0x1e
        /*00a6*/ 	.short	(.L_5583 - .L_5582)
.L_5582:
        /*00a8*/ 	.word	0x00000000


	//----- nvinfo : EIATTR_CBANK_PARAM_SIZE
	.align		4
.L_5583:
        /*00ac*/ 	.byte	0x03, 0x19
        /*00ae*/ 	.short	0x0024


	//----- nvinfo : EIATTR_PARAM_CBANK
	.align		4
        /*00b0*/ 	.byte	0x04, 0x0a
        /*00b2*/ 	.short	(.L_5585 - .L_5584)
	.align		4
.L_5584:
        /*00b4*/ 	.word	index@(.nv.constant0._ZN2at6native27unrolled_elementwise_kernelINS0_13BinaryFunctorIsssNS0_17BitwiseAndFunctorIsEEEESt5arrayIPcLm3EELi4E23TrivialOffsetCalculatorILi2EjES9_ILi1EjENS0_6memory15LoadWithoutCastENSC_16StoreWithoutCastEEEviT_T0_T2_T3_T4_T5_)
        /*00b8*/ 	.short	0x0380
        /*00ba*/ 	.short	0x0024


	//----- nvinfo : EIATTR_SW_WAR
	.align		4
.L_5585:
        /*00bc*/ 	.byte	0x04, 0x36
        /*00be*/ 	.short	(.L_5587 - .L_5586)
.L_5586:
        /*00c0*/ 	.word	0x00000008
.L_5587:


//--------------------- .nv.info._ZN2at6native29vectorized_elementwise_kernelILi2ENS0_13BinaryFunctorIsssNS0_17BitwiseAndFunctorIsEEEESt5arrayIPcLm3EEEEviT0_T1_ --------------------------
	.section	.nv.info._ZN2at6native29vectorized_elementwise_kernelILi2ENS0_13BinaryFunctorIsssNS0_17BitwiseAndFunctorIsEEEESt5arrayIPcLm3EEEEviT0_T1_,"",@"SHT_CUDA_INFO"
	.sectionflags	@""
	.align	4


	//----- nvinfo : EIATTR_CUDA_API_VERSION
	.align		4
        /*0000*/ 	.byte	0x04, 0x37
        /*0002*/ 	.short	(.L_5589 - .L_5588)
.L_5588:
        /*0004*/ 	.word	0x00000082


	//----- nvinfo : EIATTR_KPARAM_INFO
	.align		4
.L_5589:
        /*0008*/ 	.byte	0x04, 0x17
        /*000a*/ 	.short	(.L_5591 - .L_5590)
.L_5590:
        /*000c*/ 	.word	0x00000000
        /*0010*/ 	.short	0x0002
        /*0012*/ 	.short	0x0008
        /*0014*/ 	.byte	0x00, 0xf0, 0x61, 0x00


	//----- nvinfo : EIATTR_KPARAM_INFO
	.align		4
.L_5591:
        /*0018*/ 	.byte	0x04, 0x17
        /*001a*/ 	.short	(.L_5593 - .L_5592)
.L_5592:
        /*001c*/ 	.word	0x00000000
        /*0020*/ 	.short	0x0001
        /*0022*/ 	.short	0x0004
        /*0024*/ 	.byte	0x00, 0xf0, 0x05, 0x00


	//----- nvinfo : EIATTR_KPARAM_INFO
	.align		4
.L_5593:
        /*0028*/ 	.byte	0x04, 0x17
        /*002a*/ 	.short	(.L_5595 - .L_5594)
.L_5594:
        /*002c*/ 	.word	0x00000000
        /*0030*/ 	.short	0x0000
        /*0032*/ 	.short	0x0000
        /*0034*/ 	.byte	0x00, 0xf0, 0x11, 0x00


	//----- nvinfo : EIATTR_SPARSE_MMA_MASK
	.align		4
.L_5595:
        /*0038*/ 	.byte	0x03, 0x50
        /*003a*/ 	.short	0x0000


	//----- nvinfo : EIATTR_MAXREG_COUNT
	.align		4
        /*003c*/ 	.byte	0x03, 0x1b
        /*003e*/ 	.short	0x00ff


	//----- nvinfo : EIATTR_MERCURY_ISA_VERSION
	.align		4
        /*0040*/ 	.byte	0x03, 0x5f
        /*0042*/ 	.short	0x0101


	//----- nvinfo : EIATTR_VRC_CTA_INIT_COUNT
	.align		4
        /*0044*/ 	.byte	0x02, 0x4a
	.zero		1
	.zero		1


	//----- nvinfo : EIATTR_EXIT_INSTR_OFFSETS
	.align		4
        /*0048*/ 	.byte	0x04, 0x1c
        /*004a*/ 	.short	(.L_5597 - .L_5596)


	//   ....[0]....
.L_5596:
        /*004c*/ 	.word	0x00000a00


	//   ....[1]....
        /*0050*/ 	.word	0x00000a50


	//   ....[2]....
        /*0054*/ 	.word	0x00000d00


	//----- nvinfo : EIATTR_MAX_THREADS
	.align		4
.L_5597:
        /*0058*/ 	.byte	0x04, 0x05
        /*005a*/ 	.short	(.L_5599 - .L_5598)
.L_5598:
        /*005c*/ 	.word	0x00000080
        /*0060*/ 	.word	0x00000001
        /*0064*/ 	.word	0x00000001


	//----- nvinfo : EIATTR_CRS_STACK_SIZE
	.align		4
.L_5599:
        /*0068*/ 	.byte	0x04, 0x1e
        /*006a*/ 	.short	(.L_5601 - .L_5600)
.L_5600:
        /*006c*/ 	.word	0x00000000


	//----- nvinfo : EIATTR_CBANK_PARAM_SIZE
	.align		4
.L_5601:
        /*0070*/ 	.byte	0x03, 0x19
        /*0072*/ 	.short	0x0020


	//----- nvinfo : EIATTR_PARAM_CBANK
	.align		4
        /*0074*/ 	.byte	0x04, 0x0a
        /*0076*/ 	.short	(.L_5603 - .L_5602)
	.align		4
.L_5602:
        /*0078*/ 	.word	index@(.nv.constant0._ZN2at6native29vectorized_elementwise_kernelILi2ENS0_13BinaryFunctorIsssNS0_17BitwiseAndFunctorIsEEEESt5arrayIPcLm3EEEEviT0_T1_)
        /*007c*/ 	.short	0x0380
        /*007e*/ 	.short	0x0020


	//----- nvinfo : EIATTR_SW_WAR
	.align		4
.L_5603:
        /*0080*/ 	.byte	0x04, 0x36
        /*0082*/ 	.short	(.L_5605 - .L_5604)
.L_5604:
        /*0084*/ 	.word	0x00000008
.L_5605:


//--------------------- .nv.info._ZN2at6native29vectorized_elementwise_kernelILi4ENS0_13BinaryFunctorIsssNS0_17BitwiseAndFunctorIsEEEESt5arrayIPcLm3EEEEviT0_T1_ --------------------------
	.section	.nv.info._ZN2at6native29vectorized_elementwise_kernelILi4ENS0_13BinaryFunctorIsssNS0_17BitwiseAndFunctorIsEEEESt5arrayIPcLm3EEEEviT0_T1_,"",@"SHT_CUDA_INFO"
	.sectionflags	@""
	.align	4


	//----- nvinfo : EIATTR_CUDA_API_VERSION
	.align		4
        /*0000*/ 	.byte	0x04, 0x37
        /*0002*/ 	.short	(.L_5607 - .L_5606)
.L_5606:
        /*0004*/ 	.word	0x00000082


	//----- nvinfo : EIATTR_KPARAM_INFO
	.align		4
.L_5607:
        /*0008*/ 	.byte	0x04, 0x17
        /*000a*/ 	.short	(.L_5609 - .L_5608)
.L_5608:
        /*000c*/ 	.word	0x00000000
        /*0010*/ 	.short	0x0002
        /*0012*/ 	.short	0x0008
        /*0014*/ 	.byte	0x00, 0xf0, 0x61, 0x00


	//----- nvinfo : EIATTR_KPARAM_INFO
	.align		4
.L_5609:
        /*0018*/ 	.byte	0x04, 0x17
        /*001a*/ 	.short	(.L_5611 - .L_5610)
.L_5610:
        /*001c*/ 	.word	0x00000000
        /*0020*/ 	.short	0x0001
        /*0022*/ 	.short	0x0004
        /*0024*/ 	.byte	0x00, 0xf0, 0x05, 0x00


	//----- nvinfo : EIATTR_KPARAM_INFO
	.align		4
.L_5611:
        /*0028*/ 	.byte	0x04, 0x17
        /*002a*/ 	.short	(.L_5613 - .L_5612)
.L_5612:
        /*002c*/ 	.word	0x00000000
        /*0030*/ 	.short	0x0000
        /*0032*/ 	.short	0x0000
        /*0034*/ 	.byte	0x00, 0xf0, 0x11, 0x00


	//----- nvinfo : EIATTR_SPARSE_MMA_MASK
	.align		4
.L_5613:
        /*0038*/ 	.byte	0x03, 0x50
        /*003a*/ 	.short	0x0000


	//----- nvinfo : EIATTR_MAXREG_COUNT
	.align		4
        /*003c*/ 	.byte	0x03, 0x1b
        /*003e*/ 	.short	0x00ff


	//----- nvinfo : EIATTR_MERCURY_ISA_VERSION
	.align		4
        /*0040*/ 	.byte	0x03, 0x5f
        /*0042*/ 	.short	0x0101


	//----- nvinfo : EIATTR_VRC_CTA_INIT_COUNT
	.align		4
        /*0044*/ 	.byte	0x02, 0x4a
	.zero		1
	.zero		1


	//----- nvinfo : EIATTR_EXIT_INSTR_OFFSETS
	.align		4
        /*0048*/ 	.byte	0x04, 0x1c
        /*004a*/ 	.short	(.L_5615 - .L_5614)


	//   ....[0]....
.L_5614:
        /*004c*/ 	.word	0x00000a00


	//   ....[1]....
        /*0050*/ 	.word	0x00000a50


	//   ....[2]....
        /*0054*/ 	.word	0x00000ca0


	//----- nvinfo : EIATTR_MAX_THREADS
	.align		4
.L_5615:
        /*0058*/ 	.byte	0x04, 0x05
        /*005a*/ 	.short	(.L_5617 - .L_5616)
.L_5616:
        /*005c*/ 	.word	0x00000080
        /*0060*/ 	.word	0x00000001
        /*0064*/ 	.word	0x00000001


	//----- nvinfo : EIATTR_CRS_STACK_SIZE
	.align		4
.L_5617:
        /*0068*/ 	.byte	0x04, 0x1e
        /*006a*/ 	.short	(.L_5619 - .L_5618)
.L_5618:
        /*006c*/ 	.word	0x00000000


	//----- nvinfo : EIATTR_CBANK_PARAM_SIZE
	.align		4
.L_5619:
        /*0070*/ 	.byte	0x03, 0x19
        /*0072*/ 	.short	0x0020


	//----- nvinfo : EIATTR_PARAM_CBANK
	.align		4
        /*0074*/ 	.byte	0x04, 0x0a
        /*0076*/ 	.short	(.L_5621 - .L_5620)
	.align		4
.L_5620:
        /*0078*/ 	.word	index@(.nv.constant0._ZN2at6native29vectorized_elementwise_kernelILi4ENS0_13BinaryFunctorIsssNS0_17BitwiseAndFunctorIsEEEESt5arrayIPcLm3EEEEviT0_T1_)
        /*007c*/ 	.short	0x0380
        /*007e*/ 	.short	0x0020


	//----- nvinfo : EIATTR_SW_WAR
	.align		4
.L_5621:
        /*0080*/ 	.byte	0x04, 0x36
        /*0082*/ 	.short	(.L_5623 - .L_5622)
.L_5622:
        /*0084*/ 	.word	0x00000008
.L_5623:


//--------------------- .nv.info._ZN2at6native29vectorized_elementwise_kernelILi8ENS0_13BinaryFunctorIsssNS0_17BitwiseAndFunctorIsEEEESt5arrayIPcLm3EEEEviT0_T1_ --------------------------
	.section	.nv.info._ZN2at6native29vectorized_elementwise_kernelILi8ENS0_13BinaryFunctorIsssNS0_17BitwiseAndFunctorIsEEEESt5arrayIPcLm3EEEEviT0_T1_,"",@"SHT_CUDA_INFO"
	.sectionflags	@""
	.align	4


	//----- nvinfo : EIATTR_CUDA_API_VERSION
	.align		4
        /*0000*/ 	.byte	0x04, 0x37
        /*0002*/ 	.short	(.L_5625 - .L_5624)
.L_5624:
        /*0004*/ 	.word	0x00000082


	//----- nvinfo : EIATTR_KPARAM_INFO
	.align		4
.L_5625:
        /*0008*/ 	.byte	0x04, 0x17
        /*000a*/ 	.short	(.L_5627 - .L_5626)
.L_5626:
        /*000c*/ 	.word	0x00000000
        /*0010*/ 	.short	0x0002
        /*0012*/ 	.short	0x0008
        /*0014*/ 	.byte	0x00, 0xf0, 0x61, 0x00


	//----- nvinfo : EIATTR_KPARAM_INFO
	.align		4
.L_5627:
        /*0018*/ 	.byte	0x04, 0x17
        /*001a*/ 	.short	(.L_5629 - .L_5628)
.L_5628:
        /*001c*/ 	.word	0x00000000
        /*0020*/ 	.short	0x0001
        /*0022*/ 	.short	0x0004
        /*0024*/ 	.byte	0x00, 0xf0, 0x05, 0x00


	//----- nvinfo : EIATTR_KPARAM_INFO
	.align		4
.L_5629:
        /*0028*/ 	.byte	0x04, 0x17
        /*002a*/ 	.short	(.L_5631 - .L_5630)
.L_5630:
        /*002c*/ 	.word	0x00000000
        /*0030*/ 	.short	0x0000
        /*0032*/ 	.short	0x0000
        /*0034*/ 	.byte	0x00, 0xf0, 0x11, 0x00


	//----- nvinfo : EIATTR_SPARSE_MMA_MASK
	.align		4
.L_5631:
        /*0038*/ 	.byte	0x03, 0x50
        /*003a*/ 	.short	0x0000


	//----- nvinfo : EIATTR_MAXREG_COUNT
	.align		4
        /*003c*/ 	.byte	0x03, 0x1b
        /*003e*/ 	.short	0x00ff


	//----- nvinfo : EIATTR_MERCURY_ISA_VERSION
	.align		4
        /*0040*/ 	.byte	0x03, 0x5f
        /*0042*/ 	.short	0x0101


	//----- nvinfo : EIATTR_VRC_CTA_INIT_COUNT
	.align		4
        /*0044*/ 	.byte	0x02, 0x4a
	.zero		1
	.zero		1


	//----- nvinfo : EIATTR_EXIT_INSTR_OFFSETS
	.align		4
        /*0048*/ 	.byte	0x04, 0x1c
        /*004a*/ 	.short	(.L_5633 - .L_5632)


	//   ....[0]....
.L_5632:
        /*004c*/ 	.word	0x00000a00


	//   ....[1]....
        /*0050*/ 	.word	0x00000a50


	//   ....[2]....
        /*0054*/ 	.word	0x00000c70


	//----- nvinfo : EIATTR_MAX_THREADS
	.align		4
.L_5633:
        /*0058*/ 	.byte	0x04, 0x05
        /*005a*/ 	.short	(.L_5635 - .L_5634)
.L_5634:
        /*005c*/ 	.word	0x00000080
        /*0060*/ 	.word	0x00000001
        /*0064*/ 	.word	0x00000001


	//----- nvinfo : EIATTR_CRS_STACK_SIZE
	.align		4
.L_5635:
        /*0068*/ 	.byte	0x04, 0x1e
        /*006a*/ 	.short	(.L_5637 - .L_5636)
.L_5636:
        /*006c*/ 	.word	0x00000000


	//----- nvinfo : EIATTR_CBANK_PARAM_SIZE
	.align		4
.L_5637:
        /*0070*/ 	.byte	0x03, 0x19
        /*0072*/ 	.short	0x0020


	//----- nvinfo : EIATTR_PARAM_CBANK
	.align		4
        /*0074*/ 	.byte	0x04, 0x0a
        /*0076*/ 	.short	(.L_5639 - .L_5638)
	.align		4
.L_5638:
        /*0078*/ 	.word	index@(.nv.constant0._ZN2at6native29vectorized_elementwise_kernelILi8ENS0_13BinaryFunctorIsssNS0_17BitwiseAndFunctorIsEEEESt5arrayIPcLm3EEEEviT0_T1_)
        /*007c*/ 	.short	0x0380
        /*007e*/ 	.short	0x0020


	//----- nvinfo : EIATTR_SW_WAR
	.align		4
.L_5639:
        /*0080*/ 	.byte	0x04, 0x36
        /*0082*/ 	.short	(.L_5641 - .L_5640)
.L_5640:
        /*0084*/ 	.word	0x00000008
.L_5641:


//--------------------- .nv.info._ZN2at6native18elementwise_kernelILi128ELi4EZNS0_15gpu_kernel_implINS0_13AUnaryFunctorIlllNS0_17BitwiseAndFunctorIlEEEEEEvRNS_18TensorIteratorBaseERKT_EUliE_EEviT1_ --------------------------
	.section	.nv.info._ZN2at6native18elementwise_kernelILi128ELi4EZNS0_15gpu_kernel_implINS0_13AUnaryFunctorIlllNS0_17BitwiseAndFunctorIlEEEEEEvRNS_18TensorIteratorBaseERKT_EUliE_EEviT1_,"",@"SHT_CUDA_INFO"
	.sectionflags	@""
	.align	4


	//----- nvinfo : EIATTR_CUDA_API_VERSION
	.align		4
        /*0000*/ 	.byte	0x04, 0x37
        /*0002*/ 	.short	(.L_5643 - .L_5642)
.L_5642:
        /*0004*/ 	.word	0x00000082


	//----- nvinfo : EIATTR_KPARAM_INFO
	.align		4
.L_5643:
        /*0008*/ 	.byte	0x04, 0x17
        /*000a*/ 	.short	(.L_5645 - .L_5644)
.L_5644:
        /*000c*/ 	.word	0x00000000
        /*0010*/ 	.short	0x0001
        /*0012*/ 	.short	0x0008
        /*0014*/ 	.byte	0x00, 0xf0, 0xa1, 0x08


	//----- nvinfo : EIATTR_KPARAM_INFO
	.align		4
.L_5645:
        /*0018*/ 	.byte	0x04, 0x17
        /*001a*/ 	.short	(.L_5647 - .L_5646)
.L_5646:
        /*001c*/ 	.word	0x00000000
        /*0020*/ 	.short	0x0000
        /*0022*/ 	.short	0x0000
        /*0024*/ 	.byte	0x00, 0xf0, 0x11, 0x00


	//----- nvinfo : EIATTR_SPARSE_MMA_MASK
	.align		4
.L_5647:
        /*0028*/ 	.byte	0x03, 0x50
        /*002a*/ 	.short	0x0000


	//----- nvinfo : EIATTR_MAXREG_COUNT
	.align		4
        /*002c*/ 	.byte	0x03, 0x1b
        /*002e*/ 	.short	0x0080


	//----- nvinfo : EIATTR_EXTERNS
	.align		4
        /*0030*/ 	.byte	0x04, 0x0f
        /*0032*/ 	.short	(.L_5649 - .L_5648)


	//   ....[0]....
	.align		4
.L_5648:
        /*0034*/ 	.word	index@(__assertfail)


	//----- nvinfo : EIATTR_MERCURY_ISA_VERSION
	.align		4
.L_5649:
        /*0038*/ 	.byte	0x03, 0x5f
        /*003a*/ 	.short	0x0101


	//----- nvinfo : EIATTR_VRC_CTA_INIT_COUNT
	.align		4
        /*003c*/ 	.byte	0x02, 0x4a
	.zero		1
	.zero		1


	//----- nvinfo : EIATTR_SYSCALL_OFFSETS
	.align		4
        /*0040*/ 	.byte	0x04, 0x46
        /*0042*/ 	.short	(.L_5651 - .L_5650)


	//   ....[0]....
.L_5650:
        /*0044*/ 	.word	0x00002110


	//   ....[1]....
        /*0048*/ 	.word	0x00002f20


	//   ....[2]....
        /*004c*/ 	.word	0x000051a0


	//   ....[3]....
        /*0050*/ 	.word	0x00005db0


	//   ....[4]....
        /*0054*/ 	.word	0x00008170


	//   ....[5]....
        /*0058*/ 	.word	0x00008d80


	//   ....[6]....
        /*005c*/ 	.word	0x0000b150


	//   ....[7]....
        /*0060*/ 	.word	0x0000bd30


	//----- nvinfo : EIATTR_EXIT_INSTR_OFFSETS
	.align		4
.L_5651:
        /*0064*/ 	.byte	0x04, 0x1c
        /*0066*/ 	.short	(.L_5653 - .L_5652)


	//   ....[0]....
.L_5652:
        /*0068*/ 	.word	0x00009060


	//   ....[1]....
        /*006c*/ 	.word	0x0000b2c0


	//   ....[2]....
        /*0070*/ 	.word	0x0000b2e0


	//   ....[3]....
        /*0074*/ 	.word	0x0000b360


	//   ....[4]....
        /*0078*/ 	.word	0x0000b380


	//   ....[5]....
        /*007c*/ 	.word	0x0000b3a0


	//   ....[6]....
        /*0080*/ 	.word	0x0000b430


	//   ....[7]....
        /*0084*/ 	.word	0x0000b470


	//   ....[8]....
        /*0088*/ 	.word	0x0000b510


	//   ....[9]....
        /*008c*/ 	.word	0x0000b560


	//   ....[10]....
        /*0090*/ 	.word	0x0000b590


	//   ....[11]....
        /*0094*/ 	.word	0x0000b650


	//   ....[12]....
        /*0098*/ 	.word	0x0000b7c0


	//   ....[13]....
        /*009c*/ 	.word	0x0000b930


	//   ....[14]....
        /*00a0*/ 	.word	0x0000baa0


	//   ....[15]....
        /*00a4*/ 	.word	0x0000bac0


	//   ....[16]....
        /*00a8*/ 	.word	0x0000bae0


	//   ....[17]....
        /*00ac*/ 	.word	0x0000bb90


	//   ....[18]....
        /*00b0*/ 	.word	0x0000bbd0


	//   ....[19]....
        /*00b4*/ 	.word	0x0000bd40


	//   ....[20]....
        /*00b8*/ 	.word	0x0000be50


	//   ....[21]....
        /*00bc*/ 	.word	0x0000bf90


	//   ....[22]....
        /*00c0*/ 	.word	0x0000bfd0


	//----- nvinfo : EIATTR_MAX_THREADS
	.align		4
.L_5653:
        /*00c4*/ 	.byte	0x04, 0x05
        /*00c6*/ 	.short	(.L_5655 - .L_5654)
.L_5654:
        /*00c8*/ 	.word	0x00000080
        /*00cc*/ 	.word	0x00000001
        /*00d0*/ 	.word	0x00000001


	//----- nvinfo : EIATTR_CRS_STACK_SIZE
	.align		4
.L_5655:
        /*00d4*/ 	.byte	0x04, 0x1e
        /*00d6*/ 	.short	(.L_5657 - .L_5656)
.L_5656:
        /*00d8*/ 	.word	0x00000000


	//----- nvinfo : EIATTR_CBANK_PARAM_SIZE
	.align		4
.L_5657:
        /*00dc*/ 	.byte	0x03, 0x19
        /*00de*/ 	.short	0x0230


	//----- nvinfo : EIATTR_PARAM_CBANK
	.align		4
        /*00e0*/ 	.byte	0x04, 0x0a
        /*00e2*/ 	.short	(.L_5659 - .L_5658)
	.align		4
.L_5658:
        /*00e4*/ 	.word	index@(.nv.constant0._ZN2at6native18elementwise_kernelILi128ELi4EZNS0_15gpu_kernel_implINS0_13AUnaryFunctorIlllNS0_17BitwiseAndFunctorIlEEEEEEvRNS_18TensorIteratorBaseERKT_EUliE_EEviT1_)
        /*00e8*/ 	.short	0x0380
        /*00ea*/ 	.short	0x0230


	//----- nvinfo : EIATTR_SW_WAR
	.align		4
.L_5659:
        /*00ec*/ 	.byte	0x04, 0x36
        /*00ee*/ 	.short	(.L_5661 - .L_5660)
.L_5660:
        /*00f0*/ 	.word	0x00000008
.L_5661:


//--------------------- .nv.info._ZN2at6native27unrolled_elementwise_kernelINS0_13AUnaryFunctorIlllNS0_17BitwiseAndFunctorIlEEEESt5arrayIPcLm2EELi4E23TrivialOffsetCalculatorILi1EjESA_NS0_6memory12LoadWithCastILi1EEENSB_13StoreWithCastILi1EEEEEviT_T0_T2_T3_T4_T5_ --------------------------
	.section	.nv.info._ZN2at6native27unrolled_elementwise_kernelINS0_13AUnaryFunctorIlllNS0_17BitwiseAndFunctorIlEEEESt5arrayIPcLm2EELi4E23TrivialOffsetCalculatorILi1EjESA_NS0_6memory12LoadWithCastILi1EEENSB_13StoreWithCastILi1EEEEEviT_T0_T2_T3_T4_T5_,"",@"SHT_CUDA_INFO"
	.sectionflags	@""
	.align	4


	//----- nvinfo : EIATTR_CUDA_API_VERSION
	.align		4
        /*0000*/ 	.byte	0x04, 0x37
        /*0002*/ 	.short	(.L_5663 - .L_5662)
.L_5662:
        /*0004*/ 	.word	0x00000082


	//----- nvinfo : EIATTR_KPARAM_INFO
	.align		4
.L_5663:
        /*0008*/ 	.byte	0x04, 0x17
        /*000a*/ 	.short	(.L_5665 - .L_5664)
.L_5664:
        /*000c*/ 	.word	0x00000000
        /*0010*/ 	.short	0x0006
        /*0012*/ 	.short	0x0034
        /*0014*/ 	.byte	0x00, 0xf0, 0x21, 0x00


	//----- nvinfo : EIATTR_KPARAM_INFO
	.align		4
.L_5665:
        /*0018*/ 	.byte	0x04, 0x17
        /*001a*/ 	.short	(.L_5667 - .L_5666)
.L_5666:
        /*001c*/ 	.word	0x00000000
        /*0020*/ 	.short	0x0005
        /*0022*/ 	.short	0x002c
        /*0024*/ 	.byte	0x00, 0xf0, 0x21, 0x00


	//----- nvinfo : EIATTR_KPARAM_INFO
	.align		4
.L_5667:
        /*0028*/ 	.byte	0x04, 0x17
        /*002a*/ 	.short	(.L_5669 - .L_5668)
.L_5668:
        /*002c*/ 	.word	0x00000000
        /*0030*/ 	.short	0x0004
        /*0032*/ 	.short	0x0029
        /*0034*/ 	.byte	0x00, 0xf0, 0x05, 0x00


	//----- nvinfo : EIATTR_KPARAM_INFO
	.align		4
.L_5669:
        /*0038*/ 	.byte	0x04, 0x17
        /*003a*/ 	.short	(.L_5671 - .L_5670)
.L_5670:
        /*003c*/ 	.word	0x00000000
        /*0040*/ 	.short	0x0003
        /*0042*/ 	.short	0x0028
        /*0044*/ 	.byte	0x00, 0xf0, 0x05, 0x00


	//----- nvinfo : EIATTR_KPARAM_INFO
	.align		4
.L_5671:
        /*0048*/ 	.byte	0x04, 0x17
        /*004a*/ 	.short	(.L_5673 - .L_5672)
.L_5672:
        /*004c*/ 	.word	0x00000000
        /*0050*/ 	.short	0x0002
        /*0052*/ 	.short	0x0018
        /*0054*/ 	.byte	0x00, 0xf0, 0x41, 0x00


	//----- nvinfo : EIATTR_KPARAM_INFO
	.align		4
.L_5673:
        /*0058*/ 	.byte	0x04, 0x17
        /*005a*/ 	.short	(.L_5675 - .L_5674)
.L_5674:
        /*005c*/ 	.word	0x00000000
        /*0060*/ 	.short	0x0001
        /*0062*/ 	.short	0x0008
        /*0064*/ 	.byte	0x00, 0xf0, 0x41, 0x00


	//----- nvinfo : EIATTR_KPARAM_INFO
	.align		4
.L_5675:
        /*0068*/ 	.byte	0x04, 0x17
        /*006a*/ 	.short	(.L_5677 - .L_5676)
.L_5676:
        /*006c*/ 	.word	0x00000000
        /*0070*/ 	.short	0x0000
        /*0072*/ 	.short	0x0000
        /*0074*/ 	.byte	0x00, 0xf0, 0x11, 0x00


	//----- nvinfo : EIATTR_SPARSE_MMA_MASK
	.align		4
.L_5677:
        /*0078*/ 	.byte	0x03, 0x50
        /*007a*/ 	.short	0x0000


	//----- nvinfo : EIATTR_MAXREG_COUNT
	.align		4
        /*007c*/ 	.byte	0x03, 0x1b
        /*007e*/ 	.short	0x00ff


	//----- nvinfo : EIATTR_EXTERNS
	.align		4
        /*0080*/ 	.byte	0x04, 0x0f
        /*0082*/ 	.short	(.L_5679 - .L_5678)


	//   ....[0]....
	.align		4
.L_5678:
        /*0084*/ 	.word	index@(__assertfail)


	//----- nvinfo : EIATTR_MERCURY_ISA_VERSION
	.align		4
.L_5679:
        /*0088*/ 	.byte	0x03, 0x5f
        /*008a*/ 	.short	0x0101


	//----- nvinfo : EIATTR_VRC_CTA_INIT_COUNT
	.align		4
        /*008c*/ 	.byte	0x02, 0x4a
	.zero		1
	.zero		1


	//----- nvinfo : EIATTR_SYSCALL_OFFSETS
	.align		4
        /*0090*/ 	.byte	0x04, 0x46
        /*0092*/ 	.short	(.L_5681 - .L_5680)


	//   ....[0]....
.L_5680:
        /*0094*/ 	.word	0x00000e20


	//   ....[1]....
        /*0098*/ 	.word	0x00001db0


	//   ....[2]....
        /*009c*/ 	.word	0x00002c90


	//   ....[3]....
        /*00a0*/ 	.word	0x00003b70


	//   ....[4]....
        /*00a4*/ 	.word	0x000049d0


	//   ....[5]....
        /*00a8*/ 	.word	0x000056e0


	//   ....[6]....
        /*00ac*/ 	.word	0x00006560


	//   ....[7]....
        /*00b0*/ 	.word	0x000073c0


	//----- nvinfo : EIATTR_EXIT_INSTR_OFFSETS
	.align		4
.L_5681:
        /*00b4*/ 	.byte	0x04, 0x1c
        /*00b6*/ 	.short	(.L_5683 - .L_5682)


	//   ....[0]....
.L_5682:
        /*00b8*/ 	.word	0x00006830


	//   ....[1]....
        /*00bc*/ 	.word	0x00006960


	//   ....[2]....
        /*00c0*/ 	.word	0x00006980


	//   ....[3]....
        /*00c4*/ 	.word	0x00006a00


	//   ....[4]....
        /*00c8*/ 	.word	0x00006a20


	//   ....[5]....
        /*00cc*/ 	.word	0x00006a40


	//   ....[6]....
        /*00d0*/ 	.word	0x00006ad0


	//   ....[7]....
        /*00d4*/ 	.word	0x00006b10


	//   ....[8]....
        /*00d8*/ 	.word	0x00006bb0


	//   ....[9]....
        /*00dc*/ 	.word	0x00006c00


	//   ....[10]....
        /*00e0*/ 	.word	0x00006c30


	//   ....[11]....
        /*00e4*/ 	.word	0x00006cf0


	//   ....[12]....
        /*00e8*/ 	.word	0x00006e60


	//   ....[13]....
        /*00ec*/ 	.word	0x00006fd0


	//   ....[14]....
        /*00f0*/ 	.word	0x00007130


	//   ....[15]....
        /*00f4*/ 	.word	0x00007150


	//   ....[16]....
        /*00f8*/ 	.word	0x00007170


	//   ....[17]....
        /*00fc*/ 	.word	0x00007220


	//   ....[18]....
        /*0100*/ 	.word	0x00007260


	//   ....[19]....
        /*0104*/ 	.word	0x000073d0


	//   ....[20]....
        /*0108*/ 	.word	0x000074e0


	//   ....[21]....
        /*010c*/ 	.word	0x00007620


	//   ....[22]....
        /*0110*/ 	.word	0x00007660


	//----- nvinfo : EIATTR_MAX_THREADS
	.align		4
.L_5683:
        /*0114*/ 	.byte	0x04, 0x05
        /*0116*/ 	.short	(.L_5685 - .L_5684)
.L_5684:
        /*0118*/ 	.word	0x00000080
        /*011c*/ 	.word	0x00000001
        /*0120*/ 	.word	0x00000001


	//----- nvinfo : EIATTR_CRS_STACK_SIZE
	.align		4
.L_5685:
        /*0124*/ 	.byte	0x04, 0x1e
        /*0126*/ 	.short	(.L_5687 - .L_5686)
.L_5686:
        /*0128*/ 	.word	0x00000000


	//----- nvinfo : EIATTR_CBANK_PARAM_SIZE
	.align		4
.L_5687:
        /*012c*/ 	.byte	0x03, 0x19
        /*012e*/ 	.short	0x003c


	//----- nvinfo : EIATTR_PARAM_CBANK
	.align		4
        /*0130*/ 	.byte	0x04, 0x0a
        /*0132*/ 	.short	(.L_5689 - .L_5688)
	.align		4
.L_5688:
        /*0134*/ 	.word	index@(.nv.constant0._ZN2at6native27unrolled_elementwise_kernelINS0_13AUnaryFunctorIlllNS0_17BitwiseAndFunctorIlEEEESt5arrayIPcLm2EELi4E23TrivialOffsetCalculatorILi1EjESA_NS0_6memory12LoadWithCastILi1EEENSB_13StoreWithCastILi1EEEEEviT_T0_T2_T3_T4_T5_)
        /*0138*/ 	.short	0x0380
        /*013a*/ 	.short	0x003c


	//----- nvinfo : EIATTR_SW_WAR
	.align		4
.L_5689:
        /*013c*/ 	.byte	0x04, 0x36
        /*013e*/ 	.short	(.L_5691 - .L_5690)
.L_5690:
        /*0140*/ 	.word	0x00000008
.L_5691:


//--------------------- .nv.info._ZN2at6native18elementwise_kernelILi128ELi2EZNS0_22gpu_kernel_impl_nocastINS0_13AUnaryFunctorIlllNS0_17BitwiseAndFunctorIlEEEEEEvRNS_18TensorIteratorBaseERKT_EUliE_EEviT1_ --------------------------
	.section	.nv.info._ZN2at6native18elementwise_kernelILi128ELi2EZNS0_22gpu_kernel_impl_nocastINS0_13AUnaryFunctorIlllNS0_17BitwiseAndFunctorIlEEEEEEvRNS_18TensorIteratorBaseERKT_EUliE_EEviT1_,"",@"SHT_CUDA_INFO"
	.sectionflags	@""
	.align	4


	//----- nvinfo : EIATTR_CUDA_API_VERSION
	.align		4
        /*0000*/ 	.byte	0x04, 0x37
        /*0002*/ 	.short	(.L_5693 - .L_5692)
.L_5692:
        /*0004*/ 	.word	0x00000082


	//----- nvinfo : EIATTR_KPARAM_INFO
	.align		4
.L_5693:
        /*0008*/ 	.byte	0x04, 0x17
        /*000a*/ 	.short	(.L_5695 - .L_5694)
.L_5694:
        /*000c*/ 	.word	0x00000000
        /*0010*/ 	.short	0x0001
        /*0012*/ 	.short	0x0008
        /*0014*/ 	.byte	0x00, 0xf0, 0x81, 0x08


	//----- nvinfo : EIATTR_KPARAM_INFO
	.align		4
.L_5695:
        /*0018*/ 	.byte	0x04, 0x17
        /*001a*/ 	.short	(.L_5697 - .L_5696)
.L_5696:
        /*001c*/ 	.word	0x00000000
        /*0020*/ 	.short	0x0000
        /*0022*/ 	.short	0x0000
        /*0024*/ 	.byte	0x00, 0xf0, 0x11, 0x00


	//----- nvinfo : EIATTR_SPARSE_MMA_MASK
	.align		4
.L_5697:
        /*0028*/ 	.byte	0x03, 0x50
        /*002a*/ 	.short	0x0000


	//----- nvinfo : EIATTR_MAXREG_COUNT
	.align		4
        /*002c*/ 	.byte	0x03, 0x1b
        /*002e*/ 	.short	0x0080


	//----- nvinfo : EIATTR_MERCURY_ISA_VERSION
	.align		4
        /*0030*/ 	.byte	0x03, 0x5f
        /*0032*/ 	.short	0x0101


	//----- nvinfo : EIATTR_VRC_CTA_INIT_COUNT
	.align		4
        /*0034*/ 	.byte	0x02, 0x4a
	.zero		1
	.zero		1


	//----- nvinfo : EIATTR_EXIT_INSTR_OFFSETS
	.align		4
        /*0038*/ 	.byte	0x04, 0x1c
        /*003a*/ 	.short	(.L_5699 - .L_5698)


	//   ....[0]....
.L_5698:
        /*003c*/ 	.word	0x00000170


	//   ....[1]....
        /*0040*/ 	.word	0x000001f0


	//   ....[2]....
        /*0044*/ 	.word	0x000015e0


	//   ....[3]....
        /*0048*/ 	.word	0x00002930


	//----- nvinfo : EIATTR_MAX_THREADS
	.align		4
.L_5699:
        /*004c*/ 	.byte	0x04, 0x05
        /*004e*/ 	.short	(.L_5701 - .L_5700)
.L_5700:
        /*0050*/ 	.word	0x00000080
        /*0054*/ 	.word	0x00000001
        /*0058*/ 	.word	0x00000001


	//----- nvinfo : EIATTR_CRS_STACK_SIZE
	.align		4
.L_5701:
        /*005c*/ 	.byte	0x04, 0x1e
        /*005e*/ 	.short	(.L_5703 - .L_5702)
.L_5702:
        /*0060*/ 	.word	0x00000000


	//----- nvinfo : EIATTR_CBANK_PARAM_SIZE
	.align		4
.L_5703:
        /*0064*/ 	.byte	0x03, 0x19
        /*0066*/ 	.short	0x0228


	//----- nvinfo : EIATTR_PARAM_CBANK
	.align		4
        /*0068*/ 	.byte	0x04, 0x0a
        /*006a*/ 	.short	(.L_5705 - .L_5704)
	.align		4
.L_5704:
        /*006c*/ 	.word	index@(.nv.constant0._ZN2at6native18elementwise_kernelILi128ELi2EZNS0_22gpu_kernel_impl_nocastINS0_13AUnaryFunctorIlllNS0_17BitwiseAndFunctorIlEEEEEEvRNS_18TensorIteratorBaseERKT_EUliE_EEviT1_)
        /*0070*/ 	.short	0x0380
        /*0072*/ 	.short	0x0228


	//----- nvinfo : EIATTR_SW_WAR
	.align		4
.L_5705:
        /*0074*/ 	.byte	0x04, 0x36
        /*0076*/ 	.short	(.L_5707 - .L_5706)
.L_5706:
        /*0078*/ 	.word	0x00000008
.L_5707:


//--------------------- .nv.info._ZN2at6native27unrolled_elementwise_kernelINS0_13AUnaryFunctorIlllNS0_17BitwiseAndFunctorIlEEEESt5arrayIPcLm2EELi4E23TrivialOffsetCalculatorILi1EjESA_NS0_6memory15LoadWithoutCastENSB_16StoreWithoutCastEEEviT_T0_T2_T3_T4_T5_ --------------------------
	.section	.nv.info._ZN2at6native27unrolled_elementwise_kernelINS0_13AUnaryFunctorIlllNS0_17BitwiseAndFunctorIlEEEESt5arrayIPcLm2EELi4E23TrivialOffsetCalculatorILi1EjESA_NS0_6memory15LoadWithoutCastENSB_16StoreWithoutCastEEEviT_T0_T2_T3_T4_T5_,"",@"SHT_CUDA_INFO"
	.sectionflags	@""
	.align	4


	//----- nvinfo : EIATTR_CUDA_API_VERSION
	.align		4
        /*0000*/ 	.byte	0x04, 0x37
        /*0002*/ 	.short	(.L_5709 - .L_5708)
.L_5708:
        /*0004*/ 	.word	0x00000082


	//----- nvinfo : EIATTR_KPARAM_INFO
	.align		4
.L_5709:
        /*0008*/ 	.byte	0x04, 0x17
        /*000a*/ 	.short	(.L_5711 - .L_5710)
.L_5710:
        /*000c*/ 	.word	0x00000000
        /*0010*/ 	.short	0x0006
        /*0012*/ 	.short	0x002b
        /*0014*/ 	.byte	0x00, 0xf0, 0x05, 0x00


	//----- nvinfo : EIATTR_KPARAM_INFO
	.align		4
.L_5711:
        /*0018*/ 	.byte	0x04, 0x17
        /*001a*/ 	.short	(.L_5713 - .L_5712)
.L_5712:
        /*001c*/ 	.word	0x00000000
        /*0020*/ 	.short	0x0005
        /*0022*/ 	.short	0x002a
        /*0024*/ 	.byte	0x00, 0xf0, 0x05, 0x00


	//----- nvinfo : EIATTR_KPARAM_INFO
	.align		4
.L_5713:
        /*0028*/ 	.byte	0x04, 0x17
        /*002a*/ 	.short	(.L_5715 - .L_5714)
.L_5714:
        /*002c*/ 	.word	0x00000000
        /*0030*/ 	.short	0x0004
        /*0032*/ 	.short	0x0029
        /*0034*/ 	.byte	0x00, 0xf0, 0x05, 0x00


	//----- nvinfo : EIATTR_KPARAM_INFO
	.align		4
.L_5715:
        /*0038*/ 	.byte	0x04, 0x17
        /*003a*/ 	.short	(.L_5717 - .L_5716)
.L_5716:
        /*003c*/ 	.word	0x00000000
        /*0040*/ 	.short	0x0003
        /*0042*/ 	.short	0x0028
        /*0044*/ 	.byte	0x00, 0xf0, 0x05, 0x00


	//----- nvinfo : EIATTR_KPARAM_INFO
	.align		4
.L_5717:
        /*0048*/ 	.byte	0x04, 0x17
        /*004a*/ 	.short	(.L_5719 - .L_5718)
.L_5718:
        /*004c*/ 	.word	0x00000000
        /*0050*/ 	.short	0x0002
        /*0052*/ 	.short	0x0018
        /*0054*/ 	.byte	0x00, 0xf0, 0x41, 0x00


	//----- nvinfo : EIATTR_KPARAM_INFO
	.align		4
.L_5719:
        /*0058*/ 	.byte	0x04, 0x17
        /*005a*/ 	.short	(.L_5721 - .L_5720)
.L_5720:
        /*005c*/ 	.word	0x00000000
        /*0060*/ 	.short	0x0001
        /*0062*/ 	.short	0x0008
        /*0064*/ 	.byte	0x00, 0xf0, 0x41, 0x00


	//----- nvinfo : EIATTR_KPARAM_INFO
	.align		4
.L_5721:
        /*0068*/ 	.byte	0x04, 0x17
        /*006a*/ 	.short	(.L_5723 - .L_5722)
.L_5722:
        /*006c*/ 	.word	0x00000000
        /*0070*/ 	.short	0x0000
        /*0072*/ 	.short	0x0000
        /*0074*/ 	.byte	0x00, 0xf0, 0x11, 0x00


	//----- nvinfo : EIATTR_SPARSE_MMA_MASK
	.align		4
.L_5723:
        /*0078*/ 	.byte	0x03, 0x50
        /*007a*/ 	.short	0x0000


	//----- nvinfo : EIATTR_MAXREG_COUNT
	.align		4
        /*007c*/ 	.byte	0x03, 0x1b
        /*007e*/ 	.short	0x00ff


	//----- nvinfo : EIATTR_MERCURY_ISA_VERSION
	.align		4
        /*0080*/ 	.byte	0x03, 0x5f
        /*0082*/ 	.short	0x0101


	//----- nvinfo : EIATTR_VRC_CTA_INIT_COUNT
	.align		4
        /*0084*/ 	.byte	0x02, 0x4a
	.zero		1
	.zero		1


	//----- nvinfo : EIATTR_EXIT_INSTR_OFFSETS
	.align		4
        /*0088*/ 	.byte	0x04, 0x1c
        /*008a*/ 	.short	(.L_5725 - .L_5724)


	//   ....[0]....
.L_5724:
        /*008c*/ 	.word	0x00000460


	//   ....[1]....
        /*0090*/ 	.word	0x000004b0


	//----- nvinfo : EIATTR_MAX_THREADS
	.align		4
.L_5725:
        /*0094*/ 	.byte	0x04, 0x05
        /*0096*/ 	.short	(.L_5727 - .L_5726)
.L_5726:
        /*0098*/ 	.word	0x00000080
        /*009c*/ 	.word	0x00000001
        /*00a0*/ 	.word	0x00000001


	//----- nvinfo : EIATTR_CRS_STACK_SIZE
	.align		4
.L_5727:
        /*00a4*/ 	.byte	0x04, 0x1e
        /*00a6*/ 	.short	(.L_5729 - .L_5728)
.L_5728:
        /*00a8*/ 	.word	0x00000000


	//----- nvinfo : EIATTR_CBANK_PARAM_SIZE
	.align		4
.L_5729:
        /*00ac*/ 	.byte	0x03, 0x19
        /*00ae*/ 	.short	0x002c


	//----- nvinfo : EIATTR_PARAM_CBANK
	.align		4
        /*00b0*/ 	.byte	0x04, 0x0a
        /*00b2*/ 	.short	(.L_5731 - .L_5730)
	.align		4
.L_5730:
        /*00b4*/ 	.word	index@(.nv.constant0._ZN2at6native27unrolled_elementwise_kernelINS0_13AUnaryFunctorIlllNS0_17BitwiseAndFunctorIlEEEESt5arrayIPcLm2EELi4E23TrivialOffsetCalculatorILi1EjESA_NS0_6memory15LoadWithoutCastENSB_16StoreWithoutCastEEEviT_T0_T2_T3_T4_T5_)
        /*00b8*/ 	.short	0x0380
        /*00ba*/ 	.short	0x002c


	//----- nvinfo : EIATTR_SW_WAR
	.align		4
.L_5731:
        /*00bc*/ 	.byte	0x04, 0x36
        /*00be*/ 	.short	(.L_5733 - .L_5732)
.L_5732:
        /*00c0*/ 	.word	0x00000008
.L_5733:


//--------------------- .nv.info._ZN2at6native29vectorized_elementwise_kernelILi2ENS0_13AUnaryFunctorIlllNS0_17BitwiseAndFunctorIlEEEESt5arrayIPcLm2EEEEviT0_T1_ --------------------------
	.section	.nv.info._ZN2at6native29vectorized_elementwise_kernelILi2ENS0_13AUnaryFunctorIlllNS0_17BitwiseAndFunctorIlEEEESt5arrayIPcLm2EEEEviT0_T1_,"",@"SHT_CUDA_INFO"
	.sectionflags	@""
	.align	4


	//----- nvinfo : EIATTR_CUDA_API_VERSION
	.align		4
        /*0000*/ 	.byte	0x04, 0x37
        /*0002*/ 	.short	(.L_5735 - .L_5734)
.L_5734:
        /*0004*/ 	.word	0x00000082


	//----- nvinfo : EIATTR_KPARAM_INFO
	.align		4
.L_5735:
        /*0008*/ 	.byte	0x04, 0x17
        /*000a*/ 	.short	(.L_5737 - .L_5736)
.L_5736:
        /*000c*/ 	.word	0x00000000
        /*0010*/ 	.short	0x0002
        /*0012*/ 	.short	0x0018
        /*0014*/ 	.byte	0x00, 0xf0, 0x41, 0x00


	//----- nvinfo : EIATTR_KPARAM_INFO
	.align		4
.L_5737:
        /*0018*/ 	.byte	0x04, 0x17
        /*001a*/ 	.short	(.L_5739 - .L_5738)
.L_5738:
        /*001c*/ 	.word	0x00000000
        /*0020*/ 	.short	0x0001
        /*0022*/ 	.short	0x0008
        /*0024*/ 	.byte	0x00, 0xf0, 0x41, 0x00


	//----- nvinfo : EIATTR_KPARAM_INFO
	.align		4
.L_5739:
        /*0028*/ 	.byte	0x04, 0x17
        /*002a*/ 	.short	(.L_5741 - .L_5740)
.L_5740:
        /*002c*/ 	.word	0x00000000
        /*0030*/ 	.short	0x0000
        /*0032*/ 	.short	0x0000
        /*0034*/ 	.byte	0x00, 0xf0, 0x11, 0x00


	//----- nvinfo : EIATTR_SPARSE_MMA_MASK
	.align		4
.L_5741:
        /*0038*/ 	.byte	0x03, 0x50
        /*003a*/ 	.short	0x0000


	//----- nvinfo : EIATTR_MAXREG_COUNT
	.align		4
        /*003c*/ 	.byte	0x03, 0x1b
        /*003e*/ 	.short	0x00ff


	//----- nvinfo : EIATTR_MERCURY_ISA_VERSION
	.align		4
        /*0040*/ 	.byte	0x03, 0x5f
        /*0042*/ 	.short	0x0101


	//----- nvinfo : EIATTR_VRC_CTA_INIT_COUNT
	.align		4
        /*0044*/ 	.byte	0x02, 0x4a
	.zero		1
	.zero		1


	//----- nvinfo : EIATTR_EXIT_INSTR_OFFSETS
	.align		4
        /*0048*/ 	.byte	0x04, 0x1c
        /*004a*/ 	.short	(.L_5743 - .L_5742)


	//   ....[0]....
.L_5742:
        /*004c*/ 	.word	0x00000890


	//   ....[1]....
        /*0050*/ 	.word	0x000008e0


	//   ....[2]....
        /*0054*/ 	.word	0x00000b50


	//----- nvinfo : EIATTR_MAX_THREADS
	.align		4
.L_5743:
        /*0058*/ 	.byte	0x04, 0x05
        /*005a*/ 	.short	(.L_5745 - .L_5744)
.L_5744:
        /*005c*/ 	.word	0x00000080
        /*0060*/ 	.word	0x00000001
        /*0064*/ 	.word	0x00000001


	//----- nvinfo : EIATTR_CRS_STACK_SIZE
	.align		4
.L_5745:
        /*0068*/ 	.byte	0x04, 0x1e
        /*006a*/ 	.short	(.L_5747 - .L_5746)
.L_5746:
        /*006c*/ 	.word	0x00000000


	//----- nvinfo : EIATTR_CBANK_PARAM_SIZE
	.align		4
.L_5747:
        /*0070*/ 	.byte	0x03, 0x19
        /*0072*/ 	.short	0x0028


	//----- nvinfo : EIATTR_PARAM_CBANK
	.align		4
        /*0074*/ 	.byte	0x04, 0x0a
        /*0076*/ 	.short	(.L_5749 - .L_5748)
	.align		4
.L_5748:
        /*0078*/ 	.word	index@(.nv.constant0._ZN2at6native29vectorized_elementwise_kernelILi2ENS0_13AUnaryFunctorIlllNS0_17BitwiseAndFunctorIlEEEESt5arrayIPcLm2EEEEviT0_T1_)
        /*007c*/ 	.short	0x0380
        /*007e*/ 	.short	0x0028


	//----- nvinfo : EIATTR_SW_WAR
	.align		4
.L_5749:
        /*0080*/ 	.byte	0x04, 0x36
        /*0082*/ 	.short	(.L_5751 - .L_5750)
.L_5750:
        /*0084*/ 	.word	0x00000008
.L_5751:


//--------------------- .nv.info._ZN2at6native29vectorized_elementwise_kernelILi4ENS0_13AUnaryFunctorIlllNS0_17BitwiseAndFunctorIlEEEESt5arrayIPcLm2EEEEviT0_T1_ --------------------------
	.section	.nv.info._ZN2at6native29vectorized_elementwise_kernelILi4ENS0_13AUnaryFunctorIlllNS0_17BitwiseAndFunctorIlEEEESt5arrayIPcLm2EEEEviT0_T1_,"",@"SHT_CUDA_INFO"
	.sectionflags	@""
	.align	4


	//----- nvinfo : EIATTR_CUDA_API_VERSION
	.align		4
        /*0000*/ 	.byte	0x04, 0x37
        /*0002*/ 	.short	(.L_5753 - .L_5752)
.L_5752:
        /*0004*/ 	.word	0x00000082


	//----- nvinfo : EIATTR_KPARAM_INFO
	.align		4
.L_5753:
        /*0008*/ 	.byte	0x04, 0x17
        /*000a*/ 	.short	(.L_5755 - .L_5754)
.L_5754:
        /*000c*/ 	.word	0x00000000
        /*0010*/ 	.short	0x0002
        /*0012*/ 	.short	0x0018
        /*0014*/ 	.byte	0x00, 0xf0, 0x41, 0x00


	//----- nvinfo : EIATTR_KPARAM_INFO
	.align		4
.L_5755:
        /*0018*/ 	.byte	0x04, 0x17
        /*001a*/ 	.short	(.L_5757 - .L_5756)
.L_5756:
        /*001c*/ 	.word	0x00000000
        /*0020*/ 	.short	0x0001
        /*0022*/ 	.short	0x0008
        /*0024*/ 	.byte	0x00, 0xf0, 0x41, 0x00


	//----- nvinfo : EIATTR_KPARAM_INFO
	.align		4
.L_5757:
        /*0028*/ 	.byte	0x04, 0x17
        /*002a*/ 	.short	(.L_5759 - .L_5758)
.L_5758:
        /*002c*/ 	.word	0x00000000
        /*0030*/ 	.short	0x0000
        /*0032*/ 	.short	0x0000
        /*0034*/ 	.byte	0x00, 0xf0, 0x11, 0x00


	//----- nvinfo : EIATTR_SPARSE_MMA_MASK
	.align		4
.L_5759:
        /*0038*/ 	.byte	0x03, 0x50
        /*003a*/ 	.short	0x0000


	//----- nvinfo : EIATTR_MAXREG_COUNT
	.align		4
        /*003c*/ 	.byte	0x03, 0x1b
        /*003e*/ 	.short	0x00ff


	//----- nvinfo : EIATTR_MERCURY_ISA_VERSION
	.align		4
        /*0040*/ 	.byte	0x03, 0x5f
        /*0042*/ 	.short	0x0101


	//----- nvinfo : EIATTR_VRC_CTA_INIT_COUNT
	.align		4
        /*0044*/ 	.byte	0x02, 0x4a
	.zero		1
	.zero		1


	//----- nvinfo : EIATTR_EXIT_INSTR_OFFSETS
	.align		4
        /*0048*/ 	.byte	0x04, 0x1c
        /*004a*/ 	.short	(.L_5761 - .L_5760)


	//   ....[0]....
.L_5760:
        /*004c*/ 	.word	0x00000890


	//   ....[1]....
        /*0050*/ 	.word	0x000008e0


	//   ....[2]....
        /*0054*/ 	.word	0x00000b10


	//----- nvinfo : EIATTR_MAX_THREADS
	.align		4
.L_5761:
        /*0058*/ 	.byte	0x04, 0x05
        /*005a*/ 	.short	(.L_5763 - .L_5762)
.L_5762:
        /*005c*/ 	.word	0x00000080
        /*0060*/ 	.word	0x00000001
        /*0064*/ 	.word	0x00000001


	//----- nvinfo : EIATTR_CRS_STACK_SIZE
	.align		4
.L_5763:
        /*0068*/ 	.byte	0x04, 0x1e
        /*006a*/ 	.short	(.L_5765 - .L_5764)
.L_5764:
        /*006c*/ 	.word	0x00000000


	//----- nvinfo : EIATTR_CBANK_PARAM_SIZE
	.align		4
.L_5765:
        /*0070*/ 	.byte	0x03, 0x19
        /*0072*/ 	.short	0x0028


	//----- nvinfo : EIATTR_PARAM_CBANK
	.align		4
        /*0074*/ 	.byte	0x04, 0x0a
        /*0076*/ 	.short	(.L_5767 - .L_5766)
	.align		4
.L_5766:
        /*0078*/ 	.word	index@(.nv.constant0._ZN2at6native29vectorized_elementwise_kernelILi4ENS0_13AUnaryFunctorIlllNS0_17BitwiseAndFunctorIlEEEESt5arrayIPcLm2EEEEviT0_T1_)
        /*007c*/ 	.short	0x0380
        /*007e*/ 	.short	0x0028


	//----- nvinfo : EIATTR_SW_WAR
	.align		4
.L_5767:
        /*0080*/ 	.byte	0x04, 0x36
        /*0082*/ 	.short	(.L_5769 - .L_5768)
.L_5768:
        /*0084*/ 	.word	0x00000008
.L_5769:


//--------------------- .nv.info._ZN2at6native29vectorized_elementwise_kernelILi8ENS0_13AUnaryFunctorIlllNS0_17BitwiseAndFunctorIlEEEESt5arrayIPcLm2EEEEviT0_T1_ --------------------------
	.section	.nv.info._ZN2at6native29vectorized_elementwise_kernelILi8ENS0_13AUnaryFunctorIlllNS0_17BitwiseAndFunctorIlEEEESt5arrayIPcLm2EEEEviT0_T1_,"",@"SHT_CUDA_INFO"
	.sectionflags	@""
	.align	4


	//----- nvinfo : EIATTR_CUDA_API_VERSION
	.align		4
        /*0000*/ 	.byte	0x04, 0x37
        /*0002*/ 	.short	(.L_5771 - .L_5770)
.L_5770:
        /*0004*/ 	.word	0x00000082


	//----- nvinfo : EIATTR_KPARAM_INFO
	.align		4
.L_5771:
        /*0008*/ 	.byte	0x04, 0x17
        /*000a*/ 	.short	(.L_5773 - .L_5772)
.L_5772:
        /*000c*/ 	.word	0x00000000
        /*0010*/ 	.short	0x0002
        /*0012*/ 	.short	0x0018
        /*0014*/ 	.byte	0x00, 0xf0, 0x41, 0x00


	//----- nvinfo : EIATTR_KPARAM_INFO
	.align		4
.L_5773:
        /*0018*/ 	.byte	0x04, 0x17
        /*001a*/ 	.short	(.L_5775 - .L_5774)
.L_5774:
        /*001c*/ 	.word	0x00000000
        /*0020*/ 	.short	0x0001
        /*0022*/ 	.short	0x0008
        /*0024*/ 	.byte	0x00, 0xf0, 0x41, 0x00


	//----- nvinfo : EIATTR_KPARAM_INFO
	.align		4
.L_5775:
        /*0028*/ 	.byte	0x04, 0x17
        /*002a*/ 	.short	(.L_5777 - .L_5776)
.L_5776:
        /*002c*/ 	.word	0x00000000
        /*0030*/ 	.short	0x0000
        /*0032*/ 	.short	0x0000
        /*0034*/ 	.byte	0x00, 0xf0, 0x11, 0x00


	//----- nvinfo : EIATTR_SPARSE_MMA_MASK
	.align		4
.L_5777:
        /*0038*/ 	.byte	0x03, 0x50
        /*003a*/ 	.short	0x0000


	//----- nvinfo : EIATTR_MAXREG_COUNT
	.align		4
        /*003c*/ 	.byte	0x03, 0x1b
        /*003e*/ 	.short	0x00ff


	//----- nvinfo : EIATTR_MERCURY_ISA_VERSION
	.align		4
        /*0040*/ 	.byte	0x03, 0x5f
        /*0042*/ 	.short	0x0101


	//----- nvinfo : EIATTR_VRC_CTA_INIT_COUNT
	.align		4
        /*0044*/ 	.byte	0x02, 0x4a
	.zero		1
	.zero		1


	//----- nvinfo : EIATTR_EXIT_INSTR_OFFSETS
	.align		4
        /*0048*/ 	.byte	0x04, 0x1c
        /*004a*/ 	.short	(.L_5779 - .L_5778)


	//   ....[0]....
.L_5778:
        /*004c*/ 	.word	0x00000890


	//   ....[1]....
        /*0050*/ 	.word	0x000008e0


	//   ....[2]....
        /*0054*/ 	.word	0x00000b10


	//----- nvinfo : EIATTR_MAX_THREADS
	.align		4
.L_5779:
        /*0058*/ 	.byte	0x04, 0x05
        /*005a*/ 	.short	(.L_5781 - .L_5780)
.L_5780:
        /*005c*/ 	.word	0x00000080
        /*0060*/ 	.word	0x00000001
        /*0064*/ 	.word	0x00000001


	//----- nvinfo : EIATTR_CRS_STACK_SIZE
	.align		4
.L_5781:
        /*0068*/ 	.byte	0x04, 0x1e
        /*006a*/ 	.short	(.L_5783 - .L_5782)
.L_5782:
        /*006c*/ 	.word	0x00000000


	//----- nvinfo : EIATTR_CBANK_PARAM_SIZE
	.align		4
.L_5783:
        /*0070*/ 	.byte	0x03, 0x19
        /*0072*/ 	.short	0x0028


	//----- nvinfo : EIATTR_PARAM_CBANK
	.align		4
        /*0074*/ 	.byte	0x04, 0x0a
        /*0076*/ 	.short	(.L_5785 - .L_5784)
	.align		4
.L_5784:
        /*0078*/ 	.word	index@(.nv.constant0._ZN2at6native29vectorized_elementwise_kernelILi8ENS0_13AUnaryFunctorIlllNS0_17BitwiseAndFunctorIlEEEESt5arrayIPcLm2EEEEviT0_T1_)
        /*007c*/ 	.short	0x0380
        /*007e*/ 	.short	0x0028


	//----- nvinfo : EIATTR_SW_WAR
	.align		4
.L_5785:
        /*0080*/ 	.byte	0x04, 0x36
        /*0082*/ 	.short	(.L_5787 - .L_5786)
.L_5786:
        /*0084*/ 	.word	0x00000008
.L_5787:


//--------------------- .nv.info._ZN2at6native18elementwise_kernelILi128ELi4EZNS0_15gpu_kernel_implINS0_13BinaryFunctorIlllNS0_17BitwiseAndFunctorIlEEEEEEvRNS_18TensorIteratorBaseERKT_EUliE_EEviT1_ --------------------------
	.section	.nv.info._ZN2at6native18elementwise_kernelILi128ELi4EZNS0_15gpu_kernel_implINS0_13BinaryFunctorIlllNS0_17BitwiseAndFunctorIlEEEEEEvRNS_18TensorIteratorBaseERKT_EUliE_EEviT1_,"",@"SHT_CUDA_INFO"
	.sectionflags	@""
	.align	4


	//----- nvinfo : EIATTR_CUDA_API_VERSION
	.align		4
        /*0000*/ 	.byte	0x04, 0x37
        /*0002*/ 	.short	(.L_5789 - .L_5788)
.L_5788:
        /*0004*/ 	.word	0x00000082


	//----- nvinfo : EIATTR_KPARAM_INFO
	.align		4
.L_5789:
        /*0008*/ 	.byte	0x04, 0x17
        /*000a*/ 	.short	(.L_5791 - .L_5790)
.L_5790:
        /*000c*/ 	.word	0x00000000
        /*0010*/ 	.short	0x0001
        /*0012*/ 	.short	0x0008
        /*0014*/ 	.byte	0x00, 0xf0, 0x21, 0x0a


	//----- nvinfo : EIATTR_KPARAM_INFO
	.align		4
.L_5791:
        /*0018*/ 	.byte	0x04, 0x17
        /*001a*/ 	.short	(.L_5793 - .L_5792)
.L_5792:
        /*001c*/ 	.word	0x00000000
        /*0020*/ 	.short	0x0000
        /*0022*/ 	.short	0x0000
        /*0024*/ 	.byte	0x00, 0xf0, 0x11, 0x00


	//----- nvinfo : EIATTR_SPARSE_MMA_MASK
	.align		4
.L_5793:
        /*0028*/ 	.byte	0x03, 0x50
        /*002a*/ 	.short	0x0000


	//----- nvinfo : EIATTR_MAXREG_COUNT
	.align		4
        /*002c*/ 	.byte	0x03, 0x1b
        /*002e*/ 	.short	0x0080


	//----- nvinfo : EIATTR_EXTERNS
	.align		4
        /*0030*/ 	.byte	0x04, 0x0f
        /*0032*/ 	.short	(.L_5795 - .L_5794)


	//   ....[0]....
	.align		4
.L_5794:
        /*0034*/ 	.word	index@(__assertfail)


	//----- nvinfo : EIATTR_MERCURY_ISA_VERSION
	.align		4
.L_5795:
        /*0038*/ 	.byte	0x03, 0x5f
        /*003a*/ 	.short	0x0101


	//----- nvinfo : EIATTR_VRC_CTA_INIT_COUNT
	.align		4
        /*003c*/ 	.byte	0x02, 0x4a
	.zero		1
	.zero		1


	//----- nvinfo : EIATTR_SYSCALL_OFFSETS
	.align		4
        /*0040*/ 	.byte	0x04, 0x46
        /*0042*/ 	.short	(.L_5797 - .L_5796)


	//   ....[0]....
.L_5796:
        /*0044*/ 	.word	0x00002450


	//   ....[1]....
        /*0048*/ 	.word	0x00003290


	//   ....[2]....
        /*004c*/ 	.word	0x00004090


	//   ....[3]....
        /*0050*/ 	.word	0x00006640


	//   ....[4]....
        /*0054*/ 	.word	0x00007480


	//   ....[5]....
        /*0058*/ 	.word	0x00008080


	//   ....[6]....
        /*005c*/ 	.word	0x0000a770


	//   ....[7]....
        /*0060*/ 	.word	0x0000b5b0


	//   ....[8]....
        /*0064*/ 	.word	0x0000c1b0


	//   ....[9]....
        /*0068*/ 	.word	0x0000e8c0


	//   ....[10]....
        /*006c*/ 	.word	0x0000f700


	//   ....[11]....
        /*0070*/ 	.word	0x000102d0


	//----- nvinfo : EIATTR_EXIT_INSTR_OFFSETS
	.align		4
.L_5797:
        /*0074*/ 	.byte	0x04, 0x1c
        /*0076*/ 	.short	(.L_5799 - .L_5798)


	//   ....[0]....
.L_5798:
        /*0078*/ 	.word	0x0000c490


	//   ....[1]....
        /*007c*/ 	.word	0x0000f860


	//   ....[2]....
        /*0080*/ 	.word	0x0000f880


	//   ....[3]....
        /*0084*/ 	.word	0x0000f900


	//   ....[4]....
        /*0088*/ 	.word	0x0000f920


	//   ....[5]....
        /*008c*/ 	.word	0x0000f940


	//   ....[6]....
        /*0090*/ 	.word	0x0000f9d0


	//   ....[7]....
        /*0094*/ 	.word	0x0000fa10


	//   ....[8]....
        /*0098*/ 	.word	0x0000fab0


	//   ....[9]....
        /*009c*/ 	.word	0x0000fb00


	//   ....[10]....
        /*00a0*/ 	.word	0x0000fb30


	//   ....[11]....
        /*00a4*/ 	.word	0x0000fbf0


	//   ....[12]....
        /*00a8*/ 	.word	0x0000fd60


	//   ....[13]....
        /*00ac*/ 	.word	0x0000fed0


	//   ....[14]....
        /*00b0*/ 	.word	0x00010040


	//   ....[15]....
        /*00b4*/ 	.word	0x00010060


	//   ....[16]....
        /*00b8*/ 	.word	0x00010080


	//   ....[17]....
        /*00bc*/ 	.word	0x00010130


	//   ....[18]....
        /*00c0*/ 	.word	0x00010170


	//   ....[19]....
        /*00c4*/ 	.word	0x000102e0


	//   ....[20]....
        /*00c8*/ 	.word	0x000103f0


	//   ....[21]....
        /*00cc*/ 	.word	0x00010530


	//   ....[22]....
        /*00d0*/ 	.word	0x00010570


	//----- nvinfo : EIATTR_MAX_THREADS
	.align		4
.L_5799:
        /*00d4*/ 	.byte	0x04, 0x05
        /*00d6*/ 	.short	(.L_5801 - .L_5800)
.L_5800:
        /*00d8*/ 	.word	0x00000080
        /*00dc*/ 	.word	0x00000001
        /*00e0*/ 	.word	0x00000001


	//----- nvinfo : EIATTR_CRS_STACK_SIZE
	.align		4
.L_5801:
        /*00e4*/ 	.byte	0x04, 0x1e
        /*00e6*/ 	.short	(.L_5803 - .L_5802)
.L_5802:
        /*00e8*/ 	.word	0x00000000


	//----- nvinfo : EIATTR_CBANK_PARAM_SIZE
	.align		4
.L_5803:
        /*00ec*/ 	.byte	0x03, 0x19
        /*00ee*/ 	.short	0x0290


	//----- nvinfo : EIATTR_PARAM_CBANK
	.align		4
        /*00f0*/ 	.byte	0x04, 0x0a
        /*00f2*/ 	.short	(.L_5805 - .L_5804)
	.align		4
.L_5804:
        /*00f4*/ 	.word	index@(.nv.constant0._ZN2at6native18elementwise_kernelILi128ELi4EZNS0_15gpu_kernel_implINS0_13BinaryFunctorIlllNS0_17BitwiseAndFunctorIlEEEEEEvRNS_18TensorIteratorBaseERKT_EUliE_EEviT1_)
        /*00f8*/ 	.short	0x0380
        /*00fa*/ 	.short	0x0290


	//----- nvinfo : EIATTR_SW_WAR
	.align		4
.L_5805:
        /*00fc*/ 	.byte	0x04, 0x36
        /*00fe*/ 	.short	(.L_5807 - .L_5806)
.L_5806:
        /*0100*/ 	.word	0x00000008
.L_5807:


//--------------------- .nv.info._ZN2at6native27unrolled_elementwise_kernelINS0_13BinaryFunctorIlllNS0_17BitwiseAndFunctorIlEEEESt5arrayIPcLm3EELi4E23TrivialOffsetCalculatorILi2EjES9_ILi1EjENS0_6memory12LoadWithCastILi2EEENSC_13StoreWithCastILi1EEEEEviT_T0_T2_T3_T4_T5_ --------------------------
	.section	.nv.info._ZN2at6native27unrolled_elementwise_kernelINS0_13BinaryFunctorIlllNS0_17BitwiseAndFunctorIlEEEESt5arrayIPcLm3EELi4E23TrivialOffsetCalculatorILi2EjES9_ILi1EjENS0_6memory12LoadWithCastILi2EEENSC_13StoreWithCastILi1EEEEEviT_T0_T2_T3_T4_T5_,"",@"SHT_CUDA_INFO"
	.sectionflags	@""
	.align	4


	//----- nvinfo : EIATTR_CUDA_API_VERSION
	.align		4
        /*0000*/ 	.byte	0x04, 0x37
        /*0002*/ 	.short	(.L_5809 - .L_5808)
.L_5808:
        /*0004*/ 	.word	0x00000082


	//----- nvinfo : EIATTR_KPARAM_INFO
	.align		4
.L_5809:
        /*0008*/ 	.byte	0x04, 0x17
        /*000a*/ 	.short	(.L_5811 - .L_5810)
.L_5810:
        /*000c*/ 	.word	0x00000000
        /*0010*/ 	.short	0x0006
        /*0012*/ 	.short	0x0030
        /*0014*/ 	.byte	0x00, 0xf0, 0x21, 0x00


	//----- nvinfo : EIATTR_KPARAM_INFO
	.align		4
.L_5811:
        /*0018*/ 	.byte	0x04, 0x17
        /*001a*/ 	.short	(.L_5813 - .L_5812)
.L_5812:
        /*001c*/ 	.word	0x00000000
        /*0020*/ 	.short	0x0005
        /*0022*/ 	.short	0x0024
        /*0024*/ 	.byte	0x00, 0xf0, 0x31, 0x00


	//----- nvinfo : EIATTR_KPARAM_INFO
	.align		4
.L_5813:
        /*0028*/ 	.byte	0x04, 0x17
        /*002a*/ 	.short	(.L_5815 - .L_5814)
.L_5814:
        /*002c*/ 	.word	0x00000000
        /*0030*/ 	.short	0x0004
        /*0032*/ 	.short	0x0021
        /*0034*/ 	.byte	0x00, 0xf0, 0x05, 0x00


	//----- nvinfo : EIATTR_KPARAM_INFO
	.align		4
.L_5815:
        /*0038*/ 	.byte	0x04, 0x17
        /*003a*/ 	.short	(.L_5817 - .L_5816)
.L_5816:
        /*003c*/ 	.word	0x00000000
        /*0040*/ 	.short	0x0003
        /*0042*/ 	.short	0x0020
        /*0044*/ 	.byte	0x00, 0xf0, 0x05, 0x00


	//----- nvinfo : EIATTR_KPARAM_INFO
	.align		4
.L_5817:
        /*0048*/ 	.byte	0x04, 0x17
        /*004a*/ 	.short	(.L_5819 - .L_5818)
.L_5818:
        /*004c*/ 	.word	0x00000000
        /*0050*/ 	.short	0x0002
        /*0052*/ 	.short	0x0008
        /*0054*/ 	.byte	0x00, 0xf0, 0x61, 0x00


	//----- nvinfo : EIATTR_KPARAM_INFO
	.align		4
.L_5819:
        /*0058*/ 	.byte	0x04, 0x17
        /*005a*/ 	.short	(.L_5821 - .L_5820)
.L_5820:
        /*005c*/ 	.word	0x00000000
        /*0060*/ 	.short	0x0001
        /*0062*/ 	.short	0x0004
        /*0064*/ 	.byte	0x00, 0xf0, 0x05, 0x00


	//----- nvinfo : EIATTR_KPARAM_INFO
	.align		4
.L_5821:
        /*0068*/ 	.byte	0x04, 0x17
        /*006a*/ 	.short	(.L_5823 - .L_5822)
.L_5822:
        /*006c*/ 	.word	0x00000000
        /*0070*/ 	.short	0x0000
        /*0072*/ 	.short	0x0000
        /*0074*/ 	.byte	0x00, 0xf0, 0x11, 0x00


	//----- nvinfo : EIATTR_SPARSE_MMA_MASK
	.align		4
.L_5823:
        /*0078*/ 	.byte	0x03, 0x50
        /*007a*/ 	.short	0x0000


	//----- nvinfo : EIATTR_MAXREG_COUNT
	.align		4
        /*007c*/ 	.byte	0x03, 0x1b
        /*007e*/ 	.short	0x00ff


	//----- nvinfo : EIATTR_EXTERNS
	.align		4
        /*0080*/ 	.byte	0x04, 0x0f
        /*0082*/ 	.short	(.L_5825 - .L_5824)


	//   ....[0]....
	.align		4
.L_5824:
        /*0084*/ 	.word	index@(__assertfail)


	//----- nvinfo : EIATTR_MERCURY_ISA_VERSION
	.align		4
.L_5825:
        /*0088*/ 	.byte	0x03, 0x5f
        /*008a*/ 	.short	0x0101


	//----- nvinfo : EIATTR_VRC_CTA_INIT_COUNT
	.align		4
        /*008c*/ 	.byte	0x02, 0x4a
	.zero		1
	.zero		1


	//----- nvinfo : EIATTR_SYSCALL_OFFSETS
	.align		4
        /*0090*/ 	.byte	0x04, 0x46
        /*0092*/ 	.short	(.L_5827 - .L_5826)


	//   ....[0]....
.L_5826:
        /*0094*/ 	.word	0x00000e40


	//   ....[1]....
        /*0098*/ 	.word	0x00001cb0


	//   ....[2]....
        /*009c*/ 	.word	0x00002c50


	//   ....[3]....
        /*00a0*/ 	.word	0x00003ac0


	//   ....[4]....
        /*00a4*/ 	.word	0x000049b0


	//   ....[5]....
        /*00a8*/ 	.word	0x00005820


	//   ....[6]....
        /*00ac*/ 	.word	0x00006710


	//   ....[7]....
        /*00b0*/ 	.word	0x00007580


	//   ....[8]....
        /*00b4*/ 	.word	0x000083c0


	//   ....[9]....
        /*00b8*/ 	.word	0x000090d0


	//   ....[10]....
        /*00bc*/ 	.word	0x00009f50


	//   ....[11]....
        /*00c0*/ 	.word	0x0000adb0


	//----- nvinfo : EIATTR_EXIT_INSTR_OFFSETS
	.align		4
.L_5827:
        /*00c4*/ 	.byte	0x04, 0x1c
        /*00c6*/ 	.short	(.L_5829 - .L_5828)


	//   ....[0]....
.L_5828:
        /*00c8*/ 	.word	0x0000a220


	//   ....[1]....
        /*00cc*/ 	.word	0x0000a350


	//   ....[2]....
        /*00d0*/ 	.word	0x0000a370


	//   ....[3]....
        /*00d4*/ 	.word	0x0000a3f0


	//   ....[4]....
        /*00d8*/ 	.word	0x0000a410


	//   ....[5]....
        /*00dc*/ 	.word	0x0000a430


	//   ....[6]....
        /*00e0*/ 	.word	0x0000a4c0


	//   ....[7]....
        /*00e4*/ 	.word	0x0000a500


	//   ....[8]....
        /*00e8*/ 	.word	0x0000a5a0


	//   ....[9]....
        /*00ec*/ 	.word	0x0000a5f0


	//   ....[10]....
        /*00f0*/ 	.word	0x0000a620


	//   ....[11]....
        /*00f4*/ 	.word	0x0000a6e0


	//   ....[12]....
        /*00f8*/ 	.word	0x0000a850


	//   ....[13]....
        /*00fc*/ 	.word	0x0000a9c0


	//   ....[14]....
        /*0100*/ 	.word	0x0000ab20


	//   ....[15]....
        /*0104*/ 	.word	0x0000ab40


	//   ....[16]....
        /*0108*/ 	.word	0x0000ab60


	//   ....[17]....
        /*010c*/ 	.word	0x0000ac10


	//   ....[18]....
        /*0110*/ 	.word	0x0000ac50


	//   ....[19]....
        /*0114*/ 	.word	0x0000adc0


	//   ....[20]....
        /*0118*/ 	.word	0x0000aed0


	//   ....[21]....
        /*011c*/ 	.word	0x0000b010


	//   ....[22]....
        /*0120*/ 	.word	0x0000b050


	//----- nvinfo : EIATTR_MAX_THREADS
	.align		4
.L_5829:
        /*0124*/ 	.byte	0x04, 0x05
        /*0126*/ 	.short	(.L_5831 - .L_5830)
.L_5830:
        /*0128*/ 	.word	0x00000080
        /*012c*/ 	.word	0x00000001
        /*0130*/ 	.word	0x00000001


	//----- nvinfo : EIATTR_CRS_STACK_SIZE
	.align		4
.L_5831:
        /*0134*/ 	.byte	0x04, 0x1e
        /*0136*/ 	.short	(.L_5833 - .L_5832)
.L_5832:
        /*0138*/ 	.word	0x00000000


	//----- nvinfo : EIATTR_CBANK_PARAM_SIZE
	.align		4
.L_5833:
        /*013c*/ 	.byte	0x03, 0x19
        /*013e*/ 	.short	0x0038


	//----- nvinfo : EIATTR_PARAM_CBANK
	.align		4
        /*0140*/ 	.byte	0x04, 0x0a
        /*0142*/ 	.short	(.L_5835 - .L_5834)
	.align		4
.L_5834:
        /*0144*/ 	.word	index@(.nv.constant0._ZN2at6native27unrolled_elementwise_kernelINS0_13BinaryFunctorIlllNS0_17BitwiseAndFunctorIlEEEESt5arrayIPcLm3EELi4E23TrivialOffsetCalculatorILi2EjES9_ILi1EjENS0_6memory12LoadWithCastILi2EEENSC_13StoreWithCastILi1EEEEEviT_T0_T2_T3_T4_T5_)
        /*0148*/ 	.short	0x0380
        /*014a*/ 	.short	0x0038


	//----- nvinfo : EIATTR_SW_WAR
	.align		4
.L_5835:
        /*014c*/ 	.byte	0x04, 0x36
        /*014e*/ 	.short	(.L_5837 - .L_5836)
.L_5836:
        /*0150*/ 	.word	0x00000008
.L_5837:


//--------------------- .nv.info._ZN2at6native18elementwise_kernelILi128ELi2EZNS0_22gpu_kernel_impl_nocastINS0_13BinaryFunctorIlllNS0_17BitwiseAndFunctorIlEEEEEEvRNS_18TensorIteratorBaseERKT_EUliE_EEviT1_ --------------------------
	.section	.nv.info._ZN2at6native18elementwise_kernelILi128ELi2EZNS0_22gpu_kernel_impl_nocastINS0_13BinaryFunctorIlllNS0_17BitwiseAndFunctorIlEEEEEEvRNS_18TensorIteratorBaseERKT_EUliE_EEviT1_,"",@"SHT_CUDA_INFO"
	.sectionflags	@""
	.align	4


	//----- nvinfo : EIATTR_CUDA_API_VERSION
	.align		4
        /*0000*/ 	.byte	0x04, 0x37
        /*0002*/ 	.short	(.L_5839 - .L_5838)
.L_5838:
        /*0004*/ 	.word	0x00000082


	//----- nvinfo : EIATTR_KPARAM_INFO
	.align		4
.L_5839:
        /*0008*/ 	.byte	0x04, 0x17
        /*000a*/ 	.short	(.L_5841 - .L_5840)
.L_5840:
        /*000c*/ 	.word	0x00000000
        /*0010*/ 	.short	0x0001
        /*0012*/ 	.short	0x0008
        /*0014*/ 	.byte	0x00, 0xf0, 0x21, 0x0a


	//----- nvinfo : EIATTR_KPARAM_INFO
	.align		4
.L_5841:
        /*0018*/ 	.byte	0x04, 0x17
        /*001a*/ 	.short	(.L_5843 - .L_5842)
.L_5842:
        /*001c*/ 	.word	0x00000000
        /*0020*/ 	.short	0x0000
        /*0022*/ 	.short	0x0000
        /*0024*/ 	.byte	0x00, 0xf0, 0x11, 0x00


	//----- nvinfo : EIATTR_SPARSE_MMA_MASK
	.align		4
.L_5843:
        /*0028*/ 	.byte	0x03, 0x50
        /*002a*/ 	.short	0x0000


	//----- nvinfo : EIATTR_MAXREG_COUNT
	.align		4
        /*002c*/ 	.byte	0x03, 0x1b
        /*002e*/ 	.short	0x0080


	//----- nvinfo : EIATTR_MERCURY_ISA_VERSION
	.align		4
        /*0030*/ 	.byte	0x03, 0x5f
        /*0032*/ 	.short	0x0101


	//----- nvinfo : EIATTR_VRC_CTA_INIT_COUNT
	.align		4
        /*0034*/ 	.byte	0x02, 0x4a
	.zero		1
	.zero		1


	//----- nvinfo : EIATTR_EXIT_INSTR_OFFSETS
	.align		4
        /*0038*/ 	.byte	0x04, 0x1c
        /*003a*/ 	.short	(.L_5845 - .L_5844)


	//   ....[0]....
.L_5844:
        /*003c*/ 	.word	0x00000180


	//   ....[1]....
        /*0040*/ 	.word	0x00000210


	//   ....[2]....
        /*0044*/ 	.word	0x00001950


	//   ....[3]....
        /*0048*/ 	.word	0x00002ff0


	//----- nvinfo : EIATTR_MAX_THREADS
	.align		4
.L_5845:
        /*004c*/ 	.byte	0x04, 0x05
        /*004e*/ 	.short	(.L_5847 - .L_5846)
.L_5846:
        /*0050*/ 	.word	0x00000080
        /*0054*/ 	.word	0x00000001
        /*0058*/ 	.word	0x00000001


	//----- nvinfo : EIATTR_CRS_STACK_SIZE
	.align		4
.L_5847:
        /*005c*/ 	.byte	0x04, 0x1e
        /*005e*/ 	.short	(.L_5849 - .L_5848)
.L_5848:
        /*0060*/ 	.word	0x00000000


	//----- nvinfo : EIATTR_CBANK_PARAM_SIZE
	.align		4
.L_5849:
        /*0064*/ 	.byte	0x03, 0x19
        /*0066*/ 	.short	0x0290


	//----- nvinfo : EIATTR_PARAM_CBANK
	.align		4
        /*0068*/ 	.byte	0x04, 0x0a
        /*006a*/ 	.short	(.L_5851 - .L_5850)
	.align		4
.L_5850:
        /*006c*/ 	.word	index@(.nv.constant0._ZN2at6native18elementwise_kernelILi128ELi2EZNS0_22gpu_kernel_impl_nocastINS0_13BinaryFunctorIlllNS0_17BitwiseAndFunctorIlEEEEEEvRNS_18TensorIteratorBaseERKT_EUliE_EEviT1_)
        /*0070*/ 	.short	0x0380
        /*0072*/ 	.short	0x0290


	//----- nvinfo : EIATTR_SW_WAR
	.align		4
.L_5851:
        /*0074*/ 	.byte	0x04, 0x36
        /*0076*/ 	.short	(.L_5853 - .L_5852)
.L_5852:
        /*0078*/ 	.word	0x00000008
.L_5853:


//--------------------- .nv.info._ZN2at6native27unrolled_elementwise_kernelINS0_13BinaryFunctorIlllNS0_17BitwiseAndFunctorIlEEEESt5arrayIPcLm3EELi4E23TrivialOffsetCalculatorILi2EjES9_ILi1EjENS0_6memory15LoadWithoutCastENSC_16StoreWithoutCastEEEviT_T0_T2_T3_T4_T5_ --------------------------
	.section	.nv.info._ZN2at6native27unrolled_elementwise_kernelINS0_13BinaryFunctorIlllNS0_17BitwiseAndFunctorIlEEEESt5arrayIPcLm3EELi4E23TrivialOffsetCalculatorILi2EjES9_ILi1EjENS0_6memory15LoadWithoutCastENSC_16StoreWithoutCastEEEviT_T0_T2_T3_T4_T5_,"",@"SHT_CUDA_INFO"
	.sectionflags	@""
	.align	4


	//----- nvinfo : EIATTR_CUDA_API_VERSION
	.align		4
        /*0000*/ 	.byte	0x04, 0x37
        /*0002*/ 	.short	(.L_5855 - .L_5854)
.L_5854:
        /*0004*/ 	.word	0x00000082


	//----- nvinfo : EIATTR_KPARAM_INFO
	.align		4
.L_5855:
        /*0008*/ 	.byte	0x04, 0x17
        /*000a*/ 	.short	(.L_5857 - .L_5856)
.L_5856:
        /*000c*/ 	.word	0x00000000
        /*0010*/ 	.short	0x0006
        /*0012*/ 	.short	0x0023
        /*0014*/ 	.byte	0x00, 0xf0, 0x05, 0x00


	//----- nvinfo : EIATTR_KPARAM_INFO
	.align		4
.L_5857:
        /*0018*/ 	.byte	0x04, 0x17
        /*001a*/ 	.short	(.L_5859 - .L_5858)
.L_5858:
        /*001c*/ 	.word	0x00000000
        /*0020*/ 	.short	0x0005
        /*0022*/ 	.short	0x0022
        /*0024*/ 	.byte	0x00, 0xf0, 0x05, 0x00


	//----- nvinfo : EIATTR_KPARAM_INFO
	.align		4
.L_5859:
        /*0028*/ 	.byte	0x04, 0x17
        /*002a*/ 	.short	(.L_5861 - .L_5860)
.L_5860:
        /*002c*/ 	.word	0x00000000
        /*0030*/ 	.short	0x0004
        /*0032*/ 	.short	0x0021
        /*0034*/ 	.byte	0x00, 0xf0, 0x05, 0x00


	//----- nvinfo : EIATTR_KPARAM_INFO
	.align		4
.L_5861:
        /*0038*/ 	.byte	0x04, 0x17
        /*003a*/ 	.short	(.L_5863 - .L_5862)
.L_5862:
        /*003c*/ 	.word	0x00000000
        /*0040*/ 	.short	0x0003
        /*0042*/ 	.short	0x0020
        /*0044*/ 	.byte	0x00, 0xf0, 0x05, 0x00


	//----- nvinfo : EIATTR_KPARAM_INFO
	.align		4
.L_5863:
        /*0048*/ 	.byte	0x04, 0x17
        /*004a*/ 	.short	(.L_5865 - .L_5864)
.L_5864:
        /*004c*/ 	.word	0x00000000
        /*0050*/ 	.short	0x0002
        /*0052*/ 	.short	0x0008
        /*0054*/ 	.byte	0x00, 0xf0, 0x61, 0x00


	//----- nvinfo : EIATTR_KPARAM_INFO
	.align		4
.L_5865:
        /*0058*/ 	.byte	0x04, 0x17
        /*005a*/ 	.short	(.L_5867 - .L_5866)
.L_5866:
        /*005c*/ 	.word	0x00000000
        /*0060*/ 	.short	0x0001
        /*0062*/ 	.short	0x0004
        /*0064*/ 	.byte	0x00, 0xf0, 0x05, 0x00


	//----- nvinfo : EIATTR_KPARAM_INFO
	.align		4
.L_5867:
        /*0068*/ 	.byte	0x04, 0x17
        /*006a*/ 	.short	(.L_5869 - .L_5868)
.L_5868:
        /*006c*/ 	.word	0x00000000
        /*0070*/ 	.short	0x0000
        /*0072*/ 	.short	0x0000
        /*0074*/ 	.byte	0x00, 0xf0, 0x11, 0x00


	//----- nvinfo : EIATTR_SPARSE_MMA_MASK
	.align		4
.L_5869:
        /*0078*/ 	.byte	0x03, 0x50
        /*007a*/ 	.short	0x0000


	//----- nvinfo : EIATTR_MAXREG_COUNT
	.align		4
        /*007c*/ 	.byte	0x03, 0x1b
        /*007e*/ 	.short	0x00ff


	//----- nvinfo : EIATTR_MERCURY_ISA_VERSION
	.align		4
        /*0080*/ 	.byte	0x03, 0x5f
        /*0082*/ 	.short	0x0101


	//----- nvinfo : EIATTR_VRC_CTA_INIT_COUNT
	.align		4
        /*0084*/ 	.byte	0x02, 0x4a
	.zero		1
	.zero		1


	//----- nvinfo : EIATTR_EXIT_INSTR_OFFSETS
	.align		4
        /*0088*/ 	.byte	0x04, 0x1c
        /*008a*/ 	.short	(.L_5871 - .L_5870)


	//   ....[0]....
.L_5870:
        /*008c*/ 	.word	0x00000560


	//   ....[1]....
        /*0090*/ 	.word	0x000005b0


	//----- nvinfo : EIATTR_MAX_THREADS
	.align		4
.L_5871:
        /*0094*/ 	.byte	0x04, 0x05
        /*0096*/ 	.short	(.L_5873 - .L_5872)
.L_5872:
        /*0098*/ 	.word	0x00000080
        /*009c*/ 	.word	0x00000001
        /*00a0*/ 	.word	0x00000001


	//----- nvinfo : EIATTR_CRS_STACK_SIZE
	.align		4
.L_5873:
        /*00a4*/ 	.byte	0x04, 0x1e
        /*00a6*/ 	.short	(.L_5875 - .L_5874)
.L_5874:
        /*00a8*/ 	.word	0x00000000


	//----- nvinfo : EIATTR_CBANK_PARAM_SIZE
	.align		4
.L_5875:
        /*00ac*/ 	.byte	0x03, 0x19
        /*00ae*/ 	.short	0x0024


	//----- nvinfo : EIATTR_PARAM_CBANK
	.align		4
        /*00b0*/ 	.byte	0x04, 0x0a
        /*00b2*/ 	.short	(.L_5877 - .L_5876)
	.align		4
.L_5876:
        /*00b4*/ 	.word	index@(.nv.constant0._ZN2at6native27unrolled_elementwise_kernelINS0_13BinaryFunctorIlllNS0_17BitwiseAndFunctorIlEEEESt5arrayIPcLm3EELi4E23TrivialOffsetCalculatorILi2EjES9_ILi1EjENS0_6memory15LoadWithoutCastENSC_16StoreWithoutCastEEEviT_T0_T2_T3_T4_T5_)
        /*00b8*/ 	.short	0x0380
        /*00ba*/ 	.short	0x0024


	//----- nvinfo : EIATTR_SW_WAR
	.align		4
.L_5877:
        /*00bc*/ 	.byte	0x04, 0x36
        /*00be*/ 	.short	(.L_5879 - .L_5878)
.L_5878:
        /*00c0*/ 	.word	0x00000008
.L_5879:


//--------------------- .nv.info._ZN2at6native29vectorized_elementwise_kernelILi2ENS0_13BinaryFunctorIlllNS0_17BitwiseAndFunctorIlEEEESt5arrayIPcLm3EEEEviT0_T1_ --------------------------
	.section	.nv.info._ZN2at6native29vectorized_elementwise_kernelILi2ENS0_13BinaryFunctorIlllNS0_17BitwiseAndFunctorIlEEEESt5arrayIPcLm3EEEEviT0_T1_,"",@"SHT_CUDA_INFO"
	.sectionflags	@""
	.align	4


	//----- nvinfo : EIATTR_CUDA_API_VERSION
	.align		4
        /*0000*/ 	.byte	0x04, 0x37
        /*0002*/ 	.short	(.L_5881 - .L_5880)
.L_5880:
        /*0004*/ 	.word	0x00000082


	//----- nvinfo : EIATTR_KPARAM_INFO
	.align		4
.L_5881:
        /*0008*/ 	.byte	0x04, 0x17
        /*000a*/ 	.short	(.L_5883 - .L_5882)
.L_5882:
        /*000c*/ 	.word	0x00000000
        /*0010*/ 	.short	0x0002
        /*0012*/ 	.short	0x0008
        /*0014*/ 	.byte	0x00, 0xf0, 0x61, 0x00


	//----- nvinfo : EIATTR_KPARAM_INFO
	.align		4
.L_5883:
        /*0018*/ 	.byte	0x04, 0x17
        /*001a*/ 	.short	(.L_5885 - .L_5884)
.L_5884:
        /*001c*/ 	.word	0x00000000
        /*0020*/ 	.short	0x0001
        /*0022*/ 	.short	0x0004
        /*0024*/ 	.byte	0x00, 0xf0, 0x05, 0x00


	//----- nvinfo : EIATTR_KPARAM_INFO
	.align		4
.L_5885:
        /*0028*/ 	.byte	0x04, 0x17
        /*002a*/ 	.short	(.L_5887 - .L_5886)
.L_5886:
        /*002c*/ 	.word	0x00000000
        /*0030*/ 	.short	0x0000
        /*0032*/ 	.short	0x0000
        /*0034*/ 	.byte	0x00, 0xf0, 0x11, 0x00


	//----- nvinfo : EIATTR_SPARSE_MMA_MASK
	.align		4
.L_5887:
        /*0038*/ 	.byte	0x03, 0x50
        /*003a*/ 	.short	0x0000


	//----- nvinfo : EIATTR_MAXREG_COUNT
	.align		4
        /*003c*/ 	.byte	0x03, 0x1b
        /*003e*/ 	.short	0x00ff


	//----- nvinfo : EIATTR_MERCURY_ISA_VERSION
	.align		4
        /*0040*/ 	.byte	0x03, 0x5f
        /*0042*/ 	.short	0x0101


	//----- nvinfo : EIATTR_VRC_CTA_INIT_COUNT
	.align		4
        /*0044*/ 	.byte	0x02, 0x4a
	.zero		1
	.zero		1


	//----- nvinfo : EIATTR_EXIT_INSTR_OFFSETS
	.align		4
        /*0048*/ 	.byte	0x04, 0x1c
        /*004a*/ 	.short	(.L_5889 - .L_5888)


	//   ....[0]....
.L_5888:
        /*004c*/ 	.word	0x00000a50


	//   ....[1]....
        /*0050*/ 	.word	0x00000aa0


	//   ....[2]....
        /*0054*/ 	.word	0x00000dd0


	//----- nvinfo : EIATTR_MAX_THREADS
	.align		4
.L_5889:
        /*0058*/ 	.byte	0x04, 0x05
        /*005a*/ 	.short	(.L_5891 - .L_5890)
.L_5890:
        /*005c*/ 	.word	0x00000080
        /*0060*/ 	.word	0x00000001
        /*0064*/ 	.word	0x00000001


	//----- nvinfo : EIATTR_CRS_STACK_SIZE
	.align		4
.L_5891:
        /*0068*/ 	.byte	0x04, 0x1e
        /*006a*/ 	.short	(.L_5893 - .L_5892)
.L_5892:
        /*006c*/ 	.word	0x00000000


	//----- nvinfo : EIATTR_CBANK_PARAM_SIZE
	.align		4
.L_5893:
        /*0070*/ 	.byte	0x03, 0x19
        /*0072*/ 	.short	0x0020


	//----- nvinfo : EIATTR_PARAM_CBANK
	.align		4
        /*0074*/ 	.byte	0x04, 0x0a
        /*0076*/ 	.short	(.L_5895 - .L_5894)
	.align		4
.L_5894:
        /*0078*/ 	.word	index@(.nv.constant0._ZN2at6native29vectorized_elementwise_kernelILi2ENS0_13BinaryFunctorIlllNS0_17BitwiseAndFunctorIlEEEESt5arrayIPcLm3EEEEviT0_T1_)
        /*007c*/ 	.short	0x0380
        /*007e*/ 	.short	0x0020


	//----- nvinfo : EIATTR_SW_WAR
	.align		4
.L_5895:
        /*0080*/ 	.byte	0x04, 0x36
        /*0082*/ 	.short	(.L_5897 - .L_5896)
.L_5896:
        /*0084*/ 	.word	0x00000008
.L_5897:


//--------------------- .nv.info._ZN2at6native29vectorized_elementwise_kernelILi4ENS0_13BinaryFunctorIlllNS0_17BitwiseAndFunctorIlEEEESt5arrayIPcLm3EEEEviT0_T1_ --------------------------
	.section	.nv.info._ZN2at6native29vectorized_elementwise_kernelILi4ENS0_13BinaryFunctorIlllNS0_17BitwiseAndFunctorIlEEEESt5arrayIPcLm3EEEEviT0_T1_,"",@"SHT_CUDA_INFO"
	.sectionflags	@""
	.align	4


	//----- nvinfo : EIATTR_CUDA_API_VERSION
	.align		4
        /*0000*/ 	.byte	0x04, 0x37
        /*0002*/ 	.short	(.L_5899 - .L_5898)
.L_5898:
        /*0004*/ 	.word	0x00000082


	//----- nvinfo : EIATTR_KPARAM_INFO
	.align		4
.L_5899:
        /*0008*/ 	.byte	0x04, 0x17
        /*000a*/ 	.short	(.L_5901 - .L_5900)
.L_5900:
        /*000c*/ 	.word	0x00000000
        /*0010*/ 	.short	0x0002
        /*0012*/ 	.short	0x0008
        /*0014*/ 	.byte	0x00, 0xf0, 0x61, 0x00


	//----- nvinfo : EIATTR_KPARAM_INFO
	.align		4
.L_5901:
        /*0018*/ 	.byte	0x04, 0x17
        /*001a*/ 	.short	(.L_5903 - .L_5902)
.L_5902:
        /*001c*/ 	.word	0x00000000
        /*0020*/ 	.short	0x0001
        /*0022*/ 	.short	0x0004
        /*0024*/ 	.byte	0x00, 0xf0, 0x05, 0x00


	//----- nvinfo : EIATTR_KPARAM_INFO
	.align		4
.L_5903:
        /*0028*/ 	.byte	0x04, 0x17
        /*002a*/ 	.short	(.L_5905 - .L_5904)
.L_5904:
        /*002c*/ 	.word	0x00000000
        /*0030*/ 	.short	0x0000
        /*0032*/ 	.short	0x0000
        /*0034*/ 	.byte	0x00, 0xf0, 0x11, 0x00


	//----- nvinfo : EIATTR_SPARSE_MMA_MASK
	.align		4
.L_5905:
        /*0038*/ 	.byte	0x03, 0x50
        /*003a*/ 	.short	0x0000


	//----- nvinfo : EIATTR_MAXREG_COUNT
	.align		4
        /*003c*/ 	.byte	0x03, 0x1b
        /*003e*/ 	.short	0x00ff


	//----- nvinfo : EIATTR_MERCURY_ISA_VERSION
	.align		4
        /*0040*/ 	.byte	0x03, 0x5f
        /*0042*/ 	.short	0x0101


	//----- nvinfo : EIATTR_VRC_CTA_INIT_COUNT
	.align		4
        /*0044*/ 	.byte	0x02, 0x4a
	.zero		1
	.zero		1


	//----- nvinfo : EIATTR_EXIT_INSTR_OFFSETS
	.align		4
        /*0048*/ 	.byte	0x04, 0x1c
        /*004a*/ 	.short	(.L_5907 - .L_5906)


	//   ....[0]....
.L_5906:
        /*004c*/ 	.word	0x00000a50


	//   ....[1]....
        /*0050*/ 	.word	0x00000aa0


	//   ....[2]....
        /*0054*/ 	.word	0x00000d50


	//----- nvinfo : EIATTR_MAX_THREADS
	.align		4
.L_5907:
        /*0058*/ 	.byte	0x04, 0x05
        /*005a*/ 	.short	(.L_5909 - .L_5908)
.L_5908:
        /*005c*/ 	.word	0x00000080
        /*0060*/ 	.word	0x00000001
        /*0064*/ 	.word	0x00000001


	//----- nvinfo : EIATTR_CRS_STACK_SIZE
	.align		4
.L_5909:
        /*0068*/ 	.byte	0x04, 0x1e
        /*006a*/ 	.short	(.L_5911 - .L_5910)
.L_5910:
        /*006c*/ 	.word	0x00000000


	//----- nvinfo : EIATTR_CBANK_PARAM_SIZE
	.align		4
.L_5911:
        /*0070*/ 	.byte	0x03, 0x19
        /*0072*/ 	.short	0x0020


	//----- nvinfo : EIATTR_PARAM_CBANK
	.align		4
        /*0074*/ 	.byte	0x04, 0x0a
        /*0076*/ 	.short	(.L_5913 - .L_5912)
	.align		4
.L_5912:
        /*0078*/ 	.word	index@(.nv.constant0._ZN2at6native29vectorized_elementwise_kernelILi4ENS0_13BinaryFunctorIlllNS0_17BitwiseAndFunctorIlEEEESt5arrayIPcLm3EEEEviT0_T1_)
        /*007c*/ 	.short	0x0380
        /*007e*/ 	.short	0x0020


	//----- nvinfo : EIATTR_SW_WAR
	.align		4
.L_5913:
        /*0080*/ 	.byte	0x04, 0x36
        /*0082*/ 	.short	(.L_5915 - .L_5914)
.L_5914:
        /*0084*/ 	.word	0x00000008
.L_5915:


//--------------------- .nv.info._ZN2at6native29vectorized_elementwise_kernelILi8ENS0_13BinaryFunctorIlllNS0_17BitwiseAndFunctorIlEEEESt5arrayIPcLm3EEEEviT0_T1_ --------------------------
	.section	.nv.info._ZN2at6native29vectorized_elementwise_kernelILi8ENS0_13BinaryFunctorIlllNS0_17BitwiseAndFunctorIlEEEESt5arrayIPcLm3EEEEviT0_T1_,"",@"SHT_CUDA_INFO"
	.sectionflags	@""
	.align	4


	//----- nvinfo : EIATTR_CUDA_API_VERSION
	.align		4
        /*0000*/ 	.byte	0x04, 0x37
        /*0002*/ 	.short	(.L_5917 - .L_5916)
.L_5916:
        /*0004*/ 	.word	0x00000082


	//----- nvinfo : EIATTR_KPARAM_INFO
	.align		4
.L_5917:
        /*0008*/ 	.byte	0x04, 0x17
        /*000a*/ 	.short	(.L_5919 - .L_5918)
.L_5918:
        /*000c*/ 	.word	0x00000000
        /*0010*/ 	.short	0x0002
        /*0012*/ 	.short	0x0008
        /*0014*/ 	.byte	0x00, 0xf0, 0x61, 0x00


	//----- nvinfo : EIATTR_KPARAM_INFO
	.align		4
.L_5919:
        /*0018*/ 	.byte	0x04, 0x17
        /*001a*/ 	.short	(.L_5921 - .L_5920)
.L_5920:
        /*001c*/ 	.word	0x00000000
        /*0020*/ 	.short	0x0001
        /*0022*/ 	.short	0x0004
        /*0024*/ 	.byte	0x00, 0xf0, 0x05, 0x00


	//----- nvinfo : EIATTR_KPARAM_INFO
	.align		4
.L_5921:
        /*0028*/ 	.byte	0x04, 0x17
        /*002a*/ 	.short	(.L_5923 - .L_5922)
.L_5922:
        /*002c*/ 	.word	0x00000000
        /*0030*/ 	.short	0x0000
        /*0032*/ 	.short	0x0000
        /*0034*/ 	.byte	0x00, 0xf0, 0x11, 0x00


	//----- nvinfo : EIATTR_SPARSE_MMA_MASK
	.align		4
.L_5923:
        /*0038*/ 	.byte	0x03, 0x50
        /*003a*/ 	.short	0x0000


	//----- nvinfo : EIATTR_MAXREG_COUNT
	.align		4
        /*003c*/ 	.byte	0x03, 0x1b
        /*003e*/ 	.short	0x00ff


	//----- nvinfo : EIATTR_MERCURY_ISA_VERSION
	.align		4
        /*0040*/ 	.byte	0x03, 0x5f
        /*0042*/ 	.short	0x0101


	//----- nvinfo : EIATTR_VRC_CTA_INIT_COUNT
	.align		4
        /*0044*/ 	.byte	0x02, 0x4a
	.zero		1
	.zero		1


	//----- nvinfo : EIATTR_EXIT_INSTR_OFFSETS
	.align		4
        /*0048*/ 	.byte	0x04, 0x1c
        /*004a*/ 	.short	(.L_5925 - .L_5924)


	//   ....[0]....
.L_5924:
        /*004c*/ 	.word	0x00000a50


	//   ....[1]....
        /*0050*/ 	.word	0x00000aa0


	//   ....[2]....
        /*0054*/ 	.word	0x00000d50


	//----- nvinfo : EIATTR_MAX_THREADS
	.align		4
.L_5925:
        /*0058*/ 	.byte	0x04, 0x05
        /*005a*/ 	.short	(.L_5927 - .L_5926)
.L_5926:
        /*005c*/ 	.word	0x00000080
        /*0060*/ 	.word	0x00000001
        /*0064*/ 	.word	0x00000001


	//----- nvinfo : EIATTR_CRS_STACK_SIZE
	.align		4
.L_5927:
        /*0068*/ 	.byte	0x04, 0x1e
        /*006a*/ 	.short	(.L_5929 - .L_5928)
.L_5928:
        /*006c*/ 	.word	0x00000000


	//----- nvinfo : EIATTR_CBANK_PARAM_SIZE
	.align		4
.L_5929:
        /*0070*/ 	.byte	0x03, 0x19
        /*0072*/ 	.short	0x0020


	//----- nvinfo : EIATTR_PARAM_CBANK
	.align		4
        /*0074*/ 	.byte	0x04, 0x0a
        /*0076*/ 	.short	(.L_5931 - .L_5930)
	.align		4
.L_5930:
        /*0078*/ 	.word	index@(.nv.constant0._ZN2at6native29vectorized_elementwise_kernelILi8ENS0_13BinaryFunctorIlllNS0_17BitwiseAndFunctorIlEEEESt5arrayIPcLm3EEEEviT0_T1_)
        /*007c*/ 	.short	0x0380
        /*007e*/ 	.short	0x0020


	//----- nvinfo : EIATTR_SW_WAR
	.align		4
.L_5931:
        /*0080*/ 	.byte	0x04, 0x36
        /*0082*/ 	.short	(.L_5933 - .L_5932)
.L_5932:
        /*0084*/ 	.word	0x00000008
.L_5933:


//--------------------- .nv.info._ZN2at6native18elementwise_kernelILi128ELi4EZNS0_15gpu_kernel_implINS0_13AUnaryFunctorIiiiNS0_17BitwiseAndFunctorIiEEEEEEvRNS_18TensorIteratorBaseERKT_EUliE_EEviT1_ --------------------------
	.section	.nv.info._ZN2at6native18elementwise_kernelILi128ELi4EZNS0_15gpu_kernel_implINS0_13AUnaryFunctorIiiiNS0_17BitwiseAndFunctorIiEEEEEEvRNS_18TensorIteratorBaseERKT_EUliE_EEviT1_,"",@"SHT_CUDA_INFO"
	.sectionflags	@""
	.align	4


	//----- nvinfo : EIATTR_CUDA_API_VERSION
	.align		4
        /*0000*/ 	.byte	0x04, 0x37
        /*0002*/ 	.short	(.L_5935 - .L_5934)
.L_5934:
        /*0004*/ 	.word	0x00000082


	//----- nvinfo : EIATTR_KPARAM_INFO
	.align		4
.L_5935:
        /*0008*/ 	.byte	0x04, 0x17
        /*000a*/ 	.short	(.L_5937 - .L_5936)
.L_5936:
        /*000c*/ 	.word	0x00000000
        /*0010*/ 	.short	0x0001
        /*0012*/ 	.short	0x0008
        /*0014*/ 	.byte	0x00, 0xf0, 0x81, 0x08


	//----- nvinfo : EIATTR_KPARAM_INFO
	.align		4
.L_5937:
        /*0018*/ 	.byte	0x04, 0x17
        /*001a*/ 	.short	(.L_5939 - .L_5938)
.L_5938:
        /*001c*/ 	.word	0x00000000
        /*0020*/ 	.short	0x0000
        /*0022*/ 	.short	0x0000
        /*0024*/ 	.byte	0x00, 0xf0, 0x11, 0x00


	//----- nvinfo : EIATTR_SPARSE_MMA_MASK
	.align		4
.L_5939:
        /*0028*/ 	.byte	0x03, 0x50
        /*002a*/ 	.short	0x0000


	//----- nvinfo : EIATTR_MAXREG_COUNT
	.align		4
        /*002c*/ 	.byte	0x03, 0x1b
        /*002e*/ 	.short	0x0080


	//----- nvinfo : EIATTR_EXTERNS
	.align		4
        /*0030*/ 	.byte	0x04, 0x0f
        /*0032*/ 	.short	(.L_5941 - .L_5940)


	//   ....[0]....
	.align		4
.L_5940:
        /*0034*/ 	.word	index@(__assertfail)


	//----- nvinfo : EIATTR_MERCURY_ISA_VERSION
	.align		4
.L_5941:
        /*0038*/ 	.byte	0x03, 0x5f
        /*003a*/ 	.short	0x0101


	//----- nvinfo : EIATTR_VRC_CTA_INIT_COUNT
	.align		4
        /*003c*/ 	.byte	0x02, 0x4a
	.zero		1
	.zero		1


	//----- nvinfo : EIATTR_SYSCALL_OFFSETS
	.align		4
        /*0040*/ 	.byte	0x04, 0x46
        /*0042*/ 	.short	(.L_5943 - .L_5942)


	//   ....[0]....
.L_5942:
        /*0044*/ 	.word	0x000020b0


	//   ....[1]....
        /*0048*/ 	.word	0x00002e90


	//   ....[2]....
        /*004c*/ 	.word	0x000050b0


	//   ....[3]....
        /*0050*/ 	.word	0x00005c90


	//   ....[4]....
        /*0054*/ 	.word	0x00007ff0


	//   ....[5]....
        /*0058*/ 	.word	0x00008bd0


	//   ....[6]....
        /*005c*/ 	.word	0x0000af40


	//   ....[7]....
        /*0060*/ 	.word	0x0000baf0


	//----- nvinfo : EIATTR_EXIT_INSTR_OFFSETS
	.align		4
.L_5943:
        /*0064*/ 	.byte	0x04, 0x1c
        /*0066*/ 	.short	(.L_5945 - .L_5944)


	//   ....[0]....
.L_5944:
        /*0068*/ 	.word	0x00008eb0


	//   ....[1]....
        /*006c*/ 	.word	0x0000b080


	//   ....[2]....
        /*0070*/ 	.word	0x0000b0a0


	//   ....[3]....
        /*0074*/ 	.word	0x0000b130


	//   ....[4]....
        /*0078*/ 	.word	0x0000b150


	//   ....[5]....
        /*007c*/ 	.word	0x0000b170


	//   ....[6]....
        /*0080*/ 	.word	0x0000b200


	//   ....[7]....
        /*0084*/ 	.word	0x0000b240


	//   ....[8]....
        /*0088*/ 	.word	0x0000b2e0


	//   ....[9]....
        /*008c*/ 	.word	0x0000b330


	//   ....[10]....
        /*0090*/ 	.word	0x0000b360


	//   ....[11]....
        /*0094*/ 	.word	0x0000b420


	//   ....[12]....
        /*0098*/ 	.word	0x0000b590


	//   ....[13]....
        /*009c*/ 	.word	0x0000b700


	//   ....[14]....
        /*00a0*/ 	.word	0x0000b860


	//   ....[15]....
        /*00a4*/ 	.word	0x0000b890


	//   ....[16]....
        /*00a8*/ 	.word	0x0000b8b0


	//   ....[17]....
        /*00ac*/ 	.word	0x0000b950


	//   ....[18]....
        /*00b0*/ 	.word	0x0000b990


	//   ....[19]....
        /*00b4*/ 	.word	0x0000bb00


	//   ....[20]....
        /*00b8*/ 	.word	0x0000bc10


	//   ....[21]....
        /*00bc*/ 	.word	0x0000bd50


	//   ....[22]....
        /*00c0*/ 	.word	0x0000bd90


	//----- nvinfo : EIATTR_MAX_THREADS
	.align		4
.L_5945:
        /*00c4*/ 	.byte	0x04, 0x05
        /*00c6*/ 	.short	(.L_5947 - .L_5946)
.L_5946:
        /*00c8*/ 	.word	0x00000080
        /*00cc*/ 	.word	0x00000001
        /*00d0*/ 	.word	0x00000001


	//----- nvinfo : EIATTR_CRS_STACK_SIZE
	.align		4
.L_5947:
        /*00d4*/ 	.byte	0x04, 0x1e
        /*00d6*/ 	.short	(.L_5949 - .L_5948)
.L_5948:
        /*00d8*/ 	.word	0x00000000


	//----- nvinfo : EIATTR_CBANK_PARAM_SIZE
	.align		4
.L_5949:
        /*00dc*/ 	.byte	0x03, 0x19
        /*00de*/ 	.short	0x0228


	//----- nvinfo : EIATTR_PARAM_CBANK
	.align		4
        /*00e0*/ 	.byte	0x04, 0x0a
        /*00e2*/ 	.short	(.L_5951 - .L_5950)
	.align		4
.L_5950:
        /*00e4*/ 	.word	index@(.nv.constant0._ZN2at6native18elementwise_kernelILi128ELi4EZNS0_15gpu_kernel_implINS0_13AUnaryFunctorIiiiNS0_17BitwiseAndFunctorIiEEEEEEvRNS_18TensorIteratorBaseERKT_EUliE_EEviT1_)
        /*00e8*/ 	.short	0x0380
        /*00ea*/ 	.short	0x0228


	//----- nvinfo : EIATTR_SW_WAR
	.align		4
.L_5951:
        /*00ec*/ 	.byte	0x04, 0x36
        /*00ee*/ 	.short	(.L_5953 - .L_5952)
.L_5952:
        /*00f0*/ 	.word	0x00000008
.L_5953:


//--------------------- .nv.info._ZN2at6native27unrolled_elementwise_kernelINS0_13AUnaryFunctorIiiiNS0_17BitwiseAndFunctorIiEEEESt5arrayIPcLm2EELi4E23TrivialOffsetCalculatorILi1EjESA_NS0_6memory12LoadWithCastILi1EEENSB_13StoreWithCastILi1EEEEEviT_T0_T2_T3_T4_T5_ --------------------------
	.section	.nv.info._ZN2at6native27unrolled_elementwise_kernelINS0_13AUnaryFunctorIiiiNS0_17BitwiseAndFunctorIiEEEESt5arrayIPcLm2EELi4E23TrivialOffsetCalculatorILi1EjESA_NS0_6memory12LoadWithCastILi1EEENSB_13StoreWithCastILi1EEEEEviT_T0_T2_T3_T4_T5_,"",@"SHT_CUDA_INFO"
	.sectionflags	@""
	.align	4


	//----- nvinfo : EIATTR_CUDA_API_VERSION
	.align		4
        /*0000*/ 	.byte	0x04, 0x37
        /*0002*/ 	.short	(.L_5955 - .L_5954)
.L_5954:
        /*0004*/ 	.word	0x00000082


	//----- nvinfo : EIATTR_KPARAM_INFO
	.align		4
.L_5955:
        /*0008*/ 	.byte	0x04, 0x17
        /*000a*/ 	.short	(.L_5957 - .L_5956)
.L_5956:
        /*000c*/ 	.word	0x00000000
        /*0010*/ 	.short	0x0006
        /*0012*/ 	.short	0x002c
        /*0014*/ 	.byte	0x00, 0xf0, 0x21, 0x00


	//----- nvinfo : EIATTR_KPARAM_INFO
	.align		4
.L_5957:
        /*0018*/ 	.byte	0x04, 0x17
        /*001a*/ 	.short	(.L_5959 - .L_5958)
.L_5958:
        /*001c*/ 	.word	0x00000000
        /*0020*/ 	.short	0x0005
        /*0022*/ 	.short	0x0024
        /*0024*/ 	.byte	0x00, 0xf0, 0x21, 0x00


	//----- nvinfo : EIATTR_KPARAM_INFO
	.align		4
.L_5959:
        /*0028*/ 	.byte	0x04, 0x17
        /*002a*/ 	.short	(.L_5961 - .L_5960)
.L_5960:
        /*002c*/ 	.word	0x00000000
        /*0030*/ 	.short	0x0004
        /*0032*/ 	.short	0x0021
        /*0034*/ 	.byte	0x00, 0xf0, 0x05, 0x00


	//----- nvinfo : EIATTR_KPARAM_INFO
	.align		4
.L_5961:
        /*0038*/ 	.byte	0x04, 0x17
        /*003a*/ 	.short	(.L_5963 - .L_5962)
.L_5962:
        /*003c*/ 	.word	0x00000000
        /*0040*/ 	.short	0x0003
        /*0042*/ 	.short	0x0020
        /*0044*/ 	.byte	0x00, 0xf0, 0x05, 0x00


	//----- nvinfo : EIATTR_KPARAM_INFO
	.align		4
.L_5963:
        /*0048*/ 	.byte	0x04, 0x17
        /*004a*/ 	.short	(.L_5965 - .L_5964)
.L_5964:
        /*004c*/ 	.word	0x00000000
        /*0050*/ 	.short	0x0002
        /*0052*/ 	.short	0x0010
        /*0054*/ 	.byte	0x00, 0xf0, 0x41, 0x00


	//----- nvinfo : EIATTR_KPARAM_INFO
	.align		4
.L_5965:
        /*0058*/ 	.byte	0x04, 0x17
        /*005a*/ 	.short	(.L_5967 - .L_5966)
.L_5966:
        /*005c*/ 	.word	0x00000000
        /*0060*/ 	.short	0x0001
        /*0062*/ 	.short	0x0004
        /*0064*/ 	.byte	0x00, 0xf0, 0x21, 0x00


	//----- nvinfo : EIATTR_KPARAM_INFO
	.align		4
.L_5967:
        /*0068*/ 	.byte	0x04, 0x17
        /*006a*/ 	.short	(.L_5969 - .L_5968)
.L_5968:
        /*006c*/ 	.word	0x00000000
        /*0070*/ 	.short	0x0000
        /*0072*/ 	.short	0x0000
        /*0074*/ 	.byte	0x00, 0xf0, 0x11, 0x00


	//----- nvinfo : EIATTR_SPARSE_MMA_MASK
	.align		4
.L_5969:
        /*0078*/ 	.byte	0x03, 0x50
        /*007a*/ 	.short	0x0000


	//----- nvinfo : EIATTR_MAXREG_COUNT
	.align		4
        /*007c*/ 	.byte	0x03, 0x1b
        /*007e*/ 	.short	0x00ff


	//----- nvinfo : EIATTR_EXTERNS
	.align		4
        /*0080*/ 	.byte	0x04, 0x0f
        /*0082*/ 	.short	(.L_5971 - .L_5970)


	//   ....[0]....
	.align		4
.L_5970:
        /*0084*/ 	.word	index@(__assertfail)


	//----- nvinfo : EIATTR_MERCURY_ISA_VERSION
	.align		4
.L_5971:
        /*0088*/ 	.byte	0x03, 0x5f
        /*008a*/ 	.short	0x0101


	//----- nvinfo : EIATTR_VRC_CTA_INIT_COUNT
	.align		4
        /*008c*/ 	.byte	0x02, 0x4a
	.zero		1
	.zero		1


	//----- nvinfo : EIATTR_SYSCALL_OFFSETS
	.align		4
        /*0090*/ 	.byte	0x04, 0x46
        /*0092*/ 	.short	(.L_5973 - .L_5972)


	//   ....[0]....
.L_5972:
        /*0094*/ 	.word	0x00000dc0


	//   ....[1]....
        /*0098*/ 	.word	0x00001ce0


	//   ....[2]....
        /*009c*/ 	.word	0x00002b50


	//   ....[3]....
        /*00a0*/ 	.word	0x000039c0


	//   ....[4]....
        /*00a4*/ 	.word	0x000047c0


	//   ....[5]....
        /*00a8*/ 	.word	0x00005510


	//   ....[6]....
        /*00ac*/ 	.word	0x000063c0


	//   ....[7]....
        /*00b0*/ 	.word	0x00007230


	//----- nvinfo : EIATTR_EXIT_INSTR_OFFSETS
	.align		4
.L_5973:
        /*00b4*/ 	.byte	0x04, 0x1c
        /*00b6*/ 	.short	(.L_5975 - .L_5974)


	//   ....[0]....
.L_5974:
        /*00b8*/ 	.word	0x00006690


	//   ....[1]....
        /*00bc*/ 	.word	0x000067c0


	//   ....[2]....
        /*00c0*/ 	.word	0x000067e0


	//   ....[3]....
        /*00c4*/ 	.word	0x00006870


	//   ....[4]....
        /*00c8*/ 	.word	0x00006890


	//   ....[5]....
        /*00cc*/ 	.word	0x000068b0


	//   ....[6]....
        /*00d0*/ 	.word	0x00006940


	//   ....[7]....
        /*00d4*/ 	.word	0x00006980


	//   ....[8]....
        /*00d8*/ 	.word	0x00006a20


	//   ....[9]....
        /*00dc*/ 	.word	0x00006a70


	//   ....[10]....
        /*00e0*/ 	.word	0x00006aa0


	//   ....[11]....
        /*00e4*/ 	.word	0x00006b60


	//   ....[12]....
        /*00e8*/ 	.word	0x00006cd0


	//   ....[13]....
        /*00ec*/ 	.word	0x00006e40


	//   ....[14]....
        /*00f0*/ 	.word	0x00006fa0


	//   ....[15]....
        /*00f4*/ 	.word	0x00006fd0


	//   ....[16]....
        /*00f8*/ 	.word	0x00006ff0


	//   ....[17]....
        /*00fc*/ 	.word	0x00007090


	//   ....[18]....
        /*0100*/ 	.word	0x000070d0


	//   ....[19]....
        /*0104*/ 	.word	0x00007240


	//   ....[20]....
        /*0108*/ 	.word	0x00007350


	//   ....[21]....
        /*010c*/ 	.word	0x00007490


	//   ....[22]....
        /*0110*/ 	.word	0x000074d0


	//----- nvinfo : EIATTR_MAX_THREADS
	.align		4
.L_5975:
        /*0114*/ 	.byte	0x04, 0x05
        /*0116*/ 	.short	(.L_5977 - .L_5976)
.L_5976:
        /*0118*/ 	.word	0x00000080
        /*011c*/ 	.word	0x00000001
        /*0120*/ 	.word	0x00000001


	//----- nvinfo : EIATTR_CRS_STACK_SIZE
	.align		4
.L_5977:
        /*0124*/ 	.byte	0x04, 0x1e
        /*0126*/ 	.short	(.L_5979 - .L_5978)
.L_5978:
        /*0128*/ 	.word	0x00000000


	//----- nvinfo : EIATTR_CBANK_PARAM_SIZE
	.align		4
.L_5979:
        /*012c*/ 	.byte	0x03, 0x19
        /*012e*/ 	.short	0x0034


	//----- nvinfo : EIATTR_PARAM_CBANK
	.align		4
        /*0130*/ 	.byte	0x04, 0x0a
        /*0132*/ 	.short	(.L_5981 - .L_5980)
	.align		4
.L_5980:
        /*0134*/ 	.word	index@(.nv.constant0._ZN2at6native27unrolled_elementwise_kernelINS0_13AUnaryFunctorIiiiNS0_17BitwiseAndFunctorIiEEEESt5arrayIPcLm2EELi4E23TrivialOffsetCalculatorILi1EjESA_NS0_6memory12LoadWithCastILi1EEENSB_13StoreWithCastILi1EEEEEviT_T0_T2_T3_T4_T5_)
        /*0138*/ 	.short	0x0380
        /*013a*/ 	.short	0x0034


	//----- nvinfo : EIATTR_SW_WAR
	.align		4
.L_5981:
        /*013c*/ 	.byte	0x04, 0x36
        /*013e*/ 	.short	(.L_5983 - .L_5982)
.L_5982:
        /*0140*/ 	.word	0x00000008
.L_5983:


//--------------------- .nv.info._ZN2at6native18elementwise_kernelILi128ELi2EZNS0_22gpu_kernel_impl_nocastINS0_13AUnaryFunctorIiiiNS0_17BitwiseAndFunctorIiEEEEEEvRNS_18TensorIteratorBaseERKT_EUliE_EEviT1_ --------------------------
	.section	.nv.info._ZN2at6native18elementwise_kernelILi128ELi2EZNS0_22gpu_kernel_impl_nocastINS0_13AUnaryFunctorIiiiNS0_17BitwiseAndFunctorIiEEEEEEvRNS_18TensorIteratorBaseERKT_EUliE_EEviT1_,"",@"SHT_CUDA_INFO"
	.sectionflags	@""
	.align	4


	//----- nvinfo : EIATTR_CUDA_API_VERSION
	.align		4
        /*0000*/ 	.byte	0x04, 0x37
        /*0002*/ 	.short	(.L_5985 - .L_5984)
.L_5984:
        /*0004*/ 	.word	0x00000082


	//----- nvinfo : EIATTR_KPARAM_INFO
	.align		4
.L_5985:
        /*0008*/ 	.byte	0x04, 0x17
        /*000a*/ 	.short	(.L_5987 - .L_5986)
.L_5986:
        /*000c*/ 	.word	0x00000000
        /*0010*/ 	.short	0x0001
        /*0012*/ 	.short	0x0008
        /*0014*/ 	.byte	0x00, 0xf0, 0x61, 0x08


	//----- nvinfo : EIATTR_KPARAM_INFO
	.align		4
.L_5987:
        /*0018*/ 	.byte	0x04, 0x17
        /*001a*/ 	.short	(.L_5989 - .L_5988)
.L_5988:
        /*001c*/ 	.word	0x00000000
        /*0020*/ 	.short	0x0000
        /*0022*/ 	.short	0x0000
        /*0024*/ 	.byte	0x00, 0xf0, 0x11, 0x00


	//----- nvinfo : EIATTR_SPARSE_MMA_MASK
	.align		4
.L_5989:
        /*0028*/ 	.byte	0x03, 0x50
        /*002a*/ 	.short	0x0000


	//----- nvinfo : EIATTR_MAXREG_COUNT
	.align		4
        /*002c*/ 	.byte	0x03, 0x1b
        /*002e*/ 	.short	0x0080


	//----- nvinfo : EIATTR_MERCURY_ISA_VERSION
	.align		4
        /*0030*/ 	.byte	0x03, 0x5f
        /*0032*/ 	.short	0x0101


	//----- nvinfo : EIATTR_VRC_CTA_INIT_COUNT
	.align		4
        /*0034*/ 	.byte	0x02, 0x4a
	.zero		1
	.zero		1


	//----- nvinfo : EIATTR_EXIT_INSTR_OFFSETS
	.align		4
        /*0038*/ 	.byte	0x04, 0x1c
        /*003a*/ 	.short	(.L_5991 - .L_5990)


	//   ....[0]....
.L_5990:
        /*003c*/ 	.word	0x00000160


	//   ....[1]....
        /*0040*/ 	.word	0x000001d0


	//   ....[2]....
        /*0044*/ 	.word	0x000015b0


	//   ....[3]....
        /*0048*/ 	.word	0x000028f0


	//----- nvinfo : EIATTR_MAX_THREADS
	.align		4
.L_5991:
        /*004c*/ 	.byte	0x04, 0x05
        /*004e*/ 	.short	(.L_5993 - .L_5992)
.L_5992:
        /*0050*/ 	.word	0x00000080
        /*0054*/ 	.word	0x00000001
        /*0058*/ 	.word	0x00000001


	//----- nvinfo : EIATTR_CRS_STACK_SIZE
	.align		4
.L_5993:
        /*005c*/ 	.byte	0x04, 0x1e
        /*005e*/ 	.short	(.L_5995 - .L_5994)
.L_5994:
        /*0060*/ 	.word	0x00000000


	//----- nvinfo : EIATTR_CBANK_PARAM_SIZE
	.align		4
.L_5995:
        /*0064*/ 	.byte	0x03, 0x19
        /*0066*/ 	.short	0x0220


	//----- nvinfo : EIATTR_PARAM_CBANK
	.align		4
        /*0068*/ 	.byte	0x04, 0x0a
        /*006a*/ 	.short	(.L_5997 - .L_5996)
	.align		4
.L_5996:
        /*006c*/ 	.word	index@(.nv.constant0._ZN2at6native18elementwise_kernelILi128ELi2EZNS0_22gpu_kernel_impl_nocastINS0_13AUnaryFunctorIiiiNS0_17BitwiseAndFunctorIiEEEEEEvRNS_18TensorIteratorBaseERKT_EUliE_EEviT1_)
        /*0070*/ 	.short	0x0380
        /*0072*/ 	.short	0x0220


	//----- nvinfo : EIATTR_SW_WAR
	.align		4
.L_5997:
        /*0074*/ 	.byte	0x04, 0x36
        /*0076*/ 	.short	(.L_5999 - .L_5998)
.L_5998:
        /*0078*/ 	.word	0x00000008
.L_5999:


//--------------------- .nv.info._ZN2at6native27unrolled_elementwise_kernelINS0_13AUnaryFunctorIiiiNS0_17BitwiseAndFunctorIiEEEESt5arrayIPcLm2EELi4E23TrivialOffsetCalculatorILi1EjESA_NS0_6memory15LoadWithoutCastENSB_16StoreWithoutCastEEEviT_T0_T2_T3_T4_T5_ --------------------------
	.section	.nv.info._ZN2at6native27unrolled_elementwise_kernelINS0_13AUnaryFunctorIiiiNS0_17BitwiseAndFunctorIiEEEESt5arrayIPcLm2EELi4E23TrivialOffsetCalculatorILi1EjESA_NS0_6memory15LoadWithoutCastENSB_16StoreWithoutCastEEEviT_T0_T2_T3_T4_T5_,"",@"SHT_CUDA_INFO"
	.sectionflags	@""
	.align	4


	//----- nvinfo : EIATTR_CUDA_API_VERSION
	.align		4
        /*0000*/ 	.byte	0x04, 0x37
        /*0002*/ 	.short	(.L_6001 - .L_6000)
.L_6000:
        /*0004*/ 	.word	0x00000082


	//----- nvinfo : EIATTR_KPARAM_INFO
	.align		4
.L_6001:
        /*0008*/ 	.byte	0x04, 0x17
        /*000a*/ 	.short	(.L_6003 - .L_6002)
.L_6002:
        /*000c*/ 	.word	0x00000000
        /*0010*/ 	.short	0x0006
        /*0012*/ 	.short	0x0023
        /*0014*/ 	.byte	0x00, 0xf0, 0x05, 0x00


	//----- nvinfo : EIATTR_KPARAM_INFO
	.align		4
.L_6003:
        /*0018*/ 	.byte	0x04, 0x17
        /*001a*/ 	.short	(.L_6005 - .L_6004)
.L_6004:
        /*001c*/ 	.word	0x00000000
        /*0020*/ 	.short	0x0005
        /*0022*/ 	.short	0x0022
        /*0024*/ 	.byte	0x00, 0xf0, 0x05, 0x00


	//----- nvinfo : EIATTR_KPARAM_INFO
	.align		4
.L_6005:
        /*0028*/ 	.byte	0x04, 0x17
        /*002a*/ 	.short	(.L_6007 - .L_6006)
.L_6006:
        /*002c*/ 	.word	0x00000000
        /*0030*/ 	.short	0x0004
        /*0032*/ 	.short	0x0021
        /*0034*/ 	.byte	0x00, 0xf0, 0x05, 0x00


	//----- nvinfo : EIATTR_KPARAM_INFO
	.align		4
.L_6007:
        /*0038*/ 	.byte	0x04, 0x17
        /*003a*/ 	.short	(.L_6009 - .L_6008)
.L_6008:
        /*003c*/ 	.word	0x00000000
        /*0040*/ 	.short	0x0003
        /*0042*/ 	.short	0x0020
        /*0044*/ 	.byte	0x00, 0xf0, 0x05, 0x00


	//----- nvinfo : EIATTR_KPARAM_INFO
	.align		4
.L_6009:
        /*0048*/ 	.byte	0x04, 0x17
        /*004a*/ 	.short	(.L_6011 - .L_6010)
.L_6010:
        /*004c*/ 	.word	0x00000000
        /*0050*/ 	.short	0x0002
        /*0052*/ 	.short	0x0010
        /*0054*/ 	.byte	0x00, 0xf0, 0x41, 0x00


	//----- nvinfo : EIATTR_KPARAM_INFO
	.align		4
.L_6011:
        /*0058*/ 	.byte	0x04, 0x17
        /*005a*/ 	.short	(.L_6013 - .L_6012)
.L_6012:
        /*005c*/ 	.word	0x00000000
        /*0060*/ 	.short	0x0001
        /*0062*/ 	.short	0x0004
        /*0064*/ 	.byte	0x00, 0xf0, 0x21, 0x00


	//----- nvinfo : EIATTR_KPARAM_INFO
	.align		4
.L_6013:
        /*0068*/ 	.byte	0x04, 0x17
        /*006a*/ 	.short	(.L_6015 - .L_6014)
.L_6014:
        /*006c*/ 	.word	0x00000000
        /*0070*/ 	.short	0x0000
        /*0072*/ 	.short	0x0000
        /*0074*/ 	.byte	0x00, 0xf0, 0x11, 0x00


	//----- nvinfo : EIATTR_SPARSE_MMA_MASK
	.align		4
.L_6015:
        /*0078*/ 	.byte	0x03, 0x50
        /*007a*/ 	.short	0x0000


	//----- nvinfo : EIATTR_MAXREG_COUNT
	.align		4
        /*007c*/ 	.byte	0x03, 0x1b
        /*007e*/ 	.short	0x00ff


	//----- nvinfo : EIATTR_MERCURY_ISA_VERSION
	.align		4
        /*0080*/ 	.byte	0x03, 0x5f
        /*0082*/ 	.short	0x0101


	//----- nvinfo : EIATTR_VRC_CTA_INIT_COUNT
	.align		4
        /*0084*/ 	.byte	0x02, 0x4a
	.zero		1
	.zero		1


	//----- nvinfo : EIATTR_EXIT_INSTR_OFFSETS
	.align		4
        /*0088*/ 	.byte	0x04, 0x1c
        /*008a*/ 	.short	(.L_6017 - .L_6016)


	//   ....[0]....
.L_6016:
        /*008c*/ 	.word	0x00000400


	//   ....[1]....
        /*0090*/ 	.word	0x00000450


	//----- nvinfo : EIATTR_MAX_THREADS
	.align		4
.L_6017:
        /*0094*/ 	.byte	0x04, 0x05
        /*0096*/ 	.short	(.L_6019 - .L_6018)
.L_6018:
        /*0098*/ 	.word	0x00000080
        /*009c*/ 	.word	0x00000001
        /*00a0*/ 	.word	0x00000001


	//----- nvinfo : EIATTR_CRS_STACK_SIZE
	.align		4
.L_6019:
        /*00a4*/ 	.byte	0x04, 0x1e
        /*00a6*/ 	.short	(.L_6021 - .L_6020)
.L_6020:
        /*00a8*/ 	.word	0x00000000


	//----- nvinfo : EIATTR_CBANK_PARAM_SIZE
	.align		4
.L_6021:
        /*00ac*/ 	.byte	0x03, 0x19
        /*00ae*/ 	.short	0x0024


	//----- nvinfo : EIATTR_PARAM_CBANK
	.align		4
        /*00b0*/ 	.byte	0x04, 0x0a
        /*00b2*/ 	.short	(.L_6023 - .L_6022)
	.align		4
.L_6022:
        /*00b4*/ 	.word	index@(.nv.constant0._ZN2at6native27unrolled_elementwise_kernelINS0_13AUnaryFunctorIiiiNS0_17BitwiseAndFunctorIiEEEESt5arrayIPcLm2EELi4E23TrivialOffsetCalculatorILi1EjESA_NS0_6memory15LoadWithoutCastENSB_16StoreWithoutCastEEEviT_T0_T2_T3_T4_T5_)
        /*00b8*/ 	.short	0x0380
        /*00ba*/ 	.short	0x0024


	//----- nvinfo : EIATTR_SW_WAR
	.align		4
.L_6023:
        /*00bc*/ 	.byte	0x04, 0x36
        /*00be*/ 	.short	(.L_6025 - .L_6024)
.L_6024:
        /*00c0*/ 	.word	0x00000008
.L_6025:


//--------------------- .nv.info._ZN2at6native29vectorized_elementwise_kernelILi2ENS0_13AUnaryFunctorIiiiNS0_17BitwiseAndFunctorIiEEEESt5arrayIPcLm2EEEEviT0_T1_ --------------------------
	.section	.nv.info._ZN2at6native29vectorized_elementwise_kernelILi2ENS0_13AUnaryFunctorIiiiNS0_17BitwiseAndFunctorIiEEEESt5arrayIPcLm2EEEEviT0_T1_,"",@"SHT_CUDA_INFO"
	.sectionflags	@""
	.align	4


	//----- nvinfo : EIATTR_CUDA_API_VERSION
	.align		4
        /*0000*/ 	.byte	0x04, 0x37
        /*0002*/ 	.short	(.L_6027 - .L_6026)
.L_6026:
        /*0004*/ 	.word	0x00000082


	//----- nvinfo : EIATTR_KPARAM_INFO
	.align		4
.L_6027:
        /*0008*/ 	.byte	0x04, 0x17
        /*000a*/ 	.short	(.L_6029 - .L_6028)
.L_6028:
        /*000c*/ 	.word	0x00000000
        /*0010*/ 	.short	0x0002
        /*0012*/ 	.short	0x0010
        /*0014*/ 	.byte	0x00, 0xf0, 0x41, 0x00


	//----- nvinfo : EIATTR_KPARAM_INFO
	.align		4
.L_6029:
        /*0018*/ 	.byte	0x04, 0x17
        /*001a*/ 	.short	(.L_6031 - .L_6030)
.L_6030:
        /*001c*/ 	.word	0x00000000
        /*0020*/ 	.short	0x0001
        /*0022*/ 	.short	0x0004
        /*0024*/ 	.byte	0x00, 0xf0, 0x21, 0x00


	//----- nvinfo : EIATTR_KPARAM_INFO
	.align		4
.L_6031:
        /*0028*/ 	.byte	0x04, 0x17
        /*002a*/ 	.short	(.L_6033 - .L_6032)
.L_6032:
        /*002c*/ 	.word	0x00000000
        /*0030*/ 	.short	0x0000
        /*0032*/ 	.short	0x0000
        /*0034*/ 	.byte	0x00, 0xf0, 0x11, 0x00


	//----- nvinfo : EIATTR_SPARSE_MMA_MASK
	.align		4
.L_6033:
        /*0038*/ 	.byte	0x03, 0x50
        /*003a*/ 	.short	0x0000


	//----- nvinfo : EIATTR_MAXREG_COUNT
	.align		4
        /*003c*/ 	.byte	0x03, 0x1b
        /*003e*/ 	.short	0x00ff


	//----- nvinfo : EIATTR_MERCURY_ISA_VERSION
	.align		4
        /*0040*/ 	.byte	0x03, 0x5f
        /*0042*/ 	.short	0x0101


	//----- nvinfo : EIATTR_VRC_CTA_INIT_COUNT
	.align		4
        /*0044*/ 	.byte	0x02, 0x4a
	.zero		1
	.zero		1


	//----- nvinfo : EIATTR_EXIT_INSTR_OFFSETS
	.align		4
        /*0048*/ 	.byte	0x04, 0x1c
        /*004a*/ 	.short	(.L_6035 - .L_6034)


	//   ....[0]....
.L_6034:
        /*004c*/ 	.word	0x00000800


	//   ....[1]....
        /*0050*/ 	.word	0x00000850


	//   ....[2]....
        /*0054*/ 	.word	0x000009e0


	//----- nvinfo : EIATTR_MAX_THREADS
	.align		4
.L_6035:
        /*0058*/ 	.byte	0x04, 0x05
        /*005a*/ 	.short	(.L_6037 - .L_6036)
.L_6036:
        /*005c*/ 	.word	0x00000080
        /*0060*/ 	.word	0x00000001
        /*0064*/ 	.word	0x00000001


	//----- nvinfo : EIATTR_CRS_STACK_SIZE
	.align		4
.L_6037:
        /*0068*/ 	.byte	0x04, 0x1e
        /*006a*/ 	.short	(.L_6039 - .L_6038)
.L_6038:
        /*006c*/ 	.word	0x00000000


	//----- nvinfo : EIATTR_CBANK_PARAM_SIZE
	.align		4
.L_6039:
        /*0070*/ 	.byte	0x03, 0x19
        /*0072*/ 	.short	0x0020


	//----- nvinfo : EIATTR_PARAM_CBANK
	.align		4
        /*0074*/ 	.byte	0x04, 0x0a
        /*0076*/ 	.short	(.L_6041 - .L_6040)
	.align		4
.L_6040:
        /*0078*/ 	.word	index@(.nv.constant0._ZN2at6native29vectorized_elementwise_kernelILi2ENS0_13AUnaryFunctorIiiiNS0_17BitwiseAndFunctorIiEEEESt5arrayIPcLm2EEEEviT0_T1_)
        /*007c*/ 	.short	0x0380
        /*007e*/ 	.short	0x0020


	//----- nvinfo : EIATTR_SW_WAR
	.align		4
.L_6041:
        /*0080*/ 	.byte	0x04, 0x36
        /*0082*/ 	.short	(.L_6043 - .L_6042)
.L_6042:
        /*0084*/ 	.word	0x00000008
.L_6043:


//--------------------- .nv.info._ZN2at6native29vectorized_elementwise_kernelILi4ENS0_13AUnaryFunctorIiiiNS0_17BitwiseAndFunctorIiEEEESt5arrayIPcLm2EEEEviT0_T1_ --------------------------
	.section	.nv.info._ZN2at6native29vectorized_elementwise_kernelILi4ENS0_13AUnaryFunctorIiiiNS0_17BitwiseAndFunctorIiEEEESt5arrayIPcLm2EEEEviT0_T1_,"",@"SHT_CUDA_INFO"
	.sectionflags	@""
	.align	4


	//----- nvinfo : EIATTR_CUDA_API_VERSION
	.align		4
        /*0000*/ 	.byte	0x04, 0x37
        /*0002*/ 	.short	(.L_6045 - .L_6044)
.L_6044:
        /*0004*/ 	.word	0x00000082


	//----- nvinfo : EIATTR_KPARAM_INFO
	.align		4
.L_6045:
        /*0008*/ 	.byte	0x04, 0x17
        /*000a*/ 	.short	(.L_6047 - .L_6046)
.L_6046:
        /*000c*/ 	.word	0x00000000
        /*0010*/ 	.short	0x0002
        /*0012*/ 	.short	0x0010
        /*0014*/ 	.byte	0x00, 0xf0, 0x41, 0x00


	//----- nvinfo : EIATTR_KPARAM_INFO
	.align		4
.L_6047:
        /*0018*/ 	.byte	0x04, 0x17
        /*001a*/ 	.short	(.L_6049 - .L_6048)
.L_6048:
        /*001c*/ 	.word	0x00000000
        /*0020*/ 	.short	0x0001
        /*0022*/ 	.short	0x0004
        /*0024*/ 	.byte	0x00, 0xf0, 0x21, 0x00


	//----- nvinfo : EIATTR_KPARAM_INFO
	.align		4
.L_6049:
        /*0028*/ 	.byte	0x04, 0x17
        /*002a*/ 	.short	(.L_6051 - .L_6050)
.L_6050:
        /*002c*/ 	.word	0x00000000
        /*0030*/ 	.short	0x0000
        /*0032*/ 	.short	0x0000
        /*0034*/ 	.byte	0x00, 0xf0, 0x11, 0x00


	//----- nvinfo : EIATTR_SPARSE_MMA_MASK
	.align		4
.L_6051:
        /*0038*/ 	.byte	0x03, 0x50
        /*003a*/ 	.short	0x0000


	//----- nvinfo : EIATTR_MAXREG_COUNT
	.align		4
        /*003c*/ 	.byte	0x03, 0x1b
        /*003e*/ 	.short	0x00ff


	//----- nvinfo : EIATTR_MERCURY_ISA_VERSION
	.align		4
        /*0040*/ 	.byte	0x03, 0x5f
        /*0042*/ 	.short	0x0101


	//----- nvinfo : EIATTR_VRC_CTA_INIT_COUNT
	.align		4
        /*0044*/ 	.byte	0x02, 0x4a
	.zero		1
	.zero		1


	//----- nvinfo : EIATTR_EXIT_INSTR_OFFSETS
	.align		4
        /*0048*/ 	.byte	0x04, 0x1c
        /*004a*/ 	.short	(.L_6053 - .L_6052)


	//   ....[0]....
.L_6052:
        /*004c*/ 	.word	0x00000800


	//   ....[1]....
        /*0050*/ 	.word	0x00000850


	//   ....[2]....
        /*0054*/ 	.word	0x000009a0


	//----- nvinfo : EIATTR_MAX_THREADS
	.align		4
.L_6053:
        /*0058*/ 	.byte	0x04, 0x05
        /*005a*/ 	.short	(.L_6055 - .L_6054)
.L_6054:
        /*005c*/ 	.word	0x00000080
        /*0060*/ 	.word	0x00000001
        /*0064*/ 	.word	0x00000001


	//----- nvinfo : EIATTR_CRS_STACK_SIZE
	.align		4
.L_6055:
        /*0068*/ 	.byte	0x04, 0x1e
        /*006a*/ 	.short	(.L_6057 - .L_6056)
.L_6056:
        /*006c*/ 	.word	0x00000000


	//----- nvinfo : EIATTR_CBANK_PARAM_SIZE
	.align		4
.L_6057:
        /*0070*/ 	.byte	0x03, 0x19
        /*0072*/ 	.short	0x0020


	//----- nvinfo : EIATTR_PARAM_CBANK
	.align		4
        /*0074*/ 	.byte	0x04, 0x0a
        /*0076*/ 	.short	(.L_6059 - .L_6058)
	.align		4
.L_6058:
        /*0078*/ 	.word	index@(.nv.constant0._ZN2at6native29vectorized_elementwise_kernelILi4ENS0_13AUnaryFunctorIiiiNS0_17BitwiseAndFunctorIiEEEESt5arrayIPcLm2EEEEviT0_T1_)
        /*007c*/ 	.short	0x0380
        /*007e*/ 	.short	0x0020


	//----- nvinfo : EIATTR_SW_WAR
	.align		4
.L_6059:
        /*0080*/ 	.byte	0x04, 0x36
        /*0082*/ 	.short	(.L_6061 - .L_6060)
.L_6060:
        /*0084*/ 	.word	0x00000008
.L_6061:


//--------------------- .nv.info._ZN2at6native29vectorized_elementwise_kernelILi8ENS0_13AUnaryFunctorIiiiNS0_17BitwiseAndFunctorIiEEEESt5arrayIPcLm2EEEEviT0_T1_ --------------------------
	.section	.nv.info._ZN2at6native29vectorized_elementwise_kernelILi8ENS0_13AUnaryFunctorIiiiNS0_17BitwiseAndFunctorIiEEEESt5arrayIPcLm2EEEEviT0_T1_,"",@"SHT_CUDA_INFO"
	.sectionflags	@""
	.align	4


	//----- nvinfo : EIATTR_CUDA_API_VERSION
	.align		4
        /*0000*/ 	.byte	0x04, 0x37
        /*0002*/ 	.short	(.L_6063 - .L_6062)
.L_6062:
        /*0004*/ 	.word	0x00000082


	//----- nvinfo : EIATTR_KPARAM_INFO
	.align		4
.L_6063:
        /*0008*/ 	.byte	0x04, 0x17
        /*000a*/ 	.short	(.L_6065 - .L_6064)
.L_6064:
        /*000c*/ 	.word	0x00000000
        /*0010*/ 	.short	0x0002
        /*0012*/ 	.short	0x0010
        /*0014*/ 	.byte	0x00, 0xf0, 0x41, 0x00


	//----- nvinfo : EIATTR_KPARAM_INFO
	.align		4
.L_6065:
        /*0018*/ 	.byte	0x04, 0x17
        /*001a*/ 	.short	(.L_6067 - .L_6066)
.L_6066:
        /*001c*/ 	.word	0x00000000
        /*0020*/ 	.short	0x0001
        /*0022*/ 	.short	0x0004
        /*0024*/ 	.byte	0x00, 0xf0, 0x21, 0x00


	//----- nvinfo : EIATTR_KPARAM_INFO
	.align		4
.L_6067:
        /*0028*/ 	.byte	0x04, 0x17
        /*002a*/ 	.short	(.L_6069 - .L_6068)
.L_6068:
        /*002c*/ 	.word	0x00000000
        /*0030*/ 	.short	0x0000
        /*0032*/ 	.short	0x0000
        /*0034*/ 	.byte	0x00, 0xf0, 0x11, 0x00


	//----- nvinfo : EIATTR_SPARSE_MMA_MASK
	.align		4
.L_6069:
        /*0038*/ 	.byte	0x03, 0x50
        /*003a*/ 	.short	0x0000


	//----- nvinfo : EIATTR_MAXREG_COUNT
	.align		4
        /*003c*/ 	.byte	0x03, 0x1b
        /*003e*/ 	.short	0x00ff


	//----- nvinfo : EIATTR_MERCURY_ISA_VERSION
	.align		4
        /*0040*/ 	.byte	0x03, 0x5f
        /*0042*/ 	.short	0x0101


	//----- nvinfo : EIATTR_VRC_CTA_INIT_COUNT
	.align		4
        /*0044*/ 	.byte	0x02, 0x4a
	.zero		1
	.zero		1


	//----- nvinfo : EIATTR_EXIT_INSTR_OFFSETS
	.align		4
        /*0048*/ 	.byte	0x04, 0x1c
        /*004a*/ 	.short	(.L_6071 - .L_6070)


	//   ....[0]....
.L_6070:
        /*004c*/ 	.word	0x00000800


	//   ....[1]....
        /*0050*/ 	.word	0x00000850


	//   ....[2]....
        /*0054*/ 	.word	0x00000980


	//----- nvinfo : EIATTR_MAX_THREADS
	.align		4
.L_6071:
        /*0058*/ 	.byte	0x04, 0x05
        /*005a*/ 	.short	(.L_6073 - .L_6072)
.L_6072:
        /*005c*/ 	.word	0x00000080
        /*0060*/ 	.word	0x00000001
        /*0064*/ 	.word	0x00000001


	//----- nvinfo : EIATTR_CRS_STACK_SIZE
	.align		4
.L_6073:
        /*0068*/ 	.byte	0x04, 0x1e
        /*006a*/ 	.short	(.L_6075 - .L_6074)
.L_6074:
        /*006c*/ 	.word	0x00000000


	//----- nvinfo : EIATTR_CBANK_PARAM_SIZE
	.align		4
.L_6075:
        /*0070*/ 	.byte	0x03, 0x19
        /*0072*/ 	.short	0x0020


	//----- nvinfo : EIATTR_PARAM_CBANK
	.align		4
        /*0074*/ 	.byte	0x04, 0x0a
        /*0076*/ 	.short	(.L_6077 - .L_6076)
	.align		4
.L_6076:
        /*0078*/ 	.word	index@(.nv.constant0._ZN2at6native29vectorized_elementwise_kernelILi8ENS0_13AUnaryFunctorIiiiNS0_17BitwiseAndFunctorIiEEEESt5arrayIPcLm2EEEEviT0_T1_)
        /*007c*/ 	.short	0x0380
        /*007e*/ 	.short	0x0020


	//----- nvinfo : EIATTR_SW_WAR
	.align		4
.L_6077:
        /*0080*/ 	.byte	0x04, 0x36
        /*0082*/ 	.short	(.L_6079 - .L_6078)
.L_6078:
        /*0084*/ 	.word	0x00000008
.L_6079:


//--------------------- .nv.info._ZN2at6native18elementwise_kernelILi128ELi4EZNS0_15gpu_kernel_implINS0_13BinaryFunctorIiiiNS0_17BitwiseAndFunctorIiEEEEEEvRNS_18TensorIteratorBaseERKT_EUliE_EEviT1_ --------------------------
	.section	.nv.info._ZN2at6native18elementwise_kernelILi128ELi4EZNS0_15gpu_kernel_implINS0_13BinaryFunctorIiiiNS0_17BitwiseAndFunctorIiEEEEEEvRNS_18TensorIteratorBaseERKT_EUliE_EEviT1_,"",@"SHT_CUDA_INFO"
	.sectionflags	@""
	.align	4


	//----- nvinfo : EIATTR_CUDA_API_VERSION
	.align		4
        /*0000*/ 	.byte	0x04, 0x37
        /*0002*/ 	.short	(.L_6081 - .L_6080)
.L_6080:
        /*0004*/ 	.word	0x00000082


	//----- nvinfo : EIATTR_KPARAM_INFO
	.align		4
.L_6081:
        /*0008*/ 	.byte	0x04, 0x17
        /*000a*/ 	.short	(.L_6083 - .L_6082)
.L_6082:
        /*000c*/ 	.word	0x00000000
        /*0010*/ 	.short	0x0001
        /*0012*/ 	.short	0x0008
        /*0014*/ 	.byte	0x00, 0xf0, 0x21, 0x0a


	//----- nvinfo : EIATTR_KPARAM_INFO
	.align		4
.L_6083:
        /*0018*/ 	.byte	0x04, 0x17
        /*001a*/ 	.short	(.L_6085 - .L_6084)
.L_6084:
        /*001c*/ 	.word	0x00000000
        /*0020*/ 	.short	0x0000
        /*0022*/ 	.short	0x0000
        /*0024*/ 	.byte	0x00, 0xf0, 0x11, 0x00


	//----- nvinfo : EIATTR_SPARSE_MMA_MASK
	.align		4
.L_6085:
        /*0028*/ 	.byte	0x03, 0x50
        /*002a*/ 	.short	0x0000


	//----- nvinfo : EIATTR_MAXREG_COUNT
	.align		4
        /*002c*/ 	.byte	0x03, 0x1b
        /*002e*/ 	.short	0x0080


	//----- nvinfo : EIATTR_EXTERNS
	.align		4
        /*0030*/ 	.byte	0x04, 0x0f
        /*0032*/ 	.short	(.L_6087 - .L_6086)


	//   ....[0]....
	.align		4
.L_6086:
        /*0034*/ 	.word	index@(__assertfail)


	//----- nvinfo : EIATTR_MERCURY_ISA_VERSION
	.align		4
.L_6087:
        /*0038*/ 	.byte	0x03, 0x5f
        /*003a*/ 	.short	0x0101


	//----- nvinfo : EIATTR_VRC_CTA_INIT_COUNT
	.align		4
        /*003c*/ 	.byte	0x02, 0x4a
	.zero		1
	.zero		1


	//----- nvinfo : EIATTR_SYSCALL_OFFSETS
	.align		4
        /*0040*/ 	.byte	0x04, 0x46
        /*0042*/ 	.short	(.L_6089 - .L_6088)


	//   ....[0]....
.L_6088:
        /*0044*/ 	.word	0x000023f0


	//   ....[1]....
        /*0048*/ 	.word	0x000031c0


	//   ....[2]....
        /*004c*/ 	.word	0x00003f90


	//   ....[3]....
        /*0050*/ 	.word	0x000064e0


	//   ....[4]....
        /*0054*/ 	.word	0x000072b0


	//   ....[5]....
        /*0058*/ 	.word	0x00007e80


	//   ....[6]....
        /*005c*/ 	.word	0x0000a510


	//   ....[7]....
        /*0060*/ 	.word	0x0000b2e0


	//   ....[8]....
        /*0064*/ 	.word	0x0000beb0


	//   ....[9]....
        /*0068*/ 	.word	0x0000e560


	//   ....[10]....
        /*006c*/ 	.word	0x0000f330


	//   ....[11]....
        /*0070*/ 	.word	0x0000fed0


	//----- nvinfo : EIATTR_EXIT_INSTR_OFFSETS
	.align		4
.L_6089:
        /*0074*/ 	.byte	0x04, 0x1c
        /*0076*/ 	.short	(.L_6091 - .L_6090)


	//   ....[0]....
.L_6090:
        /*0078*/ 	.word	0x0000c190


	//   ....[1]....
        /*007c*/ 	.word	0x0000f460


	//   ....[2]....
        /*0080*/ 	.word	0x0000f480


	//   ....[3]....
        /*0084*/ 	.word	0x0000f510


	//   ....[4]....
        /*0088*/ 	.word	0x0000f530


	//   ....[5]....
        /*008c*/ 	.word	0x0000f550


	//   ....[6]....
        /*0090*/ 	.word	0x0000f5e0


	//   ....[7]....
        /*0094*/ 	.word	0x0000f620


	//   ....[8]....
        /*0098*/ 	.word	0x0000f6c0


	//   ....[9]....
        /*009c*/ 	.word	0x0000f710


	//   ....[10]....
        /*00a0*/ 	.word	0x0000f740


	//   ....[11]....
        /*00a4*/ 	.word	0x0000f800


	//   ....[12]....
        /*00a8*/ 	.word	0x0000f970


	//   ....[13]....
        /*00ac*/ 	.word	0x0000fae0


	//   ....[14]....
        /*00b0*/ 	.word	0x0000fc40


	//   ....[15]....
        /*00b4*/ 	.word	0x0000fc70


	//   ....[16]....
        /*00b8*/ 	.word	0x0000fc90


	//   ....[17]....
        /*00bc*/ 	.word	0x0000fd30


	//   ....[18]....
        /*00c0*/ 	.word	0x0000fd70


	//   ....[19]....
        /*00c4*/ 	.word	0x0000fee0


	//   ....[20]....
        /*00c8*/ 	.word	0x0000fff0


	//   ....[21]....
        /*00cc*/ 	.word	0x00010130


	//   ....[22]....
        /*00d0*/ 	.word	0x00010170


	//----- nvinfo : EIATTR_MAX_THREADS
	.align		4
.L_6091:
        /*00d4*/ 	.byte	0x04, 0x05
        /*00d6*/ 	.short	(.L_6093 - .L_6092)
.L_6092:
        /*00d8*/ 	.word	0x00000080
        /*00dc*/ 	.word	0x00000001
        /*00e0*/ 	.word	0x00000001


	//----- nvinfo : EIATTR_CRS_STACK_SIZE
	.align		4
.L_6093:
        /*00e4*/ 	.byte	0x04, 0x1e
        /*00e6*/ 	.short	(.L_6095 - .L_6094)
.L_6094:
        /*00e8*/ 	.word	0x00000000


	//----- nvinfo : EIATTR_CBANK_PARAM_SIZE
	.align		4
.L_6095:
        /*00ec*/ 	.byte	0x03, 0x19
        /*00ee*/ 	.short	0x0290


	//----- nvinfo : EIATTR_PARAM_CBANK
	.align		4
        /*00f0*/ 	.byte	0x04, 0x0a
        /*00f2*/ 	.short	(.L_6097 - .L_6096)
	.align		4
.L_6096:
        /*00f4*/ 	.word	index@(.nv.constant0._ZN2at6native18elementwise_kernelILi128ELi4EZNS0_15gpu_kernel_implINS0_13BinaryFunctorIiiiNS0_17BitwiseAndFunctorIiEEEEEEvRNS_18TensorIteratorBaseERKT_EUliE_EEviT1_)
        /*00f8*/ 	.short	0x0380
        /*00fa*/ 	.short	0x0290


	//----- nvinfo : EIATTR_SW_WAR
	.align		4
.L_6097:
        /*00fc*/ 	.byte	0x04, 0x36
        /*00fe*/ 	.short	(.L_6099 - .L_6098)
.L_6098:
        /*0100*/ 	.word	0x00000008
.L_6099:


//--------------------- .nv.info._ZN2at6native27unrolled_elementwise_kernelINS0_13BinaryFunctorIiiiNS0_17BitwiseAndFunctorIiEEEESt5arrayIPcLm3EELi4E23TrivialOffsetCalculatorILi2EjES9_ILi1EjENS0_6memory12LoadWithCastILi2EEENSC_13StoreWithCastILi1EEEEEviT_T0_T2_T3_T4_T5_ --------------------------
	.section	.nv.info._ZN2at6native27unrolled_elementwise_kernelINS0_13BinaryFunctorIiiiNS0_17BitwiseAndFunctorIiEEEESt5arrayIPcLm3EELi4E23TrivialOffsetCalculatorILi2EjES9_ILi1EjENS0_6memory12LoadWithCastILi2EEENSC_13StoreWithCastILi1EEEEEviT_T0_T2_T3_T4_T5_,"",@"SHT_CUDA_INFO"
	.sectionflags	@""
	.align	4


	//----- nvinfo : EIATTR_CUDA_API_VERSION
	.align		4
        /*0000*/ 	.byte	0x04, 0x37
        /*0002*/ 	.short	(.L_6101 - .L_6100)
.L_6100:
        /*0004*/ 	.word	0x00000082


	//----- nvinfo : EIATTR_KPARAM_INFO
	.align		4
.L_6101:
        /*0008*/ 	.byte	0x04, 0x17
        /*000a*/ 	.short	(.L_6103 - .L_6102)
.L_6102:
        /*000c*/ 	.word	0x00000000
        /*0010*/ 	.short	0x0006
        /*0012*/ 	.short	0x0030
        /*0014*/ 	.byte	0x00, 0xf0, 0x21, 0x00


	//----- nvinfo : EIATTR_KPARAM_INFO
	.align		4
.L_6103:
        /*0018*/ 	.byte	0x04, 0x17
        /*001a*/ 	.short	(.L_6105 - .L_6104)
.L_6104:
        /*001c*/ 	.word	0x00000000
        /*0020*/ 	.short	0x0005
        /*0022*/ 	.short	0x0024
        /*0024*/ 	.byte	0x00, 0xf0, 0x31, 0x00


	//----- nvinfo : EIATTR_KPARAM_INFO
	.align		4
.L_6105:
        /*0028*/ 	.byte	0x04, 0x17
        /*002a*/ 	.short	(.L_6107 - .L_6106)
.L_6106:
        /*002c*/ 	.word	0x00000000
        /*0030*/ 	.short	0x0004
        /*0032*/ 	.short	0x0021
        /*0034*/ 	.byte	0x00, 0xf0, 0x05, 0x00


	//----- nvinfo : EIATTR_KPARAM_INFO
	.align		4
.L_6107:
        /*0038*/ 	.byte	0x04, 0x17
        /*003a*/ 	.short	(.L_6109 - .L_6108)
.L_6108:
        /*003c*/ 	.word	0x00000000
        /*0040*/ 	.short	0x0003
        /*0042*/ 	.short	0x0020
        /*0044*/ 	.byte	0x00, 0xf0, 0x05, 0x00


	//----- nvinfo : EIATTR_KPARAM_INFO
	.align		4
.L_6109:
        /*0048*/ 	.byte	0x04, 0x17
        /*004a*/ 	.short	(.L_6111 - .L_6110)
.L_6110:
        /*004c*/ 	.word	0x00000000
        /*0050*/ 	.short	0x0002
        /*0052*/ 	.short	0x0008
        /*0054*/ 	.byte	0x00, 0xf0, 0x61, 0x00


	//----- nvinfo : EIATTR_KPARAM_INFO
	.align		4
.L_6111:
        /*0058*/ 	.byte	0x04, 0x17
        /*005a*/ 	.short	(.L_6113 - .L_6112)
.L_6112:
        /*005c*/ 	.word	0x00000000
        /*0060*/ 	.short	0x0001
        /*0062*/ 	.short	0x0004
        /*0064*/ 	.byte	0x00, 0xf0, 0x05, 0x00


	//----- nvinfo : EIATTR_KPARAM_INFO
	.align		4
.L_6113:
        /*0068*/ 	.byte	0x04, 0x17
        /*006a*/ 	.short	(.L_6115 - .L_6114)
.L_6114:
        /*006c*/ 	.word	0x00000000
        /*0070*/ 	.short	0x0000
        /*0072*/ 	.short	0x0000
        /*0074*/ 	.byte	0x00, 0xf0, 0x11, 0x00


	//----- nvinfo : EIATTR_SPARSE_MMA_MASK
	.align		4
.L_6115:
        /*0078*/ 	.byte	0x03, 0x50
        /*007a*/ 	.short	0x0000


	//----- nvinfo : EIATTR_MAXREG_COUNT
	.align		4
        /*007c*/ 	.byte	0x03, 0x1b
        /*007e*/ 	.short	0x00ff


	//----- nvinfo : EIATTR_EXTERNS
	.align		4
        /*0080*/ 	.byte	0x04, 0x0f
        /*0082*/ 	.short	(.L_6117 - .L_6116)


	//   ....[0]....
	.align		4
.L_6116:
        /*0084*/ 	.word	index@(__assertfail)


	//----- nvinfo : EIATTR_MERCURY_ISA_VERSION
	.align		4
.L_6117:
        /*0088*/ 	.byte	0x03, 0x5f
        /*008a*/ 	.short	0x0101


	//----- nvinfo : EIATTR_VRC_CTA_INIT_COUNT
	.align		4
        /*008c*/ 	.byte	0x02, 0x4a
	.zero		1
	.zero		1


	//----- nvinfo : EIATTR_SYSCALL_OFFSETS
	.align		4
        /*0090*/ 	.byte	0x04, 0x46
        /*0092*/ 	.short	(.L_6119 - .L_6118)


	//   ....[0]....
.L_6118:
        /*0094*/ 	.word	0x00000de0


	//   ....[1]....
        /*0098*/ 	.word	0x00001be0


	//   ....[2]....
        /*009c*/ 	.word	0x00002b00


	//   ....[3]....
        /*00a0*/ 	.word	0x00003900


	//   ....[4]....
        /*00a4*/ 	.word	0x00004780


	//   ....[5]....
        /*00a8*/ 	.word	0x00005580


	//   ....[6]....
        /*00ac*/ 	.word	0x00006400


	//   ....[7]....
        /*00b0*/ 	.word	0x00007210


	//   ....[8]....
        /*00b4*/ 	.word	0x00008000


	//   ....[9]....
        /*00b8*/ 	.word	0x00008d30


	//   ....[10]....
        /*00bc*/ 	.word	0x00009bc0


	//   ....[11]....
        /*00c0*/ 	.word	0x0000aa30


	//----- nvinfo : EIATTR_EXIT_INSTR_OFFSETS
	.align		4
.L_6119:
        /*00c4*/ 	.byte	0x04, 0x1c
        /*00c6*/ 	.short	(.L_6121 - .L_6120)


	//   ....[0]....
.L_6120:
        /*00c8*/ 	.word	0x00009e90


	//   ....[1]....
        /*00cc*/ 	.word	0x00009fc0


	//   ....[2]....
        /*00d0*/ 	.word	0x00009fe0


	//   ....[3]....
        /*00d4*/ 	.word	0x0000a070


	//   ....[4]....
        /*00d8*/ 	.word	0x0000a090


	//   ....[5]....
        /*00dc*/ 	.word	0x0000a0b0


	//   ....[6]....
        /*00e0*/ 	.word	0x0000a140


	//   ....[7]....
        /*00e4*/ 	.word	0x0000a180


	//   ....[8]....
        /*00e8*/ 	.word	0x0000a220


	//   ....[9]....
        /*00ec*/ 	.word	0x0000a270


	//   ....[10]....
        /*00f0*/ 	.word	0x0000a2a0


	//   ....[11]....
        /*00f4*/ 	.word	0x0000a360


	//   ....[12]....
        /*00f8*/ 	.word	0x0000a4d0


	//   ....[13]....
        /*00fc*/ 	.word	0x0000a640


	//   ....[14]....
        /*0100*/ 	.word	0x0000a7a0


	//   ....[15]....
        /*0104*/ 	.word	0x0000a7d0


	//   ....[16]....
        /*0108*/ 	.word	0x0000a7f0


	//   ....[17]....
        /*010c*/ 	.word	0x0000a890


	//   ....[18]....
        /*0110*/ 	.word	0x0000a8d0


	//   ....[19]....
        /*0114*/ 	.word	0x0000aa40


	//   ....[20]....
        /*0118*/ 	.word	0x0000ab50


	//   ....[21]....
        /*011c*/ 	.word	0x0000ac90


	//   ....[22]....
        /*0120*/ 	.word	0x0000acd0


	//----- nvinfo : EIATTR_MAX_THREADS
	.align		4
.L_6121:
        /*0124*/ 	.byte	0x04, 0x05
        /*0126*/ 	.short	(.L_6123 - .L_6122)
.L_6122:
        /*0128*/ 	.word	0x00000080
        /*012c*/ 	.word	0x00000001
        /*0130*/ 	.word	0x00000001


	//----- nvinfo : EIATTR_CRS_STACK_SIZE
	.align		4
.L_6123:
        /*0134*/ 	.byte	0x04, 0x1e
        /*0136*/ 	.short	(.L_6125 - .L_6124)
.L_6124:
        /*0138*/ 	.word	0x00000000


	//----- nvinfo : EIATTR_CBANK_PARAM_SIZE
	.align		4
.L_6125:
        /*013c*/ 	.byte	0x03, 0x19
        /*013e*/ 	.short	0x0038


	//----- nvinfo : EIATTR_PARAM_CBANK
	.align		4
        /*0140*/ 	.byte	0x04, 0x0a
        /*0142*/ 	.short	(.L_6127 - .L_6126)
	.align		4
.L_6126:
        /*0144*/ 	.word	index@(.nv.constant0._ZN2at6native27unrolled_elementwise_kernelINS0_13BinaryFunctorIiiiNS0_17BitwiseAndFunctorIiEEEESt5arrayIPcLm3EELi4E23TrivialOffsetCalculatorILi2EjES9_ILi1EjENS0_6memory12LoadWithCastILi2EEENSC_13StoreWithCastILi1EEEEEviT_T0_T2_T3_T4_T5_)
        /*0148*/ 	.short	0x0380
        /*014a*/ 	.short	0x0038


	//----- nvinfo : EIATTR_SW_WAR
	.align		4
.L_6127:
        /*014c*/ 	.byte	0x04, 0x36
        /*014e*/ 	.short	(.L_6129 - .L_6128)
.L_6128:
        /*0150*/ 	.word	0x00000008
.L_6129:


//--------------------- .nv.info._ZN2at6native18elementwise_kernelILi128ELi2EZNS0_22gpu_kernel_impl_nocastINS0_13BinaryFunctorIiiiNS0_17BitwiseAndFunctorIiEEEEEEvRNS_18TensorIteratorBaseERKT_EUliE_EEviT1_ --------------------------
	.section	.nv.info._ZN2at6native18elementwise_kernelILi128ELi2EZNS0_22gpu_kernel_impl_nocastINS0_13BinaryFunctorIiiiNS0_17BitwiseAndFunctorIiEEEEEEvRNS_18TensorIteratorBaseERKT_EUliE_EEviT1_,"",@"SHT_CUDA_INFO"
	.sectionflags	@""
	.align	4


	//----- nvinfo : EIATTR_CUDA_API_VERSION
	.align		4
        /*0000*/ 	.byte	0x04, 0x37
        /*0002*/ 	.short	(.L_6131 - .L_6130)
.L_6130:
        /*0004*/ 	.word	0x00000082


	//----- nvinfo : EIATTR_KPARAM_INFO
	.align		4
.L_6131:
        /*0008*/ 	.byte	0x04, 0x17
        /*000a*/ 	.short	(.L_6133 - .L_6132)
.L_6132:
        /*000c*/ 	.word	0x00000000
        /*0010*/ 	.short	0x0001
        /*0012*/ 	.short	0x0008
        /*0014*/ 	.byte	0x00, 0xf0, 0x21, 0x0a


	//----- nvinfo : EIATTR_KPARAM_INFO
	.align		4
.L_6133:
        /*0018*/ 	.byte	0x04, 0x17
        /*001a*/ 	.short	(.L_6135 - .L_6134)
.L_6134:
        /*001c*/ 	.word	0x00000000
        /*0020*/ 	.short	0x0000
        /*0022*/ 	.short	0x0000
        /*0024*/ 	.byte	0x00, 0xf0, 0x11, 0x00


	//----- nvinfo : EIATTR_SPARSE_MMA_MASK
	.align		4
.L_6135:
        /*0028*/ 	.byte	0x03, 0x50
        /*002a*/ 	.short	0x0000


	//----- nvinfo : EIATTR_MAXREG_COUNT
	.align		4
        /*002c*/ 	.byte	0x03, 0x1b
        /*002e*/ 	.short	0x0080


	//----- nvinfo : EIATTR_MERCURY_ISA_VERSION
	.align		4
        /*0030*/ 	.byte	0x03, 0x5f
        /*0032*/ 	.short	0x0101


	//----- nvinfo : EIATTR_VRC_CTA_INIT_COUNT
	.align		4
        /*0034*/ 	.byte	0x02, 0x4a
	.zero		1
	.zero		1


	//----- nvinfo : EIATTR_EXIT_INSTR_OFFSETS
	.align		4
        /*0038*/ 	.byte	0x04, 0x1c
        /*003a*/ 	.short	(.L_6137 - .L_6136)


	//   ....[0]....
.L_6136:
        /*003c*/ 	.word	0x00000170


	//   ....[1]....
        /*0040*/ 	.word	0x000001f0


	//   ....[2]....
        /*0044*/ 	.word	0x00001920


	//   ....[3]....
        /*0048*/ 	.word	0x00002fb0


	//----- nvinfo : EIATTR_MAX_THREADS
	.align		4
.L_6137:
        /*004c*/ 	.byte	0x04, 0x05
        /*004e*/ 	.short	(.L_6139 - .L_6138)
.L_6138:
        /*0050*/ 	.word	0x00000080
        /*0054*/ 	.word	0x00000001
        /*0058*/ 	.word	0x00000001


	//----- nvinfo : EIATTR_CRS_STACK_SIZE
	.align		4
.L_6139:
        /*005c*/ 	.byte	0x04, 0x1e
        /*005e*/ 	.short	(.L_6141 - .L_6140)
.L_6140:
        /*0060*/ 	.word	0x00000000


	//----- nvinfo : EIATTR_CBANK_PARAM_SIZE
	.align		4
.L_6141:
        /*0064*/ 	.byte	0x03, 0x19
        /*0066*/ 	.short	0x0290


	//----- nvinfo : EIATTR_PARAM_CBANK
	.align		4
        /*0068*/ 	.byte	0x04, 0x0a
        /*006a*/ 	.short	(.L_6143 - .L_6142)
	.align		4
.L_6142:
        /*006c*/ 	.word	index@(.nv.constant0._ZN2at6native18elementwise_kernelILi128ELi2EZNS0_22gpu_kernel_impl_nocastINS0_13BinaryFunctorIiiiNS0_17BitwiseAndFunctorIiEEEEEEvRNS_18TensorIteratorBaseERKT_EUliE_EEviT1_)
        /*0070*/ 	.short	0x0380
        /*0072*/ 	.short	0x0290


	//----- nvinfo : EIATTR_SW_WAR
	.align		4
.L_6143:
        /*0074*/ 	.byte	0x04, 0x36
        /*0076*/ 	.short	(.L_6145 - .L_6144)
.L_6144:
        /*0078*/ 	.word	0x00000008
.L_6145:


//--------------------- .nv.info._ZN2at6native27unrolled_elementwise_kernelINS0_13BinaryFunctorIiiiNS0_17BitwiseAndFunctorIiEEEESt5arrayIPcLm3EELi4E23TrivialOffsetCalculatorILi2EjES9_ILi1EjENS0_6memory15LoadWithoutCastENSC_16StoreWithoutCastEEEviT_T0_T2_T3_T4_T5_ --------------------------
	.section	.nv.info._ZN2at6native27unrolled_elementwise_kernelINS0_13BinaryFunctorIiiiNS0_17BitwiseAndFunctorIiEEEESt5arrayIPcLm3EELi4E23TrivialOffsetCalculatorILi2EjES9_ILi1EjENS0_6memory15LoadWithoutCastENSC_16StoreWithoutCastEEEviT_T0_T2_T3_T4_T5_,"",@"SHT_CUDA_INFO"
	.sectionflags	@""
	.align	4


	//----- nvinfo : EIATTR_CUDA_API_VERSION
	.align		4
        /*0000*/ 	.byte	0x04, 0x37
        /*0002*/ 	.short	(.L_6147 - .L_6146)
.L_6146:
        /*0004*/ 	.word	0x00000082


	//----- nvinfo : EIATTR_KPARAM_INFO
	.align		4
.L_6147:
        /*0008*/ 	.byte	0x04, 0x17
        /*000a*/ 	.short	(.L_6149 - .L_6148)
.L_6148:
        /*000c*/ 	.word	0x00000000
        /*0010*/ 	.short	0x0006
        /*0012*/ 	.short	0x0023
        /*0014*/ 	.byte	0x00, 0xf0, 0x05, 0x00


	//----- nvinfo : EIATTR_KPARAM_INFO
	.align		4
.L_6149:
        /*0018*/ 	.byte	0x04, 0x17
        /*001a*/ 	.short	(.L_6151 - .L_6150)
.L_6150:
        /*001c*/ 	.word	0x00000000
        /*0020*/ 	.short	0x0005
        /*0022*/ 	.short	0x0022
        /*0024*/ 	.byte	0x00, 0xf0, 0x05, 0x00


	//----- nvinfo : EIATTR_KPARAM_INFO
	.align		4
.L_6151:
        /*0028*/ 	.byte	0x04, 0x17
        /*002a*/ 	.short	(.L_6153 - .L_6152)
.L_6152:
        /*002c*/ 	.word	0x00000000
        /*0030*/ 	.short	0x0004
        /*0032*/ 	.short	0x0021
        /*0034*/ 	.byte	0x00, 0xf0, 0x05, 0x00


	//----- nvinfo : EIATTR_KPARAM_INFO
	.align		4
.L_6153:
        /*0038*/ 	.byte	0x04, 0x17
        /*003a*/ 	.short	(.L_6155 - .L_6154)
.L_6154:
        /*003c*/ 	.word	0x00000000
        /*0040*/ 	.short	0x0003
        /*0042*/ 	.short	0x0020
        /*0044*/ 	.byte	0x00, 0xf0, 0x05, 0x00


	//----- nvinfo : EIATTR_KPARAM_INFO
	.align		4
.L_6155:
        /*0048*/ 	.byte	0x04, 0x17
        /*004a*/ 	.short	(.L_6157 - .L_6156)
.L_6156:
        /*004c*/ 	.word	0x00000000
        /*0050*/ 	.short	0x0002
        /*0052*/ 	.short	0x0008
        /*0054*/ 	.byte	0x00, 0xf0, 0x61, 0x00


	//----- nvinfo : EIATTR_KPARAM_INFO
	.align		4
.L_6157:
        /*0058*/ 	.byte	0x04, 0x17
        /*005a*/ 	.short	(.L_6159 - .L_6158)
.L_6158:
        /*005c*/ 	.word	0x00000000
        /*0060*/ 	.short	0x0001
        /*0062*/ 	.short	0x0004
        /*0064*/ 	.byte	0x00, 0xf0, 0x05, 0x00


	//----- nvinfo : EIATTR_KPARAM_INFO
	.align		4
.L_6159:
        /*0068*/ 	.byte	0x04, 0x17
        /*006a*/ 	.short	(.L_6161 - .L_6160)
.L_6160:
        /*006c*/ 	.word	0x00000000
        /*0070*/ 	.short	0x0000
        /*0072*/ 	.short	0x0000
        /*0074*/ 	.byte	0x00, 0xf0, 0x11, 0x00


	//----- nvinfo : EIATTR_SPARSE_MMA_MASK
	.align		4
.L_6161:
        /*0078*/ 	.byte	0x03, 0x50
        /*007a*/ 	.short	0x0000


	//----- nvinfo : EIATTR_MAXREG_COUNT
	.align		4
        /*007c*/ 	.byte	0x03, 0x1b
        /*007e*/ 	.short	0x00ff


	//----- nvinfo : EIATTR_MERCURY_ISA_VERSION
	.align		4
        /*0080*/ 	.byte	0x03, 0x5f
        /*0082*/ 	.short	0x0101


	//----- nvinfo : EIATTR_VRC_CTA_INIT_COUNT
	.align		4
        /*0084*/ 	.byte	0x02, 0x4a
	.zero		1
	.zero		1


	//----- nvinfo : EIATTR_EXIT_INSTR_OFFSETS
	.align		4
        /*0088*/ 	.byte	0x04, 0x1c
        /*008a*/ 	.short	(.L_6163 - .L_6162)


	//   ....[0]....
.L_6162:
        /*008c*/ 	.word	0x000004f0


	//   ....[1]....
        /*0090*/ 	.word	0x00000540


	//----- nvinfo : EIATTR_MAX_THREADS
	.align		4
.L_6163:
        /*0094*/ 	.byte	0x04, 0x05
        /*0096*/ 	.short	(.L_6165 - .L_6164)
.L_6164:
        /*0098*/ 	.word	0x00000080
        /*009c*/ 	.word	0x00000001
        /*00a0*/ 	.word	0x00000001


	//----- nvinfo : EIATTR_CRS_STACK_SIZE
	.align		4
.L_6165:
        /*00a4*/ 	.byte	0x04, 0x1e
        /*00a6*/ 	.short	(.L_6167 - .L_6166)
.L_6166:
        /*00a8*/ 	.word	0x00000000


	//----- nvinfo : EIATTR_CBANK_PARAM_SIZE
	.align		4
.L_6167:
        /*00ac*/ 	.byte	0x03, 0x19
        /*00ae*/ 	.short	0x0024


	//----- nvinfo : EIATTR_PARAM_CBANK
	.align		4
        /*00b0*/ 	.byte	0x04, 0x0a
        /*00b2*/ 	.short	(.L_6169 - .L_6168)
	.align		4
.L_6168:
        /*00b4*/ 	.word	index@(.nv.constant0._ZN2at6native27unrolled_elementwise_kernelINS0_13BinaryFunctorIiiiNS0_17BitwiseAndFunctorIiEEEESt5arrayIPcLm3EELi4E23TrivialOffsetCalculatorILi2EjES9_ILi1EjENS0_6memory15LoadWithoutCastENSC_16StoreWithoutCastEEEviT_T0_T2_T3_T4_T5_)
        /*00b8*/ 	.short	0x0380
        /*00ba*/ 	.short	0x0024


	//----- nvinfo : EIATTR_SW_WAR
	.align		4
.L_6169:
        /*00bc*/ 	.byte	0x04, 0x36
        /*00be*/ 	.short	(.L_6171 - .L_6170)
.L_6170:
        /*00c0*/ 	.word	0x00000008
.L_6171:


//--------------------- .nv.info._ZN2at6native29vectorized_elementwise_kernelILi2ENS0_13BinaryFunctorIiiiNS0_17BitwiseAndFunctorIiEEEESt5arrayIPcLm3EEEEviT0_T1_ --------------------------
	.section	.nv.info._ZN2at6native29vectorized_elementwise_kernelILi2ENS0_13BinaryFunctorIiiiNS0_17BitwiseAndFunctorIiEEEESt5arrayIPcLm3EEEEviT0_T1_,"",@"SHT_CUDA_INFO"
	.sectionflags	@""
	.align	4


	//----- nvinfo : EIATTR_CUDA_API_VERSION
	.align		4
        /*0000*/ 	.byte	0x04, 0x37
        /*0002*/ 	.short	(.L_6173 - .L_6172)
.L_6172:
        /*0004*/ 	.word	0x00000082


	//----- nvinfo : EIATTR_KPARAM_INFO
	.align		4
.L_6173:
        /*0008*/ 	.byte	0x04, 0x17
        /*000a*/ 	.short	(.L_6175 - .L_6174)
.L_6174:
        /*000c*/ 	.word	0x00000000
        /*0010*/ 	.short	0x0002
        /*0012*/ 	.short	0x0008
        /*0014*/ 	.byte	0x00, 0xf0, 0x61, 0x00


	//----- nvinfo : EIATTR_KPARAM_INFO
	.align		4
.L_6175:
        /*0018*/ 	.byte	0x04, 0x17
        /*001a*/ 	.short	(.L_6177 - .L_6176)
.L_6176:
        /*001c*/ 	.word	0x00000000
        /*0020*/ 	.short	0x0001
        /*0022*/ 	.short	0x0004
        /*0024*/ 	.byte	0x00, 0xf0, 0x05, 0x00


	//----- nvinfo : EIATTR_KPARAM_INFO
	.align		4
.L_6177:
        /*0028*/ 	.byte	0x04, 0x17
        /*002a*/ 	.short	(.L_6179 - .L_6178)
.L_6178:
        /*002c*/ 	.word	0x00000000
        /*0030*/ 	.short	0x0000
        /*0032*/ 	.short	0x0000
        /*0034*/ 	.byte	0x00, 0xf0, 0x11, 0x00


	//----- nvinfo : EIATTR_SPARSE_MMA_MASK
	.align		4
.L_6179:
        /*0038*/ 	.byte	0x03, 0x50
        /*003a*/ 	.short	0x0000


	//----- nvinfo : EIATTR_MAXREG_COUNT
	.align		4
        /*003c*/ 	.byte	0x03, 0x1b
        /*003e*/ 	.short	0x00ff


	//----- nvinfo : EIATTR_MERCURY_ISA_VERSION
	.align		4
        /*0040*/ 	.byte	0x03, 0x5f
        /*0042*/ 	.short	0x0101


	//----- nvinfo : EIATTR_VRC_CTA_INIT_COUNT
	.align		4
        /*0044*/ 	.byte	0x02, 0x4a
	.zero		1
	.zero		1


	//----- nvinfo : EIATTR_EXIT_INSTR_OFFSETS
	.align		4
        /*0048*/ 	.byte	0x04, 0x1c
        /*004a*/ 	.short	(.L_6181 - .L_6180)


	//   ....[0]....
.L_6180:
        /*004c*/ 	.word	0x000009d0


	//   ....[1]....
        /*0050*/ 	.word	0x00000a20


	//   ....[2]....
        /*0054*/ 	.word	0x00000c10


	//----- nvinfo : EIATTR_MAX_THREADS
	.align		4
.L_6181:
        /*0058*/ 	.byte	0x04, 0x05
        /*005a*/ 	.short	(.L_6183 - .L_6182)
.L_6182:
        /*005c*/ 	.word	0x00000080
        /*0060*/ 	.word	0x00000001
        /*0064*/ 	.word	0x00000001


	//----- nvinfo : EIATTR_CRS_STACK_SIZE
	.align		4
.L_6183:
        /*0068*/ 	.byte	0x04, 0x1e
        /*006a*/ 	.short	(.L_6185 - .L_6184)
.L_6184:
        /*006c*/ 	.word	0x00000000


	//----- nvinfo : EIATTR_CBANK_PARAM_SIZE
	.align		4
.L_6185:
        /*0070*/ 	.byte	0x03, 0x19
        /*0072*/ 	.short	0x0020


	//----- nvinfo : EIATTR_PARAM_CBANK
	.align		4
        /*0074*/ 	.byte	0x04, 0x0a
        /*0076*/ 	.short	(.L_6187 - .L_6186)
	.align		4
.L_6186:
        /*0078*/ 	.word	index@(.nv.constant0._ZN2at6native29vectorized_elementwise_kernelILi2ENS0_13BinaryFunctorIiiiNS0_17BitwiseAndFunctorIiEEEESt5arrayIPcLm3EEEEviT0_T1_)
        /*007c*/ 	.short	0x0380
        /*007e*/ 	.short	0x0020


	//----- nvinfo : EIATTR_SW_WAR
	.align		4
.L_6187:
        /*0080*/ 	.byte	0x04, 0x36
        /*0082*/ 	.short	(.L_6189 - .L_6188)
.L_6188:
        /*0084*/ 	.word	0x00000008
.L_6189:


//--------------------- .nv.info._ZN2at6native29vectorized_elementwise_kernelILi4ENS0_13BinaryFunctorIiiiNS0_17BitwiseAndFunctorIiEEEESt5arrayIPcLm3EEEEviT0_T1_ --------------------------
	.section	.nv.info._ZN2at6native29vectorized_elementwise_kernelILi4ENS0_13BinaryFunctorIiiiNS0_17BitwiseAndFunctorIiEEEESt5arrayIPcLm3EEEEviT0_T1_,"",@"SHT_CUDA_INFO"
	.sectionflags	@""
	.align	4


	//----- nvinfo : EIATTR_CUDA_API_VERSION
	.align		4
        /*0000*/ 	.byte	0x04, 0x37
        /*0002*/ 	.short	(.L_6191 - .L_6190)
.L_6190:
        /*0004*/ 	.word	0x00000082


	//----- nvinfo : EIATTR_KPARAM_INFO
	.align		4
.L_6191:
        /*0008*/ 	.byte	0x04, 0x17
        /*000a*/ 	.short	(.L_6193 - .L_6192)
.L_6192:
        /*000c*/ 	.word	0x00000000
        /*0010*/ 	.short	0x0002
        /*0012*/ 	.short	0x0008
        /*0014*/ 	.byte	0x00, 0xf0, 0x61, 0x00


	//----- nvinfo : EIATTR_KPARAM_INFO
	.align		4
.L_6193:
        /*0018*/ 	.byte	0x04, 0x17
        /*001a*/ 	.short	(.L_6195 - .L_6194)
.L_6194:
        /*001c*/ 	.word	0x00000000
        /*0020*/ 	.short	0x0001
        /*0022*/ 	.short	0x0004
        /*0024*/ 	.byte	0x00, 0xf0, 0x05, 0x00


	//----- nvinfo : EIATTR_KPARAM_INFO
	.align		4
.L_6195:
        /*0028*/ 	.byte	0x04, 0x17
        /*002a*/ 	.short	(.L_6197 - .L_6196)
.L_6196:
        /*002c*/ 	.word	0x00000000
        /*0030*/ 	.short	0x0000
        /*0032*/ 	.short	0x0000
        /*0034*/ 	.byte	0x00, 0xf0, 0x11, 0x00


	//----- nvinfo : EIATTR_SPARSE_MMA_MASK
	.align		4
.L_6197:
        /*0038*/ 	.byte	0x03, 0x50
        /*003a*/ 	.short	0x0000


	//----- nvinfo : EIATTR_MAXREG_COUNT
	.align		4
        /*003c*/ 	.byte	0x03, 0x1b
        /*003e*/ 	.short	0x00ff


	//----- nvinfo : EIATTR_MERCURY_ISA_VERSION
	.align		4
        /*0040*/ 	.byte	0x03, 0x5f
        /*0042*/ 	.short	0x0101


	//----- nvinfo : EIATTR_VRC_CTA_INIT_COUNT
	.align		4
        /*0044*/ 	.byte	0x02, 0x4a
	.zero		1
	.zero		1


	//----- nvinfo : EIATTR_EXIT_INSTR_OFFSETS
	.align		4
        /*0048*/ 	.byte	0x04, 0x1c
        /*004a*/ 	.short	(.L_6199 - .L_6198)


	//   ....[0]....
.L_6198:
        /*004c*/ 	.word	0x000009d0


	//   ....[1]....
        /*0050*/ 	.word	0x00000a20


	//   ....[2]....
        /*0054*/ 	.word	0x00000bb0


	//----- nvinfo : EIATTR_MAX_THREADS
	.align		4
.L_6199:
        /*0058*/ 	.byte	0x04, 0x05
        /*005a*/ 	.short	(.L_6201 - .L_6200)
.L_6200:
        /*005c*/ 	.word	0x00000080
        /*0060*/ 	.word	0x00000001
        /*0064*/ 	.word	0x00000001


	//----- nvinfo : EIATTR_CRS_STACK_SIZE
	.align		4
.L_6201:
        /*0068*/ 	.byte	0x04, 0x1e
        /*006a*/ 	.short	(.L_6203 - .L_6202)
.L_6202:
        /*006c*/ 	.word	0x00000000


	//----- nvinfo : EIATTR_CBANK_PARAM_SIZE
	.align		4
.L_6203:
        /*0070*/ 	.byte	0x03, 0x19
        /*0072*/ 	.short	0x0020


	//----- nvinfo : EIATTR_PARAM_CBANK
	.align		4
        /*0074*/ 	.byte	0x04, 0x0a
        /*0076*/ 	.short	(.L_6205 - .L_6204)
	.align		4
.L_6204:
        /*0078*/ 	.word	index@(.nv.constant0._ZN2at6native29vectorized_elementwise_kernelILi4ENS0_13BinaryFunctorIiiiNS0_17BitwiseAndFunctorIiEEEESt5arrayIPcLm3EEEEviT0_T1_)
        /*007c*/ 	.short	0x0380
        /*007e*/ 	.short	0x0020


	//----- nvinfo : EIATTR_SW_WAR
	.align		4
.L_6205:
        /*0080*/ 	.byte	0x04, 0x36
        /*0082*/ 	.short	(.L_6207 - .L_6206)
.L_6206:
        /*0084*/ 	.word	0x00000008
.L_6207:


//--------------------- .nv.info._ZN2at6native29vectorized_elementwise_kernelILi8ENS0_13BinaryFunctorIiiiNS0_17BitwiseAndFunctorIiEEEESt5arrayIPcLm3EEEEviT0_T1_ --------------------------
	.section	.nv.info._ZN2at6native29vectorized_elementwise_kernelILi8ENS0_13BinaryFunctorIiiiNS0_17BitwiseAndFunctorIiEEEESt5arrayIPcLm3EEEEviT0_T1_,"",@"SHT_CUDA_INFO"
	.sectionflags	@""
	.align	4


	//----- nvinfo : EIATTR_CUDA_API_VERSION
	.align		4
        /*0000*/ 	.byte	0x04, 0x37
        /*0002*/ 	.short	(.L_6209 - .L_6208)
.L_6208:
        /*0004*/ 	.word	0x00000082


	//----- nvinfo : EIATTR_KPARAM_INFO
	.align		4
.L_6209:
        /*0008*/ 	.byte	0x04, 0x17
        /*000a*/ 	.short	(.L_6211 - .L_6210)
.L_6210:
        /*000c*/ 	.word	0x00000000
        /*0010*/ 	.short	0x0002
        /*0012*/ 	.short	0x0008
        /*0014*/ 	.byte	0x00, 0xf0, 0x61, 0x00


	//----- nvinfo : EIATTR_KPARAM_INFO
	.align		4
.L_6211:
        /*0018*/ 	.byte	0x04, 0x17
        /*001a*/ 	.short	(.L_6213 - .L_6212)
.L_6212:
        /*001c*/ 	.word	0x00000000
        /*0020*/ 	.short	0x0001
        /*0022*/ 	.short	0x0004
        /*0024*/ 	.byte	0x00, 0xf0, 0x05, 0x00


	//----- nvinfo : EIATTR_KPARAM_INFO
	.align		4
.L_6213:
        /*0028*/ 	.byte	0x04, 0x17
        /*002a*/ 	.short	(.L_6215 - .L_6214)
.L_6214:
        /*002c*/ 	.word	0x00000000
        /*0030*/ 	.short	0x0000
        /*0032*/ 	.short	0x0000
        /*0034*/ 	.byte	0x00, 0xf0, 0x11, 0x00


	//----- nvinfo : EIATTR_SPARSE_MMA_MASK
	.align		4
.L_6215:
        /*0038*/ 	.byte	0x03, 0x50
        /*003a*/ 	.short	0x0000


	//----- nvinfo : EIATTR_MAXREG_COUNT
	.align		4
        /*003c*/ 	.byte	0x03, 0x1b
        /*003e*/ 	.short	0x00ff


	//----- nvinfo : EIATTR_MERCURY_ISA_VERSION
	.align		4
        /*0040*/ 	.byte	0x03, 0x5f
        /*0042*/ 	.short	0x0101


	//----- nvinfo : EIATTR_VRC_CTA_INIT_COUNT
	.align		4
        /*0044*/ 	.byte	0x02, 0x4a
	.zero		1
	.zero		1


	//----- nvinfo : EIATTR_EXIT_INSTR_OFFSETS
	.align		4
        /*0048*/ 	.byte	0x04, 0x1c
        /*004a*/ 	.short	(.L_6217 - .L_6216)


	//   ....[0]....
.L_6216:
        /*004c*/ 	.word	0x000009d0


	//   ....[1]....
        /*0050*/ 	.word	0x00000a20


	//   ....[2]....
        /*0054*/ 	.word	0x00000b80


	//----- nvinfo : EIATTR_MAX_THREADS
	.align		4
.L_6217:
        /*0058*/ 	.byte	0x04, 0x05
        /*005a*/ 	.short	(.L_6219 - .L_6218)
.L_6218:
        /*005c*/ 	.word	0x00000080
        /*0060*/ 	.word	0x00000001
        /*0064*/ 	.word	0x00000001


	//----- nvinfo : EIATTR_CRS_STACK_SIZE
	.align		4
.L_6219:
        /*0068*/ 	.byte	0x04, 0x1e
        /*006a*/ 	.short	(.L_6221 - .L_6220)
.L_6220:
        /*006c*/ 	.word	0x00000000


	//----- nvinfo : EIATTR_CBANK_PARAM_SIZE
	.align		4
.L_6221:
        /*0070*/ 	.byte	0x03, 0x19
        /*0072*/ 	.short	0x0020


	//----- nvinfo : EIATTR_PARAM_CBANK
	.align		4
        /*0074*/ 	.byte	0x04, 0x0a
        /*0076*/ 	.short	(.L_6223 - .L_6222)
	.align		4
.L_6222:
        /*0078*/ 	.word	index@(.nv.constant0._ZN2at6native29vectorized_elementwise_kernelILi8ENS0_13BinaryFunctorIiiiNS0_17BitwiseAndFunctorIiEEEESt5arrayIPcLm3EEEEviT0_T1_)
        /*007c*/ 	.short	0x0380
        /*007e*/ 	.short	0x0020


	//----- nvinfo : EIATTR_SW_WAR
	.align		4
.L_6223:
        /*0080*/ 	.byte	0x04, 0x36
        /*0082*/ 	.short	(.L_6225 - .L_6224)
.L_6224:
        /*0084*/ 	.word	0x00000008
.L_6225:


//--------------------- .nv.info._ZN2at6native18elementwise_kernelILi128ELi4EZNS0_15gpu_kernel_implINS0_13AUnaryFunctorIaaaNS0_17BitwiseAndFunctorIaEEEEEEvRNS_18TensorIteratorBaseERKT_EUliE_EEviT1_ --------------------------
	.section	.nv.info._ZN2at6native18elementwise_kernelILi128ELi4EZNS0_15gpu_kernel_implINS0_13AUnaryFunctorIaaaNS0_17BitwiseAndFunctorIaEEEEEEvRNS_18TensorIteratorBaseERKT_EUliE_EEviT1_,"",@"SHT_CUDA_INFO"
	.sectionflags	@""
	.align	4


	//----- nvinfo : EIATTR_CUDA_API_VERSION
	.align		4
        /*0000*/ 	.byte	0x04, 0x37
        /*0002*/ 	.short	(.L_6227 - .L_6226)
.L_6226:
        /*0004*/ 	.word	0x00000082


	//----- nvinfo : EIATTR_KPARAM_INFO
	.align		4
.L_6227:
        /*0008*/ 	.byte	0x04, 0x17
        /*000a*/ 	.short	(.L_6229 - .L_6228)
.L_6228:
        /*000c*/ 	.word	0x00000000
        /*0010*/ 	.short	0x0001
        /*0012*/ 	.short	0x0008
        /*0014*/ 	.byte	0x00, 0xf0, 0x61, 0x08


	//----- nvinfo : EIATTR_KPARAM_INFO
	.align		4
.L_6229:
        /*0018*/ 	.byte	0x04, 0x17
        /*001a*/ 	.short	(.L_6231 - .L_6230)
.L_6230:
        /*001c*/ 	.word	0x00000000
        /*0020*/ 	.short	0x0000
        /*0022*/ 	.short	0x0000
        /*0024*/ 	.byte	0x00, 0xf0, 0x11, 0x00


	//----- nvinfo : EIATTR_SPARSE_MMA_MASK
	.align		4
.L_6231:
        /*0028*/ 	.byte	0x03, 0x50
        /*002a*/ 	.short	0x0000


	//----- nvinfo : EIATTR_MAXREG_COUNT
	.align		4
        /*002c*/ 	.byte	0x03, 0x1b
        /*002e*/ 	.short	0x0080


	//----- nvinfo : EIATTR_EXTERNS
	.align		4
        /*0030*/ 	.byte	0x04, 0x0f
        /*0032*/ 	.short	(.L_6233 - .L_6232)


	//   ....[0]....
	.align		4
.L_6232:
        /*0034*/ 	.word	index@(__assertfail)


	//----- nvinfo : EIATTR_MERCURY_ISA_VERSION
	.align		4
.L_6233:
        /*0038*/ 	.byte	0x03, 0x5f
        /*003a*/ 	.short	0x0101


	//----- nvinfo : EIATTR_VRC_CTA_INIT_COUNT
	.align		4
        /*003c*/ 	.byte	0x02, 0x4a
	.zero		1
	.zero		1


	//----- nvinfo : EIATTR_SYSCALL_OFFSETS
	.align		4
        /*0040*/ 	.byte	0x04, 0x46
        /*0042*/ 	.short	(.L_6235 - .L_6234)


	//   ....[0]....
.L_6234:
        /*0044*/ 	.word	0x00002130


	//   ....[1]....
        /*0048*/ 	.word	0x00002fd0


	//   ....[2]....
        /*004c*/ 	.word	0x000052b0


	//   ....[3]....
        /*0050*/ 	.word	0x00005f80


	//   ....[4]....
        /*0054*/ 	.word	0x00008360


	//   ....[5]....
        /*0058*/ 	.word	0x00009030


	//   ....[6]....
        /*005c*/ 	.word	0x0000b420


	//   ....[7]....
        /*0060*/ 	.word	0x0000c0c0


	//----- nvinfo : EIATTR_EXIT_INSTR_OFFSETS
	.align		4
.L_6235:
        /*0064*/ 	.byte	0x04, 0x1c
        /*0066*/ 	.short	(.L_6237 - .L_6236)


	//   ....[0]....
.L_6236:
        /*0068*/ 	.word	0x00009310


	//   ....[1]....
        /*006c*/ 	.word	0x0000b550


	//   ....[2]....
        /*0070*/ 	.word	0x0000b570


	//   ....[3]....
        /*0074*/ 	.word	0x0000b630


	//   ....[4]....
        /*0078*/ 	.word	0x0000b660


	//   ....[5]....
        /*007c*/ 	.word	0x0000b6a0


	//   ....[6]....
        /*0080*/ 	.word	0x0000b730


	//   ....[7]....
        /*0084*/ 	.word	0x0000b770


	//   ....[8]....
        /*0088*/ 	.word	0x0000b810


	//   ....[9]....
        /*008c*/ 	.word	0x0000b860


	//   ....[10]....
        /*0090*/ 	.word	0x0000b8b0


	//   ....[11]....
        /*0094*/ 	.word	0x0000b990


	//   ....[12]....
        /*0098*/ 	.word	0x0000bb00


	//   ....[13]....
        /*009c*/ 	.word	0x0000bc70


	//   ....[14]....
        /*00a0*/ 	.word	0x0000bdd0


	//   ....[15]....
        /*00a4*/ 	.word	0x0000be30


	//   ....[16]....
        /*00a8*/ 	.word	0x0000be60


	//   ....[17]....
        /*00ac*/ 	.word	0x0000bf00


	//   ....[18]....
        /*00b0*/ 	.word	0x0000bf60


	//   ....[19]....
        /*00b4*/ 	.word	0x0000c0d0


	//   ....[20]....
        /*00b8*/ 	.word	0x0000c1e0


	//   ....[21]....
        /*00bc*/ 	.word	0x0000c320


	//   ....[22]....
        /*00c0*/ 	.word	0x0000c360


	//----- nvinfo : EIATTR_MAX_THREADS
	.align		4
.L_6237:
        /*00c4*/ 	.byte	0x04, 0x05
        /*00c6*/ 	.short	(.L_6239 - .L_6238)
.L_6238:
        /*00c8*/ 	.word	0x00000080
        /*00cc*/ 	.word	0x00000001
        /*00d0*/ 	.word	0x00000001


	//----- nvinfo : EIATTR_CRS_STACK_SIZE
	.align		4
.L_6239:
        /*00d4*/ 	.byte	0x04, 0x1e
        /*00d6*/ 	.short	(.L_6241 - .L_6240)
.L_6240:
        /*00d8*/ 	.word	0x00000000


	//----- nvinfo : EIATTR_CBANK_PARAM_SIZE
	.align		4
.L_6241:
        /*00dc*/ 	.byte	0x03, 0x19
        /*00de*/ 	.short	0x0220


	//----- nvinfo : EIATTR_PARAM_CBANK
	.align		4
        /*00e0*/ 	.byte	0x04, 0x0a
        /*00e2*/ 	.short	(.L_6243 - .L_6242)
	.align		4
.L_6242:
        /*00e4*/ 	.word	index@(.nv.constant0._ZN2at6native18elementwise_kernelILi128ELi4EZNS0_15gpu_kernel_implINS0_13AUnaryFunctorIaaaNS0_17BitwiseAndFunctorIaEEEEEEvRNS_18TensorIteratorBaseERKT_EUliE_EEviT1_)
        /*00e8*/ 	.short	0x0380
        /*00ea*/ 	.short	0x0220


	//----- nvinfo : EIATTR_SW_WAR
	.align		4
.L_6243:
        /*00ec*/ 	.byte	0x04, 0x36
        /*00ee*/ 	.short	(.L_6245 - .L_6244)
.L_6244:
        /*00f0*/ 	.word	0x00000008
.L_6245:


//--------------------- .nv.info._ZN2at6native27unrolled_elementwise_kernelINS0_13AUnaryFunctorIaaaNS0_17BitwiseAndFunctorIaEEEESt5arrayIPcLm2EELi4E23TrivialOffsetCalculatorILi1EjESA_NS0_6memory12LoadWithCastILi1EEENSB_13StoreWithCastILi1EEEEEviT_T0_T2_T3_T4_T5_ --------------------------
	.section	.nv.info._ZN2at6native27unrolled_elementwise_kernelINS0_13AUnaryFunctorIaaaNS0_17BitwiseAndFunctorIaEEEESt5arrayIPcLm2EELi4E23TrivialOffsetCalculatorILi1EjESA_NS0_6memory12LoadWithCastILi1EEENSB_13StoreWithCastILi1EEEEEviT_T0_T2_T3_T4_T5_,"",@"SHT_CUDA_INFO"
	.sectionflags	@""
	.align	4


	//----- nvinfo : EIATTR_CUDA_API_VERSION
	.align		4
        /*0000*/ 	.byte	0x04, 0x37
        /*0002*/ 	.short	(.L_6247 - .L_6246)
.L_6246:
        /*0004*/ 	.word	0x00000082


	//----- nvinfo : EIATTR_KPARAM_INFO
	.align		4
.L_6247:
        /*0008*/ 	.byte	0x04, 0x17
        /*000a*/ 	.short	(.L_6249 - .L_6248)
.L_6248:
        /*000c*/ 	.word	0x00000000
        /*0010*/ 	.short	0x0006
        /*0012*/ 	.short	0x0024
        /*0014*/ 	.byte	0x00, 0xf0, 0x21, 0x00


	//----- nvinfo : EIATTR_KPARAM_INFO
	.align		4
.L_6249:
        /*0018*/ 	.byte	0x04, 0x17
        /*001a*/ 	.short	(.L_6251 - .L_6250)
.L_6250:
        /*001c*/ 	.word	0x00000000
        /*0020*/ 	.short	0x0005
        /*0022*/ 	.short	0x001c
        /*0024*/ 	.byte	0x00, 0xf0, 0x21, 0x00


	//----- nvinfo : EIATTR_KPARAM_INFO
	.align		4
.L_6251:
        /*0028*/ 	.byte	0x04, 0x17
        /*002a*/ 	.short	(.L_6253 - .L_6252)
.L_6252:
        /*002c*/ 	.word	0x00000000
        /*0030*/ 	.short	0x0004
        /*0032*/ 	.short	0x0019
        /*0034*/ 	.byte	0x00, 0xf0, 0x05, 0x00


	//----- nvinfo : EIATTR_KPARAM_INFO
	.align		4
.L_6253:
        /*0038*/ 	.byte	0x04, 0x17
        /*003a*/ 	.short	(.L_6255 - .L_6254)
.L_6254:
        /*003c*/ 	.word	0x00000000
        /*0040*/ 	.short	0x0003
        /*0042*/ 	.short	0x0018
        /*0044*/ 	.byte	0x00, 0xf0, 0x05, 0x00


	//----- nvinfo : EIATTR_KPARAM_INFO
	.align		4
.L_6255:
        /*0048*/ 	.byte	0x04, 0x17
        /*004a*/ 	.short	(.L_6257 - .L_6256)
.L_6256:
        /*004c*/ 	.word	0x00000000
        /*0050*/ 	.short	0x0002
        /*0052*/ 	.short	0x0008
        /*0054*/ 	.byte	0x00, 0xf0, 0x41, 0x00


	//----- nvinfo : EIATTR_KPARAM_INFO
	.align		4
.L_6257:
        /*0058*/ 	.byte	0x04, 0x17
        /*005a*/ 	.short	(.L_6259 - .L_6258)
.L_6258:
        /*005c*/ 	.word	0x00000000
        /*0060*/ 	.short	0x0001
        /*0062*/ 	.short	0x0004
        /*0064*/ 	.byte	0x00, 0xf0, 0x09, 0x00


	//----- nvinfo : EIATTR_KPARAM_INFO
	.align		4
.L_6259:
        /*0068*/ 	.byte	0x04, 0x17
        /*006a*/ 	.short	(.L_6261 - .L_6260)
.L_6260:
        /*006c*/ 	.word	0x00000000
        /*0070*/ 	.short	0x0000
        /*0072*/ 	.short	0x0000
        /*0074*/ 	.byte	0x00, 0xf0, 0x11, 0x00


	//----- nvinfo : EIATTR_SPARSE_MMA_MASK
	.align		4
.L_6261:
        /*0078*/ 	.byte	0x03, 0x50
        /*007a*/ 	.short	0x0000


	//----- nvinfo : EIATTR_MAXREG_COUNT
	.align		4
        /*007c*/ 	.byte	0x03, 0x1b
        /*007e*/ 	.short	0x00ff


	//----- nvinfo : EIATTR_EXTERNS
	.align		4
        /*0080*/ 	.byte	0x04, 0x0f
        /*0082*/ 	.short	(.L_6263 - .L_6262)


	//   ....[0]....
	.align		4
.L_6262:
        /*0084*/ 	.word	index@(__assertfail)


	//----- nvinfo : EIATTR_MERCURY_ISA_VERSION
	.align		4
.L_6263:
        /*0088*/ 	.byte	0x03, 0x5f
        /*008a*/ 	.short	0x0101


	//----- nvinfo : EIATTR_VRC_CTA_INIT_COUNT
	.align		4
        /*008c*/ 	.byte	0x02, 0x4a
	.zero		1
	.zero		1


	//----- nvinfo : EIATTR_SYSCALL_OFFSETS
	.align		4
        /*0090*/ 	.byte	0x04, 0x46
        /*0092*/ 	.short	(.L_6265 - .L_6264)


	//   ....[0]....
.L_6264:
        /*0094*/ 	.word	0x00000e30


	//   ....[1]....
        /*0098*/ 	.word	0x00001de0


	//   ....[2]....
        /*009c*/ 	.word	0x00002cd0


	//   ....[3]....
        /*00a0*/ 	.word	0x00003bc0


	//   ....[4]....
        /*00a4*/ 	.word	0x00004a80


	//   ....[5]....
        /*00a8*/ 	.word	0x00005900


	//   ....[6]....
        /*00ac*/ 	.word	0x00006890


	//   ....[7]....
        /*00b0*/ 	.word	0x00007800


	//----- nvinfo : EIATTR_EXIT_INSTR_OFFSETS
	.align		4
.L_6265:
        /*00b4*/ 	.byte	0x04, 0x1c
        /*00b6*/ 	.short	(.L_6267 - .L_6266)


	//   ....[0]....
.L_6266:
        /*00b8*/ 	.word	0x00006b60


	//   ....[1]....
        /*00bc*/ 	.word	0x00006c90


	//   ....[2]....
        /*00c0*/ 	.word	0x00006cb0


	//   ....[3]....
        /*00c4*/ 	.word	0x00006d70


	//   ....[4]....
        /*00c8*/ 	.word	0x00006da0


	//   ....[5]....
        /*00cc*/ 	.word	0x00006de0


	//   ....[6]....
        /*00d0*/ 	.word	0x00006e70


	//   ....[7]....
        /*00d4*/ 	.word	0x00006eb0


	//   ....[8]....
        /*00d8*/ 	.word	0x00006f50


	//   ....[9]....
        /*00dc*/ 	.word	0x00006fa0


	//   ....[10]....
        /*00e0*/ 	.word	0x00006ff0


	//   ....[11]....
        /*00e4*/ 	.word	0x000070d0


	//   ....[12]....
        /*00e8*/ 	.word	0x00007240


	//   ....[13]....
        /*00ec*/ 	.word	0x000073b0


	//   ....[14]....
        /*00f0*/ 	.word	0x00007510


	//   ....[15]....
        /*00f4*/ 	.word	0x00007570


	//   ....[16]....
        /*00f8*/ 	.word	0x000075a0


	//   ....[17]....
        /*00fc*/ 	.word	0x00007640


	//   ....[18]....
        /*0100*/ 	.word	0x000076a0


	//   ....[19]....
        /*0104*/ 	.word	0x00007810


	//   ....[20]....
        /*0108*/ 	.word	0x00007920


	//   ....[21]....
        /*010c*/ 	.word	0x00007a60


	//   ....[22]....
        /*0110*/ 	.word	0x00007aa0


	//----- nvinfo : EIATTR_MAX_THREADS
	.align		4
.L_6267:
        /*0114*/ 	.byte	0x04, 0x05
        /*0116*/ 	.short	(.L_6269 - .L_6268)
.L_6268:
        /*0118*/ 	.word	0x00000080
        /*011c*/ 	.word	0x00000001
        /*0120*/ 	.word	0x00000001


	//----- nvinfo : EIATTR_CRS_STACK_SIZE
	.align		4
.L_6269:
        /*0124*/ 	.byte	0x04, 0x1e
        /*0126*/ 	.short	(.L_6271 - .L_6270)
.L_6270:
        /*0128*/ 	.word	0x00000000


	//----- nvinfo : EIATTR_CBANK_PARAM_SIZE
	.align		4
.L_6271:
        /*012c*/ 	.byte	0x03, 0x19
        /*012e*/ 	.short	0x002c


	//----- nvinfo : EIATTR_PARAM_CBANK
	.align		4
        /*0130*/ 	.byte	0x04, 0x0a
        /*0132*/ 	.short	(.L_6273 - .L_6272)
	.align		4
.L_6272:
        /*0134*/ 	.word	index@(.nv.constant0._ZN2at6native27unrolled_elementwise_kernelINS0_13AUnaryFunctorIaaaNS0_17BitwiseAndFunctorIaEEEESt5arrayIPcLm2EELi4E23TrivialOffsetCalculatorILi1EjESA_NS0_6memory12LoadWithCastILi1EEENSB_13StoreWithCastILi1EEEEEviT_T0_T2_T3_T4_T5_)
        /*0138*/ 	.short	0x0380
        /*013a*/ 	.short	0x002c


	//----- nvinfo : EIATTR_SW_WAR
	.align		4
.L_6273:
        /*013c*/ 	.byte	0x04, 0x36
        /*013e*/ 	.short	(.L_6275 - .L_6274)
.L_6274:
        /*0140*/ 	.word	0x00000008
.L_6275:


//--------------------- .nv.info._ZN2at6native18elementwise_kernelILi128ELi4EZNS0_22gpu_kernel_impl_nocastINS0_13AUnaryFunctorIaaaNS0_17BitwiseAndFunctorIaEEEEEEvRNS_18TensorIteratorBaseERKT_EUliE_EEviT1_ --------------------------
	.section	.nv.info._ZN2at6native18elementwise_kernelILi128ELi4EZNS0_22gpu_kernel_impl_nocastINS0_13AUnaryFunctorIaaaNS0_17BitwiseAndFunctorIaEEEEEEvRNS_18TensorIteratorBaseERKT_EUliE_EEviT1_,"",@"SHT_CUDA_INFO"
	.sectionflags	@""
	.align	4


	//----- nvinfo : EIATTR_CUDA_API_VERSION
	.align		4
        /*0000*/ 	.byte	0x04, 0x37
        /*0002*/ 	.short	(.L_6277 - .L_6276)
.L_6276:
        /*0004*/ 	.word	0x00000082


	//----- nvinfo : EIATTR_KPARAM_INFO
	.align		4
.L_6277:
        /*0008*/ 	.byte	0x04, 0x17
        /*000a*/ 	.short	(.L_6279 - .L_6278)
.L_6278:
        /*000c*/ 	.word	0x00000000
        /*0010*/ 	.short	0x0001
        /*0012*/ 	.short	0x0008
        /*0014*/ 	.byte	0x00, 0xf0, 0x61, 0x08


	//----- nvinfo : EIATTR_KPARAM_INFO
	.align		4
.L_6279:
        /*0018*/ 	.byte	0x04, 0x17
        /*001a*/ 	.short	(.L_6281 - .L_6280)
.L_6280:
        /*001c*/ 	.word	0x00000000
        /*0020*/ 	.short	0x0000
        /*0022*/ 	.short	0x0000
        /*0024*/ 	.byte	0x00, 0xf0, 0x11, 0x00


	//----- nvinfo : EIATTR_SPARSE_MMA_MASK
	.align		4
.L_6281:
        /*0028*/ 	.byte	0x03, 0x50
        /*002a*/ 	.short	0x0000


	//----- nvinfo : EIATTR_MAXREG_COUNT
	.align		4
        /*002c*/ 	.byte	0x03, 0x1b
        /*002e*/ 	.short	0x0080


	//----- nvinfo : EIATTR_MERCURY_ISA_VERSION
	.align		4
        /*0030*/ 	.byte	0x03, 0x5f
        /*0032*/ 	.short	0x0101


	//----- nvinfo : EIATTR_VRC_CTA_INIT_COUNT
	.align		4
        /*0034*/ 	.byte	0x02, 0x4a
	.zero		1
	.zero		1


	//----- nvinfo : EIATTR_EXIT_INSTR_OFFSETS
	.align		4
        /*0038*/ 	.byte	0x04, 0x1c
        /*003a*/ 	.short	(.L_6283 - .L_6282)


	//   ....[0]....
.L_6282:
        /*003c*/ 	.word	0x000002b0


	//   ....[1]....
        /*0040*/ 	.word	0x00000310


	//   ....[2]....
        /*0044*/ 	.word	0x00003dd0


	//   ....[3]....
        /*0048*/ 	.word	0x00005100


	//----- nvinfo : EIATTR_MAX_THREADS
	.align		4
.L_6283:
        /*004c*/ 	.byte	0x04, 0x05
        /*004e*/ 	.short	(.L_6285 - .L_6284)
.L_6284:
        /*0050*/ 	.word	0x00000080
        /*0054*/ 	.word	0x00000001
        /*0058*/ 	.word	0x00000001


	//----- nvinfo : EIATTR_CRS_STACK_SIZE
	.align		4
.L_6285:
        /*005c*/ 	.byte	0x04, 0x1e
        /*005e*/ 	.short	(.L_6287 - .L_6286)
.L_6286:
        /*0060*/ 	.word	0x00000000


	//----- nvinfo : EIATTR_CBANK_PARAM_SIZE
	.align		4
.L_6287:
        /*0064*/ 	.byte	0x03, 0x19
        /*0066*/ 	.short	0x0220


	//----- nvinfo : EIATTR_PARAM_CBANK
	.align		4
        /*0068*/ 	.byte	0x04, 0x0a
        /*006a*/ 	.short	(.L_6289 - .L_6288)
	.align		4
.L_6288:
        /*006c*/ 	.word	index@(.nv.constant0._ZN2at6native18elementwise_kernelILi128ELi4EZNS0_22gpu_kernel_impl_nocastINS0_13AUnaryFunctorIaaaNS0_17BitwiseAndFunctorIaEEEEEEvRNS_18TensorIteratorBaseERKT_EUliE_EEviT1_)
        /*0070*/ 	.short	0x0380
        /*0072*/ 	.short	0x0220


	//----- nvinfo : EIATTR_SW_WAR
	.align		4
.L_6289:
        /*0074*/ 	.byte	0x04, 0x36
        /*0076*/ 	.short	(.L_6291 - .L_6290)
.L_6290:
        /*0078*/ 	.word	0x00000008
.L_6291:


//--------------------- .nv.info._ZN2at6native27unrolled_elementwise_kernelINS0_13AUnaryFunctorIaaaNS0_17BitwiseAndFunctorIaEEEESt5arrayIPcLm2EELi4E23TrivialOffsetCalculatorILi1EjESA_NS0_6memory15LoadWithoutCastENSB_16StoreWithoutCastEEEviT_T0_T2_T3_T4_T5_ --------------------------
	.section	.nv.info._ZN2at6native27unrolled_elementwise_kernelINS0_13AUnaryFunctorIaaaNS0_17BitwiseAndFunctorIaEEEESt5arrayIPcLm2EELi4E23TrivialOffsetCalculatorILi1EjESA_NS0_6memory15LoadWithoutCastENSB_16StoreWithoutCastEEEviT_T0_T2_T3_T4_T5_,"",@"SHT_CUDA_INFO"
	.sectionflags	@""
	.align	4


	//----- nvinfo : EIATTR_CUDA_API_VERSION
	.align		4
        /*0000*/ 	.byte	0x04, 0x37
        /*0002*/ 	.short	(.L_6293 - .L_6292)
.L_6292:
        /*0004*/ 	.word	0x00000082


	//----- nvinfo : EIATTR_KPARAM_INFO
	.align		4
.L_6293:
        /*0008*/ 	.byte	0x04, 0x17
        /*000a*/ 	.short	(.L_6295 - .L_6294)
.L_6294:
        /*000c*/ 	.word	0x00000000
        /*0010*/ 	.short	0x0006
        /*0012*/ 	.short	0x001b
        /*0014*/ 	.byte	0x00, 0xf0, 0x05, 0x00


	//----- nvinfo : EIATTR_KPARAM_INFO
	.align		4
.L_6295:
        /*0018*/ 	.byte	0x04, 0x17
        /*001a*/ 	.short	(.L_6297 - .L_6296)
.L_6296:
        /*001c*/ 	.word	0x00000000
        /*0020*/ 	.short	0x0005
        /*0022*/ 	.short	0x001a
        /*0024*/ 	.byte	0x00, 0xf0, 0x05, 0x00


	//----- nvinfo : EIATTR_KPARAM_INFO
	.align		4
.L_6297:
        /*0028*/ 	.byte	0x04, 0x17
        /*002a*/ 	.short	(.L_6299 - .L_6298)
.L_6298:
        /*002c*/ 	.word	0x00000000
        /*0030*/ 	.short	0x0004
        /*0032*/ 	.short	0x0019
        /*0034*/ 	.byte	0x00, 0xf0, 0x05, 0x00


	//----- nvinfo : EIATTR_KPARAM_INFO
	.align		4
.L_6299:
        /*0038*/ 	.byte	0x04, 0x17
        /*003a*/ 	.short	(.L_6301 - .L_6300)
.L_6300:
        /*003c*/ 	.word	0x00000000
        /*0040*/ 	.short	0x0003
        /*0042*/ 	.short	0x0018
        /*0044*/ 	.byte	0x00, 0xf0, 0x05, 0x00


	//----- nvinfo : EIATTR_KPARAM_INFO
	.align		4
.L_6301:
        /*0048*/ 	.byte	0x04, 0x17
        /*004a*/ 	.short	(.L_6303 - .L_6302)
.L_6302:
        /*004c*/ 	.word	0x00000000
        /*0050*/ 	.short	0x0002
        /*0052*/ 	.short	0x0008
        /*0054*/ 	.byte	0x00, 0xf0, 0x41, 0x00


	//----- nvinfo : EIATTR_KPARAM_INFO
	.align		4
.L_6303:
        /*0058*/ 	.byte	0x04, 0x17
        /*005a*/ 	.short	(.L_6305 - .L_6304)
.L_6304:
        /*005c*/ 	.word	0x00000000
        /*0060*/ 	.short	0x0001
        /*0062*/ 	.short	0x0004
        /*0064*/ 	.byte	0x00, 0xf0, 0x09, 0x00


	//----- nvinfo : EIATTR_KPARAM_INFO
	.align		4
.L_6305:
        /*0068*/ 	.byte	0x04, 0x17
        /*006a*/ 	.short	(.L_6307 - .L_6306)
.L_6306:
        /*006c*/ 	.word	0x00000000
        /*0070*/ 	.short	0x0000
        /*0072*/ 	.short	0x0000
        /*0074*/ 	.byte	0x00, 0xf0, 0x11, 0x00


	//----- nvinfo : EIATTR_SPARSE_MMA_MASK
	.align		4
.L_6307:
        /*0078*/ 	.byte	0x03, 0x50
        /*007a*/ 	.short	0x0000


	//----- nvinfo : EIATTR_MAXREG_COUNT
	.align		4
        /*007c*/ 	.byte	0x03, 0x1b
        /*007e*/ 	.short	0x00ff


	//----- nvinfo : EIATTR_MERCURY_ISA_VERSION
	.align		4
        /*0080*/ 	.byte	0x03, 0x5f
        /*0082*/ 	.short	0x0101


	//----- nvinfo : EIATTR_VRC_CTA_INIT_COUNT
	.align		4
        /*0084*/ 	.byte	0x02, 0x4a
	.zero		1
	.zero		1


	//----- nvinfo : EIATTR_EXIT_INSTR_OFFSETS
	.align		4
        /*0088*/ 	.byte	0x04, 0x1c
        /*008a*/ 	.short	(.L_6309 - .L_6308)


	//   ....[0]....
.L_6308:
        /*008c*/ 	.word	0x00000490


	//   ....[1]....
        /*0090*/ 	.word	0x000004f0


	//----- nvinfo : EIATTR_MAX_THREADS
	.align		4
.L_6309:
        /*0094*/ 	.byte	0x04, 0x05
        /*0096*/ 	.short	(.L_6311 - .L_6310)
.L_6310:
        /*0098*/ 	.word	0x00000080
        /*009c*/ 	.word	0x00000001
        /*00a0*/ 	.word	0x00000001


	//----- nvinfo : EIATTR_CRS_STACK_SIZE
	.align		4
.L_6311:
        /*00a4*/ 	.byte	0x04, 0x1e
        /*00a6*/ 	.short	(.L_6313 - .L_6312)
.L_6312:
        /*00a8*/ 	.word	0x00000000


	//----- nvinfo : EIATTR_CBANK_PARAM_SIZE
	.align		4
.L_6313:
        /*00ac*/ 	.byte	0x03, 0x19
        /*00ae*/ 	.short	0x001c


	//----- nvinfo : EIATTR_PARAM_CBANK
	.align		4
        /*00b0*/ 	.byte	0x04, 0x0a
        /*00b2*/ 	.short	(.L_6315 - .L_6314)
	.align		4
.L_6314:
        /*00b4*/ 	.word	index@(.nv.constant0._ZN2at6native27unrolled_elementwise_kernelINS0_13AUnaryFunctorIaaaNS0_17BitwiseAndFunctorIaEEEESt5arrayIPcLm2EELi4E23TrivialOffsetCalculatorILi1EjESA_NS0_6memory15LoadWithoutCastENSB_16StoreWithoutCastEEEviT_T0_T2_T3_T4_T5_)
        /*00b8*/ 	.short	0x0380
        /*00ba*/ 	.short	0x001c


	//----- nvinfo : EIATTR_SW_WAR
	.align		4
.L_6315:
        /*00bc*/ 	.byte	0x04, 0x36
        /*00be*/ 	.short	(.L_6317 - .L_6316)
.L_6316:
        /*00c0*/ 	.word	0x00000008
.L_6317:


//--------------------- .nv.info._ZN2at6native29vectorized_elementwise_kernelILi2ENS0_13AUnaryFunctorIaaaNS0_17BitwiseAndFunctorIaEEEESt5arrayIPcLm2EEEEviT0_T1_ --------------------------
	.section	.nv.info._ZN2at6native29vectorized_elementwise_kernelILi2ENS0_13AUnaryFunctorIaaaNS0_17BitwiseAndFunctorIaEEEESt5arrayIPcLm2EEEEviT0_T1_,"",@"SHT_CUDA_INFO"
	.sectionflags	@""
	.align	4


	//----- nvinfo : EIATTR_CUDA_API_VERSION
	.align		4
        /*0000*/ 	.byte	0x04, 0x37
        /*0002*/ 	.short	(.L_6319 - .L_6318)
.L_6318:
        /*0004*/ 	.word	0x00000082


	//----- nvinfo : EIATTR_KPARAM_INFO
	.align		4
.L_6319:
        /*0008*/ 	.byte	0x04, 0x17
        /*000a*/ 	.short	(.L_6321 - .L_6320)
.L_6320:
        /*000c*/ 	.word	0x00000000
        /*0010*/ 	.short	0x0002
        /*0012*/ 	.short	0x0008
        /*0014*/ 	.byte	0x00, 0xf0, 0x41, 0x00


	//----- nvinfo : EIATTR_KPARAM_INFO
	.align		4
.L_6321:
        /*0018*/ 	.byte	0x04, 0x17
        /*001a*/ 	.short	(.L_6323 - .L_6322)
.L_6322:
        /*001c*/ 	.word	0x00000000
        /*0020*/ 	.short	0x0001
        /*0022*/ 	.short	0x0004
        /*0024*/ 	.byte	0x00, 0xf0, 0x09, 0x00


	//----- nvinfo : EIATTR_KPARAM_INFO
	.align		4
.L_6323:
        /*0028*/ 	.byte	0x04, 0x17
        /*002a*/ 	.short	(.L_6325 - .L_6324)
.L_6324:
        /*002c*/ 	.word	0x00000000
        /*0030*/ 	.short	0x0000
        /*0032*/ 	.short	0x0000
        /*0034*/ 	.byte	0x00, 0xf0, 0x11, 0x00


	//----- nvinfo : EIATTR_SPARSE_MMA_MASK
	.align		4
.L_6325:
        /*0038*/ 	.byte	0x03, 0x50
        /*003a*/ 	.short	0x0000


	//----- nvinfo : EIATTR_MAXREG_COUNT
	.align		4
        /*003c*/ 	.byte	0x03, 0x1b
        /*003e*/ 	.short	0x00ff


	//----- nvinfo : EIATTR_MERCURY_ISA_VERSION
	.align		4
        /*0040*/ 	.byte	0x03, 0x5f
        /*0042*/ 	.short	0x0101


	//----- nvinfo : EIATTR_VRC_CTA_INIT_COUNT
	.align		4
        /*0044*/ 	.byte	0x02, 0x4a
	.zero		1
	.zero		1


	//----- nvinfo : EIATTR_EXIT_INSTR_OFFSETS
	.align		4
        /*0048*/ 	.byte	0x04, 0x1c
        /*004a*/ 	.short	(.L_6327 - .L_6326)


	//   ....[0]....
.L_6326:
        /*004c*/ 	.word	0x00000900


	//   ....[1]....
        /*0050*/ 	.word	0x00000960


	//   ....[2]....
        /*0054*/ 	.word	0x00000c00


	//----- nvinfo : EIATTR_MAX_THREADS
	.align		4
.L_6327:
        /*0058*/ 	.byte	0x04, 0x05
        /*005a*/ 	.short	(.L_6329 - .L_6328)
.L_6328:
        /*005c*/ 	.word	0x00000080
        /*0060*/ 	.word	0x00000001
        /*0064*/ 	.word	0x00000001


	//----- nvinfo : EIATTR_CRS_STACK_SIZE
	.align		4
.L_6329:
        /*0068*/ 	.byte	0x04, 0x1e
        /*006a*/ 	.short	(.L_6331 - .L_6330)
.L_6330:
        /*006c*/ 	.word	0x00000000


	//----- nvinfo : EIATTR_CBANK_PARAM_SIZE
	.align		4
.L_6331:
        /*0070*/ 	.byte	0x03, 0x19
        /*0072*/ 	.short	0x0018


	//----- nvinfo : EIATTR_PARAM_CBANK
	.align		4
        /*0074*/ 	.byte	0x04, 0x0a
        /*0076*/ 	.short	(.L_6333 - .L_6332)
	.align		4
.L_6332:
        /*0078*/ 	.word	index@(.nv.constant0._ZN2at6native29vectorized_elementwise_kernelILi2ENS0_13AUnaryFunctorIaaaNS0_17BitwiseAndFunctorIaEEEESt5arrayIPcLm2EEEEviT0_T1_)
        /*007c*/ 	.short	0x0380
        /*007e*/ 	.short	0x0018


	//----- nvinfo : EIATTR_SW_WAR
	.align		4
.L_6333:
        /*0080*/ 	.byte	0x04, 0x36
        /*0082*/ 	.short	(.L_6335 - .L_6334)
.L_6334:
        /*0084*/ 	.word	0x00000008
.L_6335:


//--------------------- .nv.info._ZN2at6native29vectorized_elementwise_kernelILi4ENS0_13AUnaryFunctorIaaaNS0_17BitwiseAndFunctorIaEEEESt5arrayIPcLm2EEEEviT0_T1_ --------------------------
	.section	.nv.info._ZN2at6native29vectorized_elementwise_kernelILi4ENS0_13AUnaryFunctorIaaaNS0_17BitwiseAndFunctorIaEEEESt5arrayIPcLm2EEEEviT0_T1_,"",@"SHT_CUDA_INFO"
	.sectionflags	@""
	.align	4


	//----- nvinfo : EIATTR_CUDA_API_VERSION
	.align		4
        /*0000*/ 	.byte	0x04, 0x37
        /*0002*/ 	.short	(.L_6337 - .L_6336)
.L_6336:
        /*0004*/ 	.word	0x00000082


	//----- nvinfo : EIATTR_KPARAM_INFO
	.align		4
.L_6337:
        /*0008*/ 	.byte	0x04, 0x17
        /*000a*/ 	.short	(.L_6339 - .L_6338)
.L_6338:
        /*000c*/ 	.word	0x00000000
        /*0010*/ 	.short	0x0002
        /*0012*/ 	.short	0x0008
        /*0014*/ 	.byte	0x00, 0xf0, 0x41, 0x00


	//----- nvinfo : EIATTR_KPARAM_INFO
	.align		4
.L_6339:
        /*0018*/ 	.byte	0x04, 0x17
        /*001a*/ 	.short	(.L_6341 - .L_6340)
.L_6340:
        /*001c*/ 	.word	0x00000000
        /*0020*/ 	.short	0x0001
        /*0022*/ 	.short	0x0004
        /*0024*/ 	.byte	0x00, 0xf0, 0x09, 0x00


	//----- nvinfo : EIATTR_KPARAM_INFO
	.align		4
.L_6341:
        /*0028*/ 	.byte	0x04, 0x17
        /*002a*/ 	.short	(.L_6343 - .L_6342)
.L_6342:
        /*002c*/ 	.word	0x00000000
        /*0030*/ 	.short	0x0000
        /*0032*/ 	.short	0x0000
        /*0034*/ 	.byte	0x00, 0xf0, 0x11, 0x00


	//----- nvinfo : EIATTR_SPARSE_MMA_MASK
	.align		4
.L_6343:
        /*0038*/ 	.byte	0x03, 0x50
        /*003a*/ 	.short	0x0000


	//----- nvinfo : EIATTR_MAXREG_COUNT
	.align		4
        /*003c*/ 	.byte	0x03, 0x1b
        /*003e*/ 	.short	0x00ff


	//----- nvinfo : EIATTR_MERCURY_ISA_VERSION
	.align		4
        /*0040*/ 	.byte	0x03, 0x5f
        /*0042*/ 	.short	0x0101


	//----- nvinfo : EIATTR_VRC_CTA_INIT_COUNT
	.align		4
        /*0044*/ 	.byte	0x02, 0x4a
	.zero		1
	.zero		1


	//----- nvinfo : EIATTR_EXIT_INSTR_OFFSETS
	.align		4
        /*0048*/ 	.byte	0x04, 0x1c
        /*004a*/ 	.short	(.L_6345 - .L_6344)


	//   ....[0]....
.L_6344:
        /*004c*/ 	.word	0x00000900


	//   ....[1]....
        /*0050*/ 	.word	0x00000960


	//   ....[2]....
        /*0054*/ 	.word	0x00000be0


	//----- nvinfo : EIATTR_MAX_THREADS
	.align		4
.L_6345:
        /*0058*/ 	.byte	0x04, 0x05
        /*005a*/ 	.short	(.L_6347 - .L_6346)
.L_6346:
        /*005c*/ 	.word	0x00000080
        /*0060*/ 	.word	0x00000001
        /*0064*/ 	.word	0x00000001


	//----- nvinfo : EIATTR_CRS_STACK_SIZE
	.align		4
.L_6347:
        /*0068*/ 	.byte	0x04, 0x1e
        /*006a*/ 	.short	(.L_6349 - .L_6348)
.L_6348:
        /*006c*/ 	.word	0x00000000


	//----- nvinfo : EIATTR_CBANK_PARAM_SIZE
	.align		4
.L_6349:
        /*0070*/ 	.byte	0x03, 0x19
        /*0072*/ 	.short	0x0018


	//----- nvinfo : EIATTR_PARAM_CBANK
	.align		4
        /*0074*/ 	.byte	0x04, 0x0a
        /*0076*/ 	.short	(.L_6351 - .L_6350)
	.align		4
.L_6350:
        /*0078*/ 	.word	index@(.nv.constant0._ZN2at6native29vectorized_elementwise_kernelILi4ENS0_13AUnaryFunctorIaaaNS0_17BitwiseAndFunctorIaEEEESt5arrayIPcLm2EEEEviT0_T1_)
        /*007c*/ 	.short	0x0380
        /*007e*/ 	.short	0x0018


	//----- nvinfo : EIATTR_SW_WAR
	.align		4
.L_6351:
        /*0080*/ 	.byte	0x04, 0x36
        /*0082*/ 	.short	(.L_6353 - .L_6352)
.L_6352:
        /*0084*/ 	.word	0x00000008
.L_6353:


//--------------------- .nv.info._ZN2at6native29vectorized_elementwise_kernelILi8ENS0_13AUnaryFunctorIaaaNS0_17BitwiseAndFunctorIaEEEESt5arrayIPcLm2EEEEviT0_T1_ --------------------------
	.section	.nv.info._ZN2at6native29vectorized_elementwise_kernelILi8ENS0_13AUnaryFunctorIaaaNS0_17BitwiseAndFunctorIaEEEESt5arrayIPcLm2EEEEviT0_T1_,"",@"SHT_CUDA_INFO"
	.sectionflags	@""
	.align	4


	//----- nvinfo : EIATTR_CUDA_API_VERSION
	.align		4
        /*0000*/ 	.byte	0x04, 0x37
        /*0002*/ 	.short	(.L_6355 - .L_6354)
.L_6354:
        /*0004*/ 	.word	0x00000082


	//----- nvinfo : EIATTR_KPARAM_INFO
	.align		4
.L_6355:
        /*0008*/ 	.byte	0x04, 0x17
        /*000a*/ 	.short	(.L_6357 - .L_6356)
.L_6356:
        /*000c*/ 	.word	0x00000000
        /*0010*/ 	.short	0x0002
        /*0012*/ 	.short	0x0008
        /*0014*/ 	.byte	0x00, 0xf0, 0x41, 0x00


	//----- nvinfo : EIATTR_KPARAM_INFO
	.align		4
.L_6357:
        /*0018*/ 	.byte	0x04, 0x17
        /*001a*/ 	.short	(.L_6359 - .L_6358)
.L_6358:
        /*001c*/ 	.word	0x00000000
        /*0020*/ 	.short	0x0001
        /*0022*/ 	.short	0x0004
        /*0024*/ 	.byte	0x00, 0xf0, 0x09, 0x00


	//----- nvinfo : EIATTR_KPARAM_INFO
	.align		4
.L_6359:
        /*0028*/ 	.byte	0x04, 0x17
        /*002a*/ 	.short	(.L_6361 - .L_6360)
.L_6360:
        /*002c*/ 	.word	0x00000000
        /*0030*/ 	.short	0x0000
        /*0032*/ 	.short	0x0000
        /*0034*/ 	.byte	0x00, 0xf0, 0x11, 0x00


	//----- nvinfo : EIATTR_SPARSE_MMA_MASK
	.align		4
.L_6361:
        /*0038*/ 	.byte	0x03, 0x50
        /*003a*/ 	.short	0x0000


	//----- nvinfo : EIATTR_MAXREG_COUNT
	.align		4
        /*003c*/ 	.byte	0x03, 0x1b
        /*003e*/ 	.short	0x00ff


	//----- nvinfo : EIATTR_MERCURY_ISA_VERSION
	.align		4
        /*0040*/ 	.byte	0x03, 0x5f
        /*0042*/ 	.short	0x0101


	//----- nvinfo : EIATTR_VRC_CTA_INIT_COUNT
	.align		4
        /*0044*/ 	.byte	0x02, 0x4a
	.zero		1
	.zero		1


	//----- nvinfo : EIATTR_EXIT_INSTR_OFFSETS
	.align		4
        /*0048*/ 	.byte	0x04, 0x1c
        /*004a*/ 	.short	(.L_6363 - .L_6362)


	//   ....[0]....
.L_6362:
        /*004c*/ 	.word	0x00000900


	//   ....[1]....
        /*0050*/ 	.word	0x00000960


	//   ....[2]....
        /*0054*/ 	.word	0x00000bc0


	//----- nvinfo : EIATTR_MAX_THREADS
	.align		4
.L_6363:
        /*0058*/ 	.byte	0x04, 0x05
        /*005a*/ 	.short	(.L_6365 - .L_6364)
.L_6364:
        /*005c*/ 	.word	0x00000080
        /*0060*/ 	.word	0x00000001
        /*0064*/ 	.word	0x00000001


	//----- nvinfo : EIATTR_CRS_STACK_SIZE
	.align		4
.L_6365:
        /*0068*/ 	.byte	0x04, 0x1e
        /*006a*/ 	.short	(.L_6367 - .L_6366)
.L_6366:
        /*006c*/ 	.word	0x00000000


	//----- nvinfo : EIATTR_CBANK_PARAM_SIZE
	.align		4
.L_6367:
        /*0070*/ 	.byte	0x03, 0x19
        /*0072*/ 	.short	0x0018


	//----- nvinfo : EIATTR_PARAM_CBANK
	.align		4
        /*0074*/ 	.byte	0x04, 0x0a
        /*0076*/ 	.short	(.L_6369 - .L_6368)
	.align		4
.L_6368:
        /*0078*/ 	.word	index@(.nv.constant0._ZN2at6native29vectorized_elementwise_kernelILi8ENS0_13AUnaryFunctorIaaaNS0_17BitwiseAndFunctorIaEEEESt5arrayIPcLm2EEEEviT0_T1_)
        /*007c*/ 	.short	0x0380
        /*007e*/ 	.short	0x0018


	//----- nvinfo : EIATTR_SW_WAR
	.align		4
.L_6369:
        /*0080*/ 	.byte	0x04, 0x36
        /*0082*/ 	.short	(.L_6371 - .L_6370)
.L_6370:
        /*0084*/ 	.word	0x00000008
.L_6371:


//--------------------- .nv.info._ZN2at6native18elementwise_kernelILi128ELi4EZNS0_15gpu_kernel_implINS0_13BinaryFunctorIaaaNS0_17BitwiseAndFunctorIaEEEEEEvRNS_18TensorIteratorBaseERKT_EUliE_EEviT1_ --------------------------
	.section	.nv.info._ZN2at6native18elementwise_kernelILi128ELi4EZNS0_15gpu_kernel_implINS0_13BinaryFunctorIaaaNS0_17BitwiseAndFunctorIaEEEEEEvRNS_18TensorIteratorBaseERKT_EUliE_EEviT1_,"",@"SHT_CUDA_INFO"
	.sectionflags	@""
	.align	4


	//----- nvinfo : EIATTR_CUDA_API_VERSION
	.align		4
        /*0000*/ 	.byte	0x04, 0x37
        /*0002*/ 	.short	(.L_6373 - .L_6372)
.L_6372:
        /*0004*/ 	.word	0x00000082


	//----- nvinfo : EIATTR_KPARAM_INFO
	.align		4
.L_6373:
        /*0008*/ 	.byte	0x04, 0x17
        /*000a*/ 	.short	(.L_6375 - .L_6374)
.L_6374:
        /*000c*/ 	.word	0x00000000
        /*0010*/ 	.short	0x0001
        /*0012*/ 	.short	0x0008
        /*0014*/ 	.byte	0x00, 0xf0, 0x21, 0x0a


	//----- nvinfo : EIATTR_KPARAM_INFO
	.align		4
.L_6375:
        /*0018*/ 	.byte	0x04, 0x17
        /*001a*/ 	.short	(.L_6377 - .L_6376)
.L_6376:
        /*001c*/ 	.word	0x00000000
        /*0020*/ 	.short	0x0000
        /*0022*/ 	.short	0x0000
        /*0024*/ 	.byte	0x00, 0xf0, 0x11, 0x00


	//----- nvinfo : EIATTR_SPARSE_MMA_MASK
	.align		4
.L_6377:
        /*0028*/ 	.byte	0x03, 0x50
        /*002a*/ 	.short	0x0000


	//----- nvinfo : EIATTR_MAXREG_COUNT
	.align		4
        /*002c*/ 	.byte	0x03, 0x1b
        /*002e*/ 	.short	0x0080


	//----- nvinfo : EIATTR_EXTERNS
	.align		4
        /*0030*/ 	.byte	0x04, 0x0f
        /*0032*/ 	.short	(.L_6379 - .L_6378)


	//   ....[0]....
	.align		4
.L_6378:
        /*0034*/ 	.word	index@(__assertfail)


	//----- nvinfo : EIATTR_MERCURY_ISA_VERSION
	.align		4
.L_6379:
        /*0038*/ 	.byte	0x03, 0x5f
        /*003a*/ 	.short	0x0101


	//----- nvinfo : EIATTR_VRC_CTA_INIT_COUNT
	.align		4
        /*003c*/ 	.byte	0x02, 0x4a
	.zero		1
	.zero		1


	//----- nvinfo : EIATTR_SYSCALL_OFFSETS
	.align		4
        /*0040*/ 	.byte	0x04, 0x46
        /*0042*/ 	.short	(.L_6381 - .L_6380)


	//   ....[0]....
.L_6380:
        /*0044*/ 	.word	0x00002460


	//   ....[1]....
        /*0048*/ 	.word	0x000032b0


	//   ....[2]....
        /*004c*/ 	.word	0x00004160


	//   ....[3]....
        /*0050*/ 	.word	0x00006780


	//   ....[4]....
        /*0054*/ 	.word	0x000075d0


	//   ....[5]....
        /*0058*/ 	.word	0x000082c0


	//   ....[6]....
        /*005c*/ 	.word	0x0000a9d0


	//   ....[7]....
        /*0060*/ 	.word	0x0000b820


	//   ....[8]....
        /*0064*/ 	.word	0x0000c510


	//   ....[9]....
        /*0068*/ 	.word	0x0000ec40


	//   ....[10]....
        /*006c*/ 	.word	0x0000fa90


	//   ....[11]....
        /*0070*/ 	.word	0x00010750


	//----- nvinfo : EIATTR_EXIT_INSTR_OFFSETS
	.align		4
.L_6381:
        /*0074*/ 	.byte	0x04, 0x1c
        /*0076*/ 	.short	(.L_6383 - .L_6382)


	//   ....[0]....
.L_6382:
        /*0078*/ 	.word	0x0000c7f0


	//   ....[1]....
        /*007c*/ 	.word	0x0000fbc0


	//   ....[2]....
        /*0080*/ 	.word	0x0000fbe0


	//   ....[3]....
        /*0084*/ 	.word	0x0000fca0


	//   ....[4]....
        /*0088*/ 	.word	0x0000fce0


	//   ....[5]....
        /*008c*/ 	.word	0x0000fd20


	//   ....[6]....
        /*0090*/ 	.word	0x0000fdb0


	//   ....[7]....
        /*0094*/ 	.word	0x0000fdf0


	//   ....[8]....
        /*0098*/ 	.word	0x0000fe90


	//   ....[9]....
        /*009c*/ 	.word	0x0000fee0


	//   ....[10]....
        /*00a0*/ 	.word	0x0000ff30


	//   ....[11]....
        /*00a4*/ 	.word	0x00010010


	//   ....[12]....
        /*00a8*/ 	.word	0x00010180


	//   ....[13]....
        /*00ac*/ 	.word	0x000102f0


	//   ....[14]....
        /*00b0*/ 	.word	0x00010450


	//   ....[15]....
        /*00b4*/ 	.word	0x000104b0


	//   ....[16]....
        /*00b8*/ 	.word	0x000104f0


	//   ....[17]....
        /*00bc*/ 	.word	0x00010590


	//   ....[18]....
        /*00c0*/ 	.word	0x000105f0


	//   ....[19]....
        /*00c4*/ 	.word	0x00010760


	//   ....[20]....
        /*00c8*/ 	.word	0x00010870


	//   ....[21]....
        /*00cc*/ 	.word	0x000109b0


	//   ....[22]....
        /*00d0*/ 	.word	0x000109f0


	//----- nvinfo : EIATTR_MAX_THREADS
	.align		4
.L_6383:
        /*00d4*/ 	.byte	0x04, 0x05
        /*00d6*/ 	.short	(.L_6385 - .L_6384)
.L_6384:
        /*00d8*/ 	.word	0x00000080
        /*00dc*/ 	.word	0x00000001
        /*00e0*/ 	.word	0x00000001


	//----- nvinfo : EIATTR_CRS_STACK_SIZE
	.align		4
.L_6385:
        /*00e4*/ 	.byte	0x04, 0x1e
        /*00e6*/ 	.short	(.L_6387 - .L_6386)
.L_6386:
        /*00e8*/ 	.word	0x00000000


	//----- nvinfo : EIATTR_CBANK_PARAM_SIZE
	.align		4
.L_6387:
        /*00ec*/ 	.byte	0x03, 0x19
        /*00ee*/ 	.short	0x0290


	//----- nvinfo : EIATTR_PARAM_CBANK
	.align		4
        /*00f0*/ 	.byte	0x04, 0x0a
        /*00f2*/ 	.short	(.L_6389 - .L_6388)
	.align		4
.L_6388:
        /*00f4*/ 	.word	index@(.nv.constant0._ZN2at6native18elementwise_kernelILi128ELi4EZNS0_15gpu_kernel_implINS0_13BinaryFunctorIaaaNS0_17BitwiseAndFunctorIaEEEEEEvRNS_18TensorIteratorBaseERKT_EUliE_EEviT1_)
        /*00f8*/ 	.short	0x0380
        /*00fa*/ 	.short	0x0290


	//----- nvinfo : EIATTR_SW_WAR
	.align		4
.L_6389:
        /*00fc*/ 	.byte	0x04, 0x36
        /*00fe*/ 	.short	(.L_6391 - .L_6390)
.L_6390:
        /*0100*/ 	.word	0x00000008
.L_6391:


//--------------------- .nv.info._ZN2at6native27unrolled_elementwise_kernelINS0_13BinaryFunctorIaaaNS0_17BitwiseAndFunctorIaEEEESt5arrayIPcLm3EELi4E23TrivialOffsetCalculatorILi2EjES9_ILi1EjENS0_6memory12LoadWithCastILi2EEENSC_13StoreWithCastILi1EEEEEviT_T0_T2_T3_T4_T5_ --------------------------
	.section	.nv.info._ZN2at6native27unrolled_elementwise_kernelINS0_13BinaryFunctorIaaaNS0_17BitwiseAndFunctorIaEEEESt5arrayIPcLm3EELi4E23TrivialOffsetCalculatorILi2EjES9_ILi1EjENS0_6memory12LoadWithCastILi2EEENSC_13StoreWithCastILi1EEEEEviT_T0_T2_T3_T4_T5_,"",@"SHT_CUDA_INFO"
	.sectionflags	@""
	.align	4


	//----- nvinfo : EIATTR_CUDA_API_VERSION
	.align		4
        /*0000*/ 	.byte	0x04, 0x37
        /*0002*/ 	.short	(.L_6393 - .L_6392)
.L_6392:
        /*0004*/ 	.word	0x00000082


	//----- nvinfo : EIATTR_KPARAM_INFO
	.align		4
.L_6393:
        /*0008*/ 	.byte	0x04, 0x17
        /*000a*/ 	.short	(.L_6395 - .L_6394)
.L_6394:
        /*000c*/ 	.word	0x00000000
        /*0010*/ 	.short	0x0006
        /*0012*/ 	.short	0x0030
        /*0014*/ 	.byte	0x00, 0xf0, 0x21, 0x00


	//----- nvinfo : EIATTR_KPARAM_INFO
	.align		4
.L_6395:
        /*0018*/ 	.byte	0x04, 0x17
        /*001a*/ 	.short	(.L_6397 - .L_6396)
.L_6396:
        /*001c*/ 	.word	0x00000000
        /*0020*/ 	.short	0x0005
        /*0022*/ 	.short	0x0024
        /*0024*/ 	.byte	0x00, 0xf0, 0x31, 0x00


	//----- nvinfo : EIATTR_KPARAM_INFO
	.align		4
.L_6397:
        /*0028*/ 	.byte	0x04, 0x17
        /*002a*/ 	.short	(.L_6399 - .L_6398)
.L_6398:
        /*002c*/ 	.word	0x00000000
        /*0030*/ 	.short	0x0004
        /*0032*/ 	.short	0x0021
        /*0034*/ 	.byte	0x00, 0xf0, 0x05, 0x00


	//----- nvinfo : EIATTR_KPARAM_INFO
	.align		4
.L_6399:
        /*0038*/ 	.byte	0x04, 0x17
        /*003a*/ 	.short	(.L_6401 - .L_6400)
.L_6400:
        /*003c*/ 	.word	0x00000000
        /*0040*/ 	.short	0x0003
        /*0042*/ 	.short	0x0020
        /*0044*/ 	.byte	0x00, 0xf0, 0x05, 0x00


	//----- nvinfo : EIATTR_KPARAM_INFO
	.align		4
.L_6401:
        /*0048*/ 	.byte	0x04, 0x17
        /*004a*/ 	.short	(.L_6403 - .L_6402)
.L_6402:
        /*004c*/ 	.word	0x00000000
        /*0050*/ 	.short	0x0002
        /*0052*/ 	.short	0x0008
        /*0054*/ 	.byte	0x00, 0xf0, 0x61, 0x00


	//----- nvinfo : EIATTR_KPARAM_INFO
	.align		4
.L_6403:
        /*0058*/ 	.byte	0x04, 0x17
        /*005a*/ 	.short	(.L_6405 - .L_6404)
.L_6404:
        /*005c*/ 	.word	0x00000000
        /*0060*/ 	.short	0x0001
        /*0062*/ 	.short	0x0004
        /*0064*/ 	.byte	0x00, 0xf0, 0x05, 0x00


	//----- nvinfo : EIATTR_KPARAM_INFO
	.align		4
.L_6405:
        /*0068*/ 	.byte	0x04, 0x17
        /*006a*/ 	.short	(.L_6407 - .L_6406)
.L_6406:
        /*006c*/ 	.word	0x00000000
        /*0070*/ 	.short	0x0000
        /*0072*/ 	.short	0x0000
        /*0074*/ 	.byte	0x00, 0xf0, 0x11, 0x00


	//----- nvinfo : EIATTR_SPARSE_MMA_MASK
	.align		4
.L_6407:
        /*0078*/ 	.byte	0x03, 0x50
        /*007a*/ 	.short	0x0000


	//----- nvinfo : EIATTR_MAXREG_COUNT
	.align		4
        /*007c*/ 	.byte	0x03, 0x1b
        /*007e*/ 	.short	0x00ff


	//----- nvinfo : EIATTR_EXTERNS
	.align		4
        /*0080*/ 	.byte	0x04, 0x0f
        /*0082*/ 	.short	(.L_6409 - .L_6408)


	//   ....[0]....
	.align		4
.L_6408:
        /*0084*/ 	.word	index@(__assertfail)


	//----- nvinfo : EIATTR_MERCURY_ISA_VERSION
	.align		4
.L_6409:
        /*0088*/ 	.byte	0x03, 0x5f
        /*008a*/ 	.short	0x0101


	//----- nvinfo : EIATTR_VRC_CTA_INIT_COUNT
	.align		4
        /*008c*/ 	.byte	0x02, 0x4a
	.zero		1
	.zero		1


	//----- nvinfo : EIATTR_SYSCALL_OFFSETS
	.align		4
        /*0090*/ 	.byte	0x04, 0x46
        /*0092*/ 	.short	(.L_6411 - .L_6410)


	//   ....[0]....
.L_6410:
        /*0094*/ 	.word	0x00000e50


	//   ....[1]....
        /*0098*/ 	.word	0x00001cd0


	//   ....[2]....
        /*009c*/ 	.word	0x00002c90


	//   ....[3]....
        /*00a0*/ 	.word	0x00003b10


	//   ....[4]....
        /*00a4*/ 	.word	0x00004a10


	//   ....[5]....
        /*00a8*/ 	.word	0x00005890


	//   ....[6]....
        /*00ac*/ 	.word	0x00006790


	//   ....[7]....
        /*00b0*/ 	.word	0x00007620


	//   ....[8]....
        /*00b4*/ 	.word	0x000084e0


	//   ....[9]....
        /*00b8*/ 	.word	0x00009380


	//   ....[10]....
        /*00bc*/ 	.word	0x0000a330


	//   ....[11]....
        /*00c0*/ 	.word	0x0000b2c0


	//----- nvinfo : EIATTR_EXIT_INSTR_OFFSETS
	.align		4
.L_6411:
        /*00c4*/ 	.byte	0x04, 0x1c
        /*00c6*/ 	.short	(.L_6413 - .L_6412)


	//   ....[0]....
.L_6412:
        /*00c8*/ 	.word	0x0000a600


	//   ....[1]....
        /*00cc*/ 	.word	0x0000a730


	//   ....[2]....
        /*00d0*/ 	.word	0x0000a750


	//   ....[3]....
        /*00d4*/ 	.word	0x0000a810


	//   ....[4]....
        /*00d8*/ 	.word	0x0000a850


	//   ....[5]....
        /*00dc*/ 	.word	0x0000a890


	//   ....[6]....
        /*00e0*/ 	.word	0x0000a920


	//   ....[7]....
        /*00e4*/ 	.word	0x0000a960


	//   ....[8]....
        /*00e8*/ 	.word	0x0000aa00


	//   ....[9]....
        /*00ec*/ 	.word	0x0000aa50


	//   ....[10]....
        /*00f0*/ 	.word	0x0000aaa0


	//   ....[11]....
        /*00f4*/ 	.word	0x0000ab80


	//   ....[12]....
        /*00f8*/ 	.word	0x0000acf0


	//   ....[13]....
        /*00fc*/ 	.word	0x0000ae60


	//   ....[14]....
        /*0100*/ 	.word	0x0000afc0


	//   ....[15]....
        /*0104*/ 	.word	0x0000b020


	//   ....[16]....
        /*0108*/ 	.word	0x0000b060


	//   ....[17]....
        /*010c*/ 	.word	0x0000b100


	//   ....[18]....
        /*0110*/ 	.word	0x0000b160


	//   ....[19]....
        /*0114*/ 	.word	0x0000b2d0


	//   ....[20]....
        /*0118*/ 	.word	0x0000b3e0


	//   ....[21]....
        /*011c*/ 	.word	0x0000b520


	//   ....[22]....
        /*0120*/ 	.word	0x0000b560


	//----- nvinfo : EIATTR_MAX_THREADS
	.align		4
.L_6413:
        /*0124*/ 	.byte	0x04, 0x05
        /*0126*/ 	.short	(.L_6415 - .L_6414)
.L_6414:
        /*0128*/ 	.word	0x00000080
        /*012c*/ 	.word	0x00000001
        /*0130*/ 	.word	0x00000001


	//----- nvinfo : EIATTR_CRS_STACK_SIZE
	.align		4
.L_6415:
        /*0134*/ 	.byte	0x04, 0x1e
        /*0136*/ 	.short	(.L_6417 - .L_6416)
.L_6416:
        /*0138*/ 	.word	0x00000000


	//----- nvinfo : EIATTR_CBANK_PARAM_SIZE
	.align		4
.L_6417:
        /*013c*/ 	.byte	0x03, 0x19
        /*013e*/ 	.short	0x0038


	//----- nvinfo : EIATTR_PARAM_CBANK
	.align		4
        /*0140*/ 	.byte	0x04, 0x0a
        /*0142*/ 	.short	(.L_6419 - .L_6418)
	.align		4
.L_6418:
        /*0144*/ 	.word	index@(.nv.constant0._ZN2at6native27unrolled_elementwise_kernelINS0_13BinaryFunctorIaaaNS0_17BitwiseAndFunctorIaEEEESt5arrayIPcLm3EELi4E23TrivialOffsetCalculatorILi2EjES9_ILi1EjENS0_6memory12LoadWithCastILi2EEENSC_13StoreWithCastILi1EEEEEviT_T0_T2_T3_T4_T5_)
        /*0148*/ 	.short	0x0380
        /*014a*/ 	.short	0x0038


	//----- nvinfo : EIATTR_SW_WAR
	.align		4
.L_6419:
        /*014c*/ 	.byte	0x04, 0x36
        /*014e*/ 	.short	(.L_6421 - .L_6420)
.L_6420:
        /*0150*/ 	.word	0x00000008
.L_6421:


//--------------------- .nv.info._ZN2at6native18elementwise_kernelILi128ELi4EZNS0_22gpu_kernel_impl_nocastINS0_13BinaryFunctorIaaaNS0_17BitwiseAndFunctorIaEEEEEEvRNS_18TensorIteratorBaseERKT_EUliE_EEviT1_ --------------------------
	.section	.nv.info._ZN2at6native18elementwise_kernelILi128ELi4EZNS0_22gpu_kernel_impl_nocastINS0_13BinaryFunctorIaaaNS0_17BitwiseAndFunctorIaEEEEEEvRNS_18TensorIteratorBaseERKT_EUliE_EEviT1_,"",@"SHT_CUDA_INFO"
	.sectionflags	@""
	.align	4


	//----- nvinfo : EIATTR_CUDA_API_VERSION
	.align		4
        /*0000*/ 	.byte	0x04, 0x37
        /*0002*/ 	.short	(.L_6423 - .L_6422)
.L_6422:
        /*0004*/ 	.word	0x00000082


	//----- nvinfo : EIATTR_KPARAM_INFO
	.align		4
.L_6423:
        /*0008*/ 	.byte	0x04, 0x17
        /*000a*/ 	.short	(.L_6425 - .L_6424)
.L_6424:
        /*000c*/ 	.word	0x00000000
        /*0010*/ 	.short	0x0001
        /*0012*/ 	.short	0x0008
        /*0014*/ 	.byte	0x00, 0xf0, 0x21, 0x0a


	//----- nvinfo : EIATTR_KPARAM_INFO
	.align		4
.L_6425:
        /*0018*/ 	.byte	0x04, 0x17
        /*001a*/ 	.short	(.L_6427 - .L_6426)
.L_6426:
        /*001c*/ 	.word	0x00000000
        /*0020*/ 	.short	0x0000
        /*0022*/ 	.short	0x0000
        /*0024*/ 	.byte	0x00, 0xf0, 0x11, 0x00


	//----- nvinfo : EIATTR_SPARSE_MMA_MASK
	.align		4
.L_6427:
        /*0028*/ 	.byte	0x03, 0x50
        /*002a*/ 	.short	0x0000


	//----- nvinfo : EIATTR_MAXREG_COUNT
	.align		4
        /*002c*/ 	.byte	0x03, 0x1b
        /*002e*/ 	.short	0x0080


	//----- nvinfo : EIATTR_MERCURY_ISA_VERSION
	.align		4
        /*0030*/ 	.byte	0x03, 0x5f
        /*0032*/ 	.short	0x0101


	//----- nvinfo : EIATTR_VRC_CTA_INIT_COUNT
	.align		4
        /*0034*/ 	.byte	0x02, 0x4a
	.zero		1
	.zero		1


	//----- nvinfo : EIATTR_EXIT_INSTR_OFFSETS
	.align		4
        /*0038*/ 	.byte	0x04, 0x1c
        /*003a*/ 	.short	(.L_6429 - .L_6428)


	//   ....[0]....
.L_6428:
        /*003c*/ 	.word	0x00000300


	//   ....[1]....
        /*0040*/ 	.word	0x00000380


	//   ....[2]....
        /*0044*/ 	.word	0x00004860


	//   ....[3]....
        /*0048*/ 	.word	0x00005ef0


	//----- nvinfo : EIATTR_MAX_THREADS
	.align		4
.L_6429:
        /*004c*/ 	.byte	0x04, 0x05
        /*004e*/ 	.short	(.L_6431 - .L_6430)
.L_6430:
        /*0050*/ 	.word	0x00000080
        /*0054*/ 	.word	0x00000001
        /*0058*/ 	.word	0x00000001


	//----- nvinfo : EIATTR_CRS_STACK_SIZE
	.align		4
.L_6431:
        /*005c*/ 	.byte	0x04, 0x1e
        /*005e*/ 	.short	(.L_6433 - .L_6432)
.L_6432:
        /*0060*/ 	.word	0x00000000


	//----- nvinfo : EIATTR_CBANK_PARAM_SIZE
	.align		4
.L_6433:
        /*0064*/ 	.byte	0x03, 0x19
        /*0066*/ 	.short	0x0290


	//----- nvinfo : EIATTR_PARAM_CBANK
	.align		4
        /*0068*/ 	.byte	0x04, 0x0a
        /*006a*/ 	.short	(.L_6435 - .L_6434)
	.align		4
.L_6434:
        /*006c*/ 	.word	index@(.nv.constant0._ZN2at6native18elementwise_kernelILi128ELi4EZNS0_22gpu_kernel_impl_nocastINS0_13BinaryFunctorIaaaNS0_17BitwiseAndFunctorIaEEEEEEvRNS_18TensorIteratorBaseERKT_EUliE_EEviT1_)
        /*0070*/ 	.short	0x0380
        /*0072*/ 	.short	0x0290


	//----- nvinfo : EIATTR_SW_WAR
	.align		4
.L_6435:
        /*0074*/ 	.byte	0x04, 0x36
        /*0076*/ 	.short	(.L_6437 - .L_6436)
.L_6436:
        /*0078*/ 	.word	0x00000008
.L_6437:


//--------------------- .nv.info._ZN2at6native27unrolled_elementwise_kernelINS0_13BinaryFunctorIaaaNS0_17BitwiseAndFunctorIaEEEESt5arrayIPcLm3EELi4E23TrivialOffsetCalculatorILi2EjES9_ILi1EjENS0_6memory15LoadWithoutCastENSC_16StoreWithoutCastEEEviT_T0_T2_T3_T4_T5_ --------------------------
	.section	.nv.info._ZN2at6native27unrolled_elementwise_kernelINS0_13BinaryFunctorIaaaNS0_17BitwiseAndFunctorIaEEEESt5arrayIPcLm3EELi4E23TrivialOffsetCalculatorILi2EjES9_ILi1EjENS0_6memory15LoadWithoutCastENSC_16StoreWithoutCastEEEviT_T0_T2_T3_T4_T5_,"",@"SHT_CUDA_INFO"
	.sectionflags	@""
	.align	4


	//----- nvinfo : EIATTR_CUDA_API_VERSION
	.align		4
        /*0000*/ 	.byte	0x04, 0x37
        /*0002*/ 	.short	(.L_6439 - .L_6438)
.L_6438:
        /*0004*/ 	.word	0x00000082


	//----- nvinfo : EIATTR_KPARAM_INFO
	.align		4
.L_6439:
        /*0008*/ 	.byte	0x04, 0x17
        /*000a*/ 	.short	(.L_6441 - .L_6440)
.L_6440:
        /*000c*/ 	.word	0x00000000
        /*0010*/ 	.short	0x0006
        /*0012*/ 	.short	0x0023
        /*0014*/ 	.byte	0x00, 0xf0, 0x05, 0x00


	//----- nvinfo : EIATTR_KPARAM_INFO
	.align		4
.L_6441:
        /*0018*/ 	.byte	0x04, 0x17
        /*001a*/ 	.short	(.L_6443 - .L_6442)
.L_6442:
        /*001c*/ 	.word	0x00000000
        /*0020*/ 	.short	0x0005
        /*0022*/ 	.short	0x0022
        /*0024*/ 	.byte	0x00, 0xf0, 0x05, 0x00


	//----- nvinfo : EIATTR_KPARAM_INFO
	.align		4
.L_6443:
        /*0028*/ 	.byte	0x04, 0x17
        /*002a*/ 	.short	(.L_6445 - .L_6444)
.L_6444:
        /*002c*/ 	.word	0x00000000
        /*0030*/ 	.short	0x0004
        /*0032*/ 	.short	0x0021
        /*0034*/ 	.byte	0x00, 0xf0, 0x05, 0x00


	//----- nvinfo : EIATTR_KPARAM_INFO
	.align		4
.L_6445:
        /*0038*/ 	.byte	0x04, 0x17
        /*003a*/ 	.short	(.L_6447 - .L_6446)
.L_6446:
        /*003c*/ 	.word	0x00000000
        /*0040*/ 	.short	0x0003
        /*0042*/ 	.short	0x0020
        /*0044*/ 	.byte	0x00, 0xf0, 0x05, 0x00


	//----- nvinfo : EIATTR_KPARAM_INFO
	.align		4
.L_6447:
        /*0048*/ 	.byte	0x04, 0x17
        /*004a*/ 	.short	(.L_6449 - .L_6448)
.L_6448:
        /*004c*/ 	.word	0x00000000
        /*0050*/ 	.short	0x0002
        /*0052*/ 	.short	0x0008
        /*0054*/ 	.byte	0x00, 0xf0, 0x61, 0x00


	//----- nvinfo : EIATTR_KPARAM_INFO
	.align		4
.L_6449:
        /*0058*/ 	.byte	0x04, 0x17
        /*005a*/ 	.short	(.L_6451 - .L_6450)
.L_6450:
        /*005c*/ 	.word	0x00000000
        /*0060*/ 	.short	0x0001
        /*0062*/ 	.short	0x0004
        /*0064*/ 	.byte	0x00, 0xf0, 0x05, 0x00


	//----- nvinfo : EIATTR_KPARAM_INFO
	.align		4
.L_6451:
        /*0068*/ 	.byte	0x04, 0x17
        /*006a*/ 	.short	(.L_6453 - .L_6452)
.L_6452:
        /*006c*/ 	.word	0x00000000
        /*0070*/ 	.short	0x0000
        /*0072*/ 	.short	0x0000
        /*0074*/ 	.byte	0x00, 0xf0, 0x11, 0x00


	//----- nvinfo : EIATTR_SPARSE_MMA_MASK
	.align		4
.L_6453:
        /*0078*/ 	.byte	0x03, 0x50
        /*007a*/ 	.short	0x0000


	//----- nvinfo : EIATTR_MAXREG_COUNT
	.align		4
        /*007c*/ 	.byte	0x03, 0x1b
        /*007e*/ 	.short	0x00ff


	//----- nvinfo : EIATTR_MERCURY_ISA_VERSION
	.align		4
        /*0080*/ 	.byte	0x03, 0x5f
        /*0082*/ 	.short	0x0101


	//----- nvinfo : EIATTR_VRC_CTA_INIT_COUNT
	.align		4
        /*0084*/ 	.byte	0x02, 0x4a
	.zero		1
	.zero		1


	//----- nvinfo : EIATTR_EXIT_INSTR_OFFSETS
	.align		4
        /*0088*/ 	.byte	0x04, 0x1c
        /*008a*/ 	.short	(.L_6455 - .L_6454)


	//   ....[0]....
.L_6454:
        /*008c*/ 	.word	0x000005c0


	//   ....[1]....
        /*0090*/ 	.word	0x00000620


	//----- nvinfo : EIATTR_MAX_THREADS
	.align		4
.L_6455:
        /*0094*/ 	.byte	0x04, 0x05
        /*0096*/ 	.short	(.L_6457 - .L_6456)
.L_6456:
        /*0098*/ 	.word	0x00000080
        /*009c*/ 	.word	0x00000001
        /*00a0*/ 	.word	0x00000001


	//----- nvinfo : EIATTR_CRS_STACK_SIZE
	.align		4
.L_6457:
        /*00a4*/ 	.byte	0x04, 0x1e
        /*00a6*/ 	.short	(.L_6459 - .L_6458)
.L_6458:
        /*00a8*/ 	.word	0x00000000


	//----- nvinfo : EIATTR_CBANK_PARAM_SIZE
	.align		4
.L_6459:
        /*00ac*/ 	.byte	0x03, 0x19
        /*00ae*/ 	.short	0x0024


	//----- nvinfo : EIATTR_PARAM_CBANK
	.align		4
        /*00b0*/ 	.byte	0x04, 0x0a
        /*00b2*/ 	.short	(.L_6461 - .L_6460)
	.align		4
.L_6460:
        /*00b4*/ 	.word	index@(.nv.constant0._ZN2at6native27unrolled_elementwise_kernelINS0_13BinaryFunctorIaaaNS0_17BitwiseAndFunctorIaEEEESt5arrayIPcLm3EELi4E23TrivialOffsetCalculatorILi2EjES9_ILi1EjENS0_6memory15LoadWithoutCastENSC_16StoreWithoutCastEEEviT_T0_T2_T3_T4_T5_)
        /*00b8*/ 	.short	0x0380
        /*00ba*/ 	.short	0x0024


	//----- nvinfo : EIATTR_SW_WAR
	.align		4
.L_6461:
        /*00bc*/ 	.byte	0x04, 0x36
        /*00be*/ 	.short	(.L_6463 - .L_6462)
.L_6462:
        /*00c0*/ 	.word	0x00000008
.L_6463:


//--------------------- .nv.info._ZN2at6native29vectorized_elementwise_kernelILi2ENS0_13BinaryFunctorIaaaNS0_17BitwiseAndFunctorIaEEEESt5arrayIPcLm3EEEEviT0_T1_ --------------------------
	.section	.nv.info._ZN2at6native29vectorized_elementwise_kernelILi2ENS0_13BinaryFunctorIaaaNS0_17BitwiseAndFunctorIaEEEESt5arrayIPcLm3EEEEviT0_T1_,"",@"SHT_CUDA_INFO"
	.sectionflags	@""
	.align	4


	//----- nvinfo : EIATTR_CUDA_API_VERSION
	.align		4
        /*0000*/ 	.byte	0x04, 0x37
        /*0002*/ 	.short	(.L_6465 - .L_6464)
.L_6464:
        /*0004*/ 	.word	0x00000082


	//----- nvinfo : EIATTR_KPARAM_INFO
	.align		4
.L_6465:
        /*0008*/ 	.byte	0x04, 0x17
        /*000a*/ 	.short	(.L_6467 - .L_6466)
.L_6466:
        /*000c*/ 	.word	0x00000000
        /*0010*/ 	.short	0x0002
        /*0012*/ 	.short	0x0008
        /*0014*/ 	.byte	0x00, 0xf0, 0x61, 0x00


	//----- nvinfo : EIATTR_KPARAM_INFO
	.align		4
.L_6467:
        /*0018*/ 	.byte	0x04, 0x17
        /*001a*/ 	.short	(.L_6469 - .L_6468)
.L_6468:
        /*001c*/ 	.word	0x00000000
        /*0020*/ 	.short	0x0001
        /*0022*/ 	.short	0x0004
        /*0024*/ 	.byte	0x00, 0xf0, 0x05, 0x00


	//----- nvinfo : EIATTR_KPARAM_INFO
	.align		4
.L_6469:
        /*0028*/ 	.byte	0x04, 0x17
        /*002a*/ 	.short	(.L_6471 - .L_6470)
.L_6470:
        /*002c*/ 	.word	0x00000000
        /*0030*/ 	.short	0x0000
        /*0032*/ 	.short	0x0000
        /*0034*/ 	.byte	0x00, 0xf0, 0x11, 0x00


	//----- nvinfo : EIATTR_SPARSE_MMA_MASK
	.align		4
.L_6471:
        /*0038*/ 	.byte	0x03, 0x50
        /*003a*/ 	.short	0x0000


	//----- nvinfo : EIATTR_MAXREG_COUNT
	.align		4
        /*003c*/ 	.byte	0x03, 0x1b
        /*003e*/ 	.short	0x00ff


	//----- nvinfo : EIATTR_MERCURY_ISA_VERSION
	.align		4
        /*0040*/ 	.byte	0x03, 0x5f
        /*0042*/ 	.short	0x0101


	//----- nvinfo : EIATTR_VRC_CTA_INIT_COUNT
	.align		4
        /*0044*/ 	.byte	0x02, 0x4a
	.zero		1
	.zero		1


	//----- nvinfo : EIATTR_EXIT_INSTR_OFFSETS
	.align		4
        /*0048*/ 	.byte	0x04, 0x1c
        /*004a*/ 	.short	(.L_6473 - .L_6472)


	//   ....[0]....
.L_6472:
        /*004c*/ 	.word	0x00000b70


	//   ....[1]....
        /*0050*/ 	.word	0x00000bd0


	//   ....[2]....
        /*0054*/ 	.word	0x00000f80


	//----- nvinfo : EIATTR_MAX_THREADS
	.align		4
.L_6473:
        /*0058*/ 	.byte	0x04, 0x05
        /*005a*/ 	.short	(.L_6475 - .L_6474)
.L_6474:
        /*005c*/ 	.word	0x00000080
        /*0060*/ 	.word	0x00000001
        /*0064*/ 	.word	0x00000001


	//----- nvinfo : EIATTR_CRS_STACK_SIZE
	.align		4
.L_6475:
        /*0068*/ 	.byte	0x04, 0x1e
        /*006a*/ 	.short	(.L_6477 - .L_6476)
.L_6476:
        /*006c*/ 	.word	0x00000000


	//----- nvinfo : EIATTR_CBANK_PARAM_SIZE
	.align		4
.L_6477:
        /*0070*/ 	.byte	0x03, 0x19
        /*0072*/ 	.short	0x0020


	//----- nvinfo : EIATTR_PARAM_CBANK
	.align		4
        /*0074*/ 	.byte	0x04, 0x0a
        /*0076*/ 	.short	(.L_6479 - .L_6478)
	.align		4
.L_6478:
        /*0078*/ 	.word	index@(.nv.constant0._ZN2at6native29vectorized_elementwise_kernelILi2ENS0_13BinaryFunctorIaaaNS0_17BitwiseAndFunctorIaEEEESt5arrayIPcLm3EEEEviT0_T1_)
        /*007c*/ 	.short	0x0380
        /*007e*/ 	.short	0x0020


	//----- nvinfo : EIATTR_SW_WAR
	.align		4
.L_6479:
        /*0080*/ 	.byte	0x04, 0x36
        /*0082*/ 	.short	(.L_6481 - .L_6480)
.L_6480:
        /*0084*/ 	.word	0x00000008
.L_6481:


//--------------------- .nv.info._ZN2at6native29vectorized_elementwise_kernelILi4ENS0_13BinaryFunctorIaaaNS0_17BitwiseAndFunctorIaEEEESt5arrayIPcLm3EEEEviT0_T1_ --------------------------
	.section	.nv.info._ZN2at6native29vectorized_elementwise_kernelILi4ENS0_13BinaryFunctorIaaaNS0_17BitwiseAndFunctorIaEEEESt5arrayIPcLm3EEEEviT0_T1_,"",@"SHT_CUDA_INFO"
	.sectionflags	@""
	.align	4


	//----- nvinfo : EIATTR_CUDA_API_VERSION
	.align		4
        /*0000*/ 	.byte	0x04, 0x37
        /*0002*/ 	.short	(.L_6483 - .L_6482)
.L_6482:
        /*0004*/ 	.word	0x00000082


	//----- nvinfo : EIATTR_KPARAM_INFO
	.align		4
.L_6483:
        /*0008*/ 	.byte	0x04, 0x17
        /*000a*/ 	.short	(.L_6485 - .L_6484)
.L_6484:
        /*000c*/ 	.word	0x00000000
        /*0010*/ 	.short	0x0002
        /*0012*/ 	.short	0x0008
        /*0014*/ 	.byte	0x00, 0xf0, 0x61, 0x00


	//----- nvinfo : EIATTR_KPARAM_INFO
	.align		4
.L_6485:
        /*0018*/ 	.byte	0x04, 0x17
        /*001a*/ 	.short	(.L_6487 - .L_6486)
.L_6486:
        /*001c*/ 	.word	0x00000000
        /*0020*/ 	.short	0x0001
        /*0022*/ 	.short	0x0004
        /*0024*/ 	.byte	0x00, 0xf0, 0x05, 0x00


	//----- nvinfo : EIATTR_KPARAM_INFO
	.align		4
.L_6487:
        /*0028*/ 	.byte	0x04, 0x17
        /*002a*/ 	.short	(.L_6489 - .L_6488)
.L_6488:
        /*002c*/ 	.word	0x00000000
        /*0030*/ 	.short	0x0000
        /*0032*/ 	.short	0x0000
        /*0034*/ 	.byte	0x00, 0xf0, 0x11, 0x00


	//----- nvinfo : EIATTR_SPARSE_MMA_MASK
	.align		4
.L_6489:
        /*0038*/ 	.byte	0x03, 0x50
        /*003a*/ 	.short	0x0000


	//----- nvinfo : EIATTR_MAXREG_COUNT
	.align		4
        /*003c*/ 	.byte	0x03, 0x1b
        /*003e*/ 	.short	0x00ff


	//----- nvinfo : EIATTR_MERCURY_ISA_VERSION
	.align		4
        /*0040*/ 	.byte	0x03, 0x5f
        /*0042*/ 	.short	0x0101


	//----- nvinfo : EIATTR_VRC_CTA_INIT_COUNT
	.align		4
        /*0044*/ 	.byte	0x02, 0x4a
	.zero		1
	.zero		1


	//----- nvinfo : EIATTR_EXIT_INSTR_OFFSETS
	.align		4
        /*0048*/ 	.byte	0x04, 0x1c
        /*004a*/ 	.short	(.L_6491 - .L_6490)


	//   ....[0]....
.L_6490:
        /*004c*/ 	.word	0x00000b70


	//   ....[1]....
        /*0050*/ 	.word	0x00000bd0


	//   ....[2]....
        /*0054*/ 	.word	0x00000f40


	//----- nvinfo : EIATTR_MAX_THREADS
	.align		4
.L_6491:
        /*0058*/ 	.byte	0x04, 0x05
        /*005a*/ 	.short	(.L_6493 - .L_6492)
.L_6492:
        /*005c*/ 	.word	0x00000080
        /*0060*/ 	.word	0x00000001
        /*0064*/ 	.word	0x00000001


	//----- nvinfo : EIATTR_CRS_STACK_SIZE
	.align		4
.L_6493:
        /*0068*/ 	.byte	0x04, 0x1e
        /*006a*/ 	.short	(.L_6495 - .L_6494)
.L_6494:
        /*006c*/ 	.word	0x00000000


	//----- nvinfo : EIATTR_CBANK_PARAM_SIZE
	.align		4
.L_6495:
        /*0070*/ 	.byte	0x03, 0x19
        /*0072*/ 	.short	0x0020


	//----- nvinfo : EIATTR_PARAM_CBANK
	.align		4
        /*0074*/ 	.byte	0x04, 0x0a
        /*0076*/ 	.short	(.L_6497 - .L_6496)
	.align		4
.L_6496:
        /*0078*/ 	.word	index@(.nv.constant0._ZN2at6native29vectorized_elementwise_kernelILi4ENS0_13BinaryFunctorIaaaNS0_17BitwiseAndFunctorIaEEEESt5arrayIPcLm3EEEEviT0_T1_)
        /*007c*/ 	.short	0x0380
        /*007e*/ 	.short	0x0020


	//----- nvinfo : EIATTR_SW_WAR
	.align		4
.L_6497:
        /*0080*/ 	.byte	0x04, 0x36
        /*0082*/ 	.short	(.L_6499 - .L_6498)
.L_6498:
        /*0084*/ 	.word	0x00000008
.L_6499:


//--------------------- .nv.info._ZN2at6native29vectorized_elementwise_kernelILi8ENS0_13BinaryFunctorIaaaNS0_17BitwiseAndFunctorIaEEEESt5arrayIPcLm3EEEEviT0_T1_ --------------------------
	.section	.nv.info._ZN2at6native29vectorized_elementwise_kernelILi8ENS0_13BinaryFunctorIaaaNS0_17BitwiseAndFunctorIaEEEESt5arrayIPcLm3EEEEviT0_T1_,"",@"SHT_CUDA_INFO"
	.sectionflags	@""
	.align	4


	//----- nvinfo : EIATTR_CUDA_API_VERSION
	.align		4
        /*0000*/ 	.byte	0x04, 0x37
        /*0002*/ 	.short	(.L_6501 - .L_6500)
.L_6500:
        /*0004*/ 	.word	0x00000082


	//----- nvinfo : EIATTR_KPARAM_INFO
	.align		4
.L_6501:
        /*0008*/ 	.byte	0x04, 0x17
        /*000a*/ 	.short	(.L_6503 - .L_6502)
.L_6502:
        /*000c*/ 	.word	0x00000000
        /*0010*/ 	.short	0x0002
        /*0012*/ 	.short	0x0008
        /*0014*/ 	.byte	0x00, 0xf0, 0x61, 0x00


	//----- nvinfo : EIATTR_KPARAM_INFO
	.align		4
.L_6503:
        /*0018*/ 	.byte	0x04, 0x17
        /*001a*/ 	.short	(.L_6505 - .L_6504)
.L_6504:
        /*001c*/ 	.word	0x00000000
        /*0020*/ 	.short	0x0001
        /*0022*/ 	.short	0x0004
        /*0024*/ 	.byte	0x00, 0xf0, 0x05, 0x00


	//----- nvinfo : EIATTR_KPARAM_INFO
	.align		4
.L_6505:
        /*0028*/ 	.byte	0x04, 0x17
        /*002a*/ 	.short	(.L_6507 - .L_6506)
.L_6506:
        /*002c*/ 	.word	0x00000000
        /*0030*/ 	.short	0x0000
        /*0032*/ 	.short	0x0000
        /*0034*/ 	.byte	0x00, 0xf0, 0x11, 0x00


	//----- nvinfo : EIATTR_SPARSE_MMA_MASK
	.align		4
.L_6507:
        /*0038*/ 	.byte	0x03, 0x50
        /*003a*/ 	.short	0x0000


	//----- nvinfo : EIATTR_MAXREG_COUNT
	.align		4
        /*003c*/ 	.byte	0x03, 0x1b
        /*003e*/ 	.short	0x00ff


	//----- nvinfo : EIATTR_MERCURY_ISA_VERSION
	.align		4
        /*0040*/ 	.byte	0x03, 0x5f
        /*0042*/ 	.short	0x0101


	//----- nvinfo : EIATTR_VRC_CTA_INIT_COUNT
	.align		4
        /*0044*/ 	.byte	0x02, 0x4a
	.zero		1
	.zero		1


	//----- nvinfo : EIATTR_EXIT_INSTR_OFFSETS
	.align		4
        /*0048*/ 	.byte	0x04, 0x1c
        /*004a*/ 	.short	(.L_6509 - .L_6508)


	//   ....[0]....
.L_6508:
        /*004c*/ 	.word	0x00000b70


	//   ....[1]....
        /*0050*/ 	.word	0x00000bd0


	//   ....[2]....
        /*0054*/ 	.word	0x00000f10


	//----- nvinfo : EIATTR_MAX_THREADS
	.align		4
.L_6509:
        /*0058*/ 	.byte	0x04, 0x05
        /*005a*/ 	.short	(.L_6511 - .L_6510)
.L_6510:
        /*005c*/ 	.word	0x00000080
        /*0060*/ 	.word	0x00000001
        /*0064*/ 	.word	0x00000001


	//----- nvinfo : EIATTR_CRS_STACK_SIZE
	.align		4
.L_6511:
        /*0068*/ 	.byte	0x04, 0x1e
        /*006a*/ 	.short	(.L_6513 - .L_6512)
.L_6512:
        /*006c*/ 	.word	0x00000000


	//----- nvinfo : EIATTR_CBANK_PARAM_SIZE
	.align		4
.L_6513:
        /*0070*/ 	.byte	0x03, 0x19
        /*0072*/ 	.short	0x0020


	//----- nvinfo : EIATTR_PARAM_CBANK
	.align		4
        /*0074*/ 	.byte	0x04, 0x0a
        /*0076*/ 	.short	(.L_6515 - .L_6514)
	.align		4
.L_6514:
        /*0078*/ 	.word	index@(.nv.constant0._ZN2at6native29vectorized_elementwise_kernelILi8ENS0_13BinaryFunctorIaaaNS0_17BitwiseAndFunctorIaEEEESt5arrayIPcLm3EEEEviT0_T1_)
        /*007c*/ 	.short	0x0380
        /*007e*/ 	.short	0x0020


	//----- nvinfo : EIATTR_SW_WAR
	.align		4
.L_6515:
        /*0080*/ 	.byte	0x04, 0x36
        /*0082*/ 	.short	(.L_6517 - .L_6516)
.L_6516:
        /*0084*/ 	.word	0x00000008
.L_6517:


//--------------------- .nv.info._ZN2at6native18elementwise_kernelILi128ELi4EZNS0_15gpu_kernel_implINS0_13AUnaryFunctorIhhhNS0_17BitwiseAndFunctorIhEEEEEEvRNS_18TensorIteratorBaseERKT_EUliE_EEviT1_ --------------------------
	.section	.nv.info._ZN2at6native18elementwise_kernelILi128ELi4EZNS0_15gpu_kernel_implINS0_13AUnaryFunctorIhhhNS0_17BitwiseAndFunctorIhEEEEEEvRNS_18TensorIteratorBaseERKT_EUliE_EEviT1_,"",@"SHT_CUDA_INFO"
	.sectionflags	@""
	.align	4


	//----- nvinfo : EIATTR_CUDA_API_VERSION
	.align		4
        /*0000*/ 	.byte	0x04, 0x37
        /*0002*/ 	.short	(.L_6519 - .L_6518)
.L_6518:
        /*0004*/ 	.word	0x00000082


	//----- nvinfo : EIATTR_KPARAM_INFO
	.align		4
.L_6519:
        /*0008*/ 	.byte	0x04, 0x17
        /*000a*/ 	.short	(.L_6521 - .L_6520)
.L_6520:
        /*000c*/ 	.word	0x00000000
        /*0010*/ 	.short	0x0001
        /*0012*/ 	.short	0x0008
        /*0014*/ 	.byte	0x00, 0xf0, 0x61, 0x08


	//----- nvinfo : EIATTR_KPARAM_INFO
	.align		4
.L_6521:
        /*0018*/ 	.byte	0x04, 0x17
        /*001a*/ 	.short	(.L_6523 - .L_6522)
.L_6522:
        /*001c*/ 	.word	0x00000000
        /*0020*/ 	.short	0x0000
        /*0022*/ 	.short	0x0000
        /*0024*/ 	.byte	0x00, 0xf0, 0x11, 0x00


	//----- nvinfo : EIATTR_SPARSE_MMA_MASK
	.align		4
.L_6523:
        /*0028*/ 	.byte	0x03, 0x50
        /*002a*/ 	.short	0x0000


	//----- nvinfo : EIATTR_MAXREG_COUNT
	.align		4
        /*002c*/ 	.byte	0x03, 0x1b
        /*002e*/ 	.short	0x0080


	//----- nvinfo : EIATTR_EXTERNS
	.align		4
        /*0030*/ 	.byte	0x04, 0x0f
        /*0032*/ 	.short	(.L_6525 - .L_6524)


	//   ....[0]....
	.align		4
.L_6524:
        /*0034*/ 	.word	index@(__assertfail)


	//----- nvinfo : EIATTR_MERCURY_ISA_VERSION
	.align		4
.L_6525:
        /*0038*/ 	.byte	0x03, 0x5f
        /*003a*/ 	.short	0x0101


	//----- nvinfo : EIATTR_VRC_CTA_INIT_COUNT
	.align		4
        /*003c*/ 	.byte	0x02, 0x4a
	.zero		1
	.zero		1


	//----- nvinfo : EIATTR_SYSCALL_OFFSETS
	.align		4
        /*0040*/ 	.byte	0x04, 0x46
        /*0042*/ 	.short	(.L_6527 - .L_6526)


	//   ....[0]....
.L_6526:
        /*0044*/ 	.word	0x00002170


	//   ....[1]....
        /*0048*/ 	.word	0x00002f90


	//   ....[2]....
        /*004c*/ 	.word	0x000052b0


	//   ....[3]....
        /*0050*/ 	.word	0x00005f20


	//   ....[4]....
        /*0054*/ 	.word	0x00008320


	//   ....[5]....
        /*0058*/ 	.word	0x00008f90


	//   ....[6]....
        /*005c*/ 	.word	0x0000b3a0


	//   ....[7]....
        /*0060*/ 	.word	0x0000bfd0


	//----- nvinfo : EIATTR_EXIT_INSTR_OFFSETS
	.align		4
.L_6527:
        /*0064*/ 	.byte	0x04, 0x1c
        /*0066*/ 	.short	(.L_6529 - .L_6528)


	//   ....[0]....
.L_6528:
        /*0068*/ 	.word	0x00009250


	//   ....[1]....
        /*006c*/ 	.word	0x0000b4d0


	//   ....[2]....
        /*0070*/ 	.word	0x0000b4f0


	//   ....[3]....
        /*0074*/ 	.word	0x0000b590


	//   ....[4]....
        /*0078*/ 	.word	0x0000b5c0


	//   ....[5]....
        /*007c*/ 	.word	0x0000b5f0


	//   ....[6]....
        /*0080*/ 	.word	0x0000b690


	//   ....[7]....
        /*0084*/ 	.word	0x0000b6e0


	//   ....[8]....
        /*0088*/ 	.word	0x0000b790


	//   ....[9]....
        /*008c*/ 	.word	0x0000b7f0


	//   ....[10]....
        /*0090*/ 	.word	0x0000b830


	//   ....[11]....
        /*0094*/ 	.word	0x0000b900


	//   ....[12]....
        /*0098*/ 	.word	0x0000ba50


	//   ....[13]....
        /*009c*/ 	.word	0x0000bba0


	//   ....[14]....
        /*00a0*/ 	.word	0x0000bd10


	//   ....[15]....
        /*00a4*/ 	.word	0x0000bd50


	//   ....[16]....
        /*00a8*/ 	.word	0x0000bd80


	//   ....[17]....
        /*00ac*/ 	.word	0x0000be20


	//   ....[18]....
        /*00b0*/ 	.word	0x0000be70


	//   ....[19]....
        /*00b4*/ 	.word	0x0000bfe0


	//   ....[20]....
        /*00b8*/ 	.word	0x0000c0d0


	//   ....[21]....
        /*00bc*/ 	.word	0x0000c180


	//   ....[22]....
        /*00c0*/ 	.word	0x0000c1b0


	//   ....[23]....
        /*00c4*/ 	.word	0x0000c200


	//   ....[24]....
        /*00c8*/ 	.word	0x0000c250


	//----- nvinfo : EIATTR_MAX_THREADS
	.align		4
.L_6529:
        /*00cc*/ 	.byte	0x04, 0x05
        /*00ce*/ 	.short	(.L_6531 - .L_6530)
.L_6530:
        /*00d0*/ 	.word	0x00000080
        /*00d4*/ 	.word	0x00000001
        /*00d8*/ 	.word	0x00000001


	//----- nvinfo : EIATTR_CRS_STACK_SIZE
	.align		4
.L_6531:
        /*00dc*/ 	.byte	0x04, 0x1e
        /*00de*/ 	.short	(.L_6533 - .L_6532)
.L_6532:
        /*00e0*/ 	.word	0x00000000


	//----- nvinfo : EIATTR_CBANK_PARAM_SIZE
	.align		4
.L_6533:
        /*00e4*/ 	.byte	0x03, 0x19
        /*00e6*/ 	.short	0x0220


	//----- nvinfo : EIATTR_PARAM_CBANK
	.align		4
        /*00e8*/ 	.byte	0x04, 0x0a
        /*00ea*/ 	.short	(.L_6535 - .L_6534)
	.align		4
.L_6534:
        /*00ec*/ 	.word	index@(.nv.constant0._ZN2at6native18elementwise_kernelILi128ELi4EZNS0_15gpu_kernel_implINS0_13AUnaryFunctorIhhhNS0_17BitwiseAndFunctorIhEEEEEEvRNS_18TensorIteratorBaseERKT_EUliE_EEviT1_)
        /*00f0*/ 	.short	0x0380
        /*00f2*/ 	.short	0x0220


	//----- nvinfo : EIATTR_SW_WAR
	.align		4
.L_6535:
        /*00f4*/ 	.byte	0x04, 0x36
        /*00f6*/ 	.short	(.L_6537 - .L_6536)
.L_6536:
        /*00f8*/ 	.word	0x00000008
.L_6537:


//--------------------- .nv.info._ZN2at6native27unrolled_elementwise_kernelINS0_13AUnaryFunctorIhhhNS0_17BitwiseAndFunctorIhEEEESt5arrayIPcLm2EELi4E23TrivialOffsetCalculatorILi1EjESA_NS0_6memory12LoadWithCastILi1EEENSB_13StoreWithCastILi1EEEEEviT_T0_T2_T3_T4_T5_ --------------------------
	.section	.nv.info._ZN2at6native27unrolled_elementwise_kernelINS0_13AUnaryFunctorIhhhNS0_17BitwiseAndFunctorIhEEEESt5arrayIPcLm2EELi4E23TrivialOffsetCalculatorILi1EjESA_NS0_6memory12LoadWithCastILi1EEENSB_13StoreWithCastILi1EEEEEviT_T0_T2_T3_T4_T5_,"",@"SHT_CUDA_INFO"
	.sectionflags	@""
	.align	4


	//----- nvinfo : EIATTR_CUDA_API_VERSION
	.align		4
        /*0000*/ 	.byte	0x04, 0x37
        /*0002*/ 	.short	(.L_6539 - .L_6538)
.L_6538:
        /*0004*/ 	.word	0x00000082


	//----- nvinfo : EIATTR_KPARAM_INFO
	.align		4
.L_6539:
        /*0008*/ 	.byte	0x04, 0x17
        /*000a*/ 	.short	(.L_6541 - .L_6540)
.L_6540:
        /*000c*/ 	.word	0x00000000
        /*0010*/ 	.short	0x0006
        /*0012*/ 	.short	0x0024
        /*0014*/ 	.byte	0x00, 0xf0, 0x21, 0x00


	//----- nvinfo : EIATTR_KPARAM_INFO
	.align		4
.L_6541:
        /*0018*/ 	.byte	0x04, 0x17
        /*001a*/ 	.short	(.L_6543 - .L_6542)
.L_6542:
        /*001c*/ 	.word	0x00000000
        /*0020*/ 	.short	0x0005
        /*0022*/ 	.short	0x001c
        /*0024*/ 	.byte	0x00, 0xf0, 0x21, 0x00


	//----- nvinfo : EIATTR_KPARAM_INFO
	.align		4
.L_6543:
        /*0028*/ 	.byte	0x04, 0x17
        /*002a*/ 	.short	(.L_6545 - .L_6544)
.L_6544:
        /*002c*/ 	.word	0x00000000
        /*0030*/ 	.short	0x0004
        /*0032*/ 	.short	0x0019
        /*0034*/ 	.byte	0x00, 0xf0, 0x05, 0x00


	//----- nvinfo : EIATTR_KPARAM_INFO
	.align		4
.L_6545:
        /*0038*/ 	.byte	0x04, 0x17
        /*003a*/ 	.short	(.L_6547 - .L_6546)
.L_6546:
        /*003c*/ 	.word	0x00000000
        /*0040*/ 	.short	0x0003
        /*0042*/ 	.short	0x0018
        /*0044*/ 	.byte	0x00, 0xf0, 0x05, 0x00


	//----- nvinfo : EIATTR_KPARAM_INFO
	.align		4
.L_6547:
        /*0048*/ 	.byte	0x04, 0x17
        /*004a*/ 	.short	(.L_6549 - .L_6548)
.L_6548:
        /*004c*/ 	.word	0x00000000
        /*0050*/ 	.short	0x0002
        /*0052*/ 	.short	0x0008
        /*0054*/ 	.byte	0x00, 0xf0, 0x41, 0x00


	//----- nvinfo : EIATTR_KPARAM_INFO
	.align		4
.L_6549:
        /*0058*/ 	.byte	0x04, 0x17
        /*005a*/ 	.short	(.L_6551 - .L_6550)
.L_6550:
        /*005c*/ 	.word	0x00000000
        /*0060*/ 	.short	0x0001
        /*0062*/ 	.short	0x0004
        /*0064*/ 	.byte	0x00, 0xf0, 0x09, 0x00


	//----- nvinfo : EIATTR_KPARAM_INFO
	.align		4
.L_6551:
        /*0068*/ 	.byte	0x04, 0x17
        /*006a*/ 	.short	(.L_6553 - .L_6552)
.L_6552:
        /*006c*/ 	.word	0x00000000
        /*0070*/ 	.short	0x0000
        /*0072*/ 	.short	0x0000
        /*0074*/ 	.byte	0x00, 0xf0, 0x11, 0x00


	//----- nvinfo : EIATTR_SPARSE_MMA_MASK
	.align		4
.L_6553:
        /*0078*/ 	.byte	0x03, 0x50
        /*007a*/ 	.short	0x0000


	//----- nvinfo : EIATTR_MAXREG_COUNT
	.align		4
        /*007c*/ 	.byte	0x03, 0x1b
        /*007e*/ 	.short	0x00ff


	//----- nvinfo : EIATTR_EXTERNS
	.align		4
        /*0080*/ 	.byte	0x04, 0x0f
        /*0082*/ 	.short	(.L_6555 - .L_6554)


	//   ....[0]....
	.align		4
.L_6554:
        /*0084*/ 	.word	index@(__assertfail)


	//----- nvinfo : EIATTR_MERCURY_ISA_VERSION
	.align		4
.L_6555:
        /*0088*/ 	.byte	0x03, 0x5f
        /*008a*/ 	.short	0x0101


	//----- nvinfo : EIATTR_VRC_CTA_INIT_COUNT
	.align		4
        /*008c*/ 	.byte	0x02, 0x4a
	.zero		1
	.zero		1


	//----- nvinfo : EIATTR_SYSCALL_OFFSETS
	.align		4
        /*0090*/ 	.byte	0x04, 0x46
        /*0092*/ 	.short	(.L_6557 - .L_6556)


	//   ....[0]....
.L_6556:
        /*0094*/ 	.word	0x00000e70


	//   ....[1]....
        /*0098*/ 	.word	0x00001e60


	//   ....[2]....
        /*009c*/ 	.word	0x00002d90


	//   ....[3]....
        /*00a0*/ 	.word	0x00003cc0


	//   ....[4]....
        /*00a4*/ 	.word	0x00004b00


	//   ....[5]....
        /*00a8*/ 	.word	0x000058f0


	//   ....[6]....
        /*00ac*/ 	.word	0x000067f0


	//   ....[7]....
        /*00b0*/ 	.word	0x000076c0


	//----- nvinfo : EIATTR_EXIT_INSTR_OFFSETS
	.align		4
.L_6557:
        /*00b4*/ 	.byte	0x04, 0x1c
        /*00b6*/ 	.short	(.L_6559 - .L_6558)


	//   ....[0]....
.L_6558:
        /*00b8*/ 	.word	0x00006aa0


	//   ....[1]....
        /*00bc*/ 	.word	0x00006bd0


	//   ....[2]....
        /*00c0*/ 	.word	0x00006bf0


	//   ....[3]....
        /*00c4*/ 	.word	0x00006c90


	//   ....[4]....
        /*00c8*/ 	.word	0x00006cc0


	//   ....[5]....
        /*00cc*/ 	.word	0x00006cf0


	//   ....[6]....
        /*00d0*/ 	.word	0x00006d90


	//   ....[7]....
        /*00d4*/ 	.word	0x00006de0


	//   ....[8]....
        /*00d8*/ 	.word	0x00006e90


	//   ....[9]....
        /*00dc*/ 	.word	0x00006ef0


	//   ....[10]....
        /*00e0*/ 	.word	0x00006f30


	//   ....[11]....
        /*00e4*/ 	.word	0x00007000


	//   ....[12]....
        /*00e8*/ 	.word	0x00007150


	//   ....[13]....
        /*00ec*/ 	.word	0x000072a0


	//   ....[14]....
        /*00f0*/ 	.word	0x00007400


	//   ....[15]....
        /*00f4*/ 	.word	0x00007440


	//   ....[16]....
        /*00f8*/ 	.word	0x00007470


	//   ....[17]....
        /*00fc*/ 	.word	0x00007510


	//   ....[18]....
        /*0100*/ 	.word	0x00007560


	//   ....[19]....
        /*0104*/ 	.word	0x000076d0


	//   ....[20]....
        /*0108*/ 	.word	0x000077c0


	//   ....[21]....
        /*010c*/ 	.word	0x00007870


	//   ....[22]....
        /*0110*/ 	.word	0x000078a0


	//   ....[23]....
        /*0114*/ 	.word	0x000078f0


	//   ....[24]....
        /*0118*/ 	.word	0x00007940


	//----- nvinfo : EIATTR_MAX_THREADS
	.align		4
.L_6559:
        /*011c*/ 	.byte	0x04, 0x05
        /*011e*/ 	.short	(.L_6561 - .L_6560)
.L_6560:
        /*0120*/ 	.word	0x00000080
        /*0124*/ 	.word	0x00000001
        /*0128*/ 	.word	0x00000001


	//----- nvinfo : EIATTR_CRS_STACK_SIZE
	.align		4
.L_6561:
        /*012c*/ 	.byte	0x04, 0x1e
        /*012e*/ 	.short	(.L_6563 - .L_6562)
.L_6562:
        /*0130*/ 	.word	0x00000000


	//----- nvinfo : EIATTR_CBANK_PARAM_SIZE
	.align		4
.L_6563:
        /*0134*/ 	.byte	0x03, 0x19
        /*0136*/ 	.short	0x002c


	//----- nvinfo : EIATTR_PARAM_CBANK
	.align		4
        /*0138*/ 	.byte	0x04, 0x0a
        /*013a*/ 	.short	(.L_6565 - .L_6564)
	.align		4
.L_6564:
        /*013c*/ 	.word	index@(.nv.constant0._ZN2at6native27unrolled_elementwise_kernelINS0_13AUnaryFunctorIhhhNS0_17BitwiseAndFunctorIhEEEESt5arrayIPcLm2EELi4E23TrivialOffsetCalculatorILi1EjESA_NS0_6memory12LoadWithCastILi1EEENSB_13StoreWithCastILi1EEEEEviT_T0_T2_T3_T4_T5_)
        /*0140*/ 	.short	0x0380
        /*0142*/ 	.short	0x002c


	//----- nvinfo : EIATTR_SW_WAR
	.align		4
.L_6565:
        /*0144*/ 	.byte	0x04, 0x36
        /*0146*/ 	.short	(.L_6567 - .L_6566)
.L_6566:
        /*0148*/ 	.word	0x00000008
.L_6567:


//--------------------- .nv.info._ZN2at6native18elementwise_kernelILi128ELi4EZNS0_22gpu_kernel_impl_nocastINS0_13AUnaryFunctorIhhhNS0_17BitwiseAndFunctorIhEEEEEEvRNS_18TensorIteratorBaseERKT_EUliE_EEviT1_ --------------------------
	.section	.nv.info._ZN2at6native18elementwise_kernelILi128ELi4EZNS0_22gpu_kernel_impl_nocastINS0_13AUnaryFunctorIhhhNS0_17BitwiseAndFunctorIhEEEEEEvRNS_18TensorIteratorBaseERKT_EUliE_EEviT1_,"",@"SHT_CUDA_INFO"
	.sectionflags	@""
	.align	4


	//----- nvinfo : EIATTR_CUDA_API_VERSION
	.align		4
        /*0000*/ 	.byte	0x04, 0x37
        /*0002*/ 	.short	(.L_6569 - .L_6568)
.L_6568:
        /*0004*/ 	.word	0x00000082


	//----- nvinfo : EIATTR_KPARAM_INFO
	.align		4
.L_6569:
        /*0008*/ 	.byte	0x04, 0x17
        /*000a*/ 	.short	(.L_6571 - .L_6570)
.L_6570:
        /*000c*/ 	.word	0x00000000
        /*0010*/ 	.short	0x0001
        /*0012*/ 	.short	0x0008
        /*0014*/ 	.byte	0x00, 0xf0, 0x61, 0x08


	//----- nvinfo : EIATTR_KPARAM_INFO
	.align		4
.L_6571:
        /*0018*/ 	.byte	0x04, 0x17
        /*001a*/ 	.short	(.L_6573 - .L_6572)
.L_6572:
        /*001c*/ 	.word	0x00000000
        /*0020*/ 	.short	0x0000
        /*0022*/ 	.short	0x0000
        /*0024*/ 	.byte	0x00, 0xf0, 0x11, 0x00


	//----- nvinfo : EIATTR_SPARSE_MMA_MASK
	.align		4
.L_6573:
        /*0028*/ 	.byte	0x03, 0x50
        /*002a*/ 	.short	0x0000


	//----- nvinfo : EIATTR_MAXREG_COUNT
	.align		4
        /*002c*/ 	.byte	0x03, 0x1b
        /*002e*/ 	.short	0x0080


	//----- nvinfo : EIATTR_MERCURY_ISA_VERSION
	.align		4
        /*0030*/ 	.byte	0x03, 0x5f
        /*0032*/ 	.short	0x0101


	//----- nvinfo : EIATTR_VRC_CTA_INIT_COUNT
	.align		4
        /*0034*/ 	.byte	0x02, 0x4a
	.zero		1
	.zero		1


	//----- nvinfo : EIATTR_EXIT_INSTR_OFFSETS
	.align		4
        /*0038*/ 	.byte	0x04, 0x1c
        /*003a*/ 	.short	(.L_6575 - .L_6574)


	//   ....[0]....
.L_6574:
        /*003c*/ 	.word	0x000002b0


	//   ....[1]....
        /*0040*/ 	.word	0x00000310


	//   ....[2]....
        /*0044*/ 	.word	0x00003dd0


	//   ....[3]....
        /*0048*/ 	.word	0x00005100


	//----- nvinfo : EIATTR_MAX_THREADS
	.align		4
.L_6575:
        /*004c*/ 	.byte	0x04, 0x05
        /*004e*/ 	.short	(.L_6577 - .L_6576)
.L_6576:
        /*0050*/ 	.word	0x00000080
        /*0054*/ 	.word	0x00000001
        /*0058*/ 	.word	0x00000001


	//----- nvinfo : EIATTR_CRS_STACK_SIZE
	.align		4
.L_6577:
        /*005c*/ 	.byte	0x04, 0x1e
        /*005e*/ 	.short	(.L_6579 - .L_6578)
.L_6578:
        /*0060*/ 	.word	0x00000000


	//----- nvinfo : EIATTR_CBANK_PARAM_SIZE
	.align		4
.L_6579:
        /*0064*/ 	.byte	0x03, 0x19
        /*0066*/ 	.short	0x0220


	//----- nvinfo : EIATTR_PARAM_CBANK
	.align		4
        /*0068*/ 	.byte	0x04, 0x0a
        /*006a*/ 	.short	(.L_6581 - .L_6580)
	.align		4
.L_6580:
        /*006c*/ 	.word	index@(.nv.constant0._ZN2at6native18elementwise_kernelILi128ELi4EZNS0_22gpu_kernel_impl_nocastINS0_13AUnaryFunctorIhhhNS0_17BitwiseAndFunctorIhEEEEEEvRNS_18TensorIteratorBaseERKT_EUliE_EEviT1_)
        /*0070*/ 	.short	0x0380
        /*0072*/ 	.short	0x0220


	//----- nvinfo : EIATTR_SW_WAR
	.align		4
.L_6581:
        /*0074*/ 	.byte	0x04, 0x36
        /*0076*/ 	.short	(.L_6583 - .L_6582)
.L_6582:
        /*0078*/ 	.word	0x00000008
.L_6583:


//--------------------- .nv.info._ZN2at6native27unrolled_elementwise_kernelINS0_13AUnaryFunctorIhhhNS0_17BitwiseAndFunctorIhEEEESt5arrayIPcLm2EELi4E23TrivialOffsetCalculatorILi1EjESA_NS0_6memory15LoadWithoutCastENSB_16StoreWithoutCastEEEviT_T0_T2_T3_T4_T5_ --------------------------
	.section	.nv.info._ZN2at6native27unrolled_elementwise_kernelINS0_13AUnaryFunctorIhhhNS0_17BitwiseAndFunctorIhEEEESt5arrayIPcLm2EELi4E23TrivialOffsetCalculatorILi1EjESA_NS0_6memory15LoadWithoutCastENSB_16StoreWithoutCastEEEviT_T0_T2_T3_T4_T5_,"",@"SHT_CUDA_INFO"
	.sectionflags	@""
	.align	4


	//----- nvinfo : EIATTR_CUDA_API_VERSION
	.align		4
        /*0000*/ 	.byte	0x04, 0x37
        /*0002*/ 	.short	(.L_6585 - .L_6584)
.L_6584:
        /*0004*/ 	.word	0x00000082


	//----- nvinfo : EIATTR_KPARAM_INFO
	.align		4
.L_6585:
        /*0008*/ 	.byte	0x04, 0x17
        /*000a*/ 	.short	(.L_6587 - .L_6586)
.L_6586:
        /*000c*/ 	.word	0x00000000
        /*0010*/ 	.short	0x0006
        /*0012*/ 	.short	0x001b
        /*0014*/ 	.byte	0x00, 0xf0, 0x05, 0x00


	//----- nvinfo : EIATTR_KPARAM_INFO
	.align		4
.L_6587:
        /*0018*/ 	.byte	0x04, 0x17
        /*001a*/ 	.short	(.L_6589 - .L_6588)
.L_6588:
        /*001c*/ 	.word	0x00000000
        /*0020*/ 	.short	0x0005
        /*0022*/ 	.short	0x001a
        /*0024*/ 	.byte	0x00, 0xf0, 0x05, 0x00


	//----- nvinfo : EIATTR_KPARAM_INFO
	.align		4
.L_6589:
        /*0028*/ 	.byte	0x04, 0x17
        /*002a*/ 	.short	(.L_6591 - .L_6590)
.L_6590:
        /*002c*/ 	.word	0x00000000
        /*0030*/ 	.short	0x0004
        /*0032*/ 	.short	0x0019
        /*0034*/ 	.byte	0x00, 0xf0, 0x05, 0x00


	//----- nvinfo : EIATTR_KPARAM_INFO
	.align		4
.L_6591:
        /*0038*/ 	.byte	0x04, 0x17
        /*003a*/ 	.short	(.L_6593 - .L_6592)
.L_6592:
        /*003c*/ 	.word	0x00000000
        /*0040*/ 	.short	0x0003
        /*0042*/ 	.short	0x0018
        /*0044*/ 	.byte	0x00, 0xf0, 0x05, 0x00


	//----- nvinfo : EIATTR_KPARAM_INFO
	.align		4
.L_6593:
        /*0048*/ 	.byte	0x04, 0x17
        /*004a*/ 	.short	(.L_6595 - .L_6594)
.L_6594:
        /*004c*/ 	.word	0x00000000
        /*0050*/ 	.short	0x0002
        /*0052*/ 	.short	0x0008
        /*0054*/ 	.byte	0x00, 0xf0, 0x41, 0x00


	//----- nvinfo : EIATTR_KPARAM_INFO
	.align		4
.L_6595:
        /*0058*/ 	.byte	0x04, 0x17
        /*005a*/ 	.short	(.L_6597 - .L_6596)
.L_6596:
        /*005c*/ 	.word	0x00000000
        /*0060*/ 	.short	0x0001
        /*0062*/ 	.short	0x0004
        /*0064*/ 	.byte	0x00, 0xf0, 0x09, 0x00


	//----- nvinfo : EIATTR_KPARAM_INFO
	.align		4
.L_6597:
        /*0068*/ 	.byte	0x04, 0x17
        /*006a*/ 	.short	(.L_6599 - .L_6598)
.L_6598:
        /*006c*/ 	.word	0x00000000
        /*0070*/ 	.short	0x0000
        /*0072*/ 	.short	0x0000
        /*0074*/ 	.byte	0x00, 0xf0, 0x11, 0x00


	//----- nvinfo : EIATTR_SPARSE_MMA_MASK
	.align		4
.L_6599:
        /*0078*/ 	.byte	0x03, 0x50
        /*007a*/ 	.short	0x0000


	//----- nvinfo : EIATTR_MAXREG_COUNT
	.align		4
        /*007c*/ 	.byte	0x03, 0x1b
        /*007e*/ 	.short	0x00ff


	//----- nvinfo : EIATTR_MERCURY_ISA_VERSION
	.align		4
        /*0080*/ 	.byte	0x03, 0x5f
        /*0082*/ 	.short	0x0101


	//----- nvinfo : EIATTR_VRC_CTA_INIT_COUNT
	.align		4
        /*0084*/ 	.byte	0x02, 0x4a
	.zero		1
	.zero		1


	//----- nvinfo : EIATTR_EXIT_INSTR_OFFSETS
	.align		4
        /*0088*/ 	.byte	0x04, 0x1c
        /*008a*/ 	.short	(.L_6601 - .L_6600)


	//   ....[0]....
.L_6600:
        /*008c*/ 	.word	0x00000490


	//   ....[1]....
        /*0090*/ 	.word	0x000004f0


	//----- nvinfo : EIATTR_MAX_THREADS
	.align		4
.L_6601:
        /*0094*/ 	.byte	0x04, 0x05
        /*0096*/ 	.short	(.L_6603 - .L_6602)
.L_6602:
        /*0098*/ 	.word	0x00000080
        /*009c*/ 	.word	0x00000001
        /*00a0*/ 	.word	0x00000001


	//----- nvinfo : EIATTR_CRS_STACK_SIZE
	.align		4
.L_6603:
        /*00a4*/ 	.byte	0x04, 0x1e
        /*00a6*/ 	.short	(.L_6605 - .L_6604)
.L_6604:
        /*00a8*/ 	.word	0x00000000


	//----- nvinfo : EIATTR_CBANK_PARAM_SIZE
	.align		4
.L_6605:
        /*00ac*/ 	.byte	0x03, 0x19
        /*00ae*/ 	.short	0x001c


	//----- nvinfo : EIATTR_PARAM_CBANK
	.align		4
        /*00b0*/ 	.byte	0x04, 0x0a
        /*00b2*/ 	.short	(.L_6607 - .L_6606)
	.align		4
.L_6606:
        /*00b4*/ 	.word	index@(.nv.constant0._ZN2at6native27unrolled_elementwise_kernelINS0_13AUnaryFunctorIhhhNS0_17BitwiseAndFunctorIhEEEESt5arrayIPcLm2EELi4E23TrivialOffsetCalculatorILi1EjESA_NS0_6memory15LoadWithoutCastENSB_16StoreWithoutCastEEEviT_T0_T2_T3_T4_T5_)
        /*00b8*/ 	.short	0x0380
        /*00ba*/ 	.short	0x001c


	//----- nvinfo : EIATTR_SW_WAR
	.align		4
.L_6607:
        /*00bc*/ 	.byte	0x04, 0x36
        /*00be*/ 	.short	(.L_6609 - .L_6608)
.L_6608:
        /*00c0*/ 	.word	0x00000008
.L_6609:


//--------------------- .nv.info._ZN2at6native29vectorized_elementwise_kernelILi2ENS0_13AUnaryFunctorIhhhNS0_17BitwiseAndFunctorIhEEEESt5arrayIPcLm2EEEEviT0_T1_ --------------------------
	.section	.nv.info._ZN2at6native29vectorized_elementwise_kernelILi2ENS0_13AUnaryFunctorIhhhNS0_17BitwiseAndFunctorIhEEEESt5arrayIPcLm2EEEEviT0_T1_,"",@"SHT_CUDA_INFO"
	.sectionflags	@""
	.align	4


	//----- nvinfo : EIATTR_CUDA_API_VERSION
	.align		4
        /*0000*/ 	.byte	0x04, 0x37
        /*0002*/ 	.short	(.L_6611 - .L_6610)
.L_6610:
        /*0004*/ 	.word	0x00000082


	//----- nvinfo : EIATTR_KPARAM_INFO
	.align		4
.L_6611:
        /*0008*/ 	.byte	0x04, 0x17
        /*000a*/ 	.short	(.L_6613 - .L_6612)
.L_6612:
        /*000c*/ 	.word	0x00000000
        /*0010*/ 	.short	0x0002
        /*0012*/ 	.short	0x0008
        /*0014*/ 	.byte	0x00, 0xf0, 0x41, 0x00


	//----- nvinfo : EIATTR_KPARAM_INFO
	.align		4
.L_6613:
        /*0018*/ 	.byte	0x04, 0x17
        /*001a*/ 	.short	(.L_6615 - .L_6614)
.L_6614:
        /*001c*/ 	.word	0x00000000
        /*0020*/ 	.short	0x0001
        /*0022*/ 	.short	0x0004
        /*0024*/ 	.byte	0x00, 0xf0, 0x09, 0x00


	//----- nvinfo : EIATTR_KPARAM_INFO
	.align		4
.L_6615:
        /*0028*/ 	.byte	0x04, 0x17
        /*002a*/ 	.short	(.L_6617 - .L_6616)
.L_6616:
        /*002c*/ 	.word	0x00000000
        /*0030*/ 	.short	0x0000
        /*0032*/ 	.short	0x0000
        /*0034*/ 	.byte	0x00, 0xf0, 0x11, 0x00


	//----- nvinfo : EIATTR_SPARSE_MMA_MASK
	.align		4
.L_6617:
        /*0038*/ 	.byte	0x03, 0x50
        /*003a*/ 	.short	0x0000


	//----- nvinfo : EIATTR_MAXREG_COUNT
	.align		4
        /*003c*/ 	.byte	0x03, 0x1b
        /*003e*/ 	.short	0x00ff


	//----- nvinfo : EIATTR_MERCURY_ISA_VERSION
	.align		4
        /*0040*/ 	.byte	0x03, 0x5f
        /*0042*/ 	.short	0x0101


	//----- nvinfo : EIATTR_VRC_CTA_INIT_COUNT
	.align		4
        /*0044*/ 	.byte	0x02, 0x4a
	.zero		1
	.zero		1


	//----- nvinfo : EIATTR_EXIT_INSTR_OFFSETS
	.align		4
        /*0048*/ 	.byte	0x04, 0x1c
        /*004a*/ 	.short	(.L_6619 - .L_6618)


	//   ....[0]....
.L_6618:
        /*004c*/ 	.word	0x00000900


	//   ....[1]....
        /*0050*/ 	.word	0x00000960


	//   ....[2]....
        /*0054*/ 	.word	0x00000c00


	//----- nvinfo : EIATTR_MAX_THREADS
	.align		4
.L_6619:
        /*0058*/ 	.byte	0x04, 0x05
        /*005a*/ 	.short	(.L_6621 - .L_6620)
.L_6620:
        /*005c*/ 	.word	0x00000080
        /*0060*/ 	.word	0x00000001
        /*0064*/ 	.word	0x00000001


	//----- nvinfo : EIATTR_CRS_STACK_SIZE
	.align		4
.L_6621:
        /*0068*/ 	.byte	0x04, 0x1e
        /*006a*/ 	.short	(.L_6623 - .L_6622)
.L_6622:
        /*006c*/ 	.word	0x00000000


	//----- nvinfo : EIATTR_CBANK_PARAM_SIZE
	.align		4
.L_6623:
        /*0070*/ 	.byte	0x03, 0x19
        /*0072*/ 	.short	0x0018


	//----- nvinfo : EIATTR_PARAM_CBANK
	.align		4
        /*0074*/ 	.byte	0x04, 0x0a
        /*0076*/ 	.short	(.L_6625 - .L_6624)
	.align		4
.L_6624:
        /*0078*/ 	.word	index@(.nv.constant0._ZN2at6native29vectorized_elementwise_kernelILi2ENS0_13AUnaryFunctorIhhhNS0_17BitwiseAndFunctorIhEEEESt5arrayIPcLm2EEEEviT0_T1_)
        /*007c*/ 	.short	0x0380
        /*007e*/ 	.short	0x0018


	//----- nvinfo : EIATTR_SW_WAR
	.align		4
.L_6625:
        /*0080*/ 	.byte	0x04, 0x36
        /*0082*/ 	.short	(.L_6627 - .L_6626)
.L_6626:
        /*0084*/ 	.word	0x00000008
.L_6627:


//--------------------- .nv.info._ZN2at6native29vectorized_elementwise_kernelILi4ENS0_13AUnaryFunctorIhhhNS0_17BitwiseAndFunctorIhEEEESt5arrayIPcLm2EEEEviT0_T1_ --------------------------
	.section	.nv.info._ZN2at6native29vectorized_elementwise_kernelILi4ENS0_13AUnaryFunctorIhhhNS0_17BitwiseAndFunctorIhEEEESt5arrayIPcLm2EEEEviT0_T1_,"",@"SHT_CUDA_INFO"
	.sectionflags	@""
	.align	4


	//----- nvinfo : EIATTR_CUDA_API_VERSION
	.align		4
        /*0000*/ 	.byte	0x04, 0x37
        /*0002*/ 	.short	(.L_6629 - .L_6628)
.L_6628:
        /*0004*/ 	.word	0x00000082


	//----- nvinfo : EIATTR_KPARAM_INFO
	.align		4
.L_6629:
        /*0008*/ 	.byte	0x04, 0x17
        /*000a*/ 	.short	(.L_6631 - .L_6630)
.L_6630:
        /*000c*/ 	.word	0x00000000
        /*0010*/ 	.short	0x0002
        /*0012*/ 	.short	0x0008
        /*0014*/ 	.byte	0x00, 0xf0, 0x41, 0x00


	//----- nvinfo : EIATTR_KPARAM_INFO
	.align		4
.L_6631:
        /*0018*/ 	.byte	0x04, 0x17
        /*001a*/ 	.short	(.L_6633 - .L_6632)
.L_6632:
        /*001c*/ 	.word	0x00000000
        /*0020*/ 	.short	0x0001
        /*0022*/ 	.short	0x0004
        /*0024*/ 	.byte	0x00, 0xf0, 0x09, 0x00


	//----- nvinfo : EIATTR_KPARAM_INFO
	.align		4
.L_6633:
        /*0028*/ 	.byte	0x04, 0x17
        /*002a*/ 	.short	(.L_6635 - .L_6634)
.L_6634:
        /*002c*/ 	.word	0x00000000
        /*0030*/ 	.short	0x0000
        /*0032*/ 	.short	0x0000
        /*0034*/ 	.byte	0x00, 0xf0, 0x11, 0x00


	//----- nvinfo : EIATTR_SPARSE_MMA_MASK
	.align		4
.L_6635:
        /*0038*/ 	.byte	0x03, 0x50
        /*003a*/ 	.short	0x0000


	//----- nvinfo : EIATTR_MAXREG_COUNT
	.align		4
        /*003c*/ 	.byte	0x03, 0x1b
        /*003e*/ 	.short	0x00ff


	//----- nvinfo : EIATTR_MERCURY_ISA_VERSION
	.align		4
        /*0040*/ 	.byte	0x03, 0x5f
        /*0042*/ 	.short	0x0101


	//----- nvinfo : EIATTR_VRC_CTA_INIT_COUNT
	.align		4
        /*0044*/ 	.byte	0x02, 0x4a
	.zero		1
	.zero		1


	//----- nvinfo : EIATTR_EXIT_INSTR_OFFSETS
	.align		4
        /*0048*/ 	.byte	0x04, 0x1c
        /*004a*/ 	.short	(.L_6637 - .L_6636)


	//   ....[0]....
.L_6636:
        /*004c*/ 	.word	0x00000900


	//   ....[1]....
        /*0050*/ 	.word	0x00000960


	//   ....[2]....
        /*0054*/ 	.word	0x00000be0


	//----- nvinfo : EIATTR_MAX_THREADS
	.align		4
.L_6637:
        /*0058*/ 	.byte	0x04, 0x05
        /*005a*/ 	.short	(.L_6639 - .L_6638)
.L_6638:
        /*005c*/ 	.word	0x00000080
        /*0060*/ 	.word	0x00000001
        /*0064*/ 	.word	0x00000001


	//----- nvinfo : EIATTR_CRS_STACK_SIZE
	.align		4
.L_6639:
        /*0068*/ 	.byte	0x04, 0x1e
        /*006a*/ 	.short	(.L_6641 - .L_6640)
.L_6640:
        /*006c*/ 	.word	0x00000000


	//----- nvinfo : EIATTR_CBANK_PARAM_SIZE
	.align		4
.L_6641:
        /*0070*/ 	.byte	0x03, 0x19
        /*0072*/ 	.short	0x0018


	//----- nvinfo : EIATTR_PARAM_CBANK
	.align		4
        /*0074*/ 	.byte	0x04, 0x0a
        /*0076*/ 	.short	(.L_6643 - .L_6642)
	.align		4
.L_6642:
        /*0078*/ 	.word	index@(.nv.constant0._ZN2at6native29vectorized_elementwise_kernelILi4ENS0_13AUnaryFunctorIhhhNS0_17BitwiseAndFunctorIhEEEESt5arrayIPcLm2EEEEviT0_T1_)
        /*007c*/ 	.short	0x0380
        /*007e*/ 	.short	0x0018


	//----- nvinfo : EIATTR_SW_WAR
	.align		4
.L_6643:
        /*0080*/ 	.byte	0x04, 0x36
        /*0082*/ 	.short	(.L_6645 - .L_6644)
.L_6644:
        /*0084*/ 	.word	0x00000008
.L_6645:


//--------------------- .nv.info._ZN2at6native29vectorized_elementwise_kernelILi8ENS0_13AUnaryFunctorIhhhNS0_17BitwiseAndFunctorIhEEEESt5arrayIPcLm2EEEEviT0_T1_ --------------------------
	.section	.nv.info._ZN2at6native29vectorized_elementwise_kernelILi8ENS0_13AUnaryFunctorIhhhNS0_17BitwiseAndFunctorIhEEEESt5arrayIPcLm2EEEEviT0_T1_,"",@"SHT_CUDA_INFO"
	.sectionflags	@""
	.align	4


	//----- nvinfo : EIATTR_CUDA_API_VERSION
	.align		4
        /*0000*/ 	.byte	0x04, 0x37
        /*0002*/ 	.short	(.L_6647 - .L_6646)
.L_6646:
        /*0004*/ 	.word	0x00000082


	//----- nvinfo : EIATTR_KPARAM_INFO
	.align		4
.L_6647:
        /*0008*/ 	.byte	0x04, 0x17
        /*000a*/ 	.short	(.L_6649 - .L_6648)
.L_6648:
        /*000c*/ 	.word	0x00000000
        /*0010*/ 	.short	0x0002
        /*0012*/ 	.short	0x0008
        /*0014*/ 	.byte	0x00, 0xf0, 0x41, 0x00


	//----- nvinfo : EIATTR_KPARAM_INFO
	.align		4
.L_6649:
        /*0018*/ 	.byte	0x04, 0x17
        /*001a*/ 	.short	(.L_6651 - .L_6650)
.L_6650:
        /*001c*/ 	.word	0x00000000
        /*0020*/ 	.short	0x0001
        /*0022*/ 	.short	0x0004
        /*0024*/ 	.byte	0x00, 0xf0, 0x09, 0x00


	//----- nvinfo : EIATTR_KPARAM_INFO
	.align		4
.L_6651:
        /*0028*/ 	.byte	0x04, 0x17
        /*002a*/ 	.short	(.L_6653 - .L_6652)
.L_6652:
        /*002c*/ 	.word	0x00000000
        /*0030*/ 	.short	0x0000
        /*0032*/ 	.short	0x0000
        /*0034*/ 	.byte	0x00, 0xf0, 0x11, 0x00


	//----- nvinfo : EIATTR_SPARSE_MMA_MASK
	.align		4
.L_6653:
        /*0038*/ 	.byte	0x03, 0x50
        /*003a*/ 	.short	0x0000


	//----- nvinfo : EIATTR_MAXREG_COUNT
	.align		4
        /*003c*/ 	.byte	0x03, 0x1b
        /*003e*/ 	.short	0x00ff


	//----- nvinfo : EIATTR_MERCURY_ISA_VERSION
	.align		4
        /*0040*/ 	.byte	0x03, 0x5f
        /*0042*/ 	.short	0x0101


	//----- nvinfo : EIATTR_VRC_CTA_INIT_COUNT
	.align		4
        /*0044*/ 	.byte	0x02, 0x4a
	.zero		1
	.zero		1


	//----- nvinfo : EIATTR_EXIT_INSTR_OFFSETS
	.align		4
        /*0048*/ 	.byte	0x04, 0x1c
        /*004a*/ 	.short	(.L_6655 - .L_6654)


	//   ....[0]....
.L_6654:
        /*004c*/ 	.word	0x00000900


	//   ....[1]....
        /*0050*/ 	.word	0x00000960


	//   ....[2]....
        /*0054*/ 	.word	0x00000bc0


	//----- nvinfo : EIATTR_MAX_THREADS
	.align		4
.L_6655:
        /*0058*/ 	.byte	0x04, 0x05
        /*005a*/ 	.short	(.L_6657 - .L_6656)
.L_6656:
        /*005c*/ 	.word	0x00000080
        /*0060*/ 	.word	0x00000001
        /*0064*/ 	.word	0x00000001


	//----- nvinfo : EIATTR_CRS_STACK_SIZE
	.align		4
.L_6657:
        /*0068*/ 	.byte	0x04, 0x1e
        /*006a*/ 	.short	(.L_6659 - .L_6658)
.L_6658:
        /*006c*/ 	.word	0x00000000


	//----- nvinfo : EIATTR_CBANK_PARAM_SIZE
	.align		4
.L_6659:
        /*0070*/ 	.byte	0x03, 0x19
        /*0072*/ 	.short	0x0018


	//----- nvinfo : EIATTR_PARAM_CBANK
	.align		4
        /*0074*/ 	.byte	0x04, 0x0a
        /*0076*/ 	.short	(.L_6661 - .L_6660)
	.align		4
.L_6660:
        /*0078*/ 	.word	index@(.nv.constant0._ZN2at6native29vectorized_elementwise_kernelILi8ENS0_13AUnaryFunctorIhhhNS0_17BitwiseAndFunctorIhEEEESt5arrayIPcLm2EEEEviT0_T1_)
        /*007c*/ 	.short	0x0380
        /*007e*/ 	.short	0x0018


	//----- nvinfo : EIATTR_SW_WAR
	.align		4
.L_6661:
        /*0080*/ 	.byte	0x04, 0x36
        /*0082*/ 	.short	(.L_6663 - .L_6662)
.L_6662:
        /*0084*/ 	.word	0x00000008
.L_6663:


//--------------------- .nv.info._ZN2at6native18elementwise_kernelILi128ELi4EZNS0_15gpu_kernel_implINS0_13BinaryFunctorIhhhNS0_17BitwiseAndFunctorIhEEEEEEvRNS_18TensorIteratorBaseERKT_EUliE_EEviT1_ --------------------------
	.section	.nv.info._ZN2at6native18elementwise_kernelILi128ELi4EZNS0_15gpu_kernel_implINS0_13BinaryFunctorIhhhNS0_17BitwiseAndFunctorIhEEEEEEvRNS_18TensorIteratorBaseERKT_EUliE_EEviT1_,"",@"SHT_CUDA_INFO"
	.sectionflags	@""
	.align	4


	//----- nvinfo : EIATTR_CUDA_API_VERSION
	.align		4
        /*0000*/ 	.byte	0x04, 0x37
        /*0002*/ 	.short	(.L_6665 - .L_6664)
.L_6664:
        /*0004*/ 	.word	0x00000082


	//----- nvinfo : EIATTR_KPARAM_INFO
	.align		4
.L_6665:
        /*0008*/ 	.byte	0x04, 0x17
        /*000a*/ 	.short	(.L_6667 - .L_6666)
.L_6666:
        /*000c*/ 	.word	0x00000000
        /*0010*/ 	.short	0x0001
        /*0012*/ 	.short	0x0008
        /*0014*/ 	.byte	0x00, 0xf0, 0x21, 0x0a


	//----- nvinfo : EIATTR_KPARAM_INFO
	.align		4
.L_6667:
        /*0018*/ 	.byte	0x04, 0x17
        /*001a*/ 	.short	(.L_6669 - .L_6668)
.L_6668:
        /*001c*/ 	.word	0x00000000
        /*0020*/ 	.short	0x0000
        /*0022*/ 	.short	0x0000
        /*0024*/ 	.byte	0x00, 0xf0, 0x11, 0x00


	//----- nvinfo : EIATTR_SPARSE_MMA_MASK
	.align		4
.L_6669:
        /*0028*/ 	.byte	0x03, 0x50
        /*002a*/ 	.short	0x0000


	//----- nvinfo : EIATTR_MAXREG_COUNT
	.align		4
        /*002c*/ 	.byte	0x03, 0x1b
        /*002e*/ 	.short	0x0080


	//----- nvinfo : EIATTR_EXTERNS
	.align		4
        /*0030*/ 	.byte	0x04, 0x0f
        /*0032*/ 	.short	(.L_6671 - .L_6670)


	//   ....[0]....
	.align		4
.L_6670:
        /*0034*/ 	.word	index@(__assertfail)


	//----- nvinfo : EIATTR_MERCURY_ISA_VERSION
	.align		4
.L_6671:
        /*0038*/ 	.byte	0x03, 0x5f
        /*003a*/ 	.short	0x0101


	//----- nvinfo : EIATTR_VRC_CTA_INIT_COUNT
	.align		4
        /*003c*/ 	.byte	0x02, 0x4a
	.zero		1
	.zero		1


	//----- nvinfo : EIATTR_SYSCALL_OFFSETS
	.align		4
        /*0040*/ 	.byte	0x04, 0x46
        /*0042*/ 	.short	(.L_6673 - .L_6672)


	//   ....[0]....
.L_6672:
        /*0044*/ 	.word	0x000024a0


	//   ....[1]....
        /*0048*/ 	.word	0x00003330


	//   ....[2]....
        /*004c*/ 	.word	0x00004150


	//   ....[3]....
        /*0050*/ 	.word	0x000067a0


	//   ....[4]....
        /*0054*/ 	.word	0x00007630


	//   ....[5]....
        /*0058*/ 	.word	0x000082a0


	//   ....[6]....
        /*005c*/ 	.word	0x0000a9d0


	//   ....[7]....
        /*0060*/ 	.word	0x0000b860


	//   ....[8]....
        /*0064*/ 	.word	0x0000c4d0


	//   ....[9]....
        /*0068*/ 	.word	0x0000ec20


	//   ....[10]....
        /*006c*/ 	.word	0x0000fab0


	//   ....[11]....
        /*0070*/ 	.word	0x000106e0


	//----- nvinfo : EIATTR_EXIT_INSTR_OFFSETS
	.align		4
.L_6673:
        /*0074*/ 	.byte	0x04, 0x1c
        /*0076*/ 	.short	(.L_6675 - .L_6674)


	//   ....[0]....
.L_6674:
        /*0078*/ 	.word	0x0000c790


	//   ....[1]....
        /*007c*/ 	.word	0x0000fbe0


	//   ....[2]....
        /*0080*/ 	.word	0x0000fc00


	//   ....[3]....
        /*0084*/ 	.word	0x0000fca0


	//   ....[4]....
        /*0088*/ 	.word	0x0000fcd0


	//   ....[5]....
        /*008c*/ 	.word	0x0000fd00


	//   ....[6]....
        /*0090*/ 	.word	0x0000fda0


	//   ....[7]....
        /*0094*/ 	.word	0x0000fdf0


	//   ....[8]....
        /*0098*/ 	.word	0x0000fea0


	//   ....[9]....
        /*009c*/ 	.word	0x0000ff00


	//   ....[10]....
        /*00a0*/ 	.word	0x0000ff40


	//   ....[11]....
        /*00a4*/ 	.word	0x00010010


	//   ....[12]....
        /*00a8*/ 	.word	0x00010160


	//   ....[13]....
        /*00ac*/ 	.word	0x000102b0


	//   ....[14]....
        /*00b0*/ 	.word	0x00010420


	//   ....[15]....
        /*00b4*/ 	.word	0x00010460


	//   ....[16]....
        /*00b8*/ 	.word	0x00010490


	//   ....[17]....
        /*00bc*/ 	.word	0x00010530


	//   ....[18]....
        /*00c0*/ 	.word	0x00010580


	//   ....[19]....
        /*00c4*/ 	.word	0x000106f0


	//   ....[20]....
        /*00c8*/ 	.word	0x000107e0


	//   ....[21]....
        /*00cc*/ 	.word	0x00010890


	//   ....[22]....
        /*00d0*/ 	.word	0x000108c0


	//   ....[23]....
        /*00d4*/ 	.word	0x00010910


	//   ....[24]....
        /*00d8*/ 	.word	0x00010960


	//----- nvinfo : EIATTR_MAX_THREADS
	.align		4
.L_6675:
        /*00dc*/ 	.byte	0x04, 0x05
        /*00de*/ 	.short	(.L_6677 - .L_6676)
.L_6676:
        /*00e0*/ 	.word	0x00000080
        /*00e4*/ 	.word	0x00000001
        /*00e8*/ 	.word	0x00000001


	//----- nvinfo : EIATTR_CRS_STACK_SIZE
	.align		4
.L_6677:
        /*00ec*/ 	.byte	0x04, 0x1e
        /*00ee*/ 	.short	(.L_6679 - .L_6678)
.L_6678:
        /*00f0*/ 	.word	0x00000000


	//----- nvinfo : EIATTR_CBANK_PARAM_SIZE
	.align		4
.L_6679:
        /*00f4*/ 	.byte	0x03, 0x19
        /*00f6*/ 	.short	0x0290


	//----- nvinfo : EIATTR_PARAM_CBANK
	.align		4
        /*00f8*/ 	.byte	0x04, 0x0a
        /*00fa*/ 	.short	(.L_6681 - .L_6680)
	.align		4
.L_6680:
        /*00fc*/ 	.word	index@(.nv.constant0._ZN2at6native18elementwise_kernelILi128ELi4EZNS0_15gpu_kernel_implINS0_13BinaryFunctorIhhhNS0_17BitwiseAndFunctorIhEEEEEEvRNS_18TensorIteratorBaseERKT_EUliE_EEviT1_)
        /*0100*/ 	.short	0x0380
        /*0102*/ 	.short	0x0290


	//----- nvinfo : EIATTR_SW_WAR
	.align		4
.L_6681:
        /*0104*/ 	.byte	0x04, 0x36
        /*0106*/ 	.short	(.L_6683 - .L_6682)
.L_6682:
        /*0108*/ 	.word	0x00000008
.L_6683:


//--------------------- .nv.info._ZN2at6native27unrolled_elementwise_kernelINS0_13BinaryFunctorIhhhNS0_17BitwiseAndFunctorIhEEEESt5arrayIPcLm3EELi4E23TrivialOffsetCalculatorILi2EjES9_ILi1EjENS0_6memory12LoadWithCastILi2EEENSC_13StoreWithCastILi1EEEEEviT_T0_T2_T3_T4_T5_ --------------------------
	.section	.nv.info._ZN2at6native27unrolled_elementwise_kernelINS0_13BinaryFunctorIhhhNS0_17BitwiseAndFunctorIhEEEESt5arrayIPcLm3EELi4E23TrivialOffsetCalculatorILi2EjES9_ILi1EjENS0_6memory12LoadWithCastILi2EEENSC_13StoreWithCastILi1EEEEEviT_T0_T2_T3_T4_T5_,"",@"SHT_CUDA_INFO"
	.sectionflags	@""
	.align	4


	//----- nvinfo : EIATTR_CUDA_API_VERSION
	.align		4
        /*0000*/ 	.byte	0x04, 0x37
        /*0002*/ 	.short	(.L_6685 - .L_6684)
.L_6684:
        /*0004*/ 	.word	0x00000082


	//----- nvinfo : EIATTR_KPARAM_INFO
	.align		4
.L_6685:
        /*0008*/ 	.byte	0x04, 0x17
        /*000a*/ 	.short	(.L_6687 - .L_6686)
.L_6686:
        /*000c*/ 	.word	0x00000000
        /*0010*/ 	.short	0x0006
        /*0012*/ 	.short	0x0030
        /*0014*/ 	.byte	0x00, 0xf0, 0x21, 0x00


	//----- nvinfo : EIATTR_KPARAM_INFO
	.align		4
.L_6687:
        /*0018*/ 	.byte	0x04, 0x17
        /*001a*/ 	.short	(.L_6689 - .L_6688)
.L_6688:
        /*001c*/ 	.word	0x00000000
        /*0020*/ 	.short	0x0005
        /*0022*/ 	.short	0x0024
        /*0024*/ 	.byte	0x00, 0xf0, 0x31, 0x00


	//----- nvinfo : EIATTR_KPARAM_INFO
	.align		4
.L_6689:
        /*0028*/ 	.byte	0x04, 0x17
        /*002a*/ 	.short	(.L_6691 - .L_6690)
.L_6690:
        /*002c*/ 	.word	0x00000000
        /*0030*/ 	.short	0x0004
        /*0032*/ 	.short	0x0021
        /*0034*/ 	.byte	0x00, 0xf0, 0x05, 0x00


	//----- nvinfo : EIATTR_KPARAM_INFO
	.align		4
.L_6691:
        /*0038*/ 	.byte	0x04, 0x17
        /*003a*/ 	.short	(.L_6693 - .L_6692)
.L_6692:
        /*003c*/ 	.word	0x00000000
        /*0040*/ 	.short	0x0003
        /*0042*/ 	.short	0x0020
        /*0044*/ 	.byte	0x00, 0xf0, 0x05, 0x00


	//----- nvinfo : EIATTR_KPARAM_INFO
	.align		4
.L_6693:
        /*0048*/ 	.byte	0x04, 0x17
        /*004a*/ 	.short	(.L_6695 - .L_6694)
.L_6694:
        /*004c*/ 	.word	0x00000000
        /*0050*/ 	.short	0x0002
        /*0052*/ 	.short	0x0008
        /*0054*/ 	.byte	0x00, 0xf0, 0x61, 0x00


	//----- nvinfo : EIATTR_KPARAM_INFO
	.align		4
.L_6695:
        /*0058*/ 	.byte	0x04, 0x17
        /*005a*/ 	.short	(.L_6697 - .L_6696)
.L_6696:
        /*005c*/ 	.word	0x00000000
        /*0060*/ 	.short	0x0001
        /*0062*/ 	.short	0x0004
        /*0064*/ 	.byte	0x00, 0xf0, 0x05, 0x00


	//----- nvinfo : EIATTR_KPARAM_INFO
	.align		4
.L_6697:
        /*0068*/ 	.byte	0x04, 0x17
        /*006a*/ 	.short	(.L_6699 - .L_6698)
.L_6698:
        /*006c*/ 	.word	0x00000000
        /*0070*/ 	.short	0x0000
        /*0072*/ 	.short	0x0000
        /*0074*/ 	.byte	0x00, 0xf0, 0x11, 0x00


	//----- nvinfo : EIATTR_SPARSE_MMA_MASK
	.align		4
.L_6699:
        /*0078*/ 	.byte	0x03, 0x50
        /*007a*/ 	.short	0x0000


	//----- nvinfo : EIATTR_MAXREG_COUNT
	.align		4
        /*007c*/ 	.byte	0x03, 0x1b
        /*007e*/ 	.short	0x00ff


	//----- nvinfo : EIATTR_EXTERNS
	.align		4
        /*0080*/ 	.byte	0x04, 0x0f
        /*0082*/ 	.short	(.L_6701 - .L_6700)


	//   ....[0]....
	.align		4
.L_6700:
        /*0084*/ 	.word	index@(__assertfail)


	//----- nvinfo : EIATTR_MERCURY_ISA_VERSION
	.align		4
.L_6701:
        /*0088*/ 	.byte	0x03, 0x5f
        /*008a*/ 	.short	0x0101


	//----- nvinfo : EIATTR_VRC_CTA_INIT_COUNT
	.align		4
        /*008c*/ 	.byte	0x02, 0x4a
	.zero		1
	.zero		1


	//----- nvinfo : EIATTR_SYSCALL_OFFSETS
	.align		4
        /*0090*/ 	.byte	0x04, 0x46
        /*0092*/ 	.short	(.L_6703 - .L_6702)


	//   ....[0]....
.L_6702:
        /*0094*/ 	.word	0x00000e90


	//   ....[1]....
        /*0098*/ 	.word	0x00001d50


	//   ....[2]....
        /*009c*/ 	.word	0x00002d50


	//   ....[3]....
        /*00a0*/ 	.word	0x00003c10


	//   ....[4]....
        /*00a4*/ 	.word	0x00004b50


	//   ....[5]....
        /*00a8*/ 	.word	0x00005a10


	//   ....[6]....
        /*00ac*/ 	.word	0x00006950


	//   ....[7]....
        /*00b0*/ 	.word	0x00007820


	//   ....[8]....
        /*00b4*/ 	.word	0x00008650


	//   ....[9]....
        /*00b8*/ 	.word	0x00009440


	//   ....[10]....
        /*00bc*/ 	.word	0x0000a340


	//   ....[11]....
        /*00c0*/ 	.word	0x0000b210


	//----- nvinfo : EIATTR_EXIT_INSTR_OFFSETS
	.align		4
.L_6703:
        /*00c4*/ 	.byte	0x04, 0x1c
        /*00c6*/ 	.short	(.L_6705 - .L_6704)


	//   ....[0]....
.L_6704:
        /*00c8*/ 	.word	0x0000a5f0


	//   ....[1]....
        /*00cc*/ 	.word	0x0000a720


	//   ....[2]....
        /*00d0*/ 	.word	0x0000a740


	//   ....[3]....
        /*00d4*/ 	.word	0x0000a7e0


	//   ....[4]....
        /*00d8*/ 	.word	0x0000a810


	//   ....[5]....
        /*00dc*/ 	.word	0x0000a840


	//   ....[6]....
        /*00e0*/ 	.word	0x0000a8e0


	//   ....[7]....
        /*00e4*/ 	.word	0x0000a930


	//   ....[8]....
        /*00e8*/ 	.word	0x0000a9e0


	//   ....[9]....
        /*00ec*/ 	.word	0x0000aa40


	//   ....[10]....
        /*00f0*/ 	.word	0x0000aa80


	//   ....[11]....
        /*00f4*/ 	.word	0x0000ab50


	//   ....[12]....
        /*00f8*/ 	.word	0x0000aca0


	//   ....[13]....
        /*00fc*/ 	.word	0x0000adf0


	//   ....[14]....
        /*0100*/ 	.word	0x0000af50


	//   ....[15]....
        /*0104*/ 	.word	0x0000af90


	//   ....[16]....
        /*0108*/ 	.word	0x0000afc0


	//   ....[17]....
        /*010c*/ 	.word	0x0000b060


	//   ....[18]....
        /*0110*/ 	.word	0x0000b0b0


	//   ....[19]....
        /*0114*/ 	.word	0x0000b220


	//   ....[20]....
        /*0118*/ 	.word	0x0000b310


	//   ....[21]....
        /*011c*/ 	.word	0x0000b3c0


	//   ....[22]....
        /*0120*/ 	.word	0x0000b3f0


	//   ....[23]....
        /*0124*/ 	.word	0x0000b440


	//   ....[24]....
        /*0128*/ 	.word	0x0000b490


	//----- nvinfo : EIATTR_MAX_THREADS
	.align		4
.L_6705:
        /*012c*/ 	.byte	0x04, 0x05
        /*012e*/ 	.short	(.L_6707 - .L_6706)
.L_6706:
        /*0130*/ 	.word	0x00000080
        /*0134*/ 	.word	0x00000001
        /*0138*/ 	.word	0x00000001


	//----- nvinfo : EIATTR_CRS_STACK_SIZE
	.align		4
.L_6707:
        /*013c*/ 	.byte	0x04, 0x1e
        /*013e*/ 	.short	(.L_6709 - .L_6708)
.L_6708:
        /*0140*/ 	.word	0x00000000


	//----- nvinfo : EIATTR_CBANK_PARAM_SIZE
	.align		4
.L_6709:
        /*0144*/ 	.byte	0x03, 0x19
        /*0146*/ 	.short	0x0038


	//----- nvinfo : EIATTR_PARAM_CBANK
	.align		4
        /*0148*/ 	.byte	0x04, 0x0a
        /*014a*/ 	.short	(.L_6711 - .L_6710)
	.align		4
.L_6710:
        /*014c*/ 	.word	index@(.nv.constant0._ZN2at6native27unrolled_elementwise_kernelINS0_13BinaryFunctorIhhhNS0_17BitwiseAndFunctorIhEEEESt5arrayIPcLm3EELi4E23TrivialOffsetCalculatorILi2EjES9_ILi1EjENS0_6memory12LoadWithCastILi2EEENSC_13StoreWithCastILi1EEEEEviT_T0_T2_T3_T4_T5_)
        /*0150*/ 	.short	0x0380
        /*0152*/ 	.short	0x0038


	//----- nvinfo : EIATTR_SW_WAR
	.align		4
.L_6711:
        /*0154*/ 	.byte	0x04, 0x36
        /*0156*/ 	.short	(.L_6713 - .L_6712)
.L_6712:
        /*0158*/ 	.word	0x00000008
.L_6713:


//--------------------- .nv.info._ZN2at6native18elementwise_kernelILi128ELi4EZNS0_22gpu_kernel_impl_nocastINS0_13BinaryFunctorIhhhNS0_17BitwiseAndFunctorIhEEEEEEvRNS_18TensorIteratorBaseERKT_EUliE_EEviT1_ --------------------------
	.section	.nv.info._ZN2at6native18elementwise_kernelILi128ELi4EZNS0_22gpu_kernel_impl_nocastINS0_13BinaryFunctorIhhhNS0_17BitwiseAndFunctorIhEEEEEEvRNS_18TensorIteratorBaseERKT_EUliE_EEviT1_,"",@"SHT_CUDA_INFO"
	.sectionflags	@""
	.align	4


	//----- nvinfo : EIATTR_CUDA_API_VERSION
	.align		4
        /*0000*/ 	.byte	0x04, 0x37
        /*0002*/ 	.short	(.L_6715 - .L_6714)
.L_6714:
        /*0004*/ 	.word	0x00000082


	//----- nvinfo : EIATTR_KPARAM_INFO
	.align		4
.L_6715:
        /*0008*/ 	.byte	0x04, 0x17
        /*000a*/ 	.short	(.L_6717 - .L_6716)
.L_6716:
        /*000c*/ 	.word	0x00000000
        /*0010*/ 	.short	0x0001
        /*0012*/ 	.short	0x0008
        /*0014*/ 	.byte	0x00, 0xf0, 0x21, 0x0a


	//----- nvinfo : EIATTR_KPARAM_INFO
	.align		4
.L_6717:
        /*0018*/ 	.byte	0x04, 0x17
        /*001a*/ 	.short	(.L_6719 - .L_6718)
.L_6718:
        /*001c*/ 	.word	0x00000000
        /*0020*/ 	.short	0x0000
        /*0022*/ 	.short	0x0000
        /*0024*/ 	.byte	0x00, 0xf0, 0x11, 0x00


	//----- nvinfo : EIATTR_SPARSE_MMA_MASK
	.align		4
.L_6719:
        /*0028*/ 	.byte	0x03, 0x50
        /*002a*/ 	.short	0x0000


	//----- nvinfo : EIATTR_MAXREG_COUNT
	.align		4
        /*002c*/ 	.byte	0x03, 0x1b
        /*002e*/ 	.short	0x0080


	//----- nvinfo : EIATTR_MERCURY_ISA_VERSION
	.align		4
        /*0030*/ 	.byte	0x03, 0x5f
        /*0032*/ 	.short	0x0101


	//----- nvinfo : EIATTR_VRC_CTA_INIT_COUNT
	.align		4
        /*0034*/ 	.byte	0x02, 0x4a
	.zero		1
	.zero		1


	//----- nvinfo : EIATTR_EXIT_INSTR_OFFSETS
	.align		4
        /*0038*/ 	.byte	0x04, 0x1c
        /*003a*/ 	.short	(.L_6721 - .L_6720)


	//   ....[0]....
.L_6720:
        /*003c*/ 	.word	0x00000300


	//   ....[1]....
        /*0040*/ 	.word	0x00000380


	//   ....[2]....
        /*0044*/ 	.word	0x00004860


	//   ....[3]....
        /*0048*/ 	.word	0x00005ef0


	//----- nvinfo : EIATTR_MAX_THREADS
	.align		4
.L_6721:
        /*004c*/ 	.byte	0x04, 0x05
        /*004e*/ 	.short	(.L_6723 - .L_6722)
.L_6722:
        /*0050*/ 	.word	0x00000080
        /*0054*/ 	.word	0x00000001
        /*0058*/ 	.word	0x00000001


	//----- nvinfo : EIATTR_CRS_STACK_SIZE
	.align		4
.L_6723:
        /*005c*/ 	.byte	0x04, 0x1e
        /*005e*/ 	.short	(.L_6725 - .L_6724)
.L_6724:
        /*0060*/ 	.word	0x00000000


	//----- nvinfo : EIATTR_CBANK_PARAM_SIZE
	.align		4
.L_6725:
        /*0064*/ 	.byte	0x03, 0x19
        /*0066*/ 	.short	0x0290


	//----- nvinfo : EIATTR_PARAM_CBANK
	.align		4
        /*0068*/ 	.byte	0x04, 0x0a
        /*006a*/ 	.short	(.L_6727 - .L_6726)
	.align		4
.L_6726:
        /*006c*/ 	.word	index@(.nv.constant0._ZN2at6native18elementwise_kernelILi128ELi4EZNS0_22gpu_kernel_impl_nocastINS0_13BinaryFunctorIhhhNS0_17BitwiseAndFunctorIhEEEEEEvRNS_18TensorIteratorBaseERKT_EUliE_EEviT1_)
        /*0070*/ 	.short	0x0380
        /*0072*/ 	.short	0x0290


	//----- nvinfo : EIATTR_SW_WAR
	.align		4
.L_6727:
        /*0074*/ 	.byte	0x04, 0x36
        /*0076*/ 	.short	(.L_6729 - .L_6728)
.L_6728:
        /*0078*/ 	.word	0x00000008
.L_6729:


//--------------------- .nv.info._ZN2at6native27unrolled_elementwise_kernelINS0_13BinaryFunctorIhhhNS0_17BitwiseAndFunctorIhEEEESt5arrayIPcLm3EELi4E23TrivialOffsetCalculatorILi2EjES9_ILi1EjENS0_6memory15LoadWithoutCastENSC_16StoreWithoutCastEEEviT_T0_T2_T3_T4_T5_ --------------------------
	.section	.nv.info._ZN2at6native27unrolled_elementwise_kernelINS0_13BinaryFunctorIhhhNS0_17BitwiseAndFunctorIhEEEESt5arrayIPcLm3EELi4E23TrivialOffsetCalculatorILi2EjES9_ILi1EjENS0_6memory15LoadWithoutCastENSC_16StoreWithoutCastEEEviT_T0_T2_T3_T4_T5_,"",@"SHT_CUDA_INFO"
	.sectionflags	@""
	.align	4


	//----- nvinfo : EIATTR_CUDA_API_VERSION
	.align		4
        /*0000*/ 	.byte	0x04, 0x37
        /*0002*/ 	.short	(.L_6731 - .L_6730)
.L_6730:
        /*0004*/ 	.word	0x00000082


	//----- nvinfo : EIATTR_KPARAM_INFO
	.align		4
.L_6731:
        /*0008*/ 	.byte	0x04, 0x17
        /*000a*/ 	.short	(.L_6733 - .L_6732)
.L_6732:
        /*000c*/ 	.word	0x00000000
        /*0010*/ 	.short	0x0006
        /*0012*/ 	.short	0x0023
        /*0014*/ 	.byte	0x00, 0xf0, 0x05, 0x00


	//----- nvinfo : EIATTR_KPARAM_INFO
	.align		4
.L_6733:
        /*0018*/ 	.byte	0x04, 0x17
        /*001a*/ 	.short	(.L_6735 - .L_6734)
.L_6734:
        /*001c*/ 	.word	0x00000000
        /*0020*/ 	.short	0x0005
        /*0022*/ 	.short	0x0022
        /*0024*/ 	.byte	0x00, 0xf0, 0x05, 0x00


	//----- nvinfo : EIATTR_KPARAM_INFO
	.align		4
.L_6735:
        /*0028*/ 	.byte	0x04, 0x17
        /*002a*/ 	.short	(.L_6737 - .L_6736)
.L_6736:
        /*002c*/ 	.word	0x00000000
        /*0030*/ 	.short	0x0004
        /*0032*/ 	.short	0x0021
        /*0034*/ 	.byte	0x00, 0xf0, 0x05, 0x00


	//----- nvinfo : EIATTR_KPARAM_INFO
	.align		4
.L_6737:
        /*0038*/ 	.byte	0x04, 0x17
        /*003a*/ 	.short	(.L_6739 - .L_6738)
.L_6738:
        /*003c*/ 	.word	0x00000000
        /*0040*/ 	.short	0x0003
        /*0042*/ 	.short	0x0020
        /*0044*/ 	.byte	0x00, 0xf0, 0x05, 0x00


	//----- nvinfo : EIATTR_KPARAM_INFO
	.align		4
.L_6739:
        /*0048*/ 	.byte	0x04, 0x17
        /*004a*/ 	.short	(.L_6741 - .L_6740)
.L_6740:
        /*004c*/ 	.word	0x00000000
        /*0050*/ 	.short	0x0002
        /*0052*/ 	.short	0x0008
        /*0054*/ 	.byte	0x00, 0xf0, 0x61, 0x00


	//----- nvinfo : EIATTR_KPARAM_INFO
	.align		4
.L_6741:
        /*0058*/ 	.byte	0x04, 0x17
        /*005a*/ 	.short	(.L_6743 - .L_6742)
.L_6742:
        /*005c*/ 	.word	0x00000000
        /*0060*/ 	.short	0x0001
        /*0062*/ 	.short	0x0004
        /*0064*/ 	.byte	0x00, 0xf0, 0x05, 0x00


	//----- nvinfo : EIATTR_KPARAM_INFO
	.align		4
.L_6743:
        /*0068*/ 	.byte	0x04, 0x17
        /*006a*/ 	.short	(.L_6745 - .L_6744)
.L_6744:
        /*006c*/ 	.word	0x00000000
        /*0070*/ 	.short	0x0000
        /*0072*/ 	.short	0x0000
        /*0074*/ 	.byte	0x00, 0xf0, 0x11, 0x00


	//----- nvinfo : EIATTR_SPARSE_MMA_MASK
	.align		4
.L_6745:
        /*0078*/ 	.byte	0x03, 0x50
        /*007a*/ 	.short	0x0000


	//----- nvinfo : EIATTR_MAXREG_COUNT
	.align		4
        /*007c*/ 	.byte	0x03, 0x1b
        /*007e*/ 	.short	0x00ff


	//----- nvinfo : EIATTR_MERCURY_ISA_VERSION
	.align		4
        /*0080*/ 	.byte	0x03, 0x5f
        /*0082*/ 	.short	0x0101


	//----- nvinfo : EIATTR_VRC_CTA_INIT_COUNT
	.align		4
        /*0084*/ 	.byte	0x02, 0x4a
	.zero		1
	.zero		1


	//----- nvinfo : EIATTR_EXIT_INSTR_OFFSETS
	.align		4
        /*0088*/ 	.byte	0x04, 0x1c
        /*008a*/ 	.short	(.L_6747 - .L_6746)


	//   ....[0]....
.L_6746:
        /*008c*/ 	.word	0x000005c0


	//   ....[1]....
        /*0090*/ 	.word	0x00000620


	//----- nvinfo : EIATTR_MAX_THREADS
	.align		4
.L_6747:
        /*0094*/ 	.byte	0x04, 0x05
        /*0096*/ 	.short	(.L_6749 - .L_6748)
.L_6748:
        /*0098*/ 	.word	0x00000080
        /*009c*/ 	.word	0x00000001
        /*00a0*/ 	.word	0x00000001


	//----- nvinfo : EIATTR_CRS_STACK_SIZE
	.align		4
.L_6749:
        /*00a4*/ 	.byte	0x04, 0x1e
        /*00a6*/ 	.short	(.L_6751 - .L_6750)
.L_6750:
        /*00a8*/ 	.word	0x00000000


	//----- nvinfo : EIATTR_CBANK_PARAM_SIZE
	.align		4
.L_6751:
        /*00ac*/ 	.byte	0x03, 0x19
        /*00ae*/ 	.short	0x0024


	//----- nvinfo : EIATTR_PARAM_CBANK
	.align		4
        /*00b0*/ 	.byte	0x04, 0x0a
        /*00b2*/ 	.short	(.L_6753 - .L_6752)
	.align		4
.L_6752:
        /*00b4*/ 	.word	index@(.nv.constant0._ZN2at6native27unrolled_elementwise_kernelINS0_13BinaryFunctorIhhhNS0_17BitwiseAndFunctorIhEEEESt5arrayIPcLm3EELi4E23TrivialOffsetCalculatorILi2EjES9_ILi1EjENS0_6memory15LoadWithoutCastENSC_16StoreWithoutCastEEEviT_T0_T2_T3_T4_T5_)
        /*00b8*/ 	.short	0x0380
        /*00ba*/ 	.short	0x0024


	//----- nvinfo : EIATTR_SW_WAR
	.align		4
.L_6753:
        /*00bc*/ 	.byte	0x04, 0x36
        /*00be*/ 	.short	(.L_6755 - .L_6754)
.L_6754:
        /*00c0*/ 	.word	0x00000008
.L_6755:


//--------------------- .nv.info._ZN2at6native29vectorized_elementwise_kernelILi2ENS0_13BinaryFunctorIhhhNS0_17BitwiseAndFunctorIhEEEESt5arrayIPcLm3EEEEviT0_T1_ --------------------------
	.section	.nv.info._ZN2at6native29vectorized_elementwise_kernelILi2ENS0_13BinaryFunctorIhhhNS0_17BitwiseAndFunctorIhEEEESt5arrayIPcLm3EEEEviT0_T1_,"",@"SHT_CUDA_INFO"
	.sectionflags	@""
	.align	4


	//----- nvinfo : EIATTR_CUDA_API_VERSION
	.align		4
        /*0000*/ 	.byte	0x04, 0x37
        /*0002*/ 	.short	(.L_6757 - .L_6756)
.L_6756:
        /*0004*/ 	.word	0x00000082


	//----- nvinfo : EIATTR_KPARAM_INFO
	.align		4
.L_6757:
        /*0008*/ 	.byte	0x04, 0x17
        /*000a*/ 	.short	(.L_6759 - .L_6758)
.L_6758:
        /*000c*/ 	.word	0x00000000
        /*0010*/ 	.short	0x0002
        /*0012*/ 	.short	0x0008
        /*0014*/ 	.byte	0x00, 0xf0, 0x61, 0x00


	//----- nvinfo : EIATTR_KPARAM_INFO
	.align		4
.L_6759:
        /*0018*/ 	.byte	0x04, 0x17
        /*001a*/ 	.short	(.L_6761 - .L_6760)
.L_6760:
        /*001c*/ 	.word	0x00000000
        /*0020*/ 	.short	0x0001
        /*0022*/ 	.short	0x0004
        /*0024*/ 	.byte	0x00, 0xf0, 0x05, 0x00


	//----- nvinfo : EIATTR_KPARAM_INFO
	.align		4
.L_6761:
        /*0028*/ 	.byte	0x04, 0x17
        /*002a*/ 	.short	(.L_6763 - .L_6762)
.L_6762:
        /*002c*/ 	.word	0x00000000
        /*0030*/ 	.short	0x0000
        /*0032*/ 	.short	0x0000
        /*0034*/ 	.byte	0x00, 0xf0, 0x11, 0x00


	//----- nvinfo : EIATTR_SPARSE_MMA_MASK
	.align		4
.L_6763:
        /*0038*/ 	.byte	0x03, 0x50
        /*003a*/ 	.short	0x0000


	//----- nvinfo : EIATTR_MAXREG_COUNT
	.align		4
        /*003c*/ 	.byte	0x03, 0x1b
        /*003e*/ 	.short	0x00ff


	//----- nvinfo : EIATTR_MERCURY_ISA_VERSION
	.align		4
        /*0040*/ 	.byte	0x03, 0x5f
        /*0042*/ 	.short	0x0101


	//----- nvinfo : EIATTR_VRC_CTA_INIT_COUNT
	.align		4
        /*0044*/ 	.byte	0x02, 0x4a
	.zero		1
	.zero		1


	//----- nvinfo : EIATTR_EXIT_INSTR_OFFSETS
	.align		4
        /*0048*/ 	.byte	0x04, 0x1c
        /*004a*/ 	.short	(.L_6765 - .L_6764)


	//   ....[0]....
.L_6764:
        /*004c*/ 	.word	0x00000b70


	//   ....[1]....
        /*0050*/ 	.word	0x00000bd0


	//   ....[2]....
        /*0054*/ 	.word	0x00000f80


	//----- nvinfo : EIATTR_MAX_THREADS
	.align		4
.L_6765:
        /*0058*/ 	.byte	0x04, 0x05
        /*005a*/ 	.short	(.L_6767 - .L_6766)
.L_6766:
        /*005c*/ 	.word	0x00000080
        /*0060*/ 	.word	0x00000001
        /*0064*/ 	.word	0x00000001


	//----- nvinfo : EIATTR_CRS_STACK_SIZE
	.align		4
.L_6767:
        /*0068*/ 	.byte	0x04, 0x1e
        /*006a*/ 	.short	(.L_6769 - .L_6768)
.L_6768:
        /*006c*/ 	.word	0x00000000


	//----- nvinfo : EIATTR_CBANK_PARAM_SIZE
	.align		4
.L_6769:
        /*0070*/ 	.byte	0x03, 0x19
        /*0072*/ 	.short	0x0020


	//----- nvinfo : EIATTR_PARAM_CBANK
	.align		4
        /*0074*/ 	.byte	0x04, 0x0a
        /*0076*/ 	.short	(.L_6771 - .L_6770)
	.align		4
.L_6770:
        /*0078*/ 	.word	index@(.nv.constant0._ZN2at6native29vectorized_elementwise_kernelILi2ENS0_13BinaryFunctorIhhhNS0_17BitwiseAndFunctorIhEEEESt5arrayIPcLm3EEEEviT0_T1_)
        /*007c*/ 	.short	0x0380
        /*007e*/ 	.short	0x0020


	//----- nvinfo : EIATTR_SW_WAR
	.align		4
.L_6771:
        /*0080*/ 	.byte	0x04, 0x36
        /*0082*/ 	.short	(.L_6773 - .L_6772)
.L_6772:
        /*0084*/ 	.word	0x00000008
.L_6773:


//--------------------- .nv.info._ZN2at6native29vectorized_elementwise_kernelILi4ENS0_13BinaryFunctorIhhhNS0_17BitwiseAndFunctorIhEEEESt5arrayIPcLm3EEEEviT0_T1_ --------------------------
	.section	.nv.info._ZN2at6native29vectorized_elementwise_kernelILi4ENS0_13BinaryFunctorIhhhNS0_17BitwiseAndFunctorIhEEEESt5arrayIPcLm3EEEEviT0_T1_,"",@"SHT_CUDA_INFO"
	.sectionflags	@""
	.align	4


	//----- nvinfo : EIATTR_CUDA_API_VERSION
	.align		4
        /*0000*/ 	.byte	0x04, 0x37
        /*0002*/ 	.short	(.L_6775 - .L_6774)
.L_6774:
        /*0004*/ 	.word	0x00000082


	//----- nvinfo : EIATTR_KPARAM_INFO
	.align		4
.L_6775:
        /*0008*/ 	.byte	0x04, 0x17
        /*000a*/ 	.short	(.L_6777 - .L_6776)
.L_6776:
        /*000c*/ 	.word	0x00000000
        /*0010*/ 	.short	0x0002
        /*0012*/ 	.short	0x0008
        /*0014*/ 	.byte	0x00, 0xf0, 0x61, 0x00


	//----- nvinfo : EIATTR_KPARAM_INFO
	.align		4
.L_6777:
        /*0018*/ 	.byte	0x04, 0x17
        /*001a*/ 	.short	(.L_6779 - .L_6778)
.L_6778:
        /*001c*/ 	.word	0x00000000
        /*0020*/ 	.short	0x0001
        /*0022*/ 	.short	0x0004
        /*0024*/ 	.byte	0x00, 0xf0, 0x05, 0x00


	//----- nvinfo : EIATTR_KPARAM_INFO
	.align		4
.L_6779:
        /*0028*/ 	.byte	0x04, 0x17
        /*002a*/ 	.short	(.L_6781 - .L_6780)
.L_6780:
        /*002c*/ 	.word	0x00000000
        /*0030*/ 	.short	0x0000
        /*0032*/ 	.short	0x0000
        /*0034*/ 	.byte	0x00, 0xf0, 0x11, 0x00


	//----- nvinfo : EIATTR_SPARSE_MMA_MASK
	.align		4
.L_6781:
        /*0038*/ 	.byte	0x03, 0x50
        /*003a*/ 	.short	0x0000


	//----- nvinfo : EIATTR_MAXREG_COUNT
	.align		4
        /*003c*/ 	.byte	0x03, 0x1b
        /*003e*/ 	.short	0x00ff


	//----- nvinfo : EIATTR_MERCURY_ISA_VERSION
	.align		4
        /*0040*/ 	.byte	0x03, 0x5f
        /*0042*/ 	.short	0x0101


	//----- nvinfo : EIATTR_VRC_CTA_INIT_COUNT
	.align		4
        /*0044*/ 	.byte	0x02, 0x4a
	.zero		1
	.zero		1


	//----- nvinfo : EIATTR_EXIT_INSTR_OFFSETS
	.align		4
        /*0048*/ 	.byte	0x04, 0x1c
        /*004a*/ 	.short	(.L_6783 - .L_6782)


	//   ....[0]....
.L_6782:
        /*004c*/ 	.word	0x00000b70


	//   ....[1]....
        /*0050*/ 	.word	0x00000bd0


	//   ....[2]....
        /*0054*/ 	.word	0x00000f40


	//----- nvinfo : EIATTR_MAX_THREADS
	.align		4
.L_6783:
        /*0058*/ 	.byte	0x04, 0x05
        /*005a*/ 	.short	(.L_6785 - .L_6784)
.L_6784:
        /*005c*/ 	.word	0x00000080
        /*0060*/ 	.word	0x00000001
        /*0064*/ 	.word	0x00000001


	//----- nvinfo : EIATTR_CRS_STACK_SIZE
	.align		4
.L_6785:
        /*0068*/ 	.byte	0x04, 0x1e
        /*006a*/ 	.short	(.L_6787 - .L_6786)
.L_6786:
        /*006c*/ 	.word	0x00000000


	//----- nvinfo : EIATTR_CBANK_PARAM_SIZE
	.align		4
.L_6787:
        /*0070*/ 	.byte	0x03, 0x19
        /*0072*/ 	.short	0x0020


	//----- nvinfo : EIATTR_PARAM_CBANK
	.align		4
        /*0074*/ 	.byte	0x04, 0x0a
        /*0076*/ 	.short	(.L_6789 - .L_6788)
	.align		4
.L_6788:
        /*0078*/ 	.word	index@(.nv.constant0._ZN2at6native29vectorized_elementwise_kernelILi4ENS0_13BinaryFunctorIhhhNS0_17BitwiseAndFunctorIhEEEESt5arrayIPcLm3EEEEviT0_T1_)
        /*007c*/ 	.short	0x0380
        /*007e*/ 	.short	0x0020


	//----- nvinfo : EIATTR_SW_WAR
	.align		4
.L_6789:
        /*0080*/ 	.byte	0x04, 0x36
        /*0082*/ 	.short	(.L_6791 - .L_6790)
.L_6790:
        /*0084*/ 	.word	0x00000008
.L_6791:


//--------------------- .nv.info._ZN2at6native29vectorized_elementwise_kernelILi8ENS0_13BinaryFunctorIhhhNS0_17BitwiseAndFunctorIhEEEESt5arrayIPcLm3EEEEviT0_T1_ --------------------------
	.section	.nv.info._ZN2at6native29vectorized_elementwise_kernelILi8ENS0_13BinaryFunctorIhhhNS0_17BitwiseAndFunctorIhEEEESt5arrayIPcLm3EEEEviT0_T1_,"",@"SHT_CUDA_INFO"
	.sectionflags	@""
	.align	4


	//----- nvinfo : EIATTR_CUDA_API_VERSION
	.align		4
        /*0000*/ 	.byte	0x04, 0x37
        /*0002*/ 	.short	(.L_6793 - .L_6792)
.L_6792:
        /*0004*/ 	.word	0x00000082


	//----- nvinfo : EIATTR_KPARAM_INFO
	.align		4
.L_6793:
        /*0008*/ 	.byte	0x04, 0x17
        /*000a*/ 	.short	(.L_6795 - .L_6794)
.L_6794:
        /*000c*/ 	.word	0x00000000
        /*0010*/ 	.short	0x0002
        /*0012*/ 	.short	0x0008
        /*0014*/ 	.byte	0x00, 0xf0, 0x61, 0x00


	//----- nvinfo : EIATTR_KPARAM_INFO
	.align		4
.L_6795:
        /*0018*/ 	.byte	0x04, 0x17
        /*001a*/ 	.short	(.L_6797 - .L_6796)
.L_6796:
        /*001c*/ 	.word	0x00000000
        /*0020*/ 	.short	0x0001
        /*0022*/ 	.short	0x0004
        /*0024*/ 	.byte	0x00, 0xf0, 0x05, 0x00


	//----- nvinfo : EIATTR_KPARAM_INFO
	.align		4
.L_6797:
        /*0028*/ 	.byte	0x04, 0x17
        /*002a*/ 	.short	(.L_6799 - .L_6798)
.L_6798:
        /*002c*/ 	.word	0x00000000
        /*0030*/ 	.short	0x0000
        /*0032*/ 	.short	0x0000
        /*0034*/ 	.byte	0x00, 0xf0, 0x11, 0x00


	//----- nvinfo : EIATTR_SPARSE_MMA_MASK
	.align		4
.L_6799:
        /*0038*/ 	.byte	0x03, 0x50
        /*003a*/ 	.short	0x0000


	//----- nvinfo : EIATTR_MAXREG_COUNT
	.align		4
        /*003c*/ 	.byte	0x03, 0x1b
        /*003e*/ 	.short	0x00ff


	//----- nvinfo : EIATTR_MERCURY_ISA_VERSION
	.align		4
        /*0040*/ 	.byte	0x03, 0x5f
        /*0042*/ 	.short	0x0101


	//----- nvinfo : EIATTR_VRC_CTA_INIT_COUNT
	.align		4
        /*0044*/ 	.byte	0x02, 0x4a
	.zero		1
	.zero		1


	//----- nvinfo : EIATTR_EXIT_INSTR_OFFSETS
	.align		4
        /*0048*/ 	.byte	0x04, 0x1c
        /*004a*/ 	.short	(.L_6801 - .L_6800)


	//   ....[0]....
.L_6800:
        /*004c*/ 	.word	0x00000b70


	//   ....[1]....
        /*0050*/ 	.word	0x00000bd0


	//   ....[2]....
        /*0054*/ 	.word	0x00000f10


	//----- nvinfo : EIATTR_MAX_THREADS
	.align		4
.L_6801:
        /*0058*/ 	.byte	0x04, 0x05
        /*005a*/ 	.short	(.L_6803 - .L_6802)
.L_6802:
        /*005c*/ 	.word	0x00000080
        /*0060*/ 	.word	0x00000001
        /*0064*/ 	.word	0x00000001


	//----- nvinfo : EIATTR_CRS_STACK_SIZE
	.align		4
.L_6803:
        /*0068*/ 	.byte	0x04, 0x1e
        /*006a*/ 	.short	(.L_6805 - .L_6804)
.L_6804:
        /*006c*/ 	.word	0x00000000


	//----- nvinfo : EIATTR_CBANK_PARAM_SIZE
	.align		4
.L_6805:
        /*0070*/ 	.byte	0x03, 0x19
        /*0072*/ 	.short	0x0020


	//----- nvinfo : EIATTR_PARAM_CBANK
	.align		4
        /*0074*/ 	.byte	0x04, 0x0a
        /*0076*/ 	.short	(.L_6807 - .L_6806)
	.align		4
.L_6806:
        /*0078*/ 	.word	index@(.nv.constant0._ZN2at6native29vectorized_elementwise_kernelILi8ENS0_13BinaryFunctorIhhhNS0_17BitwiseAndFunctorIhEEEESt5arrayIPcLm3EEEEviT0_T1_)
        /*007c*/ 	.short	0x0380
        /*007e*/ 	.short	0x0020


	//----- nvinfo : EIATTR_SW_WAR
	.align		4
.L_6807:
        /*0080*/ 	.byte	0x04, 0x36
        /*0082*/ 	.short	(.L_6809 - .L_6808)
.L_6808:
        /*0084*/ 	.word	0x00000008
.L_6809:


//--------------------- .nv.callgraph             --------------------------
	.section	.nv.callgraph,"",@"SHT_CUDA_CALLGRAPH"
	.align	4
	.sectionentsize	8
	.align		4
        /*0000*/ 	.word	0x00000000
	.align		4
        /*0004*/ 	.word	0xffffffff
	.align		4
        /*0008*/ 	.word	index@(_ZN2at6native18elementwise_kernelILi128ELi4EZNS0_15gpu_kernel_implINS0_13AUnaryFunctorIbbbNS0_17BitwiseXorFunctorIbEEEEEEvRNS_18TensorIteratorBaseERKT_EUliE_EEviT1_)
	.align		4
        /*000c*/ 	.word	index@(__assertfail)
	.align		4
        /*0010*/ 	.word	index@(_ZN2at6native27unrolled_elementwise_kernelINS0_13AUnaryFunctorIbbbNS0_17BitwiseXorFunctorIbEEEESt5arrayIPcLm2EELi4E23TrivialOffsetCalculatorILi1EjESA_NS0_6memory12LoadWithCastILi1EEENSB_13StoreWithCastILi1EEEEEviT_T0_T2_T3_T4_T5_)
	.align		4
        /*0014*/ 	.word	index@(__assertfail)
	.align		4
        /*0018*/ 	.word	index@(_ZN2at6native18elementwise_kernelILi128ELi4EZNS0_15gpu_kernel_implINS0_13BinaryFunctorIbbbNS0_17BitwiseXorFunctorIbEEEEEEvRNS_18TensorIteratorBaseERKT_EUliE_EEviT1_)
	.align		4
        /*001c*/ 	.word	index@(__assertfail)
	.align		4
        /*0020*/ 	.word	index@(_ZN2at6native27unrolled_elementwise_kernelINS0_13BinaryFunctorIbbbNS0_17BitwiseXorFunctorIbEEEESt5arrayIPcLm3EELi4E23TrivialOffsetCalculatorILi2EjES9_ILi1EjENS0_6memory12LoadWithCastILi2EEENSC_13StoreWithCastILi1EEEEEviT_T0_T2_T3_T4_T5_)
	.align		4
        /*0024*/ 	.word	index@(__assertfail)
	.align		4
        /*0028*/ 	.word	index@(_ZN2at6native18elementwise_kernelILi128ELi4EZNS0_15gpu_kernel_implINS0_13AUnaryFunctorIsssNS0_17BitwiseXorFunctorIsEEEEEEvRNS_18TensorIteratorBaseERKT_EUliE_EEviT1_)
	.align		4
        /*002c*/ 	.word	index@(__assertfail)
	.align		4
        /*0030*/ 	.word	index@(_ZN2at6native27unrolled_elementwise_kernelINS0_13AUnaryFunctorIsssNS0_17BitwiseXorFunctorIsEEEESt5arrayIPcLm2EELi4E23TrivialOffsetCalculatorILi1EjESA_NS0_6memory12LoadWithCastILi1EEENSB_13StoreWithCastILi1EEEEEviT_T0_T2_T3_T4_T5_)
	.align		4
        /*0034*/ 	.word	index@(__assertfail)
	.align		4
        /*0038*/ 	.word	index@(_ZN2at6native18elementwise_kernelILi128ELi4EZNS0_15gpu_kernel_implINS0_13BinaryFunctorIsssNS0_17BitwiseXorFunctorIsEEEEEEvRNS_18TensorIteratorBaseERKT_EUliE_EEviT1_)
	.align		4
        /*003c*/ 	.word	index@(__assertfail)
	.align		4
        /*0040*/ 	.word	index@(_ZN2at6native27unrolled_elementwise_kernelINS0_13BinaryFunctorIsssNS0_17BitwiseXorFunctorIsEEEESt5arrayIPcLm3EELi4E23TrivialOffsetCalculatorILi2EjES9_ILi1EjENS0_6memory12LoadWithCastILi2EEENSC_13StoreWithCastILi1EEEEEviT_T0_T2_T3_T4_T5_)
	.align		4
        /*0044*/ 	.word	index@(__assertfail)
	.align		4
        /*0048*/ 	.word	index@(_ZN2at6native18elementwise_kernelILi128ELi4EZNS0_15gpu_kernel_implINS0_13AUnaryFunctorIlllNS0_17BitwiseXorFunctorIlEEEEEEvRNS_18TensorIteratorBaseERKT_EUliE_EEviT1_)
	.align		4
        /*004c*/ 	.word	index@(__assertfail)
	.align		4
        /*0050*/ 	.word	index@(_ZN2at6native27unrolled_elementwise_kernelINS0_13AUnaryFunctorIlllNS0_17BitwiseXorFunctorIlEEEESt5arrayIPcLm2EELi4E23TrivialOffsetCalculatorILi1EjESA_NS0_6memory12LoadWithCastILi1EEENSB_13StoreWithCastILi1EEEEEviT_T0_T2_T3_T4_T5_)
	.align		4
        /*0054*/ 	.word	index@(__assertfail)
	.align		4
        /*0058*/ 	.word	index@(_ZN2at6native18elementwise_kernelILi128ELi4EZNS0_15gpu_kernel_implINS0_13BinaryFunctorIlllNS0_17BitwiseXorFunctorIlEEEEEEvRNS_18TensorIteratorBaseERKT_EUliE_EEviT1_)
	.align		4
        /*005c*/ 	.word	index@(__assertfail)
	.align		4
        /*0060*/ 	.word	index@(_ZN2at6native27unrolled_elementwise_kernelINS0_13BinaryFunctorIlllNS0_17BitwiseXorFunctorIlEEEESt5arrayIPcLm3EELi4E23TrivialOffsetCalculatorILi2EjES9_ILi1EjENS0_6memory12LoadWithCastILi2EEENSC_13StoreWithCastILi1EEEEEviT_T0_T2_T3_T4_T5_)
	.align		4
        /*0064*/ 	.word	index@(__assertfail)
	.align		4
        /*0068*/ 	.word	index@(_ZN2at6native18elementwise_kernelILi128ELi4EZNS0_15gpu_kernel_implINS0_13AUnaryFunctorIiiiNS0_17BitwiseXorFunctorIiEEEEEEvRNS_18TensorIteratorBaseERKT_EUliE_EEviT1_)
	.align		4
        /*006c*/ 	.word	index@(__assertfail)
	.align		4
        /*0070*/ 	.word	index@(_ZN2at6native27unrolled_elementwise_kernelINS0_13AUnaryFunctorIiiiNS0_17BitwiseXorFunctorIiEEEESt5arrayIPcLm2EELi4E23TrivialOffsetCalculatorILi1EjESA_NS0_6memory12LoadWithCastILi1EEENSB_13StoreWithCastILi1EEEEEviT_T0_T2_T3_T4_T5_)
	.align		4
        /*0074*/ 	.word	index@(__assertfail)
	.align		4
        /*0078*/ 	.word	index@(_ZN2at6native18elementwise_kernelILi128ELi4EZNS0_15gpu_kernel_implINS0_13BinaryFunctorIiiiNS0_17BitwiseXorFunctorIiEEEEEEvRNS_18TensorIteratorBaseERKT_EUliE_EEviT1_)
	.align		4
        /*007c*/ 	.word	index@(__assertfail)
	.align		4
        /*0080*/ 	.word	index@(_ZN2at6native27unrolled_elementwise_kernelINS0_13BinaryFunctorIiiiNS0_17BitwiseXorFunctorIiEEEESt5arrayIPcLm3EELi4E23TrivialOffsetCalculatorILi2EjES9_ILi1EjENS0_6memory12LoadWithCastILi2EEENSC_13StoreWithCastILi1EEEEEviT_T0_T2_T3_T4_T5_)
	.align		4
        /*0084*/ 	.word	index@(__assertfail)
	.align		4
        /*0088*/ 	.word	index@(_ZN2at6native18elementwise_kernelILi128ELi4EZNS0_15gpu_kernel_implINS0_13AUnaryFunctorIaaaNS0_17BitwiseXorFunctorIaEEEEEEvRNS_18TensorIteratorBaseERKT_EUliE_EEviT1_)
	.align		4
        /*008c*/ 	.word	index@(__assertfail)
	.align		4
        /*0090*/ 	.word	index@(_ZN2at6native27unrolled_elementwise_kernelINS0_13AUnaryFunctorIaaaNS0_17BitwiseXorFunctorIaEEEESt5arrayIPcLm2EELi4E23TrivialOffsetCalculatorILi1EjESA_NS0_6memory12LoadWithCastILi1EEENSB_13StoreWithCastILi1EEEEEviT_T0_T2_T3_T4_T5_)
	.align		4
        /*0094*/ 	.word	index@(__assertfail)
	.align		4
        /*0098*/ 	.word	index@(_ZN2at6native18elementwise_kernelILi128ELi4EZNS0_15gpu_kernel_implINS0_13BinaryFunctorIaaaNS0_17BitwiseXorFunctorIaEEEEEEvRNS_18TensorIteratorBaseERKT_EUliE_EEviT1_)
	.align		4
        /*009c*/ 	.word	index@(__assertfail)
	.align		4
        /*00a0*/ 	.word	index@(_ZN2at6native27unrolled_elementwise_kernelINS0_13BinaryFunctorIaaaNS0_17BitwiseXorFunctorIaEEEESt5arrayIPcLm3EELi4E23TrivialOffsetCalculatorILi2EjES9_ILi1EjENS0_6memory12LoadWithCastILi2EEENSC_13StoreWithCastILi1EEEEEviT_T0_T2_T3_T4_T5_)
	.align		4
        /*00a4*/ 	.word	index@(__assertfail)
	.align		4
        /*00a8*/ 	.word	index@(_ZN2at6native18elementwise_kernelILi128ELi4EZNS0_15gpu_kernel_implINS0_13AUnaryFunctorIhhhNS0_17BitwiseXorFunctorIhEEEEEEvRNS_18TensorIteratorBaseERKT_EUliE_EEviT1_)
	.align		4
        /*00ac*/ 	.word	index@(__assertfail)
	.align		4
        /*00b0*/ 	.word	index@(_ZN2at6native27unrolled_elementwise_kernelINS0_13AUnaryFunctorIhhhNS0_17BitwiseXorFunctorIhEEEESt5arrayIPcLm2EELi4E23TrivialOffsetCalculatorILi1EjESA_NS0_6memory12LoadWithCastILi1EEENSB_13StoreWithCastILi1EEEEEviT_T0_T2_T3_T4_T5_)
	.align		4
        /*00b4*/ 	.word	index@(__assertfail)
	.align		4
        /*00b8*/ 	.word	index@(_ZN2at6native18elementwise_kernelILi128ELi4EZNS0_15gpu_kernel_implINS0_13BinaryFunctorIhhhNS0_17BitwiseXorFunctorIhEEEEEEvRNS_18TensorIteratorBaseERKT_EUliE_EEviT1_)
	.align		4
        /*00bc*/ 	.word	index@(__assertfail)
	.align		4
        /*00c0*/ 	.word	index@(_ZN2at6native27unrolled_elementwise_kernelINS0_13BinaryFunctorIhhhNS0_17BitwiseXorFunctorIhEEEESt5arrayIPcLm3EELi4E23TrivialOffsetCalculatorILi2EjES9_ILi1EjENS0_6memory12LoadWithCastILi2EEENSC_13StoreWithCastILi1EEEEEviT_T0_T2_T3_T4_T5_)
	.align		4
        /*00c4*/ 	.word	index@(__assertfail)
	.align		4
        /*00c8*/ 	.word	index@(_ZN2at6native18elementwise_kernelILi128ELi4EZNS0_15gpu_kernel_implINS0_13AUnaryFunctorIbbbNS0_16BitwiseOrFunctorIbEEEEEEvRNS_18TensorIteratorBaseERKT_EUliE_EEviT1_)
	.align		4
        /*00cc*/ 	.word	index@(__assertfail)
	.align		4
        /*00d0*/ 	.word	index@(_ZN2at6native27unrolled_elementwise_kernelINS0_13AUnaryFunctorIbbbNS0_16BitwiseOrFunctorIbEEEESt5arrayIPcLm2EELi4E23TrivialOffsetCalculatorILi1EjESA_NS0_6memory12LoadWithCastILi1EEENSB_13StoreWithCastILi1EEEEEviT_T0_T2_T3_T4_T5_)
	.align		4
        /*00d4*/ 	.word	index@(__assertfail)
	.align		4
        /*00d8*/ 	.word	index@(_ZN2at6native18elementwise_kernelILi128ELi4EZNS0_15gpu_kernel_implINS0_13BinaryFunctorIbbbNS0_16BitwiseOrFunctorIbEEEEEEvRNS_18TensorIteratorBaseERKT_EUliE_EEviT1_)
	.align		4
        /*00dc*/ 	.word	index@(__assertfail)
	.align		4
        /*00e0*/ 	.word	index@(_ZN2at6native27unrolled_elementwise_kernelINS0_13BinaryFunctorIbbbNS0_16BitwiseOrFunctorIbEEEESt5arrayIPcLm3EELi4E23TrivialOffsetCalculatorILi2EjES9_ILi1EjENS0_6memory12LoadWithCastILi2EEENSC_13StoreWithCastILi1EEEEEviT_T0_T2_T3_T4_T5_)
	.align		4
        /*00e4*/ 	.word	index@(__assertfail)
	.align		4
        /*00e8*/ 	.word	index@(_ZN2at6native18elementwise_kernelILi128ELi4EZNS0_15gpu_kernel_implINS0_13AUnaryFunctorIsssNS0_16BitwiseOrFunctorIsEEEEEEvRNS_18TensorIteratorBaseERKT_EUliE_EEviT1_)
	.align		4
        /*00ec*/ 	.word	index@(__assertfail)
	.align		4
        /*00f0*/ 	.word	index@(_ZN2at6native27unrolled_elementwise_kernelINS0_13AUnaryFunctorIsssNS0_16BitwiseOrFunctorIsEEEESt5arrayIPcLm2EELi4E23TrivialOffsetCalculatorILi1EjESA_NS0_6memory12LoadWithCastILi1EEENSB_13StoreWithCastILi1EEEEEviT_T0_T2_T3_T4_T5_)
	.align		4
        /*00f4*/ 	.word	index@(__assertfail)
	.align		4
        /*00f8*/ 	.word	index@(_ZN2at6native18elementwise_kernelILi128ELi4EZNS0_15gpu_kernel_implINS0_13BinaryFunctorIsssNS0_16BitwiseOrFunctorIsEEEEEEvRNS_18TensorIteratorBaseERKT_EUliE_EEviT1_)
	.align		4
        /*00fc*/ 	.word	index@(__assertfail)
	.align		4
        /*0100*/ 	.word	index@(_ZN2at6native27unrolled_elementwise_kernelINS0_13BinaryFunctorIsssNS0_16BitwiseOrFunctorIsEEEESt5arrayIPcLm3EELi4E23TrivialOffsetCalculatorILi2EjES9_ILi1EjENS0_6memory12LoadWithCastILi2EEENSC_13StoreWithCastILi1EEEEEviT_T0_T2_T3_T4_T5_)
	.align		4
        /*0104*/ 	.word	index@(__assertfail)
	.align		4
        /*0108*/ 	.word	index@(_ZN2at6native18elementwise_kernelILi128ELi4EZNS0_15gpu_kernel_implINS0_13AUnaryFunctorIlllNS0_16BitwiseOrFunctorIlEEEEEEvRNS_18TensorIteratorBaseERKT_EUliE_EEviT1_)
	.align		4
        /*010c*/ 	.word	index@(__assertfail)
	.align		4
        /*0110*/ 	.word	index@(_ZN2at6native27unrolled_elementwise_kernelINS0_13AUnaryFunctorIlllNS0_16BitwiseOrFunctorIlEEEESt5arrayIPcLm2EELi4E23TrivialOffsetCalculatorILi1EjESA_NS0_6memory12LoadWithCastILi1EEENSB_13StoreWithCastILi1EEEEEviT_T0_T2_T3_T4_T5_)
	.align		4
        /*0114*/ 	.word	index@(__assertfail)
	.align		4
        /*0118*/ 	.word	index@(_ZN2at6native18elementwise_kernelILi128ELi4EZNS0_15gpu_kernel_implINS0_13BinaryFunctorIlllNS0_16BitwiseOrFunctorIlEEEEEEvRNS_18TensorIteratorBaseERKT_EUliE_EEviT1_)
	.align		4
        /*011c*/ 	.word	index@(__assertfail)
	.align		4
        /*0120*/ 	.word	index@(_ZN2at6native27unrolled_elementwise_kernelINS0_13BinaryFunctorIlllNS0_16BitwiseOrFunctorIlEEEESt5arrayIPcLm3EELi4E23TrivialOffsetCalculatorILi2EjES9_ILi1EjENS0_6memory12LoadWithCastILi2EEENSC_13StoreWithCastILi1EEEEEviT_T0_T2_T3_T4_T5_)
	.align		4
        /*0124*/ 	.word	index@(__assertfail)
	.align		4
        /*0128*/ 	.word	index@(_ZN2at6native18elementwise_kernelILi128ELi4EZNS0_15gpu_kernel_implINS0_13AUnaryFunctorIiiiNS0_16BitwiseOrFunctorIiEEEEEEvRNS_18TensorIteratorBaseERKT_EUliE_EEviT1_)
	.align		4
        /*012c*/ 	.word	index@(__assertfail)
	.align		4
        /*0130*/ 	.word	index@(_ZN2at6native27unrolled_elementwise_kernelINS0_13AUnaryFunctorIiiiNS0_16BitwiseOrFunctorIiEEEESt5arrayIPcLm2EELi4E23TrivialOffsetCalculatorILi1EjESA_NS0_6memory12LoadWithCastILi1EEENSB_13StoreWithCastILi1EEEEEviT_T0_T2_T3_T4_T5_)
	.align		4
        /*0134*/ 	.word	index@(__assertfail)
	.align		4
        /*0138*/ 	.word	index@(_ZN2at6native18elementwise_kernelILi128ELi4EZNS0_15gpu_kernel_implINS0_13BinaryFunctorIiiiNS0_16BitwiseOrFunctorIiEEEEEEvRNS_18TensorIteratorBaseERKT_EUliE_EEviT1_)
	.align		4
        /*013c*/ 	.word	index@(__assertfail)
	.align		4
        /*0140*/ 	.word	index@(_ZN2at6native27unrolled_elementwise_kernelINS0_13BinaryFunctorIiiiNS0_16BitwiseOrFunctorIiEEEESt5arrayIPcLm3EELi4E23TrivialOffsetCalculatorILi2EjES9_ILi1EjENS0_6memory12LoadWithCastILi2EEENSC_13StoreWithCastILi1EEEEEviT_T0_T2_T3_T4_T5_)
	.align		4
        /*0144*/ 	.word	index@(__assertfail)
	.align		4
        /*0148*/ 	.word	index@(_ZN2at6native18elementwise_kernelILi128ELi4EZNS0_15gpu_kernel_implINS0_13AUnaryFunctorIaaaNS0_16BitwiseOrFunctorIaEEEEEEvRNS_18TensorIteratorBaseERKT_EUliE_EEviT1_)
	.align		4
        /*014c*/ 	.word	index@(__assertfail)
	.align		4
        /*0150*/ 	.word	index@(_ZN2at6native27unrolled_elementwise_kernelINS0_13AUnaryFunctorIaaaNS0_16BitwiseOrFunctorIaEEEESt5arrayIPcLm2EELi4E23TrivialOffsetCalculatorILi1EjESA_NS0_6memory12LoadWithCastILi1EEENSB_13StoreWithCastILi1EEEEEviT_T0_T2_T3_T4_T5_)
	.align		4
        /*0154*/ 	.word	index@(__assertfail)
	.align		4
        /*0158*/ 	.word	index@(_ZN2at6native18elementwise_kernelILi128ELi4EZNS0_15gpu_kernel_implINS0_13BinaryFunctorIaaaNS0_16BitwiseOrFunctorIaEEEEEEvRNS_18TensorIteratorBaseERKT_EUliE_EEviT1_)
	.align		4
        /*015c*/ 	.word	index@(__assertfail)
	.align		4
        /*0160*/ 	.word	index@(_ZN2at6native27unrolled_elementwise_kernelINS0_13BinaryFunctorIaaaNS0_16BitwiseOrFunctorIaEEEESt5arrayIPcLm3EELi4E23TrivialOffsetCalculatorILi2EjES9_ILi1EjENS0_6memory12LoadWithCastILi2EEENSC_13StoreWithCastILi1EEEEEviT_T0_T2_T3_T4_T5_)
	.align		4
        /*0164*/ 	.word	index@(__assertfail)
	.align		4
        /*0168*/ 	.word	index@(_ZN2at6native18elementwise_kernelILi128ELi4EZNS0_15gpu_kernel_implINS0_13AUnaryFunctorIhhhNS0_16BitwiseOrFunctorIhEEEEEEvRNS_18TensorIteratorBaseERKT_EUliE_EEviT1_)
	.align		4
        /*016c*/ 	.word	index@(__assertfail)
	.align		4
        /*0170*/ 	.word	index@(_ZN2at6native27unrolled_elementwise_kernelINS0_13AUnaryFunctorIhhhNS0_16BitwiseOrFunctorIhEEEESt5arrayIPcLm2EELi4E23TrivialOffsetCalculatorILi1EjESA_NS0_6memory12LoadWithCastILi1EEENSB_13StoreWithCastILi1EEEEEviT_T0_T2_T3_T4_T5_)
	.align		4
        /*0174*/ 	.word	index@(__assertfail)
	.align		4
        /*0178*/ 	.word	index@(_ZN2at6native18elementwise_kernelILi128ELi4EZNS0_15gpu_kernel_implINS0_13BinaryFunctorIhhhNS0_16BitwiseOrFunctorIhEEEEEEvRNS_18TensorIteratorBaseERKT_EUliE_EEviT1_)
	.align		4
        /*017c*/ 	.word	index@(__assertfail)
	.align		4
        /*0180*/ 	.word	index@(_ZN2at6native27unrolled_elementwise_kernelINS0_13BinaryFunctorIhhhNS0_16BitwiseOrFunctorIhEEEESt5arrayIPcLm3EELi4E23TrivialOffsetCalculatorILi2EjES9_ILi1EjENS0_6memory12LoadWithCastILi2EEENSC_13StoreWithCastILi1EEEEEviT_T0_T2_T3_T4_T5_)
	.align		4
        /*0184*/ 	.word	index@(__assertfail)
	.align		4
        /*0188*/ 	.word	index@(_ZN2at6native18elementwise_kernelILi128ELi4EZNS0_15gpu_kernel_implINS0_13AUnaryFunctorIbbbNS0_17BitwiseAndFunctorIbEEEEEEvRNS_18TensorIteratorBaseERKT_EUliE_EEviT1_)
	.align		4
        /*018c*/ 	.word	index@(__assertfail)
	.align		4
        /*0190*/ 	.word	index@(_ZN2at6native27unrolled_elementwise_kernelINS0_13AUnaryFunctorIbbbNS0_17BitwiseAndFunctorIbEEEESt5arrayIPcLm2EELi4E23TrivialOffsetCalculatorILi1EjESA_NS0_6memory12LoadWithCastILi1EEENSB_13StoreWithCastILi1EEEEEviT_T0_T2_T3_T4_T5_)
	.align		4
        /*0194*/ 	.word	index@(__assertfail)
	.align		4
        /*0198*/ 	.word	index@(_ZN2at6native18elementwise_kernelILi128ELi4EZNS0_15gpu_kernel_implINS0_13BinaryFunctorIbbbNS0_17BitwiseAndFunctorIbEEEEEEvRNS_18TensorIteratorBaseERKT_EUliE_EEviT1_)
	.align		4
        /*019c*/ 	.word	index@(__assertfail)
	.align		4
        /*01a0*/ 	.word	index@(_ZN2at6native27unrolled_elementwise_kernelINS0_13BinaryFunctorIbbbNS0_17BitwiseAndFunctorIbEEEESt5arrayIPcLm3EELi4E23TrivialOffsetCalculatorILi2EjES9_ILi1EjENS0_6memory12LoadWithCastILi2EEENSC_13StoreWithCastILi1EEEEEviT_T0_T2_T3_T4_T5_)
	.align		4
        /*01a4*/ 	.word	index@(__assertfail)
	.align		4
        /*01a8*/ 	.word	index@(_ZN2at6native18elementwise_kernelILi128ELi4EZNS0_15gpu_kernel_implINS0_13AUnaryFunctorIsssNS0_17BitwiseAndFunctorIsEEEEEEvRNS_18TensorIteratorBaseERKT_EUliE_EEviT1_)
	.align		4
        /*01ac*/ 	.word	index@(__assertfail)
	.align		4
        /*01b0*/ 	.word	index@(_ZN2at6native27unrolled_elementwise_kernelINS0_13AUnaryFunctorIsssNS0_17BitwiseAndFunctorIsEEEESt5arrayIPcLm2EELi4E23TrivialOffsetCalculatorILi1EjESA_NS0_6memory12LoadWithCastILi1EEENSB_13StoreWithCastILi1EEEEEviT_T0_T2_T3_T4_T5_)
	.align		4
        /*01b4*/ 	.word	index@(__assertfail)
	.align		4
        /*01b8*/ 	.word	index@(_ZN2at6native18elementwise_kernelILi128ELi4EZNS0_15gpu_kernel_implINS0_13BinaryFunctorIsssNS0_17BitwiseAndFunctorIsEEEEEEvRNS_18TensorIteratorBaseERKT_EUliE_EEviT1_)
	.align		4
        /*01bc*/ 	.word	index@(__assertfail)
	.align		4
        /*01c0*/ 	.word	index@(_ZN2at6native27unrolled_elementwise_kernelINS0_13BinaryFunctorIsssNS0_17BitwiseAndFunctorIsEEEESt5arrayIPcLm3EELi4E23TrivialOffsetCalculatorILi2EjES9_ILi1EjENS0_6memory12LoadWithCastILi2EEENSC_13StoreWithCastILi1EEEEEviT_T0_T2_T3_T4_T5_)
	.align		4
        /*01c4*/ 	.word	index@(__assertfail)
	.align		4
        /*01c8*/ 	.word	index@(_ZN2at6native18elementwise_kernelILi128ELi4EZNS0_15gpu_kernel_implINS0_13AUnaryFunctorIlllNS0_17BitwiseAndFunctorIlEEEEEEvRNS_18TensorIteratorBaseERKT_EUliE_EEviT1_)
	.align		4
        /*01cc*/ 	.word	index@(__assertfail)
	.align		4
        /*01d0*/ 	.word	index@(_ZN2at6native27unrolled_elementwise_kernelINS0_13AUnaryFunctorIlllNS0_17BitwiseAndFunctorIlEEEESt5arrayIPcLm2EELi4E23TrivialOffsetCalculatorILi1EjESA_NS0_6memory12LoadWithCastILi1EEENSB_13StoreWithCastILi1EEEEEviT_T0_T2_T3_T4_T5_)
	.align		4
        /*01d4*/ 	.word	index@(__assertfail)
	.align		4
        /*01d8*/ 	.word	index@(_ZN2at6native18elementwise_kernelILi128ELi4EZNS0_15gpu_kernel_implINS0_13BinaryFunctorIlllNS0_17BitwiseAndFunctorIlEEEEEEvRNS_18TensorIteratorBaseERKT_EUliE_EEviT1_)
	.align		4
        /*01dc*/ 	.word	index@(__assertfail)
	.align		4
        /*01e0*/ 	.word	index@(_ZN2at6native27unrolled_elementwise_kernelINS0_13BinaryFunctorIlllNS0_17BitwiseAndFunctorIlEEEESt5arrayIPcLm3EELi4E23TrivialOffsetCalculatorILi2EjES9_ILi1EjENS0_6memory12LoadWithCastILi2EEENSC_13StoreWithCastILi1EEEEEviT_T0_T2_T3_T4_T5_)
	.align		4
        /*01e4*/ 	.word	index@(__assertfail)
	.align		4
        /*01e8*/ 	.word	index@(_ZN2at6native18elementwise_kernelILi128ELi4EZNS0_15gpu_kernel_implINS0_13AUnaryFunctorIiiiNS0_17BitwiseAndFunctorIiEEEEEEvRNS_18TensorIteratorBaseERKT_EUliE_EEviT1_)
	.align		4
        /*01ec*/ 	.word	index@(__assertfail)
	.align		4
        /*01f0*/ 	.word	index@(_ZN2at6native27unrolled_elementwise_kernelINS0_13AUnaryFunctorIiiiNS0_17BitwiseAndFunctorIiEEEESt5arrayIPcLm2EELi4E23TrivialOffsetCalculatorILi1EjESA_NS0_6memory12LoadWithCastILi1EEENSB_13StoreWithCastILi1EEEEEviT_T0_T2_T3_T4_T5_)
	.align		4
        /*01f4*/ 	.word	index@(__assertfail)
	.align		4
        /*01f8*/ 	.word	index@(_ZN2at6native18elementwise_kernelILi128ELi4EZNS0_15gpu_kernel_implINS0_13BinaryFunctorIiiiNS0_17BitwiseAndFunctorIiEEEEEEvRNS_18TensorIteratorBaseERKT_EUliE_EEviT1_)
	.align		4
        /*01fc*/ 	.word	index@(__assertfail)
	.align		4
        /*0200*/ 	.word	index@(_ZN2at6native27unrolled_elementwise_kernelINS0_13BinaryFunctorIiiiNS0_17BitwiseAndFunctorIiEEEESt5arrayIPcLm3EELi4E23TrivialOffsetCalculatorILi2EjES9_ILi1EjENS0_6memory12LoadWithCastILi2EEENSC_13StoreWithCastILi1EEEEEviT_T0_T2_T3_T4_T5_)
	.align		4
        /*0204*/ 	.word	index@(__assertfail)
	.align		4
        /*0208*/ 	.word	index@(_ZN2at6native18elementwise_kernelILi128ELi4EZNS0_15gpu_kernel_implINS0_13AUnaryFunctorIaaaNS0_17BitwiseAndFunctorIaEEEEEEvRNS_18TensorIteratorBaseERKT_EUliE_EEviT1_)
	.align		4
        /*020c*/ 	.word	index@(__assertfail)
	.align		4
        /*0210*/ 	.word	index@(_ZN2at6native27unrolled_elementwise_kernelINS0_13AUnaryFunctorIaaaNS0_17BitwiseAndFunctorIaEEEESt5arrayIPcLm2EELi4E23TrivialOffsetCalculatorILi1EjESA_NS0_6memory12LoadWithCastILi1EEENSB_13StoreWithCastILi1EEEEEviT_T0_T2_T3_T4_T5_)
	.align		4
        /*0214*/ 	.word	index@(__assertfail)
	.align		4
        /*0218*/ 	.word	index@(_ZN2at6native18elementwise_kernelILi128ELi4EZNS0_15gpu_kernel_implINS0_13BinaryFunctorIaaaNS0_17BitwiseAndFunctorIaEEEEEEvRNS_18TensorIteratorBaseERKT_EUliE_EEviT1_)
	.align		4
        /*021c*/ 	.word	index@(__assertfail)
	.align		4
        /*0220*/ 	.word	index@(_ZN2at6native27unrolled_elementwise_kernelINS0_13BinaryFunctorIaaaNS0_17BitwiseAndFunctorIaEEEESt5arrayIPcLm3EELi4E23TrivialOffsetCalculatorILi2EjES9_ILi1EjENS0_6memory12LoadWithCastILi2EEENSC_13StoreWithCastILi1EEEEEviT_T0_T2_T3_T4_T5_)
	.align		4
        /*0224*/ 	.word	index@(__assertfail)
	.align		4
        /*0228*/ 	.word	index@(_ZN2at6native18elementwise_kernelILi128ELi4EZNS0_15gpu_kernel_implINS0_13AUnaryFunctorIhhhNS0_17BitwiseAndFunctorIhEEEEEEvRNS_18TensorIteratorBaseERKT_EUliE_EEviT1_)
	.align		4
        /*022c*/ 	.word	index@(__assertfail)
	.align		4
        /*0230*/ 	.word	index@(_ZN2at6native27unrolled_elementwise_kernelINS0_13AUnaryFunctorIhhhNS0_17BitwiseAndFunctorIhEEEESt5arrayIPcLm2EELi4E23TrivialOffsetCalculatorILi1EjESA_NS0_6memory12LoadWithCastILi1EEENSB_13StoreWithCastILi1EEEEEviT_T0_T2_T3_T4_T5_)
	.align		4
        /*0234*/ 	.word	index@(__assertfail)
	.align		4
        /*0238*/ 	.word	index@(_ZN2at6native18elementwise_kernelILi128ELi4EZNS0_15gpu_kernel_implINS0_13BinaryFunctorIhhhNS0_17BitwiseAndFunctorIhEEEEEEvRNS_18TensorIteratorBaseERKT_EUliE_EEviT1_)
	.align		4
        /*023c*/ 	.word	index@(__assertfail)
	.align		4
        /*0240*/ 	.word	index@(_ZN2at6native27unrolled_elementwise_kernelINS0_13BinaryFunctorIhhhNS0_17BitwiseAndFunctorIhEEEESt5arrayIPcLm3EELi4E23TrivialOffsetCalculatorILi2EjES9_ILi1EjENS0_6memory12LoadWithCastILi2EEENSC_13StoreWithCastILi1EEEEEviT_T0_T2_T3_T4_T5_)
	.align		4
        /*0244*/ 	.word	index@(__assertfail)
	.align		4
        /*0248*/ 	.word	0x00000000
	.align		4
        /*024c*/ 	.word	0xfffffffe
	.align		4
        /*0250*/ 	.word	0x00000000
	.align		4
        /*0254*/ 	.word	0xfffffffd
	.align		4
        /*0258*/ 	.word	0x00000000
	.align		4
        /*025c*/ 	.word	0xfffffffc


//--------------------- .nv.constant4             --------------------------
	.section	.nv.constant4,"a",@progbits
	.align	8
	.align		8
.nv.constant4:
        /*0000*/ 	.dword	__assertfail
	.align		8
        /*0008*/ 	.dword	__unnamed_1
	.align		8
        /*0010*/ 	.dword	__unnamed_2
	.align		8
        /*0018*/ 	.dword	__unnamed_3
	.align		8
        /*0020*/ 	.dword	__unnamed_4
	.align		8
        /*0028*/ 	.dword	__unnamed_5
	.align		8
        /*0030*/ 	.dword	__unnamed_6
	.align		8
        /*0038*/ 	.dword	__unnamed_7
	.align		8
        /*0040*/ 	.dword	__unnamed_8
	.align		8
        /*0048*/ 	.dword	__unnamed_9
	.align		8
        /*0050*/ 	.dword	__unnamed_10
	.align		8
        /*0058*/ 	.dword	__unnamed_11
	.align		8
        /*0060*/ 	.dword	__unnamed_12
	.align		8
        /*0068*/ 	.dword	_ZN57_INTERNAL_058b85fc_26_BinaryBitwiseOpsKernels_cu_f9fd63074cuda3std3__45__cpo5beginE
	.align		8
        /*0070*/ 	.dword	_ZN57_INTERNAL_058b85fc_26_BinaryBitwiseOpsKernels_cu_f9fd63074cuda3std3__45__cpo3endE
	.align		8
        /*0078*/ 	.dword	_ZN57_INTERNAL_058b85fc_26_BinaryBitwiseOpsKernels_cu_f9fd63074cuda3std3__45__cpo6cbeginE
	.align		8
        /*0080*/ 	.dword	_ZN57_INTERNAL_058b85fc_26_BinaryBitwiseOpsKernels_cu_f9fd63074cuda3std3__45__cpo4cendE
	.align		8
        /*0088*/ 	.dword	_ZN57_INTERNAL_058b85fc_26_BinaryBitwiseOpsKernels_cu_f9fd63074cuda3std3__45__cpo6rbeginE
	.align		8
        /*0090*/ 	.dword	_ZN57_INTERNAL_058b85fc_26_BinaryBitwiseOpsKernels_cu_f9fd63074cuda3std3__45__cpo4rendE
	.align		8
        /*0098*/ 	.dword	_ZN57_INTERNAL_058b85fc_26_BinaryBitwiseOpsKernels_cu_f9fd63074cuda3std3__45__cpo7crbeginE
	.align		8
        /*00a0*/ 	.dword	_ZN57_INTERNAL_058b85fc_26_BinaryBitwiseOpsKernels_cu_f9fd63074cuda3std3__45__cpo5crendE
	.align		8
        /*00a8*/ 	.dword	_ZN57_INTERNAL_058b85fc_26_BinaryBitwiseOpsKernels_cu_f9fd63074cuda3std3__459_GLOBAL__N__058b85fc_26_BinaryBitwiseOpsKernels_cu_f9fd63076ignoreE
	.align		8
        /*00b0*/ 	.dword	_ZN57_INTERNAL_058b85fc_26_BinaryBitwiseOpsKernels_cu_f9fd63074cuda3std3__419piecewise_constructE
	.align		8
        /*00b8*/ 	.dword	_ZN57_INTERNAL_058b85fc_26_BinaryBitwiseOpsKernels_cu_f9fd63074cuda3std3__48in_placeE
	.align		8
        /*00c0*/ 	.dword	_ZN57_INTERNAL_058b85fc_26_BinaryBitwiseOpsKernels_cu_f9fd63074cuda3std3__420unreachable_sentinelE
	.align		8
        /*00c8*/ 	.dword	_ZN57_INTERNAL_058b85fc_26_BinaryBitwiseOpsKernels_cu_f9fd63074cuda3std6ranges3__45__cpo4swapE
	.align		8
        /*00d0*/ 	.dword	_ZN57_INTERNAL_058b85fc_26_BinaryBitwiseOpsKernels_cu_f9fd63074cuda3std6ranges3__45__cpo9iter_moveE
	.align		8
        /*00d8*/ 	.dword	_ZN57_INTERNAL_058b85fc_26_BinaryBitwiseOpsKernels_cu_f9fd63074cuda3std6ranges3__45__cpo5beginE
	.align		8
        /*00e0*/ 	.dword	_ZN57_INTERNAL_058b85fc_26_BinaryBitwiseOpsKernels_cu_f9fd63074cuda3std6ranges3__45__cpo3endE
	.align		8
        /*00e8*/ 	.dword	_ZN57_INTERNAL_058b85fc_26_BinaryBitwiseOpsKernels_cu_f9fd63074cuda3std6ranges3__45__cpo6cbeginE
	.align		8
        /*00f0*/ 	.dword	_ZN57_INTERNAL_058b85fc_26_BinaryBitwiseOpsKernels_cu_f9fd63074cuda3std6ranges3__45__cpo4cendE
	.align		8
        /*00f8*/ 	.dword	_ZN57_INTERNAL_058b85fc_26_BinaryBitwiseOpsKernels_cu_f9fd63074cuda3std6ranges3__45__cpo7advanceE
	.align		8
        /*0100*/ 	.dword	_ZN57_INTERNAL_058b85fc_26_BinaryBitwiseOpsKernels_cu_f9fd63074cuda3std6ranges3__45__cpo9iter_swapE
	.align		8
        /*0108*/ 	.dword	_ZN57_INTERNAL_058b85fc_26_BinaryBitwiseOpsKernels_cu_f9fd63074cuda3std6ranges3__45__cpo4nextE
	.align		8
        /*0110*/ 	.dword	_ZN57_INTERNAL_058b85fc_26_BinaryBitwiseOpsKernels_cu_f9fd63074cuda3std6ranges3__45__cpo4prevE
	.align		8
        /*0118*/ 	.dword	_ZN57_INTERNAL_058b85fc_26_BinaryBitwiseOpsKernels_cu_f9fd63074cuda3std6ranges3__45__cpo4dataE
	.align		8
        /*0120*/ 	.dword	_ZN57_INTERNAL_058b85fc_26_BinaryBitwiseOpsKernels_cu_f9fd63074cuda3std6ranges3__45__cpo5cdataE
	.align		8
        /*0128*/ 	.dword	_ZN57_INTERNAL_058b85fc_26_BinaryBitwiseOpsKernels_cu_f9fd63074cuda3std6ranges3__45__cpo4sizeE
	.align		8
        /*0130*/ 	.dword	_ZN57_INTERNAL_058b85fc_26_BinaryBitwiseOpsKernels_cu_f9fd63074cuda3std6ranges3__45__cpo5ssizeE
	.align		8
        /*0138*/ 	.dword	_ZN57_INTERNAL_058b85fc_26_BinaryBitwiseOpsKernels_cu_f9fd63074cuda3std6ranges3__45__cpo8distanceE
	.align		8
        /*0140*/ 	.dword	_ZN57_INTERNAL_058b85fc_26_BinaryBitwiseOpsKernels_cu_f9fd63076thrust24THRUST_300001_SM_1000_NS6system6detail10sequential3seqE
	.align		8
        /*0148*/ 	.dword	$str$7
	.align		8
        /*0150*/ 	.dword	$str$8


//--------------------- .text._ZN2at6native18elementwise_kernelILi128ELi4EZNS0_15gpu_kernel_implINS0_13AUnaryFunctorIbbbNS0_17BitwiseXorFunctorIbEEEEEEvRNS_18TensorIteratorBaseERKT_EUliE_EEviT1_ --------------------------
	.section	.text._ZN2at6native18elementwise_kernelILi128ELi4EZNS0_15gpu_kernel_implINS0_13AUnaryFunctorIbbbNS0_17BitwiseXorFunctorIbEEEEEEvRNS_18TensorIteratorBaseERKT_EUliE_EEviT1_,"ax",@progbits
	.align	128
        .global         _ZN2at6native18elementwise_kernelILi128ELi4EZNS0_15gpu_kernel_implINS0_13AUnaryFunctorIbbbNS0_17BitwiseXorFunctorIbEEEEEEvRNS_18TensorIteratorBaseERKT_EUliE_EEviT1_
        .type           _ZN2at6native18elementwise_kernelILi128ELi4EZNS0_15gpu_kernel_implINS0_13AUnaryFunctorIbbbNS0_17BitwiseXorFunctorIbEEEEEEvRNS_18TensorIteratorBaseERKT_EUliE_EEviT1_,@function
        .size           _ZN2at6native18elementwise_kernelILi128ELi4EZNS0_15gpu_kernel_implINS0_13AUnaryFunctorIbbbNS0_17BitwiseXorFunctorIbEEEEEEvRNS_18TensorIteratorBaseERKT_EUliE_EEviT1_,(.L_x_26117 - _ZN2at6native18elementwise_kernelILi128ELi4EZNS0_15gpu_kernel_implINS0_13AUnaryFunctorIbbbNS0_17BitwiseXorFunctorIbEEEEEEvRNS_18TensorIteratorBaseERKT_EUliE_EEviT1_)
        .other          _ZN2at6native18elementwise_kernelILi128ELi4EZNS0_15gpu_kernel_implINS0_13AUnaryFunctorIbbbNS0_17BitwiseXorFunctorIbEEEEEEvRNS_18TensorIteratorBaseERKT_EUliE_EEviT1_,@"STO_CUDA_ENTRY STV_DEFAULT"
_ZN2at6native18elementwise_kernelILi128ELi4EZNS0_15gpu_kernel_implINS0_13AUnaryFunctorIbbbNS0_17BitwiseXorFunctorIbEEEEEEvRNS_18TensorIteratorBaseERKT_EUliE_EEviT1_:
.text._ZN2at6native18elementwise_kernelILi128ELi4EZNS0_15gpu_kernel_implINS0_13AUnaryFunctorIbbbNS0_17BitwiseXorFunctorIbEEEEEEvRNS_18TensorIteratorBaseERKT_EUliE_EEviT1_:
[----:B------:R-:W0:Y:S01]  /*0000*/  LDC R1, c[0x0][0x37c] ;  /* 0x0000df00ff017b82 */ /* 0x000e220000000800 */
[----:B------:R-:W1:Y:S07]  /*0010*/  S2R R17, SR_TID.X ;  /* 0x0000000000117919 */ /* 0x000e6e0000002100 */
[----:B------:R-:W2:Y:S01]  /*0020*/  S2UR UR4, SR_CTAID.X ;  /* 0x00000000000479c3 */ /* 0x000ea20000002500 */
[----:B------:R-:W3:Y:S01]  /*0030*/  LDCU UR40, c[0x0][0x388] ;  /* 0x00007100ff2877ac */ /* 0x000ee20008000800 */
[----:B------:R-:W-:Y:S01]  /*0040*/  BSSY.RECONVERGENT B7, `(.L_x_0) ;  /* 0x00002b9000077945 */ /* 0x000fe20003800200 */
[----:B------:R-:W4:Y:S01]  /*0050*/  LDCU UR5, c[0x0][0x380] ;  /* 0x00007000ff0577ac */ /* 0x000f220008000800 */
[----:B------:R-:W0:Y:S01]  /*0060*/  LDCU.64 UR36, c[0x0][0x358] ;  /* 0x00006b00ff2477ac */ /* 0x000e220008000a00 */
[----:B------:R-:W0:Y:S01]  /*0070*/  LDCU.U8 UR39, c[0x0][0x592] ;  /* 0x0000b240ff2777ac */ /* 0x000e220008000000 */
[----:B------:R-:W0:Y:S01]  /*0080*/  LDCU.U8 UR42, c[0x0][0x593] ;  /* 0x0000b260ff2a77ac */ /* 0x000e220008000000 */
[----:B---3--:R-:W-:Y:S01]  /*0090*/  UIADD3 UR41, UPT, UPT, UR40, -0x1, URZ ;  /* 0xffffffff28297890 */ /* 0x008fe2000fffe0ff */
[----:B------:R-:W3:Y:S01]  /*00a0*/  LDCU.U8 UR43, c[0x0][0x591] ;  /* 0x0000b220ff2b77ac */ /* 0x000ee20008000000 */
[----:B--2---:R-:W-:-:S02]  /*00b0*/  USHF.L.U32 UR4, UR4, 0x9, URZ ;  /* 0x0000000904047899 */ /* 0x004fc400080006ff */
[----:B------:R-:W-:-:S04]  /*00c0*/  UISETP.LT.U32.AND UP0, UPT, UR41, 0x18, UPT ;  /* 0x000000182900788c */ /* 0x000fc8000bf01070 */
[----:B-1----:R-:W-:Y:S01]  /*00d0*/  LOP3.LUT R17, R17, UR4, RZ, 0xfc, !PT ;  /* 0x0000000411117c12 */ /* 0x002fe2000f8efcff */
[----:B------:R-:W-:-:S03]  /*00e0*/  USEL UR38, UR41, 0x18, UP0 ;  /* 0x0000001829267887 */ /* 0x000fc60008000000 */
[----:B----4-:R-:W-:Y:S01]  /*00f0*/  ISETP.GE.AND P0, PT, R17, UR5, PT ;  /* 0x0000000511007c0c */ /* 0x010fe2000bf06270 */
[----:B------:R-:W-:-:S12]  /*0100*/  UIADD3 UR38, UPT, UPT, UR38, 0x1, URZ ;  /* 0x0000000126267890 */ /* 0x000fd8000fffe0ff */
[----:B0--3--:R-:W-:Y:S05]  /*0110*/  @P0 BRA `(.L_x_1) ;  /* 0x0000002800ac0947 */ /* 0x009fea0003800000 */
[----:B------:R-:W-:Y:S01]  /*0120*/  UISETP.NE.AND UP0, UPT, UR40, URZ, UPT ;  /* 0x000000ff2800728c */ /* 0x000fe2000bf05270 */
[----:B------:R-:W-:Y:S02]  /*0130*/  IMAD.MOV.U32 R0, RZ, RZ, RZ ;  /* 0x000000ffff007224 */ /* 0x000fe400078e00ff */
[----:B------:R-:W-:-:S06]  /*0140*/  IMAD.MOV.U32 R16, RZ, RZ, RZ ;  /* 0x000000ffff107224 */ /* 0x000fcc00078e00ff */
[----:B------:R-:W-:Y:S05]  /*0150*/  BRA.U !UP0, `(.L_x_2) ;  /* 0x0000001108a87547 */ /* 0x000fea000b800000 */
[----:B------:R-:W0:Y:S01]  /*0160*/  LDCU.64 UR4, c[0x0][0x390] ;  /* 0x00007200ff0477ac */ /* 0x000e220008000a00 */
[----:B------:R-:W-:Y:S01]  /*0170*/  HFMA2 R16, -RZ, RZ, 0, 0 ;  /* 0x00000000ff107431 */ /* 0x000fe200000001ff */
[----:B------:R-:W1:Y:S01]  /*0180*/  LDCU UR6, c[0x0][0x38c] ;  /* 0x00007180ff0677ac */ /* 0x000e620008000800 */
[----:B------:R-:W2:Y:S01]  /*0190*/  LDCU.64 UR8, c[0x0][0x4b8] ;  /* 0x00009700ff0877ac */ /* 0x000ea20008000a00 */
[----:B------:R-:W-:Y:S02]  /*01a0*/  UISETP.NE.AND UP0, UPT, UR41, URZ, UPT ;  /* 0x000000ff2900728c */ /* 0x000fe4000bf05270 */
[----:B0-----:R-:W-:-:S05]  /*01b0*/  IMAD.HI.U32 R2, R17, UR4, R16 ;  /* 0x0000000411027c27 */ /* 0x001fca000f8e0010 */
[----:B------:R-:W-:-:S05]  /*01c0*/  SHF.R.U32.HI R3, RZ, UR5, R2 ;  /* 0x00000005ff037c19 */ /* 0x000fca0008011602 */
[----:B------:R-:W-:-:S04]  /*01d0*/  IMAD.MOV R0, RZ, RZ, -R3 ;  /* 0x000000ffff007224 */ /* 0x000fc800078e0a03 */
[----:B-1----:R-:W-:-:S04]  /*01e0*/  IMAD R0, R0, UR6, R17 ;  /* 0x0000000600007c24 */ /* 0x002fc8000f8e0211 */
[C---:B--2---:R-:W-:Y:S02]  /*01f0*/  IMAD R16, R0.reuse, UR8, RZ ;  /* 0x0000000800107c24 */ /* 0x044fe4000f8e02ff */
[----:B------:R-:W-:Y:S01]  /*0200*/  IMAD R0, R0, UR9, RZ ;  /* 0x0000000900007c24 */ /* 0x000fe2000f8e02ff */
[----:B------:R-:W-:Y:S06]  /*0210*/  BRA.U !UP0, `(.L_x_2) ;  /* 0x0000001108787547 */ /* 0x000fec000b800000 */
[----:B------:R-:W0:Y:S01]  /*0220*/  LDCU.64 UR6, c[0x0][0x398] ;  /* 0x00007300ff0677ac */ /* 0x000e220008000a00 */
[----:B------:R-:W-:Y:S01]  /*0230*/  IMAD.MOV.U32 R2, RZ, RZ, RZ ;  /* 0x000000ffff027224 */ /* 0x000fe200078e00ff */
[----:B------:R-:W1:Y:S01]  /*0240*/  LDCU UR4, c[0x0][0x3a0] ;  /* 0x00007400ff0477ac */ /* 0x000e620008000800 */
[----:B------:R-:W2:Y:S01]  /*0250*/  LDCU.64 UR8, c[0x0][0x4c0] ;  /* 0x00009800ff0877ac */ /* 0x000ea20008000a00 */
[----:B------:R-:W-:Y:S01]  /*0260*/  UISETP.NE.AND UP0, UPT, UR38, 0x2, UPT ;  /* 0x000000022600788c */ /* 0x000fe2000bf05270 */
[----:B0-----:R-:W-:-:S05]  /*0270*/  IMAD.HI.U32 R4, R3, UR7, R2 ;  /* 0x0000000703047c27 */ /* 0x001fca000f8e0002 */
[----:B-1----:R-:W-:-:S04]  /*0280*/  SHF.R.U32.HI R5, RZ, UR4, R4 ;  /* 0x00000004ff057c19 */ /* 0x002fc80008011604 */
[----:B------:R-:W-:-:S05]  /*0290*/  IADD3 R2, PT, PT, -R5, RZ, RZ ;  /* 0x000000ff05027210 */ /* 0x000fca0007ffe1ff */
[----:B------:R-:W-:-:S04]  /*02a0*/  IMAD R3, R2, UR6, R3 ;  /* 0x0000000602037c24 */ /* 0x000fc8000f8e0203 */
[C---:B--2---:R-:W-:Y:S02]  /*02b0*/  IMAD R16, R3.reuse, UR8, R16 ;  /* 0x0000000803107c24 */ /* 0x044fe4000f8e0210 */
[----:B------:R-:W-:Y:S01]  /*02c0*/  IMAD R0, R3, UR9, R0 ;  /* 0x0000000903007c24 */ /* 0x000fe2000f8e0200 */
[----:B------:R-:W-:Y:S06]  /*02d0*/  BRA.U !UP0, `(.L_x_2) ;  /* 0x0000001108487547 */ /* 0x000fec000b800000 */
[----:B------:R-:W0:Y:S01]  /*02e0*/  LDCU.64 UR4, c[0x0][0x3a8] ;  /* 0x00007500ff0477ac */ /* 0x000e220008000a00 */
[----:B------:R-:W-:Y:S01]  /*02f0*/  IMAD.MOV.U32 R4, RZ, RZ, RZ ;  /* 0x000000ffff047224 */ /* 0x000fe200078e00ff */
[----:B------:R-:W1:Y:S01]  /*0300*/  LDCU UR6, c[0x0][0x3a4] ;  /* 0x00007480ff0677ac */ /* 0x000e620008000800 */
[----:B------:R-:W2:Y:S01]  /*0310*/  LDCU.64 UR8, c[0x0][0x4c8] ;  /* 0x00009900ff0877ac */ /* 0x000ea20008000a00 */
[----:B------:R-:W-:Y:S01]  /*0320*/  UISETP.NE.AND UP0, UPT, UR38, 0x3, UPT ;  /* 0x000000032600788c */ /* 0x000fe2000bf05270 */
[----:B0-----:R-:W-:-:S05]  /*0330*/  IMAD.HI.U32 R2, R5, UR4, R4 ;  /* 0x0000000405027c27 */ /* 0x001fca000f8e0004 */
[----:B------:R-:W-:-:S05]  /*0340*/  SHF.R.U32.HI R3, RZ, UR5, R2 ;  /* 0x00000005ff037c19 */ /* 0x000fca0008011602 */
[----:B------:R-:W-:-:S04]  /*0350*/  IMAD.MOV R4, RZ, RZ, -R3 ;  /* 0x000000ffff047224 */ /* 0x000fc800078e0a03 */
[----:B-1----:R-:W-:-:S04]  /*0360*/  IMAD R5, R4, UR6, R5 ;  /* 0x0000000604057c24 */ /* 0x002fc8000f8e0205 */
[C---:B--2---:R-:W-:Y:S02]  /*0370*/  IMAD R16, R5.reuse, UR8, R16 ;  /* 0x0000000805107c24 */ /* 0x044fe4000f8e0210 */
[----:B------:R-:W-:Y:S01]  /*0380*/  IMAD R0, R5, UR9, R0 ;  /* 0x0000000905007c24 */ /* 0x000fe2000f8e0200 */
[----:B------:R-:W-:Y:S06]  /*0390*/  BRA.U !UP0, `(.L_x_2) ;  /* 0x0000001108187547 */ /* 0x000fec000b800000 */
[----:B------:R-:W0:Y:S01]  /*03a0*/  LDCU.64 UR6, c[0x0][0x3b0] ;  /* 0x00007600ff0677ac */ /* 0x000e220008000a00 */
[----:B------:R-:W-:Y:S01]  /*03b0*/  MOV R2, RZ ;  /* 0x000000ff00027202 */ /* 0x000fe20000000f00 */
[----:B------:R-:W1:Y:S01]  /*03c0*/  LDCU UR4, c[0x0][0x3b8] ;  /* 0x00007700ff0477ac */ /* 0x000e620008000800 */
[----:B------:R-:W2:Y:S01]  /*03d0*/  LDCU.64 UR8, c[0x0][0x4d0] ;  /* 0x00009a00ff0877ac */ /* 0x000ea20008000a00 */
[----:B------:R-:W-:Y:S02]  /*03e0*/  UISETP.NE.AND UP0, UPT, UR38, 0x4, UPT ;  /* 0x000000042600788c */ /* 0x000fe4000bf05270 */
[----:B0-----:R-:W-:-:S05]  /*03f0*/  IMAD.HI.U32 R4, R3, UR7, R2 ;  /* 0x0000000703047c27 */ /* 0x001fca000f8e0002 */
[----:B-1----:R-:W-:-:S05]  /*0400*/  SHF.R.U32.HI R5, RZ, UR4, R4 ;  /* 0x00000004ff057c19 */ /* 0x002fca0008011604 */
[----:B------:R-:W-:-:S04]  /*0410*/  IMAD.MOV R2, RZ, RZ, -R5 ;  /* 0x000000ffff027224 */ /* 0x000fc800078e0a05 */
        /* <DEDUP_REMOVED lines=10> */
[----:B------:R-:W-:-:S04]  /*04c0*/  SHF.R.U32.HI R3, RZ, UR5, R2 ;  /* 0x00000005ff037c19 */ /* 0x000fc80008011602 */
[----:B------:R-:W-:-:S05]  /*04d0*/  IADD3 R4, PT, PT, -R3, RZ, RZ ;  /* 0x000000ff03047210 */ /* 0x000fca0007ffe1ff */
[----:B-1----:R-:W-:-:S04]  /*04e0*/  IMAD R5, R4, UR6, R5 ;  /* 0x0000000604057c24 */ /* 0x002fc8000f8e0205 */
        /* <DEDUP_REMOVED lines=16> */
[----:B------:R-:W-:Y:S01]  /*05f0*/  HFMA2 R4, -RZ, RZ, 0, 0 ;  /* 0x00000000ff047431 */ /* 0x000fe200000001ff */
[----:B------:R-:W1:Y:S01]  /*0600*/  LDCU UR6, c[0x0][0x3d4] ;  /* 0x00007a80ff0677ac */ /* 0x000e620008000800 */
[----:B------:R-:W2:Y:S01]  /*0610*/  LDCU.64 UR8, c[0x0][0x4e8] ;  /* 0x00009d00ff0877ac */ /* 0x000ea20008000a00 */
[----:B------:R-:W-:Y:S02]  /*0620*/  UISETP.NE.AND UP0, UPT, UR38, 0x7, UPT ;  /* 0x000000072600788c */ /* 0x000fe4000bf05270 */
        /* <DEDUP_REMOVED lines=214> */
[----:B------:R-:W2:Y:S03]  /*1390*/  LDCU.64 UR8, c[0x0][0x578] ;  /* 0x0000af00ff0877ac */ /* 0x000ea60008000a00 */
[----:B0-----:R-:W-:-:S05]  /*13a0*/  IMAD.HI.U32 R2, R5, UR4, R4 ;  /* 0x0000000405027c27 */ /* 0x001fca000f8e0004 */
[----:B------:R-:W-:-:S05]  /*13b0*/  SHF.R.U32.HI R2, RZ, UR5, R2 ;  /* 0x00000005ff027c19 */ /* 0x000fca0008011602 */
[----:B------:R-:W-:-:S04]  /*13c0*/  IMAD.MOV R3, RZ, RZ, -R2 ;  /* 0x000000ffff037224 */ /* 0x000fc800078e0a02 */
[----:B-1----:R-:W-:-:S04]  /*13d0*/  IMAD R5, R3, UR6, R5 ;  /* 0x0000000603057c24 */ /* 0x002fc8000f8e0205 */
[C---:B--2---:R-:W-:Y:S02]  /*13e0*/  IMAD R16, R5.reuse, UR8, R16 ;  /* 0x0000000805107c24 */ /* 0x044fe4000f8e0210 */
[----:B------:R-:W-:-:S07]  /*13f0*/  IMAD R0, R5, UR9, R0 ;  /* 0x0000000905007c24 */ /* 0x000fce000f8e0200 */
.L_x_2:
[----:B------:R-:W0:Y:S01]  /*1400*/  LDCU.64 UR6, c[0x0][0x588] ;  /* 0x0000b100ff0677ac */ /* 0x000e220008000a00 */
[----:B------:R-:W-:Y:S01]  /*1410*/  BSSY.RECONVERGENT B6, `(.L_x_3) ;  /* 0x00000a0000067945 */ /* 0x000fe20003800200 */
[----:B------:R-:W-:-:S04]  /*1420*/  UPRMT UR4, UR42, 0x9910, URZ ;  /* 0x000099102a047896 */ /* 0x000fc800080000ff */
[----:B------:R-:W-:Y:S01]  /*1430*/  UISETP.GT.AND UP0, UPT, UR4, 0x9, UPT ;  /* 0x000000090400788c */ /* 0x000fe2000bf04270 */
[----:B0-----:R-:W-:-:S05]  /*1440*/  IADD3 R2, P0, PT, R0, UR6, RZ ;  /* 0x0000000600027c10 */ /* 0x001fca000ff1e0ff */
[----:B------:R-:W-:-:S03]  /*1450*/  IMAD.X R3, RZ, RZ, UR7, P0 ;  /* 0x00000007ff037e24 */ /* 0x000fc600080e06ff */
[----:B------:R-:W-:Y:S05]  /*1460*/  BRA.U UP0, `(.L_x_4) ;  /* 0x0000000500047547 */ /* 0x000fea000b800000 */
[----:B------:R-:W-:-:S09]  /*1470*/  UISETP.GT.AND UP0, UPT, UR4, 0x4, UPT ;  /* 0x000000040400788c */ /* 0x000fd2000bf04270 */
[----:B------:R-:W-:Y:S05]  /*1480*/  BRA.U UP0, `(.L_x_5) ;  /* 0x0000000100707547 */ /* 0x000fea000b800000 */
[----:B------:R-:W-:-:S09]  /*1490*/  UISETP.GT.AND UP0, UPT, UR4, 0x1, UPT ;  /* 0x000000010400788c */ /* 0x000fd2000bf04270 */
[----:B------:R-:W-:Y:S05]  /*14a0*/  BRA.U UP0, `(.L_x_6) ;  /* 0x0000000100287547 */ /* 0x000fea000b800000 */
[----:B------:R-:W-:-:S09]  /*14b0*/  UISETP.NE.AND UP0, UPT, UR42, URZ, UPT ;  /* 0x000000ff2a00728c */ /* 0x000fd2000bf05270 */
[----:B------:R-:W-:Y:S05]  /*14c0*/  BRA.U !UP0, `(.L_x_7) ;  /* 0x0000000108147547 */ /* 0x000fea000b800000 */
[----:B------:R-:W-:-:S09]  /*14d0*/  UISETP.NE.AND UP0, UPT, UR4, 0x1, UPT ;  /* 0x000000010400788c */ /* 0x000fd2000bf05270 */
[----:B------:R-:W-:Y:S05]  /*14e0*/  BRA.U UP0, `(.L_x_8) ;  /* 0x0000000500dc7547 */ /* 0x000fea000b800000 */
[----:B------:R-:W2:Y:S02]  /*14f0*/  LDG.E.U8 R2, desc[UR36][R2.64] ;  /* 0x0000002402027981 */ /* 0x000ea4000c1e1100 */
[----:B--2---:R-:W-:Y:S01]  /*1500*/  ISETP.NE.AND P0, PT, R2, RZ, PT ;  /* 0x000000ff0200720c */ /* 0x004fe20003f05270 */
[----:B------:R-:W-:-:S12]  /*1510*/  BRA `(.L_x_9) ;  /* 0x00000008003c7947 */ /* 0x000fd80003800000 */
.L_x_7:
[----:B------:R-:W2:Y:S02]  /*1520*/  LDG.E.U8 R2, desc[UR36][R2.64] ;  /* 0x0000002402027981 */ /* 0x000ea4000c1e1100 */
[----:B--2---:R-:W-:Y:S01]  /*1530*/  ISETP.NE.AND P0, PT, R2, RZ, PT ;  /* 0x000000ff0200720c */ /* 0x004fe20003f05270 */
[----:B------:R-:W-:-:S12]  /*1540*/  BRA `(.L_x_9) ;  /* 0x0000000800307947 */ /* 0x000fd80003800000 */
.L_x_6:
[----:B------:R-:W-:-:S09]  /*1550*/  UISETP.NE.AND UP0, UPT, UR4, 0x2, UPT ;  /* 0x000000020400788c */ /* 0x000fd2000bf05270 */
[----:B------:R-:W-:Y:S05]  /*1560*/  BRA.U !UP0, `(.L_x_10) ;  /* 0x00000001082c7547 */ /* 0x000fea000b800000 */
[----:B------:R-:W-:-:S09]  /*1570*/  UISETP.NE.AND UP0, UPT, UR4, 0x3, UPT ;  /* 0x000000030400788c */ /* 0x000fd2000bf05270 */
[----:B------:R-:W-:Y:S05]  /*1580*/  BRA.U !UP0, `(.L_x_11) ;  /* 0x0000000108187547 */ /* 0x000fea000b800000 */
[----:B------:R-:W-:-:S09]  /*1590*/  UISETP.NE.AND UP0, UPT, UR4, 0x4, UPT ;  /* 0x000000040400788c */ /* 0x000fd2000bf05270 */
[----:B------:R-:W-:Y:S05]  /*15a0*/  BRA.U UP0, `(.L_x_8) ;  /* 0x0000000500ac7547 */ /* 0x000fea000b800000 */
[----:B------:R-:W2:Y:S02]  /*15b0*/  LDG.E.64 R2, desc[UR36][R2.64] ;  /* 0x0000002402027981 */ /* 0x000ea4000c1e1b00 */
[----:B--2---:R-:W-:-:S04]  /*15c0*/  ISETP.NE.U32.AND P0, PT, R2, RZ, PT ;  /* 0x000000ff0200720c */ /* 0x004fc80003f05070 */
[----:B------:R-:W-:Y:S01]  /*15d0*/  ISETP.NE.AND.EX P0, PT, R3, RZ, PT, P0 ;  /* 0x000000ff0300720c */ /* 0x000fe20003f05300 */
[----:B------:R-:W-:-:S12]  /*15e0*/  BRA `(.L_x_9) ;  /* 0x0000000800087947 */ /* 0x000fd80003800000 */
.L_x_11:
[----:B------:R-:W2:Y:S02]  /*15f0*/  LDG.E R2, desc[UR36][R2.64] ;  /* 0x0000002402027981 */ /* 0x000ea4000c1e1900 */
[----:B--2---:R-:W-:Y:S01]  /*1600*/  ISETP.NE.AND P0, PT, R2, RZ, PT ;  /* 0x000000ff0200720c */ /* 0x004fe20003f05270 */
[----:B------:R-:W-:-:S12]  /*1610*/  BRA `(.L_x_9) ;  /* 0x0000000400fc7947 */ /* 0x000fd80003800000 */
.L_x_10:
[----:B------:R-:W2:Y:S02]  /*1620*/  LDG.E.U16 R2, desc[UR36][R2.64] ;  /* 0x0000002402027981 */ /* 0x000ea4000c1e1500 */
[----:B--2---:R-:W-:Y:S01]  /*1630*/  ISETP.NE.AND P0, PT, R2, RZ, PT ;  /* 0x000000ff0200720c */ /* 0x004fe20003f05270 */
[----:B------:R-:W-:-:S12]  /*1640*/  BRA `(.L_x_9) ;  /* 0x0000000400f07947 */ /* 0x000fd80003800000 */
.L_x_5:
[----:B------:R-:W-:-:S09]  /*1650*/  UISETP.GT.AND UP0, UPT, UR4, 0x6, UPT ;  /* 0x000000060400788c */ /* 0x000fd2000bf04270 */
[----:B------:R-:W-:Y:S05]  /*1660*/  BRA.U UP0, `(.L_x_12) ;  /* 0x00000001002c7547 */ /* 0x000fea000b800000 */
[----:B------:R-:W-:-:S09]  /*1670*/  UISETP.NE.AND UP0, UPT, UR4, 0x5, UPT ;  /* 0x000000050400788c */ /* 0x000fd2000bf05270 */
[----:B------:R-:W-:Y:S05]  /*1680*/  BRA.U !UP0, `(.L_x_13) ;  /* 0x0000000108147547 */ /* 0x000fea000b800000 */
[----:B------:R-:W-:-:S09]  /*1690*/  UISETP.NE.AND UP0, UPT, UR4, 0x6, UPT ;  /* 0x000000060400788c */ /* 0x000fd2000bf05270 */
[----:B------:R-:W-:Y:S05]  /*16a0*/  BRA.U UP0, `(.L_x_8) ;  /* 0x00000005006c7547 */ /* 0x000fea000b800000 */
[----:B------:R-:W2:Y:S02]  /*16b0*/  LDG.E R2, desc[UR36][R2.64] ;  /* 0x0000002402027981 */ /* 0x000ea4000c1e1900 */
[----:B--2---:R-:W-:Y:S01]  /*16c0*/  FSETP.NEU.FTZ.AND P0, PT, R2, RZ, PT ;  /* 0x000000ff0200720b */ /* 0x004fe20003f1d000 */
[----:B------:R-:W-:-:S12]  /*16d0*/  BRA `(.L_x_9) ;  /* 0x0000000400cc7947 */ /* 0x000fd80003800000 */
.L_x_13:
[----:B------:R-:W2:Y:S02]  /*16e0*/  LDG.E.U16 R0, desc[UR36][R2.64] ;  /* 0x0000002402007981 */ /* 0x000ea4000c1e1500 */
[----:B--2---:R-:W-:-:S05]  /*16f0*/  HADD2.F32 R0, -RZ, R0.H0_H0 ;  /* 0x20000000ff007230 */ /* 0x004fca0000004100 */
[----:B------:R-:W-:Y:S01]  /*1700*/  FSETP.NEU.FTZ.AND P0, PT, R0, RZ, PT ;  /* 0x000000ff0000720b */ /* 0x000fe20003f1d000 */
[----:B------:R-:W-:-:S12]  /*1710*/  BRA `(.L_x_9) ;  /* 0x0000000400bc7947 */ /* 0x000fd80003800000 */
.L_x_12:
[----:B------:R-:W-:-:S09]  /*1720*/  UISETP.NE.AND UP0, UPT, UR4, 0x7, UPT ;  /* 0x000000070400788c */ /* 0x000fd2000bf05270 */
[----:B------:R-:W-:Y:S05]  /*1730*/  BRA.U !UP0, `(.L_x_14) ;  /* 0x0000000108447547 */ /* 0x000fea000b800000 */
[----:B------:R-:W-:-:S09]  /*1740*/  UISETP.NE.AND UP0, UPT, UR4, 0x8, UPT ;  /* 0x000000080400788c */ /* 0x000fd2000bf05270 */
[----:B------:R-:W-:Y:S05]  /*1750*/  BRA.U !UP0, `(.L_x_15) ;  /* 0x00000001081c7547 */ /* 0x000fea000b800000 */
[----:B------:R-:W-:-:S09]  /*1760*/  UISETP.NE.AND UP0, UPT, UR4, 0x9, UPT ;  /* 0x000000090400788c */ /* 0x000fd2000bf05270 */
[----:B------:R-:W-:Y:S05]  /*1770*/  BRA.U UP0, `(.L_x_8) ;  /* 0x0000000500387547 */ /* 0x000fea000b800000 */
[----:B------:R-:W2:Y:S02]  /*1780*/  LDG.E.64 R2, desc[UR36][R2.64] ;  /* 0x0000002402027981 */ /* 0x000ea4000c1e1b00 */
[----:B--2---:R-:W-:Y:S02]  /*1790*/  FSETP.NEU.FTZ.AND P0, PT, R2, RZ, PT ;  /* 0x000000ff0200720b */ /* 0x004fe40003f1d000 */
[----:B------:R-:W-:-:S04]  /*17a0*/  FSETP.NEU.FTZ.AND P1, PT, R3, RZ, PT ;  /* 0x000000ff0300720b */ /* 0x000fc80003f3d000 */
[----:B------:R-:W-:Y:S01]  /*17b0*/  PLOP3.LUT P0, PT, P0, P1, PT, 0xf8, 0x8f ;  /* 0x00000000008f781c */ /* 0x000fe20000703f70 */
[----:B------:R-:W-:-:S12]  /*17c0*/  BRA `(.L_x_9) ;  /* 0x0000000400907947 */ /* 0x000fd80003800000 */
.L_x_15:
[----:B------:R-:W2:Y:S01]  /*17d0*/  LDG.E R2, desc[UR36][R2.64] ;  /* 0x0000002402027981 */ /* 0x000ea2000c1e1900 */
[----:B------:R-:W-:Y:S01]  /*17e0*/  PLOP3.LUT P0, PT, PT, PT, PT, 0x80, 0x8 ;  /* 0x000000000008781c */ /* 0x000fe20003f0f070 */
[----:B--2---:R-:W-:-:S05]  /*17f0*/  HADD2.F32 R0, -RZ, R2.H0_H0 ;  /* 0x20000002ff007230 */ /* 0x004fca0000004100 */
[----:B------:R-:W-:-:S13]  /*1800*/  FSETP.NEU.FTZ.AND P1, PT, R0, RZ, PT ;  /* 0x000000ff0000720b */ /* 0x000fda0003f3d000 */
[----:B------:R-:W-:Y:S05]  /*1810*/  @P1 BRA `(.L_x_9) ;  /* 0x00000004007c1947 */ /* 0x000fea0003800000 */
[----:B------:R-:W-:-:S05]  /*1820*/  HADD2.F32 R0, -RZ, R2.H1_H1 ;  /* 0x30000002ff007230 */ /* 0x000fca0000004100 */
[----:B------:R-:W-:Y:S01]  /*1830*/  FSETP.NEU.FTZ.AND P0, PT, R0, RZ, PT ;  /* 0x000000ff0000720b */ /* 0x000fe20003f1d000 */
[----:B------:R-:W-:-:S12]  /*1840*/  BRA `(.L_x_9) ;  /* 0x0000000400707947 */ /* 0x000fd80003800000 */
.L_x_14:
[----:B------:R-:W2:Y:S02]  /*1850*/  LDG.E.64 R2, desc[UR36][R2.64] ;  /* 0x0000002402027981 */ /* 0x000ea4000c1e1b00 */
[----:B--2---:R-:W-:Y:S01]  /*1860*/  DSETP.NEU.AND P0, PT, R2, RZ, PT ;  /* 0x000000ff0200722a */ /* 0x004fe20003f0d000 */
[----:B------:R-:W-:-:S13]  /*1870*/  BRA `(.L_x_9) ;  /* 0x0000000400647947 */ /* 0x000fda0003800000 */
.L_x_4:
[----:B------:R-:W-:-:S09]  /*1880*/  UISETP.GT.AND UP0, UPT, UR4, 0x18, UPT ;  /* 0x000000180400788c */ /* 0x000fd2000bf04270 */
[----:B------:R-:W-:Y:S05]  /*1890*/  BRA.U UP0, `(.L_x_16) ;  /* 0x0000000100947547 */ /* 0x000fea000b800000 */
[----:B------:R-:W-:-:S09]  /*18a0*/  UISETP.GT.AND UP0, UPT, UR4, 0xe, UPT ;  /* 0x0000000e0400788c */ /* 0x000fd2000bf04270 */
[----:B------:R-:W-:Y:S05]  /*18b0*/  BRA.U UP0, `(.L_x_17) ;  /* 0x00000001002c7547 */ /* 0x000fea000b800000 */
[----:B------:R-:W-:-:S09]  /*18c0*/  UISETP.NE.AND UP0, UPT, UR4, 0xa, UPT ;  /* 0x0000000a0400788c */ /* 0x000fd2000bf05270 */
[----:B------:R-:W-:Y:S05]  /*18d0*/  BRA.U !UP0, `(.L_x_18) ;  /* 0x0000000108147547 */ /* 0x000fea000b800000 */
[----:B------:R-:W-:-:S09]  /*18e0*/  UISETP.NE.AND UP0, UPT, UR4, 0xb, UPT ;  /* 0x0000000b0400788c */ /* 0x000fd2000bf05270 */
[----:B------:R-:W-:Y:S05]  /*18f0*/  BRA.U UP0, `(.L_x_8) ;  /* 0x0000000100d87547 */ /* 0x000fea000b800000 */
[----:B------:R-:W2:Y:S02]  /*1900*/  LDG.E.U8 R2, desc[UR36][R2.64] ;  /* 0x0000002402027981 */ /* 0x000ea4000c1e1100 */
[----:B--2---:R-:W-:Y:S01]  /*1910*/  ISETP.NE.AND P0, PT, R2, RZ, PT ;  /* 0x000000ff0200720c */ /* 0x004fe20003f05270 */
[----:B------:R-:W-:-:S12]  /*1920*/  BRA `(.L_x_9) ;  /* 0x0000000400387947 */ /* 0x000fd80003800000 */
.L_x_18:
[----:B------:R-:W2:Y:S02]  /*1930*/  LDG.E.128 R4, desc[UR36][R2.64] ;  /* 0x0000002402047981 */ /* 0x000ea4000c1e1d00 */
[----:B--2---:R-:W-:-:S06]  /*1940*/  DSETP.NEU.AND P0, PT, R6, RZ, PT ;  /* 0x000000ff0600722a */ /* 0x004fcc0003f0d000 */
[----:B------:R-:W-:Y:S01]  /*1950*/  DSETP.NEU.OR P0, PT, R4, RZ, P0 ;  /* 0x000000ff0400722a */ /* 0x000fe2000070d400 */
[----:B------:R-:W-:-:S13]  /*1960*/  BRA `(.L_x_9) ;  /* 0x0000000400287947 */ /* 0x000fda0003800000 */
.L_x_17:
[----:B------:R-:W-:-:S09]  /*1970*/  UISETP.NE.AND UP0, UPT, UR4, 0xf, UPT ;  /* 0x0000000f0400788c */ /* 0x000fd2000bf05270 */
[----:B------:R-:W-:Y:S05]  /*1980*/  BRA.U !UP0, `(.L_x_19) ;  /* 0x0000000108487547 */ /* 0x000fea000b800000 */
[----:B------:R-:W-:-:S09]  /*1990*/  UISETP.NE.AND UP0, UPT, UR4, 0x17, UPT ;  /* 0x000000170400788c */ /* 0x000fd2000bf05270 */
[----:B------:R-:W-:Y:S05]  /*19a0*/  BRA.U !UP0, `(.L_x_20) ;  /* 0x0000000108147547 */ /* 0x000fea000b800000 */
[----:B------:R-:W-:-:S09]  /*19b0*/  UISETP.NE.AND UP0, UPT, UR4, 0x18, UPT ;  /* 0x000000180400788c */ /* 0x000fd2000bf05270 */
[----:B------:R-:W-:Y:S05]  /*19c0*/  BRA.U UP0, `(.L_x_8) ;  /* 0x0000000100a47547 */ /* 0x000fea000b800000 */
[----:B------:R-:W2:Y:S02]  /*19d0*/  LDG.E.U8 R2, desc[UR36][R2.64] ;  /* 0x0000002402027981 */ /* 0x000ea4000c1e1100 */
[----:B--2---:R-:W-:Y:S01]  /*19e0*/  LOP3.LUT P0, RZ, R2, 0x7f, RZ, 0xc0, !PT ;  /* 0x0000007f02ff7812 */ /* 0x004fe2000780c0ff */
[----:B------:R-:W-:-:S12]  /*19f0*/  BRA `(.L_x_9) ;  /* 0x0000000400047947 */ /* 0x000fd80003800000 */
.L_x_20:
[----:B------:R-:W2:Y:S02]  /*1a00*/  LDG.E.U8 R0, desc[UR36][R2.64] ;  /* 0x0000002402007981 */ /* 0x000ea4000c1e1100 */
[----:B--2---:R-:W-:-:S04]  /*1a10*/  SHF.L.U32 R4, R0, 0x19, RZ ;  /* 0x0000001900047819 */ /* 0x004fc800000006ff */
[----:B------:R-:W-:-:S13]  /*1a20*/  ISETP.GT.U32.AND P0, PT, R4, 0x7ffffff, PT ;  /* 0x07ffffff0400780c */ /* 0x000fda0003f04070 */
[----:B------:R-:W-:Y:S01]  /*1a30*/  @!P0 IMAD.SHL.U32 R0, R0, 0x100, RZ ;  /* 0x0000010000008824 */ /* 0x000fe200078e00ff */
[----:B------:R-:W-:-:S04]  /*1a40*/  @P0 LEA.HI R4, R4, 0x70000000, RZ, 0x1c ;  /* 0x7000000004040811 */ /* 0x000fc800078fe0ff */
[----:B------:R-:W-:-:S04]  /*1a50*/  @!P0 LOP3.LUT R0, R0, 0x7f00, RZ, 0xc0, !PT ;  /* 0x00007f0000008812 */ /* 0x000fc800078ec0ff */
[----:B------:R-:W-:-:S05]  /*1a60*/  @!P0 LOP3.LUT R0, R0, 0x3f000000, RZ, 0xfc, !PT ;  /* 0x3f00000000008812 */ /* 0x000fca00078efcff */
[----:B------:R-:W-:Y:S01]  /*1a70*/  @!P0 FADD.FTZ R0, R0, -0.5 ;  /* 0xbf00000000008421 */ /* 0x000fe20000010000 */
[----:B------:R-:W-:-:S05]  /*1a80*/  @P0 FMUL.FTZ R0, R4, 1.9259299443872358531e-34 ;  /* 0x0780000004000820 */ /* 0x000fca0000410000 */
[----:B------:R-:W-:Y:S01]  /*1a90*/  LOP3.LUT P0, RZ, R0, 0x7fffffff, RZ, 0xc0, !PT ;  /* 0x7fffffff00ff7812 */ /* 0x000fe2000780c0ff */
[----:B------:R-:W-:-:S12]  /*1aa0*/  BRA `(.L_x_9) ;  /* 0x0000000000d87947 */ /* 0x000fd80003800000 */
.L_x_19:
[----:B------:R-:W2:Y:S02]  /*1ab0*/  LDG.E.U16 R0, desc[UR36][R2.64] ;  /* 0x0000002402007981 */ /* 0x000ea4000c1e1500 */
[----:B--2---:R-:W-:-:S05]  /*1ac0*/  IMAD.U32 R0, R0, 0x10000, RZ ;  /* 0x0001000000007824 */ /* 0x004fca00078e00ff */
[----:B------:R-:W-:Y:S01]  /*1ad0*/  FSETP.NEU.FTZ.AND P0, PT, R0, RZ, PT ;  /* 0x000000ff0000720b */ /* 0x000fe20003f1d000 */
[----:B------:R-:W-:-:S12]  /*1ae0*/  BRA `(.L_x_9) ;  /* 0x0000000000c87947 */ /* 0x000fd80003800000 */
.L_x_16:
[----:B------:R-:W-:-:S09]  /*1af0*/  UISETP.GT.AND UP0, UPT, UR4, 0x1b, UPT ;  /* 0x0000001b0400788c */ /* 0x000fd2000bf04270 */
[----:B------:R-:W-:Y:S05]  /*1b00*/  BRA.U UP0, `(.L_x_21) ;  /* 0x00000001003c7547 */ /* 0x000fea000b800000 */
[----:B------:R-:W-:-:S09]  /*1b10*/  UISETP.NE.AND UP0, UPT, UR4, 0x19, UPT ;  /* 0x000000190400788c */ /* 0x000fd2000bf05270 */
[----:B------:R-:W-:Y:S05]  /*1b20*/  BRA.U !UP0, `(.L_x_22) ;  /* 0x0000000108287547 */ /* 0x000fea000b800000 */
[----:B------:R-:W-:-:S09]  /*1b30*/  UISETP.NE.AND UP0, UPT, UR4, 0x1a, UPT ;  /* 0x0000001a0400788c */ /* 0x000fd2000bf05270 */
[----:B------:R-:W-:Y:S05]  /*1b40*/  BRA.U !UP0, `(.L_x_23) ;  /* 0x0000000108147547 */ /* 0x000fea000b800000 */
[----:B------:R-:W-:-:S09]  /*1b50*/  UISETP.NE.AND UP0, UPT, UR4, 0x1b, UPT ;  /* 0x0000001b0400788c */ /* 0x000fd2000bf05270 */
[----:B------:R-:W-:Y:S05]  /*1b60*/  BRA.U UP0, `(.L_x_8) ;  /* 0x00000001003c7547 */ /* 0x000fea000b800000 */
[----:B------:R-:W2:Y:S02]  /*1b70*/  LDG.E.U16 R2, desc[UR36][R2.64] ;  /* 0x0000002402027981 */ /* 0x000ea4000c1e1500 */
[----:B--2---:R-:W-:Y:S01]  /*1b80*/  ISETP.NE.AND P0, PT, R2, RZ, PT ;  /* 0x000000ff0200720c */ /* 0x004fe20003f05270 */
[----:B------:R-:W-:-:S12]  /*1b90*/  BRA `(.L_x_9) ;  /* 0x00000000009c7947 */ /* 0x000fd80003800000 */
.L_x_23:
[----:B------:R-:W2:Y:S02]  /*1ba0*/  LDG.E.U8 R2, desc[UR36][R2.64] ;  /* 0x0000002402027981 */ /* 0x000ea4000c1e1100 */
[----:B--2---:R-:W-:Y:S01]  /*1bb0*/  ISETP.NE.AND P0, PT, R2, RZ, PT ;  /* 0x000000ff0200720c */ /* 0x004fe20003f05270 */
[----:B------:R-:W-:-:S12]  /*1bc0*/  BRA `(.L_x_9) ;  /* 0x0000000000907947 */ /* 0x000fd80003800000 */
.L_x_22:
[----:B------:R-:W2:Y:S02]  /*1bd0*/  LDG.E.U8 R2, desc[UR36][R2.64] ;  /* 0x0000002402027981 */ /* 0x000ea4000c1e1100 */
[----:B--2---:R-:W-:Y:S01]  /*1be0*/  ISETP.NE.AND P0, PT, R2, RZ, PT ;  /* 0x000000ff0200720c */ /* 0x004fe20003f05270 */
[----:B------:R-:W-:-:S12]  /*1bf0*/  BRA `(.L_x_9) ;  /* 0x0000000000847947 */ /* 0x000fd80003800000 */
.L_x_21:
[----:B------:R-:W-:-:S09]  /*1c00*/  UISETP.NE.AND UP0, UPT, UR4, 0x1c, UPT ;  /* 0x0000001c0400788c */ /* 0x000fd2000bf05270 */
[----:B------:R-:W-:Y:S05]  /*1c10*/  BRA.U !UP0, `(.L_x_24) ;  /* 0x0000000108747547 */ /* 0x000fea000b800000 */
[----:B------:R-:W-:-:S09]  /*1c20*/  UISETP.NE.AND UP0, UPT, UR4, 0x1d, UPT ;  /* 0x0000001d0400788c */ /* 0x000fd2000bf05270 */
[----:B------:R-:W-:Y:S05]  /*1c30*/  BRA.U !UP0, `(.L_x_25) ;  /* 0x00000001085c7547 */ /* 0x000fea000b800000 */
[----:B------:R-:W-:-:S09]  /*1c40*/  UISETP.NE.AND UP0, UPT, UR4, 0x2c, UPT ;  /* 0x0000002c0400788c */ /* 0x000fd2000bf05270 */
[----:B------:R-:W-:Y:S05]  /*1c50*/  BRA.U !UP0, `(.L_x_26) ;  /* 0x0000000108487547 */ /* 0x000fea000b800000 */
.L_x_8:
[----:B------:R-:W-:Y:S01]  /*1c60*/  MOV R2, 0x0 ;  /* 0x0000000000027802 */ /* 0x000fe20000000f00 */
[----:B------:R-:W0:Y:S01]  /*1c70*/  LDCU.64 UR4, c[0x4][0x148] ;  /* 0x01002900ff0477ac */ /* 0x000e220008000a00 */
[----:B------:R-:W-:Y:S02]  /*1c80*/  HFMA2 R8, -RZ, RZ, 0, 4.64916229248046875e-06 ;  /* 0x0000004eff087431 */ /* 0x000fe400000001ff */
[----:B------:R-:W-:Y:S01]  /*1c90*/  IMAD.MOV.U32 R12, RZ, RZ, 0x1 ;  /* 0x00000001ff0c7424 */ /* 0x000fe200078e00ff */
[----:B------:R-:W1:Y:S01]  /*1ca0*/  LDCU.64 UR6, c[0x4][0x150] ;  /* 0x01002a00ff0677ac */ /* 0x000e620008000a00 */
[----:B------:R-:W2:Y:S01]  /*1cb0*/  LDC.64 R2, c[0x4][R2] ;  /* 0x0100000002027b82 */ /* 0x000ea20000000a00 */
[----:B------:R-:W-:Y:S01]  /*1cc0*/  IMAD.MOV.U32 R13, RZ, RZ, RZ ;  /* 0x000000ffff0d7224 */ /* 0x000fe200078e00ff */
[----:B------:R-:W3:Y:S01]  /*1cd0*/  LDCU.64 UR8, c[0x4][0x58] ;  /* 0x01000b00ff0877ac */ /* 0x000ee20008000a00 */
[----:B0-----:R-:W-:Y:S01]  /*1ce0*/  MOV R4, UR4 ;  /* 0x0000000400047c02 */ /* 0x001fe20008000f00 */
[----:B------:R-:W-:-:S02]  /*1cf0*/  IMAD.U32 R5, RZ, RZ, UR5 ;  /* 0x00000005ff057e24 */ /* 0x000fc4000f8e00ff */
[----:B-1----:R-:W-:Y:S01]  /*1d00*/  IMAD.U32 R6, RZ, RZ, UR6 ;  /* 0x00000006ff067e24 */ /* 0x002fe2000f8e00ff */
[----:B------:R-:W-:Y:S01]  /*1d10*/  MOV R7, UR7 ;  /* 0x0000000700077c02 */ /* 0x000fe20008000f00 */
[----:B---3--:R-:W-:Y:S02]  /*1d20*/  IMAD.U32 R10, RZ, RZ, UR8 ;  /* 0x00000008ff0a7e24 */ /* 0x008fe4000f8e00ff */
[----:B------:R-:W-:-:S07]  /*1d30*/  IMAD.U32 R11, RZ, RZ, UR9 ;  /* 0x00000009ff0b7e24 */ /* 0x000fce000f8e00ff */
[----:B------:R-:W-:-:S07]  /*1d40*/  LEPC R20, `(.L_x_27) ;  /* 0x000000001014794e */ /* 0x000fce0000000000 */
[----:B--2---:R-:W-:Y:S05]  /*1d50*/  CALL.ABS.NOINC R2 ;  /* 0x0000000002007343 */ /* 0x004fea0003c00000 */
.L_x_27:
[----:B------:R-:W-:Y:S01]  /*1d60*/  PLOP3.LUT P0, PT, PT, PT, PT, 0x8, 0x80 ;  /* 0x000000000080781c */ /* 0x000fe20003f0e170 */
[----:B------:R-:W-:-:S12]  /*1d70*/  BRA `(.L_x_9) ;  /* 0x0000000000247947 */ /* 0x000fd80003800000 */
.L_x_26:
[----:B------:R-:W2:Y:S02]  /*1d80*/  LDG.E.U8 R2, desc[UR36][R2.64] ;  /* 0x0000002402027981 */ /* 0x000ea4000c1e1100 */
[----:B--2---:R-:W-:Y:S01]  /*1d90*/  ISETP.NE.AND P0, PT, R2, RZ, PT ;  /* 0x000000ff0200720c */ /* 0x004fe20003f05270 */
[----:B------:R-:W-:-:S12]  /*1da0*/  BRA `(.L_x_9) ;  /* 0x0000000000187947 */ /* 0x000fd80003800000 */
.L_x_25:
[----:B------:R-:W2:Y:S02]  /*1db0*/  LDG.E.64 R2, desc[UR36][R2.64] ;  /* 0x0000002402027981 */ /* 0x000ea4000c1e1b00 */
[----:B--2---:R-:W-:-:S04]  /*1dc0*/  ISETP.NE.U32.AND P0, PT, R2, RZ, PT ;  /* 0x000000ff0200720c */ /* 0x004fc80003f05070 */
[----:B------:R-:W-:Y:S01]  /*1dd0*/  ISETP.NE.AND.EX P0, PT, R3, RZ, PT, P0 ;  /* 0x000000ff0300720c */ /* 0x000fe20003f05300 */
[----:B------:R-:W-:-:S12]  /*1de0*/  BRA `(.L_x_9) ;  /* 0x0000000000087947 */ /* 0x000fd80003800000 */
.L_x_24:
[----:B------:R-:W2:Y:S02]  /*1df0*/  LDG.E R2, desc[UR36][R2.64] ;  /* 0x0000002402027981 */ /* 0x000ea4000c1e1900 */
[----:B--2---:R-:W-:-:S13]  /*1e00*/  ISETP.NE.AND P0, PT, R2, RZ, PT ;  /* 0x000000ff0200720c */ /* 0x004fda0003f05270 */
.L_x_9:
[----:B------:R-:W-:Y:S05]  /*1e10*/  BSYNC.RECONVERGENT B6 ;  /* 0x0000000000067941 */ /* 0x000fea0003800200 */
.L_x_3:
[----:B------:R-:W0:Y:S01]  /*1e20*/  LDCU.64 UR6, c[0x0][0x580] ;  /* 0x0000b000ff0677ac */ /* 0x000e220008000a00 */
[----:B------:R-:W-:Y:S01]  /*1e30*/  SEL R0, RZ, 0x1, !P0 ;  /* 0x00000001ff007807 */ /* 0x000fe20004000000 */
[----:B------:R-:W-:Y:S01]  /*1e40*/  BSSY.RECONVERGENT B6, `(.L_x_28) ;  /* 0x00000d7000067945 */ /* 0x000fe20003800200 */
[----:B------:R-:W-:Y:S02]  /*1e50*/  UPRMT UR5, UR39, 0x9910, URZ ;  /* 0x0000991027057896 */ /* 0x000fe400080000ff */
[----:B------:R-:W-:Y:S02]  /*1e60*/  UPRMT UR4, UR43, 0x9910, URZ ;  /* 0x000099102b047896 */ /* 0x000fe400080000ff */
[----:B------:R-:W-:-:S04]  /*1e70*/  UISETP.GT.AND UP0, UPT, UR5, 0x9, UPT ;  /* 0x000000090500788c */ /* 0x000fc8000bf04270 */
[----:B------:R-:W-:-:S04]  /*1e80*/  ISETP.NE.AND P0, PT, R0, UR4, PT ;  /* 0x0000000400007c0c */ /* 0x000fc8000bf05270 */
[----:B------:R-:W-:Y:S02]  /*1e90*/  SEL R4, RZ, 0x1, !P0 ;  /* 0x00000001ff047807 */ /* 0x000fe40004000000 */
[----:B0-----:R-:W-:-:S04]  /*1ea0*/  IADD3 R2, P1, PT, R16, UR6, RZ ;  /* 0x0000000610027c10 */ /* 0x001fc8000ff3e0ff */
[----:B------:R-:W-:Y:S01]  /*1eb0*/  IADD3.X R3, PT, PT, RZ, UR7, RZ, P1, !PT ;  /* 0x00000007ff037c10 */ /* 0x000fe20008ffe4ff */
[----:B------:R-:W-:Y:S08]  /*1ec0*/  BRA.U UP0, `(.L_x_29) ;  /* 0x0000000100e47547 */ /* 0x000ff0000b800000 */
        /* <DEDUP_REMOVED lines=8> */
[----:B------:R0:W-:Y:S01]  /*1f50*/  STG.E.U8 desc[UR36][R2.64], R4 ;  /* 0x0000000402007986 */ /* 0x0001e2000c101124 */
[----:B------:R-:W-:Y:S05]  /*1f60*/  BRA `(.L_x_34) ;  /* 0x0000000c00107947 */ /* 0x000fea0003800000 */
.L_x_32:
[----:B------:R0:W-:Y:S01]  /*1f70*/  STG.E.U8 desc[UR36][R2.64], R4 ;  /* 0x0000000402007986 */ /* 0x0001e2000c101124 */
[----:B------:R-:W-:Y:S05]  /*1f80*/  BRA `(.L_x_34) ;  /* 0x0000000c00087947 */ /* 0x000fea0003800000 */
.L_x_31:
[----:B------:R-:W-:-:S09]  /*1f90*/  UISETP.NE.AND UP0, UPT, UR5, 0x2, UPT ;  /* 0x000000020500788c */ /* 0x000fd2000bf05270 */
[----:B------:R-:W-:Y:S05]  /*1fa0*/  BRA.U !UP0, `(.L_x_35) ;  /* 0x0000000108247547 */ /* 0x000fea000b800000 */
[----:B------:R-:W-:-:S09]  /*1fb0*/  UISETP.NE.AND UP0, UPT, UR5, 0x3, UPT ;  /* 0x000000030500788c */ /* 0x000fd2000bf05270 */
[----:B------:R-:W-:Y:S05]  /*1fc0*/  BRA.U !UP0, `(.L_x_36) ;  /* 0x0000000108147547 */ /* 0x000fea000b800000 */
[----:B------:R-:W-:-:S09]  /*1fd0*/  UISETP.NE.AND UP0, UPT, UR5, 0x4, UPT ;  /* 0x000000040500788c */ /* 0x000fd2000bf05270 */
[----:B------:R-:W-:Y:S05]  /*1fe0*/  BRA.U UP0, `(.L_x_33) ;  /* 0x0000000900607547 */ /* 0x000fea000b800000 */
[----:B------:R-:W-:-:S05]  /*1ff0*/  IMAD.MOV.U32 R5, RZ, RZ, RZ ;  /* 0x000000ffff057224 */ /* 0x000fca00078e00ff */
[----:B------:R0:W-:Y:S01]  /*2000*/  STG.E.64 desc[UR36][R2.64], R4 ;  /* 0x0000000402007986 */ /* 0x0001e2000c101b24 */
[----:B------:R-:W-:Y:S05]  /*2010*/  BRA `(.L_x_34) ;  /* 0x0000000800e47947 */ /* 0x000fea0003800000 */
.L_x_36:
[----:B------:R0:W-:Y:S01]  /*2020*/  STG.E desc[UR36][R2.64], R4 ;  /* 0x0000000402007986 */ /* 0x0001e2000c101924 */
[----:B------:R-:W-:Y:S05]  /*2030*/  BRA `(.L_x_34) ;  /* 0x0000000800dc7947 */ /* 0x000fea0003800000 */
.L_x_35:
[----:B------:R0:W-:Y:S01]  /*2040*/  STG.E.U16 desc[UR36][R2.64], R4 ;  /* 0x0000000402007986 */ /* 0x0001e2000c101524 */
[----:B------:R-:W-:Y:S05]  /*2050*/  BRA `(.L_x_34) ;  /* 0x0000000800d47947 */ /* 0x000fea0003800000 */
.L_x_30:
[----:B------:R-:W-:-:S09]  /*2060*/  UISETP.GT.AND UP0, UPT, UR5, 0x6, UPT ;  /* 0x000000060500788c */ /* 0x000fd2000bf04270 */
[----:B------:R-:W-:Y:S05]  /*2070*/  BRA.U UP0, `(.L_x_37) ;  /* 0x00000001002c7547 */ /* 0x000fea000b800000 */
[----:B------:R-:W-:-:S09]  /*2080*/  UISETP.NE.AND UP0, UPT, UR5, 0x5, UPT ;  /* 0x000000050500788c */ /* 0x000fd2000bf05270 */
[----:B------:R-:W-:Y:S05]  /*2090*/  BRA.U !UP0, `(.L_x_38) ;  /* 0x0000000108147547 */ /* 0x000fea000b800000 */
[----:B------:R-:W-:-:S09]  /*20a0*/  UISETP.NE.AND UP0, UPT, UR5, 0x6, UPT ;  /* 0x000000060500788c */ /* 0x000fd2000bf05270 */
[----:B------:R-:W-:Y:S05]  /*20b0*/  BRA.U UP0, `(.L_x_33) ;  /* 0x00000009002c7547 */ /* 0x000fea000b800000 */
[----:B------:R-:W-:-:S05]  /*20c0*/  FSEL R5, RZ, 1, !P0 ;  /* 0x3f800000ff057808 */ /* 0x000fca0004000000 */
[----:B------:R0:W-:Y:S01]  /*20d0*/  STG.E desc[UR36][R2.64], R5 ;  /* 0x0000000502007986 */ /* 0x0001e2000c101924 */
[----:B------:R-:W-:Y:S05]  /*20e0*/  BRA `(.L_x_34) ;  /* 0x0000000800b07947 */ /* 0x000fea0003800000 */
.L_x_38:
[----:B------:R-:W-:-:S04]  /*20f0*/  FSEL R0, RZ, 1, !P0 ;  /* 0x3f800000ff007808 */ /* 0x000fc80004000000 */
[----:B------:R-:W-:-:S05]  /*2100*/  F2FP.F16.F32.PACK_AB R0, RZ, R0 ;  /* 0x00000000ff00723e */ /* 0x000fca00000000ff */
[----:B------:R0:W-:Y:S01]  /*2110*/  STG.E.U16 desc[UR36][R2.64], R0 ;  /* 0x0000000002007986 */ /* 0x0001e2000c101524 */
[----:B------:R-:W-:Y:S05]  /*2120*/  BRA `(.L_x_34) ;  /* 0x0000000800a07947 */ /* 0x000fea0003800000 */
.L_x_37:
[----:B------:R-:W-:-:S09]  /*2130*/  UISETP.NE.AND UP0, UPT, UR5, 0x7, UPT ;  /* 0x000000070500788c */ /* 0x000fd2000bf05270 */
[----:B------:R-:W-:Y:S05]  /*2140*/  BRA.U !UP0, `(.L_x_39) ;  /* 0x0000000108347547 */ /* 0x000fea000b800000 */
[----:B------:R-:W-:-:S09]  /*2150*/  UISETP.NE.AND UP0, UPT, UR5, 0x8, UPT ;  /* 0x000000080500788c */ /* 0x000fd2000bf05270 */
[----:B------:R-:W-:Y:S05]  /*2160*/  BRA.U !UP0, `(.L_x_40) ;  /* 0x0000000108187547 */ /* 0x000fea000b800000 */
[----:B------:R-:W-:-:S09]  /*2170*/  UISETP.NE.AND UP0, UPT, UR5, 0x9, UPT ;  /* 0x000000090500788c */ /* 0x000fd2000bf05270 */
[----:B------:R-:W-:Y:S05]  /*2180*/  BRA.U UP0, `(.L_x_33) ;  /* 0x0000000500f87547 */ /* 0x000fea000b800000 */
[----:B------:R-:W-:Y:S01]  /*2190*/  FSEL R4, RZ, 1, !P0 ;  /* 0x3f800000ff047808 */ /* 0x000fe20004000000 */
[----:B------:R-:W-:-:S05]  /*21a0*/  IMAD.MOV.U32 R5, RZ, RZ, RZ ;  /* 0x000000ffff057224 */ /* 0x000fca00078e00ff */
[----:B------:R0:W-:Y:S01]  /*21b0*/  STG.E.64 desc[UR36][R2.64], R4 ;  /* 0x0000000402007986 */ /* 0x0001e2000c101b24 */
[----:B------:R-:W-:Y:S05]  /*21c0*/  BRA `(.L_x_34) ;  /* 0x0000000800787947 */ /* 0x000fea0003800000 */
.L_x_40:
[----:B------:R-:W-:-:S04]  /*21d0*/  FSEL R0, RZ, 1, !P0 ;  /* 0x3f800000ff007808 */ /* 0x000fc80004000000 */
[----:B------:R-:W-:-:S04]  /*21e0*/  F2FP.F16.F32.PACK_AB R5, RZ, R0 ;  /* 0x00000000ff05723e */ /* 0x000fc800000000ff */
[----:B------:R-:W-:-:S05]  /*21f0*/  PRMT R5, R5, 0x5410, RZ ;  /* 0x0000541005057816 */ /* 0x000fca00000000ff */
[----:B------:R0:W-:Y:S01]  /*2200*/  STG.E desc[UR36][R2.64], R5 ;  /* 0x0000000502007986 */ /* 0x0001e2000c101924 */
[----:B------:R-:W-:Y:S05]  /*2210*/  BRA `(.L_x_34) ;  /* 0x0000000800647947 */ /* 0x000fea0003800000 */
.L_x_39:
[----:B------:R-:W-:Y:S01]  /*2220*/  HFMA2 R4, -RZ, RZ, 0, 0 ;  /* 0x00000000ff047431 */ /* 0x000fe200000001ff */
[----:B------:R-:W-:-:S05]  /*2230*/  FSEL R5, RZ, 1.875, !P0 ;  /* 0x3ff00000ff057808 */ /* 0x000fca0004000000 */
[----:B------:R0:W-:Y:S01]  /*2240*/  STG.E.64 desc[UR36][R2.64], R4 ;  /* 0x0000000402007986 */ /* 0x0001e2000c101b24 */
[----:B------:R-:W-:Y:S05]  /*2250*/  BRA `(.L_x_34) ;  /* 0x0000000800547947 */ /* 0x000fea0003800000 */
.L_x_29:
        /* <DEDUP_REMOVED lines=8> */
[----:B------:R0:W-:Y:S01]  /*22e0*/  STG.E.U8 desc[UR36][R2.64], R4 ;  /* 0x0000000402007986 */ /* 0x0001e2000c101124 */
[----:B------:R-:W-:Y:S05]  /*22f0*/  BRA `(.L_x_34) ;  /* 0x00000008002c7947 */ /* 0x000fea0003800000 */
.L_x_43:
[----:B------:R-:W-:Y:S02]  /*2300*/  FSEL R5, RZ, 1.875, !P0 ;  /* 0x3ff00000ff057808 */ /* 0x000fe40004000000 */
[----:B------:R-:W-:Y:S01]  /*2310*/  CS2R R6, SRZ ;  /* 0x0000000000067805 */ /* 0x000fe2000001ff00 */
[----:B------:R-:W-:-:S05]  /*2320*/  IMAD.MOV.U32 R4, RZ, RZ, RZ ;  /* 0x000000ffff047224 */ /* 0x000fca00078e00ff */
[----:B------:R0:W-:Y:S01]  /*2330*/  STG.E.128 desc[UR36][R2.64], R4 ;  /* 0x0000000402007986 */ /* 0x0001e2000c101d24 */
[----:B------:R-:W-:Y:S05]  /*2340*/  BRA `(.L_x_34) ;  /* 0x0000000800187947 */ /* 0x000fea0003800000 */
.L_x_42:
[----:B------:R-:W-:-:S09]  /*2350*/  UISETP.NE.AND UP0, UPT, UR5, 0xf, UPT ;  /* 0x0000000f0500788c */ /* 0x000fd2000bf05270 */
[----:B------:R-:W-:Y:S05]  /*2360*/  BRA.U !UP0, `(.L_x_44) ;  /* 0x0000000108887547 */ /* 0x000fea000b800000 */
[----:B------:R-:W-:-:S09]  /*2370*/  UISETP.NE.AND UP0, UPT, UR5, 0x17, UPT ;  /* 0x000000170500788c */ /* 0x000fd2000bf05270 */
[----:B------:R-:W-:Y:S05]  /*2380*/  BRA.U !UP0, `(.L_x_45) ;  /* 0x0000000108407547 */ /* 0x000fea000b800000 */
[----:B------:R-:W-:-:S09]  /*2390*/  UISETP.NE.AND UP0, UPT, UR5, 0x18, UPT ;  /* 0x000000180500788c */ /* 0x000fd2000bf05270 */
[----:B------:R-:W-:Y:S05]  /*23a0*/  BRA.U UP0, `(.L_x_33) ;  /* 0x0000000500707547 */ /* 0x000fea000b800000 */
[----:B------:R-:W-:Y:S01]  /*23b0*/  FSEL R7, RZ, 1, !P0 ;  /* 0x3f800000ff077808 */ /* 0x000fe20004000000 */
[----:B------:R-:W-:Y:S01]  /*23c0*/  BSSY.RECONVERGENT B0, `(.L_x_46) ;  /* 0x000000a000007945 */ /* 0x000fe20003800200 */
[----:B------:R-:W-:Y:S02]  /*23d0*/  IMAD.MOV.U32 R5, RZ, RZ, 0x7f ;  /* 0x0000007fff057424 */ /* 0x000fe400078e00ff */
[----:B------:R-:W-:-:S13]  /*23e0*/  ISETP.GT.U32.AND P0, PT, R7, 0x43efffff, PT ;  /* 0x43efffff0700780c */ /* 0x000fda0003f04070 */
[----:B------:R-:W-:Y:S05]  /*23f0*/  @P0 BRA `(.L_x_47) ;  /* 0x0000000000180947 */ /* 0x000fea0003800000 */
[----:B------:R-:W-:-:S13]  /*2400*/  ISETP.GT.U32.AND P0, PT, R7, 0x3c7fffff, PT ;  /* 0x3c7fffff0700780c */ /* 0x000fda0003f04070 */
[----:B------:R-:W-:Y:S01]  /*2410*/  @P0 SHF.R.U32.HI R0, RZ, 0x14, R7 ;  /* 0x00000014ff000819 */ /* 0x000fe20000011607 */
[----:B------:R-:W-:-:S03]  /*2420*/  @!P0 FADD.FTZ R5, R7, 16384 ;  /* 0x4680000007058421 */ /* 0x000fc60000010000 */
[----:B------:R-:W-:-:S04]  /*2430*/  @P0 LOP3.LUT R0, R0, 0x1, RZ, 0xc0, !PT ;  /* 0x0000000100000812 */ /* 0x000fc800078ec0ff */
[----:B------:R-:W-:-:S04]  /*2440*/  @P0 IADD3 R0, PT, PT, R7, 0x407ffff, R0 ;  /* 0x0407ffff07000810 */ /* 0x000fc80007ffe000 */
[----:B------:R-:W-:-:S07]  /*2450*/  @P0 SHF.R.U32.HI R5, RZ, 0x14, R0 ;  /* 0x00000014ff050819 */ /* 0x000fce0000011600 */
.L_x_47:
[----:B------:R-:W-:Y:S05]  /*2460*/  BSYNC.RECONVERGENT B0 ;  /* 0x0000000000007941 */ /* 0x000fea0003800200 */
.L_x_46:
[----:B------:R0:W-:Y:S01]  /*2470*/  STG.E.U8 desc[UR36][R2.64], R5 ;  /* 0x0000000502007986 */ /* 0x0001e2000c101124 */
[----:B------:R-:W-:Y:S05]  /*2480*/  BRA `(.L_x_34) ;  /* 0x0000000400c87947 */ /* 0x000fea0003800000 */
.L_x_45:
[----:B------:R-:W-:-:S04]  /*2490*/  FSEL R7, RZ, 1, !P0 ;  /* 0x3f800000ff077808 */ /* 0x000fc80004000000 */
[----:B------:R-:W-:-:S13]  /*24a0*/  ISETP.GE.U32.AND P1, PT, R7, 0x47800000, PT ;  /* 0x478000000700780c */ /* 0x000fda0003f26070 */
[----:B------:R-:W-:Y:S02]  /*24b0*/  @P1 ISETP.GT.U32.AND P0, PT, R7, 0x7f800000, PT ;  /* 0x7f8000000700180c */ /* 0x000fe40003f04070 */
[----:B------:R-:W-:-:S04]  /*24c0*/  @P1 MOV R5, 0x7f ;  /* 0x0000007f00051802 */ /* 0x000fc80000000f00 */
[----:B------:R-:W-:-:S05]  /*24d0*/  @P1 SEL R5, R5, 0x7c, P0 ;  /* 0x0000007c05051807 */ /* 0x000fca0000000000 */
[----:B------:R0:W-:Y:S01]  /*24e0*/  @P1 STG.E.U8 desc[UR36][R2.64], R5 ;  /* 0x0000000502001986 */ /* 0x0001e2000c101124 */
[----:B------:R-:W-:Y:S05]  /*24f0*/  @P1 BRA `(.L_x_34) ;  /* 0x0000000400ac1947 */ /* 0x000fea0003800000 */
[----:B------:R-:W-:-:S13]  /*2500*/  ISETP.GT.U32.AND P0, PT, R7, 0x387fffff, PT ;  /* 0x387fffff0700780c */ /* 0x000fda0003f04070 */
[----:B------:R-:W-:Y:S01]  /*2510*/  @P0 SHF.R.U32.HI R0, RZ, 0x15, R7 ;  /* 0x00000015ff000819 */ /* 0x000fe20000011607 */
[----:B0-----:R-:W-:-:S03]  /*2520*/  @!P0 FADD.FTZ R5, R7, 128 ;  /* 0x4300000007058421 */ /* 0x001fc60000010000 */
[----:B------:R-:W-:Y:S02]  /*2530*/  @P0 LOP3.LUT R0, R0, 0x1, RZ, 0xc0, !PT ;  /* 0x0000000100000812 */ /* 0x000fe400078ec0ff */
[----:B------:R0:W-:Y:S02]  /*2540*/  @!P0 STG.E.U8 desc[UR36][R2.64], R5 ;  /* 0x0000000502008986 */ /* 0x0001e4000c101124 */
[----:B------:R-:W-:-:S04]  /*2550*/  @P0 IADD3 R0, PT, PT, R7, 0x80fffff, R0 ;  /* 0x080fffff07000810 */ /* 0x000fc80007ffe000 */
[----:B------:R-:W-:-:S05]  /*2560*/  @P0 SHF.R.U32.HI R7, RZ, 0x15, R0 ;  /* 0x00000015ff070819 */ /* 0x000fca0000011600 */
[----:B------:R0:W-:Y:S01]  /*2570*/  @P0 STG.E.U8 desc[UR36][R2.64], R7 ;  /* 0x0000000702000986 */ /* 0x0001e2000c101124 */
[----:B------:R-:W-:Y:S05]  /*2580*/  BRA `(.L_x_34) ;  /* 0x0000000400887947 */ /* 0x000fea0003800000 */
.L_x_44:
[----:B------:R-:W-:-:S04]  /*2590*/  FSEL R0, RZ, 1, !P0 ;  /* 0x3f800000ff007808 */ /* 0x000fc80004000000 */
[----:B------:R-:W-:-:S05]  /*25a0*/  F2FP.BF16.F32.PACK_AB R0, RZ, R0 ;  /* 0x00000000ff00723e */ /* 0x000fca00000010ff */
[----:B------:R0:W-:Y:S01]  /*25b0*/  STG.E.U16 desc[UR36][R2.64], R0 ;  /* 0x0000000002007986 */ /* 0x0001e2000c101524 */
[----:B------:R-:W-:Y:S05]  /*25c0*/  BRA `(.L_x_34) ;  /* 0x0000000400787947 */ /* 0x000fea0003800000 */
.L_x_41:
        /* <DEDUP_REMOVED lines=8> */
[----:B------:R2:W-:Y:S01]  /*2650*/  STG.E.U16 desc[UR36][R2.64], R4 ;  /* 0x0000000402007986 */ /* 0x0005e2000c101524 */
[----:B------:R-:W-:Y:S05]  /*2660*/  BRA `(.L_x_34) ;  /* 0x0000000400507947 */ /* 0x000fea0003800000 */
.L_x_50:
[----:B------:R-:W-:Y:S01]  /*2670*/  FSEL R5, RZ, 1, !P0 ;  /* 0x3f800000ff057808 */ /* 0x000fe20004000000 */
[----:B------:R-:W-:Y:S01]  /*2680*/  BSSY.RECONVERGENT B0, `(.L_x_51) ;  /* 0x0000011000007945 */ /* 0x000fe20003800200 */
[----:B------:R-:W-:Y:S02]  /*2690*/  IMAD.MOV.U32 R0, RZ, RZ, 0x80 ;  /* 0x00000080ff007424 */ /* 0x000fe400078e00ff */
[----:B------:R-:W-:-:S13]  /*26a0*/  ISETP.GT.U32.AND P0, PT, R5, 0x437fffff, PT ;  /* 0x437fffff0500780c */ /* 0x000fda0003f04070 */
[----:B------:R-:W-:Y:S05]  /*26b0*/  @P0 BRA `(.L_x_52) ;  /* 0x0000000000340947 */ /* 0x000fea0003800000 */
[----:B------:R-:W-:-:S13]  /*26c0*/  ISETP.GT.U32.AND P0, PT, R5, 0x3bffffff, PT ;  /* 0x3bffffff0500780c */ /* 0x000fda0003f04070 */
[----:B------:R-:W-:Y:S05]  /*26d0*/  @P0 BRA `(.L_x_53) ;  /* 0x0000000000140947 */ /* 0x000fea0003800000 */
[----:B------:R-:W-:-:S05]  /*26e0*/  FADD.FTZ R0, R5, 8192 ;  /* 0x4600000005007421 */ /* 0x000fca0000010000 */
[----:B------:R-:W-:Y:S02]  /*26f0*/  LOP3.LUT P0, R4, R0, 0xff, RZ, 0xc0, !PT ;  /* 0x000000ff00047812 */ /* 0x000fe4000780c0ff */
[----:B------:R-:W-:-:S11]  /*2700*/  PRMT R0, RZ, 0x7610, R0 ;  /* 0x00007610ff007816 */ /* 0x000fd60000000000 */
[----:B------:R-:W-:Y:S05]  /*2710*/  @!P0 BRA `(.L_x_52) ;  /* 0x00000000001c8947 */ /* 0x000fea0003800000 */
[----:B------:R-:W-:Y:S05]  /*2720*/  BRA `(.L_x_54) ;  /* 0x0000000000147947 */ /* 0x000fea0003800000 */
.L_x_53:
[----:B------:R-:W-:-:S04]  /*2730*/  SHF.R.U32.HI R0, RZ, 0x14, R5 ;  /* 0x00000014ff007819 */ /* 0x000fc80000011605 */
[----:B------:R-:W-:-:S04]  /*2740*/  LOP3.LUT R0, R0, 0x1, RZ, 0xc0, !PT ;  /* 0x0000000100007812 */ /* 0x000fc800078ec0ff */
[----:B------:R-:W-:-:S04]  /*2750*/  IADD3 R0, PT, PT, R5, 0x487ffff, R0 ;  /* 0x0487ffff05007810 */ /* 0x000fc80007ffe000 */
[----:B------:R-:W-:-:S04]  /*2760*/  SHF.R.U32.HI R0, RZ, 0x14, R0 ;  /* 0x00000014ff007819 */ /* 0x000fc80000011600 */
[----:B------:R-:W-:-:S07]  /*2770*/  LOP3.LUT R4, R0, 0xff, RZ, 0xc0, !PT ;  /* 0x000000ff00047812 */ /* 0x000fce00078ec0ff */
.L_x_54:
[----:B------:R-:W-:-:S07]  /*2780*/  PRMT R0, R4, 0x7610, R0 ;  /* 0x0000761004007816 */ /* 0x000fce0000000000 */
.L_x_52:
[----:B------:R-:W-:Y:S05]  /*2790*/  BSYNC.RECONVERGENT B0 ;  /* 0x0000000000007941 */ /* 0x000fea0003800200 */
.L_x_51:
[----:B------:R1:W-:Y:S01]  /*27a0*/  STG.E.U8 desc[UR36][R2.64], R0 ;  /* 0x0000000002007986 */ /* 0x0003e2000c101124 */
[----:B------:R-:W-:Y:S05]  /*27b0*/  BRA `(.L_x_34) ;  /* 0x0000000000fc7947 */ /* 0x000fea0003800000 */
.L_x_49:
        /* <DEDUP_REMOVED lines=12> */
.L_x_57:
[----:B------:R-:W-:-:S04]  /*2880*/  SHF.R.U32.HI R0, RZ, 0x15, R5 ;  /* 0x00000015ff007819 */ /* 0x000fc80000011605 */
[----:B------:R-:W-:-:S04]  /*2890*/  LOP3.LUT R0, R0, 0x1, RZ, 0xc0, !PT ;  /* 0x0000000100007812 */ /* 0x000fc800078ec0ff */
[----:B------:R-:W-:-:S04]  /*28a0*/  IADD3 R0, PT, PT, R5, 0x88fffff, R0 ;  /* 0x088fffff05007810 */ /* 0x000fc80007ffe000 */
[----:B------:R-:W-:-:S04]  /*28b0*/  SHF.R.U32.HI R0, RZ, 0x15, R0 ;  /* 0x00000015ff007819 */ /* 0x000fc80000011600 */
[----:B------:R-:W-:-:S07]  /*28c0*/  LOP3.LUT R4, R0, 0xff, RZ, 0xc0, !PT ;  /* 0x000000ff00047812 */ /* 0x000fce00078ec0ff */
.L_x_58:
[----:B------:R-:W-:-:S07]  /*28d0*/  PRMT R0, R4, 0x7610, R0 ;  /* 0x0000761004007816 */ /* 0x000fce0000000000 */
.L_x_56:
[----:B------:R-:W-:Y:S05]  /*28e0*/  BSYNC.RECONVERGENT B0 ;  /* 0x0000000000007941 */ /* 0x000fea0003800200 */
.L_x_55:
[----:B------:R0:W-:Y:S01]  /*28f0*/  STG.E.U8 desc[UR36][R2.64], R0 ;  /* 0x0000000002007986 */ /* 0x0001e2000c101124 */
[----:B------:R-:W-:Y:S05]  /*2900*/  BRA `(.L_x_34) ;  /* 0x0000000000a87947 */ /* 0x000fea0003800000 */
.L_x_48:
[----:B------:R-:W-:-:S09]  /*2910*/  UISETP.NE.AND UP0, UPT, UR5, 0x1c, UPT ;  /* 0x0000001c0500788c */ /* 0x000fd2000bf05270 */
[----:B------:R-:W-:Y:S05]  /*2920*/  BRA.U !UP0, `(.L_x_59) ;  /* 0x00000001089c7547 */ /* 0x000fea000b800000 */
[----:B------:R-:W-:-:S09]  /*2930*/  UISETP.NE.AND UP0, UPT, UR5, 0x1d, UPT ;  /* 0x0000001d0500788c */ /* 0x000fd2000bf05270 */
[----:B------:R-:W-:Y:S05]  /*2940*/  BRA.U !UP0, `(.L_x_60) ;  /* 0x0000000108887547 */ /* 0x000fea000b800000 */
[----:B------:R-:W-:-:S09]  /*2950*/  UISETP.NE.AND UP0, UPT, UR5, 0x2c, UPT ;  /* 0x0000002c0500788c */ /* 0x000fd2000bf05270 */
[----:B------:R-:W-:Y:S05]  /*2960*/  BRA.U !UP0, `(.L_x_61) ;  /* 0x0000000108447547 */ /* 0x000fea000b800000 */
.L_x_33:
[----:B------:R-:W-:Y:S01]  /*2970*/  MOV R0, 0x0 ;  /* 0x0000000000007802 */ /* 0x000fe20000000f00 */
[----:B------:R-:W0:Y:S01]  /*2980*/  LDCU.64 UR6, c[0x4][0x148] ;  /* 0x01002900ff0677ac */ /* 0x000e220008000a00 */
[----:B------:R-:W-:Y:S02]  /*2990*/  HFMA2 R8, -RZ, RZ, 0, 6.020069122314453125e-06 ;  /* 0x00000065ff087431 */ /* 0x000fe400000001ff */
[----:B------:R-:W-:Y:S01]  /*29a0*/  IMAD.MOV.U32 R12, RZ, RZ, 0x1 ;  /* 0x00000001ff0c7424 */ /* 0x000fe200078e00ff */
[----:B------:R1:W2:Y:S01]  /*29b0*/  LDC.64 R2, c[0x4][R0] ;  /* 0x0100000000027b82 */ /* 0x0002a20000000a00 */
[----:B------:R-:W3:Y:S01]  /*29c0*/  LDCU.64 UR8, c[0x4][0x150] ;  /* 0x01002a00ff0877ac */ /* 0x000ee20008000a00 */
[----:B------:R-:W-:Y:S01]  /*29d0*/  IMAD.MOV.U32 R13, RZ, RZ, RZ ;  /* 0x000000ffff0d7224 */ /* 0x000fe200078e00ff */
[----:B------:R-:W4:Y:S01]  /*29e0*/  LDCU.64 UR4, c[0x4][0x60] ;  /* 0x01000c00ff0477ac */ /* 0x000f220008000a00 */
[----:B0-----:R-:W-:Y:S01]  /*29f0*/  MOV R4, UR6 ;  /* 0x0000000600047c02 */ /* 0x001fe20008000f00 */
[----:B------:R-:W-:-:S02]  /*2a00*/  IMAD.U32 R5, RZ, RZ, UR7 ;  /* 0x00000007ff057e24 */ /* 0x000fc4000f8e00ff */
[----:B---3--:R-:W-:Y:S01]  /*2a10*/  IMAD.U32 R6, RZ, RZ, UR8 ;  /* 0x00000008ff067e24 */ /* 0x008fe2000f8e00ff */
[----:B------:R-:W-:Y:S01]  /*2a20*/  MOV R7, UR9 ;  /* 0x0000000900077c02 */ /* 0x000fe20008000f00 */
[----:B----4-:R-:W-:Y:S02]  /*2a30*/  IMAD.U32 R10, RZ, RZ, UR4 ;  /* 0x00000004ff0a7e24 */ /* 0x010fe4000f8e00ff */
[----:B-1----:R-:W-:-:S07]  /*2a40*/  IMAD.U32 R11, RZ, RZ, UR5 ;  /* 0x00000005ff0b7e24 */ /* 0x002fce000f8e00ff */
[----:B------:R-:W-:-:S07]  /*2a50*/  LEPC R20, `(.L_x_62) ;  /* 0x000000001014794e */ /* 0x000fce0000000000 */
[----:B--2---:R-:W-:Y:S05]  /*2a60*/  CALL.ABS.NOINC R2 ;  /* 0x0000000002007343 */ /* 0x004fea0003c00000 */
.L_x_62:
[----:B------:R-:W-:Y:S05]  /*2a70*/  BRA `(.L_x_34) ;  /* 0x00000000004c7947 */ /* 0x000fea0003800000 */
.L_x_61:
[----:B------:R-:W-:-:S04]  /*2a80*/  FSEL R5, RZ, 1, !P0 ;  /* 0x3f800000ff057808 */ /* 0x000fc80004000000 */
[----:B------:R-:W-:-:S04]  /*2a90*/  SHF.R.U32.HI R4, RZ, 0x17, R5 ;  /* 0x00000017ff047819 */ /* 0x000fc80000011605 */
[----:B------:R-:W-:-:S13]  /*2aa0*/  ISETP.NE.AND P1, PT, R4, 0xff, PT ;  /* 0x000000ff0400780c */ /* 0x000fda0003f25270 */
[--C-:B------:R-:W-:Y:S02]  /*2ab0*/  @P1 SHF.R.U32.HI R0, RZ, 0x16, R5.reuse ;  /* 0x00000016ff001819 */ /* 0x100fe40000011605 */
[----:B------:R-:W-:Y:S01]  /*2ac0*/  @P1 LOP3.LUT P0, RZ, R4, 0x3fffff, R5, 0xf8, !PT ;  /* 0x003fffff04ff1812 */ /* 0x000fe2000780f805 */
[----:B------:R-:W-:Y:S01]  /*2ad0*/  HFMA2 R5, -RZ, RZ, 0, 1.5199184417724609375e-05 ;  /* 0x000000ffff057431 */ /* 0x000fe200000001ff */
[----:B------:R-:W-:-:S04]  /*2ae0*/  @P1 LOP3.LUT R0, R0, 0x1, RZ, 0xc0, !PT ;  /* 0x0000000100001812 */ /* 0x000fc800078ec0ff */
[----:B------:R-:W-:Y:S01]  /*2af0*/  @P1 ISETP.EQ.U32.AND P2, PT, R0, 0x1, P0 ;  /* 0x000000010000180c */ /* 0x000fe20000742070 */
[----:B------:R-:W-:Y:S01]  /*2b00*/  @P1 VIADD R0, R4, 0x1 ;  /* 0x0000000104001836 */ /* 0x000fe20000000000 */
[----:B------:R-:W-:Y:S02]  /*2b10*/  PLOP3.LUT P0, PT, PT, PT, PT, 0x80, 0x8 ;  /* 0x000000000008781c */ /* 0x000fe40003f0f070 */
[----:B------:R-:W-:-:S13]  /*2b20*/  @P1 PLOP3.LUT P0, PT, P2, PT, PT, 0x80, 0x8 ;  /* 0x000000000008181c */ /* 0x000fda000170f070 */
[----:B------:R-:W-:-:S05]  /*2b30*/  @!P0 IMAD.MOV R0, RZ, RZ, R4 ;  /* 0x000000ffff008224 */ /* 0x000fca00078e0204 */
[----:B------:R-:W-:-:S05]  /*2b40*/  @P1 MOV R5, R0 ;  /* 0x0000000000051202 */ /* 0x000fca0000000f00 */
[----:B------:R4:W-:Y:S01]  /*2b50*/  STG.E.U8 desc[UR36][R2.64], R5 ;  /* 0x0000000502007986 */ /* 0x0009e2000c101124 */
[----:B------:R-:W-:Y:S05]  /*2b60*/  BRA `(.L_x_34) ;  /* 0x0000000000107947 */ /* 0x000fea0003800000 */
.L_x_60:
[----:B------:R-:W-:-:S05]  /*2b70*/  IMAD.MOV.U32 R5, RZ, RZ, RZ ;  /* 0x000000ffff057224 */ /* 0x000fca00078e00ff */
[----:B------:R0:W-:Y:S01]  /*2b80*/  STG.E.64 desc[UR36][R2.64], R4 ;  /* 0x0000000402007986 */ /* 0x0001e2000c101b24 */
[----:B------:R-:W-:Y:S05]  /*2b90*/  BRA `(.L_x_34) ;  /* 0x0000000000047947 */ /* 0x000fea0003800000 */
.L_x_59:
[----:B------:R3:W-:Y:S02]  /*2ba0*/  STG.E desc[UR36][R2.64], R4 ;  /* 0x0000000402007986 */ /* 0x0007e4000c101924 */
.L_x_34:
[----:B------:R-:W-:Y:S05]  /*2bb0*/  BSYNC.RECONVERGENT B6 ;  /* 0x0000000000067941 */ /* 0x000fea0003800200 */
.L_x_28:
[----:B------:R-:W-:-:S07]  /*2bc0*/  VIADD R17, R17, 0x80 ;  /* 0x0000008011117836 */ /* 0x000fce0000000000 */
.L_x_1:
[----:B------:R-:W-:Y:S05]  /*2bd0*/  BSYNC.RECONVERGENT B7 ;  /* 0x0000000000077941 */ /* 0x000fea0003800200 */
.L_x_0:
[----:B------:R-:W5:Y:S01]  /*2be0*/  LDCU UR4, c[0x0][0x380] ;  /* 0x00007000ff0477ac */ /* 0x000f620008000800 */
[----:B------:R-:W-:Y:S01]  /*2bf0*/  BSSY.RECONVERGENT B7, `(.L_x_63) ;  /* 0x00002ae000077945 */ /* 0x000fe20003800200 */
[----:B-----5:R-:W-:-:S13]  /*2c00*/  ISETP.GE.AND P0, PT, R17, UR4, PT ;  /* 0x0000000411007c0c */ /* 0x020fda000bf06270 */
[----:B------:R-:W-:Y:S05]  /*2c10*/  @P0 BRA `(.L_x_64) ;  /* 0x0000002800ac0947 */ /* 0x000fea0003800000 */
[----:B------:R-:W5:Y:S01]  /*2c20*/  LDCU UR4, c[0x0][0x388] ;  /* 0x00007100ff0477ac */ /* 0x000f620008000800 */
[----:B01----:R-:W-:Y:S02]  /*2c30*/  HFMA2 R0, -RZ, RZ, 0, 0 ;  /* 0x00000000ff007431 */ /* 0x003fe400000001ff */
[----:B------:R-:W-:Y:S01]  /*2c40*/  IMAD.MOV.U32 R16, RZ, RZ, RZ ;  /* 0x000000ffff107224 */ /* 0x000fe200078e00ff */
[----:B-----5:R-:W-:-:S09]  /*2c50*/  UISETP.NE.AND UP0, UPT, UR4, URZ, UPT ;  /* 0x000000ff0400728c */ /* 0x020fd2000bf05270 */
[----:B------:R-:W-:Y:S05]  /*2c60*/  BRA.U !UP0, `(.L_x_65) ;  /* 0x0000001108a87547 */ /* 0x000fea000b800000 */
[----:B------:R-:W2:Y:S01]  /*2c70*/  LDCU.64 UR4, c[0x0][0x390] ;  /* 0x00007200ff0477ac */ /* 0x000ea20008000a00 */
[----:B------:R-:W-:Y:S01]  /*2c80*/  IMAD.MOV.U32 R16, RZ, RZ, RZ ;  /* 0x000000ffff107224 */ /* 0x000fe200078e00ff */
[----:B------:R-:W0:Y:S01]  /*2c90*/  LDCU UR6, c[0x0][0x38c] ;  /* 0x00007180ff0677ac */ /* 0x000e220008000800 */
[----:B------:R-:W1:Y:S01]  /*2ca0*/  LDCU.64 UR8, c[0x0][0x4b8] ;  /* 0x00009700ff0877ac */ /* 0x000e620008000a00 */
[----:B------:R-:W-:Y:S01]  /*2cb0*/  UISETP.NE.AND UP0, UPT, UR41, URZ, UPT ;  /* 0x000000ff2900728c */ /* 0x000fe2000bf05270 */
[----:B--234-:R-:W-:-:S05]  /*2cc0*/  IMAD.HI.U32 R2, R17, UR4, R16 ;  /* 0x0000000411027c27 */ /* 0x01cfca000f8e0010 */
[----:B------:R-:W-:-:S04]  /*2cd0*/  SHF.R.U32.HI R3, RZ, UR5, R2 ;  /* 0x00000005ff037c19 */ /* 0x000fc80008011602 */
[----:B------:R-:W-:-:S05]  /*2ce0*/  IADD3 R0, PT, PT, -R3, RZ, RZ ;  /* 0x000000ff03007210 */ /* 0x000fca0007ffe1ff */
[----:B0-----:R-:W-:-:S04]  /*2cf0*/  IMAD R0, R0, UR6, R17 ;  /* 0x0000000600007c24 */ /* 0x001fc8000f8e0211 */
[C---:B-1----:R-:W-:Y:S02]  /*2d00*/  IMAD R16, R0.reuse, UR8, RZ ;  /* 0x0000000800107c24 */ /* 0x042fe4000f8e02ff */
        /* <DEDUP_REMOVED lines=281> */
[----:B------:R-:W2:Y:S02]  /*3ea0*/  LDCU.64 UR8, c[0x0][0x578] ;  /* 0x0000af00ff0877ac */ /* 0x000ea40008000a00 */
[----:B0-----:R-:W-:-:S05]  /*3eb0*/  IMAD.HI.U32 R2, R5, UR4, R4 ;  /* 0x0000000405027c27 */ /* 0x001fca000f8e0004 */
[----:B------:R-:W-:-:S04]  /*3ec0*/  SHF.R.U32.HI R2, RZ, UR5, R2 ;  /* 0x00000005ff027c19 */ /* 0x000fc80008011602 */
[----:B------:R-:W-:-:S05]  /*3ed0*/  IADD3 R3, PT, PT, -R2, RZ, RZ ;  /* 0x000000ff02037210 */ /* 0x000fca0007ffe1ff */
[----:B-1----:R-:W-:-:S04]  /*3ee0*/  IMAD R5, R3, UR6, R5 ;  /* 0x0000000603057c24 */ /* 0x002fc8000f8e0205 */
[C---:B--2---:R-:W-:Y:S02]  /*3ef0*/  IMAD R16, R5.reuse, UR8, R16 ;  /* 0x0000000805107c24 */ /* 0x044fe4000f8e0210 */
[----:B------:R-:W-:-:S07]  /*3f00*/  IMAD R0, R5, UR9, R0 ;  /* 0x0000000905007c24 */ /* 0x000fce000f8e0200 */
.L_x_65:
[----:B------:R-:W2:Y:S01]  /*3f10*/  LDCU.64 UR6, c[0x0][0x588] ;  /* 0x0000b100ff0677ac */ /* 0x000ea20008000a00 */
[----:B------:R-:W-:Y:S01]  /*3f20*/  BSSY.RECONVERGENT B6, `(.L_x_66) ;  /* 0x00000a0000067945 */ /* 0x000fe20003800200 */
[----:B------:R-:W-:-:S04]  /*3f30*/  UPRMT UR4, UR42, 0x9910, URZ ;  /* 0x000099102a047896 */ /* 0x000fc800080000ff */
[----:B------:R-:W-:Y:S01]  /*3f40*/  UISETP.GT.AND UP0, UPT, UR4, 0x9, UPT ;  /* 0x000000090400788c */ /* 0x000fe2000bf04270 */
[----:B--234-:R-:W-:-:S05]  /*3f50*/  IADD3 R2, P0, PT, R0, UR6, RZ ;  /* 0x0000000600027c10 */ /* 0x01cfca000ff1e0ff */
        /* <DEDUP_REMOVED lines=13> */
.L_x_70:
[----:B------:R-:W2:Y:S02]  /*4030*/  LDG.E.U8 R2, desc[UR36][R2.64] ;  /* 0x0000002402027981 */ /* 0x000ea4000c1e1100 */
[----:B--2---:R-:W-:Y:S01]  /*4040*/  ISETP.NE.AND P0, PT, R2, RZ, PT ;  /* 0x000000ff0200720c */ /* 0x004fe20003f05270 */
[----:B------:R-:W-:-:S12]  /*4050*/  BRA `(.L_x_72) ;  /* 0x0000000800307947 */ /* 0x000fd80003800000 */
.L_x_69:
        /* <DEDUP_REMOVED lines=10> */
.L_x_74:
[----:B------:R-:W2:Y:S02]  /*4100*/  LDG.E R2, desc[UR36][R2.64] ;  /* 0x0000002402027981 */ /* 0x000ea4000c1e1900 */
[----:B--2---:R-:W-:Y:S01]  /*4110*/  ISETP.NE.AND P0, PT, R2, RZ, PT ;  /* 0x000000ff0200720c */ /* 0x004fe20003f05270 */
[----:B------:R-:W-:-:S12]  /*4120*/  BRA `(.L_x_72) ;  /* 0x0000000400fc7947 */ /* 0x000fd80003800000 */
.L_x_73:
[----:B------:R-:W2:Y:S02]  /*4130*/  LDG.E.U16 R2, desc[UR36][R2.64] ;  /* 0x0000002402027981 */ /* 0x000ea4000c1e1500 */
[----:B--2---:R-:W-:Y:S01]  /*4140*/  ISETP.NE.AND P0, PT, R2, RZ, PT ;  /* 0x000000ff0200720c */ /* 0x004fe20003f05270 */
[----:B------:R-:W-:-:S12]  /*4150*/  BRA `(.L_x_72) ;  /* 0x0000000400f07947 */ /* 0x000fd80003800000 */
.L_x_68:
        /* <DEDUP_REMOVED lines=9> */
.L_x_76:
[----:B------:R-:W2:Y:S02]  /*41f0*/  LDG.E.U16 R0, desc[UR36][R2.64] ;  /* 0x0000002402007981 */ /* 0x000ea4000c1e1500 */
[----:B--2---:R-:W-:-:S05]  /*4200*/  HADD2.F32 R0, -RZ, R0.H0_H0 ;  /* 0x20000000ff007230 */ /* 0x004fca0000004100 */
[----:B------:R-:W-:Y:S01]  /*4210*/  FSETP.NEU.FTZ.AND P0, PT, R0, RZ, PT ;  /* 0x000000ff0000720b */ /* 0x000fe20003f1d000 */
[----:B------:R-:W-:-:S12]  /*4220*/  BRA `(.L_x_72) ;  /* 0x0000000400bc7947 */ /* 0x000fd80003800000 */
.L_x_75:
        /* <DEDUP_REMOVED lines=11> */
.L_x_78:
        /* <DEDUP_REMOVED lines=8> */
.L_x_77:
[----:B------:R-:W2:Y:S02]  /*4360*/  LDG.E.64 R2, desc[UR36][R2.64] ;  /* 0x0000002402027981 */ /* 0x000ea4000c1e1b00 */
[----:B--2---:R-:W-:Y:S01]  /*4370*/  DSETP.NEU.AND P0, PT, R2, RZ, PT ;  /* 0x000000ff0200722a */ /* 0x004fe20003f0d000 */
[----:B------:R-:W-:-:S13]  /*4380*/  BRA `(.L_x_72) ;  /* 0x0000000400647947 */ /* 0x000fda0003800000 */
.L_x_67:
        /* <DEDUP_REMOVED lines=11> */
.L_x_81:
[----:B------:R-:W2:Y:S02]  /*4440*/  LDG.E.128 R4, desc[UR36][R2.64] ;  /* 0x0000002402047981 */ /* 0x000ea4000c1e1d00 */
[----:B--2---:R-:W-:-:S06]  /*4450*/  DSETP.NEU.AND P0, PT, R6, RZ, PT ;  /* 0x000000ff0600722a */ /* 0x004fcc0003f0d000 */
[----:B------:R-:W-:Y:S01]  /*4460*/  DSETP.NEU.OR P0, PT, R4, RZ, P0 ;  /* 0x000000ff0400722a */ /* 0x000fe2000070d400 */
[----:B------:R-:W-:-:S13]  /*4470*/  BRA `(.L_x_72) ;  /* 0x0000000400287947 */ /* 0x000fda0003800000 */
.L_x_80:
        /* <DEDUP_REMOVED lines=9> */
.L_x_83:
[----:B------:R-:W2:Y:S02]  /*4510*/  LDG.E.U8 R2, desc[UR36][R2.64] ;  /* 0x0000002402027981 */ /* 0x000ea4000c1e1100 */
[----:B--2---:R-:W-:-:S05]  /*4520*/  IMAD.SHL.U32 R0, R2, 0x2000000, RZ ;  /* 0x0200000002007824 */ /* 0x004fca00078e00ff */
[----:B------:R-:W-:-:S13]  /*4530*/  ISETP.GE.U32.AND P0, PT, R0, 0x8000000, PT ;  /* 0x080000000000780c */ /* 0x000fda0003f06070 */
[----:B------:R-:W-:Y:S02]  /*4540*/  @!P0 SHF.L.U32 R4, R2, 0x8, RZ ;  /* 0x0000000802048819 */ /* 0x000fe400000006ff */
[----:B------:R-:W-:Y:S02]  /*4550*/  @P0 LEA.HI R0, R0, 0x70000000, RZ, 0x1c ;  /* 0x7000000000000811 */ /* 0x000fe400078fe0ff */
[----:B------:R-:W-:-:S03]  /*4560*/  @!P0 LOP3.LUT R4, R4, 0x7f00, RZ, 0xc0, !PT ;  /* 0x00007f0004048812 */ /* 0x000fc600078ec0ff */
[----:B------:R-:W-:Y:S01]  /*4570*/  @P0 FMUL.FTZ R0, R0, 1.9259299443872358531e-34 ;  /* 0x0780000000000820 */ /* 0x000fe20000410000 */
[----:B------:R-:W-:-:S05]  /*4580*/  @!P0 LOP3.LUT R4, R4, 0x3f000000, RZ, 0xfc, !PT ;  /* 0x3f00000004048812 */ /* 0x000fca00078efcff */
[----:B------:R-:W-:-:S05]  /*4590*/  @!P0 FADD.FTZ R0, R4, -0.5 ;  /* 0xbf00000004008421 */ /* 0x000fca0000010000 */
[----:B------:R-:W-:Y:S01]  /*45a0*/  LOP3.LUT P0, RZ, R0, 0x7fffffff, RZ, 0xc0, !PT ;  /* 0x7fffffff00ff7812 */ /* 0x000fe2000780c0ff */
[----:B------:R-:W-:-:S12]  /*45b0*/  BRA `(.L_x_72) ;  /* 0x0000000000d87947 */ /* 0x000fd80003800000 */
.L_x_82:
[----:B------:R-:W2:Y:S02]  /*45c0*/  LDG.E.U16 R0, desc[UR36][R2.64] ;  /* 0x0000002402007981 */ /* 0x000ea4000c1e1500 */
[----:B--2---:R-:W-:-:S05]  /*45d0*/  IMAD.U32 R0, R0, 0x10000, RZ ;  /* 0x0001000000007824 */ /* 0x004fca00078e00ff */
[----:B------:R-:W-:Y:S01]  /*45e0*/  FSETP.NEU.FTZ.AND P0, PT, R0, RZ, PT ;  /* 0x000000ff0000720b */ /* 0x000fe20003f1d000 */
[----:B------:R-:W-:-:S12]  /*45f0*/  BRA `(.L_x_72) ;  /* 0x0000000000c87947 */ /* 0x000fd80003800000 */
.L_x_79:
        /* <DEDUP_REMOVED lines=11> */
.L_x_86:
[----:B------:R-:W2:Y:S02]  /*46b0*/  LDG.E.U8 R2, desc[UR36][R2.64] ;  /* 0x0000002402027981 */ /* 0x000ea4000c1e1100 */
[----:B--2---:R-:W-:Y:S01]  /*46c0*/  ISETP.NE.AND P0, PT, R2, RZ, PT ;  /* 0x000000ff0200720c */ /* 0x004fe20003f05270 */
[----:B------:R-:W-:-:S12]  /*46d0*/  BRA `(.L_x_72) ;  /* 0x0000000000907947 */ /* 0x000fd80003800000 */
.L_x_85:
[----:B------:R-:W2:Y:S02]  /*46e0*/  LDG.E.U8 R2, desc[UR36][R2.64] ;  /* 0x0000002402027981 */ /* 0x000ea4000c1e1100 */
[----:B--2---:R-:W-:Y:S01]  /*46f0*/  ISETP.NE.AND P0, PT, R2, RZ, PT ;  /* 0x000000ff0200720c */ /* 0x004fe20003f05270 */
[----:B------:R-:W-:-:S12]  /*4700*/  BRA `(.L_x_72) ;  /* 0x0000000000847947 */ /* 0x000fd80003800000 */
.L_x_84:
[----:B------:R-:W-:-:S09]  /*4710*/  UISETP.NE.AND UP0, UPT, UR4, 0x1c, UPT ;  /* 0x0000001c0400788c */ /* 0x000fd2000bf05270 */
[----:B------:R-:W-:Y:S05]  /*4720*/  BRA.U !UP0, `(.L_x_87) ;  /* 0x0000000108747547 */ /* 0x000fea000b800000 */
[----:B------:R-:W-:-:S09]  /*4730*/  UISETP.NE.AND UP0, UPT, UR4, 0x1d, UPT ;  /* 0x0000001d0400788c */ /* 0x000fd2000bf05270 */
[----:B------:R-:W-:Y:S05]  /*4740*/  BRA.U !UP0, `(.L_x_88) ;  /* 0x00000001085c7547 */ /* 0x000fea000b800000 */
[----:B------:R-:W-:-:S09]  /*4750*/  UISETP.NE.AND UP0, UPT, UR4, 0x2c, UPT ;  /* 0x0000002c0400788c */ /* 0x000fd2000bf05270 */
[----:B------:R-:W-:Y:S05]  /*4760*/  BRA.U UP0, `(.L_x_71) ;  /* 0x00000001000c7547 */ /* 0x000fea000b800000 */
[----:B------:R-:W2:Y:S02]  /*4770*/  LDG.E.U8 R2, desc[UR36][R2.64] ;  /* 0x0000002402027981 */ /* 0x000ea4000c1e1100 */
[----:B--2---:R-:W-:Y:S01]  /*4780*/  ISETP.NE.AND P0, PT, R2, RZ, PT ;  /* 0x000000ff0200720c */ /* 0x004fe20003f05270 */
[----:B------:R-:W-:-:S12]  /*4790*/  BRA `(.L_x_72) ;  /* 0x0000000000607947 */ /* 0x000fd80003800000 */
.L_x_71:
[----:B------:R-:W-:Y:S01]  /*47a0*/  MOV R2, 0x0 ;  /* 0x0000000000027802 */ /* 0x000fe20000000f00 */
[----:B------:R-:W0:Y:S01]  /*47b0*/  LDCU.64 UR4, c[0x4][0x148] ;  /* 0x01002900ff0477ac */ /* 0x000e220008000a00 */
[----:B------:R-:W-:Y:S02]  /*47c0*/  HFMA2 R12, -RZ, RZ, 0, 5.9604644775390625e-08 ;  /* 0x00000001ff0c7431 */ /* 0x000fe400000001ff */
[----:B------:R-:W-:Y:S01]  /*47d0*/  IMAD.MOV.U32 R8, RZ, RZ, 0x4e ;  /* 0x0000004eff087424 */ /* 0x000fe200078e00ff */
[----:B------:R-:W1:Y:S01]  /*47e0*/  LDCU.64 UR6, c[0x4][0x150] ;  /* 0x01002a00ff0677ac */ /* 0x000e620008000a00 */
[----:B------:R-:W2:Y:S01]  /*47f0*/  LDC.64 R2, c[0x4][R2] ;  /* 0x0100000002027b82 */ /* 0x000ea20000000a00 */
[----:B------:R-:W-:Y:S01]  /*4800*/  IMAD.MOV.U32 R13, RZ, RZ, RZ ;  /* 0x000000ffff0d7224 */ /* 0x000fe200078e00ff */
[----:B------:R-:W3:Y:S01]  /*4810*/  LDCU.64 UR8, c[0x4][0x58] ;  /* 0x01000b00ff0877ac */ /* 0x000ee20008000a00 */
[----:B0-----:R-:W-:Y:S01]  /*4820*/  IMAD.U32 R4, RZ, RZ, UR4 ;  /* 0x00000004ff047e24 */ /* 0x001fe2000f8e00ff */
[----:B------:R-:W-:Y:S01]  /*4830*/  MOV R5, UR5 ;  /* 0x0000000500057c02 */ /* 0x000fe20008000f00 */
[----:B-1----:R-:W-:-:S02]  /*4840*/  IMAD.U32 R6, RZ, RZ, UR6 ;  /* 0x00000006ff067e24 */ /* 0x002fc4000f8e00ff */
[----:B------:R-:W-:Y:S01]  /*4850*/  IMAD.U32 R7, RZ, RZ, UR7 ;  /* 0x00000007ff077e24 */ /* 0x000fe2000f8e00ff */
[----:B---3--:R-:W-:Y:S01]  /*4860*/  MOV R10, UR8 ;  /* 0x00000008000a7c02 */ /* 0x008fe20008000f00 */
[----:B------:R-:W-:-:S07]  /*4870*/  IMAD.U32 R11, RZ, RZ, UR9 ;  /* 0x00000009ff0b7e24 */ /* 0x000fce000f8e00ff */
[----:B------:R-:W-:-:S07]  /*4880*/  LEPC R20, `(.L_x_89) ;  /* 0x000000001014794e */ /* 0x000fce0000000000 */
[----:B--2---:R-:W-:Y:S05]  /*4890*/  CALL.ABS.NOINC R2 ;  /* 0x0000000002007343 */ /* 0x004fea0003c00000 */
.L_x_89:
[----:B------:R-:W-:Y:S01]  /*48a0*/  PLOP3.LUT P0, PT, PT, PT, PT, 0x8, 0x80 ;  /* 0x000000000080781c */ /* 0x000fe20003f0e170 */
[----:B------:R-:W-:-:S12]  /*48b0*/  BRA `(.L_x_72) ;  /* 0x0000000000187947 */ /* 0x000fd80003800000 */
.L_x_88:
[----:B------:R-:W2:Y:S02]  /*48c0*/  LDG.E.64 R2, desc[UR36][R2.64] ;  /* 0x0000002402027981 */ /* 0x000ea4000c1e1b00 */
[----:B--2---:R-:W-:-:S04]  /*48d0*/  ISETP.NE.U32.AND P0, PT, R2, RZ, PT ;  /* 0x000000ff0200720c */ /* 0x004fc80003f05070 */
[----:B------:R-:W-:Y:S01]  /*48e0*/  ISETP.NE.AND.EX P0, PT, R3, RZ, PT, P0 ;  /* 0x000000ff0300720c */ /* 0x000fe20003f05300 */
[----:B------:R-:W-:-:S12]  /*48f0*/  BRA `(.L_x_72) ;  /* 0x0000000000087947 */ /* 0x000fd80003800000 */
.L_x_87:
[----:B------:R-:W2:Y:S02]  /*4900*/  LDG.E R2, desc[UR36][R2.64] ;  /* 0x0000002402027981 */ /* 0x000ea4000c1e1900 */
[----:B--2---:R-:W-:-:S13]  /*4910*/  ISETP.NE.AND P0, PT, R2, RZ, PT ;  /* 0x000000ff0200720c */ /* 0x004fda0003f05270 */
.L_x_72:
[----:B------:R-:W-:Y:S05]  /*4920*/  BSYNC.RECONVERGENT B6 ;  /* 0x0000000000067941 */ /* 0x000fea0003800200 */
.L_x_66:
        /* <DEDUP_REMOVED lines=8> */
[----:B0-----:R-:W-:-:S05]  /*49b0*/  IADD3 R2, P1, PT, R16, UR6, RZ ;  /* 0x0000000610027c10 */ /* 0x001fca000ff3e0ff */
[----:B------:R-:W-:Y:S01]  /*49c0*/  IMAD.X R3, RZ, RZ, UR7, P1 ;  /* 0x00000007ff037e24 */ /* 0x000fe200088e06ff */
[----:B------:R-:W-:Y:S07]  /*49d0*/  BRA.U UP0, `(.L_x_91) ;  /* 0x0000000100e47547 */ /* 0x000fee000b800000 */
        /* <DEDUP_REMOVED lines=10> */
.L_x_94:
[----:B------:R0:W-:Y:S01]  /*4a80*/  STG.E.U8 desc[UR36][R2.64], R4 ;  /* 0x0000000402007986 */ /* 0x0001e2000c101124 */
[----:B------:R-:W-:Y:S05]  /*4a90*/  BRA `(.L_x_96) ;  /* 0x0000000c00047947 */ /* 0x000fea0003800000 */
.L_x_93:
[----:B------:R-:W-:-:S09]  /*4aa0*/  UISETP.NE.AND UP0, UPT, UR5, 0x2, UPT ;  /* 0x000000020500788c */ /* 0x000fd2000bf05270 */
[----:B------:R-:W-:Y:S05]  /*4ab0*/  BRA.U !UP0, `(.L_x_97) ;  /* 0x0000000108247547 */ /* 0x000fea000b800000 */
[----:B------:R-:W-:-:S09]  /*4ac0*/  UISETP.NE.AND UP0, UPT, UR5, 0x3, UPT ;  /* 0x000000030500788c */ /* 0x000fd2000bf05270 */
[----:B------:R-:W-:Y:S05]  /*4ad0*/  BRA.U !UP0, `(.L_x_98) ;  /* 0x0000000108147547 */ /* 0x000fea000b800000 */
[----:B------:R-:W-:-:S09]  /*4ae0*/  UISETP.NE.AND UP0, UPT, UR5, 0x4, UPT ;  /* 0x000000040500788c */ /* 0x000fd2000bf05270 */
[----:B------:R-:W-:Y:S05]  /*4af0*/  BRA.U UP0, `(.L_x_95) ;  /* 0x0000000900207547 */ /* 0x000fea000b800000 */
[----:B------:R-:W-:-:S05]  /*4b00*/  HFMA2 R5, -RZ, RZ, 0, 0 ;  /* 0x00000000ff057431 */ /* 0x000fca00000001ff */
[----:B------:R0:W-:Y:S01]  /*4b10*/  STG.E.64 desc[UR36][R2.64], R4 ;  /* 0x0000000402007986 */ /* 0x0001e2000c101b24 */
[----:B------:R-:W-:Y:S05]  /*4b20*/  BRA `(.L_x_96) ;  /* 0x0000000800e07947 */ /* 0x000fea0003800000 */
.L_x_98:
[----:B------:R0:W-:Y:S01]  /*4b30*/  STG.E desc[UR36][R2.64], R4 ;  /* 0x0000000402007986 */ /* 0x0001e2000c101924 */
[----:B------:R-:W-:Y:S05]  /*4b40*/  BRA `(.L_x_96) ;  /* 0x0000000800d87947 */ /* 0x000fea0003800000 */
.L_x_97:
[----:B------:R0:W-:Y:S01]  /*4b50*/  STG.E.U16 desc[UR36][R2.64], R4 ;  /* 0x0000000402007986 */ /* 0x0001e2000c101524 */
[----:B------:R-:W-:Y:S05]  /*4b60*/  BRA `(.L_x_96) ;  /* 0x0000000800d07947 */ /* 0x000fea0003800000 */
.L_x_92:
        /* <DEDUP_REMOVED lines=9> */
.L_x_100:
[----:B------:R-:W-:-:S04]  /*4c00*/  FSEL R0, RZ, 1, !P0 ;  /* 0x3f800000ff007808 */ /* 0x000fc80004000000 */
[----:B------:R-:W-:-:S05]  /*4c10*/  F2FP.F16.F32.PACK_AB R0, RZ, R0 ;  /* 0x00000000ff00723e */ /* 0x000fca00000000ff */
[----:B------:R3:W-:Y:S01]  /*4c20*/  STG.E.U16 desc[UR36][R2.64], R0 ;  /* 0x0000000002007986 */ /* 0x0007e2000c101524 */
[----:B------:R-:W-:Y:S05]  /*4c30*/  BRA `(.L_x_96) ;  /* 0x00000008009c7947 */ /* 0x000fea0003800000 */
.L_x_99:
        /* <DEDUP_REMOVED lines=10> */
.L_x_102:
[----:B------:R-:W-:-:S04]  /*4ce0*/  FSEL R0, RZ, 1, !P0 ;  /* 0x3f800000ff007808 */ /* 0x000fc80004000000 */
[----:B------:R-:W-:-:S04]  /*4cf0*/  F2FP.F16.F32.PACK_AB R5, RZ, R0 ;  /* 0x00000000ff05723e */ /* 0x000fc800000000ff */
[----:B------:R-:W-:-:S05]  /*4d00*/  PRMT R5, R5, 0x5410, RZ ;  /* 0x0000541005057816 */ /* 0x000fca00000000ff */
[----:B------:R0:W-:Y:S01]  /*4d10*/  STG.E desc[UR36][R2.64], R5 ;  /* 0x0000000502007986 */ /* 0x0001e2000c101924 */
[----:B------:R-:W-:Y:S05]  /*4d20*/  BRA `(.L_x_96) ;  /* 0x0000000800607947 */ /* 0x000fea0003800000 */
.L_x_101:
[----:B------:R-:W-:Y:S01]  /*4d30*/  FSEL R5, RZ, 1.875, !P0 ;  /* 0x3ff00000ff057808 */ /* 0x000fe20004000000 */
[----:B------:R-:W-:-:S05]  /*4d40*/  IMAD.MOV.U32 R4, RZ, RZ, RZ ;  /* 0x000000ffff047224 */ /* 0x000fca00078e00ff */
[----:B------:R2:W-:Y:S01]  /*4d50*/  STG.E.64 desc[UR36][R2.64], R4 ;  /* 0x0000000402007986 */ /* 0x0005e2000c101b24 */
[----:B------:R-:W-:Y:S05]  /*4d60*/  BRA `(.L_x_96) ;  /* 0x0000000800507947 */ /* 0x000fea0003800000 */
.L_x_91:
[----:B------:R-:W-:-:S09]  /*4d70*/  UISETP.GT.AND UP0, UPT, UR5, 0x18, UPT ;  /* 0x000000180500788c */ /* 0x000fd2000bf04270 */
[----:B------:R-:W-:Y:S05]  /*4d80*/  BRA.U !UP0, `(.L_x_103) ;  /* 0x0000000508307547 */ /* 0x000fea000b800000 */
        /* <DEDUP_REMOVED lines=10> */
.L_x_106:
[----:B------:R-:W-:Y:S01]  /*4e30*/  FSEL R5, RZ, 1, !P0 ;  /* 0x3f800000ff057808 */ /* 0x000fe20004000000 */
[----:B------:R-:W-:Y:S01]  /*4e40*/  BSSY.RECONVERGENT B0, `(.L_x_107) ;  /* 0x0000010000007945 */ /* 0x000fe20003800200 */
[----:B------:R-:W-:Y:S02]  /*4e50*/  MOV R0, 0x80 ;  /* 0x0000008000007802 */ /* 0x000fe40000000f00 */
[----:B------:R-:W-:-:S13]  /*4e60*/  ISETP.GT.U32.AND P0, PT, R5, 0x437fffff, PT ;  /* 0x437fffff0500780c */ /* 0x000fda0003f04070 */
[----:B------:R-:W-:Y:S05]  /*4e70*/  @P0 BRA `(.L_x_108) ;  /* 0x0000000000300947 */ /* 0x000fea0003800000 */
[----:B------:R-:W-:-:S13]  /*4e80*/  ISETP.GE.U32.AND P0, PT, R5, 0x3c000000, PT ;  /* 0x3c0000000500780c */ /* 0x000fda0003f06070 */
[----:B------:R-:W-:-:S04]  /*4e90*/  @P0 SHF.R.U32.HI R0, RZ, 0x14, R5 ;  /* 0x00000014ff000819 */ /* 0x000fc80000011605 */
[----:B------:R-:W-:-:S04]  /*4ea0*/  @P0 LOP3.LUT R0, R0, 0x1, RZ, 0xc0, !PT ;  /* 0x0000000100000812 */ /* 0x000fc800078ec0ff */
[----:B------:R-:W-:-:S04]  /*4eb0*/  @P0 IADD3 R0, PT, PT, R5, 0x487ffff, R0 ;  /* 0x0487ffff05000810 */ /* 0x000fc80007ffe000 */
[----:B------:R-:W-:-:S04]  /*4ec0*/  @P0 SHF.R.U32.HI R0, RZ, 0x14, R0 ;  /* 0x00000014ff000819 */ /* 0x000fc80000011600 */
[----:B------:R-:W-:Y:S01]  /*4ed0*/  @P0 LOP3.LUT R0, R0, 0xff, RZ, 0xc0, !PT ;  /* 0x000000ff00000812 */ /* 0x000fe200078ec0ff */
[----:B------:R-:W-:Y:S06]  /*4ee0*/  @P0 BRA `(.L_x_108) ;  /* 0x0000000000140947 */ /* 0x000fec0003800000 */
[----:B------:R-:W-:-:S05]  /*4ef0*/  FADD.FTZ R0, R5, 8192 ;  /* 0x4600000005007421 */ /* 0x000fca0000010000 */
[----:B------:R-:W-:Y:S02]  /*4f00*/  LOP3.LUT P0, R4, R0, 0xff, RZ, 0xc0, !PT ;  /* 0x000000ff00047812 */ /* 0x000fe4000780c0ff */
[----:B------:R-:W-:-:S11]  /*4f10*/  PRMT R0, RZ, 0x7610, R0 ;  /* 0x00007610ff007816 */ /* 0x000fd60000000000 */
[----:B------:R-:W-:Y:S05]  /*4f20*/  @!P0 BRA `(.L_x_108) ;  /* 0x0000000000048947 */ /* 0x000fea0003800000 */
[----:B------:R-:W-:-:S07]  /*4f30*/  IMAD.MOV.U32 R0, RZ, RZ, R4 ;  /* 0x000000ffff007224 */ /* 0x000fce00078e0004 */
.L_x_108:
[----:B------:R-:W-:Y:S05]  /*4f40*/  BSYNC.RECONVERGENT B0 ;  /* 0x0000000000007941 */ /* 0x000fea0003800200 */
.L_x_107:
[----:B------:R0:W-:Y:S01]  /*4f50*/  STG.E.U8 desc[UR36][R2.64], R0 ;  /* 0x0000000002007986 */ /* 0x0001e2000c101124 */
[----:B------:R-:W-:Y:S05]  /*4f60*/  BRA `(.L_x_96) ;  /* 0x0000000400d07947 */ /* 0x000fea0003800000 */
.L_x_105:
[----:B------:R-:W-:Y:S01]  /*4f70*/  FSEL R5, RZ, 1, !P0 ;  /* 0x3f800000ff057808 */ /* 0x000fe20004000000 */
[----:B------:R-:W-:Y:S01]  /*4f80*/  BSSY.RECONVERGENT B0, `(.L_x_109) ;  /* 0x0000010000007945 */ /* 0x000fe20003800200 */
[----:B------:R-:W-:Y:S02]  /*4f90*/  IMAD.MOV.U32 R0, RZ, RZ, 0x80 ;  /* 0x00000080ff007424 */ /* 0x000fe400078e00ff */
        /* <DEDUP_REMOVED lines=13> */
[----:B------:R-:W-:-:S07]  /*5070*/  MOV R0, R4 ;  /* 0x0000000400007202 */ /* 0x000fce0000000f00 */
.L_x_110:
[----:B------:R-:W-:Y:S05]  /*5080*/  BSYNC.RECONVERGENT B0 ;  /* 0x0000000000007941 */ /* 0x000fea0003800200 */
.L_x_109:
[----:B------:R0:W-:Y:S01]  /*5090*/  STG.E.U8 desc[UR36][R2.64], R0 ;  /* 0x0000000002007986 */ /* 0x0001e2000c101124 */
[----:B------:R-:W-:Y:S05]  /*50a0*/  BRA `(.L_x_96) ;  /* 0x0000000400807947 */ /* 0x000fea0003800000 */
.L_x_104:
[----:B------:R-:W-:-:S09]  /*50b0*/  UISETP.NE.AND UP0, UPT, UR5, 0x1c, UPT ;  /* 0x0000001c0500788c */ /* 0x000fd2000bf05270 */
[----:B------:R-:W-:Y:S05]  /*50c0*/  BRA.U !UP0, `(.L_x_111) ;  /* 0x0000000108587547 */ /* 0x000fea000b800000 */
[----:B------:R-:W-:-:S09]  /*50d0*/  UISETP.NE.AND UP0, UPT, UR5, 0x1d, UPT ;  /* 0x0000001d0500788c */ /* 0x000fd2000bf05270 */
[----:B------:R-:W-:Y:S05]  /*50e0*/  BRA.U !UP0, `(.L_x_112) ;  /* 0x0000000108447547 */ /* 0x000fea000b800000 */
[----:B------:R-:W-:-:S09]  /*50f0*/  UISETP.NE.AND UP0, UPT, UR5, 0x2c, UPT ;  /* 0x0000002c0500788c */ /* 0x000fd2000bf05270 */
[----:B------:R-:W-:Y:S05]  /*5100*/  BRA.U UP0, `(.L_x_95) ;  /* 0x00000001009c7547 */ /* 0x000fea000b800000 */
[----:B------:R-:W-:-:S04]  /*5110*/  FSEL R5, RZ, 1, !P0 ;  /* 0x3f800000ff057808 */ /* 0x000fc80004000000 */
[----:B------:R-:W-:-:S04]  /*5120*/  SHF.R.U32.HI R4, RZ, 0x17, R5 ;  /* 0x00000017ff047819 */ /* 0x000fc80000011605 */
[----:B------:R-:W-:-:S13]  /*5130*/  ISETP.NE.AND P1, PT, R4, 0xff, PT ;  /* 0x000000ff0400780c */ /* 0x000fda0003f25270 */
[--C-:B------:R-:W-:Y:S02]  /*5140*/  @P1 SHF.R.U32.HI R0, RZ, 0x16, R5.reuse ;  /* 0x00000016ff001819 */ /* 0x100fe40000011605 */
[----:B------:R-:W-:Y:S01]  /*5150*/  @P1 LOP3.LUT P0, RZ, R4, 0x3fffff, R5, 0xf8, !PT ;  /* 0x003fffff04ff1812 */ /* 0x000fe2000780f805 */
[----:B------:R-:W-:Y:S01]  /*5160*/  IMAD.MOV.U32 R5, RZ, RZ, 0xff ;  /* 0x000000ffff057424 */ /* 0x000fe200078e00ff */
[----:B------:R-:W-:-:S04]  /*5170*/  @P1 LOP3.LUT R0, R0, 0x1, RZ, 0xc0, !PT ;  /* 0x0000000100001812 */ /* 0x000fc800078ec0ff */
[----:B------:R-:W-:Y:S01]  /*5180*/  @P1 ISETP.EQ.U32.AND P2, PT, R0, 0x1, P0 ;  /* 0x000000010000180c */ /* 0x000fe20000742070 */
[----:B------:R-:W-:Y:S01]  /*5190*/  @P1 VIADD R0, R4, 0x1 ;  /* 0x0000000104001836 */ /* 0x000fe20000000000 */
[----:B------:R-:W-:Y:S02]  /*51a0*/  PLOP3.LUT P0, PT, PT, PT, PT, 0x80, 0x8 ;  /* 0x000000000008781c */ /* 0x000fe40003f0f070 */
[----:B------:R-:W-:-:S13]  /*51b0*/  @P1 PLOP3.LUT P0, PT, P2, PT, PT, 0x80, 0x8 ;  /* 0x000000000008181c */ /* 0x000fda000170f070 */
[----:B------:R-:W-:-:S05]  /*51c0*/  @!P0 IADD3 R0, PT, PT, R4, RZ, RZ ;  /* 0x000000ff04008210 */ /* 0x000fca0007ffe0ff */
[----:B------:R-:W-:-:S05]  /*51d0*/  @P1 IMAD.MOV.U32 R5, RZ, RZ, R0 ;  /* 0x000000ffff051224 */ /* 0x000fca00078e0000 */
[----:B------:R0:W-:Y:S01]  /*51e0*/  STG.E.U8 desc[UR36][R2.64], R5 ;  /* 0x0000000502007986 */ /* 0x0001e2000c101124 */
[----:B------:R-:W-:Y:S05]  /*51f0*/  BRA `(.L_x_96) ;  /* 0x00000004002c7947 */ /* 0x000fea0003800000 */
.L_x_112:
[----:B------:R-:W-:-:S05]  /*5200*/  HFMA2 R5, -RZ, RZ, 0, 0 ;  /* 0x00000000ff057431 */ /* 0x000fca00000001ff */
[----:B------:R0:W-:Y:S01]  /*5210*/  STG.E.64 desc[UR36][R2.64], R4 ;  /* 0x0000000402007986 */ /* 0x0001e2000c101b24 */
[----:B------:R-:W-:Y:S05]  /*5220*/  BRA `(.L_x_96) ;  /* 0x0000000400207947 */ /* 0x000fea0003800000 */
.L_x_111:
[----:B------:R0:W-:Y:S01]  /*5230*/  STG.E desc[UR36][R2.64], R4 ;  /* 0x0000000402007986 */ /* 0x0001e2000c101924 */
[----:B------:R-:W-:Y:S05]  /*5240*/  BRA `(.L_x_96) ;  /* 0x0000000400187947 */ /* 0x000fea0003800000 */
.L_x_103:
        /* <DEDUP_REMOVED lines=8> */
.L_x_114:
[----:B------:R-:W-:Y:S02]  /*52d0*/  FSEL R5, RZ, 1.875, !P0 ;  /* 0x3ff00000ff057808 */ /* 0x000fe40004000000 */
[----:B------:R-:W-:Y:S01]  /*52e0*/  CS2R R6, SRZ ;  /* 0x0000000000067805 */ /* 0x000fe2000001ff00 */
[----:B------:R-:W-:-:S05]  /*52f0*/  IMAD.MOV.U32 R4, RZ, RZ, RZ ;  /* 0x000000ffff047224 */ /* 0x000fca00078e00ff */
[----:B------:R0:W-:Y:S01]  /*5300*/  STG.E.128 desc[UR36][R2.64], R4 ;  /* 0x0000000402007986 */ /* 0x0001e2000c101d24 */
[----:B------:R-:W-:Y:S05]  /*5310*/  BRA `(.L_x_96) ;  /* 0x0000000000e47947 */ /* 0x000fea0003800000 */
.L_x_113:
[----:B------:R-:W-:-:S09]  /*5320*/  UISETP.NE.AND UP0, UPT, UR5, 0xf, UPT ;  /* 0x0000000f0500788c */ /* 0x000fd2000bf05270 */
[----:B------:R-:W-:Y:S05]  /*5330*/  BRA.U !UP0, `(.L_x_115) ;  /* 0x0000000108d07547 */ /* 0x000fea000b800000 */
[----:B------:R-:W-:-:S09]  /*5340*/  UISETP.NE.AND UP0, UPT, UR5, 0x17, UPT ;  /* 0x000000170500788c */ /* 0x000fd2000bf05270 */
[----:B------:R-:W-:Y:S05]  /*5350*/  BRA.U !UP0, `(.L_x_116) ;  /* 0x0000000108847547 */ /* 0x000fea000b800000 */
[----:B------:R-:W-:-:S09]  /*5360*/  UISETP.NE.AND UP0, UPT, UR5, 0x18, UPT ;  /* 0x000000180500788c */ /* 0x000fd2000bf05270 */
[----:B------:R-:W-:Y:S05]  /*5370*/  BRA.U !UP0, `(.L_x_117) ;  /* 0x0000000108447547 */ /* 0x000fea000b800000 */
.L_x_95:
[----:B------:R-:W-:Y:S01]  /*5380*/  MOV R0, 0x0 ;  /* 0x0000000000007802 */ /* 0x000fe20000000f00 */
[----:B------:R-:W0:Y:S01]  /*5390*/  LDCU.64 UR4, c[0x4][0x148] ;  /* 0x01002900ff0477ac */ /* 0x000e220008000a00 */
[----:B------:R-:W-:Y:S02]  /*53a0*/  HFMA2 R8, -RZ, RZ, 0, 6.020069122314453125e-06 ;  /* 0x00000065ff087431 */ /* 0x000fe400000001ff */
[----:B------:R-:W-:Y:S01]  /*53b0*/  IMAD.MOV.U32 R12, RZ, RZ, 0x1 ;  /* 0x00000001ff0c7424 */ /* 0x000fe200078e00ff */
[----:B------:R1:W2:Y:S01]  /*53c0*/  LDC.64 R2, c[0x4][R0] ;  /* 0x0100000000027b82 */ /* 0x0002a20000000a00 */
[----:B------:R-:W3:Y:S01]  /*53d0*/  LDCU.64 UR6, c[0x4][0x150] ;  /* 0x01002a00ff0677ac */ /* 0x000ee20008000a00 */
[----:B------:R-:W-:Y:S01]  /*53e0*/  MOV R13, RZ ;  /* 0x000000ff000d7202 */ /* 0x000fe20000000f00 */
[----:B------:R-:W4:Y:S01]  /*53f0*/  LDCU.64 UR8, c[0x4][0x60] ;  /* 0x01000c00ff0877ac */ /* 0x000f220008000a00 */
[----:B0-----:R-:W-:Y:S01]  /*5400*/  MOV R4, UR4 ;  /* 0x0000000400047c02 */ /* 0x001fe20008000f00 */
[----:B------:R-:W-:Y:S01]  /*5410*/  IMAD.U32 R5, RZ, RZ, UR5 ;  /* 0x00000005ff057e24 */ /* 0x000fe2000f8e00ff */
[----:B---3--:R-:W-:Y:S01]  /*5420*/  MOV R6, UR6 ;  /* 0x0000000600067c02 */ /* 0x008fe20008000f00 */
[----:B------:R-:W-:Y:S01]  /*5430*/  IMAD.U32 R7, RZ, RZ, UR7 ;  /* 0x00000007ff077e24 */ /* 0x000fe2000f8e00ff */
[----:B----4-:R-:W-:Y:S01]  /*5440*/  MOV R10, UR8 ;  /* 0x00000008000a7c02 */ /* 0x010fe20008000f00 */
[----:B-1----:R-:W-:-:S07]  /*5450*/  IMAD.U32 R11, RZ, RZ, UR9 ;  /* 0x00000009ff0b7e24 */ /* 0x002fce000f8e00ff */
[----:B------:R-:W-:-:S07]  /*5460*/  LEPC R20, `(.L_x_118) ;  /* 0x000000001014794e */ /* 0x000fce0000000000 */
[----:B--2---:R-:W-:Y:S05]  /*5470*/  CALL.ABS.NOINC R2 ;  /* 0x0000000002007343 */ /* 0x004fea0003c00000 */
.L_x_118:
[----:B------:R-:W-:Y:S05]  /*5480*/  BRA `(.L_x_96) ;  /* 0x0000000000887947 */ /* 0x000fea0003800000 */
.L_x_117:
        /* <DEDUP_REMOVED lines=9> */
[----:B------:R-:W-:Y:S01]  /*5520*/  @P0 SHF.R.U32.HI R5, RZ, 0x14, R0 ;  /* 0x00000014ff050819 */ /* 0x000fe20000011600 */
[----:B------:R-:W-:-:S07]  /*5530*/  @!P0 FADD.FTZ R5, R7, 16384 ;  /* 0x4680000007058421 */ /* 0x000fce0000010000 */
.L_x_120:
[----:B------:R-:W-:Y:S05]  /*5540*/  BSYNC.RECONVERGENT B0 ;  /* 0x0000000000007941 */ /* 0x000fea0003800200 */
.L_x_119:
[----:B------:R0:W-:Y:S01]  /*5550*/  STG.E.U8 desc[UR36][R2.64], R5 ;  /* 0x0000000502007986 */ /* 0x0001e2000c101124 */
[----:B------:R-:W-:Y:S05]  /*5560*/  BRA `(.L_x_96) ;  /* 0x0000000000507947 */ /* 0x000fea0003800000 */
.L_x_116:
[----:B------:R-:W-:-:S04]  /*5570*/  FSEL R7, RZ, 1, !P0 ;  /* 0x3f800000ff077808 */ /* 0x000fc80004000000 */
[----:B------:R-:W-:-:S13]  /*5580*/  ISETP.GT.U32.AND P0, PT, R7, 0x477fffff, PT ;  /* 0x477fffff0700780c */ /* 0x000fda0003f04070 */
[----:B------:R-:W-:Y:S05]  /*5590*/  @P0 BRA `(.L_x_121) ;  /* 0x0000000000240947 */ /* 0x000fea0003800000 */
[----:B------:R-:W-:-:S13]  /*55a0*/  ISETP.GE.U32.AND P0, PT, R7, 0x38800000, PT ;  /* 0x388000000700780c */ /* 0x000fda0003f06070 */
[----:B------:R-:W-:-:S04]  /*55b0*/  @P0 SHF.R.U32.HI R0, RZ, 0x15, R7 ;  /* 0x00000015ff000819 */ /* 0x000fc80000011607 */
[----:B------:R-:W-:-:S04]  /*55c0*/  @P0 LOP3.LUT R0, R0, 0x1, RZ, 0xc0, !PT ;  /* 0x0000000100000812 */ /* 0x000fc800078ec0ff */
[C---:B------:R-:W-:Y:S01]  /*55d0*/  @P0 IADD3 R0, PT, PT, R7.reuse, 0x80fffff, R0 ;  /* 0x080fffff07000810 */ /* 0x040fe20007ffe000 */
[----:B------:R-:W-:-:S03]  /*55e0*/  @!P0 FADD.FTZ R7, R7, 128 ;  /* 0x4300000007078421 */ /* 0x000fc60000010000 */
[----:B------:R-:W-:-:S05]  /*55f0*/  @P0 SHF.R.U32.HI R5, RZ, 0x15, R0 ;  /* 0x00000015ff050819 */ /* 0x000fca0000011600 */
[----:B------:R0:W-:Y:S04]  /*5600*/  @P0 STG.E.U8 desc[UR36][R2.64], R5 ;  /* 0x0000000502000986 */ /* 0x0001e8000c101124 */
[----:B------:R0:W-:Y:S01]  /*5610*/  @!P0 STG.E.U8 desc[UR36][R2.64], R7 ;  /* 0x0000000702008986 */ /* 0x0001e2000c101124 */
[----:B------:R-:W-:Y:S05]  /*5620*/  BRA `(.L_x_96) ;  /* 0x0000000000207947 */ /* 0x000fea0003800000 */
.L_x_121:
[----:B------:R-:W-:Y:S01]  /*5630*/  HFMA2 R5, -RZ, RZ, 0, 7.569789886474609375e-06 ;  /* 0x0000007fff057431 */ /* 0x000fe200000001ff */
[----:B------:R-:W-:-:S04]  /*5640*/  ISETP.GT.U32.AND P0, PT, R7, 0x7f800000, PT ;  /* 0x7f8000000700780c */ /* 0x000fc80003f04070 */
[----:B------:R-:W-:-:S05]  /*5650*/  SEL R5, R5, 0x7c, P0 ;  /* 0x0000007c05057807 */ /* 0x000fca0000000000 */
[----:B------:R0:W-:Y:S01]  /*5660*/  STG.E.U8 desc[UR36][R2.64], R5 ;  /* 0x0000000502007986 */ /* 0x0001e2000c101124 */
[----:B------:R-:W-:Y:S05]  /*5670*/  BRA `(.L_x_96) ;  /* 0x00000000000c7947 */ /* 0x000fea0003800000 */
.L_x_115:
[----:B------:R-:W-:-:S04]  /*5680*/  FSEL R0, RZ, 1, !P0 ;  /* 0x3f800000ff007808 */ /* 0x000fc80004000000 */
[----:B------:R-:W-:-:S05]  /*5690*/  F2FP.BF16.F32.PACK_AB R0, RZ, R0 ;  /* 0x00000000ff00723e */ /* 0x000fca00000010ff */
[----:B------:R0:W-:Y:S02]  /*56a0*/  STG.E.U16 desc[UR36][R2.64], R0 ;  /* 0x0000000002007986 */ /* 0x0001e4000c101524 */
.L_x_96:
[----:B------:R-:W-:Y:S05]  /*56b0*/  BSYNC.RECONVERGENT B6 ;  /* 0x0000000000067941 */ /* 0x000fea0003800200 */
.L_x_90:
[----:B------:R-:W-:-:S07]  /*56c0*/  VIADD R17, R17, 0x80 ;  /* 0x0000008011117836 */ /* 0x000fce0000000000 */
.L_x_64:
[----:B------:R-:W-:Y:S05]  /*56d0*/  BSYNC.RECONVERGENT B7 ;  /* 0x0000000000077941 */ /* 0x000fea0003800200 */
.L_x_63:
[----:B------:R-:W5:Y:S01]  /*56e0*/  LDCU UR4, c[0x0][0x380] ;  /* 0x00007000ff0477ac */ /* 0x000f620008000800 */
[----:B------:R-:W-:Y:S01]  /*56f0*/  BSSY.RECONVERGENT B7, `(.L_x_122) ;  /* 0x00002ae000077945 */ /* 0x000fe20003800200 */
[----:B-----5:R-:W-:-:S13]  /*5700*/  ISETP.GE.AND P0, PT, R17, UR4, PT ;  /* 0x0000000411007c0c */ /* 0x020fda000bf06270 */
[----:B------:R-:W-:Y:S05]  /*5710*/  @P0 BRA `(.L_x_123) ;  /* 0x0000002800ac0947 */ /* 0x000fea0003800000 */
[----:B------:R-:W5:Y:S01]  /*5720*/  LDCU UR4, c[0x0][0x388] ;  /* 0x00007100ff0477ac */ /* 0x000f620008000800 */
[----:B01-3--:R-:W-:Y:S01]  /*5730*/  MOV R0, RZ ;  /* 0x000000ff00007202 */ /* 0x00bfe20000000f00 */
[----:B------:R-:W-:Y:S01]  /*5740*/  IMAD.MOV.U32 R16, RZ, RZ, RZ ;  /* 0x000000ffff107224 */ /* 0x000fe200078e00ff */
[----:B-----5:R-:W-:-:S09]  /*5750*/  UISETP.NE.AND UP0, UPT, UR4, URZ, UPT ;  /* 0x000000ff0400728c */ /* 0x020fd2000bf05270 */
[----:B------:R-:W-:Y:S05]  /*5760*/  BRA.U !UP0, `(.L_x_124) ;  /* 0x0000001108a87547 */ /* 0x000fea000b800000 */
[----:B------:R-:W2:Y:S01]  /*5770*/  LDCU.64 UR4, c[0x0][0x390] ;  /* 0x00007200ff0477ac */ /* 0x000ea20008000a00 */
[----:B------:R-:W-:Y:S01]  /*5780*/  HFMA2 R16, -RZ, RZ, 0, 0 ;  /* 0x00000000ff107431 */ /* 0x000fe200000001ff */
[----:B------:R-:W0:Y:S01]  /*5790*/  LDCU UR6, c[0x0][0x38c] ;  /* 0x00007180ff0677ac */ /* 0x000e220008000800 */
[----:B------:R-:W1:Y:S01]  /*57a0*/  LDCU.64 UR8, c[0x0][0x4b8] ;  /* 0x00009700ff0877ac */ /* 0x000e620008000a00 */
[----:B------:R-:W-:Y:S02]  /*57b0*/  UISETP.NE.AND UP0, UPT, UR41, URZ, UPT ;  /* 0x000000ff2900728c */ /* 0x000fe4000bf05270 */
[----:B--2-4-:R-:W-:-:S05]  /*57c0*/  IMAD.HI.U32 R2, R17, UR4, R16 ;  /* 0x0000000411027c27 */ /* 0x014fca000f8e0010 */
[----:B------:R-:W-:-:S05]  /*57d0*/  SHF.R.U32.HI R3, RZ, UR5, R2 ;  /* 0x00000005ff037c19 */ /* 0x000fca0008011602 */
[----:B------:R-:W-:-:S04]  /*57e0*/  IMAD.MOV R0, RZ, RZ, -R3 ;  /* 0x000000ffff007224 */ /* 0x000fc800078e0a03 */
[----:B0-----:R-:W-:-:S04]  /*57f0*/  IMAD R0, R0, UR6, R17 ;  /* 0x0000000600007c24 */ /* 0x001fc8000f8e0211 */
[C---:B-1----:R-:W-:Y:S02]  /*5800*/  IMAD R16, R0.reuse, UR8, RZ ;  /* 0x0000000800107c24 */ /* 0x042fe4000f8e02ff */
[----:B------:R-:W-:Y:S01]  /*5810*/  IMAD R0, R0, UR9, RZ ;  /* 0x0000000900007c24 */ /* 0x000fe2000f8e02ff */
        /* <DEDUP_REMOVED lines=287> */
.L_x_124:
[----:B------:R-:W2:Y:S01]  /*6a10*/  LDCU.64 UR6, c[0x0][0x588] ;  /* 0x0000b100ff0677ac */ /* 0x000ea20008000a00 */
[----:B------:R-:W-:Y:S01]  /*6a20*/  BSSY.RECONVERGENT B6, `(.L_x_125) ;  /* 0x00000a0000067945 */ /* 0x000fe20003800200 */
[----:B------:R-:W-:-:S04]  /*6a30*/  UPRMT UR4, UR42, 0x9910, URZ ;  /* 0x000099102a047896 */ /* 0x000fc800080000ff */
[----:B------:R-:W-:Y:S01]  /*6a40*/  UISETP.GT.AND UP0, UPT, UR4, 0x9, UPT ;  /* 0x000000090400788c */ /* 0x000fe2000bf04270 */
[----:B--2-4-:R-:W-:-:S04]  /*6a50*/  IADD3 R2, P0, PT, R0, UR6, RZ ;  /* 0x0000000600027c10 */ /* 0x014fc8000ff1e0ff */
[----:B------:R-:W-:-:S04]  /*6a60*/  IADD3.X R3, PT, PT, RZ, UR7, RZ, P0, !PT ;  /* 0x00000007ff037c10 */ /* 0x000fc800087fe4ff */
        /* <DEDUP_REMOVED lines=12> */
.L_x_129:
[----:B------:R-:W2:Y:S02]  /*6b30*/  LDG.E.U8 R2, desc[UR36][R2.64] ;  /* 0x0000002402027981 */ /* 0x000ea4000c1e1100 */
[----:B--2---:R-:W-:Y:S01]  /*6b40*/  ISETP.NE.AND P0, PT, R2, RZ, PT ;  /* 0x000000ff0200720c */ /* 0x004fe20003f05270 */
[----:B------:R-:W-:-:S12]  /*6b50*/  BRA `(.L_x_131) ;  /* 0x0000000800307947 */ /* 0x000fd80003800000 */
.L_x_128:
        /* <DEDUP_REMOVED lines=10> */
.L_x_133:
[----:B------:R-:W2:Y:S02]  /*6c00*/  LDG.E R2, desc[UR36][R2.64] ;  /* 0x0000002402027981 */ /* 0x000ea4000c1e1900 */
[----:B--2---:R-:W-:Y:S01]  /*6c10*/  ISETP.NE.AND P0, PT, R2, RZ, PT ;  /* 0x000000ff0200720c */ /* 0x004fe20003f05270 */
[----:B------:R-:W-:-:S12]  /*6c20*/  BRA `(.L_x_131) ;  /* 0x0000000400fc7947 */ /* 0x000fd80003800000 */
.L_x_132:
[----:B------:R-:W2:Y:S02]  /*6c30*/  LDG.E.U16 R2, desc[UR36][R2.64] ;  /* 0x0000002402027981 */ /* 0x000ea4000c1e1500 */
[----:B--2---:R-:W-:Y:S01]  /*6c40*/  ISETP.NE.AND P0, PT, R2, RZ, PT ;  /* 0x000000ff0200720c */ /* 0x004fe20003f05270 */
[----:B------:R-:W-:-:S12]  /*6c50*/  BRA `(.L_x_131) ;  /* 0x0000000400f07947 */ /* 0x000fd80003800000 */
.L_x_127:
        /* <DEDUP_REMOVED lines=9> */
.L_x_135:
[----:B------:R-:W2:Y:S02]  /*6cf0*/  LDG.E.U16 R0, desc[UR36][R2.64] ;  /* 0x0000002402007981 */ /* 0x000ea4000c1e1500 */
[----:B--2---:R-:W-:-:S05]  /*6d00*/  HADD2.F32 R0, -RZ, R0.H0_H0 ;  /* 0x20000000ff007230 */ /* 0x004fca0000004100 */
[----:B------:R-:W-:Y:S01]  /*6d10*/  FSETP.NEU.FTZ.AND P0, PT, R0, RZ, PT ;  /* 0x000000ff0000720b */ /* 0x000fe20003f1d000 */
[----:B------:R-:W-:-:S12]  /*6d20*/  BRA `(.L_x_131) ;  /* 0x0000000400bc7947 */ /* 0x000fd80003800000 */
.L_x_134:
        /* <DEDUP_REMOVED lines=11> */
.L_x_137:
        /* <DEDUP_REMOVED lines=8> */
.L_x_136:
[----:B------:R-:W2:Y:S02]  /*6e60*/  LDG.E.64 R2, desc[UR36][R2.64] ;  /* 0x0000002402027981 */ /* 0x000ea4000c1e1b00 */
[----:B--2---:R-:W-:Y:S01]  /*6e70*/  DSETP.NEU.AND P0, PT, R2, RZ, PT ;  /* 0x000000ff0200722a */ /* 0x004fe20003f0d000 */
[----:B------:R-:W-:-:S13]  /*6e80*/  BRA `(.L_x_131) ;  /* 0x0000000400647947 */ /* 0x000fda0003800000 */
.L_x_126:
        /* <DEDUP_REMOVED lines=11> */
.L_x_140:
[----:B------:R-:W2:Y:S02]  /*6f40*/  LDG.E.128 R4, desc[UR36][R2.64] ;  /* 0x0000002402047981 */ /* 0x000ea4000c1e1d00 */
[----:B--2---:R-:W-:-:S06]  /*6f50*/  DSETP.NEU.AND P0, PT, R6, RZ, PT ;  /* 0x000000ff0600722a */ /* 0x004fcc0003f0d000 */
[----:B------:R-:W-:Y:S01]  /*6f60*/  DSETP.NEU.OR P0, PT, R4, RZ, P0 ;  /* 0x000000ff0400722a */ /* 0x000fe2000070d400 */
[----:B------:R-:W-:-:S13]  /*6f70*/  BRA `(.L_x_131) ;  /* 0x0000000400287947 */ /* 0x000fda0003800000 */
.L_x_139:
        /* <DEDUP_REMOVED lines=9> */
.L_x_142:
        /* <DEDUP_REMOVED lines=11> */
.L_x_141:
[----:B------:R-:W2:Y:S02]  /*70c0*/  LDG.E.U16 R0, desc[UR36][R2.64] ;  /* 0x0000002402007981 */ /* 0x000ea4000c1e1500 */
[----:B--2---:R-:W-:-:S05]  /*70d0*/  IMAD.U32 R0, R0, 0x10000, RZ ;  /* 0x0001000000007824 */ /* 0x004fca00078e00ff */
[----:B------:R-:W-:Y:S01]  /*70e0*/  FSETP.NEU.FTZ.AND P0, PT, R0, RZ, PT ;  /* 0x000000ff0000720b */ /* 0x000fe20003f1d000 */
[----:B------:R-:W-:-:S12]  /*70f0*/  BRA `(.L_x_131) ;  /* 0x0000000000c87947 */ /* 0x000fd80003800000 */
.L_x_138:
        /* <DEDUP_REMOVED lines=11> */
.L_x_145:
[----:B------:R-:W2:Y:S02]  /*71b0*/  LDG.E.U8 R2, desc[UR36][R2.64] ;  /* 0x0000002402027981 */ /* 0x000ea4000c1e1100 */
[----:B--2---:R-:W-:Y:S01]  /*71c0*/  ISETP.NE.AND P0, PT, R2, RZ, PT ;  /* 0x000000ff0200720c */ /* 0x004fe20003f05270 */
[----:B------:R-:W-:-:S12]  /*71d0*/  BRA `(.L_x_131) ;  /* 0x0000000000907947 */ /* 0x000fd80003800000 */
.L_x_144:
[----:B------:R-:W2:Y:S02]  /*71e0*/  LDG.E.U8 R2, desc[UR36][R2.64] ;  /* 0x0000002402027981 */ /* 0x000ea4000c1e1100 */
[----:B--2---:R-:W-:Y:S01]  /*71f0*/  ISETP.NE.AND P0, PT, R2, RZ, PT ;  /* 0x000000ff0200720c */ /* 0x004fe20003f05270 */
[----:B------:R-:W-:-:S12]  /*7200*/  BRA `(.L_x_131) ;  /* 0x0000000000847947 */ /* 0x000fd80003800000 */
.L_x_143:
        /* <DEDUP_REMOVED lines=9> */
.L_x_130:
[----:B------:R-:W-:Y:S01]  /*72a0*/  MOV R2, 0x0 ;  /* 0x0000000000027802 */ /* 0x000fe20000000f00 */
[----:B------:R-:W0:Y:S01]  /*72b0*/  LDCU.64 UR4, c[0x4][0x148] ;  /* 0x01002900ff0477ac */ /* 0x000e220008000a00 */
[----:B------:R-:W-:Y:S02]  /*72c0*/  HFMA2 R8, -RZ, RZ, 0, 4.64916229248046875e-06 ;  /* 0x0000004eff087431 */ /* 0x000fe400000001ff */
[----:B------:R-:W-:Y:S01]  /*72d0*/  IMAD.MOV.U32 R12, RZ, RZ, 0x1 ;  /* 0x00000001ff0c7424 */ /* 0x000fe200078e00ff */
[----:B------:R-:W-:Y:S01]  /*72e0*/  MOV R13, RZ ;  /* 0x000000ff000d7202 */ /* 0x000fe20000000f00 */
[----:B------:R-:W1:Y:S01]  /*72f0*/  LDCU.64 UR6, c[0x4][0x150] ;  /* 0x01002a00ff0677ac */ /* 0x000e620008000a00 */
[----:B------:R-:W2:Y:S01]  /*7300*/  LDC.64 R2, c[0x4][R2] ;  /* 0x0100000002027b82 */ /* 0x000ea20000000a00 */
[----:B------:R-:W3:Y:S01]  /*7310*/  LDCU.64 UR8, c[0x4][0x58] ;  /* 0x01000b00ff0877ac */ /* 0x000ee20008000a00 */
[----:B0-----:R-:W-:Y:S01]  /*7320*/  MOV R4, UR4 ;  /* 0x0000000400047c02 */ /* 0x001fe20008000f00 */
[----:B------:R-:W-:Y:S01]  /*7330*/  IMAD.U32 R5, RZ, RZ, UR5 ;  /* 0x00000005ff057e24 */ /* 0x000fe2000f8e00ff */
[----:B-1----:R-:W-:Y:S01]  /*7340*/  MOV R6, UR6 ;  /* 0x0000000600067c02 */ /* 0x002fe20008000f00 */
[----:B------:R-:W-:Y:S01]  /*7350*/  IMAD.U32 R7, RZ, RZ, UR7 ;  /* 0x00000007ff077e24 */ /* 0x000fe2000f8e00ff */
[----:B---3--:R-:W-:Y:S01]  /*7360*/  MOV R10, UR8 ;  /* 0x00000008000a7c02 */ /* 0x008fe20008000f00 */
[----:B------:R-:W-:-:S07]  /*7370*/  IMAD.U32 R11, RZ, RZ, UR9 ;  /* 0x00000009ff0b7e24 */ /* 0x000fce000f8e00ff */
[----:B------:R-:W-:-:S07]  /*7380*/  LEPC R20, `(.L_x_148) ;  /* 0x000000001014794e */ /* 0x000fce0000000000 */
[----:B--2---:R-:W-:Y:S05]  /*7390*/  CALL.ABS.NOINC R2 ;  /* 0x0000000002007343 */ /* 0x004fea0003c00000 */
.L_x_148:
[----:B------:R-:W-:Y:S01]  /*73a0*/  PLOP3.LUT P0, PT, PT, PT, PT, 0x8, 0x80 ;  /* 0x000000000080781c */ /* 0x000fe20003f0e170 */
[----:B------:R-:W-:-:S12]  /*73b0*/  BRA `(.L_x_131) ;  /* 0x0000000000187947 */ /* 0x000fd80003800000 */
.L_x_147:
[----:B------:R-:W2:Y:S02]  /*73c0*/  LDG.E.64 R2, desc[UR36][R2.64] ;  /* 0x0000002402027981 */ /* 0x000ea4000c1e1b00 */
[----:B--2---:R-:W-:-:S04]  /*73d0*/  ISETP.NE.U32.AND P0, PT, R2, RZ, PT ;  /* 0x000000ff0200720c */ /* 0x004fc80003f05070 */
[----:B------:R-:W-:Y:S01]  /*73e0*/  ISETP.NE.AND.EX P0, PT, R3, RZ, PT, P0 ;  /* 0x000000ff0300720c */ /* 0x000fe20003f05300 */
[----:B------:R-:W-:-:S12]  /*73f0*/  BRA `(.L_x_131) ;  /* 0x0000000000087947 */ /* 0x000fd80003800000 */
.L_x_146:
[----:B------:R-:W2:Y:S02]  /*7400*/  LDG.E R2, desc[UR36][R2.64] ;  /* 0x0000002402027981 */ /* 0x000ea4000c1e1900 */
[----:B--2---:R-:W-:-:S13]  /*7410*/  ISETP.NE.AND P0, PT, R2, RZ, PT ;  /* 0x000000ff0200720c */ /* 0x004fda0003f05270 */
.L_x_131:
[----:B------:R-:W-:Y:S05]  /*7420*/  BSYNC.RECONVERGENT B6 ;  /* 0x0000000000067941 */ /* 0x000fea0003800200 */
.L_x_125:
        /* <DEDUP_REMOVED lines=21> */
.L_x_153:
[----:B------:R0:W-:Y:S01]  /*7580*/  STG.E.U8 desc[UR36][R2.64], R4 ;  /* 0x0000000402007986 */ /* 0x0001e2000c101124 */
[----:B------:R-:W-:Y:S05]  /*7590*/  BRA `(.L_x_155) ;  /* 0x0000000c00047947 */ /* 0x000fea0003800000 */
.L_x_152:
        /* <DEDUP_REMOVED lines=9> */
.L_x_157:
[----:B------:R0:W-:Y:S01]  /*7630*/  STG.E desc[UR36][R2.64], R4 ;  /* 0x0000000402007986 */ /* 0x0001e2000c101924 */
[----:B------:R-:W-:Y:S05]  /*7640*/  BRA `(.L_x_155) ;  /* 0x0000000800d87947 */ /* 0x000fea0003800000 */
.L_x_156:
[----:B------:R0:W-:Y:S01]  /*7650*/  STG.E.U16 desc[UR36][R2.64], R4 ;  /* 0x0000000402007986 */ /* 0x0001e2000c101524 */
[----:B------:R-:W-:Y:S05]  /*7660*/  BRA `(.L_x_155) ;  /* 0x0000000800d07947 */ /* 0x000fea0003800000 */
.L_x_151:
        /* <DEDUP_REMOVED lines=9> */
.L_x_159:
[----:B------:R-:W-:-:S04]  /*7700*/  FSEL R0, RZ, 1, !P0 ;  /* 0x3f800000ff007808 */ /* 0x000fc80004000000 */
[----:B------:R-:W-:-:S05]  /*7710*/  F2FP.F16.F32.PACK_AB R0, RZ, R0 ;  /* 0x00000000ff00723e */ /* 0x000fca00000000ff */
[----:B------:R0:W-:Y:S01]  /*7720*/  STG.E.U16 desc[UR36][R2.64], R0 ;  /* 0x0000000002007986 */ /* 0x0001e2000c101524 */
[----:B------:R-:W-:Y:S05]  /*7730*/  BRA `(.L_x_155) ;  /* 0x00000008009c7947 */ /* 0x000fea0003800000 */
.L_x_158:
        /* <DEDUP_REMOVED lines=10> */
.L_x_161:
[----:B------:R-:W-:-:S04]  /*77e0*/  FSEL R0, RZ, 1, !P0 ;  /* 0x3f800000ff007808 */ /* 0x000fc80004000000 */
[----:B------:R-:W-:-:S04]  /*77f0*/  F2FP.F16.F32.PACK_AB R5, RZ, R0 ;  /* 0x00000000ff05723e */ /* 0x000fc800000000ff */
[----:B------:R-:W-:-:S05]  /*7800*/  PRMT R5, R5, 0x5410, RZ ;  /* 0x0000541005057816 */ /* 0x000fca00000000ff */
[----:B------:R0:W-:Y:S01]  /*7810*/  STG.E desc[UR36][R2.64], R5 ;  /* 0x0000000502007986 */ /* 0x0001e2000c101924 */
[----:B------:R-:W-:Y:S05]  /*7820*/  BRA `(.L_x_155) ;  /* 0x0000000800607947 */ /* 0x000fea0003800000 */
.L_x_160:
[----:B------:R-:W-:Y:S02]  /*7830*/  FSEL R5, RZ, 1.875, !P0 ;  /* 0x3ff00000ff057808 */ /* 0x000fe40004000000 */
[----:B------:R-:W-:-:S05]  /*7840*/  MOV R4, RZ ;  /* 0x000000ff00047202 */ /* 0x000fca0000000f00 */
[----:B------:R0:W-:Y:S01]  /*7850*/  STG.E.64 desc[UR36][R2.64], R4 ;  /* 0x0000000402007986 */ /* 0x0001e2000c101b24 */
[----:B------:R-:W-:Y:S05]  /*7860*/  BRA `(.L_x_155) ;  /* 0x0000000800507947 */ /* 0x000fea0003800000 */
.L_x_150:
        /* <DEDUP_REMOVED lines=12> */
.L_x_165:
        /* <DEDUP_REMOVED lines=17> */
.L_x_167:
[----:B------:R-:W-:Y:S05]  /*7a40*/  BSYNC.RECONVERGENT B0 ;  /* 0x0000000000007941 */ /* 0x000fea0003800200 */
.L_x_166:
[----:B------:R0:W-:Y:S01]  /*7a50*/  STG.E.U8 desc[UR36][R2.64], R0 ;  /* 0x0000000002007986 */ /* 0x0001e2000c101124 */
[----:B------:R-:W-:Y:S05]  /*7a60*/  BRA `(.L_x_155) ;  /* 0x0000000400d07947 */ /* 0x000fea0003800000 */
.L_x_164:
        /* <DEDUP_REMOVED lines=17> */
.L_x_169:
[----:B------:R-:W-:Y:S05]  /*7b80*/  BSYNC.RECONVERGENT B0 ;  /* 0x0000000000007941 */ /* 0x000fea0003800200 */
.L_x_168:
[----:B------:R0:W-:Y:S01]  /*7b90*/  STG.E.U8 desc[UR36][R2.64], R0 ;  /* 0x0000000002007986 */ /* 0x0001e2000c101124 */
[----:B------:R-:W-:Y:S05]  /*7ba0*/  BRA `(.L_x_155) ;  /* 0x0000000400807947 */ /* 0x000fea0003800000 */
.L_x_163:
        /* <DEDUP_REMOVED lines=13> */
[----:B------:R-:W-:Y:S02]  /*7c80*/  @P1 ISETP.EQ.U32.AND P2, PT, R0, 0x1, P0 ;  /* 0x000000010000180c */ /* 0x000fe40000742070 */
[----:B------:R-:W-:Y:S02]  /*7c90*/  PLOP3.LUT P0, PT, PT, PT, PT, 0x80, 0x8 ;  /* 0x000000000008781c */ /* 0x000fe40003f0f070 */
[----:B------:R-:W-:Y:S02]  /*7ca0*/  @P1 PLOP3.LUT P0, PT, P2, PT, PT, 0x80, 0x8 ;  /* 0x000000000008181c */ /* 0x000fe4000170f070 */
[----:B------:R-:W-:-:S11]  /*7cb0*/  @P1 IADD3 R0, PT, PT, R4, 0x1, RZ ;  /* 0x0000000104001810 */ /* 0x000fd60007ffe0ff */
[----:B------:R-:W-:-:S05]  /*7cc0*/  @!P0 IMAD.MOV R0, RZ, RZ, R4 ;  /* 0x000000ffff008224 */ /* 0x000fca00078e0204 */
[----:B------:R-:W-:-:S05]  /*7cd0*/  @P1 MOV R5, R0 ;  /* 0x0000000000051202 */ /* 0x000fca0000000f00 */
[----:B------:R0:W-:Y:S01]  /*7ce0*/  STG.E.U8 desc[UR36][R2.64], R5 ;  /* 0x0000000502007986 */ /* 0x0001e2000c101124 */
[----:B------:R-:W-:Y:S05]  /*7cf0*/  BRA `(.L_x_155) ;  /* 0x00000004002c7947 */ /* 0x000fea0003800000 */
.L_x_171:
[----:B------:R-:W-:-:S05]  /*7d00*/  IMAD.MOV.U32 R5, RZ, RZ, RZ ;  /* 0x000000ffff057224 */ /* 0x000fca00078e00ff */
[----:B------:R0:W-:Y:S01]  /*7d10*/  STG.E.64 desc[UR36][R2.64], R4 ;  /* 0x0000000402007986 */ /* 0x0001e2000c101b24 */
[----:B------:R-:W-:Y:S05]  /*7d20*/  BRA `(.L_x_155) ;  /* 0x0000000400207947 */ /* 0x000fea0003800000 */
.L_x_170:
[----:B------:R0:W-:Y:S01]  /*7d30*/  STG.E desc[UR36][R2.64], R4 ;  /* 0x0000000402007986 */ /* 0x0001e2000c101924 */
[----:B------:R-:W-:Y:S05]  /*7d40*/  BRA `(.L_x_155) ;  /* 0x0000000400187947 */ /* 0x000fea0003800000 */
.L_x_162:
        /* <DEDUP_REMOVED lines=8> */
.L_x_173:
[----:B------:R-:W-:Y:S01]  /*7dd0*/  HFMA2 R4, -RZ, RZ, 0, 0 ;  /* 0x00000000ff047431 */ /* 0x000fe200000001ff */
[----:B------:R-:W-:Y:S02]  /*7de0*/  FSEL R5, RZ, 1.875, !P0 ;  /* 0x3ff00000ff057808 */ /* 0x000fe40004000000 */
[----:B------:R-:W-:-:S05]  /*7df0*/  CS2R R6, SRZ ;  /* 0x0000000000067805 */ /* 0x000fca000001ff00 */
[----:B------:R0:W-:Y:S01]  /*7e00*/  STG.E.128 desc[UR36][R2.64], R4 ;  /* 0x0000000402007986 */ /* 0x0001e2000c101d24 */
[----:B------:R-:W-:Y:S05]  /*7e10*/  BRA `(.L_x_155) ;  /* 0x0000000000e47947 */ /* 0x000fea0003800000 */
.L_x_172:
[----:B------:R-:W-:-:S09]  /*7e20*/  UISETP.NE.AND UP0, UPT, UR5, 0xf, UPT ;  /* 0x0000000f0500788c */ /* 0x000fd2000bf05270 */
[----:B------:R-:W-:Y:S05]  /*7e30*/  BRA.U !UP0, `(.L_x_174) ;  /* 0x0000000108d07547 */ /* 0x000fea000b800000 */
[----:B------:R-:W-:-:S09]  /*7e40*/  UISETP.NE.AND UP0, UPT, UR5, 0x17, UPT ;  /* 0x000000170500788c */ /* 0x000fd2000bf05270 */
[----:B------:R-:W-:Y:S05]  /*7e50*/  BRA.U !UP0, `(.L_x_175) ;  /* 0x0000000108847547 */ /* 0x000fea000b800000 */
[----:B------:R-:W-:-:S09]  /*7e60*/  UISETP.NE.AND UP0, UPT, UR5, 0x18, UPT ;  /* 0x000000180500788c */ /* 0x000fd2000bf05270 */
[----:B------:R-:W-:Y:S05]  /*7e70*/  BRA.U !UP0, `(.L_x_176) ;  /* 0x0000000108447547 */ /* 0x000fea000b800000 */
.L_x_154:
[----:B------:R-:W-:Y:S01]  /*7e80*/  MOV R0, 0x0 ;  /* 0x0000000000007802 */ /* 0x000fe20000000f00 */
[----:B------:R-:W0:Y:S01]  /*7e90*/  LDCU.64 UR4, c[0x4][0x148] ;  /* 0x01002900ff0477ac */ /* 0x000e220008000a00 */
[----:B------:R-:W-:Y:S02]  /*7ea0*/  HFMA2 R12, -RZ, RZ, 0, 5.9604644775390625e-08 ;  /* 0x00000001ff0c7431 */ /* 0x000fe400000001ff */
[----:B------:R-:W-:Y:S01]  /*7eb0*/  IMAD.MOV.U32 R8, RZ, RZ, 0x65 ;  /* 0x00000065ff087424 */ /* 0x000fe200078e00ff */
[----:B------:R1:W2:Y:S01]  /*7ec0*/  LDC.64 R2, c[0x4][R0] ;  /* 0x0100000000027b82 */ /* 0x0002a20000000a00 */
[----:B------:R-:W3:Y:S01]  /*7ed0*/  LDCU.64 UR6, c[0x4][0x150] ;  /* 0x01002a00ff0677ac */ /* 0x000ee20008000a00 */
[----:B------:R-:W-:Y:S01]  /*7ee0*/  IMAD.MOV.U32 R13, RZ, RZ, RZ ;  /* 0x000000ffff0d7224 */ /* 0x000fe200078e00ff */
[----:B------:R-:W4:Y:S01]  /*7ef0*/  LDCU.64 UR8, c[0x4][0x60] ;  /* 0x01000c00ff0877ac */ /* 0x000f220008000a00 */
[----:B0-----:R-:W-:Y:S01]  /*7f00*/  IMAD.U32 R4, RZ, RZ, UR4 ;  /* 0x00000004ff047e24 */ /* 0x001fe2000f8e00ff */
[----:B------:R-:W-:Y:S01]  /*7f10*/  MOV R5, UR5 ;  /* 0x0000000500057c02 */ /* 0x000fe20008000f00 */
[----:B---3--:R-:W-:Y:S01]  /*7f20*/  IMAD.U32 R6, RZ, RZ, UR6 ;  /* 0x00000006ff067e24 */ /* 0x008fe2000f8e00ff */
[----:B------:R-:W-:Y:S01]  /*7f30*/  MOV R7, UR7 ;  /* 0x0000000700077c02 */ /* 0x000fe20008000f00 */
[----:B----4-:R-:W-:Y:S01]  /*7f40*/  IMAD.U32 R10, RZ, RZ, UR8 ;  /* 0x00000008ff0a7e24 */ /* 0x010fe2000f8e00ff */
[----:B-1----:R-:W-:-:S07]  /*7f50*/  MOV R11, UR9 ;  /* 0x00000009000b7c02 */ /* 0x002fce0008000f00 */
[----:B------:R-:W-:-:S07]  /*7f60*/  LEPC R20, `(.L_x_177) ;  /* 0x000000001014794e */ /* 0x000fce0000000000 */
[----:B--2---:R-:W-:Y:S05]  /*7f70*/  CALL.ABS.NOINC R2 ;  /* 0x0000000002007343 */ /* 0x004fea0003c00000 */
.L_x_177:
[----:B------:R-:W-:Y:S05]  /*7f80*/  BRA `(.L_x_155) ;  /* 0x0000000000887947 */ /* 0x000fea0003800000 */
.L_x_176:
        /* <DEDUP_REMOVED lines=11> */
.L_x_179:
[----:B------:R-:W-:Y:S05]  /*8040*/  BSYNC.RECONVERGENT B0 ;  /* 0x0000000000007941 */ /* 0x000fea0003800200 */
.L_x_178:
[----:B------:R3:W-:Y:S01]  /*8050*/  STG.E.U8 desc[UR36][R2.64], R5 ;  /* 0x0000000502007986 */ /* 0x0007e2000c101124 */
[----:B------:R-:W-:Y:S05]  /*8060*/  BRA `(.L_x_155) ;  /* 0x0000000000507947 */ /* 0x000fea0003800000 */
.L_x_175:
        /* <DEDUP_REMOVED lines=12> */
.L_x_180:
[----:B------:R-:W-:Y:S01]  /*8130*/  IMAD.MOV.U32 R5, RZ, RZ, 0x7f ;  /* 0x0000007fff057424 */ /* 0x000fe200078e00ff */
[----:B------:R-:W-:-:S04]  /*8140*/  ISETP.GT.U32.AND P0, PT, R7, 0x7f800000, PT ;  /* 0x7f8000000700780c */ /* 0x000fc80003f04070 */
[----:B------:R-:W-:-:S05]  /*8150*/  SEL R5, R5, 0x7c, P0 ;  /* 0x0000007c05057807 */ /* 0x000fca0000000000 */
[----:B------:R1:W-:Y:S01]  /*8160*/  STG.E.U8 desc[UR36][R2.64], R5 ;  /* 0x0000000502007986 */ /* 0x0003e2000c101124 */
[----:B------:R-:W-:Y:S05]  /*8170*/  BRA `(.L_x_155) ;  /* 0x00000000000c7947 */ /* 0x000fea0003800000 */
.L_x_174:
[----:B------:R-:W-:-:S04]  /*8180*/  FSEL R0, RZ, 1, !P0 ;  /* 0x3f800000ff007808 */ /* 0x000fc80004000000 */
[----:B------:R-:W-:-:S05]  /*8190*/  F2FP.BF16.F32.PACK_AB R0, RZ, R0 ;  /* 0x00000000ff00723e */ /* 0x000fca00000010ff */
[----:B------:R0:W-:Y:S02]  /*81a0*/  STG.E.U16 desc[UR36][R2.64], R0 ;  /* 0x0000000002007986 */ /* 0x0001e4000c101524 */
.L_x_155:
[----:B------:R-:W-:Y:S05]  /*81b0*/  BSYNC.RECONVERGENT B6 ;  /* 0x0000000000067941 */ /* 0x000fea0003800200 */
.L_x_149:
[----:B------:R-:W-:-:S07]  /*81c0*/  IADD3 R17, PT, PT, R17, 0x80, RZ ;  /* 0x0000008011117810 */ /* 0x000fce0007ffe0ff */
.L_x_123:
[----:B------:R-:W-:Y:S05]  /*81d0*/  BSYNC.RECONVERGENT B7 ;  /* 0x0000000000077941 */ /* 0x000fea0003800200 */
.L_x_122:
[----:B------:R-:W5:Y:S02]  /*81e0*/  LDCU UR4, c[0x0][0x380] ;  /* 0x00007000ff0477ac */ /* 0x000f640008000800 */
[----:B-----5:R-:W-:-:S13]  /*81f0*/  ISETP.GE.AND P0, PT, R17, UR4, PT ;  /* 0x0000000411007c0c */ /* 0x020fda000bf06270 */
[----:B------:R-:W-:Y:S05]  /*8200*/  @P0 EXIT ;  /* 0x000000000000094d */ /* 0x000fea0003800000 */
[----:B------:R-:W5:Y:S01]  /*8210*/  LDCU UR4, c[0x0][0x388] ;  /* 0x00007100ff0477ac */ /* 0x000f620008000800 */
[----:B------:R-:W-:Y:S02]  /*8220*/  HFMA2 R16, -RZ, RZ, 0, 0 ;  /* 0x00000000ff107431 */ /* 0x000fe400000001ff */
[----:B01-3--:R-:W-:Y:S01]  /*8230*/  IMAD.MOV.U32 R0, RZ, RZ, RZ ;  /* 0x000000ffff007224 */ /* 0x00bfe200078e00ff */
[----:B-----5:R-:W-:-:S09]  /*8240*/  UISETP.NE.AND UP0, UPT, UR4, URZ, UPT ;  /* 0x000000ff0400728c */ /* 0x020fd2000bf05270 */
[----:B------:R-:W-:Y:S05]  /*8250*/  BRA.U !UP0, `(.L_x_181) ;  /* 0x0000001108a87547 */ /* 0x000fea000b800000 */
[----:B------:R-:W2:Y:S01]  /*8260*/  LDCU.64 UR4, c[0x0][0x390] ;  /* 0x00007200ff0477ac */ /* 0x000ea20008000a00 */
[----:B------:R-:W-:Y:S01]  /*8270*/  IMAD.MOV.U32 R16, RZ, RZ, RZ ;  /* 0x000000ffff107224 */ /* 0x000fe200078e00ff */
[----:B------:R-:W0:Y:S01]  /*8280*/  LDCU UR6, c[0x0][0x38c] ;  /* 0x00007180ff0677ac */ /* 0x000e220008000800 */
[----:B------:R-:W1:Y:S01]  /*8290*/  LDCU.64 UR8, c[0x0][0x4b8] ;  /* 0x00009700ff0877ac */ /* 0x000e620008000a00 */
[----:B------:R-:W-:Y:S01]  /*82a0*/  UISETP.NE.AND UP0, UPT, UR41, URZ, UPT ;  /* 0x000000ff2900728c */ /* 0x000fe2000bf05270 */
[----:B--2-4-:R-:W-:-:S05]  /*82b0*/  IMAD.HI.U32 R2, R17, UR4, R16 ;  /* 0x0000000411027c27 */ /* 0x014fca000f8e0010 */
        /* <DEDUP_REMOVED lines=292> */
.L_x_181:
[----:B------:R-:W0:Y:S01]  /*9500*/  LDCU.128 UR8, c[0x0][0x580] ;  /* 0x0000b000ff0877ac */ /* 0x000e220008000c00 */
[----:B------:R-:W-:Y:S01]  /*9510*/  BSSY.RECONVERGENT B6, `(.L_x_182) ;  /* 0x00000a2000067945 */ /* 0x000fe20003800200 */
[----:B------:R-:W-:-:S04]  /*9520*/  UPRMT UR4, UR42, 0x9910, URZ ;  /* 0x000099102a047896 */ /* 0x000fc800080000ff */
[----:B------:R-:W-:Y:S01]  /*9530*/  UISETP.GT.AND UP0, UPT, UR4, 0x9, UPT ;  /* 0x000000090400788c */ /* 0x000fe2000bf04270 */
[----:B0-----:R-:W-:Y:S02]  /*9540*/  IADD3 R16, P0, PT, R16, UR8, RZ ;  /* 0x0000000810107c10 */ /* 0x001fe4000ff1e0ff */
[----:B--2-4-:R-:W-:-:S03]  /*9550*/  IADD3 R2, P1, PT, R0, UR10, RZ ;  /* 0x0000000a00027c10 */ /* 0x014fc6000ff3e0ff */
[----:B------:R-:W-:Y:S01]  /*9560*/  IMAD.X R17, RZ, RZ, UR9, P0 ;  /* 0x00000009ff117e24 */ /* 0x000fe200080e06ff */
[----:B------:R-:W-:Y:S02]  /*9570*/  IADD3.X R3, PT, PT, RZ, UR11, RZ, P1, !PT ;  /* 0x0000000bff037c10 */ /* 0x000fe40008ffe4ff */
        /* <DEDUP_REMOVED lines=12> */
.L_x_186:
[----:B------:R-:W2:Y:S02]  /*9640*/  LDG.E.U8 R2, desc[UR36][R2.64] ;  /* 0x0000002402027981 */ /* 0x000ea4000c1e1100 */
[----:B--2---:R-:W-:Y:S01]  /*9650*/  ISETP.NE.AND P0, PT, R2, RZ, PT ;  /* 0x000000ff0200720c */ /* 0x004fe20003f05270 */
[----:B------:R-:W-:-:S12]  /*9660*/  BRA `(.L_x_188) ;  /* 0x0000000800307947 */ /* 0x000fd80003800000 */
.L_x_185:
        /* <DEDUP_REMOVED lines=10> */
.L_x_190:
[----:B------:R-:W2:Y:S02]  /*9710*/  LDG.E R2, desc[UR36][R2.64] ;  /* 0x0000002402027981 */ /* 0x000ea4000c1e1900 */
[----:B--2---:R-:W-:Y:S01]  /*9720*/  ISETP.NE.AND P0, PT, R2, RZ, PT ;  /* 0x000000ff0200720c */ /* 0x004fe20003f05270 */
[----:B------:R-:W-:-:S12]  /*9730*/  BRA `(.L_x_188) ;  /* 0x0000000400fc7947 */ /* 0x000fd80003800000 */
.L_x_189:
[----:B------:R-:W2:Y:S02]  /*9740*/  LDG.E.U16 R2, desc[UR36][R2.64] ;  /* 0x0000002402027981 */ /* 0x000ea4000c1e1500 */
[----:B--2---:R-:W-:Y:S01]  /*9750*/  ISETP.NE.AND P0, PT, R2, RZ, PT ;  /* 0x000000ff0200720c */ /* 0x004fe20003f05270 */
[----:B------:R-:W-:-:S12]  /*9760*/  BRA `(.L_x_188) ;  /* 0x0000000400f07947 */ /* 0x000fd80003800000 */
.L_x_184:
        /* <DEDUP_REMOVED lines=9> */
.L_x_192:
[----:B------:R-:W2:Y:S02]  /*9800*/  LDG.E.U16 R0, desc[UR36][R2.64] ;  /* 0x0000002402007981 */ /* 0x000ea4000c1e1500 */
[----:B--2---:R-:W-:-:S05]  /*9810*/  HADD2.F32 R0, -RZ, R0.H0_H0 ;  /* 0x20000000ff007230 */ /* 0x004fca0000004100 */
[----:B------:R-:W-:Y:S01]  /*9820*/  FSETP.NEU.FTZ.AND P0, PT, R0, RZ, PT ;  /* 0x000000ff0000720b */ /* 0x000fe20003f1d000 */
[----:B------:R-:W-:-:S12]  /*9830*/  BRA `(.L_x_188) ;  /* 0x0000000400bc7947 */ /* 0x000fd80003800000 */
.L_x_191:
        /* <DEDUP_REMOVED lines=11> */
.L_x_194:
        /* <DEDUP_REMOVED lines=8> */
.L_x_193:
[----:B------:R-:W2:Y:S02]  /*9970*/  LDG.E.64 R2, desc[UR36][R2.64] ;  /* 0x0000002402027981 */ /* 0x000ea4000c1e1b00 */
[----:B--2---:R-:W-:Y:S01]  /*9980*/  DSETP.NEU.AND P0, PT, R2, RZ, PT ;  /* 0x000000ff0200722a */ /* 0x004fe20003f0d000 */
[----:B------:R-:W-:-:S13]  /*9990*/  BRA `(.L_x_188) ;  /* 0x0000000400647947 */ /* 0x000fda0003800000 */
.L_x_183:
        /* <DEDUP_REMOVED lines=11> */
.L_x_197:
[----:B------:R-:W2:Y:S02]  /*9a50*/  LDG.E.128 R4, desc[UR36][R2.64] ;  /* 0x0000002402047981 */ /* 0x000ea4000c1e1d00 */
[----:B--2---:R-:W-:-:S06]  /*9a60*/  DSETP.NEU.AND P0, PT, R6, RZ, PT ;  /* 0x000000ff0600722a */ /* 0x004fcc0003f0d000 */
[----:B------:R-:W-:Y:S01]  /*9a70*/  DSETP.NEU.OR P0, PT, R4, RZ, P0 ;  /* 0x000000ff0400722a */ /* 0x000fe2000070d400 */
[----:B------:R-:W-:-:S13]  /*9a80*/  BRA `(.L_x_188) ;  /* 0x0000000400287947 */ /* 0x000fda0003800000 */
.L_x_196:
        /* <DEDUP_REMOVED lines=9> */
.L_x_199:
        /* <DEDUP_REMOVED lines=11> */
.L_x_198:
[----:B------:R-:W2:Y:S02]  /*9bd0*/  LDG.E.U16 R0, desc[UR36][R2.64] ;  /* 0x0000002402007981 */ /* 0x000ea4000c1e1500 */
[----:B--2---:R-:W-:-:S05]  /*9be0*/  IMAD.U32 R0, R0, 0x10000, RZ ;  /* 0x0001000000007824 */ /* 0x004fca00078e00ff */
[----:B------:R-:W-:Y:S01]  /*9bf0*/  FSETP.NEU.FTZ.AND P0, PT, R0, RZ, PT ;  /* 0x000000ff0000720b */ /* 0x000fe20003f1d000 */
[----:B------:R-:W-:-:S12]  /*9c00*/  BRA `(.L_x_188) ;  /* 0x0000000000c87947 */ /* 0x000fd80003800000 */
.L_x_195:
        /* <DEDUP_REMOVED lines=11> */
.L_x_202:
[----:B------:R-:W2:Y:S02]  /*9cc0*/  LDG.E.U8 R2, desc[UR36][R2.64] ;  /* 0x0000002402027981 */ /* 0x000ea4000c1e1100 */
[----:B--2---:R-:W-:Y:S01]  /*9cd0*/  ISETP.NE.AND P0, PT, R2, RZ, PT ;  /* 0x000000ff0200720c */ /* 0x004fe20003f05270 */
[----:B------:R-:W-:-:S12]  /*9ce0*/  BRA `(.L_x_188) ;  /* 0x0000000000907947 */ /* 0x000fd80003800000 */
.L_x_201:
[----:B------:R-:W2:Y:S02]  /*9cf0*/  LDG.E.U8 R2, desc[UR36][R2.64] ;  /* 0x0000002402027981 */ /* 0x000ea4000c1e1100 */
[----:B--2---:R-:W-:Y:S01]  /*9d00*/  ISETP.NE.AND P0, PT, R2, RZ, PT ;  /* 0x000000ff0200720c */ /* 0x004fe20003f05270 */
[----:B------:R-:W-:-:S12]  /*9d10*/  BRA `(.L_x_188) ;  /* 0x0000000000847947 */ /* 0x000fd80003800000 */
.L_x_200:
        /* <DEDUP_REMOVED lines=9> */
.L_x_187:
[----:B------:R-:W-:Y:S01]  /*9db0*/  MOV R0, 0x0 ;  /* 0x0000000000007802 */ /* 0x000fe20000000f00 */
[----:B------:R-:W0:Y:S01]  /*9dc0*/  LDCU.64 UR4, c[0x4][0x148] ;  /* 0x01002900ff0477ac */ /* 0x000e220008000a00 */
[----:B------:R-:W-:Y:S02]  /*9dd0*/  HFMA2 R8, -RZ, RZ, 0, 4.64916229248046875e-06 ;  /* 0x0000004eff087431 */ /* 0x000fe400000001ff */
        /* <DEDUP_REMOVED lines=13> */
.L_x_205:
[----:B------:R-:W-:Y:S01]  /*9eb0*/  PLOP3.LUT P0, PT, PT, PT, PT, 0x8, 0x80 ;  /* 0x000000000080781c */ /* 0x000fe20003f0e170 */
[----:B------:R-:W-:-:S12]  /*9ec0*/  BRA `(.L_x_188) ;  /* 0x0000000000187947 */ /* 0x000fd80003800000 */
.L_x_204:
[----:B------:R-:W2:Y:S02]  /*9ed0*/  LDG.E.64 R2, desc[UR36][R2.64] ;  /* 0x0000002402027981 */ /* 0x000ea4000c1e1b00 */
[----:B--2---:R-:W-:-:S04]  /*9ee0*/  ISETP.NE.U32.AND P0, PT, R2, RZ, PT ;  /* 0x000000ff0200720c */ /* 0x004fc80003f05070 */
[----:B------:R-:W-:Y:S01]  /*9ef0*/  ISETP.NE.AND.EX P0, PT, R3, RZ, PT, P0 ;  /* 0x000000ff0300720c */ /* 0x000fe20003f05300 */
[----:B------:R-:W-:-:S12]  /*9f00*/  BRA `(.L_x_188) ;  /* 0x0000000000087947 */ /* 0x000fd80003800000 */
.L_x_203:
[----:B------:R-:W2:Y:S02]  /*9f10*/  LDG.E R2, desc[UR36][R2.64] ;  /* 0x0000002402027981 */ /* 0x000ea4000c1e1900 */
[----:B--2---:R-:W-:-:S13]  /*9f20*/  ISETP.NE.AND P0, PT, R2, RZ, PT ;  /* 0x000000ff0200720c */ /* 0x004fda0003f05270 */
.L_x_188:
[----:B------:R-:W-:Y:S05]  /*9f30*/  BSYNC.RECONVERGENT B6 ;  /* 0x0000000000067941 */ /* 0x000fea0003800200 */
.L_x_182:
[----:B------:R-:W-:Y:S01]  /*9f40*/  UPRMT UR5, UR39, 0x9910, URZ ;  /* 0x0000991027057896 */ /* 0x000fe200080000ff */
[----:B------:R-:W-:Y:S01]  /*9f50*/  SEL R0, RZ, 0x1, !P0 ;  /* 0x00000001ff007807 */ /* 0x000fe20004000000 */
[----:B------:R-:W-:Y:S02]  /*9f60*/  UPRMT UR4, UR43, 0x9910, URZ ;  /* 0x000099102b047896 */ /* 0x000fe400080000ff */
[----:B------:R-:W-:-:S04]  /*9f70*/  UISETP.GT.AND UP0, UPT, UR5, 0x9, UPT ;  /* 0x000000090500788c */ /* 0x000fc8000bf04270 */
[----:B------:R-:W-:-:S04]  /*9f80*/  ISETP.NE.AND P0, PT, R0, UR4, PT ;  /* 0x0000000400007c0c */ /* 0x000fc8000bf05270 */
[----:B------:R-:W-:Y:S01]  /*9f90*/  SEL R2, RZ, 0x1, !P0 ;  /* 0x00000001ff027807 */ /* 0x000fe20004000000 */
        /* <DEDUP_REMOVED lines=9> */
[----:B------:R-:W-:Y:S01]  /*a030*/  STG.E.U8 desc[UR36][R16.64], R2 ;  /* 0x0000000210007986 */ /* 0x000fe2000c101124 */
[----:B------:R-:W-:Y:S05]  /*a040*/  EXIT ;  /* 0x000000000000794d */ /* 0x000fea0003800000 */
.L_x_209:
[----:B------:R-:W-:Y:S01]  /*a050*/  STG.E.U8 desc[UR36][R16.64], R2 ;  /* 0x0000000210007986 */ /* 0x000fe2000c101124 */
[----:B------:R-:W-:Y:S05]  /*a060*/  EXIT ;  /* 0x000000000000794d */ /* 0x000fea0003800000 */
.L_x_208:
[----:B------:R-:W-:-:S09]  /*a070*/  UISETP.NE.AND UP0, UPT, UR5, 0x2, UPT ;  /* 0x000000020500788c */ /* 0x000fd2000bf05270 */
[----:B------:R-:W-:Y:S05]  /*a080*/  BRA.U !UP0, `(.L_x_211) ;  /* 0x0000000108247547 */ /* 0x000fea000b800000 */
[----:B------:R-:W-:-:S09]  /*a090*/  UISETP.NE.AND UP0, UPT, UR5, 0x3, UPT ;  /* 0x000000030500788c */ /* 0x000fd2000bf05270 */
[----:B------:R-:W-:Y:S05]  /*a0a0*/  BRA.U !UP0, `(.L_x_212) ;  /* 0x0000000108147547 */ /* 0x000fea000b800000 */
[----:B------:R-:W-:-:S09]  /*a0b0*/  UISETP.NE.AND UP0, UPT, UR5, 0x4, UPT ;  /* 0x000000040500788c */ /* 0x000fd2000bf05270 */
[----:B------:R-:W-:Y:S05]  /*a0c0*/  BRA.U UP0, `(.L_x_210) ;  /* 0x0000000900207547 */ /* 0x000fea000b800000 */
[----:B------:R-:W-:-:S05]  /*a0d0*/  IMAD.MOV.U32 R3, RZ, RZ, RZ ;  /* 0x000000ffff037224 */ /* 0x000fca00078e00ff */
[----:B------:R-:W-:Y:S01]  /*a0e0*/  STG.E.64 desc[UR36][R16.64], R2 ;  /* 0x0000000210007986 */ /* 0x000fe2000c101b24 */
[----:B------:R-:W-:Y:S05]  /*a0f0*/  EXIT ;  /* 0x000000000000794d */ /* 0x000fea0003800000 */
.L_x_212:
[----:B------:R-:W-:Y:S01]  /*a100*/  STG.E desc[UR36][R16.64], R2 ;  /* 0x0000000210007986 */ /* 0x000fe2000c101924 */
[----:B------:R-:W-:Y:S05]  /*a110*/  EXIT ;  /* 0x000000000000794d */ /* 0x000fea0003800000 */
.L_x_211:
[----:B------:R-:W-:Y:S01]  /*a120*/  STG.E.U16 desc[UR36][R16.64], R2 ;  /* 0x0000000210007986 */ /* 0x000fe2000c101524 */
[----:B------:R-:W-:Y:S05]  /*a130*/  EXIT ;  /* 0x000000000000794d */ /* 0x000fea0003800000 */
.L_x_207:
[----:B------:R-:W-:-:S09]  /*a140*/  UISETP.GT.AND UP0, UPT, UR5, 0x6, UPT ;  /* 0x000000060500788c */ /* 0x000fd2000bf04270 */
[----:B------:R-:W-:Y:S05]  /*a150*/  BRA.U UP0, `(.L_x_213) ;  /* 0x00000001002c7547 */ /* 0x000fea000b800000 */
[----:B------:R-:W-:-:S09]  /*a160*/  UISETP.NE.AND UP0, UPT, UR5, 0x5, UPT ;  /* 0x000000050500788c */ /* 0x000fd2000bf05270 */
[----:B------:R-:W-:Y:S05]  /*a170*/  BRA.U !UP0, `(.L_x_214) ;  /* 0x0000000108147547 */ /* 0x000fea000b800000 */
[----:B------:R-:W-:-:S09]  /*a180*/  UISETP.NE.AND UP0, UPT, UR5, 0x6, UPT ;  /* 0x000000060500788c */ /* 0x000fd2000bf05270 */
[----:B------:R-:W-:Y:S05]  /*a190*/  BRA.U UP0, `(.L_x_210) ;  /* 0x0000000500ec7547 */ /* 0x000fea000b800000 */
[----:B------:R-:W-:-:S05]  /*a1a0*/  FSEL R3, RZ, 1, !P0 ;  /* 0x3f800000ff037808 */ /* 0x000fca0004000000 */
[----:B------:R-:W-:Y:S01]  /*a1b0*/  STG.E desc[UR36][R16.64], R3 ;  /* 0x0000000310007986 */ /* 0x000fe2000c101924 */
[----:B------:R-:W-:Y:S05]  /*a1c0*/  EXIT ;  /* 0x000000000000794d */ /* 0x000fea0003800000 */
.L_x_214:
[----:B------:R-:W-:-:S04]  /*a1d0*/  FSEL R0, RZ, 1, !P0 ;  /* 0x3f800000ff007808 */ /* 0x000fc80004000000 */
[----:B------:R-:W-:-:S05]  /*a1e0*/  F2FP.F16.F32.PACK_AB R0, RZ, R0 ;  /* 0x00000000ff00723e */ /* 0x000fca00000000ff */
[----:B------:R-:W-:Y:S01]  /*a1f0*/  STG.E.U16 desc[UR36][R16.64], R0 ;  /* 0x0000000010007986 */ /* 0x000fe2000c101524 */
[----:B------:R-:W-:Y:S05]  /*a200*/  EXIT ;  /* 0x000000000000794d */ /* 0x000fea0003800000 */
.L_x_213:
[----:B------:R-:W-:-:S09]  /*a210*/  UISETP.NE.AND UP0, UPT, UR5, 0x7, UPT ;  /* 0x000000070500788c */ /* 0x000fd2000bf05270 */
[----:B------:R-:W-:Y:S05]  /*a220*/  BRA.U !UP0, `(.L_x_215) ;  /* 0x0000000108347547 */ /* 0x000fea000b800000 */
[----:B------:R-:W-:-:S09]  /*a230*/  UISETP.NE.AND UP0, UPT, UR5, 0x8, UPT ;  /* 0x000000080500788c */ /* 0x000fd2000bf05270 */
[----:B------:R-:W-:Y:S05]  /*a240*/  BRA.U !UP0, `(.L_x_216) ;  /* 0x0000000108187547 */ /* 0x000fea000b800000 */
[----:B------:R-:W-:-:S09]  /*a250*/  UISETP.NE.AND UP0, UPT, UR5, 0x9, UPT ;  /* 0x000000090500788c */ /* 0x000fd2000bf05270 */
[----:B------:R-:W-:Y:S05]  /*a260*/  BRA.U UP0, `(.L_x_210) ;  /* 0x0000000500b87547 */ /* 0x000fea000b800000 */
[----:B------:R-:W-:Y:S01]  /*a270*/  HFMA2 R3, -RZ, RZ, 0, 0 ;  /* 0x00000000ff037431 */ /* 0x000fe200000001ff */
[----:B------:R-:W-:-:S05]  /*a280*/  FSEL R2, RZ, 1, !P0 ;  /* 0x3f800000ff027808 */ /* 0x000fca0004000000 */
[----:B------:R-:W-:Y:S01]  /*a290*/  STG.E.64 desc[UR36][R16.64], R2 ;  /* 0x0000000210007986 */ /* 0x000fe2000c101b24 */
[----:B------:R-:W-:Y:S05]  /*a2a0*/  EXIT ;  /* 0x000000000000794d */ /* 0x000fea0003800000 */
.L_x_216:
[----:B------:R-:W-:-:S04]  /*a2b0*/  FSEL R0, RZ, 1, !P0 ;  /* 0x3f800000ff007808 */ /* 0x000fc80004000000 */
[----:B------:R-:W-:-:S04]  /*a2c0*/  F2FP.F16.F32.PACK_AB R3, RZ, R0 ;  /* 0x00000000ff03723e */ /* 0x000fc800000000ff */
[----:B------:R-:W-:-:S05]  /*a2d0*/  PRMT R3, R3, 0x5410, RZ ;  /* 0x0000541003037816 */ /* 0x000fca00000000ff */
[----:B------:R-:W-:Y:S01]  /*a2e0*/  STG.E desc[UR36][R16.64], R3 ;  /* 0x0000000310007986 */ /* 0x000fe2000c101924 */
[----:B------:R-:W-:Y:S05]  /*a2f0*/  EXIT ;  /* 0x000000000000794d */ /* 0x000fea0003800000 */
.L_x_215:
[----:B------:R-:W-:Y:S01]  /*a300*/  FSEL R3, RZ, 1.875, !P0 ;  /* 0x3ff00000ff037808 */ /* 0x000fe20004000000 */
[----:B------:R-:W-:-:S05]  /*a310*/  IMAD.MOV.U32 R2, RZ, RZ, RZ ;  /* 0x000000ffff027224 */ /* 0x000fca00078e00ff */
[----:B------:R-:W-:Y:S01]  /*a320*/  STG.E.64 desc[UR36][R16.64], R2 ;  /* 0x0000000210007986 */ /* 0x000fe2000c101b24 */
[----:B------:R-:W-:Y:S05]  /*a330*/  EXIT ;  /* 0x000000000000794d */ /* 0x000fea0003800000 */
.L_x_206:
        /* <DEDUP_REMOVED lines=10> */
[----:B------:R-:W-:Y:S01]  /*a3e0*/  STG.E.U16 desc[UR36][R16.64], R2 ;  /* 0x0000000210007986 */ /* 0x000fe2000c101524 */
[----:B------:R-:W-:Y:S05]  /*a3f0*/  EXIT ;  /* 0x000000000000794d */ /* 0x000fea0003800000 */
.L_x_220:
        /* <DEDUP_REMOVED lines=12> */
[----:B------:R-:W-:Y:S01]  /*a4c0*/  FADD.FTZ R0, R3, 8192 ;  /* 0x4600000003007421 */ /* 0x000fe20000010000 */
[----:B------:R-:W-:-:S04]  /*a4d0*/  PRMT R8, RZ, 0x7610, R8 ;  /* 0x00007610ff087816 */ /* 0x000fc80000000008 */
[----:B------:R-:W-:-:S13]  /*a4e0*/  LOP3.LUT P0, R0, R0, 0xff, RZ, 0xc0, !PT ;  /* 0x000000ff00007812 */ /* 0x000fda000780c0ff */
[----:B------:R-:W-:Y:S05]  /*a4f0*/  @!P0 BRA `(.L_x_222) ;  /* 0x0000000000048947 */ /* 0x000fea0003800000 */
.L_x_223:
[----:B------:R-:W-:-:S07]  /*a500*/  PRMT R8, R0, 0x7610, R8 ;  /* 0x0000761000087816 */ /* 0x000fce0000000008 */
.L_x_222:
[----:B------:R-:W-:Y:S05]  /*a510*/  BSYNC.RECONVERGENT B0 ;  /* 0x0000000000007941 */ /* 0x000fea0003800200 */
.L_x_221:
[----:B------:R-:W-:Y:S01]  /*a520*/  STG.E.U8 desc[UR36][R16.64], R8 ;  /* 0x0000000810007986 */ /* 0x000fe2000c101124 */
[----:B------:R-:W-:Y:S05]  /*a530*/  EXIT ;  /* 0x000000000000794d */ /* 0x000fea0003800000 */
.L_x_219:
        /* <DEDUP_REMOVED lines=16> */
.L_x_226:
[----:B------:R-:W-:-:S07]  /*a640*/  PRMT R8, R0, 0x7610, R8 ;  /* 0x0000761000087816 */ /* 0x000fce0000000008 */
.L_x_225:
[----:B------:R-:W-:Y:S05]  /*a650*/  BSYNC.RECONVERGENT B0 ;  /* 0x0000000000007941 */ /* 0x000fea0003800200 */
.L_x_224:
[----:B------:R-:W-:Y:S01]  /*a660*/  STG.E.U8 desc[UR36][R16.64], R8 ;  /* 0x0000000810007986 */ /* 0x000fe2000c101124 */
[----:B------:R-:W-:Y:S05]  /*a670*/  EXIT ;  /* 0x000000000000794d */ /* 0x000fea0003800000 */
.L_x_218:
        /* <DEDUP_REMOVED lines=17> */
[----:B------:R-:W-:-:S05]  /*a790*/  @!P0 IADD3 R0, PT, PT, R2, RZ, RZ ;  /* 0x000000ff02008210 */ /* 0x000fca0007ffe0ff */
[----:B------:R-:W-:-:S05]  /*a7a0*/  @P1 IMAD.MOV.U32 R3, RZ, RZ, R0 ;  /* 0x000000ffff031224 */ /* 0x000fca00078e0000 */
[----:B------:R-:W-:Y:S01]  /*a7b0*/  STG.E.U8 desc[UR36][R16.64], R3 ;  /* 0x0000000310007986 */ /* 0x000fe2000c101124 */
[----:B------:R-:W-:Y:S05]  /*a7c0*/  EXIT ;  /* 0x000000000000794d */ /* 0x000fea0003800000 */
.L_x_228:
[----:B------:R-:W-:-:S05]  /*a7d0*/  MOV R3, RZ ;  /* 0x000000ff00037202 */ /* 0x000fca0000000f00 */
[----:B------:R-:W-:Y:S01]  /*a7e0*/  STG.E.64 desc[UR36][R16.64], R2 ;  /* 0x0000000210007986 */ /* 0x000fe2000c101b24 */
[----:B------:R-:W-:Y:S05]  /*a7f0*/  EXIT ;  /* 0x000000000000794d */ /* 0x000fea0003800000 */
.L_x_227:
[----:B------:R-:W-:Y:S01]  /*a800*/  STG.E desc[UR36][R16.64], R2 ;  /* 0x0000000210007986 */ /* 0x000fe2000c101924 */
[----:B------:R-:W-:Y:S05]  /*a810*/  EXIT ;  /* 0x000000000000794d */ /* 0x000fea0003800000 */
.L_x_217:
[----:B------:R-:W-:-:S09]  /*a820*/  UISETP.GT.AND UP0, UPT, UR5, 0xe, UPT ;  /* 0x0000000e0500788c */ /* 0x000fd2000bf04270 */
[----:B------:R-:W-:Y:S05]  /*a830*/  BRA.U UP0, `(.L_x_229) ;  /* 0x00000001002c7547 */ /* 0x000fea000b800000 */
[----:B------:R-:W-:-:S09]  /*a840*/  UISETP.NE.AND UP0, UPT, UR5, 0xa, UPT ;  /* 0x0000000a0500788c */ /* 0x000fd2000bf05270 */
[----:B------:R-:W-:Y:S05]  /*a850*/  BRA.U !UP0, `(.L_x_230) ;  /* 0x0000000108107547 */ /* 0x000fea000b800000 */
[----:B------:R-:W-:-:S09]  /*a860*/  UISETP.NE.AND UP0, UPT, UR5, 0xb, UPT ;  /* 0x0000000b0500788c */ /* 0x000fd2000bf05270 */
[----:B------:R-:W-:Y:S05]  /*a870*/  BRA.U UP0, `(.L_x_210) ;  /* 0x0000000100347547 */ /* 0x000fea000b800000 */
[----:B------:R-:W-:Y:S01]  /*a880*/  STG.E.U8 desc[UR36][R16.64], R2 ;  /* 0x0000000210007986 */ /* 0x000fe2000c101124 */
[----:B------:R-:W-:Y:S05]  /*a890*/  EXIT ;  /* 0x000000000000794d */ /* 0x000fea0003800000 */
.L_x_230:
[----:B------:R-:W-:Y:S02]  /*a8a0*/  FSEL R5, RZ, 1.875, !P0 ;  /* 0x3ff00000ff057808 */ /* 0x000fe40004000000 */
[----:B------:R-:W-:Y:S01]  /*a8b0*/  CS2R R6, SRZ ;  /* 0x0000000000067805 */ /* 0x000fe2000001ff00 */
[----:B------:R-:W-:-:S05]  /*a8c0*/  IMAD.MOV.U32 R4, RZ, RZ, RZ ;  /* 0x000000ffff047224 */ /* 0x000fca00078e00ff */
[----:B------:R-:W-:Y:S01]  /*a8d0*/  STG.E.128 desc[UR36][R16.64], R4 ;  /* 0x0000000410007986 */ /* 0x000fe2000c101d24 */
[----:B------:R-:W-:Y:S05]  /*a8e0*/  EXIT ;  /* 0x000000000000794d */ /* 0x000fea0003800000 */
.L_x_229:
[----:B------:R-:W-:-:S09]  /*a8f0*/  UISETP.NE.AND UP0, UPT, UR5, 0xf, UPT ;  /* 0x0000000f0500788c */ /* 0x000fd2000bf05270 */
[----:B------:R-:W-:Y:S05]  /*a900*/  BRA.U !UP0, `(.L_x_231) ;  /* 0x0000000108d47547 */ /* 0x000fea000b800000 */
[----:B------:R-:W-:-:S09]  /*a910*/  UISETP.NE.AND UP0, UPT, UR5, 0x17, UPT ;  /* 0x000000170500788c */ /* 0x000fd2000bf05270 */
[----:B------:R-:W-:Y:S05]  /*a920*/  BRA.U !UP0, `(.L_x_232) ;  /* 0x0000000108847547 */ /* 0x000fea000b800000 */
[----:B------:R-:W-:-:S09]  /*a930*/  UISETP.NE.AND UP0, UPT, UR5, 0x18, UPT ;  /* 0x000000180500788c */ /* 0x000fd2000bf05270 */
[----:B------:R-:W-:Y:S05]  /*a940*/  BRA.U !UP0, `(.L_x_233) ;  /* 0x0000000108447547 */ /* 0x000fea000b800000 */
.L_x_210:
        /* <DEDUP_REMOVED lines=16> */
.L_x_234:
[----:B------:R-:W-:Y:S05]  /*aa50*/  EXIT ;  /* 0x000000000000794d */ /* 0x000fea0003800000 */
.L_x_233:
        /* <DEDUP_REMOVED lines=11> */
.L_x_236:
[----:B------:R-:W-:Y:S05]  /*ab10*/  BSYNC.RECONVERGENT B0 ;  /* 0x0000000000007941 */ /* 0x000fea0003800200 */
.L_x_235:
[----:B------:R-:W-:Y:S01]  /*ab20*/  STG.E.U8 desc[UR36][R16.64], R3 ;  /* 0x0000000310007986 */ /* 0x000fe2000c101124 */
[----:B------:R-:W-:Y:S05]  /*ab30*/  EXIT ;  /* 0x000000000000794d */ /* 0x000fea0003800000 */
.L_x_232:
[----:B------:R-:W-:-:S04]  /*ab40*/  FSEL R5, RZ, 1, !P0 ;  /* 0x3f800000ff057808 */ /* 0x000fc80004000000 */
[----:B------:R-:W-:-:S13]  /*ab50*/  ISETP.GT.U32.AND P0, PT, R5, 0x477fffff, PT ;  /* 0x477fffff0500780c */ /* 0x000fda0003f04070 */
[----:B------:R-:W-:Y:S05]  /*ab60*/  @P0 BRA `(.L_x_237) ;  /* 0x0000000000280947 */ /* 0x000fea0003800000 */
[----:B------:R-:W-:-:S13]  /*ab70*/  ISETP.GE.U32.AND P0, PT, R5, 0x38800000, PT ;  /* 0x388000000500780c */ /* 0x000fda0003f06070 */
[----:B------:R-:W-:-:S04]  /*ab80*/  @P0 SHF.R.U32.HI R0, RZ, 0x15, R5 ;  /* 0x00000015ff000819 */ /* 0x000fc80000011605 */
[----:B------:R-:W-:-:S04]  /*ab90*/  @P0 LOP3.LUT R0, R0, 0x1, RZ, 0xc0, !PT ;  /* 0x0000000100000812 */ /* 0x000fc800078ec0ff */
[----:B------:R-:W-:-:S04]  /*aba0*/  @P0 IADD3 R0, PT, PT, R5, 0x80fffff, R0 ;  /* 0x080fffff05000810 */ /* 0x000fc80007ffe000 */
[----:B------:R-:W-:-:S05]  /*abb0*/  @P0 SHF.R.U32.HI R3, RZ, 0x15, R0 ;  /* 0x00000015ff030819 */ /* 0x000fca0000011600 */
[----:B------:R0:W-:Y:S01]  /*abc0*/  @P0 STG.E.U8 desc[UR36][R16.64], R3 ;  /* 0x0000000310000986 */ /* 0x0001e2000c101124 */
[----:B------:R-:W-:Y:S05]  /*abd0*/  @P0 EXIT ;  /* 0x000000000000094d */ /* 0x000fea0003800000 */
[----:B0-----:R-:W-:-:S05]  /*abe0*/  FADD.FTZ R3, R5, 128 ;  /* 0x4300000005037421 */ /* 0x001fca0000010000 */
[----:B------:R-:W-:Y:S01]  /*abf0*/  STG.E.U8 desc[UR36][R16.64], R3 ;  /* 0x0000000310007986 */ /* 0x000fe2000c101124 */
[----:B------:R-:W-:Y:S05]  /*ac00*/  EXIT ;  /* 0x000000000000794d */ /* 0x000fea0003800000 */
.L_x_237:
[----:B------:R-:W-:Y:S01]  /*ac10*/  HFMA2 R3, -RZ, RZ, 0, 7.569789886474609375e-06 ;  /* 0x0000007fff037431 */ /* 0x000fe200000001ff */
[----:B------:R-:W-:-:S04]  /*ac20*/  ISETP.GT.U32.AND P0, PT, R5, 0x7f800000, PT ;  /* 0x7f8000000500780c */ /* 0x000fc80003f04070 */
[----:B------:R-:W-:-:S05]  /*ac30*/  SEL R3, R3, 0x7c, P0 ;  /* 0x0000007c03037807 */ /* 0x000fca0000000000 */
[----:B------:R-:W-:Y:S01]  /*ac40*/  STG.E.U8 desc[UR36][R16.64], R3 ;  /* 0x0000000310007986 */ /* 0x000fe2000c101124 */
[----:B------:R-:W-:Y:S05]  /*ac50*/  EXIT ;  /* 0x000000000000794d */ /* 0x000fea0003800000 */
.L_x_231:
[----:B------:R-:W-:-:S04]  /*ac60*/  FSEL R0, RZ, 1, !P0 ;  /* 0x3f800000ff007808 */ /* 0x000fc80004000000 */
[----:B------:R-:W-:-:S05]  /*ac70*/  F2FP.BF16.F32.PACK_AB R0, RZ, R0 ;  /* 0x00000000ff00723e */ /* 0x000fca00000010ff */
[----:B------:R-:W-:Y:S01]  /*ac80*/  STG.E.U16 desc[UR36][R16.64], R0 ;  /* 0x0000000010007986 */ /* 0x000fe2000c101524 */
[----:B------:R-:W-:Y:S05]  /*ac90*/  EXIT ;  /* 0x000000000000794d */ /* 0x000fea0003800000 */
.L_x_238:
[----:B------:R-:W-:-:S00]  /*aca0*/  BRA `(.L_x_238) ;  /* 0xfffffffc00fc7947 */ /* 0x000fc0000383ffff */
[----:B------:R-:W-:-:S00]  /*acb0*/  NOP ;  /* 0x0000000000007918 */ /* 0x000fc00000000000 */
        /* <DEDUP_REMOVED lines=12> */
.L_x_26117:


//--------------------- .text._ZN2at6native27unrolled_elementwise_kernelINS0_13AUnaryFunctorIbbbNS0_17BitwiseXorFunctorIbEEEESt5arrayIPcLm2EELi4E23TrivialOffsetCalculatorILi1EjESA_NS0_6memory12LoadWithCastILi1EEENSB_13StoreWithCastILi1EEEEEviT_T0_T2_T3_T4_T5_ --------------------------
	.section	.text._ZN2at6native27unrolled_elementwise_kernelINS0_13AUnaryFunctorIbbbNS0_17BitwiseXorFunctorIbEEEESt5arrayIPcLm2EELi4E23TrivialOffsetCalculatorILi1EjESA_NS0_6memory12LoadWithCastILi1EEENSB_13StoreWithCastILi1EEEEEviT_T0_T2_T3_T4_T5_,"ax",@progbits
	.align	128
        .global         _ZN2at6native27unrolled_elementwise_kernelINS0_13AUnaryFunctorIbbbNS0_17BitwiseXorFunctorIbEEEESt5arrayIPcLm2EELi4E23TrivialOffsetCalculatorILi1EjESA_NS0_6memory12LoadWithCastILi1EEENSB_13StoreWithCastILi1EEEEEviT_T0_T2_T3_T4_T5_
        .type           _ZN2at6native27unrolled_elementwise_kernelINS0_13AUnaryFunctorIbbbNS0_17BitwiseXorFunctorIbEEEESt5arrayIPcLm2EELi4E23TrivialOffsetCalculatorILi1EjESA_NS0_6memory12LoadWithCastILi1EEENSB_13StoreWithCastILi1EEEEEviT_T0_T2_T3_T4_T5_,@function
        .size           _ZN2at6native27unrolled_elementwise_kernelINS0_13AUnaryFunctorIbbbNS0_17BitwiseXorFunctorIbEEEESt5arrayIPcLm2EELi4E23TrivialOffsetCalculatorILi1EjESA_NS0_6memory12LoadWithCastILi1EEENSB_13StoreWithCastILi1EEEEEviT_T0_T2_T3_T4_T5_,(.L_x_26118 - _ZN2at6native27unrolled_elementwise_kernelINS0_13AUnaryFunctorIbbbNS0_17BitwiseXorFunctorIbEEEESt5arrayIPcLm2EELi4E23TrivialOffsetCalculatorILi1EjESA_NS0_6memory12LoadWithCastILi1EEENSB_13StoreWithCastILi1EEEEEviT_T0_T2_T3_T4_T5_)
        .other          _ZN2at6native27unrolled_elementwise_kernelINS0_13AUnaryFunctorIbbbNS0_17BitwiseXorFunctorIbEEEESt5arrayIPcLm2EELi4E23TrivialOffsetCalculatorILi1EjESA_NS0_6memory12LoadWithCastILi1EEENSB_13StoreWithCastILi1EEEEEviT_T0_T2_T3_T4_T5_,@"STO_CUDA_ENTRY STV_DEFAULT"
_ZN2at6native27unrolled_elementwise_kernelINS0_13AUnaryFunctorIbbbNS0_17BitwiseXorFunctorIbEEEESt5arrayIPcLm2EELi4E23TrivialOffsetCalculatorILi1EjESA_NS0_6memory12LoadWithCastILi1EEENSB_13StoreWithCastILi1EEEEEviT_T0_T2_T3_T4_T5_:
.text._ZN2at6native27unrolled_elementwise_kernelINS0_13AUnaryFunctorIbbbNS0_17BitwiseXorFunctorIbEEEESt5arrayIPcLm2EELi4E23TrivialOffsetCalculatorILi1EjESA_NS0_6memory12LoadWithCastILi1EEENSB_13StoreWithCastILi1EEEEEviT_T0_T2_T3_T4_T5_:
[----:B------:R-:W0:Y:S01]  /*0000*/  LDC R1, c[0x0][0x37c] ;  /* 0x0000df00ff017b82 */ /* 0x000e220000000800 */
[----:B------:R-:W1:Y:S07]  /*0010*/  S2R R2, SR_CTAID.X ;  /* 0x0000000000027919 */ /* 0x000e6e0000002500 */
[----:B------:R-:W1:Y:S01]  /*0020*/  LDC R3, c[0x0][0x380] ;  /* 0x0000e000ff037b82 */ /* 0x000e620000000800 */
[----:B------:R-:W2:Y:S01]  /*0030*/  LDCU.64 UR36, c[0x0][0x358] ;  /* 0x00006b00ff2477ac */ /* 0x000ea20008000a00 */
[----:B------:R-:W-:Y:S01]  /*0040*/  BSSY.RECONVERGENT B7, `(.L_x_239) ;  /* 0x00000af000077945 */ /* 0x000fe20003800200 */
[----:B------:R-:W3:Y:S01]  /*0050*/  S2R R25, SR_TID.X ;  /* 0x0000000000197919 */ /* 0x000ee20000002100 */
[----:B------:R-:W-:Y:S01]  /*0060*/  PRMT R17, RZ, 0x7610, R17 ;  /* 0x00007610ff117816 */ /* 0x000fe20000000011 */
[----:B------:R-:W4:Y:S01]  /*0070*/  LDCU.U8 UR38, c[0x0][0x39c] ;  /* 0x00007380ff2677ac */ /* 0x000f220008000000 */
[----:B-1----:R-:W-:-:S02]  /*0080*/  IMAD R16, R2, -0x200, R3 ;  /* 0xfffffe0002107824 */ /* 0x002fc400078e0203 */
[----:B---3--:R-:W-:-:S03]  /*0090*/  IMAD.MOV.U32 R19, RZ, RZ, R25 ;  /* 0x000000ffff137224 */ /* 0x008fc600078e0019 */
[----:B------:R-:W-:-:S13]  /*00a0*/  ISETP.GE.AND P0, PT, R25, R16, PT ;  /* 0x000000101900720c */ /* 0x000fda0003f06270 */
[----:B0-2-4-:R-:W-:Y:S05]  /*00b0*/  @P0 BRA `(.L_x_240) ;  /* 0x00000008009c0947 */ /* 0x015fea0003800000 */
[----:B------:R-:W0:Y:S01]  /*00c0*/  LDC.64 R4, c[0x0][0x390] ;  /* 0x0000e400ff047b82 */ /* 0x000e220000000a00 */
[----:B------:R-:W1:Y:S01]  /*00d0*/  LDCU UR5, c[0x0][0x3a0] ;  /* 0x00007400ff0577ac */ /* 0x000e620008000800 */
[----:B------:R-:W-:Y:S01]  /*00e0*/  IMAD R0, R2, 0x200, R19 ;  /* 0x0000020002007824 */ /* 0x000fe200078e0213 */
[----:B------:R-:W-:Y:S01]  /*00f0*/  BSSY.RECONVERGENT B6, `(.L_x_241) ;  /* 0x00000a1000067945 */ /* 0x000fe20003800200 */
[----:B------:R-:W-:-:S04]  /*0100*/  UPRMT UR4, UR38, 0x9910, URZ ;  /* 0x0000991026047896 */ /* 0x000fc800080000ff */
[----:B------:R-:W-:Y:S01]  /*0110*/  UISETP.GT.AND UP0, UPT, UR4, 0x9, UPT ;  /* 0x000000090400788c */ /* 0x000fe2000bf04270 */
[----:B-1----:R-:W-:-:S05]  /*0120*/  IMAD R3, R0, UR5, RZ ;  /* 0x0000000500037c24 */ /* 0x002fca000f8e02ff */
[----:B0-----:R-:W-:-:S05]  /*0130*/  IADD3 R4, P0, PT, R3, R4, RZ ;  /* 0x0000000403047210 */ /* 0x001fca0007f1e0ff */
[----:B------:R-:W-:Y:S01]  /*0140*/  IMAD.X R5, RZ, RZ, R5, P0 ;  /* 0x000000ffff057224 */ /* 0x000fe200000e0605 */
        /* <DEDUP_REMOVED lines=12> */
.L_x_245:
[----:B------:R-:W2:Y:S02]  /*0210*/  LDG.E.U8 R4, desc[UR36][R4.64] ;  /* 0x0000002404047981 */ /* 0x000ea4000c1e1100 */
[----:B--2---:R-:W-:Y:S01]  /*0220*/  ISETP.NE.AND P0, PT, R4, RZ, PT ;  /* 0x000000ff0400720c */ /* 0x004fe20003f05270 */
[----:B------:R-:W-:-:S12]  /*0230*/  BRA `(.L_x_247) ;  /* 0x0000000800307947 */ /* 0x000fd80003800000 */
.L_x_244:
        /* <DEDUP_REMOVED lines=10> */
.L_x_249:
[----:B------:R-:W2:Y:S02]  /*02e0*/  LDG.E R4, desc[UR36][R4.64] ;  /* 0x0000002404047981 */ /* 0x000ea4000c1e1900 */
[----:B--2---:R-:W-:Y:S01]  /*02f0*/  ISETP.NE.AND P0, PT, R4, RZ, PT ;  /* 0x000000ff0400720c */ /* 0x004fe20003f05270 */
[----:B------:R-:W-:-:S12]  /*0300*/  BRA `(.L_x_247) ;  /* 0x0000000400fc7947 */ /* 0x000fd80003800000 */
.L_x_248:
[----:B------:R-:W2:Y:S02]  /*0310*/  LDG.E.U16 R4, desc[UR36][R4.64] ;  /* 0x0000002404047981 */ /* 0x000ea4000c1e1500 */
[----:B--2---:R-:W-:Y:S01]  /*0320*/  ISETP.NE.AND P0, PT, R4, RZ, PT ;  /* 0x000000ff0400720c */ /* 0x004fe20003f05270 */
[----:B------:R-:W-:-:S12]  /*0330*/  BRA `(.L_x_247) ;  /* 0x0000000400f07947 */ /* 0x000fd80003800000 */
.L_x_243:
        /* <DEDUP_REMOVED lines=9> */
.L_x_251:
[----:B------:R-:W2:Y:S02]  /*03d0*/  LDG.E.U16 R0, desc[UR36][R4.64] ;  /* 0x0000002404007981 */ /* 0x000ea4000c1e1500 */
[----:B--2---:R-:W-:-:S05]  /*03e0*/  HADD2.F32 R0, -RZ, R0.H0_H0 ;  /* 0x20000000ff007230 */ /* 0x004fca0000004100 */
[----:B------:R-:W-:Y:S01]  /*03f0*/  FSETP.NEU.FTZ.AND P0, PT, R0, RZ, PT ;  /* 0x000000ff0000720b */ /* 0x000fe20003f1d000 */
[----:B------:R-:W-:-:S12]  /*0400*/  BRA `(.L_x_247) ;  /* 0x0000000400bc7947 */ /* 0x000fd80003800000 */
.L_x_250:
        /* <DEDUP_REMOVED lines=11> */
.L_x_253:
        /* <DEDUP_REMOVED lines=8> */
.L_x_252:
[----:B------:R-:W2:Y:S02]  /*0540*/  LDG.E.64 R4, desc[UR36][R4.64] ;  /* 0x0000002404047981 */ /* 0x000ea4000c1e1b00 */
[----:B--2---:R-:W-:Y:S01]  /*0550*/  DSETP.NEU.AND P0, PT, R4, RZ, PT ;  /* 0x000000ff0400722a */ /* 0x004fe20003f0d000 */
[----:B------:R-:W-:-:S13]  /*0560*/  BRA `(.L_x_247) ;  /* 0x0000000400647947 */ /* 0x000fda0003800000 */
.L_x_242:
        /* <DEDUP_REMOVED lines=11> */
.L_x_256:
[----:B------:R-:W2:Y:S02]  /*0620*/  LDG.E.128 R4, desc[UR36][R4.64] ;  /* 0x0000002404047981 */ /* 0x000ea4000c1e1d00 */
[----:B--2---:R-:W-:-:S06]  /*0630*/  DSETP.NEU.AND P0, PT, R6, RZ, PT ;  /* 0x000000ff0600722a */ /* 0x004fcc0003f0d000 */
[----:B------:R-:W-:Y:S01]  /*0640*/  DSETP.NEU.OR P0, PT, R4, RZ, P0 ;  /* 0x000000ff0400722a */ /* 0x000fe2000070d400 */
[----:B------:R-:W-:-:S13]  /*0650*/  BRA `(.L_x_247) ;  /* 0x0000000400287947 */ /* 0x000fda0003800000 */
.L_x_255:
        /* <DEDUP_REMOVED lines=9> */
.L_x_258:
[----:B------:R-:W2:Y:S02]  /*06f0*/  LDG.E.U8 R0, desc[UR36][R4.64] ;  /* 0x0000002404007981 */ /* 0x000ea4000c1e1100 */
[----:B--2---:R-:W-:-:S05]  /*0700*/  IMAD.SHL.U32 R3, R0, 0x2000000, RZ ;  /* 0x0200000000037824 */ /* 0x004fca00078e00ff */
        /* <DEDUP_REMOVED lines=9> */
.L_x_257:
[----:B------:R-:W2:Y:S02]  /*07a0*/  LDG.E.U16 R0, desc[UR36][R4.64] ;  /* 0x0000002404007981 */ /* 0x000ea4000c1e1500 */
[----:B--2---:R-:W-:-:S05]  /*07b0*/  IMAD.U32 R0, R0, 0x10000, RZ ;  /* 0x0001000000007824 */ /* 0x004fca00078e00ff */
[----:B------:R-:W-:Y:S01]  /*07c0*/  FSETP.NEU.FTZ.AND P0, PT, R0, RZ, PT ;  /* 0x000000ff0000720b */ /* 0x000fe20003f1d000 */
[----:B------:R-:W-:-:S12]  /*07d0*/  BRA `(.L_x_247) ;  /* 0x0000000000c87947 */ /* 0x000fd80003800000 */
.L_x_254:
        /* <DEDUP_REMOVED lines=11> */
.L_x_261:
[----:B------:R-:W2:Y:S02]  /*0890*/  LDG.E.U8 R4, desc[UR36][R4.64] ;  /* 0x0000002404047981 */ /* 0x000ea4000c1e1100 */
[----:B--2---:R-:W-:Y:S01]  /*08a0*/  ISETP.NE.AND P0, PT, R4, RZ, PT ;  /* 0x000000ff0400720c */ /* 0x004fe20003f05270 */
[----:B------:R-:W-:-:S12]  /*08b0*/  BRA `(.L_x_247) ;  /* 0x0000000000907947 */ /* 0x000fd80003800000 */
.L_x_260:
[----:B------:R-:W2:Y:S02]  /*08c0*/  LDG.E.U8 R4, desc[UR36][R4.64] ;  /* 0x0000002404047981 */ /* 0x000ea4000c1e1100 */
[----:B--2---:R-:W-:Y:S01]  /*08d0*/  ISETP.NE.AND P0, PT, R4, RZ, PT ;  /* 0x000000ff0400720c */ /* 0x004fe20003f05270 */
[----:B------:R-:W-:-:S12]  /*08e0*/  BRA `(.L_x_247) ;  /* 0x0000000000847947 */ /* 0x000fd80003800000 */
.L_x_259:
[----:B------:R-:W-:-:S09]  /*08f0*/  UISETP.NE.AND UP0, UPT, UR4, 0x1c, UPT ;  /* 0x0000001c0400788c */ /* 0x000fd2000bf05270 */
[----:B------:R-:W-:Y:S05]  /*0900*/  BRA.U !UP0, `(.L_x_262) ;  /* 0x0000000108747547 */ /* 0x000fea000b800000 */
[----:B------:R-:W-:-:S09]  /*0910*/  UISETP.NE.AND UP0, UPT, UR4, 0x1d, UPT ;  /* 0x0000001d0400788c */ /* 0x000fd2000bf05270 */
[----:B------:R-:W-:Y:S05]  /*0920*/  BRA.U !UP0, `(.L_x_263) ;  /* 0x00000001085c7547 */ /* 0x000fea000b800000 */
[----:B------:R-:W-:-:S09]  /*0930*/  UISETP.NE.AND UP0, UPT, UR4, 0x2c, UPT ;  /* 0x0000002c0400788c */ /* 0x000fd2000bf05270 */
[----:B------:R-:W-:Y:S05]  /*0940*/  BRA.U !UP0, `(.L_x_264) ;  /* 0x0000000108487547 */ /* 0x000fea000b800000 */
.L_x_246:
[----:B------:R-:W-:Y:S01]  /*0950*/  MOV R14, 0x0 ;  /* 0x00000000000e7802 */ /* 0x000fe20000000f00 */
[----:B------:R-:W0:Y:S01]  /*0960*/  LDCU.64 UR4, c[0x4][0x148] ;  /* 0x01002900ff0477ac */ /* 0x000e220008000a00 */
[----:B------:R-:W-:Y:S02]  /*0970*/  IMAD.MOV.U32 R8, RZ, RZ, 0x4e ;  /* 0x0000004eff087424 */ /* 0x000fe400078e00ff */
[----:B------:R-:W-:Y:S01]  /*0980*/  IMAD.MOV.U32 R12, RZ, RZ, 0x1 ;  /* 0x00000001ff0c7424 */ /* 0x000fe200078e00ff */
[----:B------:R-:W1:Y:S01]  /*0990*/  LDCU.64 UR6, c[0x4][0x150] ;  /* 0x01002a00ff0677ac */ /* 0x000e620008000a00 */
[----:B------:R-:W2:Y:S01]  /*09a0*/  LDC.64 R14, c[0x4][R14] ;  /* 0x010000000e0e7b82 */ /* 0x000ea20000000a00 */
[----:B------:R-:W-:Y:S01]  /*09b0*/  IMAD.MOV.U32 R13, RZ, RZ, RZ ;  /* 0x000000ffff0d7224 */ /* 0x000fe200078e00ff */
[----:B------:R-:W3:Y:S01]  /*09c0*/  LDCU.64 UR8, c[0x4][0x58] ;  /* 0x01000b00ff0877ac */ /* 0x000ee20008000a00 */
[----:B0-----:R-:W-:Y:S02]  /*09d0*/  IMAD.U32 R4, RZ, RZ, UR4 ;  /* 0x00000004ff047e24 */ /* 0x001fe4000f8e00ff */
[----:B------:R-:W-:-:S02]  /*09e0*/  IMAD.U32 R5, RZ, RZ, UR5 ;  /* 0x00000005ff057e24 */ /* 0x000fc4000f8e00ff */
[----:B-1----:R-:W-:Y:S02]  /*09f0*/  IMAD.U32 R6, RZ, RZ, UR6 ;  /* 0x00000006ff067e24 */ /* 0x002fe4000f8e00ff */
[----:B------:R-:W-:Y:S02]  /*0a00*/  IMAD.U32 R7, RZ, RZ, UR7 ;  /* 0x00000007ff077e24 */ /* 0x000fe4000f8e00ff */
[----:B---3--:R-:W-:Y:S02]  /*0a10*/  IMAD.U32 R10, RZ, RZ, UR8 ;  /* 0x00000008ff0a7e24 */ /* 0x008fe4000f8e00ff */
[----:B------:R-:W-:-:S07]  /*0a20*/  IMAD.U32 R11, RZ, RZ, UR9 ;  /* 0x00000009ff0b7e24 */ /* 0x000fce000f8e00ff */
[----:B------:R-:W-:-:S07]  /*0a30*/  LEPC R20, `(.L_x_265) ;  /* 0x000000001014794e */ /* 0x000fce0000000000 */
[----:B--2---:R-:W-:Y:S05]  /*0a40*/  CALL.ABS.NOINC R14 ;  /* 0x000000000e007343 */ /* 0x004fea0003c00000 */
.L_x_265:
[----:B------:R-:W-:Y:S01]  /*0a50*/  PLOP3.LUT P0, PT, PT, PT, PT, 0x8, 0x80 ;  /* 0x000000000080781c */ /* 0x000fe20003f0e170 */
[----:B------:R-:W-:-:S12]  /*0a60*/  BRA `(.L_x_247) ;  /* 0x0000000000247947 */ /* 0x000fd80003800000 */
.L_x_264:
[----:B------:R-:W2:Y:S02]  /*0a70*/  LDG.E.U8 R4, desc[UR36][R4.64] ;  /* 0x0000002404047981 */ /* 0x000ea4000c1e1100 */
[----:B--2---:R-:W-:Y:S01]  /*0a80*/  ISETP.NE.AND P0, PT, R4, RZ, PT ;  /* 0x000000ff0400720c */ /* 0x004fe20003f05270 */
[----:B------:R-:W-:-:S12]  /*0a90*/  BRA `(.L_x_247) ;  /* 0x0000000000187947 */ /* 0x000fd80003800000 */
.L_x_263:
[----:B------:R-:W2:Y:S02]  /*0aa0*/  LDG.E.64 R4, desc[UR36][R4.64] ;  /* 0x0000002404047981 */ /* 0x000ea4000c1e1b00 */
[----:B--2---:R-:W-:-:S04]  /*0ab0*/  ISETP.NE.U32.AND P0, PT, R4, RZ, PT ;  /* 0x000000ff0400720c */ /* 0x004fc80003f05070 */
[----:B------:R-:W-:Y:S01]  /*0ac0*/  ISETP.NE.AND.EX P0, PT, R5, RZ, PT, P0 ;  /* 0x000000ff0500720c */ /* 0x000fe20003f05300 */
[----:B------:R-:W-:-:S12]  /*0ad0*/  BRA `(.L_x_247) ;  /* 0x0000000000087947 */ /* 0x000fd80003800000 */
.L_x_262:
[----:B------:R-:W2:Y:S02]  /*0ae0*/  LDG.E R4, desc[UR36][R4.64] ;  /* 0x0000002404047981 */ /* 0x000ea4000c1e1900 */
[----:B--2---:R-:W-:-:S13]  /*0af0*/  ISETP.NE.AND P0, PT, R4, RZ, PT ;  /* 0x000000ff0400720c */ /* 0x004fda0003f05270 */
.L_x_247:
[----:B------:R-:W-:Y:S05]  /*0b00*/  BSYNC.RECONVERGENT B6 ;  /* 0x0000000000067941 */ /* 0x000fea0003800200 */
.L_x_241:
[----:B------:R-:W-:Y:S01]  /*0b10*/  SEL R17, RZ, 0x1, !P0 ;  /* 0x00000001ff117807 */ /* 0x000fe20004000000 */
[----:B------:R-:W-:-:S07]  /*0b20*/  VIADD R25, R19, 0x80 ;  /* 0x0000008013197836 */ /* 0x000fce0000000000 */
.L_x_240:
[----:B------:R-:W-:Y:S05]  /*0b30*/  BSYNC.RECONVERGENT B7 ;  /* 0x0000000000077941 */ /* 0x000fea0003800200 */
.L_x_239:
[----:B------:R-:W-:Y:S01]  /*0b40*/  ISETP.GE.AND P0, PT, R25, R16, PT ;  /* 0x000000101900720c */ /* 0x000fe20003f06270 */
[----:B------:R-:W-:Y:S01]  /*0b50*/  BSSY.RECONVERGENT B7, `(.L_x_266) ;  /* 0x00000aa000077945 */ /* 0x000fe20003800200 */
[----:B------:R-:W-:-:S11]  /*0b60*/  PRMT R18, RZ, 0x7610, R18 ;  /* 0x00007610ff127816 */ /* 0x000fd60000000012 */
[----:B------:R-:W-:Y:S05]  /*0b70*/  @P0 BRA `(.L_x_267) ;  /* 0x00000008009c0947 */ /* 0x000fea0003800000 */
        /* <DEDUP_REMOVED lines=21> */
.L_x_272:
[----:B------:R-:W2:Y:S02]  /*0cd0*/  LDG.E.U8 R4, desc[UR36][R4.64] ;  /* 0x0000002404047981 */ /* 0x000ea4000c1e1100 */
[----:B--2---:R-:W-:Y:S01]  /*0ce0*/  ISETP.NE.AND P0, PT, R4, RZ, PT ;  /* 0x000000ff0400720c */ /* 0x004fe20003f05270 */
[----:B------:R-:W-:-:S12]  /*0cf0*/  BRA `(.L_x_274) ;  /* 0x0000000800307947 */ /* 0x000fd80003800000 */
.L_x_271:
        /* <DEDUP_REMOVED lines=10> */
.L_x_276:
[----:B------:R-:W2:Y:S02]  /*0da0*/  LDG.E R4, desc[UR36][R4.64] ;  /* 0x0000002404047981 */ /* 0x000ea4000c1e1900 */
[----:B--2---:R-:W-:Y:S01]  /*0db0*/  ISETP.NE.AND P0, PT, R4, RZ, PT ;  /* 0x000000ff0400720c */ /* 0x004fe20003f05270 */
[----:B------:R-:W-:-:S12]  /*0dc0*/  BRA `(.L_x_274) ;  /* 0x0000000400fc7947 */ /* 0x000fd80003800000 */
.L_x_275:
[----:B------:R-:W2:Y:S02]  /*0dd0*/  LDG.E.U16 R4, desc[UR36][R4.64] ;  /* 0x0000002404047981 */ /* 0x000ea4000c1e1500 */
[----:B--2---:R-:W-:Y:S01]  /*0de0*/  ISETP.NE.AND P0, PT, R4, RZ, PT ;  /* 0x000000ff0400720c */ /* 0x004fe20003f05270 */
[----:B------:R-:W-:-:S12]  /*0df0*/  BRA `(.L_x_274) ;  /* 0x0000000400f07947 */ /* 0x000fd80003800000 */
.L_x_270:
        /* <DEDUP_REMOVED lines=9> */
.L_x_278:
[----:B------:R-:W2:Y:S02]  /*0e90*/  LDG.E.U16 R0, desc[UR36][R4.64] ;  /* 0x0000002404007981 */ /* 0x000ea4000c1e1500 */
[----:B--2---:R-:W-:-:S05]  /*0ea0*/  HADD2.F32 R0, -RZ, R0.H0_H0 ;  /* 0x20000000ff007230 */ /* 0x004fca0000004100 */
[----:B------:R-:W-:Y:S01]  /*0eb0*/  FSETP.NEU.FTZ.AND P0, PT, R0, RZ, PT ;  /* 0x000000ff0000720b */ /* 0x000fe20003f1d000 */
[----:B------:R-:W-:-:S12]  /*0ec0*/  BRA `(.L_x_274) ;  /* 0x0000000400bc7947 */ /* 0x000fd80003800000 */
.L_x_277:
        /* <DEDUP_REMOVED lines=11> */
.L_x_280:
        /* <DEDUP_REMOVED lines=8> */
.L_x_279:
[----:B------:R-:W2:Y:S02]  /*1000*/  LDG.E.64 R4, desc[UR36][R4.64] ;  /* 0x0000002404047981 */ /* 0x000ea4000c1e1b00 */
[----:B--2---:R-:W-:Y:S01]  /*1010*/  DSETP.NEU.AND P0, PT, R4, RZ, PT ;  /* 0x000000ff0400722a */ /* 0x004fe20003f0d000 */
[----:B------:R-:W-:-:S13]  /*1020*/  BRA `(.L_x_274) ;  /* 0x0000000400647947 */ /* 0x000fda0003800000 */
.L_x_269:
        /* <DEDUP_REMOVED lines=11> */
.L_x_283:
[----:B------:R-:W2:Y:S02]  /*10e0*/  LDG.E.128 R4, desc[UR36][R4.64] ;  /* 0x0000002404047981 */ /* 0x000ea4000c1e1d00 */
[----:B--2---:R-:W-:-:S06]  /*10f0*/  DSETP.NEU.AND P0, PT, R6, RZ, PT ;  /* 0x000000ff0600722a */ /* 0x004fcc0003f0d000 */
[----:B------:R-:W-:Y:S01]  /*1100*/  DSETP.NEU.OR P0, PT, R4, RZ, P0 ;  /* 0x000000ff0400722a */ /* 0x000fe2000070d400 */
[----:B------:R-:W-:-:S13]  /*1110*/  BRA `(.L_x_274) ;  /* 0x0000000400287947 */ /* 0x000fda0003800000 */
.L_x_282:
        /* <DEDUP_REMOVED lines=9> */
.L_x_285:
[----:B------:R-:W2:Y:S02]  /*11b0*/  LDG.E.U8 R3, desc[UR36][R4.64] ;  /* 0x0000002404037981 */ /* 0x000ea4000c1e1100 */
[----:B--2---:R-:W-:-:S05]  /*11c0*/  IMAD.SHL.U32 R0, R3, 0x2000000, RZ ;  /* 0x0200000003007824 */ /* 0x004fca00078e00ff */
[----:B------:R-:W-:-:S13]  /*11d0*/  ISETP.GE.U32.AND P0, PT, R0, 0x8000000, PT ;  /* 0x080000000000780c */ /* 0x000fda0003f06070 */
[----:B------:R-:W-:Y:S01]  /*11e0*/  @!P0 IMAD.SHL.U32 R3, R3, 0x100, RZ ;  /* 0x0000010003038824 */ /* 0x000fe200078e00ff */
[----:B------:R-:W-:-:S04]  /*11f0*/  @P0 LEA.HI R0, R0, 0x70000000, RZ, 0x1c ;  /* 0x7000000000000811 */ /* 0x000fc800078fe0ff */
[----:B------:R-:W-:Y:S01]  /*1200*/  @!P0 LOP3.LUT R3, R3, 0x7f00, RZ, 0xc0, !PT ;  /* 0x00007f0003038812 */ /* 0x000fe200078ec0ff */
[----:B------:R-:W-:-:S03]  /*1210*/  @P0 FMUL.FTZ R0, R0, 1.9259299443872358531e-34 ;  /* 0x0780000000000820 */ /* 0x000fc60000410000 */
[----:B------:R-:W-:-:S05]  /*1220*/  @!P0 LOP3.LUT R3, R3, 0x3f000000, RZ, 0xfc, !PT ;  /* 0x3f00000003038812 */ /* 0x000fca00078efcff */
[----:B------:R-:W-:-:S05]  /*1230*/  @!P0 FADD.FTZ R0, R3, -0.5 ;  /* 0xbf00000003008421 */ /* 0x000fca0000010000 */
[----:B------:R-:W-:Y:S01]  /*1240*/  LOP3.LUT P0, RZ, R0, 0x7fffffff, RZ, 0xc0, !PT ;  /* 0x7fffffff00ff7812 */ /* 0x000fe2000780c0ff */
[----:B------:R-:W-:-:S12]  /*1250*/  BRA `(.L_x_274) ;  /* 0x0000000000d87947 */ /* 0x000fd80003800000 */
.L_x_284:
[----:B------:R-:W2:Y:S02]  /*1260*/  LDG.E.U16 R0, desc[UR36][R4.64] ;  /* 0x0000002404007981 */ /* 0x000ea4000c1e1500 */
[----:B--2---:R-:W-:-:S05]  /*1270*/  IMAD.U32 R0, R0, 0x10000, RZ ;  /* 0x0001000000007824 */ /* 0x004fca00078e00ff */
[----:B------:R-:W-:Y:S01]  /*1280*/  FSETP.NEU.FTZ.AND P0, PT, R0, RZ, PT ;  /* 0x000000ff0000720b */ /* 0x000fe20003f1d000 */
[----:B------:R-:W-:-:S12]  /*1290*/  BRA `(.L_x_274) ;  /* 0x0000000000c87947 */ /* 0x000fd80003800000 */
.L_x_281:
        /* <DEDUP_REMOVED lines=11> */
.L_x_288:
[----:B------:R-:W2:Y:S02]  /*1350*/  LDG.E.U8 R4, desc[UR36][R4.64] ;  /* 0x0000002404047981 */ /* 0x000ea4000c1e1100 */
[----:B--2---:R-:W-:Y:S01]  /*1360*/  ISETP.NE.AND P0, PT, R4, RZ, PT ;  /* 0x000000ff0400720c */ /* 0x004fe20003f05270 */
[----:B------:R-:W-:-:S12]  /*1370*/  BRA `(.L_x_274) ;  /* 0x0000000000907947 */ /* 0x000fd80003800000 */
.L_x_287:
[----:B------:R-:W2:Y:S02]  /*1380*/  LDG.E.U8 R4, desc[UR36][R4.64] ;  /* 0x0000002404047981 */ /* 0x000ea4000c1e1100 */
[----:B--2---:R-:W-:Y:S01]  /*1390*/  ISETP.NE.AND P0, PT, R4, RZ, PT ;  /* 0x000000ff0400720c */ /* 0x004fe20003f05270 */
[----:B------:R-:W-:-:S12]  /*13a0*/  BRA `(.L_x_274) ;  /* 0x0000000000847947 */ /* 0x000fd80003800000 */
.L_x_286:
        /* <DEDUP_REMOVED lines=9> */
.L_x_273:
        /* <DEDUP_REMOVED lines=16> */
.L_x_291:
[----:B------:R-:W-:Y:S01]  /*1540*/  PLOP3.LUT P0, PT, PT, PT, PT, 0x8, 0x80 ;  /* 0x000000000080781c */ /* 0x000fe20003f0e170 */
[----:B------:R-:W-:-:S12]  /*1550*/  BRA `(.L_x_274) ;  /* 0x0000000000187947 */ /* 0x000fd80003800000 */
.L_x_290:
[----:B------:R-:W2:Y:S02]  /*1560*/  LDG.E.64 R4, desc[UR36][R4.64] ;  /* 0x0000002404047981 */ /* 0x000ea4000c1e1b00 */
[----:B--2---:R-:W-:-:S04]  /*1570*/  ISETP.NE.U32.AND P0, PT, R4, RZ, PT ;  /* 0x000000ff0400720c */ /* 0x004fc80003f05070 */
[----:B------:R-:W-:Y:S01]  /*1580*/  ISETP.NE.AND.EX P0, PT, R5, RZ, PT, P0 ;  /* 0x000000ff0500720c */ /* 0x000fe20003f05300 */
[----:B------:R-:W-:-:S12]  /*1590*/  BRA `(.L_x_274) ;  /* 0x0000000000087947 */ /* 0x000fd80003800000 */
.L_x_289:
[----:B------:R-:W2:Y:S02]  /*15a0*/  LDG.E R4, desc[UR36][R4.64] ;  /* 0x0000002404047981 */ /* 0x000ea4000c1e1900 */
[----:B--2---:R-:W-:-:S13]  /*15b0*/  ISETP.NE.AND P0, PT, R4, RZ, PT ;  /* 0x000000ff0400720c */ /* 0x004fda0003f05270 */
.L_x_274:
[----:B------:R-:W-:Y:S05]  /*15c0*/  BSYNC.RECONVERGENT B6 ;  /* 0x0000000000067941 */ /* 0x000fea0003800200 */
.L_x_268:
[----:B------:R-:W-:Y:S01]  /*15d0*/  SEL R18, RZ, 0x1, !P0 ;  /* 0x00000001ff127807 */ /* 0x000fe20004000000 */
[----:B------:R-:W-:-:S07]  /*15e0*/  VIADD R25, R25, 0x80 ;  /* 0x0000008019197836 */ /* 0x000fce0000000000 */
.L_x_267:
[----:B------:R-:W-:Y:S05]  /*15f0*/  BSYNC.RECONVERGENT B7 ;  /* 0x0000000000077941 */ /* 0x000fea0003800200 */
.L_x_266:
        /* <DEDUP_REMOVED lines=25> */
.L_x_298:
[----:B------:R-:W2:Y:S02]  /*1790*/  LDG.E.U8 R4, desc[UR36][R4.64] ;  /* 0x0000002404047981 */ /* 0x000ea4000c1e1100 */
[----:B--2---:R-:W-:Y:S01]  /*17a0*/  ISETP.NE.AND P0, PT, R4, RZ, PT ;  /* 0x000000ff0400720c */ /* 0x004fe20003f05270 */
[----:B------:R-:W-:-:S12]  /*17b0*/  BRA `(.L_x_300) ;  /* 0x0000000800307947 */ /* 0x000fd80003800000 */
.L_x_297:
        /* <DEDUP_REMOVED lines=10> */
.L_x_302:
[----:B------:R-:W2:Y:S02]  /*1860*/  LDG.E R4, desc[UR36][R4.64] ;  /* 0x0000002404047981 */ /* 0x000ea4000c1e1900 */
[----:B--2---:R-:W-:Y:S01]  /*1870*/  ISETP.NE.AND P0, PT, R4, RZ, PT ;  /* 0x000000ff0400720c */ /* 0x004fe20003f05270 */
[----:B------:R-:W-:-:S12]  /*1880*/  BRA `(.L_x_300) ;  /* 0x0000000400fc7947 */ /* 0x000fd80003800000 */
.L_x_301:
[----:B------:R-:W2:Y:S02]  /*1890*/  LDG.E.U16 R4, desc[UR36][R4.64] ;  /* 0x0000002404047981 */ /* 0x000ea4000c1e1500 */
[----:B--2---:R-:W-:Y:S01]  /*18a0*/  ISETP.NE.AND P0, PT, R4, RZ, PT ;  /* 0x000000ff0400720c */ /* 0x004fe20003f05270 */
[----:B------:R-:W-:-:S12]  /*18b0*/  BRA `(.L_x_300) ;  /* 0x0000000400f07947 */ /* 0x000fd80003800000 */
.L_x_296:
        /* <DEDUP_REMOVED lines=9> */
.L_x_304:
[----:B------:R-:W2:Y:S02]  /*1950*/  LDG.E.U16 R0, desc[UR36][R4.64] ;  /* 0x0000002404007981 */ /* 0x000ea4000c1e1500 */
[----:B--2---:R-:W-:-:S05]  /*1960*/  HADD2.F32 R0, -RZ, R0.H0_H0 ;  /* 0x20000000ff007230 */ /* 0x004fca0000004100 */
[----:B------:R-:W-:Y:S01]  /*1970*/  FSETP.NEU.FTZ.AND P0, PT, R0, RZ, PT ;  /* 0x000000ff0000720b */ /* 0x000fe20003f1d000 */
[----:B------:R-:W-:-:S12]  /*1980*/  BRA `(.L_x_300) ;  /* 0x0000000400bc7947 */ /* 0x000fd80003800000 */
.L_x_303:
        /* <DEDUP_REMOVED lines=11> */
.L_x_306:
        /* <DEDUP_REMOVED lines=8> */
.L_x_305:
[----:B------:R-:W2:Y:S02]  /*1ac0*/  LDG.E.64 R4, desc[UR36][R4.64] ;  /* 0x0000002404047981 */ /* 0x000ea4000c1e1b00 */
[----:B--2---:R-:W-:Y:S01]  /*1ad0*/  DSETP.NEU.AND P0, PT, R4, RZ, PT ;  /* 0x000000ff0400722a */ /* 0x004fe20003f0d000 */
[----:B------:R-:W-:-:S13]  /*1ae0*/  BRA `(.L_x_300) ;  /* 0x0000000400647947 */ /* 0x000fda0003800000 */
.L_x_295:
        /* <DEDUP_REMOVED lines=11> */
.L_x_309:
[----:B------:R-:W2:Y:S02]  /*1ba0*/  LDG.E.128 R4, desc[UR36][R4.64] ;  /* 0x0000002404047981 */ /* 0x000ea4000c1e1d00 */
[----:B--2---:R-:W-:-:S06]  /*1bb0*/  DSETP.NEU.AND P0, PT, R6, RZ, PT ;  /* 0x000000ff0600722a */ /* 0x004fcc0003f0d000 */
[----:B------:R-:W-:Y:S01]  /*1bc0*/  DSETP.NEU.OR P0, PT, R4, RZ, P0 ;  /* 0x000000ff0400722a */ /* 0x000fe2000070d400 */
[----:B------:R-:W-:-:S13]  /*1bd0*/  BRA `(.L_x_300) ;  /* 0x0000000400287947 */ /* 0x000fda0003800000 */
.L_x_308:
        /* <DEDUP_REMOVED lines=9> */
.L_x_311:
        /* <DEDUP_REMOVED lines=11> */
.L_x_310:
[----:B------:R-:W2:Y:S02]  /*1d20*/  LDG.E.U16 R0, desc[UR36][R4.64] ;  /* 0x0000002404007981 */ /* 0x000ea4000c1e1500 */
[----:B--2---:R-:W-:-:S05]  /*1d30*/  IMAD.U32 R0, R0, 0x10000, RZ ;  /* 0x0001000000007824 */ /* 0x004fca00078e00ff */
[----:B------:R-:W-:Y:S01]  /*1d40*/  FSETP.NEU.FTZ.AND P0, PT, R0, RZ, PT ;  /* 0x000000ff0000720b */ /* 0x000fe20003f1d000 */
[----:B------:R-:W-:-:S12]  /*1d50*/  BRA `(.L_x_300) ;  /* 0x0000000000c87947 */ /* 0x000fd80003800000 */
.L_x_307:
        /* <DEDUP_REMOVED lines=11> */
.L_x_314:
[----:B------:R-:W2:Y:S02]  /*1e10*/  LDG.E.U8 R4, desc[UR36][R4.64] ;  /* 0x0000002404047981 */ /* 0x000ea4000c1e1100 */
[----:B--2---:R-:W-:Y:S01]  /*1e20*/  ISETP.NE.AND P0, PT, R4, RZ, PT ;  /* 0x000000ff0400720c */ /* 0x004fe20003f05270 */
[----:B------:R-:W-:-:S12]  /*1e30*/  BRA `(.L_x_300) ;  /* 0x0000000000907947 */ /* 0x000fd80003800000 */
.L_x_313:
[----:B------:R-:W2:Y:S02]  /*1e40*/  LDG.E.U8 R4, desc[UR36][R4.64] ;  /* 0x0000002404047981 */ /* 0x000ea4000c1e1100 */
[----:B--2---:R-:W-:Y:S01]  /*1e50*/  ISETP.NE.AND P0, PT, R4, RZ, PT ;  /* 0x000000ff0400720c */ /* 0x004fe20003f05270 */
[----:B------:R-:W-:-:S12]  /*1e60*/  BRA `(.L_x_300) ;  /* 0x0000000000847947 */ /* 0x000fd80003800000 */
.L_x_312:
        /* <DEDUP_REMOVED lines=9> */
.L_x_299:
        /* <DEDUP_REMOVED lines=16> */
.L_x_317:
[----:B------:R-:W-:Y:S01]  /*2000*/  PLOP3.LUT P0, PT, PT, PT, PT, 0x8, 0x80 ;  /* 0x000000000080781c */ /* 0x000fe20003f0e170 */
[----:B------:R-:W-:-:S12]  /*2010*/  BRA `(.L_x_300) ;  /* 0x0000000000187947 */ /* 0x000fd80003800000 */
.L_x_316:
[----:B------:R-:W2:Y:S02]  /*2020*/  LDG.E.64 R4, desc[UR36][R4.64] ;  /* 0x0000002404047981 */ /* 0x000ea4000c1e1b00 */
[----:B--2---:R-:W-:-:S04]  /*2030*/  ISETP.NE.U32.AND P0, PT, R4, RZ, PT ;  /* 0x000000ff0400720c */ /* 0x004fc80003f05070 */
[----:B------:R-:W-:Y:S01]  /*2040*/  ISETP.NE.AND.EX P0, PT, R5, RZ, PT, P0 ;  /* 0x000000ff0500720c */ /* 0x000fe20003f05300 */
[----:B------:R-:W-:-:S12]  /*2050*/  BRA `(.L_x_300) ;  /* 0x0000000000087947 */ /* 0x000fd80003800000 */
.L_x_315:
[----:B------:R-:W2:Y:S02]  /*2060*/  LDG.E R4, desc[UR36][R4.64] ;  /* 0x0000002404047981 */ /* 0x000ea4000c1e1900 */
[----:B--2---:R-:W-:-:S13]  /*2070*/  ISETP.NE.AND P0, PT, R4, RZ, PT ;  /* 0x000000ff0400720c */ /* 0x004fda0003f05270 */
.L_x_300:
[----:B------:R-:W-:Y:S05]  /*2080*/  BSYNC.RECONVERGENT B6 ;  /* 0x0000000000067941 */ /* 0x000fea0003800200 */
.L_x_294:
[----:B------:R-:W-:Y:S01]  /*2090*/  SEL R22, RZ, 0x1, !P0 ;  /* 0x00000001ff167807 */ /* 0x000fe20004000000 */
[----:B------:R-:W-:-:S07]  /*20a0*/  VIADD R25, R25, 0x80 ;  /* 0x0000008019197836 */ /* 0x000fce0000000000 */
.L_x_293:
[----:B------:R-:W-:Y:S05]  /*20b0*/  BSYNC.RECONVERGENT B7 ;  /* 0x0000000000077941 */ /* 0x000fea0003800200 */
.L_x_292:
[----:B------:R-:W0:Y:S01]  /*20c0*/  LDC.U8 R23, c[0x0][0x385] ;  /* 0x0000e140ff177b82 */ /* 0x000e220000000000 */
[----:B------:R-:W-:Y:S01]  /*20d0*/  ISETP.GE.AND P0, PT, R25, R16, PT ;  /* 0x000000101900720c */ /* 0x000fe20003f06270 */
[----:B------:R-:W-:Y:S01]  /*20e0*/  BSSY.RECONVERGENT B7, `(.L_x_318) ;  /* 0x00000a9000077945 */ /* 0x000fe20003800200 */
[----:B------:R-:W-:-:S11]  /*20f0*/  PRMT R0, RZ, 0x7610, R0 ;  /* 0x00007610ff007816 */ /* 0x000fd60000000000 */
[----:B------:R-:W-:Y:S05]  /*2100*/  @P0 BRA `(.L_x_319) ;  /* 0x0000000800980947 */ /* 0x000fea0003800000 */
[----:B------:R-:W1:Y:S01]  /*2110*/  LDC.64 R4, c[0x0][0x390] ;  /* 0x0000e400ff047b82 */ /* 0x000e620000000a00 */
[----:B------:R-:W2:Y:S01]  /*2120*/  LDCU UR5, c[0x0][0x3a0] ;  /* 0x00007400ff0577ac */ /* 0x000ea20008000800 */
[----:B------:R-:W-:Y:S01]  /*2130*/  IMAD R0, R2, 0x200, R25 ;  /* 0x0000020002007824 */ /* 0x000fe200078e0219 */
[----:B------:R-:W-:Y:S01]  /*2140*/  BSSY.RECONVERGENT B6, `(.L_x_320) ;  /* 0x00000a1000067945 */ /* 0x000fe20003800200 */
[----:B------:R-:W-:-:S04]  /*2150*/  UPRMT UR4, UR38, 0x9910, URZ ;  /* 0x0000991026047896 */ /* 0x000fc800080000ff */
[----:B------:R-:W-:Y:S01]  /*2160*/  UISETP.GT.AND UP0, UPT, UR4, 0x9, UPT ;  /* 0x000000090400788c */ /* 0x000fe2000bf04270 */
[----:B--2---:R-:W-:-:S05]  /*2170*/  IMAD R3, R0, UR5, RZ ;  /* 0x0000000500037c24 */ /* 0x004fca000f8e02ff */
[----:B-1----:R-:W-:-:S05]  /*2180*/  IADD3 R4, P0, PT, R3, R4, RZ ;  /* 0x0000000403047210 */ /* 0x002fca0007f1e0ff */
        /* <DEDUP_REMOVED lines=13> */
.L_x_324:
[----:B------:R-:W2:Y:S02]  /*2260*/  LDG.E.U8 R4, desc[UR36][R4.64] ;  /* 0x0000002404047981 */ /* 0x000ea4000c1e1100 */
[----:B--2---:R-:W-:Y:S01]  /*2270*/  ISETP.NE.AND P0, PT, R4, RZ, PT ;  /* 0x000000ff0400720c */ /* 0x004fe20003f05270 */
[----:B------:R-:W-:-:S12]  /*2280*/  BRA `(.L_x_326) ;  /* 0x0000000800307947 */ /* 0x000fd80003800000 */
.L_x_323:
        /* <DEDUP_REMOVED lines=10> */
.L_x_328:
[----:B------:R-:W2:Y:S02]  /*2330*/  LDG.E R4, desc[UR36][R4.64] ;  /* 0x0000002404047981 */ /* 0x000ea4000c1e1900 */
[----:B--2---:R-:W-:Y:S01]  /*2340*/  ISETP.NE.AND P0, PT, R4, RZ, PT ;  /* 0x000000ff0400720c */ /* 0x004fe20003f05270 */
[----:B------:R-:W-:-:S12]  /*2350*/  BRA `(.L_x_326) ;  /* 0x0000000400fc7947 */ /* 0x000fd80003800000 */
.L_x_327:
[----:B------:R-:W2:Y:S02]  /*2360*/  LDG.E.U16 R4, desc[UR36][R4.64] ;  /* 0x0000002404047981 */ /* 0x000ea4000c1e1500 */
[----:B--2---:R-:W-:Y:S01]  /*2370*/  ISETP.NE.AND P0, PT, R4, RZ, PT ;  /* 0x000000ff0400720c */ /* 0x004fe20003f05270 */
[----:B------:R-:W-:-:S12]  /*2380*/  BRA `(.L_x_326) ;  /* 0x0000000400f07947 */ /* 0x000fd80003800000 */
.L_x_322:
        /* <DEDUP_REMOVED lines=9> */
.L_x_330:
[----:B------:R-:W2:Y:S02]  /*2420*/  LDG.E.U16 R0, desc[UR36][R4.64] ;  /* 0x0000002404007981 */ /* 0x000ea4000c1e1500 */
[----:B--2---:R-:W-:-:S05]  /*2430*/  HADD2.F32 R0, -RZ, R0.H0_H0 ;  /* 0x20000000ff007230 */ /* 0x004fca0000004100 */
[----:B------:R-:W-:Y:S01]  /*2440*/  FSETP.NEU.FTZ.AND P0, PT, R0, RZ, PT ;  /* 0x000000ff0000720b */ /* 0x000fe20003f1d000 */
[----:B------:R-:W-:-:S12]  /*2450*/  BRA `(.L_x_326) ;  /* 0x0000000400bc7947 */ /* 0x000fd80003800000 */
.L_x_329:
        /* <DEDUP_REMOVED lines=11> */
.L_x_332:
        /* <DEDUP_REMOVED lines=8> */
.L_x_331:
[----:B------:R-:W2:Y:S02]  /*2590*/  LDG.E.64 R4, desc[UR36][R4.64] ;  /* 0x0000002404047981 */ /* 0x000ea4000c1e1b00 */
[----:B--2---:R-:W-:Y:S01]  /*25a0*/  DSETP.NEU.AND P0, PT, R4, RZ, PT ;  /* 0x000000ff0400722a */ /* 0x004fe20003f0d000 */
[----:B------:R-:W-:-:S13]  /*25b0*/  BRA `(.L_x_326) ;  /* 0x0000000400647947 */ /* 0x000fda0003800000 */
.L_x_321:
        /* <DEDUP_REMOVED lines=11> */
.L_x_335:
[----:B------:R-:W2:Y:S02]  /*2670*/  LDG.E.128 R4, desc[UR36][R4.64] ;  /* 0x0000002404047981 */ /* 0x000ea4000c1e1d00 */
[----:B--2---:R-:W-:-:S06]  /*2680*/  DSETP.NEU.AND P0, PT, R6, RZ, PT ;  /* 0x000000ff0600722a */ /* 0x004fcc0003f0d000 */
[----:B------:R-:W-:Y:S01]  /*2690*/  DSETP.NEU.OR P0, PT, R4, RZ, P0 ;  /* 0x000000ff0400722a */ /* 0x000fe2000070d400 */
[----:B------:R-:W-:-:S13]  /*26a0*/  BRA `(.L_x_326) ;  /* 0x0000000400287947 */ /* 0x000fda0003800000 */
.L_x_334:
        /* <DEDUP_REMOVED lines=9> */
.L_x_337:
        /* <DEDUP_REMOVED lines=11> */
.L_x_336:
[----:B------:R-:W2:Y:S02]  /*27f0*/  LDG.E.U16 R0, desc[UR36][R4.64] ;  /* 0x0000002404007981 */ /* 0x000ea4000c1e1500 */
[----:B--2---:R-:W-:-:S05]  /*2800*/  IMAD.U32 R0, R0, 0x10000, RZ ;  /* 0x0001000000007824 */ /* 0x004fca00078e00ff */
[----:B------:R-:W-:Y:S01]  /*2810*/  FSETP.NEU.FTZ.AND P0, PT, R0, RZ, PT ;  /* 0x000000ff0000720b */ /* 0x000fe20003f1d000 */
[----:B------:R-:W-:-:S12]  /*2820*/  BRA `(.L_x_326) ;  /* 0x0000000000c87947 */ /* 0x000fd80003800000 */
.L_x_333:
        /* <DEDUP_REMOVED lines=11> */
.L_x_340:
[----:B------:R-:W2:Y:S02]  /*28e0*/  LDG.E.U8 R4, desc[UR36][R4.64] ;  /* 0x0000002404047981 */ /* 0x000ea4000c1e1100 */
[----:B--2---:R-:W-:Y:S01]  /*28f0*/  ISETP.NE.AND P0, PT, R4, RZ, PT ;  /* 0x000000ff0400720c */ /* 0x004fe20003f05270 */
[----:B------:R-:W-:-:S12]  /*2900*/  BRA `(.L_x_326) ;  /* 0x0000000000907947 */ /* 0x000fd80003800000 */
.L_x_339:
[----:B------:R-:W2:Y:S02]  /*2910*/  LDG.E.U8 R4, desc[UR36][R4.64] ;  /* 0x0000002404047981 */ /* 0x000ea4000c1e1100 */
[----:B--2---:R-:W-:Y:S01]  /*2920*/  ISETP.NE.AND P0, PT, R4, RZ, PT ;  /* 0x000000ff0400720c */ /* 0x004fe20003f05270 */
[----:B------:R-:W-:-:S12]  /*2930*/  BRA `(.L_x_326) ;  /* 0x0000000000847947 */ /* 0x000fd80003800000 */
.L_x_338:
        /* <DEDUP_REMOVED lines=9> */
.L_x_325:
[----:B------:R-:W-:Y:S01]  /*29d0*/  MOV R14, 0x0 ;  /* 0x00000000000e7802 */ /* 0x000fe20000000f00 */
[----:B------:R-:W1:Y:S01]  /*29e0*/  LDCU.64 UR4, c[0x4][0x148] ;  /* 0x01002900ff0477ac */ /* 0x000e620008000a00 */
[----:B------:R-:W-:Y:S02]  /*29f0*/  IMAD.MOV.U32 R8, RZ, RZ, 0x4e ;  /* 0x0000004eff087424 */ /* 0x000fe400078e00ff */
[----:B------:R-:W-:Y:S01]  /*2a00*/  IMAD.MOV.U32 R12, RZ, RZ, 0x1 ;  /* 0x00000001ff0c7424 */ /* 0x000fe200078e00ff */
[----:B------:R-:W2:Y:S01]  /*2a10*/  LDCU.64 UR6, c[0x4][0x150] ;  /* 0x01002a00ff0677ac */ /* 0x000ea20008000a00 */
[----:B------:R-:W3:Y:S01]  /*2a20*/  LDC.64 R14, c[0x4][R14] ;  /* 0x010000000e0e7b82 */ /* 0x000ee20000000a00 */
[----:B------:R-:W-:Y:S01]  /*2a30*/  IMAD.MOV.U32 R13, RZ, RZ, RZ ;  /* 0x000000ffff0d7224 */ /* 0x000fe200078e00ff */
[----:B------:R-:W4:Y:S01]  /*2a40*/  LDCU.64 UR8, c[0x4][0x58] ;  /* 0x01000b00ff0877ac */ /* 0x000f220008000a00 */
[----:B-1----:R-:W-:Y:S02]  /*2a50*/  IMAD.U32 R4, RZ, RZ, UR4 ;  /* 0x00000004ff047e24 */ /* 0x002fe4000f8e00ff */
[----:B------:R-:W-:-:S02]  /*2a60*/  IMAD.U32 R5, RZ, RZ, UR5 ;  /* 0x00000005ff057e24 */ /* 0x000fc4000f8e00ff */
[----:B--2---:R-:W-:Y:S02]  /*2a70*/  IMAD.U32 R6, RZ, RZ, UR6 ;  /* 0x00000006ff067e24 */ /* 0x004fe4000f8e00ff */
[----:B------:R-:W-:Y:S02]  /*2a80*/  IMAD.U32 R7, RZ, RZ, UR7 ;  /* 0x00000007ff077e24 */ /* 0x000fe4000f8e00ff */
[----:B----4-:R-:W-:Y:S02]  /*2a90*/  IMAD.U32 R10, RZ, RZ, UR8 ;  /* 0x00000008ff0a7e24 */ /* 0x010fe4000f8e00ff */
[----:B------:R-:W-:-:S07]  /*2aa0*/  IMAD.U32 R11, RZ, RZ, UR9 ;  /* 0x00000009ff0b7e24 */ /* 0x000fce000f8e00ff */
[----:B------:R-:W-:-:S07]  /*2ab0*/  LEPC R20, `(.L_x_343) ;  /* 0x000000001014794e */ /* 0x000fce0000000000 */
[----:B0--3--:R-:W-:Y:S05]  /*2ac0*/  CALL.ABS.NOINC R14 ;  /* 0x000000000e007343 */ /* 0x009fea0003c00000 */
.L_x_343:
[----:B------:R-:W-:Y:S01]  /*2ad0*/  PLOP3.LUT P0, PT, PT, PT, PT, 0x8, 0x80 ;  /* 0x000000000080781c */ /* 0x000fe20003f0e170 */
[----:B------:R-:W-:-:S12]  /*2ae0*/  BRA `(.L_x_326) ;  /* 0x0000000000187947 */ /* 0x000fd80003800000 */
.L_x_342:
[----:B------:R-:W2:Y:S02]  /*2af0*/  LDG.E.64 R4, desc[UR36][R4.64] ;  /* 0x0000002404047981 */ /* 0x000ea4000c1e1b00 */
[----:B--2---:R-:W-:-:S04]  /*2b00*/  ISETP.NE.U32.AND P0, PT, R4, RZ, PT ;  /* 0x000000ff0400720c */ /* 0x004fc80003f05070 */
[----:B------:R-:W-:Y:S01]  /*2b10*/  ISETP.NE.AND.EX P0, PT, R5, RZ, PT, P0 ;  /* 0x000000ff0500720c */ /* 0x000fe20003f05300 */
[----:B------:R-:W-:-:S12]  /*2b20*/  BRA `(.L_x_326) ;  /* 0x0000000000087947 */ /* 0x000fd80003800000 */
.L_x_341:
[----:B------:R-:W2:Y:S02]  /*2b30*/  LDG.E R4, desc[UR36][R4.64] ;  /* 0x0000002404047981 */ /* 0x000ea4000c1e1900 */
[----:B--2---:R-:W-:-:S13]  /*2b40*/  ISETP.NE.AND P0, PT, R4, RZ, PT ;  /* 0x000000ff0400720c */ /* 0x004fda0003f05270 */
.L_x_326:
[----:B------:R-:W-:Y:S05]  /*2b50*/  BSYNC.RECONVERGENT B6 ;  /* 0x0000000000067941 */ /* 0x000fea0003800200 */
.L_x_320:
[----:B------:R-:W-:-:S07]  /*2b60*/  SEL R0, RZ, 0x1, !P0 ;  /* 0x00000001ff007807 */ /* 0x000fce0004000000 */
.L_x_319:
[----:B------:R-:W-:Y:S05]  /*2b70*/  BSYNC.RECONVERGENT B7 ;  /* 0x0000000000077941 */ /* 0x000fea0003800200 */
.L_x_318:
[----:B------:R-:W-:Y:S01]  /*2b80*/  PRMT R3, R17, 0x9910, RZ ;  /* 0x0000991011037816 */ /* 0x000fe200000000ff */
[----:B------:R-:W-:Y:S01]  /*2b90*/  BSSY.RECONVERGENT B8, `(.L_x_344) ;  /* 0x00002a5000087945 */ /* 0x000fe20003800200 */
[----:B------:R-:W1:Y:S01]  /*2ba0*/  LDC.U8 R17, c[0x0][0x3a4] ;  /* 0x0000e900ff117b82 */ /* 0x000e620000000000 */
[----:B------:R-:W-:Y:S02]  /*2bb0*/  ISETP.GE.AND P4, PT, R19, R16, PT ;  /* 0x000000101300720c */ /* 0x000fe40003f86270 */
[----:B------:R-:W-:Y:S01]  /*2bc0*/  BSSY.RELIABLE B7, `(.L_x_345) ;  /* 0x00001c9000077945 */ /* 0x000fe20003800100 */
[----:B0-----:R-:W-:Y:S02]  /*2bd0*/  PRMT R23, R23, 0x9910, RZ ;  /* 0x0000991017177816 */ /* 0x001fe400000000ff */
[----:B------:R-:W-:Y:S01]  /*2be0*/  PRMT R8, R0, 0x9910, RZ ;  /* 0x0000991000087816 */ /* 0x000fe200000000ff */
[----:B------:R-:W-:Y:S01]  /*2bf0*/  IMAD.MOV.U32 R0, RZ, RZ, R3 ;  /* 0x000000ffff007224 */ /* 0x000fe200078e0003 */
[----:B------:R-:W-:Y:S01]  /*2c00*/  PRMT R4, R18, 0x9910, RZ ;  /* 0x0000991012047816 */ /* 0x000fe200000000ff */
[----:B------:R-:W-:Y:S01]  /*2c10*/  IMAD.MOV.U32 R3, RZ, RZ, R23 ;  /* 0x000000ffff037224 */ /* 0x000fe200078e0017 */
[----:B------:R-:W-:-:S04]  /*2c20*/  PRMT R6, R22, 0x9910, RZ ;  /* 0x0000991016067816 */ /* 0x000fc800000000ff */
[C---:B------:R-:W-:Y:S02]  /*2c30*/  ISETP.NE.AND P0, PT, R3.reuse, R0, PT ;  /* 0x000000000300720c */ /* 0x040fe40003f05270 */
[C---:B------:R-:W-:Y:S02]  /*2c40*/  ISETP.NE.AND P1, PT, R3.reuse, R4, PT ;  /* 0x000000040300720c */ /* 0x040fe40003f25270 */
[C---:B------:R-:W-:Y:S02]  /*2c50*/  ISETP.NE.AND P2, PT, R3.reuse, R6, PT ;  /* 0x000000060300720c */ /* 0x040fe40003f45270 */
[----:B------:R-:W-:Y:S02]  /*2c60*/  ISETP.NE.AND P3, PT, R3, R8, PT ;  /* 0x000000080300720c */ /* 0x000fe40003f65270 */
[----:B------:R-:W-:Y:S02]  /*2c70*/  SEL R11, RZ, 0x1, !P0 ;  /* 0x00000001ff0b7807 */ /* 0x000fe40004000000 */
[----:B------:R-:W-:-:S02]  /*2c80*/  SEL R24, RZ, 0x1, !P1 ;  /* 0x00000001ff187807 */ /* 0x000fc40004800000 */
[----:B------:R-:W-:Y:S02]  /*2c90*/  SEL R22, RZ, 0x1, !P2 ;  /* 0x00000001ff167807 */ /* 0x000fe40005000000 */
[----:B------:R-:W-:Y:S01]  /*2ca0*/  SEL R18, RZ, 0x1, !P3 ;  /* 0x00000001ff127807 */ /* 0x000fe20005800000 */
[----:B------:R-:W-:Y:S06]  /*2cb0*/  @P4 BRA `(.L_x_346) ;  /* 0x0000001800d84947 */ /* 0x000fec0003800000 */
[----:B------:R-:W0:Y:S01]  /*2cc0*/  LDCU UR4, c[0x0][0x3a8] ;  /* 0x00007500ff0477ac */ /* 0x000e220008000800 */
[----:B------:R-:W2:Y:S01]  /*2cd0*/  LDC.64 R8, c[0x0][0x388] ;  /* 0x0000e200ff087b82 */ /* 0x000ea20000000a00 */
[----:B------:R-:W-:Y:S01]  /*2ce0*/  IMAD R0, R2, 0x200, R19 ;  /* 0x0000020002007824 */ /* 0x000fe200078e0213 */
[----:B-1----:R-:W-:Y:S01]  /*2cf0*/  PRMT R4, R17, 0x9910, RZ ;  /* 0x0000991011047816 */ /* 0x002fe200000000ff */
[----:B------:R-:W-:Y:S01]  /*2d00*/  BSSY.RECONVERGENT B6, `(.L_x_347) ;  /* 0x00000d6000067945 */ /* 0x000fe20003800200 */
[----:B------:R-:W-:Y:S02]  /*2d10*/  VIADD R19, R19, 0x80 ;  /* 0x0000008013137836 */ /* 0x000fe40000000000 */
[----:B0-----:R-:W-:Y:S02]  /*2d20*/  IMAD R3, R0, UR4, RZ ;  /* 0x0000000400037c24 */ /* 0x001fe4000f8e02ff */
[----:B------:R-:W-:-:S05]  /*2d30*/  IMAD.MOV.U32 R0, RZ, RZ, R4 ;  /* 0x000000ffff007224 */ /* 0x000fca00078e0004 */
[----:B------:R-:W-:Y:S02]  /*2d40*/  ISETP.GT.AND P0, PT, R0, 0x9, PT ;  /* 0x000000090000780c */ /* 0x000fe40003f04270 */
[----:B--2---:R-:W-:-:S05]  /*2d50*/  IADD3 R8, P1, PT, R3, R8, RZ ;  /* 0x0000000803087210 */ /* 0x004fca0007f3e0ff */
[----:B------:R-:W-:-:S06]  /*2d60*/  IMAD.X R9, RZ, RZ, R9, P1 ;  /* 0x000000ffff097224 */ /* 0x000fcc00008e0609 */
[----:B------:R-:W-:Y:S05]  /*2d70*/  @P0 BRA `(.L_x_348) ;  /* 0x0000000000e40947 */ /* 0x000fea0003800000 */
[----:B------:R-:W-:-:S13]  /*2d80*/  ISETP.GT.AND P0, PT, R0, 0x4, PT ;  /* 0x000000040000780c */ /* 0x000fda0003f04270 */
[----:B------:R-:W-:Y:S05]  /*2d90*/  @P0 BRA `(.L_x_349) ;  /* 0x0000000000600947 */ /* 0x000fea0003800000 */
[----:B------:R-:W-:-:S13]  /*2da0*/  ISETP.GT.AND P0, PT, R0, 0x1, PT ;  /* 0x000000010000780c */ /* 0x000fda0003f04270 */
[----:B------:R-:W-:Y:S05]  /*2db0*/  @P0 BRA `(.L_x_350) ;  /* 0x0000000000200947 */ /* 0x000fea0003800000 */
[----:B------:R-:W-:-:S13]  /*2dc0*/  ISETP.NE.AND P0, PT, R17, RZ, PT ;  /* 0x000000ff1100720c */ /* 0x000fda0003f05270 */
[----:B------:R-:W-:Y:S05]  /*2dd0*/  @!P0 BRA `(.L_x_351) ;  /* 0x0000000000108947 */ /* 0x000fea0003800000 */
[----:B------:R-:W-:-:S13]  /*2de0*/  ISETP.NE.AND P0, PT, R0, 0x1, PT ;  /* 0x000000010000780c */ /* 0x000fda0003f05270 */
[----:B------:R-:W-:Y:S05]  /*2df0*/  @P0 BRA `(.L_x_352) ;  /* 0x0000000800840947 */ /* 0x000fea0003800000 */
[----:B------:R0:W-:Y:S01]  /*2e00*/  STG.E.U8 desc[UR36][R8.64], R11 ;  /* 0x0000000b08007986 */ /* 0x0001e2000c101124 */
[----:B------:R-:W-:Y:S05]  /*2e10*/  BRA `(.L_x_353) ;  /* 0x0000000c00107947 */ /* 0x000fea0003800000 */
.L_x_351:
[----:B------:R0:W-:Y:S01]  /*2e20*/  STG.E.U8 desc[UR36][R8.64], R11 ;  /* 0x0000000b08007986 */ /* 0x0001e2000c101124 */
[----:B------:R-:W-:Y:S05]  /*2e30*/  BRA `(.L_x_353) ;  /* 0x0000000c00087947 */ /* 0x000fea0003800000 */
.L_x_350:
[----:B------:R-:W-:-:S13]  /*2e40*/  ISETP.NE.AND P0, PT, R0, 0x2, PT ;  /* 0x000000020000780c */ /* 0x000fda0003f05270 */
[----:B------:R-:W-:Y:S05]  /*2e50*/  @!P0 BRA `(.L_x_354) ;  /* 0x0000000000288947 */ /* 0x000fea0003800000 */
[----:B------:R-:W-:-:S13]  /*2e60*/  ISETP.NE.AND P0, PT, R0, 0x3, PT ;  /* 0x000000030000780c */ /* 0x000fda0003f05270 */
[----:B------:R-:W-:Y:S05]  /*2e70*/  @!P0 BRA `(.L_x_355) ;  /* 0x0000000000188947 */ /* 0x000fea0003800000 */
[----:B------:R-:W-:-:S13]  /*2e80*/  ISETP.NE.AND P0, PT, R0, 0x4, PT ;  /* 0x000000040000780c */ /* 0x000fda0003f05270 */
[----:B------:R-:W-:Y:S05]  /*2e90*/  @P0 BRA `(.L_x_352) ;  /* 0x00000008005c0947 */ /* 0x000fea0003800000 */
[----:B------:R-:W-:Y:S02]  /*2ea0*/  IMAD.MOV.U32 R4, RZ, RZ, R11 ;  /* 0x000000ffff047224 */ /* 0x000fe400078e000b */
[----:B------:R-:W-:-:S05]  /*2eb0*/  IMAD.MOV.U32 R5, RZ, RZ, RZ ;  /* 0x000000ffff057224 */ /* 0x000fca00078e00ff */
[----:B------:R0:W-:Y:S01]  /*2ec0*/  STG.E.64 desc[UR36][R8.64], R4 ;  /* 0x0000000408007986 */ /* 0x0001e2000c101b24 */
[----:B------:R-:W-:Y:S05]  /*2ed0*/  BRA `(.L_x_353) ;  /* 0x0000000800e07947 */ /* 0x000fea0003800000 */
.L_x_355:
[----:B------:R0:W-:Y:S01]  /*2ee0*/  STG.E desc[UR36][R8.64], R11 ;  /* 0x0000000b08007986 */ /* 0x0001e2000c101924 */
[----:B------:R-:W-:Y:S05]  /*2ef0*/  BRA `(.L_x_353) ;  /* 0x0000000800d87947 */ /* 0x000fea0003800000 */
.L_x_354:
[----:B------:R0:W-:Y:S01]  /*2f00*/  STG.E.U16 desc[UR36][R8.64], R11 ;  /* 0x0000000b08007986 */ /* 0x0001e2000c101524 */
[----:B------:R-:W-:Y:S05]  /*2f10*/  BRA `(.L_x_353) ;  /* 0x0000000800d07947 */ /* 0x000fea0003800000 */
.L_x_349:
[----:B------:R-:W-:-:S13]  /*2f20*/  ISETP.GT.AND P0, PT, R0, 0x6, PT ;  /* 0x000000060000780c */ /* 0x000fda0003f04270 */
[----:B------:R-:W-:Y:S05]  /*2f30*/  @P0 BRA `(.L_x_356) ;  /* 0x00000000002c0947 */ /* 0x000fea0003800000 */
[----:B------:R-:W-:-:S13]  /*2f40*/  ISETP.NE.AND P0, PT, R0, 0x5, PT ;  /* 0x000000050000780c */ /* 0x000fda0003f05270 */
[----:B------:R-:W-:Y:S05]  /*2f50*/  @!P0 BRA `(.L_x_357) ;  /* 0x0000000000148947 */ /* 0x000fea0003800000 */
[----:B------:R-:W-:-:S13]  /*2f60*/  ISETP.NE.AND P0, PT, R0, 0x6, PT ;  /* 0x000000060000780c */ /* 0x000fda0003f05270 */
[----:B------:R-:W-:Y:S05]  /*2f70*/  @P0 BRA `(.L_x_352) ;  /* 0x0000000800240947 */ /* 0x000fea0003800000 */
[----:B------:R-:W0:Y:S02]  /*2f80*/  I2F.S16 R3, R11 ;  /* 0x0000000b00037306 */ /* 0x000e240000101400 */
[----:B0-----:R0:W-:Y:S01]  /*2f90*/  STG.E desc[UR36][R8.64], R3 ;  /* 0x0000000308007986 */ /* 0x0011e2000c101924 */
[----:B------:R-:W-:Y:S05]  /*2fa0*/  BRA `(.L_x_353) ;  /* 0x0000000800ac7947 */ /* 0x000fea0003800000 */
.L_x_357:
[----:B------:R-:W0:Y:S02]  /*2fb0*/  I2F.S16 R0, R11 ;  /* 0x0000000b00007306 */ /* 0x000e240000101400 */
[----:B0-----:R-:W-:-:S05]  /*2fc0*/  F2FP.F16.F32.PACK_AB R0, RZ, R0 ;  /* 0x00000000ff00723e */ /* 0x001fca00000000ff */
[----:B------:R0:W-:Y:S01]  /*2fd0*/  STG.E.U16 desc[UR36][R8.64], R0 ;  /* 0x0000000008007986 */ /* 0x0001e2000c101524 */
[----:B------:R-:W-:Y:S05]  /*2fe0*/  BRA `(.L_x_353) ;  /* 0x00000008009c7947 */ /* 0x000fea0003800000 */
.L_x_356:
[----:B------:R-:W-:-:S13]  /*2ff0*/  ISETP.NE.AND P0, PT, R0, 0x7, PT ;  /* 0x000000070000780c */ /* 0x000fda0003f05270 */
[----:B------:R-:W-:Y:S05]  /*3000*/  @!P0 BRA `(.L_x_358) ;  /* 0x0000000000348947 */ /* 0x000fea0003800000 */
[----:B------:R-:W-:-:S13]  /*3010*/  ISETP.NE.AND P0, PT, R0, 0x8, PT ;  /* 0x000000080000780c */ /* 0x000fda0003f05270 */
[----:B------:R-:W-:Y:S05]  /*3020*/  @!P0 BRA `(.L_x_359) ;  /* 0x0000000000188947 */ /* 0x000fea0003800000 */
[----:B------:R-:W-:-:S13]  /*3030*/  ISETP.NE.AND P0, PT, R0, 0x9, PT ;  /* 0x000000090000780c */ /* 0x000fda0003f05270 */
[----:B------:R-:W-:Y:S05]  /*3040*/  @P0 BRA `(.L_x_352) ;  /* 0x0000000400f00947 */ /* 0x000fea0003800000 */
[----:B------:R-:W0:Y:S01]  /*3050*/  I2F.S16 R4, R11 ;  /* 0x0000000b00047306 */ /* 0x000e220000101400 */
[----:B------:R-:W-:-:S05]  /*3060*/  IMAD.MOV.U32 R5, RZ, RZ, RZ ;  /* 0x000000ffff057224 */ /* 0x000fca00078e00ff */
[----:B0-----:R0:W-:Y:S01]  /*3070*/  STG.E.64 desc[UR36][R8.64], R4 ;  /* 0x0000000408007986 */ /* 0x0011e2000c101b24 */
[----:B------:R-:W-:Y:S05]  /*3080*/  BRA `(.L_x_353) ;  /* 0x0000000800747947 */ /* 0x000fea0003800000 */
.L_x_359:
[----:B------:R-:W0:Y:S02]  /*3090*/  I2F.S16 R11, R11 ;  /* 0x0000000b000b7306 */ /* 0x000e240000101400 */
[----:B0-----:R-:W-:-:S04]  /*30a0*/  F2FP.F16.F32.PACK_AB R3, RZ, R11 ;  /* 0x0000000bff03723e */ /* 0x001fc800000000ff */
[----:B------:R-:W-:-:S05]  /*30b0*/  PRMT R3, R3, 0x5410, RZ ;  /* 0x0000541003037816 */ /* 0x000fca00000000ff */
[----:B------:R0:W-:Y:S01]  /*30c0*/  STG.E desc[UR36][R8.64], R3 ;  /* 0x0000000308007986 */ /* 0x0001e2000c101924 */
[----:B------:R-:W-:Y:S05]  /*30d0*/  BRA `(.L_x_353) ;  /* 0x0000000800607947 */ /* 0x000fea0003800000 */
.L_x_358:
[----:B------:R-:W0:Y:S02]  /*30e0*/  I2F.F64.S16 R4, R11 ;  /* 0x0000000b00047312 */ /* 0x000e240000101c00 */
[----:B0-----:R0:W-:Y:S01]  /*30f0*/  STG.E.64 desc[UR36][R8.64], R4 ;  /* 0x0000000408007986 */ /* 0x0011e2000c101b24 */
[----:B------:R-:W-:Y:S05]  /*3100*/  BRA `(.L_x_353) ;  /* 0x0000000800547947 */ /* 0x000fea0003800000 */
.L_x_348:
[----:B------:R-:W-:-:S13]  /*3110*/  ISETP.GT.AND P0, PT, R0, 0x18, PT ;  /* 0x000000180000780c */ /* 0x000fda0003f04270 */
[----:B------:R-:W-:Y:S05]  /*3120*/  @P0 BRA `(.L_x_360) ;  /* 0x0000000000d00947 */ /* 0x000fea0003800000 */
[----:B------:R-:W-:-:S13]  /*3130*/  ISETP.GT.AND P0, PT, R0, 0xe, PT ;  /* 0x0000000e0000780c */ /* 0x000fda0003f04270 */
[----:B------:R-:W-:Y:S05]  /*3140*/  @P0 BRA `(.L_x_361) ;  /* 0x0000000000280947 */ /* 0x000fea0003800000 */
[----:B------:R-:W-:-:S13]  /*3150*/  ISETP.NE.AND P0, PT, R0, 0xa, PT ;  /* 0x0000000a0000780c */ /* 0x000fda0003f05270 */
[----:B------:R-:W-:Y:S05]  /*3160*/  @!P0 BRA `(.L_x_362) ;  /* 0x0000000000108947 */ /* 0x000fea0003800000 */
[----:B------:R-:W-:-:S13]  /*3170*/  ISETP.NE.AND P0, PT, R0, 0xb, PT ;  /* 0x0000000b0000780c */ /* 0x000fda0003f05270 */
[----:B------:R-:W-:Y:S05]  /*3180*/  @P0 BRA `(.L_x_352) ;  /* 0x0000000400a00947 */ /* 0x000fea0003800000 */
[----:B------:R0:W-:Y:S01]  /*3190*/  STG.E.U8 desc[UR36][R8.64], R11 ;  /* 0x0000000b08007986 */ /* 0x0001e2000c101124 */
[----:B------:R-:W-:Y:S05]  /*31a0*/  BRA `(.L_x_353) ;  /* 0x00000008002c7947 */ /* 0x000fea0003800000 */
.L_x_362:
[----:B------:R-:W0:Y:S01]  /*31b0*/  I2F.F64.S16 R4, R11 ;  /* 0x0000000b00047312 */ /* 0x000e220000101c00 */
[----:B------:R-:W-:-:S05]  /*31c0*/  CS2R R6, SRZ ;  /* 0x0000000000067805 */ /* 0x000fca000001ff00 */
[----:B0-----:R0:W-:Y:S01]  /*31d0*/  STG.E.128 desc[UR36][R8.64], R4 ;  /* 0x0000000408007986 */ /* 0x0011e2000c101d24 */
[----:B------:R-:W-:Y:S05]  /*31e0*/  BRA `(.L_x_353) ;  /* 0x00000008001c7947 */ /* 0x000fea0003800000 */
.L_x_361:
[----:B------:R-:W-:-:S13]  /*31f0*/  ISETP.NE.AND P0, PT, R0, 0xf, PT ;  /* 0x0000000f0000780c */ /* 0x000fda0003f05270 */
[----:B------:R-:W-:Y:S05]  /*3200*/  @!P0 BRA `(.L_x_363) ;  /* 0x0000000000888947 */ /* 0x000fea0003800000 */
[----:B------:R-:W-:-:S13]  /*3210*/  ISETP.NE.AND P0, PT, R0, 0x17, PT ;  /* 0x000000170000780c */ /* 0x000fda0003f05270 */
[----:B------:R-:W-:Y:S05]  /*3220*/  @!P0 BRA `(.L_x_364) ;  /* 0x0000000000408947 */ /* 0x000fea0003800000 */
[----:B------:R-:W-:-:S13]  /*3230*/  ISETP.NE.AND P0, PT, R0, 0x18, PT ;  /* 0x000000180000780c */ /* 0x000fda0003f05270 */
[----:B------:R-:W-:Y:S05]  /*3240*/  @P0 BRA `(.L_x_352) ;  /* 0x0000000400700947 */ /* 0x000fea0003800000 */
[----:B------:R-:W0:Y:S01]  /*3250*/  I2F.S16 R11, R11 ;  /* 0x0000000b000b7306 */ /* 0x000e220000101400 */
[----:B------:R-:W-:Y:S01]  /*3260*/  BSSY.RECONVERGENT B0, `(.L_x_365) ;  /* 0x000000a000007945 */ /* 0x000fe20003800200 */
[----:B------:R-:W-:Y:S01]  /*3270*/  IMAD.MOV.U32 R3, RZ, RZ, 0x7f ;  /* 0x0000007fff037424 */ /* 0x000fe200078e00ff */
[----:B0-----:R-:W-:-:S13]  /*3280*/  ISETP.GT.U32.AND P0, PT, R11, 0x43efffff, PT ;  /* 0x43efffff0b00780c */ /* 0x001fda0003f04070 */
[----:B------:R-:W-:Y:S05]  /*3290*/  @P0 BRA `(.L_x_366) ;  /* 0x0000000000180947 */ /* 0x000fea0003800000 */
[----:B------:R-:W-:-:S13]  /*32a0*/  ISETP.GT.U32.AND P0, PT, R11, 0x3c7fffff, PT ;  /* 0x3c7fffff0b00780c */ /* 0x000fda0003f04070 */
[----:B------:R-:W-:Y:S01]  /*32b0*/  @P0 SHF.R.U32.HI R0, RZ, 0x14, R11 ;  /* 0x00000014ff000819 */ /* 0x000fe2000001160b */
[----:B------:R-:W-:-:S03]  /*32c0*/  @!P0 FADD.FTZ R3, R11, 16384 ;  /* 0x468000000b038421 */ /* 0x000fc60000010000 */
[----:B------:R-:W-:-:S04]  /*32d0*/  @P0 LOP3.LUT R0, R0, 0x1, RZ, 0xc0, !PT ;  /* 0x0000000100000812 */ /* 0x000fc800078ec0ff */
[----:B------:R-:W-:-:S04]  /*32e0*/  @P0 IADD3 R0, PT, PT, R11, 0x407ffff, R0 ;  /* 0x0407ffff0b000810 */ /* 0x000fc80007ffe000 */
[----:B------:R-:W-:-:S07]  /*32f0*/  @P0 SHF.R.U32.HI R3, RZ, 0x14, R0 ;  /* 0x00000014ff030819 */ /* 0x000fce0000011600 */
.L_x_366:
[----:B------:R-:W-:Y:S05]  /*3300*/  BSYNC.RECONVERGENT B0 ;  /* 0x0000000000007941 */ /* 0x000fea0003800200 */
.L_x_365:
[----:B------:R0:W-:Y:S01]  /*3310*/  STG.E.U8 desc[UR36][R8.64], R3 ;  /* 0x0000000308007986 */ /* 0x0001e2000c101124 */
[----:B------:R-:W-:Y:S05]  /*3320*/  BRA `(.L_x_353) ;  /* 0x0000000400cc7947 */ /* 0x000fea0003800000 */
.L_x_364:
[----:B------:R-:W0:Y:S02]  /*3330*/  I2F.S16 R11, R11 ;  /* 0x0000000b000b7306 */ /* 0x000e240000101400 */
[----:B0-----:R-:W-:-:S13]  /*3340*/  ISETP.GE.U32.AND P1, PT, R11, 0x47800000, PT ;  /* 0x478000000b00780c */ /* 0x001fda0003f26070 */
[----:B------:R-:W-:Y:S01]  /*3350*/  @P1 IMAD.MOV.U32 R3, RZ, RZ, 0x7f ;  /* 0x0000007fff031424 */ /* 0x000fe200078e00ff */
[----:B------:R-:W-:-:S04]  /*3360*/  @P1 ISETP.GT.U32.AND P0, PT, R11, 0x7f800000, PT ;  /* 0x7f8000000b00180c */ /* 0x000fc80003f04070 */
        /* <DEDUP_REMOVED lines=12> */
.L_x_363:
[----:B------:R-:W0:Y:S02]  /*3430*/  I2F.S16 R0, R11 ;  /* 0x0000000b00007306 */ /* 0x000e240000101400 */
[----:B0-----:R-:W-:-:S05]  /*3440*/  F2FP.BF16.F32.PACK_AB R0, RZ, R0 ;  /* 0x00000000ff00723e */ /* 0x001fca00000010ff */
[----:B------:R0:W-:Y:S01]  /*3450*/  STG.E.U16 desc[UR36][R8.64], R0 ;  /* 0x0000000008007986 */ /* 0x0001e2000c101524 */
[----:B------:R-:W-:Y:S05]  /*3460*/  BRA `(.L_x_353) ;  /* 0x00000004007c7947 */ /* 0x000fea0003800000 */
.L_x_360:
[----:B------:R-:W-:-:S13]  /*3470*/  ISETP.GT.AND P0, PT, R0, 0x1b, PT ;  /* 0x0000001b0000780c */ /* 0x000fda0003f04270 */
[----:B------:R-:W-:Y:S05]  /*3480*/  @P0 BRA `(.L_x_367) ;  /* 0x0000000000c80947 */ /* 0x000fea0003800000 */
[----:B------:R-:W-:-:S13]  /*3490*/  ISETP.NE.AND P0, PT, R0, 0x19, PT ;  /* 0x000000190000780c */ /* 0x000fda0003f05270 */
[----:B------:R-:W-:Y:S05]  /*34a0*/  @!P0 BRA `(.L_x_368) ;  /* 0x00000000006c8947 */ /* 0x000fea0003800000 */
[----:B------:R-:W-:-:S13]  /*34b0*/  ISETP.NE.AND P0, PT, R0, 0x1a, PT ;  /* 0x0000001a0000780c */ /* 0x000fda0003f05270 */
[----:B------:R-:W-:Y:S05]  /*34c0*/  @!P0 BRA `(.L_x_369) ;  /* 0x0000000000108947 */ /* 0x000fea0003800000 */
[----:B------:R-:W-:-:S13]  /*34d0*/  ISETP.NE.AND P0, PT, R0, 0x1b, PT ;  /* 0x0000001b0000780c */ /* 0x000fda0003f05270 */
[----:B------:R-:W-:Y:S05]  /*34e0*/  @P0 BRA `(.L_x_352) ;  /* 0x0000000000c80947 */ /* 0x000fea0003800000 */
[----:B------:R0:W-:Y:S01]  /*34f0*/  STG.E.U16 desc[UR36][R8.64], R11 ;  /* 0x0000000b08007986 */ /* 0x0001e2000c101524 */
[----:B------:R-:W-:Y:S05]  /*3500*/  BRA `(.L_x_353) ;  /* 0x0000000400547947 */ /* 0x000fea0003800000 */
.L_x_369:
[----:B------:R-:W0:Y:S01]  /*3510*/  I2F.S16 R11, R11 ;  /* 0x0000000b000b7306 */ /* 0x000e220000101400 */
[----:B------:R-:W-:Y:S01]  /*3520*/  BSSY.RECONVERGENT B0, `(.L_x_370) ;  /* 0x0000011000007945 */ /* 0x000fe20003800200 */
[----:B------:R-:W-:Y:S01]  /*3530*/  IMAD.MOV.U32 R4, RZ, RZ, 0x80 ;  /* 0x00000080ff047424 */ /* 0x000fe200078e00ff */
[----:B0-----:R-:W-:-:S13]  /*3540*/  ISETP.GT.U32.AND P0, PT, R11, 0x437fffff, PT ;  /* 0x437fffff0b00780c */ /* 0x001fda0003f04070 */
[----:B------:R-:W-:Y:S05]  /*3550*/  @P0 BRA `(.L_x_371) ;  /* 0x0000000000340947 */ /* 0x000fea0003800000 */
[----:B------:R-:W-:-:S13]  /*3560*/  ISETP.GT.U32.AND P0, PT, R11, 0x3bffffff, PT ;  /* 0x3bffffff0b00780c */ /* 0x000fda0003f04070 */
[----:B------:R-:W-:Y:S05]  /*3570*/  @P0 BRA `(.L_x_372) ;  /* 0x0000000000140947 */ /* 0x000fea0003800000 */
[----:B------:R-:W-:Y:S01]  /*3580*/  FADD.FTZ R0, R11, 8192 ;  /* 0x460000000b007421 */ /* 0x000fe20000010000 */
[----:B------:R-:W-:-:S04]  /*3590*/  PRMT R4, RZ, 0x7610, R4 ;  /* 0x00007610ff047816 */ /* 0x000fc80000000004 */
[----:B------:R-:W-:-:S13]  /*35a0*/  LOP3.LUT P0, R0, R0, 0xff, RZ, 0xc0, !PT ;  /* 0x000000ff00007812 */ /* 0x000fda000780c0ff */
[----:B------:R-:W-:Y:S05]  /*35b0*/  @!P0 BRA `(.L_x_371) ;  /* 0x00000000001c8947 */ /* 0x000fea0003800000 */
[----:B------:R-:W-:Y:S05]  /*35c0*/  BRA `(.L_x_373) ;  /* 0x0000000000147947 */ /* 0x000fea0003800000 */
.L_x_372:
[----:B------:R-:W-:-:S04]  /*35d0*/  SHF.R.U32.HI R0, RZ, 0x14, R11 ;  /* 0x00000014ff007819 */ /* 0x000fc8000001160b */
[----:B------:R-:W-:-:S04]  /*35e0*/  LOP3.LUT R0, R0, 0x1, RZ, 0xc0, !PT ;  /* 0x0000000100007812 */ /* 0x000fc800078ec0ff */
[----:B------:R-:W-:-:S04]  /*35f0*/  IADD3 R0, PT, PT, R11, 0x487ffff, R0 ;  /* 0x0487ffff0b007810 */ /* 0x000fc80007ffe000 */
[----:B------:R-:W-:-:S04]  /*3600*/  SHF.R.U32.HI R0, RZ, 0x14, R0 ;  /* 0x00000014ff007819 */ /* 0x000fc80000011600 */
[----:B------:R-:W-:-:S07]  /*3610*/  LOP3.LUT R0, R0, 0xff, RZ, 0xc0, !PT ;  /* 0x000000ff00007812 */ /* 0x000fce00078ec0ff */
.L_x_373:
[----:B------:R-:W-:-:S07]  /*3620*/  PRMT R4, R0, 0x7610, R4 ;  /* 0x0000761000047816 */ /* 0x000fce0000000004 */
.L_x_371:
[----:B------:R-:W-:Y:S05]  /*3630*/  BSYNC.RECONVERGENT B0 ;  /* 0x0000000000007941 */ /* 0x000fea0003800200 */
.L_x_370:
[----:B------:R1:W-:Y:S01]  /*3640*/  STG.E.U8 desc[UR36][R8.64], R4 ;  /* 0x0000000408007986 */ /* 0x0003e2000c101124 */
[----:B------:R-:W-:Y:S05]  /*3650*/  BRA `(.L_x_353) ;  /* 0x0000000400007947 */ /* 0x000fea0003800000 */
.L_x_368:
        /* <DEDUP_REMOVED lines=12> */
.L_x_376:
[----:B------:R-:W-:-:S04]  /*3720*/  SHF.R.U32.HI R0, RZ, 0x15, R11 ;  /* 0x00000015ff007819 */ /* 0x000fc8000001160b */
[----:B------:R-:W-:-:S04]  /*3730*/  LOP3.LUT R0, R0, 0x1, RZ, 0xc0, !PT ;  /* 0x0000000100007812 */ /* 0x000fc800078ec0ff */
[----:B------:R-:W-:-:S04]  /*3740*/  IADD3 R0, PT, PT, R11, 0x88fffff, R0 ;  /* 0x088fffff0b007810 */ /* 0x000fc80007ffe000 */
[----:B------:R-:W-:-:S04]  /*3750*/  SHF.R.U32.HI R0, RZ, 0x15, R0 ;  /* 0x00000015ff007819 */ /* 0x000fc80000011600 */
[----:B------:R-:W-:-:S07]  /*3760*/  LOP3.LUT R0, R0, 0xff, RZ, 0xc0, !PT ;  /* 0x000000ff00007812 */ /* 0x000fce00078ec0ff */
.L_x_377:
[----:B------:R-:W-:-:S07]  /*3770*/  PRMT R4, R0, 0x7610, R4 ;  /* 0x0000761000047816 */ /* 0x000fce0000000004 */
.L_x_375:
[----:B------:R-:W-:Y:S05]  /*3780*/  BSYNC.RECONVERGENT B0 ;  /* 0x0000000000007941 */ /* 0x000fea0003800200 */
.L_x_374:
[----:B------:R2:W-:Y:S01]  /*3790*/  STG.E.U8 desc[UR36][R8.64], R4 ;  /* 0x0000000408007986 */ /* 0x0005e2000c101124 */
[----:B------:R-:W-:Y:S05]  /*37a0*/  BRA `(.L_x_353) ;  /* 0x0000000000ac7947 */ /* 0x000fea0003800000 */
.L_x_367:
[----:B------:R-:W-:-:S13]  /*37b0*/  ISETP.NE.AND P0, PT, R0, 0x1c, PT ;  /* 0x0000001c0000780c */ /* 0x000fda0003f05270 */
[----:B------:R-:W-:Y:S05]  /*37c0*/  @!P0 BRA `(.L_x_378) ;  /* 0x0000000000a08947 */ /* 0x000fea0003800000 */
[----:B------:R-:W-:-:S13]  /*37d0*/  ISETP.NE.AND P0, PT, R0, 0x1d, PT ;  /* 0x0000001d0000780c */ /* 0x000fda0003f05270 */
[----:B------:R-:W-:Y:S05]  /*37e0*/  @!P0 BRA `(.L_x_379) ;  /* 0x0000000000888947 */ /* 0x000fea0003800000 */
[----:B------:R-:W-:-:S13]  /*37f0*/  ISETP.NE.AND P0, PT, R0, 0x2c, PT ;  /* 0x0000002c0000780c */ /* 0x000fda0003f05270 */
[----:B------:R-:W-:Y:S05]  /*3800*/  @!P0 BRA `(.L_x_380) ;  /* 0x0000000000448947 */ /* 0x000fea0003800000 */
.L_x_352:
        /* <DEDUP_REMOVED lines=16> */
.L_x_381:
[----:B------:R-:W-:Y:S05]  /*3910*/  BRA `(.L_x_353) ;  /* 0x0000000000507947 */ /* 0x000fea0003800000 */
.L_x_380:
[----:B------:R-:W0:Y:S01]  /*3920*/  I2F.S16 R11, R11 ;  /* 0x0000000b000b7306 */ /* 0x000e220000101400 */
[----:B------:R-:W-:Y:S01]  /*3930*/  IMAD.MOV.U32 R3, RZ, RZ, 0xff ;  /* 0x000000ffff037424 */ /* 0x000fe200078e00ff */
[----:B0-----:R-:W-:-:S04]  /*3940*/  SHF.R.U32.HI R4, RZ, 0x17, R11 ;  /* 0x00000017ff047819 */ /* 0x001fc8000001160b */
[----:B------:R-:W-:-:S13]  /*3950*/  ISETP.NE.AND P2, PT, R4, 0xff, PT ;  /* 0x000000ff0400780c */ /* 0x000fda0003f45270 */
[--C-:B------:R-:W-:Y:S02]  /*3960*/  @P2 SHF.R.U32.HI R0, RZ, 0x16, R11.reuse ;  /* 0x00000016ff002819 */ /* 0x100fe4000001160b */
[----:B------:R-:W-:Y:S02]  /*3970*/  @P2 LOP3.LUT P0, RZ, R4, 0x3fffff, R11, 0xf8, !PT ;  /* 0x003fffff04ff2812 */ /* 0x000fe4000780f80b */
[----:B------:R-:W-:-:S04]  /*3980*/  @P2 LOP3.LUT R0, R0, 0x1, RZ, 0xc0, !PT ;  /* 0x0000000100002812 */ /* 0x000fc800078ec0ff */
[----:B------:R-:W-:Y:S01]  /*3990*/  @P2 ISETP.EQ.U32.AND P1, PT, R0, 0x1, P0 ;  /* 0x000000010000280c */ /* 0x000fe20000722070 */
[----:B------:R-:W-:Y:S01]  /*39a0*/  @P2 VIADD R0, R4, 0x1 ;  /* 0x0000000104002836 */ /* 0x000fe20000000000 */
[----:B------:R-:W-:Y:S02]  /*39b0*/  PLOP3.LUT P0, PT, PT, PT, PT, 0x80, 0x8 ;  /* 0x000000000008781c */ /* 0x000fe40003f0f070 */
[----:B------:R-:W-:-:S13]  /*39c0*/  @P2 PLOP3.LUT P0, PT, P1, PT, PT, 0x80, 0x8 ;  /* 0x000000000008281c */ /* 0x000fda0000f0f070 */
[----:B------:R-:W-:-:S04]  /*39d0*/  @!P0 IMAD.MOV R0, RZ, RZ, R4 ;  /* 0x000000ffff008224 */ /* 0x000fc800078e0204 */
[----:B------:R-:W-:-:S05]  /*39e0*/  @P2 IMAD.MOV.U32 R3, RZ, RZ, R0 ;  /* 0x000000ffff032224 */ /* 0x000fca00078e0000 */
[----:B------:R4:W-:Y:S01]  /*39f0*/  STG.E.U8 desc[UR36][R8.64], R3 ;  /* 0x0000000308007986 */ /* 0x0009e2000c101124 */
[----:B------:R-:W-:Y:S05]  /*3a00*/  BRA `(.L_x_353) ;  /* 0x0000000000147947 */ /* 0x000fea0003800000 */
.L_x_379:
[----:B------:R-:W-:Y:S02]  /*3a10*/  IMAD.MOV.U32 R4, RZ, RZ, R11 ;  /* 0x000000ffff047224 */ /* 0x000fe400078e000b */
[----:B------:R-:W-:-:S05]  /*3a20*/  IMAD.MOV.U32 R5, RZ, RZ, RZ ;  /* 0x000000ffff057224 */ /* 0x000fca00078e00ff */
[----:B------:R0:W-:Y:S01]  /*3a30*/  STG.E.64 desc[UR36][R8.64], R4 ;  /* 0x0000000408007986 */ /* 0x0001e2000c101b24 */
[----:B------:R-:W-:Y:S05]  /*3a40*/  BRA `(.L_x_353) ;  /* 0x0000000000047947 */ /* 0x000fea0003800000 */
.L_x_378:
[----:B------:R3:W-:Y:S02]  /*3a50*/  STG.E desc[UR36][R8.64], R11 ;  /* 0x0000000b08007986 */ /* 0x0007e4000c101924 */
.L_x_353:
[----:B------:R-:W-:Y:S05]  /*3a60*/  BSYNC.RECONVERGENT B6 ;  /* 0x0000000000067941 */ /* 0x000fea0003800200 */
.L_x_347:
[----:B------:R-:W-:-:S13]  /*3a70*/  ISETP.GE.AND P0, PT, R19, R16, PT ;  /* 0x000000101300720c */ /* 0x000fda0003f06270 */
[----:B------:R-:W-:Y:S05]  /*3a80*/  @P0 BREAK.RELIABLE B7 ;  /* 0x0000000000070942 */ /* 0x000fea0003800100 */
[----:B------:R-:W-:Y:S05]  /*3a90*/  @P0 BRA `(.L_x_382) ;  /* 0x0000001800d00947 */ /* 0x000fea0003800000 */
[----:B------:R-:W5:Y:S01]  /*3aa0*/  LDCU UR4, c[0x0][0x3a8] ;  /* 0x00007500ff0477ac */ /* 0x000f620008000800 */
[----:B01234-:R-:W0:Y:S01]  /*3ab0*/  LDC.64 R8, c[0x0][0x388] ;  /* 0x0000e200ff087b82 */ /* 0x01fe220000000a00 */
[----:B------:R-:W-:Y:S01]  /*3ac0*/  IMAD R0, R2, 0x200, R19 ;  /* 0x0000020002007824 */ /* 0x000fe200078e0213 */
[----:B------:R-:W-:Y:S01]  /*3ad0*/  PRMT R4, R17, 0x9910, RZ ;  /* 0x0000991011047816 */ /* 0x000fe200000000ff */
[----:B------:R-:W-:Y:S02]  /*3ae0*/  BSSY.RECONVERGENT B6, `(.L_x_383) ;  /* 0x00000d2000067945 */ /* 0x000fe40003800200 */
[----:B-----5:R-:W-:Y:S02]  /*3af0*/  IMAD R3, R0, UR4, RZ ;  /* 0x0000000400037c24 */ /* 0x020fe4000f8e02ff */
[----:B------:R-:W-:-:S05]  /*3b00*/  IMAD.MOV.U32 R0, RZ, RZ, R4 ;  /* 0x000000ffff007224 */ /* 0x000fca00078e0004 */
[----:B------:R-:W-:Y:S02]  /*3b10*/  ISETP.GT.AND P1, PT, R0, 0x9, PT ;  /* 0x000000090000780c */ /* 0x000fe40003f24270 */
[----:B0-----:R-:W-:-:S05]  /*3b20*/  IADD3 R8, P0, PT, R3, R8, RZ ;  /* 0x0000000803087210 */ /* 0x001fca0007f1e0ff */
        /* <DEDUP_REMOVED lines=12> */
.L_x_387:
[----:B------:R0:W-:Y:S01]  /*3bf0*/  STG.E.U8 desc[UR36][R8.64], R24 ;  /* 0x0000001808007986 */ /* 0x0001e2000c101124 */
[----:B------:R-:W-:Y:S05]  /*3c00*/  BRA `(.L_x_389) ;  /* 0x0000000800fc7947 */ /* 0x000fea0003800000 */
.L_x_386:
[----:B------:R-:W-:-:S13]  /*3c10*/  ISETP.NE.AND P0, PT, R0, 0x2, PT ;  /* 0x000000020000780c */ /* 0x000fda0003f05270 */
[----:B------:R-:W-:Y:S05]  /*3c20*/  @!P0 BRA `(.L_x_390) ;  /* 0x0000000000248947 */ /* 0x000fea0003800000 */
[----:B------:R-:W-:-:S13]  /*3c30*/  ISETP.NE.AND P0, PT, R0, 0x3, PT ;  /* 0x000000030000780c */ /* 0x000fda0003f05270 */
[----:B------:R-:W-:Y:S05]  /*3c40*/  @!P0 BRA `(.L_x_391) ;  /* 0x0000000000148947 */ /* 0x000fea0003800000 */
[----:B------:R-:W-:-:S13]  /*3c50*/  ISETP.NE.AND P0, PT, R0, 0x4, PT ;  /* 0x000000040000780c */ /* 0x000fda0003f05270 */
[----:B------:R-:W-:Y:S05]  /*3c60*/  @P0 BRA `(.L_x_388) ;  /* 0x0000000800180947 */ /* 0x000fea0003800000 */
[----:B------:R-:W-:-:S05]  /*3c70*/  IMAD.MOV.U32 R25, RZ, RZ, RZ ;  /* 0x000000ffff197224 */ /* 0x000fca00078e00ff */
[----:B------:R0:W-:Y:S01]  /*3c80*/  STG.E.64 desc[UR36][R8.64], R24 ;  /* 0x0000001808007986 */ /* 0x0001e2000c101b24 */
[----:B------:R-:W-:Y:S05]  /*3c90*/  BRA `(.L_x_389) ;  /* 0x0000000800d87947 */ /* 0x000fea0003800000 */
.L_x_391:
[----:B------:R0:W-:Y:S01]  /*3ca0*/  STG.E desc[UR36][R8.64], R24 ;  /* 0x0000001808007986 */ /* 0x0001e2000c101924 */
[----:B------:R-:W-:Y:S05]  /*3cb0*/  BRA `(.L_x_389) ;  /* 0x0000000800d07947 */ /* 0x000fea0003800000 */
.L_x_390:
[----:B------:R0:W-:Y:S01]  /*3cc0*/  STG.E.U16 desc[UR36][R8.64], R24 ;  /* 0x0000001808007986 */ /* 0x0001e2000c101524 */
[----:B------:R-:W-:Y:S05]  /*3cd0*/  BRA `(.L_x_389) ;  /* 0x0000000800c87947 */ /* 0x000fea0003800000 */
.L_x_385:
        /* <DEDUP_REMOVED lines=9> */
.L_x_393:
[----:B------:R-:W0:Y:S02]  /*3d70*/  I2F.S16 R0, R24 ;  /* 0x0000001800007306 */ /* 0x000e240000101400 */
[----:B0-----:R-:W-:-:S05]  /*3d80*/  F2FP.F16.F32.PACK_AB R0, RZ, R0 ;  /* 0x00000000ff00723e */ /* 0x001fca00000000ff */
[----:B------:R0:W-:Y:S01]  /*3d90*/  STG.E.U16 desc[UR36][R8.64], R0 ;  /* 0x0000000008007986 */ /* 0x0001e2000c101524 */
[----:B------:R-:W-:Y:S05]  /*3da0*/  BRA `(.L_x_389) ;  /* 0x0000000800947947 */ /* 0x000fea0003800000 */
.L_x_392:
        /* <DEDUP_REMOVED lines=10> */
.L_x_395:
[----:B------:R-:W0:Y:S02]  /*3e50*/  I2F.S16 R24, R24 ;  /* 0x0000001800187306 */ /* 0x000e240000101400 */
[----:B0-----:R-:W-:-:S04]  /*3e60*/  F2FP.F16.F32.PACK_AB R3, RZ, R24 ;  /* 0x00000018ff03723e */ /* 0x001fc800000000ff */
[----:B------:R-:W-:-:S05]  /*3e70*/  PRMT R3, R3, 0x5410, RZ ;  /* 0x0000541003037816 */ /* 0x000fca00000000ff */
[----:B------:R0:W-:Y:S01]  /*3e80*/  STG.E desc[UR36][R8.64], R3 ;  /* 0x0000000308007986 */ /* 0x0001e2000c101924 */
[----:B------:R-:W-:Y:S05]  /*3e90*/  BRA `(.L_x_389) ;  /* 0x0000000800587947 */ /* 0x000fea0003800000 */
.L_x_394:
[----:B------:R-:W0:Y:S02]  /*3ea0*/  I2F.F64.S16 R24, R24 ;  /* 0x0000001800187312 */ /* 0x000e240000101c00 */
[----:B0-----:R0:W-:Y:S01]  /*3eb0*/  STG.E.64 desc[UR36][R8.64], R24 ;  /* 0x0000001808007986 */ /* 0x0011e2000c101b24 */
[----:B------:R-:W-:Y:S05]  /*3ec0*/  BRA `(.L_x_389) ;  /* 0x00000008004c7947 */ /* 0x000fea0003800000 */
.L_x_384:
[----:B------:R-:W-:-:S13]  /*3ed0*/  ISETP.GT.AND P0, PT, R0, 0x18, PT ;  /* 0x000000180000780c */ /* 0x000fda0003f04270 */
[----:B------:R-:W-:Y:S05]  /*3ee0*/  @!P0 BRA `(.L_x_396) ;  /* 0x0000000400308947 */ /* 0x000fea0003800000 */
        /* <DEDUP_REMOVED lines=10> */
.L_x_399:
[----:B------:R-:W0:Y:S01]  /*3f90*/  I2F.S16 R3, R24 ;  /* 0x0000001800037306 */ /* 0x000e220000101400 */
[----:B------:R-:W-:Y:S01]  /*3fa0*/  BSSY.RECONVERGENT B0, `(.L_x_400) ;  /* 0x0000010000007945 */ /* 0x000fe20003800200 */
[----:B------:R-:W-:Y:S01]  /*3fb0*/  IMAD.MOV.U32 R4, RZ, RZ, 0x80 ;  /* 0x00000080ff047424 */ /* 0x000fe200078e00ff */
[----:B0-----:R-:W-:-:S13]  /*3fc0*/  ISETP.GT.U32.AND P0, PT, R3, 0x437fffff, PT ;  /* 0x437fffff0300780c */ /* 0x001fda0003f04070 */
        /* <DEDUP_REMOVED lines=12> */
.L_x_402:
[----:B------:R-:W-:-:S07]  /*4090*/  PRMT R4, R0, 0x7610, R4 ;  /* 0x0000761000047816 */ /* 0x000fce0000000004 */
.L_x_401:
[----:B------:R-:W-:Y:S05]  /*40a0*/  BSYNC.RECONVERGENT B0 ;  /* 0x0000000000007941 */ /* 0x000fea0003800200 */
.L_x_400:
[----:B------:R0:W-:Y:S01]  /*40b0*/  STG.E.U8 desc[UR36][R8.64], R4 ;  /* 0x0000000408007986 */ /* 0x0001e2000c101124 */
[----:B------:R-:W-:Y:S05]  /*40c0*/  BRA `(.L_x_389) ;  /* 0x0000000400cc7947 */ /* 0x000fea0003800000 */
.L_x_398:
        /* <DEDUP_REMOVED lines=16> */
.L_x_405:
[----:B------:R-:W-:-:S07]  /*41d0*/  PRMT R4, R0, 0x7610, R4 ;  /* 0x0000761000047816 */ /* 0x000fce0000000004 */
.L_x_404:
[----:B------:R-:W-:Y:S05]  /*41e0*/  BSYNC.RECONVERGENT B0 ;  /* 0x0000000000007941 */ /* 0x000fea0003800200 */
.L_x_403:
[----:B------:R0:W-:Y:S01]  /*41f0*/  STG.E.U8 desc[UR36][R8.64], R4 ;  /* 0x0000000408007986 */ /* 0x0001e2000c101124 */
[----:B------:R-:W-:Y:S05]  /*4200*/  BRA `(.L_x_389) ;  /* 0x00000004007c7947 */ /* 0x000fea0003800000 */
.L_x_397:
[----:B------:R-:W-:-:S13]  /*4210*/  ISETP.NE.AND P0, PT, R0, 0x1c, PT ;  /* 0x0000001c0000780c */ /* 0x000fda0003f05270 */
[----:B------:R-:W-:Y:S05]  /*4220*/  @!P0 BRA `(.L_x_406) ;  /* 0x0000000000588947 */ /* 0x000fea0003800000 */
[----:B------:R-:W-:-:S13]  /*4230*/  ISETP.NE.AND P0, PT, R0, 0x1d, PT ;  /* 0x0000001d0000780c */ /* 0x000fda0003f05270 */
[----:B------:R-:W-:Y:S05]  /*4240*/  @!P0 BRA `(.L_x_407) ;  /* 0x0000000000448947 */ /* 0x000fea0003800000 */
[----:B------:R-:W-:-:S13]  /*4250*/  ISETP.NE.AND P0, PT, R0, 0x2c, PT ;  /* 0x0000002c0000780c */ /* 0x000fda0003f05270 */
[----:B------:R-:W-:Y:S05]  /*4260*/  @P0 BRA `(.L_x_388) ;  /* 0x0000000000980947 */ /* 0x000fea0003800000 */
[----:B------:R-:W0:Y:S02]  /*4270*/  I2F.S16 R3, R24 ;  /* 0x0000001800037306 */ /* 0x000e240000101400 */
[----:B0-----:R-:W-:-:S04]  /*4280*/  SHF.R.U32.HI R4, RZ, 0x17, R3 ;  /* 0x00000017ff047819 */ /* 0x001fc80000011603 */
        /* <DEDUP_REMOVED lines=13> */
.L_x_407:
[----:B------:R-:W-:-:S05]  /*4360*/  IMAD.MOV.U32 R25, RZ, RZ, RZ ;  /* 0x000000ffff197224 */ /* 0x000fca00078e00ff */
[----:B------:R0:W-:Y:S01]  /*4370*/  STG.E.64 desc[UR36][R8.64], R24 ;  /* 0x0000001808007986 */ /* 0x0001e2000c101b24 */
[----:B------:R-:W-:Y:S05]  /*4380*/  BRA `(.L_x_389) ;  /* 0x00000004001c7947 */ /* 0x000fea0003800000 */
.L_x_406:
[----:B------:R0:W-:Y:S01]  /*4390*/  STG.E desc[UR36][R8.64], R24 ;  /* 0x0000001808007986 */ /* 0x0001e2000c101924 */
[----:B------:R-:W-:Y:S05]  /*43a0*/  BRA `(.L_x_389) ;  /* 0x0000000400147947 */ /* 0x000fea0003800000 */
.L_x_396:
        /* <DEDUP_REMOVED lines=8> */
.L_x_409:
[----:B------:R-:W0:Y:S01]  /*4430*/  I2F.F64.S16 R4, R24 ;  /* 0x0000001800047312 */ /* 0x000e220000101c00 */
[----:B------:R-:W-:-:S05]  /*4440*/  CS2R R6, SRZ ;  /* 0x0000000000067805 */ /* 0x000fca000001ff00 */
[----:B0-----:R0:W-:Y:S01]  /*4450*/  STG.E.128 desc[UR36][R8.64], R4 ;  /* 0x0000000408007986 */ /* 0x0011e2000c101d24 */
[----:B------:R-:W-:Y:S05]  /*4460*/  BRA `(.L_x_389) ;  /* 0x0000000000e47947 */ /* 0x000fea0003800000 */
.L_x_408:
[----:B------:R-:W-:-:S13]  /*4470*/  ISETP.NE.AND P0, PT, R0, 0xf, PT ;  /* 0x0000000f0000780c */ /* 0x000fda0003f05270 */
[----:B------:R-:W-:Y:S05]  /*4480*/  @!P0 BRA `(.L_x_410) ;  /* 0x0000000000d08947 */ /* 0x000fea0003800000 */
[----:B------:R-:W-:-:S13]  /*4490*/  ISETP.NE.AND P0, PT, R0, 0x17, PT ;  /* 0x000000170000780c */ /* 0x000fda0003f05270 */
[----:B------:R-:W-:Y:S05]  /*44a0*/  @!P0 BRA `(.L_x_411) ;  /* 0x0000000000848947 */ /* 0x000fea0003800000 */
[----:B------:R-:W-:-:S13]  /*44b0*/  ISETP.NE.AND P0, PT, R0, 0x18, PT ;  /* 0x000000180000780c */ /* 0x000fda0003f05270 */
[----:B------:R-:W-:Y:S05]  /*44c0*/  @!P0 BRA `(.L_x_412) ;  /* 0x0000000000448947 */ /* 0x000fea0003800000 */
.L_x_388:
        /* <DEDUP_REMOVED lines=16> */
.L_x_413:
[----:B------:R-:W-:Y:S05]  /*45d0*/  BRA `(.L_x_389) ;  /* 0x0000000000887947 */ /* 0x000fea0003800000 */
.L_x_412:
        /* <DEDUP_REMOVED lines=9> */
[----:B------:R-:W-:Y:S01]  /*4670*/  @P0 SHF.R.U32.HI R3, RZ, 0x14, R0 ;  /* 0x00000014ff030819 */ /* 0x000fe20000011600 */
[----:B------:R-:W-:-:S07]  /*4680*/  @!P0 FADD.FTZ R3, R5, 16384 ;  /* 0x4680000005038421 */ /* 0x000fce0000010000 */
.L_x_415:
[----:B------:R-:W-:Y:S05]  /*4690*/  BSYNC.RECONVERGENT B0 ;  /* 0x0000000000007941 */ /* 0x000fea0003800200 */
.L_x_414:
[----:B------:R1:W-:Y:S01]  /*46a0*/  STG.E.U8 desc[UR36][R8.64], R3 ;  /* 0x0000000308007986 */ /* 0x0003e2000c101124 */
[----:B------:R-:W-:Y:S05]  /*46b0*/  BRA `(.L_x_389) ;  /* 0x0000000000507947 */ /* 0x000fea0003800000 */
.L_x_411:
[----:B------:R-:W0:Y:S02]  /*46c0*/  I2F.S16 R5, R24 ;  /* 0x0000001800057306 */ /* 0x000e240000101400 */
[----:B0-----:R-:W-:-:S13]  /*46d0*/  ISETP.GT.U32.AND P0, PT, R5, 0x477fffff, PT ;  /* 0x477fffff0500780c */ /* 0x001fda0003f04070 */
        /* <DEDUP_REMOVED lines=10> */
.L_x_416:
[----:B------:R-:W-:Y:S01]  /*4780*/  IMAD.MOV.U32 R3, RZ, RZ, 0x7f ;  /* 0x0000007fff037424 */ /* 0x000fe200078e00ff */
[----:B------:R-:W-:-:S04]  /*4790*/  ISETP.GT.U32.AND P0, PT, R5, 0x7f800000, PT ;  /* 0x7f8000000500780c */ /* 0x000fc80003f04070 */
[----:B------:R-:W-:-:S05]  /*47a0*/  SEL R3, R3, 0x7c, P0 ;  /* 0x0000007c03037807 */ /* 0x000fca0000000000 */
[----:B------:R2:W-:Y:S01]  /*47b0*/  STG.E.U8 desc[UR36][R8.64], R3 ;  /* 0x0000000308007986 */ /* 0x0005e2000c101124 */
[----:B------:R-:W-:Y:S05]  /*47c0*/  BRA `(.L_x_389) ;  /* 0x00000000000c7947 */ /* 0x000fea0003800000 */
.L_x_410:
[----:B------:R-:W0:Y:S02]  /*47d0*/  I2F.S16 R0, R24 ;  /* 0x0000001800007306 */ /* 0x000e240000101400 */
[----:B0-----:R-:W-:-:S05]  /*47e0*/  F2FP.BF16.F32.PACK_AB R0, RZ, R0 ;  /* 0x00000000ff00723e */ /* 0x001fca00000010ff */
[----:B------:R0:W-:Y:S02]  /*47f0*/  STG.E.U16 desc[UR36][R8.64], R0 ;  /* 0x0000000008007986 */ /* 0x0001e4000c101524 */
.L_x_389:
[----:B------:R-:W-:Y:S05]  /*4800*/  BSYNC.RECONVERGENT B6 ;  /* 0x0000000000067941 */ /* 0x000fea0003800200 */
.L_x_383:
[----:B------:R-:W-:-:S07]  /*4810*/  VIADD R19, R19, 0x80 ;  /* 0x0000008013137836 */ /* 0x000fce0000000000 */
.L_x_346:
[----:B------:R-:W-:-:S13]  /*4820*/  ISETP.GE.AND P0, PT, R19, R16, PT ;  /* 0x000000101300720c */ /* 0x000fda0003f06270 */
[----:B------:R-:W-:Y:S05]  /*4830*/  @P0 BREAK.RELIABLE B7 ;  /* 0x0000000000070942 */ /* 0x000fea0003800100 */
[----:B------:R-:W-:Y:S05]  /*4840*/  @P0 BRA `(.L_x_382) ;  /* 0x0000000c00640947 */ /* 0x000fea0003800000 */
[----:B------:R-:W-:Y:S05]  /*4850*/  BSYNC.RELIABLE B7 ;  /* 0x0000000000077941 */ /* 0x000fea0003800100 */
.L_x_345:
        /* <DEDUP_REMOVED lines=21> */
.L_x_421:
[----:B------:R0:W-:Y:S01]  /*49b0*/  STG.E.U8 desc[UR36][R8.64], R22 ;  /* 0x0000001608007986 */ /* 0x0001e2000c101124 */
[----:B------:R-:W-:Y:S05]  /*49c0*/  BRA `(.L_x_423) ;  /* 0x0000000800fc7947 */ /* 0x000fea0003800000 */
.L_x_420:
        /* <DEDUP_REMOVED lines=9> */
.L_x_425:
[----:B------:R0:W-:Y:S01]  /*4a60*/  STG.E desc[UR36][R8.64], R22 ;  /* 0x0000001608007986 */ /* 0x0001e2000c101924 */
[----:B------:R-:W-:Y:S05]  /*4a70*/  BRA `(.L_x_423) ;  /* 0x0000000800d07947 */ /* 0x000fea0003800000 */
.L_x_424:
[----:B------:R0:W-:Y:S01]  /*4a80*/  STG.E.U16 desc[UR36][R8.64], R22 ;  /* 0x0000001608007986 */ /* 0x0001e2000c101524 */
[----:B------:R-:W-:Y:S05]  /*4a90*/  BRA `(.L_x_423) ;  /* 0x0000000800c87947 */ /* 0x000fea0003800000 */
.L_x_419:
        /* <DEDUP_REMOVED lines=9> */
.L_x_427:
[----:B------:R-:W0:Y:S02]  /*4b30*/  I2F.S16 R0, R22 ;  /* 0x0000001600007306 */ /* 0x000e240000101400 */
[----:B0-----:R-:W-:-:S05]  /*4b40*/  F2FP.F16.F32.PACK_AB R0, RZ, R0 ;  /* 0x00000000ff00723e */ /* 0x001fca00000000ff */
[----:B------:R0:W-:Y:S01]  /*4b50*/  STG.E.U16 desc[UR36][R8.64], R0 ;  /* 0x0000000008007986 */ /* 0x0001e2000c101524 */
[----:B------:R-:W-:Y:S05]  /*4b60*/  BRA `(.L_x_423) ;  /* 0x0000000800947947 */ /* 0x000fea0003800000 */
.L_x_426:
        /* <DEDUP_REMOVED lines=10> */
.L_x_429:
[----:B------:R-:W0:Y:S02]  /*4c10*/  I2F.S16 R22, R22 ;  /* 0x0000001600167306 */ /* 0x000e240000101400 */
[----:B0-----:R-:W-:-:S04]  /*4c20*/  F2FP.F16.F32.PACK_AB R3, RZ, R22 ;  /* 0x00000016ff03723e */ /* 0x001fc800000000ff */
[----:B------:R-:W-:-:S05]  /*4c30*/  PRMT R3, R3, 0x5410, RZ ;  /* 0x0000541003037816 */ /* 0x000fca00000000ff */
[----:B------:R0:W-:Y:S01]  /*4c40*/  STG.E desc[UR36][R8.64], R3 ;  /* 0x0000000308007986 */ /* 0x0001e2000c101924 */
[----:B------:R-:W-:Y:S05]  /*4c50*/  BRA `(.L_x_423) ;  /* 0x0000000800587947 */ /* 0x000fea0003800000 */
.L_x_428:
[----:B------:R-:W0:Y:S02]  /*4c60*/  I2F.F64.S16 R22, R22 ;  /* 0x0000001600167312 */ /* 0x000e240000101c00 */
[----:B0-----:R0:W-:Y:S01]  /*4c70*/  STG.E.64 desc[UR36][R8.64], R22 ;  /* 0x0000001608007986 */ /* 0x0011e2000c101b24 */
[----:B------:R-:W-:Y:S05]  /*4c80*/  BRA `(.L_x_423) ;  /* 0x00000008004c7947 */ /* 0x000fea0003800000 */
.L_x_418:
        /* <DEDUP_REMOVED lines=12> */
.L_x_433:
        /* <DEDUP_REMOVED lines=16> */
.L_x_436:
[----:B------:R-:W-:-:S07]  /*4e50*/  PRMT R4, R0, 0x7610, R4 ;  /* 0x0000761000047816 */ /* 0x000fce0000000004 */
.L_x_435:
[----:B------:R-:W-:Y:S05]  /*4e60*/  BSYNC.RECONVERGENT B0 ;  /* 0x0000000000007941 */ /* 0x000fea0003800200 */
.L_x_434:
[----:B------:R0:W-:Y:S01]  /*4e70*/  STG.E.U8 desc[UR36][R8.64], R4 ;  /* 0x0000000408007986 */ /* 0x0001e2000c101124 */
[----:B------:R-:W-:Y:S05]  /*4e80*/  BRA `(.L_x_423) ;  /* 0x0000000400cc7947 */ /* 0x000fea0003800000 */
.L_x_432:
        /* <DEDUP_REMOVED lines=16> */
.L_x_439:
[----:B------:R-:W-:-:S07]  /*4f90*/  PRMT R4, R0, 0x7610, R4 ;  /* 0x0000761000047816 */ /* 0x000fce0000000004 */
.L_x_438:
[----:B------:R-:W-:Y:S05]  /*4fa0*/  BSYNC.RECONVERGENT B0 ;  /* 0x0000000000007941 */ /* 0x000fea0003800200 */
.L_x_437:
[----:B------:R0:W-:Y:S01]  /*4fb0*/  STG.E.U8 desc[UR36][R8.64], R4 ;  /* 0x0000000408007986 */ /* 0x0001e2000c101124 */
[----:B------:R-:W-:Y:S05]  /*4fc0*/  BRA `(.L_x_423) ;  /* 0x00000004007c7947 */ /* 0x000fea0003800000 */
.L_x_431:
        /* <DEDUP_REMOVED lines=21> */
.L_x_441:
[----:B------:R-:W-:-:S05]  /*5120*/  IMAD.MOV.U32 R23, RZ, RZ, RZ ;  /* 0x000000ffff177224 */ /* 0x000fca00078e00ff */
[----:B------:R0:W-:Y:S01]  /*5130*/  STG.E.64 desc[UR36][R8.64], R22 ;  /* 0x0000001608007986 */ /* 0x0001e2000c101b24 */
[----:B------:R-:W-:Y:S05]  /*5140*/  BRA `(.L_x_423) ;  /* 0x00000004001c7947 */ /* 0x000fea0003800000 */
.L_x_440:
[----:B------:R0:W-:Y:S01]  /*5150*/  STG.E desc[UR36][R8.64], R22 ;  /* 0x0000001608007986 */ /* 0x0001e2000c101924 */
[----:B------:R-:W-:Y:S05]  /*5160*/  BRA `(.L_x_423) ;  /* 0x0000000400147947 */ /* 0x000fea0003800000 */
.L_x_430:
        /* <DEDUP_REMOVED lines=8> */
.L_x_443:
[----:B------:R-:W0:Y:S01]  /*51f0*/  I2F.F64.S16 R4, R22 ;  /* 0x0000001600047312 */ /* 0x000e220000101c00 */
[----:B------:R-:W-:-:S05]  /*5200*/  CS2R R6, SRZ ;  /* 0x0000000000067805 */ /* 0x000fca000001ff00 */
[----:B0-----:R0:W-:Y:S01]  /*5210*/  STG.E.128 desc[UR36][R8.64], R4 ;  /* 0x0000000408007986 */ /* 0x0011e2000c101d24 */
[----:B------:R-:W-:Y:S05]  /*5220*/  BRA `(.L_x_423) ;  /* 0x0000000000e47947 */ /* 0x000fea0003800000 */
.L_x_442:
[----:B------:R-:W-:-:S13]  /*5230*/  ISETP.NE.AND P0, PT, R0, 0xf, PT ;  /* 0x0000000f0000780c */ /* 0x000fda0003f05270 */
[----:B------:R-:W-:Y:S05]  /*5240*/  @!P0 BRA `(.L_x_444) ;  /* 0x0000000000d08947 */ /* 0x000fea0003800000 */
[----:B------:R-:W-:-:S13]  /*5250*/  ISETP.NE.AND P0, PT, R0, 0x17, PT ;  /* 0x000000170000780c */ /* 0x000fda0003f05270 */
[----:B------:R-:W-:Y:S05]  /*5260*/  @!P0 BRA `(.L_x_445) ;  /* 0x0000000000848947 */ /* 0x000fea0003800000 */
[----:B------:R-:W-:-:S13]  /*5270*/  ISETP.NE.AND P0, PT, R0, 0x18, PT ;  /* 0x000000180000780c */ /* 0x000fda0003f05270 */
[----:B------:R-:W-:Y:S05]  /*5280*/  @!P0 BRA `(.L_x_446) ;  /* 0x0000000000448947 */ /* 0x000fea0003800000 */
.L_x_422:
        /* <DEDUP_REMOVED lines=16> */
.L_x_447:
[----:B------:R-:W-:Y:S05]  /*5390*/  BRA `(.L_x_423) ;  /* 0x0000000000887947 */ /* 0x000fea0003800000 */
.L_x_446:
        /* <DEDUP_REMOVED lines=11> */
.L_x_449:
[----:B------:R-:W-:Y:S05]  /*5450*/  BSYNC.RECONVERGENT B0 ;  /* 0x0000000000007941 */ /* 0x000fea0003800200 */
.L_x_448:
[----:B------:R1:W-:Y:S01]  /*5460*/  STG.E.U8 desc[UR36][R8.64], R3 ;  /* 0x0000000308007986 */ /* 0x0003e2000c101124 */
[----:B------:R-:W-:Y:S05]  /*5470*/  BRA `(.L_x_423) ;  /* 0x0000000000507947 */ /* 0x000fea0003800000 */
.L_x_445:
        /* <DEDUP_REMOVED lines=12> */
.L_x_450:
[----:B------:R-:W-:Y:S01]  /*5540*/  IMAD.MOV.U32 R3, RZ, RZ, 0x7f ;  /* 0x0000007fff037424 */ /* 0x000fe200078e00ff */
[----:B------:R-:W-:-:S04]  /*5550*/  ISETP.GT.U32.AND P0, PT, R5, 0x7f800000, PT ;  /* 0x7f8000000500780c */ /* 0x000fc80003f04070 */
[----:B------:R-:W-:-:S05]  /*5560*/  SEL R3, R3, 0x7c, P0 ;  /* 0x0000007c03037807 */ /* 0x000fca0000000000 */
[----:B------:R2:W-:Y:S01]  /*5570*/  STG.E.U8 desc[UR36][R8.64], R3 ;  /* 0x0000000308007986 */ /* 0x0005e2000c101124 */
[----:B------:R-:W-:Y:S05]  /*5580*/  BRA `(.L_x_423) ;  /* 0x00000000000c7947 */ /* 0x000fea0003800000 */
.L_x_444:
[----:B------:R-:W0:Y:S02]  /*5590*/  I2F.S16 R0, R22 ;  /* 0x0000001600007306 */ /* 0x000e240000101400 */
[----:B0-----:R-:W-:-:S05]  /*55a0*/  F2FP.BF16.F32.PACK_AB R0, RZ, R0 ;  /* 0x00000000ff00723e */ /* 0x001fca00000010ff */
[----:B------:R0:W-:Y:S02]  /*55b0*/  STG.E.U16 desc[UR36][R8.64], R0 ;  /* 0x0000000008007986 */ /* 0x0001e4000c101524 */
.L_x_423:
[----:B------:R-:W-:Y:S05]  /*55c0*/  BSYNC.RECONVERGENT B6 ;  /* 0x0000000000067941 */ /* 0x000fea0003800200 */
.L_x_417:
[----:B------:R-:W-:-:S07]  /*55d0*/  VIADD R19, R19, 0x80 ;  /* 0x0000008013137836 */ /* 0x000fce0000000000 */
.L_x_382:
[----:B------:R-:W-:Y:S05]  /*55e0*/  BSYNC.RECONVERGENT B8 ;  /* 0x0000000000087941 */ /* 0x000fea0003800200 */
.L_x_344:
[----:B------:R-:W-:-:S13]  /*55f0*/  ISETP.GE.AND P0, PT, R19, R16, PT ;  /* 0x000000101300720c */ /* 0x000fda0003f06270 */
[----:B------:R-:W-:Y:S05]  /*5600*/  @P0 EXIT ;  /* 0x000000000000094d */ /* 0x000fea0003800000 */
[----:B0123--:R-:W0:Y:S01]  /*5610*/  LDC.64 R4, c[0x0][0x388] ;  /* 0x0000e200ff047b82 */ /* 0x00fe220000000a00 */
[----:B------:R-:W4:Y:S01]  /*5620*/  LDCU UR4, c[0x0][0x3a8] ;  /* 0x00007500ff0477ac */ /* 0x000f220008000800 */
[----:B------:R-:W-:Y:S01]  /*5630*/  PRMT R0, R17, 0x9910, RZ ;  /* 0x0000991011007816 */ /* 0x000fe200000000ff */
[----:B------:R-:W-:-:S03]  /*5640*/  IMAD R2, R2, 0x200, R19 ;  /* 0x0000020002027824 */ /* 0x000fc600078e0213 */
[----:B------:R-:W-:Y:S01]  /*5650*/  ISETP.GT.AND P1, PT, R0, 0x9, PT ;  /* 0x000000090000780c */ /* 0x000fe20003f24270 */
[----:B----4-:R-:W-:-:S05]  /*5660*/  IMAD R3, R2, UR4, RZ ;  /* 0x0000000402037c24 */ /* 0x010fca000f8e02ff */
[----:B0-----:R-:W-:-:S05]  /*5670*/  IADD3 R2, P0, PT, R3, R4, RZ ;  /* 0x0000000403027210 */ /* 0x001fca0007f1e0ff */
[----:B------:R-:W-:Y:S02]  /*5680*/  IMAD.X R3, RZ, RZ, R5, P0 ;  /* 0x000000ffff037224 */ /* 0x000fe400000e0605 */
[----:B------:R-:W-:Y:S06]  /*5690*/  @P1 BRA `(.L_x_451) ;  /* 0x0000000000e01947 */ /* 0x000fec0003800000 */
        /* <DEDUP_REMOVED lines=8> */
[----:B------:R-:W-:Y:S01]  /*5720*/  STG.E.U8 desc[UR36][R2.64], R18 ;  /* 0x0000001202007986 */ /* 0x000fe2000c101124 */
[----:B------:R-:W-:Y:S05]  /*5730*/  EXIT ;  /* 0x000000000000794d */ /* 0x000fea0003800000 */
.L_x_454:
[----:B------:R-:W-:Y:S01]  /*5740*/  STG.E.U8 desc[UR36][R2.64], R18 ;  /* 0x0000001202007986 */ /* 0x000fe2000c101124 */
[----:B------:R-:W-:Y:S05]  /*5750*/  EXIT ;  /* 0x000000000000794d */ /* 0x000fea0003800000 */
.L_x_453:
[----:B------:R-:W-:-:S13]  /*5760*/  ISETP.NE.AND P0, PT, R0, 0x2, PT ;  /* 0x000000020000780c */ /* 0x000fda0003f05270 */
[----:B------:R-:W-:Y:S05]  /*5770*/  @!P0 BRA `(.L_x_456) ;  /* 0x0000000000248947 */ /* 0x000fea0003800000 */
[----:B------:R-:W-:-:S13]  /*5780*/  ISETP.NE.AND P0, PT, R0, 0x3, PT ;  /* 0x000000030000780c */ /* 0x000fda0003f05270 */
[----:B------:R-:W-:Y:S05]  /*5790*/  @!P0 BRA `(.L_x_457) ;  /* 0x0000000000148947 */ /* 0x000fea0003800000 */
[----:B------:R-:W-:-:S13]  /*57a0*/  ISETP.NE.AND P0, PT, R0, 0x4, PT ;  /* 0x000000040000780c */ /* 0x000fda0003f05270 */
[----:B------:R-:W-:Y:S05]  /*57b0*/  @P0 BRA `(.L_x_455) ;  /* 0x0000000800180947 */ /* 0x000fea0003800000 */
[----:B------:R-:W-:-:S05]  /*57c0*/  IMAD.MOV.U32 R19, RZ, RZ, RZ ;  /* 0x000000ffff137224 */ /* 0x000fca00078e00ff */
[----:B------:R-:W-:Y:S01]  /*57d0*/  STG.E.64 desc[UR36][R2.64], R18 ;  /* 0x0000001202007986 */ /* 0x000fe2000c101b24 */
[----:B------:R-:W-:Y:S05]  /*57e0*/  EXIT ;  /* 0x000000000000794d */ /* 0x000fea0003800000 */
.L_x_457:
[----:B------:R-:W-:Y:S01]  /*57f0*/  STG.E desc[UR36][R2.64], R18 ;  /* 0x0000001202007986 */ /* 0x000fe2000c101924 */
[----:B------:R-:W-:Y:S05]  /*5800*/  EXIT ;  /* 0x000000000000794d */ /* 0x000fea0003800000 */
.L_x_456:
[----:B------:R-:W-:Y:S01]  /*5810*/  STG.E.U16 desc[UR36][R2.64], R18 ;  /* 0x0000001202007986 */ /* 0x000fe2000c101524 */
[----:B------:R-:W-:Y:S05]  /*5820*/  EXIT ;  /* 0x000000000000794d */ /* 0x000fea0003800000 */
.L_x_452:
[----:B------:R-:W-:-:S13]  /*5830*/  ISETP.GT.AND P0, PT, R0, 0x6, PT ;  /* 0x000000060000780c */ /* 0x000fda0003f04270 */
[----:B------:R-:W-:Y:S05]  /*5840*/  @P0 BRA `(.L_x_458) ;  /* 0x00000000002c0947 */ /* 0x000fea0003800000 */
[----:B------:R-:W-:-:S13]  /*5850*/  ISETP.NE.AND P0, PT, R0, 0x5, PT ;  /* 0x000000050000780c */ /* 0x000fda0003f05270 */
[----:B------:R-:W-:Y:S05]  /*5860*/  @!P0 BRA `(.L_x_459) ;  /* 0x0000000000148947 */ /* 0x000fea0003800000 */
[----:B------:R-:W-:-:S13]  /*5870*/  ISETP.NE.AND P0, PT, R0, 0x6, PT ;  /* 0x000000060000780c */ /* 0x000fda0003f05270 */
[----:B------:R-:W-:Y:S05]  /*5880*/  @P0 BRA `(.L_x_455) ;  /* 0x0000000400e40947 */ /* 0x000fea0003800000 */
[----:B------:R-:W0:Y:S02]  /*5890*/  I2F.S16 R5, R18 ;  /* 0x0000001200057306 */ /* 0x000e240000101400 */
[----:B0-----:R-:W-:Y:S01]  /*58a0*/  STG.E desc[UR36][R2.64], R5 ;  /* 0x0000000502007986 */ /* 0x001fe2000c101924 */
[----:B------:R-:W-:Y:S05]  /*58b0*/  EXIT ;  /* 0x000000000000794d */ /* 0x000fea0003800000 */
.L_x_459:
[----:B------:R-:W0:Y:S02]  /*58c0*/  I2F.S16 R0, R18 ;  /* 0x0000001200007306 */ /* 0x000e240000101400 */
[----:B0-----:R-:W-:-:S05]  /*58d0*/  F2FP.F16.F32.PACK_AB R0, RZ, R0 ;  /* 0x00000000ff00723e */ /* 0x001fca00000000ff */
[----:B------:R-:W-:Y:S01]  /*58e0*/  STG.E.U16 desc[UR36][R2.64], R0 ;  /* 0x0000000002007986 */ /* 0x000fe2000c101524 */
[----:B------:R-:W-:Y:S05]  /*58f0*/  EXIT ;  /* 0x000000000000794d */ /* 0x000fea0003800000 */
.L_x_458:
        /* <DEDUP_REMOVED lines=8> */
[----:B0-----:R-:W-:Y:S01]  /*5980*/  STG.E.64 desc[UR36][R2.64], R18 ;  /* 0x0000001202007986 */ /* 0x001fe2000c101b24 */
[----:B------:R-:W-:Y:S05]  /*5990*/  EXIT ;  /* 0x000000000000794d */ /* 0x000fea0003800000 */
.L_x_461:
[----:B------:R-:W0:Y:S02]  /*59a0*/  I2F.S16 R18, R18 ;  /* 0x0000001200127306 */ /* 0x000e240000101400 */
[----:B0-----:R-:W-:-:S04]  /*59b0*/  F2FP.F16.F32.PACK_AB R5, RZ, R18 ;  /* 0x00000012ff05723e */ /* 0x001fc800000000ff */
[----:B------:R-:W-:-:S05]  /*59c0*/  PRMT R5, R5, 0x5410, RZ ;  /* 0x0000541005057816 */ /* 0x000fca00000000ff */
[----:B------:R-:W-:Y:S01]  /*59d0*/  STG.E desc[UR36][R2.64], R5 ;  /* 0x0000000502007986 */ /* 0x000fe2000c101924 */
[----:B------:R-:W-:Y:S05]  /*59e0*/  EXIT ;  /* 0x000000000000794d */ /* 0x000fea0003800000 */
.L_x_460:
[----:B------:R-:W0:Y:S02]  /*59f0*/  I2F.F64.S16 R18, R18 ;  /* 0x0000001200127312 */ /* 0x000e240000101c00 */
[----:B0-----:R-:W-:Y:S01]  /*5a00*/  STG.E.64 desc[UR36][R2.64], R18 ;  /* 0x0000001202007986 */ /* 0x001fe2000c101b24 */
[----:B------:R-:W-:Y:S05]  /*5a10*/  EXIT ;  /* 0x000000000000794d */ /* 0x000fea0003800000 */
.L_x_451:
        /* <DEDUP_REMOVED lines=10> */
[----:B------:R-:W-:Y:S01]  /*5ac0*/  STG.E.U16 desc[UR36][R2.64], R18 ;  /* 0x0000001202007986 */ /* 0x000fe2000c101524 */
[----:B------:R-:W-:Y:S05]  /*5ad0*/  EXIT ;  /* 0x000000000000794d */ /* 0x000fea0003800000 */
.L_x_465:
        /* <DEDUP_REMOVED lines=17> */
.L_x_467:
[----:B------:R-:W-:Y:S05]  /*5bf0*/  BSYNC.RECONVERGENT B0 ;  /* 0x0000000000007941 */ /* 0x000fea0003800200 */
.L_x_466:
[----:B------:R-:W-:Y:S01]  /*5c00*/  STG.E.U8 desc[UR36][R2.64], R0 ;  /* 0x0000000002007986 */ /* 0x000fe2000c101124 */
[----:B------:R-:W-:Y:S05]  /*5c10*/  EXIT ;  /* 0x000000000000794d */ /* 0x000fea0003800000 */
.L_x_464:
        /* <DEDUP_REMOVED lines=17> */
.L_x_469:
[----:B------:R-:W-:Y:S05]  /*5d30*/  BSYNC.RECONVERGENT B0 ;  /* 0x0000000000007941 */ /* 0x000fea0003800200 */
.L_x_468:
[----:B------:R-:W-:Y:S01]  /*5d40*/  STG.E.U8 desc[UR36][R2.64], R0 ;  /* 0x0000000002007986 */ /* 0x000fe2000c101124 */
[----:B------:R-:W-:Y:S05]  /*5d50*/  EXIT ;  /* 0x000000000000794d */ /* 0x000fea0003800000 */
.L_x_463:
        /* <DEDUP_REMOVED lines=19> */
[----:B------:R-:W-:Y:S01]  /*5e90*/  STG.E.U8 desc[UR36][R2.64], R5 ;  /* 0x0000000502007986 */ /* 0x000fe2000c101124 */
[----:B------:R-:W-:Y:S05]  /*5ea0*/  EXIT ;  /* 0x000000000000794d */ /* 0x000fea0003800000 */
.L_x_471:
[----:B------:R-:W-:-:S05]  /*5eb0*/  IMAD.MOV.U32 R19, RZ, RZ, RZ ;  /* 0x000000ffff137224 */ /* 0x000fca00078e00ff */
[----:B------:R-:W-:Y:S01]  /*5ec0*/  STG.E.64 desc[UR36][R2.64], R18 ;  /* 0x0000001202007986 */ /* 0x000fe2000c101b24 */
[----:B------:R-:W-:Y:S05]  /*5ed0*/  EXIT ;  /* 0x000000000000794d */ /* 0x000fea0003800000 */
.L_x_470:
[----:B------:R-:W-:Y:S01]  /*5ee0*/  STG.E desc[UR36][R2.64], R18 ;  /* 0x0000001202007986 */ /* 0x000fe2000c101924 */
[----:B------:R-:W-:Y:S05]  /*5ef0*/  EXIT ;  /* 0x000000000000794d */ /* 0x000fea0003800000 */
.L_x_462:
[----:B------:R-:W-:-:S13]  /*5f00*/  ISETP.GT.AND P0, PT, R0, 0xe, PT ;  /* 0x0000000e0000780c */ /* 0x000fda0003f04270 */
[----:B------:R-:W-:Y:S05]  /*5f10*/  @P0 BRA `(.L_x_472) ;  /* 0x0000000000280947 */ /* 0x000fea0003800000 */
[----:B------:R-:W-:-:S13]  /*5f20*/  ISETP.NE.AND P0, PT, R0, 0xa, PT ;  /* 0x0000000a0000780c */ /* 0x000fda0003f05270 */
[----:B------:R-:W-:Y:S05]  /*5f30*/  @!P0 BRA `(.L_x_473) ;  /* 0x0000000000108947 */ /* 0x000fea0003800000 */
[----:B------:R-:W-:-:S13]  /*5f40*/  ISETP.NE.AND P0, PT, R0, 0xb, PT ;  /* 0x0000000b0000780c */ /* 0x000fda0003f05270 */
[----:B------:R-:W-:Y:S05]  /*5f50*/  @P0 BRA `(.L_x_455) ;  /* 0x0000000000300947 */ /* 0x000fea0003800000 */
[----:B------:R-:W-:Y:S01]  /*5f60*/  STG.E.U8 desc[UR36][R2.64], R18 ;  /* 0x0000001202007986 */ /* 0x000fe2000c101124 */
[----:B------:R-:W-:Y:S05]  /*5f70*/  EXIT ;  /* 0x000000000000794d */ /* 0x000fea0003800000 */
.L_x_473:
[----:B------:R-:W0:Y:S01]  /*5f80*/  I2F.F64.S16 R4, R18 ;  /* 0x0000001200047312 */ /* 0x000e220000101c00 */
[----:B------:R-:W-:-:S05]  /*5f90*/  CS2R R6, SRZ ;  /* 0x0000000000067805 */ /* 0x000fca000001ff00 */
[----:B0-----:R-:W-:Y:S01]  /*5fa0*/  STG.E.128 desc[UR36][R2.64], R4 ;  /* 0x0000000402007986 */ /* 0x001fe2000c101d24 */
[----:B------:R-:W-:Y:S05]  /*5fb0*/  EXIT ;  /* 0x000000000000794d */ /* 0x000fea0003800000 */
.L_x_472:
[----:B------:R-:W-:-:S13]  /*5fc0*/  ISETP.NE.AND P0, PT, R0, 0xf, PT ;  /* 0x0000000f0000780c */ /* 0x000fda0003f05270 */
[----:B------:R-:W-:Y:S05]  /*5fd0*/  @!P0 BRA `(.L_x_474) ;  /* 0x0000000000d48947 */ /* 0x000fea0003800000 */
[----:B------:R-:W-:-:S13]  /*5fe0*/  ISETP.NE.AND P0, PT, R0, 0x17, PT ;  /* 0x000000170000780c */ /* 0x000fda0003f05270 */
[----:B------:R-:W-:Y:S05]  /*5ff0*/  @!P0 BRA `(.L_x_475) ;  /* 0x0000000000848947 */ /* 0x000fea0003800000 */
[----:B------:R-:W-:-:S13]  /*6000*/  ISETP.NE.AND P0, PT, R0, 0x18, PT ;  /* 0x000000180000780c */ /* 0x000fda0003f05270 */
[----:B------:R-:W-:Y:S05]  /*6010*/  @!P0 BRA `(.L_x_476) ;  /* 0x0000000000448947 */ /* 0x000fea0003800000 */
.L_x_455:
[----:B------:R-:W-:Y:S01]  /*6020*/  MOV R0, 0x0 ;  /* 0x0000000000007802 */ /* 0x000fe20000000f00 */
[----:B------:R-:W0:Y:S01]  /*6030*/  LDCU.64 UR4, c[0x4][0x148] ;  /* 0x01002900ff0477ac */ /* 0x000e220008000a00 */
[----:B------:R-:W-:Y:S02]  /*6040*/  IMAD.MOV.U32 R8, RZ, RZ, 0x65 ;  /* 0x00000065ff087424 */ /* 0x000fe400078e00ff */
[----:B------:R1:W2:Y:S01]  /*6050*/  LDC.64 R2, c[0x4][R0] ;  /* 0x0100000000027b82 */ /* 0x0002a20000000a00 */
[----:B------:R-:W3:Y:S01]  /*6060*/  LDCU.64 UR6, c[0x4][0x150] ;  /* 0x01002a00ff0677ac */ /* 0x000ee20008000a00 */
[----:B------:R-:W-:Y:S02]  /*6070*/  IMAD.MOV.U32 R12, RZ, RZ, 0x1 ;  /* 0x00000001ff0c7424 */ /* 0x000fe400078e00ff */
[----:B------:R-:W-:Y:S01]  /*6080*/  IMAD.MOV.U32 R13, RZ, RZ, RZ ;  /* 0x000000ffff0d7224 */ /* 0x000fe200078e00ff */
[----:B------:R-:W4:Y:S01]  /*6090*/  LDCU.64 UR8, c[0x4][0x60] ;  /* 0x01000c00ff0877ac */ /* 0x000f220008000a00 */
[----:B0-----:R-:W-:-:S02]  /*60a0*/  IMAD.U32 R4, RZ, RZ, UR4 ;  /* 0x00000004ff047e24 */ /* 0x001fc4000f8e00ff */
[----:B------:R-:W-:Y:S02]  /*60b0*/  IMAD.U32 R5, RZ, RZ, UR5 ;  /* 0x00000005ff057e24 */ /* 0x000fe4000f8e00ff */
[----:B---3--:R-:W-:Y:S02]  /*60c0*/  IMAD.U32 R6, RZ, RZ, UR6 ;  /* 0x00000006ff067e24 */ /* 0x008fe4000f8e00ff */
[----:B------:R-:W-:Y:S02]  /*60d0*/  IMAD.U32 R7, RZ, RZ, UR7 ;  /* 0x00000007ff077e24 */ /* 0x000fe4000f8e00ff */
[----:B----4-:R-:W-:Y:S02]  /*60e0*/  IMAD.U32 R10, RZ, RZ, UR8 ;  /* 0x00000008ff0a7e24 */ /* 0x010fe4000f8e00ff */
[----:B-1----:R-:W-:-:S07]  /*60f0*/  IMAD.U32 R11, RZ, RZ, UR9 ;  /* 0x00000009ff0b7e24 */ /* 0x002fce000f8e00ff */
[----:B------:R-:W-:-:S07]  /*6100*/  LEPC R20, `(.L_x_477) ;  /* 0x000000001014794e */ /* 0x000fce0000000000 */
[----:B--2---:R-:W-:Y:S05]  /*6110*/  CALL.ABS.NOINC R2 ;  /* 0x0000000002007343 */ /* 0x004fea0003c00000 */
.L_x_477:
[----:B------:R-:W-:Y:S05]  /*6120*/  EXIT ;  /* 0x000000000000794d */ /* 0x000fea0003800000 */
.L_x_476:
        /* <DEDUP_REMOVED lines=11> */
.L_x_479:
[----:B------:R-:W-:Y:S05]  /*61e0*/  BSYNC.RECONVERGENT B0 ;  /* 0x0000000000007941 */ /* 0x000fea0003800200 */
.L_x_478:
[----:B------:R-:W-:Y:S01]  /*61f0*/  STG.E.U8 desc[UR36][R2.64], R5 ;  /* 0x0000000502007986 */ /* 0x000fe2000c101124 */
[----:B------:R-:W-:Y:S05]  /*6200*/  EXIT ;  /* 0x000000000000794d */ /* 0x000fea0003800000 */
.L_x_475:
[----:B------:R-:W0:Y:S02]  /*6210*/  I2F.S16 R7, R18 ;  /* 0x0000001200077306 */ /* 0x000e240000101400 */
[----:B0-----:R-:W-:-:S13]  /*6220*/  ISETP.GT.U32.AND P0, PT, R7, 0x477fffff, PT ;  /* 0x477fffff0700780c */ /* 0x001fda0003f04070 */
        /* <DEDUP_REMOVED lines=11> */
.L_x_480:
[----:B------:R-:W-:Y:S01]  /*62e0*/  IMAD.MOV.U32 R5, RZ, RZ, 0x7f ;  /* 0x0000007fff057424 */ /* 0x000fe200078e00ff */
[----:B------:R-:W-:-:S04]  /*62f0*/  ISETP.GT.U32.AND P0, PT, R7, 0x7f800000, PT ;  /* 0x7f8000000700780c */ /* 0x000fc80003f04070 */
[----:B------:R-:W-:-:S05]  /*6300*/  SEL R5, R5, 0x7c, P0 ;  /* 0x0000007c05057807 */ /* 0x000fca0000000000 */
[----:B------:R-:W-:Y:S01]  /*6310*/  STG.E.U8 desc[UR36][R2.64], R5 ;  /* 0x0000000502007986 */ /* 0x000fe2000c101124 */
[----:B------:R-:W-:Y:S05]  /*6320*/  EXIT ;  /* 0x000000000000794d */ /* 0x000fea0003800000 */
.L_x_474:
[----:B------:R-:W0:Y:S02]  /*6330*/  I2F.S16 R0, R18 ;  /* 0x0000001200007306 */ /* 0x000e240000101400 */
[----:B0-----:R-:W-:-:S05]  /*6340*/  F2FP.BF16.F32.PACK_AB R0, RZ, R0 ;  /* 0x00000000ff00723e */ /* 0x001fca00000010ff */
[----:B------:R-:W-:Y:S01]  /*6350*/  STG.E.U16 desc[UR36][R2.64], R0 ;  /* 0x0000000002007986 */ /* 0x000fe2000c101524 */
[----:B------:R-:W-:Y:S05]  /*6360*/  EXIT ;  /* 0x000000000000794d */ /* 0x000fea0003800000 */
.L_x_481:
        /* <DEDUP_REMOVED lines=9> */
.L_x_26118:


//--------------------- .text._ZN2at6native18elementwise_kernelILi128ELi4EZNS0_22gpu_kernel_impl_nocastINS0_13AUnaryFunctorIbbbNS0_17BitwiseXorFunctorIbEEEEEEvRNS_18TensorIteratorBaseERKT_EUliE_EEviT1_ --------------------------
	.section	.text._ZN2at6native18elementwise_kernelILi128ELi4EZNS0_22gpu_kernel_impl_nocastINS0_13AUnaryFunctorIbbbNS0_17BitwiseXorFunctorIbEEEEEEvRNS_18TensorIteratorBaseERKT_EUliE_EEviT1_,"ax",@progbits
	.align	128
        .global         _ZN2at6native18elementwise_kernelILi128ELi4EZNS0_22gpu_kernel_impl_nocastINS0_13AUnaryFunctorIbbbNS0_17BitwiseXorFunctorIbEEEEEEvRNS_18TensorIteratorBaseERKT_EUliE_EEviT1_
        .type           _ZN2at6native18elementwise_kernelILi128ELi4EZNS0_22gpu_kernel_impl_nocastINS0_13AUnaryFunctorIbbbNS0_17BitwiseXorFunctorIbEEEEEEvRNS_18TensorIteratorBaseERKT_EUliE_EEviT1_,@function
        .size           _ZN2at6native18elementwise_kernelILi128ELi4EZNS0_22gpu_kernel_impl_nocastINS0_13AUnaryFunctorIbbbNS0_17BitwiseXorFunctorIbEEEEEEvRNS_18TensorIteratorBaseERKT_EUliE_EEviT1_,(.L_x_26119 - _ZN2at6native18elementwise_kernelILi128ELi4EZNS0_22gpu_kernel_impl_nocastINS0_13AUnaryFunctorIbbbNS0_17BitwiseXorFunctorIbEEEEEEvRNS_18TensorIteratorBaseERKT_EUliE_EEviT1_)
        .other          _ZN2at6native18elementwise_kernelILi128ELi4EZNS0_22gpu_kernel_impl_nocastINS0_13AUnaryFunctorIbbbNS0_17BitwiseXorFunctorIbEEEEEEvRNS_18TensorIteratorBaseERKT_EUliE_EEviT1_,@"STO_CUDA_ENTRY STV_DEFAULT"
_ZN2at6native18elementwise_kernelILi128ELi4EZNS0_22gpu_kernel_impl_nocastINS0_13AUnaryFunctorIbbbNS0_17BitwiseXorFunctorIbEEEEEEvRNS_18TensorIteratorBaseERKT_EUliE_EEviT1_:
.text._ZN2at6native18elementwise_kernelILi128ELi4EZNS0_22gpu_kernel_impl_nocastINS0_13AUnaryFunctorIbbbNS0_17BitwiseXorFunctorIbEEEEEEvRNS_18TensorIteratorBaseERKT_EUliE_EEviT1_:
[----:B------:R-:W-:Y:S08]  /*0000*/  LDC R1, c[0x0][0x37c] ;  /* 0x0000df00ff017b82 */ /* 0x000ff00000000800 */
[----:B------:R-:W0:Y:S01]  /*0010*/  LDC R2, c[0x0][0x388] ;  /* 0x0000e200ff027b82 */ /* 0x000e220000000800 */
[----:B------:R-:W1:Y:S01]  /*0020*/  S2R R3, SR_TID.X ;  /* 0x0000000000037919 */ /* 0x000e620000002100 */
[----:B------:R-:W2:Y:S01]  /*0030*/  LDCU.64 UR6, c[0x0][0x358] ;  /* 0x00006b00ff0677ac */ /* 0x000ea20008000a00 */
[----:B------:R-:W3:Y:S05]  /*0040*/  LDCU.U8 UR5, c[0x0][0x591] ;  /* 0x0000b220ff0577ac */ /* 0x000eea0008000000 */
[----:B------:R-:W4:Y:S01]  /*0050*/  S2UR UR4, SR_CTAID.X ;  /* 0x00000000000479c3 */ /* 0x000f220000002500 */
[----:B0-----:R-:W-:Y:S01]  /*0060*/  ISETP.NE.AND P0, PT, R2, RZ, PT ;  /* 0x000000ff0200720c */ /* 0x001fe20003f05270 */
[----:B----4-:R-:W-:-:S06]  /*0070*/  USHF.L.U32 UR4, UR4, 0x9, URZ ;  /* 0x0000000904047899 */ /* 0x010fcc00080006ff */
[----:B-1----:R-:W-:-:S06]  /*0080*/  LOP3.LUT R3, R3, UR4, RZ, 0xfc, !PT ;  /* 0x0000000403037c12 */ /* 0x002fcc000f8efcff */
[----:B--23--:R-:W-:Y:S05]  /*0090*/  @P0 BRA `(.L_x_482) ;  /* 0x0000000000e00947 */ /* 0x00cfea0003800000 */
[----:B------:R-:W0:Y:S01]  /*00a0*/  LDCU UR8, c[0x0][0x380] ;  /* 0x00007000ff0877ac */ /* 0x000e220008000800 */
[----:B------:R-:W-:Y:S04]  /*00b0*/  BSSY.RECONVERGENT B0, `(.L_x_483) ;  /* 0x0000029000007945 */ /* 0x000fe80003800200 */
[----:B------:R-:W-:Y:S01]  /*00c0*/  BSSY.RELIABLE B1, `(.L_x_484) ;  /* 0x000001d000017945 */ /* 0x000fe20003800100 */
[----:B0-----:R-:W-:-:S13]  /*00d0*/  ISETP.GE.AND P0, PT, R3, UR8, PT ;  /* 0x0000000803007c0c */ /* 0x001fda000bf06270 */
[----:B------:R-:W-:Y:S05]  /*00e0*/  @P0 BRA `(.L_x_485) ;  /* 0x00000000005c0947 */ /* 0x000fea0003800000 */
[----:B------:R-:W0:Y:S02]  /*00f0*/  LDC.64 R4, c[0x0][0x588] ;  /* 0x00016200ff047b82 */ /* 0x000e240000000a00 */
[----:B0-----:R-:W2:Y:S06]  /*0100*/  LDG.E.U8 R4, desc[UR6][R4.64] ;  /* 0x0000000604047981 */ /* 0x001eac000c1e1100 */
[----:B------:R-:W0:Y:S01]  /*0110*/  LDC.64 R6, c[0x0][0x580] ;  /* 0x00016000ff067b82 */ /* 0x000e220000000a00 */
[----:B------:R-:W-:Y:S01]  /*0120*/  UPRMT UR4, UR5, 0x9910, URZ ;  /* 0x0000991005047896 */ /* 0x000fe200080000ff */
[----:B------:R-:W-:-:S02]  /*0130*/  IADD3 R3, PT, PT, R3, 0x80, RZ ;  /* 0x0000008003037810 */ /* 0x000fc40007ffe0ff */
[----:B--2---:R-:W-:-:S04]  /*0140*/  ISETP.NE.AND P0, PT, R4, RZ, PT ;  /* 0x000000ff0400720c */ /* 0x004fc80003f05270 */
[----:B------:R-:W-:-:S04]  /*0150*/  SEL R0, RZ, 0x1, !P0 ;  /* 0x00000001ff007807 */ /* 0x000fc80004000000 */
[----:B------:R-:W-:-:S04]  /*0160*/  ISETP.NE.AND P0, PT, R0, UR4, PT ;  /* 0x0000000400007c0c */ /* 0x000fc8000bf05270 */
[----:B------:R-:W-:Y:S02]  /*0170*/  SEL R9, RZ, 0x1, !P0 ;  /* 0x00000001ff097807 */ /* 0x000fe40004000000 */
[----:B------:R-:W-:-:S03]  /*0180*/  ISETP.GE.AND P0, PT, R3, UR8, PT ;  /* 0x0000000803007c0c */ /* 0x000fc6000bf06270 */
[----:B0-----:R0:W-:Y:S10]  /*0190*/  STG.E.U8 desc[UR6][R6.64], R9 ;  /* 0x0000000906007986 */ /* 0x0011f4000c101106 */
[----:B------:R-:W-:Y:S05]  /*01a0*/  @P0 BREAK.RELIABLE B1 ;  /* 0x0000000000010942 */ /* 0x000fea0003800100 */
[----:B------:R-:W-:Y:S05]  /*01b0*/  @P0 BRA `(.L_x_486) ;  /* 0x0000000000600947 */ /* 0x000fea0003800000 */
[----:B------:R-:W1:Y:S02]  /*01c0*/  LDC.64 R4, c[0x0][0x588] ;  /* 0x00016200ff047b82 */ /* 0x000e640000000a00 */
[----:B-1----:R-:W2:Y:S06]  /*01d0*/  LDG.E.U8 R4, desc[UR6][R4.64] ;  /* 0x0000000604047981 */ /* 0x002eac000c1e1100 */
[----:B0-----:R-:W0:Y:S01]  /*01e0*/  LDC.64 R6, c[0x0][0x580] ;  /* 0x00016000ff067b82 */ /* 0x001e220000000a00 */
[----:B------:R-:W-:Y:S01]  /*01f0*/  UPRMT UR4, UR5, 0x9910, URZ ;  /* 0x0000991005047896 */ /* 0x000fe200080000ff */
[----:B------:R-:W-:-:S02]  /*0200*/  IADD3 R3, PT, PT, R3, 0x80, RZ ;  /* 0x0000008003037810 */ /* 0x000fc40007ffe0ff */
[----:B--2---:R-:W-:-:S04]  /*0210*/  ISETP.NE.AND P0, PT, R4, RZ, PT ;  /* 0x000000ff0400720c */ /* 0x004fc80003f05270 */
[----:B------:R-:W-:-:S04]  /*0220*/  SEL R0, RZ, 0x1, !P0 ;  /* 0x00000001ff007807 */ /* 0x000fc80004000000 */
[----:B------:R-:W-:-:S04]  /*0230*/  ISETP.NE.AND P0, PT, R0, UR4, PT ;  /* 0x0000000400007c0c */ /* 0x000fc8000bf05270 */
[----:B------:R-:W-:-:S05]  /*0240*/  SEL R9, RZ, 0x1, !P0 ;  /* 0x00000001ff097807 */ /* 0x000fca0004000000 */
[----:B0-----:R0:W-:Y:S04]  /*0250*/  STG.E.U8 desc[UR6][R6.64], R9 ;  /* 0x0000000906007986 */ /* 0x0011e8000c101106 */
.L_x_485:
[----:B------:R-:W-:-:S13]  /*0260*/  ISETP.GE.AND P0, PT, R3, UR8, PT ;  /* 0x0000000803007c0c */ /* 0x000fda000bf06270 */
[----:B------:R-:W-:Y:S05]  /*0270*/  @P0 BREAK.RELIABLE B1 ;  /* 0x0000000000010942 */ /* 0x000fea0003800100 */
[----:B------:R-:W-:Y:S05]  /*0280*/  @P0 BRA `(.L_x_486) ;  /* 0x00000000002c0947 */ /* 0x000fea0003800000 */
[----:B------:R-:W-:Y:S05]  /*0290*/  BSYNC.RELIABLE B1 ;  /* 0x0000000000017941 */ /* 0x000fea0003800100 */
.L_x_484:
        /* <DEDUP_REMOVED lines=10> */
.L_x_486:
[----:B------:R-:W-:Y:S05]  /*0340*/  BSYNC.RECONVERGENT B0 ;  /* 0x0000000000007941 */ /* 0x000fea0003800200 */
.L_x_483:
[----:B------:R-:W-:Y:S05]  /*0350*/  WARPSYNC.ALL ;  /* 0x0000000000007948 */ /* 0x000fea0003800000 */
[----:B------:R-:W-:-:S13]  /*0360*/  ISETP.GE.AND P0, PT, R3, UR8, PT ;  /* 0x0000000803007c0c */ /* 0x000fda000bf06270 */
[----:B------:R-:W-:Y:S05]  /*0370*/  @P0 EXIT ;  /* 0x000000000000094d */ /* 0x000fea0003800000 */
[----:B------:R-:W2:Y:S02]  /*0380*/  LDC.64 R2, c[0x0][0x588] ;  /* 0x00016200ff027b82 */ /* 0x000ea40000000a00 */
[----:B--2---:R-:W2:Y:S06]  /*0390*/  LDG.E.U8 R2, desc[UR6][R2.64] ;  /* 0x0000000602027981 */ /* 0x004eac000c1e1100 */
[----:B------:R-:W3:Y:S01]  /*03a0*/  LDC.64 R4, c[0x0][0x580] ;  /* 0x00016000ff047b82 */ /* 0x000ee20000000a00 */
[----:B------:R-:W-:Y:S01]  /*03b0*/  UPRMT UR4, UR5, 0x9910, URZ ;  /* 0x0000991005047896 */ /* 0x000fe200080000ff */
[----:B--2---:R-:W-:-:S04]  /*03c0*/  ISETP.NE.AND P0, PT, R2, RZ, PT ;  /* 0x000000ff0200720c */ /* 0x004fc80003f05270 */
[----:B------:R-:W-:-:S04]  /*03d0*/  SEL R0, RZ, 0x1, !P0 ;  /* 0x00000001ff007807 */ /* 0x000fc80004000000 */
[----:B------:R-:W-:-:S04]  /*03e0*/  ISETP.NE.AND P0, PT, R0, UR4, PT ;  /* 0x0000000400007c0c */ /* 0x000fc8000bf05270 */
[----:B01----:R-:W-:-:S05]  /*03f0*/  SEL R7, RZ, 0x1, !P0 ;  /* 0x00000001ff077807 */ /* 0x003fca0004000000 */
[----:B---3--:R-:W-:Y:S01]  /*0400*/  STG.E.U8 desc[UR6][R4.64], R7 ;  /* 0x0000000704007986 */ /* 0x008fe2000c101106 */
[----:B------:R-:W-:Y:S05]  /*0410*/  EXIT ;  /* 0x000000000000794d */ /* 0x000fea0003800000 */
.L_x_482:
[----:B------:R-:W0:Y:S01]  /*0420*/  LDCU UR8, c[0x0][0x380] ;  /* 0x00007000ff0877ac */ /* 0x000e220008000800 */
[----:B------:R-:W-:Y:S01]  /*0430*/  IADD3 R2, PT, PT, R2, -0x1, RZ ;  /* 0xffffffff02027810 */ /* 0x000fe20007ffe0ff */
[----:B------:R-:W-:Y:S04]  /*0440*/  BSSY.RECONVERGENT B0, `(.L_x_487) ;  /* 0x00003b2000007945 */ /* 0x000fe80003800200 */
[----:B------:R-:W-:Y:S01]  /*0450*/  BSSY.RELIABLE B1, `(.L_x_488) ;  /* 0x0000279000017945 */ /* 0x000fe20003800100 */
[----:B------:R-:W-:-:S04]  /*0460*/  VIMNMX.U32 R0, PT, PT, R2, 0x18, PT ;  /* 0x0000001802007848 */ /* 0x000fc80003fe0000 */
[----:B------:R-:W-:Y:S02]  /*0470*/  IADD3 R0, PT, PT, R0, 0x1, RZ ;  /* 0x0000000100007810 */ /* 0x000fe40007ffe0ff */
[----:B0-----:R-:W-:-:S13]  /*0480*/  ISETP.GE.AND P0, PT, R3, UR8, PT ;  /* 0x0000000803007c0c */ /* 0x001fda000bf06270 */
[----:B------:R-:W-:Y:S05]  /*0490*/  @P0 BRA `(.L_x_489) ;  /* 0x0000002400c40947 */ /* 0x000fea0003800000 */
[----:B------:R-:W0:Y:S01]  /*04a0*/  LDCU.64 UR10, c[0x0][0x390] ;  /* 0x00007200ff0a77ac */ /* 0x000e220008000a00 */
[----:B------:R-:W-:Y:S01]  /*04b0*/  MOV R5, R3 ;  /* 0x0000000300057202 */ /* 0x000fe20000000f00 */
[----:B------:R-:W-:Y:S01]  /*04c0*/  IMAD.MOV.U32 R4, RZ, RZ, RZ ;  /* 0x000000ffff047224 */ /* 0x000fe200078e00ff */
[----:B------:R-:W-:Y:S01]  /*04d0*/  ISETP.NE.AND P0, PT, R2, RZ, PT ;  /* 0x000000ff0200720c */ /* 0x000fe20003f05270 */
[----:B------:R-:W1:Y:S01]  /*04e0*/  LDCU UR4, c[0x0][0x38c] ;  /* 0x00007180ff0477ac */ /* 0x000e620008000800 */
[----:B------:R-:W2:Y:S01]  /*04f0*/  LDCU.64 UR12, c[0x0][0x4b8] ;  /* 0x00009700ff0c77ac */ /* 0x000ea20008000a00 */
[----:B0-----:R-:W-:-:S05]  /*0500*/  IMAD.HI.U32 R6, R3, UR10, R4 ;  /* 0x0000000a03067c27 */ /* 0x001fca000f8e0004 */
[----:B------:R-:W-:-:S04]  /*0510*/  SHF.R.U32.HI R7, RZ, UR11, R6 ;  /* 0x0000000bff077c19 */ /* 0x000fc80008011606 */
[----:B------:R-:W-:-:S05]  /*0520*/  IADD3 R4, PT, PT, -R7, RZ, RZ ;  /* 0x000000ff07047210 */ /* 0x000fca0007ffe1ff */
[----:B-1----:R-:W-:-:S04]  /*0530*/  IMAD R4, R4, UR4, R3 ;  /* 0x0000000404047c24 */ /* 0x002fc8000f8e0203 */
[C---:B--2---:R-:W-:Y:S02]  /*0540*/  IMAD R5, R4.reuse, UR12, RZ ;  /* 0x0000000c04057c24 */ /* 0x044fe4000f8e02ff */
[----:B------:R-:W-:Y:S01]  /*0550*/  IMAD R4, R4, UR13, RZ ;  /* 0x0000000d04047c24 */ /* 0x000fe2000f8e02ff */
[----:B------:R-:W-:Y:S06]  /*0560*/  @!P0 BRA `(.L_x_490) ;  /* 0x0000001000748947 */ /* 0x000fec0003800000 */
[----:B------:R-:W0:Y:S01]  /*0570*/  LDCU.64 UR10, c[0x0][0x398] ;  /* 0x00007300ff0a77ac */ /* 0x000e220008000a00 */
[----:B------:R-:W-:Y:S01]  /*0580*/  HFMA2 R6, -RZ, RZ, 0, 0 ;  /* 0x00000000ff067431 */ /* 0x000fe200000001ff */
[----:B------:R-:W-:Y:S01]  /*0590*/  ISETP.NE.AND P0, PT, R0, 0x2, PT ;  /* 0x000000020000780c */ /* 0x000fe20003f05270 */
[----:B------:R-:W1:Y:S01]  /*05a0*/  LDCU UR4, c[0x0][0x3a0] ;  /* 0x00007400ff0477ac */ /* 0x000e620008000800 */
[----:B------:R-:W2:Y:S02]  /*05b0*/  LDCU.64 UR12, c[0x0][0x4c0] ;  /* 0x00009800ff0c77ac */ /* 0x000ea40008000a00 */
[----:B0-----:R-:W-:-:S05]  /*05c0*/  IMAD.HI.U32 R8, R7, UR11, R6 ;  /* 0x0000000b07087c27 */ /* 0x001fca000f8e0006 */
[----:B-1----:R-:W-:-:S04]  /*05d0*/  SHF.R.U32.HI R9, RZ, UR4, R8 ;  /* 0x00000004ff097c19 */ /* 0x002fc80008011608 */
[----:B------:R-:W-:-:S05]  /*05e0*/  IADD3 R6, PT, PT, -R9, RZ, RZ ;  /* 0x000000ff09067210 */ /* 0x000fca0007ffe1ff */
[----:B------:R-:W-:-:S04]  /*05f0*/  IMAD R6, R6, UR10, R7 ;  /* 0x0000000a06067c24 */ /* 0x000fc8000f8e0207 */
[C---:B--2---:R-:W-:Y:S02]  /*0600*/  IMAD R5, R6.reuse, UR12, R5 ;  /* 0x0000000c06057c24 */ /* 0x044fe4000f8e0205 */
[----:B------:R-:W-:Y:S01]  /*0610*/  IMAD R4, R6, UR13, R4 ;  /* 0x0000000d06047c24 */ /* 0x000fe2000f8e0204 */
[----:B------:R-:W-:Y:S06]  /*0620*/  @!P0 BRA `(.L_x_490) ;  /* 0x0000001000448947 */ /* 0x000fec0003800000 */
[----:B------:R-:W0:Y:S01]  /*0630*/  LDCU.64 UR10, c[0x0][0x3a8] ;  /* 0x00007500ff0a77ac */ /* 0x000e220008000a00 */
[----:B------:R-:W-:Y:S02]  /*0640*/  MOV R8, RZ ;  /* 0x000000ff00087202 */ /* 0x000fe40000000f00 */
[----:B------:R-:W-:Y:S01]  /*0650*/  ISETP.NE.AND P0, PT, R0, 0x3, PT ;  /* 0x000000030000780c */ /* 0x000fe20003f05270 */
[----:B------:R-:W1:Y:S01]  /*0660*/  LDCU UR4, c[0x0][0x3a4] ;  /* 0x00007480ff0477ac */ /* 0x000e620008000800 */
[----:B------:R-:W2:Y:S01]  /*0670*/  LDCU.64 UR12, c[0x0][0x4c8] ;  /* 0x00009900ff0c77ac */ /* 0x000ea20008000a00 */
[----:B0-----:R-:W-:-:S05]  /*0680*/  IMAD.HI.U32 R6, R9, UR10, R8 ;  /* 0x0000000a09067c27 */ /* 0x001fca000f8e0008 */
[----:B------:R-:W-:-:S05]  /*0690*/  SHF.R.U32.HI R7, RZ, UR11, R6 ;  /* 0x0000000bff077c19 */ /* 0x000fca0008011606 */
[----:B------:R-:W-:-:S04]  /*06a0*/  IMAD.MOV R8, RZ, RZ, -R7 ;  /* 0x000000ffff087224 */ /* 0x000fc800078e0a07 */
[----:B-1----:R-:W-:-:S04]  /*06b0*/  IMAD R8, R8, UR4, R9 ;  /* 0x0000000408087c24 */ /* 0x002fc8000f8e0209 */
        /* <DEDUP_REMOVED lines=16> */
[----:B------:R-:W-:Y:S01]  /*07c0*/  HFMA2 R8, -RZ, RZ, 0, 0 ;  /* 0x00000000ff087431 */ /* 0x000fe200000001ff */
[----:B------:R-:W-:Y:S01]  /*07d0*/  ISETP.NE.AND P0, PT, R0, 0x5, PT ;  /* 0x000000050000780c */ /* 0x000fe20003f05270 */
[----:B------:R-:W1:Y:S01]  /*07e0*/  LDCU UR4, c[0x0][0x3bc] ;  /* 0x00007780ff0477ac */ /* 0x000e620008000800 */
[----:B------:R-:W2:Y:S02]  /*07f0*/  LDCU.64 UR12, c[0x0][0x4d8] ;  /* 0x00009b00ff0c77ac */ /* 0x000ea40008000a00 */
[----:B0-----:R-:W-:-:S05]  /*0800*/  IMAD.HI.U32 R6, R9, UR10, R8 ;  /* 0x0000000a09067c27 */ /* 0x001fca000f8e0008 */
[----:B------:R-:W-:-:S04]  /*0810*/  SHF.R.U32.HI R7, RZ, UR11, R6 ;  /* 0x0000000bff077c19 */ /* 0x000fc80008011606 */
[----:B------:R-:W-:-:S05]  /*0820*/  IADD3 R8, PT, PT, -R7, RZ, RZ ;  /* 0x000000ff07087210 */ /* 0x000fca0007ffe1ff */
        /* <DEDUP_REMOVED lines=10> */
[----:B-1----:R-:W-:-:S05]  /*08d0*/  SHF.R.U32.HI R9, RZ, UR4, R8 ;  /* 0x00000004ff097c19 */ /* 0x002fca0008011608 */
[----:B------:R-:W-:-:S04]  /*08e0*/  IMAD.MOV R6, RZ, RZ, -R9 ;  /* 0x000000ffff067224 */ /* 0x000fc800078e0a09 */
        /* <DEDUP_REMOVED lines=208> */
[----:B------:R-:W-:Y:S01]  /*15f0*/  ISETP.NE.AND P0, PT, R0, 0x18, PT ;  /* 0x000000180000780c */ /* 0x000fe20003f05270 */
[----:B------:R-:W0:Y:S01]  /*1600*/  LDCU.64 UR10, c[0x0][0x4a0] ;  /* 0x00009400ff0a77ac */ /* 0x000e220008000a00 */
[----:B------:R-:W-:Y:S01]  /*1610*/  MOV R6, RZ ;  /* 0x000000ff00067202 */ /* 0x000fe20000000f00 */
[----:B------:R-:W1:Y:S01]  /*1620*/  LDCU UR4, c[0x0][0x4a8] ;  /* 0x00009500ff0477ac */ /* 0x000e620008000800 */
[----:B------:R-:W2:Y:S09]  /*1630*/  LDCU.64 UR12, c[0x0][0x570] ;  /* 0x0000ae00ff0c77ac */ /* 0x000eb20008000a00 */
[----:B------:R-:W3:Y:S01]  /*1640*/  @P0 LDC.64 R14, c[0x0][0x4b0] ;  /* 0x00012c00ff0e0b82 */ /* 0x000ee20000000a00 */
[----:B0-----:R-:W-:-:S07]  /*1650*/  IMAD.HI.U32 R10, R7, UR11, R6 ;  /* 0x0000000b070a7c27 */ /* 0x001fce000f8e0006 */
[----:B------:R-:W0:Y:S01]  /*1660*/  @P0 LDC R17, c[0x0][0x4ac] ;  /* 0x00012b00ff110b82 */ /* 0x000e220000000800 */
[----:B-1----:R-:W-:Y:S01]  /*1670*/  SHF.R.U32.HI R11, RZ, UR4, R10 ;  /* 0x00000004ff0b7c19 */ /* 0x002fe2000801160a */
[----:B------:R-:W-:-:S03]  /*1680*/  @P0 IMAD.MOV.U32 R10, RZ, RZ, RZ ;  /* 0x000000ffff0a0224 */ /* 0x000fc600078e00ff */
[----:B------:R-:W-:-:S03]  /*1690*/  IADD3 R13, PT, PT, -R11, RZ, RZ ;  /* 0x000000ff0b0d7210 */ /* 0x000fc60007ffe1ff */
[----:B------:R-:W1:Y:S01]  /*16a0*/  @P0 LDC.64 R8, c[0x0][0x578] ;  /* 0x00015e00ff080b82 */ /* 0x000e620000000a00 */
[----:B---3--:R-:W-:-:S05]  /*16b0*/  @P0 IMAD.HI.U32 R6, R11, R14, R10 ;  /* 0x0000000e0b060227 */ /* 0x008fca00078e000a */
[----:B------:R-:W-:Y:S01]  /*16c0*/  @P0 SHF.R.U32.HI R10, RZ, R15, R6 ;  /* 0x0000000fff0a0219 */ /* 0x000fe20000011606 */
[----:B------:R-:W-:-:S03]  /*16d0*/  IMAD R6, R13, UR10, R7 ;  /* 0x0000000a0d067c24 */ /* 0x000fc6000f8e0207 */
[----:B------:R-:W-:Y:S01]  /*16e0*/  @P0 IADD3 R10, PT, PT, -R10, RZ, RZ ;  /* 0x000000ff0a0a0210 */ /* 0x000fe20007ffe1ff */
[C---:B--2---:R-:W-:Y:S02]  /*16f0*/  IMAD R5, R6.reuse, UR12, R5 ;  /* 0x0000000c06057c24 */ /* 0x044fe4000f8e0205 */
[----:B------:R-:W-:Y:S02]  /*1700*/  IMAD R4, R6, UR13, R4 ;  /* 0x0000000d06047c24 */ /* 0x000fe4000f8e0204 */
[----:B0-----:R-:W-:-:S04]  /*1710*/  @P0 IMAD R10, R10, R17, R11 ;  /* 0x000000110a0a0224 */ /* 0x001fc800078e020b */
[C---:B-1----:R-:W-:Y:S02]  /*1720*/  @P0 IMAD R5, R10.reuse, R8, R5 ;  /* 0x000000080a050224 */ /* 0x042fe400078e0205 */
[----:B------:R-:W-:-:S07]  /*1730*/  @P0 IMAD R4, R10, R9, R4 ;  /* 0x000000090a040224 */ /* 0x000fce00078e0204 */
.L_x_490:
[----:B------:R-:W0:Y:S02]  /*1740*/  LDCU.128 UR12, c[0x0][0x580] ;  /* 0x0000b000ff0c77ac */ /* 0x000e240008000c00 */
[----:B0-----:R-:W-:-:S04]  /*1750*/  IADD3 R6, P0, PT, R4, UR14, RZ ;  /* 0x0000000e04067c10 */ /* 0x001fc8000ff1e0ff */
[----:B------:R-:W-:-:S05]  /*1760*/  IADD3.X R7, PT, PT, RZ, UR15, RZ, P0, !PT ;  /* 0x0000000fff077c10 */ /* 0x000fca00087fe4ff */
[----:B------:R-:W2:Y:S01]  /*1770*/  LDG.E.U8 R6, desc[UR6][R6.64] ;  /* 0x0000000606067981 */ /* 0x000ea2000c1e1100 */
[----:B------:R-:W-:Y:S01]  /*1780*/  UPRMT UR4, UR5, 0x9910, URZ ;  /* 0x0000991005047896 */ /* 0x000fe200080000ff */
[----:B------:R-:W-:Y:S02]  /*1790*/  IADD3 R4, P1, PT, R5, UR12, RZ ;  /* 0x0000000c05047c10 */ /* 0x000fe4000ff3e0ff */
[----:B------:R-:W-:Y:S02]  /*17a0*/  IADD3 R3, PT, PT, R3, 0x80, RZ ;  /* 0x0000008003037810 */ /* 0x000fe40007ffe0ff */
[----:B------:R-:W-:Y:S02]  /*17b0*/  IADD3.X R5, PT, PT, RZ, UR13, RZ, P1, !PT ;  /* 0x0000000dff057c10 */ /* 0x000fe40008ffe4ff */
[----:B--2---:R-:W-:-:S04]  /*17c0*/  ISETP.NE.AND P0, PT, R6, RZ, PT ;  /* 0x000000ff0600720c */ /* 0x004fc80003f05270 */
[----:B------:R-:W-:-:S04]  /*17d0*/  SEL R8, RZ, 0x1, !P0 ;  /* 0x00000001ff087807 */ /* 0x000fc80004000000 */
[----:B------:R-:W-:-:S04]  /*17e0*/  ISETP.NE.AND P0, PT, R8, UR4, PT ;  /* 0x0000000408007c0c */ /* 0x000fc8000bf05270 */
[----:B------:R-:W-:Y:S02]  /*17f0*/  SEL R9, RZ, 0x1, !P0 ;  /* 0x00000001ff097807 */ /* 0x000fe40004000000 */
[----:B------:R-:W-:-:S03]  /*1800*/  ISETP.GE.AND P0, PT, R3, UR8, PT ;  /* 0x0000000803007c0c */ /* 0x000fc6000bf06270 */
[----:B------:R0:W-:Y:S10]  /*1810*/  STG.E.U8 desc[UR6][R4.64], R9 ;  /* 0x0000000904007986 */ /* 0x0001f4000c101106 */
[----:B------:R-:W-:Y:S05]  /*1820*/  @P0 BREAK.RELIABLE B1 ;  /* 0x0000000000010942 */ /* 0x000fea0003800100 */
[----:B------:R-:W-:Y:S05]  /*1830*/  @P0 BRA `(.L_x_491) ;  /* 0x0000002400c80947 */ /* 0x000fea0003800000 */
[----:B------:R-:W1:Y:S01]  /*1840*/  LDCU.64 UR10, c[0x0][0x390] ;  /* 0x00007200ff0a77ac */ /* 0x000e620008000a00 */
[----:B0-----:R-:W-:Y:S01]  /*1850*/  MOV R5, R3 ;  /* 0x0000000300057202 */ /* 0x001fe20000000f00 */
[----:B------:R-:W-:Y:S01]  /*1860*/  IMAD.MOV.U32 R4, RZ, RZ, RZ ;  /* 0x000000ffff047224 */ /* 0x000fe200078e00ff */
[----:B------:R-:W-:Y:S01]  /*1870*/  ISETP.NE.AND P0, PT, R2, RZ, PT ;  /* 0x000000ff0200720c */ /* 0x000fe20003f05270 */
[----:B------:R-:W0:Y:S01]  /*1880*/  LDCU UR4, c[0x0][0x38c] ;  /* 0x00007180ff0477ac */ /* 0x000e220008000800 */
[----:B------:R-:W2:Y:S01]  /*1890*/  LDCU.64 UR12, c[0x0][0x4b8] ;  /* 0x00009700ff0c77ac */ /* 0x000ea20008000a00 */
[----:B-1----:R-:W-:-:S05]  /*18a0*/  IMAD.HI.U32 R6, R3, UR10, R4 ;  /* 0x0000000a03067c27 */ /* 0x002fca000f8e0004 */
[----:B------:R-:W-:-:S04]  /*18b0*/  SHF.R.U32.HI R7, RZ, UR11, R6 ;  /* 0x0000000bff077c19 */ /* 0x000fc80008011606 */
[----:B------:R-:W-:-:S05]  /*18c0*/  IADD3 R4, PT, PT, -R7, RZ, RZ ;  /* 0x000000ff07047210 */ /* 0x000fca0007ffe1ff */
[----:B0-----:R-:W-:-:S04]  /*18d0*/  IMAD R4, R4, UR4, R3 ;  /* 0x0000000404047c24 */ /* 0x001fc8000f8e0203 */
        /* <DEDUP_REMOVED lines=275> */
[----:B-1----:R-:W-:Y:S02]  /*2a10*/  SHF.R.U32.HI R11, RZ, UR4, R10 ;  /* 0x00000004ff0b7c19 */ /* 0x002fe4000801160a */
[----:B------:R-:W-:-:S05]  /*2a20*/  @P0 MOV R10, RZ ;  /* 0x000000ff000a0202 */ /* 0x000fca0000000f00 */
[----:B------:R-:W1:Y:S01]  /*2a30*/  @P0 LDC.64 R8, c[0x0][0x578] ;  /* 0x00015e00ff080b82 */ /* 0x000e620000000a00 */
[--C-:B------:R-:W-:Y:S02]  /*2a40*/  IMAD.MOV R13, RZ, RZ, -R11.reuse ;  /* 0x000000ffff0d7224 */ /* 0x100fe400078e0a0b */
        /* <DEDUP_REMOVED lines=9> */
.L_x_492:
        /* <DEDUP_REMOVED lines=11> */
[----:B------:R-:W-:-:S05]  /*2b90*/  SEL R9, RZ, 0x1, !P0 ;  /* 0x00000001ff097807 */ /* 0x000fca0004000000 */
[----:B------:R0:W-:Y:S04]  /*2ba0*/  STG.E.U8 desc[UR6][R4.64], R9 ;  /* 0x0000000904007986 */ /* 0x0001e8000c101106 */
.L_x_489:
[----:B------:R-:W-:-:S13]  /*2bb0*/  ISETP.GE.AND P0, PT, R3, UR8, PT ;  /* 0x0000000803007c0c */ /* 0x000fda000bf06270 */
[----:B------:R-:W-:Y:S05]  /*2bc0*/  @P0 BREAK.RELIABLE B1 ;  /* 0x0000000000010942 */ /* 0x000fea0003800100 */
[----:B------:R-:W-:Y:S05]  /*2bd0*/  @P0 BRA `(.L_x_491) ;  /* 0x0000001000e00947 */ /* 0x000fea0003800000 */
[----:B------:R-:W-:Y:S05]  /*2be0*/  BSYNC.RELIABLE B1 ;  /* 0x0000000000017941 */ /* 0x000fea0003800100 */
.L_x_488:
[----:B------:R-:W1:Y:S01]  /*2bf0*/  LDCU.64 UR10, c[0x0][0x390] ;  /* 0x00007200ff0a77ac */ /* 0x000e620008000a00 */
[----:B0-----:R-:W-:Y:S02]  /*2c00*/  MOV R4, RZ ;  /* 0x000000ff00047202 */ /* 0x001fe40000000f00 */
[----:B------:R-:W-:Y:S01]  /*2c10*/  MOV R5, R3 ;  /* 0x0000000300057202 */ /* 0x000fe20000000f00 */
[----:B------:R-:W0:Y:S01]  /*2c20*/  LDCU UR4, c[0x0][0x38c] ;  /* 0x00007180ff0477ac */ /* 0x000e220008000800 */
[----:B------:R-:W-:Y:S01]  /*2c30*/  ISETP.NE.AND P0, PT, R2, RZ, PT ;  /* 0x000000ff0200720c */ /* 0x000fe20003f05270 */
[----:B------:R-:W2:Y:S01]  /*2c40*/  LDCU.64 UR12, c[0x0][0x4b8] ;  /* 0x00009700ff0c77ac */ /* 0x000ea20008000a00 */
[----:B-1----:R-:W-:-:S05]  /*2c50*/  IMAD.HI.U32 R6, R3, UR10, R4 ;  /* 0x0000000a03067c27 */ /* 0x002fca000f8e0004 */
[----:B------:R-:W-:-:S05]  /*2c60*/  SHF.R.U32.HI R7, RZ, UR11, R6 ;  /* 0x0000000bff077c19 */ /* 0x000fca0008011606 */
[----:B------:R-:W-:-:S04]  /*2c70*/  IMAD.MOV R4, RZ, RZ, -R7 ;  /* 0x000000ffff047224 */ /* 0x000fc800078e0a07 */
        /* <DEDUP_REMOVED lines=41> */
[----:B------:R-:W-:Y:S01]  /*2f10*/  IMAD.MOV.U32 R8, RZ, RZ, RZ ;  /* 0x000000ffff087224 */ /* 0x000fe200078e00ff */
        /* <DEDUP_REMOVED lines=235> */
[----:B------:R-:W-:Y:S02]  /*3dd0*/  @P0 MOV R10, RZ ;  /* 0x000000ff000a0202 */ /* 0x000fe40000000f00 */
        /* <DEDUP_REMOVED lines=11> */
.L_x_493:
[----:B------:R-:W0:Y:S02]  /*3e90*/  LDCU.128 UR12, c[0x0][0x580] ;  /* 0x0000b000ff0c77ac */ /* 0x000e240008000c00 */
[----:B0-----:R-:W-:-:S05]  /*3ea0*/  IADD3 R6, P0, PT, R4, UR14, RZ ;  /* 0x0000000e04067c10 */ /* 0x001fca000ff1e0ff */
[----:B------:R-:W-:-:S05]  /*3eb0*/  IMAD.X R7, RZ, RZ, UR15, P0 ;  /* 0x0000000fff077e24 */ /* 0x000fca00080e06ff */
        /* <DEDUP_REMOVED lines=10> */
.L_x_491:
[----:B------:R-:W-:Y:S05]  /*3f60*/  BSYNC.RECONVERGENT B0 ;  /* 0x0000000000007941 */ /* 0x000fea0003800200 */
.L_x_487:
[----:B------:R-:W-:Y:S05]  /*3f70*/  WARPSYNC.ALL ;  /* 0x0000000000007948 */ /* 0x000fea0003800000 */
[----:B------:R-:W-:-:S13]  /*3f80*/  ISETP.GE.AND P0, PT, R3, UR8, PT ;  /* 0x0000000803007c0c */ /* 0x000fda000bf06270 */
[----:B------:R-:W-:Y:S05]  /*3f90*/  @P0 EXIT ;  /* 0x000000000000094d */ /* 0x000fea0003800000 */
[----:B------:R-:W2:Y:S01]  /*3fa0*/  LDCU.64 UR8, c[0x0][0x390] ;  /* 0x00007200ff0877ac */ /* 0x000ea20008000a00 */
[----:B01----:R-:W-:Y:S02]  /*3fb0*/  MOV R4, RZ ;  /* 0x000000ff00047202 */ /* 0x003fe40000000f00 */
[----:B------:R-:W-:Y:S01]  /*3fc0*/  MOV R5, R3 ;  /* 0x0000000300057202 */ /* 0x000fe20000000f00 */
[----:B------:R-:W0:Y:S01]  /*3fd0*/  LDCU UR4, c[0x0][0x38c] ;  /* 0x00007180ff0477ac */ /* 0x000e220008000800 */
[----:B------:R-:W-:Y:S01]  /*3fe0*/  ISETP.NE.AND P0, PT, R2, RZ, PT ;  /* 0x000000ff0200720c */ /* 0x000fe20003f05270 */
[----:B------:R-:W1:Y:S01]  /*3ff0*/  LDCU.64 UR10, c[0x0][0x4b8] ;  /* 0x00009700ff0a77ac */ /* 0x000e620008000a00 */
[----:B--2---:R-:W-:-:S05]  /*4000*/  IMAD.HI.U32 R4, R3, UR8, R4 ;  /* 0x0000000803047c27 */ /* 0x004fca000f8e0004 */
[----:B------:R-:W-:-:S04]  /*4010*/  SHF.R.U32.HI R5, RZ, UR9, R4 ;  /* 0x00000009ff057c19 */ /* 0x000fc80008011604 */
[----:B------:R-:W-:-:S05]  /*4020*/  IADD3 R6, PT, PT, -R5, RZ, RZ ;  /* 0x000000ff05067210 */ /* 0x000fca0007ffe1ff */
[----:B0-----:R-:W-:-:S04]  /*4030*/  IMAD R2, R6, UR4, R3 ;  /* 0x0000000406027c24 */ /* 0x001fc8000f8e0203 */
[C---:B-1----:R-:W-:Y:S02]  /*4040*/  IMAD R3, R2.reuse, UR10, RZ ;  /* 0x0000000a02037c24 */ /* 0x042fe4000f8e02ff */
        /* <DEDUP_REMOVED lines=277> */
[----:B------:R-:W1:Y:S02]  /*51a0*/  @P0 LDC.64 R12, c[0x0][0x578] ;  /* 0x00015e00ff0c0b82 */ /* 0x000e640000000a00 */
[----:B------:R-:W-:Y:S02]  /*51b0*/  IMAD R4, R4, UR8, R5 ;  /* 0x0000000804047c24 */ /* 0x000fe4000f8e0205 */
[----:B---3--:R-:W-:-:S04]  /*51c0*/  @P0 IMAD.HI.U32 R0, R7, R8, R6 ;  /* 0x0000000807000227 */ /* 0x008fc800078e0006 */
[C---:B--2---:R-:W-:Y:S01]  /*51d0*/  IMAD R3, R4.reuse, UR10, R3 ;  /* 0x0000000a04037c24 */ /* 0x044fe2000f8e0203 */
[----:B------:R-:W-:Y:S01]  /*51e0*/  @P0 SHF.R.U32.HI R0, RZ, R9, R0 ;  /* 0x00000009ff000219 */ /* 0x000fe20000011600 */
[----:B------:R-:W-:-:S03]  /*51f0*/  IMAD R2, R4, UR11, R2 ;  /* 0x0000000b04027c24 */ /* 0x000fc6000f8e0202 */
[----:B------:R-:W-:-:S05]  /*5200*/  @P0 IADD3 R6, PT, PT, -R0, RZ, RZ ;  /* 0x000000ff00060210 */ /* 0x000fca0007ffe1ff */
[----:B0-----:R-:W-:-:S04]  /*5210*/  @P0 IMAD R6, R11, R6, R7 ;  /* 0x000000060b060224 */ /* 0x001fc800078e0207 */
[C---:B-1----:R-:W-:Y:S02]  /*5220*/  @P0 IMAD R3, R6.reuse, R12, R3 ;  /* 0x0000000c06030224 */ /* 0x042fe400078e0203 */
[----:B------:R-:W-:-:S07]  /*5230*/  @P0 IMAD R2, R6, R13, R2 ;  /* 0x0000000d06020224 */ /* 0x000fce00078e0202 */
.L_x_494:
[----:B------:R-:W0:Y:S02]  /*5240*/  LDCU.128 UR8, c[0x0][0x580] ;  /* 0x0000b000ff0877ac */ /* 0x000e240008000c00 */
[----:B0-----:R-:W-:-:S04]  /*5250*/  IADD3 R4, P0, PT, R2, UR10, RZ ;  /* 0x0000000a02047c10 */ /* 0x001fc8000ff1e0ff */
[----:B------:R-:W-:-:S05]  /*5260*/  IADD3.X R5, PT, PT, RZ, UR11, RZ, P0, !PT ;  /* 0x0000000bff057c10 */ /* 0x000fca00087fe4ff */
[----:B------:R-:W2:Y:S01]  /*5270*/  LDG.E.U8 R4, desc[UR6][R4.64] ;  /* 0x0000000604047981 */ /* 0x000ea2000c1e1100 */
[----:B------:R-:W-:Y:S01]  /*5280*/  UPRMT UR4, UR5, 0x9910, URZ ;  /* 0x0000991005047896 */ /* 0x000fe200080000ff */
[----:B------:R-:W-:-:S04]  /*5290*/  IADD3 R2, P1, PT, R3, UR8, RZ ;  /* 0x0000000803027c10 */ /* 0x000fc8000ff3e0ff */
[----:B------:R-:W-:Y:S02]  /*52a0*/  IADD3.X R3, PT, PT, RZ, UR9, RZ, P1, !PT ;  /* 0x00000009ff037c10 */ /* 0x000fe40008ffe4ff */
[----:B--2---:R-:W-:-:S04]  /*52b0*/  ISETP.NE.AND P0, PT, R4, RZ, PT ;  /* 0x000000ff0400720c */ /* 0x004fc80003f05270 */
[----:B------:R-:W-:-:S04]  /*52c0*/  SEL R0, RZ, 0x1, !P0 ;  /* 0x00000001ff007807 */ /* 0x000fc80004000000 */
[----:B------:R-:W-:-:S04]  /*52d0*/  ISETP.NE.AND P0, PT, R0, UR4, PT ;  /* 0x0000000400007c0c */ /* 0x000fc8000bf05270 */
[----:B------:R-:W-:-:S05]  /*52e0*/  SEL R7, RZ, 0x1, !P0 ;  /* 0x00000001ff077807 */ /* 0x000fca0004000000 */
[----:B------:R-:W-:Y:S01]  /*52f0*/  STG.E.U8 desc[UR6][R2.64], R7 ;  /* 0x0000000702007986 */ /* 0x000fe2000c101106 */
[----:B------:R-:W-:Y:S05]  /*5300*/  EXIT ;  /* 0x000000000000794d */ /* 0x000fea0003800000 */
.L_x_495:
        /* <DEDUP_REMOVED lines=15> */
.L_x_26119:


//--------------------- .text._ZN2at6native27unrolled_elementwise_kernelINS0_13AUnaryFunctorIbbbNS0_17BitwiseXorFunctorIbEEEESt5arrayIPcLm2EELi4E23TrivialOffsetCalculatorILi1EjESA_NS0_6memory15LoadWithoutCastENSB_16StoreWithoutCastEEEviT_T0_T2_T3_T4_T5_ --------------------------
	.section	.text._ZN2at6native27unrolled_elementwise_kernelINS0_13AUnaryFunctorIbbbNS0_17BitwiseXorFunctorIbEEEESt5arrayIPcLm2EELi4E23TrivialOffsetCalculatorILi1EjESA_NS0_6memory15LoadWithoutCastENSB_16StoreWithoutCastEEEviT_T0_T2_T3_T4_T5_,"ax",@progbits
	.align	128
        .global         _ZN2at6native27unrolled_elementwise_kernelINS0_13AUnaryFunctorIbbbNS0_17BitwiseXorFunctorIbEEEESt5arrayIPcLm2EELi4E23TrivialOffsetCalculatorILi1EjESA_NS0_6memory15LoadWithoutCastENSB_16StoreWithoutCastEEEviT_T0_T2_T3_T4_T5_
        .type           _ZN2at6native27unrolled_elementwise_kernelINS0_13AUnaryFunctorIbbbNS0_17BitwiseXorFunctorIbEEEESt5arrayIPcLm2EELi4E23TrivialOffsetCalculatorILi1EjESA_NS0_6memory15LoadWithoutCastENSB_16StoreWithoutCastEEEviT_T0_T2_T3_T4_T5_,@function
        .size           _ZN2at6native27unrolled_elementwise_kernelINS0_13AUnaryFunctorIbbbNS0_17BitwiseXorFunctorIbEEEESt5arrayIPcLm2EELi4E23TrivialOffsetCalculatorILi1EjESA_NS0_6memory15LoadWithoutCastENSB_16StoreWithoutCastEEEviT_T0_T2_T3_T4_T5_,(.L_x_26120 - _ZN2at6native27unrolled_elementwise_kernelINS0_13AUnaryFunctorIbbbNS0_17BitwiseXorFunctorIbEEEESt5arrayIPcLm2EELi4E23TrivialOffsetCalculatorILi1EjESA_NS0_6memory15LoadWithoutCastENSB_16StoreWithoutCastEEEviT_T0_T2_T3_T4_T5_)
        .other          _ZN2at6native27unrolled_elementwise_kernelINS0_13AUnaryFunctorIbbbNS0_17BitwiseXorFunctorIbEEEESt5arrayIPcLm2EELi4E23TrivialOffsetCalculatorILi1EjESA_NS0_6memory15LoadWithoutCastENSB_16StoreWithoutCastEEEviT_T0_T2_T3_T4_T5_,@"STO_CUDA_ENTRY STV_DEFAULT"
_ZN2at6native27unrolled_elementwise_kernelINS0_13AUnaryFunctorIbbbNS0_17BitwiseXorFunctorIbEEEESt5arrayIPcLm2EELi4E23TrivialOffsetCalculatorILi1EjESA_NS0_6memory15LoadWithoutCastENSB_16StoreWithoutCastEEEviT_T0_T2_T3_T4_T5_:
.text._ZN2at6native27unrolled_elementwise_kernelINS0_13AUnaryFunctorIbbbNS0_17BitwiseXorFunctorIbEEEESt5arrayIPcLm2EELi4E23TrivialOffsetCalculatorILi1EjESA_NS0_6memory15LoadWithoutCastENSB_16StoreWithoutCastEEEviT_T0_T2_T3_T4_T5_:
[----:B------:R-:W-:Y:S01]  /*0000*/  LDC R1, c[0x0][0x37c] ;  /* 0x0000df00ff017b82 */ /* 0x000fe20000000800 */
[----:B------:R-:W0:Y:S07]  /*0010*/  S2R R0, SR_CTAID.X ;  /* 0x0000000000007919 */ /* 0x000e2e0000002500 */
[----:B------:R-:W0:Y:S01]  /*0020*/  LDC R3, c[0x0][0x380] ;  /* 0x0000e000ff037b82 */ /* 0x000e220000000800 */
[----:B------:R-:W1:Y:S01]  /*0030*/  LDCU.64 UR6, c[0x0][0x358] ;  /* 0x00006b00ff0677ac */ /* 0x000e620008000a00 */
[----:B------:R-:W2:Y:S01]  /*0040*/  S2R R13, SR_TID.X ;  /* 0x00000000000d7919 */ /* 0x000ea20000002100 */
[----:B0-----:R-:W-:-:S02]  /*0050*/  IMAD R2, R0, -0x200, R3 ;  /* 0xfffffe0000027824 */ /* 0x001fc400078e0203 */
[----:B--2---:R-:W-:-:S03]  /*0060*/  IMAD.MOV.U32 R3, RZ, RZ, R13 ;  /* 0x000000ffff037224 */ /* 0x004fc600078e000d */
[----:B------:R-:W-:-:S13]  /*0070*/  ISETP.GE.AND P2, PT, R13, R2, PT ;  /* 0x000000020d00720c */ /* 0x000fda0003f46270 */
[----:B------:R-:W-:Y:S01]  /*0080*/  @!P2 VIADD R13, R3, 0x80 ;  /* 0x00000080030da836 */ /* 0x000fe20000000000 */
[----:B------:R-:W0:Y:S01]  /*0090*/  @!P2 LDC.64 R10, c[0x0][0x390] ;  /* 0x0000e400ff0aab82 */ /* 0x000e220000000a00 */
[----:B------:R-:W-:-:S03]  /*00a0*/  @!P2 IMAD R15, R0, 0x200, R3 ;  /* 0x00000200000fa824 */ /* 0x000fc600078e0203 */
[----:B------:R-:W-:-:S13]  /*00b0*/  ISETP.GE.AND P0, PT, R13, R2, PT ;  /* 0x000000020d00720c */ /* 0x000fda0003f06270 */
[----:B------:R-:W-:Y:S01]  /*00c0*/  @!P0 IMAD R17, R0, 0x200, R13 ;  /* 0x0000020000118824 */ /* 0x000fe200078e020d */
[----:B------:R-:W2:Y:S01]  /*00d0*/  @!P0 LDC.64 R6, c[0x0][0x390] ;  /* 0x0000e400ff068b82 */ /* 0x000ea20000000a00 */
[----:B------:R-:W-:-:S05]  /*00e0*/  @!P0 VIADD R13, R13, 0x80 ;  /* 0x000000800d0d8836 */ /* 0x000fca0000000000 */
[----:B------:R-:W-:Y:S02]  /*00f0*/  ISETP.GE.AND P3, PT, R13, R2, PT ;  /* 0x000000020d00720c */ /* 0x000fe40003f66270 */
[----:B0-----:R-:W-:-:S05]  /*0100*/  @!P2 IADD3 R10, P6, PT, R15, R10, RZ ;  /* 0x0000000a0f0aa210 */ /* 0x001fca0007fde0ff */
[----:B------:R-:W-:-:S05]  /*0110*/  @!P2 IMAD.X R11, RZ, RZ, R11, P6 ;  /* 0x000000ffff0ba224 */ /* 0x000fca00030e060b */
[----:B-1----:R-:W3:Y:S01]  /*0120*/  @!P2 LDG.E.U8 R10, desc[UR6][R10.64] ;  /* 0x000000060a0aa981 */ /* 0x002ee2000c1e1100 */
[----:B------:R-:W-:Y:S01]  /*0130*/  @!P3 IMAD R19, R0, 0x200, R13 ;  /* 0x000002000013b824 */ /* 0x000fe200078e020d */
[----:B------:R-:W0:Y:S01]  /*0140*/  @!P3 LDC.64 R8, c[0x0][0x390] ;  /* 0x0000e400ff08bb82 */ /* 0x000e220000000a00 */
[----:B------:R-:W-:Y:S01]  /*0150*/  @!P3 VIADD R13, R13, 0x80 ;  /* 0x000000800d0db836 */ /* 0x000fe20000000000 */
[----:B--2---:R-:W-:-:S04]  /*0160*/  @!P0 IADD3 R6, P5, PT, R17, R6, RZ ;  /* 0x0000000611068210 */ /* 0x004fc80007fbe0ff */
[----:B------:R-:W-:Y:S01]  /*0170*/  ISETP.GE.AND P1, PT, R13, R2, PT ;  /* 0x000000020d00720c */ /* 0x000fe20003f26270 */
[----:B------:R-:W-:-:S05]  /*0180*/  @!P0 IMAD.X R7, RZ, RZ, R7, P5 ;  /* 0x000000ffff078224 */ /* 0x000fca00028e0607 */
[----:B------:R1:W2:Y:S07]  /*0190*/  @!P0 LDG.E.U8 R6, desc[UR6][R6.64] ;  /* 0x0000000606068981 */ /* 0x0002ae000c1e1100 */
[----:B------:R-:W4:Y:S01]  /*01a0*/  @!P1 LDC.64 R4, c[0x0][0x390] ;  /* 0x0000e400ff049b82 */ /* 0x000f220000000a00 */
[----:B------:R-:W-:Y:S01]  /*01b0*/  @!P1 IMAD R13, R0, 0x200, R13 ;  /* 0x00000200000d9824 */ /* 0x000fe200078e020d */
[----:B0-----:R-:W-:-:S05]  /*01c0*/  @!P3 IADD3 R8, P4, PT, R19, R8, RZ ;  /* 0x000000081308b210 */ /* 0x001fca0007f9e0ff */
[----:B------:R-:W-:-:S05]  /*01d0*/  @!P3 IMAD.X R9, RZ, RZ, R9, P4 ;  /* 0x000000ffff09b224 */ /* 0x000fca00020e0609 */
[----:B------:R-:W5:Y:S01]  /*01e0*/  @!P3 LDG.E.U8 R8, desc[UR6][R8.64] ;  /* 0x000000060808b981 */ /* 0x000f62000c1e1100 */
[----:B----4-:R-:W-:-:S05]  /*01f0*/  @!P1 IADD3 R4, P6, PT, R13, R4, RZ ;  /* 0x000000040d049210 */ /* 0x010fca0007fde0ff */
[----:B------:R-:W-:-:S05]  /*0200*/  @!P1 IMAD.X R5, RZ, RZ, R5, P6 ;  /* 0x000000ffff059224 */ /* 0x000fca00030e0605 */
[----:B------:R0:W4:Y:S01]  /*0210*/  @!P1 LDG.E.U8 R4, desc[UR6][R4.64] ;  /* 0x0000000604049981 */ /* 0x000122000c1e1100 */
[----:B------:R-:W0:Y:S01]  /*0220*/  LDCU.U8 UR4, c[0x0][0x385] ;  /* 0x000070a0ff0477ac */ /* 0x000e220008000000 */
[----:B------:R-:W-:Y:S02]  /*0230*/  PRMT R12, RZ, 0x7610, R12 ;  /* 0x00007610ff0c7816 */ /* 0x000fe4000000000c */
[----:B-1----:R-:W-:Y:S01]  /*0240*/  PRMT R7, RZ, 0x7610, R7 ;  /* 0x00007610ff077816 */ /* 0x002fe20000000007 */
[----:B------:R-:W-:Y:S04]  /*0250*/  BSSY.RECONVERGENT B0, `(.L_x_496) ;  /* 0x0000033000007945 */ /* 0x000fe80003800200 */
[----:B------:R-:W-:Y:S01]  /*0260*/  BSSY.RELIABLE B1, `(.L_x_497) ;  /* 0x000002a000017945 */ /* 0x000fe20003800100 */
[----:B0-----:R-:W-:Y:S01]  /*0270*/  UPRMT UR4, UR4, 0x9910, URZ ;  /* 0x0000991004047896 */ /* 0x001fe200080000ff */
[----:B---3--:R-:W-:-:S04]  /*0280*/  @!P2 ISETP.NE.AND P6, PT, R10, RZ, PT ;  /* 0x000000ff0a00a20c */ /* 0x008fc80003fc5270 */
[----:B------:R-:W-:-:S04]  /*0290*/  @!P2 SEL R12, RZ, 0x1, !P6 ;  /* 0x00000001ff0ca807 */ /* 0x000fc80007000000 */
[----:B------:R-:W-:Y:S02]  /*02a0*/  PRMT R12, R12, 0x9910, RZ ;  /* 0x000099100c0c7816 */ /* 0x000fe400000000ff */
[----:B--2---:R-:W-:Y:S02]  /*02b0*/  @!P0 ISETP.NE.AND P5, PT, R6, RZ, PT ;  /* 0x000000ff0600820c */ /* 0x004fe40003fa5270 */
[----:B------:R-:W-:Y:S02]  /*02c0*/  PRMT R6, RZ, 0x7610, R6 ;  /* 0x00007610ff067816 */ /* 0x000fe40000000006 */
[----:B------:R-:W-:-:S04]  /*02d0*/  @!P0 SEL R6, RZ, 0x1, !P5 ;  /* 0x00000001ff068807 */ /* 0x000fc80006800000 */
[----:B------:R-:W-:Y:S02]  /*02e0*/  PRMT R5, R6, 0x9910, RZ ;  /* 0x0000991006057816 */ /* 0x000fe400000000ff */
[----:B-----5:R-:W-:-:S04]  /*02f0*/  @!P3 ISETP.NE.AND P4, PT, R8, RZ, PT ;  /* 0x000000ff0800b20c */ /* 0x020fc80003f85270 */
[----:B------:R-:W-:Y:S02]  /*0300*/  @!P3 SEL R7, RZ, 0x1, !P4 ;  /* 0x00000001ff07b807 */ /* 0x000fe40006000000 */
[----:B------:R-:W-:Y:S02]  /*0310*/  ISETP.GE.AND P4, PT, R3, R2, PT ;  /* 0x000000020300720c */ /* 0x000fe40003f86270 */
[----:B------:R-:W-:Y:S02]  /*0320*/  PRMT R6, R7, 0x9910, RZ ;  /* 0x0000991007067816 */ /* 0x000fe400000000ff */
[----:B----4-:R-:W-:Y:S02]  /*0330*/  @!P1 ISETP.NE.AND P2, PT, R4, RZ, PT ;  /* 0x000000ff0400920c */ /* 0x010fe40003f45270 */
[----:B------:R-:W-:Y:S02]  /*0340*/  PRMT R4, RZ, 0x7610, R4 ;  /* 0x00007610ff047816 */ /* 0x000fe40000000004 */
[----:B------:R-:W-:-:S04]  /*0350*/  @!P1 SEL R4, RZ, 0x1, !P2 ;  /* 0x00000001ff049807 */ /* 0x000fc80005000000 */
[----:B------:R-:W-:Y:S01]  /*0360*/  PRMT R7, R4, 0x9910, RZ ;  /* 0x0000991004077816 */ /* 0x000fe200000000ff */
[----:B------:R-:W-:Y:S01]  /*0370*/  IMAD.MOV.U32 R4, RZ, RZ, R12 ;  /* 0x000000ffff047224 */ /* 0x000fe200078e000c */
[----:B------:R-:W-:Y:S02]  /*0380*/  ISETP.NE.AND P1, PT, R5, UR4, PT ;  /* 0x0000000405007c0c */ /* 0x000fe4000bf25270 */
[----:B------:R-:W-:Y:S02]  /*0390*/  ISETP.NE.AND P2, PT, R6, UR4, PT ;  /* 0x0000000406007c0c */ /* 0x000fe4000bf45270 */
[----:B------:R-:W-:Y:S02]  /*03a0*/  ISETP.NE.AND P0, PT, R4, UR4, PT ;  /* 0x0000000404007c0c */ /* 0x000fe4000bf05270 */
[----:B------:R-:W-:Y:S02]  /*03b0*/  ISETP.NE.AND P3, PT, R7, UR4, PT ;  /* 0x0000000407007c0c */ /* 0x000fe4000bf65270 */
[----:B------:R-:W-:-:S02]  /*03c0*/  SEL R7, RZ, 0x1, !P0 ;  /* 0x00000001ff077807 */ /* 0x000fc40004000000 */
[----:B------:R-:W-:Y:S02]  /*03d0*/  SEL R9, RZ, 0x1, !P1 ;  /* 0x00000001ff097807 */ /* 0x000fe40004800000 */
[----:B------:R-:W-:Y:S02]  /*03e0*/  SEL R11, RZ, 0x1, !P2 ;  /* 0x00000001ff0b7807 */ /* 0x000fe40005000000 */
[----:B------:R-:W-:Y:S01]  /*03f0*/  SEL R13, RZ, 0x1, !P3 ;  /* 0x00000001ff0d7807 */ /* 0x000fe20005800000 */
[----:B------:R-:W-:Y:S06]  /*0400*/  @P4 BRA `(.L_x_498) ;  /* 0x00000000003c4947 */ /* 0x000fec0003800000 */
[----:B------:R-:W0:Y:S01]  /*0410*/  LDCU.64 UR4, c[0x0][0x388] ;  /* 0x00007100ff0477ac */ /* 0x000e220008000a00 */
[----:B------:R-:W-:Y:S02]  /*0420*/  IMAD R4, R0, 0x200, R3 ;  /* 0x0000020000047824 */ /* 0x000fe400078e0203 */
[----:B------:R-:W-:-:S03]  /*0430*/  VIADD R3, R3, 0x80 ;  /* 0x0000008003037836 */ /* 0x000fc60000000000 */
[----:B0-----:R-:W-:-:S05]  /*0440*/  IADD3 R4, P0, PT, R4, UR4, RZ ;  /* 0x0000000404047c10 */ /* 0x001fca000ff1e0ff */
[----:B------:R-:W-:Y:S01]  /*0450*/  IMAD.X R5, RZ, RZ, UR5, P0 ;  /* 0x00000005ff057e24 */ /* 0x000fe200080e06ff */
[----:B------:R-:W-:-:S04]  /*0460*/  ISETP.GE.AND P0, PT, R3, R2, PT ;  /* 0x000000020300720c */ /* 0x000fc80003f06270 */
[----:B------:R0:W-:Y:S09]  /*0470*/  STG.E.U8 desc[UR6][R4.64], R7 ;  /* 0x0000000704007986 */ /* 0x0001f2000c101106 */
[----:B------:R-:W-:Y:S05]  /*0480*/  @P0 BREAK.RELIABLE B1 ;  /* 0x0000000000010942 */ /* 0x000fea0003800100 */
[----:B------:R-:W-:Y:S05]  /*0490*/  @P0 BRA `(.L_x_499) ;  /* 0x0000000000380947 */ /* 0x000fea0003800000 */
[----:B------:R-:W1:Y:S01]  /*04a0*/  LDCU.64 UR4, c[0x0][0x388] ;  /* 0x00007100ff0477ac */ /* 0x000e620008000a00 */
[----:B0-----:R-:W-:Y:S02]  /*04b0*/  IMAD R4, R0, 0x200, R3 ;  /* 0x0000020000047824 */ /* 0x001fe400078e0203 */
[----:B------:R-:W-:-:S03]  /*04c0*/  VIADD R3, R3, 0x80 ;  /* 0x0000008003037836 */ /* 0x000fc60000000000 */
[----:B-1----:R-:W-:-:S05]  /*04d0*/  IADD3 R4, P0, PT, R4, UR4, RZ ;  /* 0x0000000404047c10 */ /* 0x002fca000ff1e0ff */
[----:B------:R-:W-:-:S05]  /*04e0*/  IMAD.X R5, RZ, RZ, UR5, P0 ;  /* 0x00000005ff057e24 */ /* 0x000fca00080e06ff */
[----:B------:R0:W-:Y:S03]  /*04f0*/  STG.E.U8 desc[UR6][R4.64], R9 ;  /* 0x0000000904007986 */ /* 0x0001e6000c101106 */
.L_x_498:
[----:B------:R-:W-:Y:S05]  /*0500*/  BSYNC.RELIABLE B1 ;  /* 0x0000000000017941 */ /* 0x000fea0003800100 */
.L_x_497:
[----:B------:R-:W-:-:S13]  /*0510*/  ISETP.GE.AND P0, PT, R3, R2, PT ;  /* 0x000000020300720c */ /* 0x000fda0003f06270 */
[----:B------:R-:W1:Y:S01]  /*0520*/  @!P0 LDC.64 R6, c[0x0][0x388] ;  /* 0x0000e200ff068b82 */ /* 0x000e620000000a00 */
[----:B0-----:R-:W-:Y:S02]  /*0530*/  @!P0 IMAD R5, R0, 0x200, R3 ;  /* 0x0000020000058824 */ /* 0x001fe400078e0203 */
[----:B------:R-:W-:-:S03]  /*0540*/  @!P0 VIADD R3, R3, 0x80 ;  /* 0x0000008003038836 */ /* 0x000fc60000000000 */
[----:B-1----:R-:W-:-:S05]  /*0550*/  @!P0 IADD3 R4, P1, PT, R5, R6, RZ ;  /* 0x0000000605048210 */ /* 0x002fca0007f3e0ff */
[----:B------:R-:W-:-:S05]  /*0560*/  @!P0 IMAD.X R5, RZ, RZ, R7, P1 ;  /* 0x000000ffff058224 */ /* 0x000fca00008e0607 */
[----:B------:R1:W-:Y:S03]  /*0570*/  @!P0 STG.E.U8 desc[UR6][R4.64], R11 ;  /* 0x0000000b04008986 */ /* 0x0003e6000c101106 */
.L_x_499:
[----:B------:R-:W-:Y:S05]  /*0580*/  BSYNC.RECONVERGENT B0 ;  /* 0x0000000000007941 */ /* 0x000fea0003800200 */
.L_x_496:
[----:B------:R-:W-:Y:S05]  /*0590*/  WARPSYNC.ALL ;  /* 0x0000000000007948 */ /* 0x000fea0003800000 */
[----:B------:R-:W-:-:S13]  /*05a0*/  ISETP.GE.AND P0, PT, R3, R2, PT ;  /* 0x000000020300720c */ /* 0x000fda0003f06270 */
[----:B------:R-:W-:Y:S05]  /*05b0*/  @P0 EXIT ;  /* 0x000000000000094d */ /* 0x000fea0003800000 */
[----:B------:R-:W2:Y:S01]  /*05c0*/  LDCU.64 UR4, c[0x0][0x388] ;  /* 0x00007100ff0477ac */ /* 0x000ea20008000a00 */
[----:B------:R-:W-:-:S05]  /*05d0*/  IMAD R3, R0, 0x200, R3 ;  /* 0x0000020000037824 */ /* 0x000fca00078e0203 */
[----:B--2---:R-:W-:-:S05]  /*05e0*/  IADD3 R2, P0, PT, R3, UR4, RZ ;  /* 0x0000000403027c10 */ /* 0x004fca000ff1e0ff */
[----:B------:R-:W-:-:S05]  /*05f0*/  IMAD.X R3, RZ, RZ, UR5, P0 ;  /* 0x00000005ff037e24 */ /* 0x000fca00080e06ff */
[----:B------:R-:W-:Y:S01]  /*0600*/  STG.E.U8 desc[UR6][R2.64], R13 ;  /* 0x0000000d02007986 */ /* 0x000fe2000c101106 */
[----:B------:R-:W-:Y:S05]  /*0610*/  EXIT ;  /* 0x000000000000794d */ /* 0x000fea0003800000 */
.L_x_500:
        /* <DEDUP_REMOVED lines=14> */
.L_x_26120:


//--------------------- .text._ZN2at6native29vectorized_elementwise_kernelILi2ENS0_13AUnaryFunctorIbbbNS0_17BitwiseXorFunctorIbEEEESt5arrayIPcLm2EEEEviT0_T1_ --------------------------
	.section	.text._ZN2at6native29vectorized_elementwise_kernelILi2ENS0_13AUnaryFunctorIbbbNS0_17BitwiseXorFunctorIbEEEESt5arrayIPcLm2EEEEviT0_T1_,"ax",@progbits
	.align	128
        .global         _ZN2at6native29vectorized_elementwise_kernelILi2ENS0_13AUnaryFunctorIbbbNS0_17BitwiseXorFunctorIbEEEESt5arrayIPcLm2EEEEviT0_T1_
        .type           _ZN2at6native29vectorized_elementwise_kernelILi2ENS0_13AUnaryFunctorIbbbNS0_17BitwiseXorFunctorIbEEEESt5arrayIPcLm2EEEEviT0_T1_,@function
        .size           _ZN2at6native29vectorized_elementwise_kernelILi2ENS0_13AUnaryFunctorIbbbNS0_17BitwiseXorFunctorIbEEEESt5arrayIPcLm2EEEEviT0_T1_,(.L_x_26121 - _ZN2at6native29vectorized_elementwise_kernelILi2ENS0_13AUnaryFunctorIbbbNS0_17BitwiseXorFunctorIbEEEESt5arrayIPcLm2EEEEviT0_T1_)
        .other          _ZN2at6native29vectorized_elementwise_kernelILi2ENS0_13AUnaryFunctorIbbbNS0_17BitwiseXorFunctorIbEEEESt5arrayIPcLm2EEEEviT0_T1_,@"STO_CUDA_ENTRY STV_DEFAULT"
_ZN2at6native29vectorized_elementwise_kernelILi2ENS0_13AUnaryFunctorIbbbNS0_17BitwiseXorFunctorIbEEEESt5arrayIPcLm2EEEEviT0_T1_:
.text._ZN2at6native29vectorized_elementwise_kernelILi2ENS0_13AUnaryFunctorIbbbNS0_17BitwiseXorFunctorIbEEEESt5arrayIPcLm2EEEEviT0_T1_:
[----:B------:R-:W-:Y:S08]  /*0000*/  LDC R1, c[0x0][0x37c] ;  /* 0x0000df00ff017b82 */ /* 0x000ff00000000800 */
[----:B------:R-:W0:Y:S01]  /*0010*/  S2UR UR4, SR_CTAID.X ;  /* 0x00000000000479c3 */ /* 0x000e220000002500 */
[----:B------:R-:W1:Y:S01]  /*0020*/  LDCU UR5, c[0x0][0x380] ;  /* 0x00007000ff0577ac */ /* 0x000e620008000800 */
[----:B------:R-:W2:Y:S01]  /*0030*/  LDCU.64 UR10, c[0x0][0x358] ;  /* 0x00006b00ff0a77ac */ /* 0x000ea20008000a00 */
[----:B------:R-:W3:Y:S01]  /*0040*/  LDCU.U8 UR8, c[0x0][0x385] ;  /* 0x000070a0ff0877ac */ /* 0x000ee20008000000 */
[----:B0-----:R-:W-:-:S04]  /*0050*/  USHF.L.U32 UR4, UR4, 0xa, URZ ;  /* 0x0000000a04047899 */ /* 0x001fc800080006ff */
[----:B-1----:R-:W-:-:S04]  /*0060*/  UIADD3 UR5, UPT, UPT, -UR4, UR5, URZ ;  /* 0x0000000504057290 */ /* 0x002fc8000fffe1ff */
[----:B------:R-:W-:-:S09]  /*0070*/  UISETP.GT.U32.AND UP0, UPT, UR5, 0x3ff, UPT ;  /* 0x000003ff0500788c */ /* 0x000fd2000bf04070 */
[----:B--23--:R-:W-:Y:S05]  /*0080*/  BRA.U UP0, `(.L_x_501) ;  /* 0x0000000900cc7547 */ /* 0x00cfea000b800000 */
[----:B------:R-:W0:Y:S02]  /*0090*/  S2R R12, SR_TID.X ;  /* 0x00000000000c7919 */ /* 0x000e240000002100 */
[----:B0-----:R-:W-:Y:S01]  /*00a0*/  ISETP.GE.U32.AND P5, PT, R12, UR5, PT ;  /* 0x000000050c007c0c */ /* 0x001fe2000bfa6070 */
[----:B------:R-:W-:-:S12]  /*00b0*/  IMAD.MOV.U32 R0, RZ, RZ, R12 ;  /* 0x000000ffff007224 */ /* 0x000fd800078e000c */
[----:B------:R-:W0:Y:S01]  /*00c0*/  @!P5 LDC.64 R4, c[0x0][0x390] ;  /* 0x0000e400ff04db82 */ /* 0x000e220000000a00 */
[C---:B------:R-:W-:Y:S02]  /*00d0*/  @!P5 VIADD R12, R0.reuse, 0x80 ;  /* 0x00000080000cd836 */ /* 0x040fe40000000000 */
[----:B------:R-:W-:-:S03]  /*00e0*/  @!P5 VIADD R3, R0, UR4 ;  /* 0x000000040003dc36 */ /* 0x000fc60008000000 */
[----:B------:R-:W-:-:S13]  /*00f0*/  ISETP.GE.U32.AND P3, PT, R12, UR5, PT ;  /* 0x000000050c007c0c */ /* 0x000fda000bf66070 */
[----:B------:R-:W1:Y:S01]  /*0100*/  @!P3 LDC.64 R6, c[0x0][0x390] ;  /* 0x0000e400ff06bb82 */ /* 0x000e620000000a00 */
[----:B0-----:R-:W-:-:S05]  /*0110*/  @!P5 IADD3 R2, P0, PT, R3, R4, RZ ;  /* 0x000000040302d210 */ /* 0x001fca0007f1e0ff */
[----:B------:R-:W-:-:S05]  /*0120*/  @!P5 IMAD.X R3, RZ, RZ, R5, P0 ;  /* 0x000000ffff03d224 */ /* 0x000fca00000e0605 */
[----:B------:R-:W2:Y:S01]  /*0130*/  @!P5 LDG.E.U8 R2, desc[UR10][R2.64] ;  /* 0x0000000a0202d981 */ /* 0x000ea2000c1e1100 */
[----:B------:R-:W-:-:S05]  /*0140*/  @!P3 VIADD R5, R12, UR4 ;  /* 0x000000040c05bc36 */ /* 0x000fca0008000000 */
[----:B-1----:R-:W-:-:S05]  /*0150*/  @!P3 IADD3 R4, P0, PT, R5, R6, RZ ;  /* 0x000000060504b210 */ /* 0x002fca0007f1e0ff */
[----:B------:R-:W-:-:S05]  /*0160*/  @!P3 IMAD.X R5, RZ, RZ, R7, P0 ;  /* 0x000000ffff05b224 */ /* 0x000fca00000e0607 */
[----:B------:R-:W3:Y:S01]  /*0170*/  @!P3 LDG.E.U8 R4, desc[UR10][R4.64] ;  /* 0x0000000a0404b981 */ /* 0x000ee2000c1e1100 */
[----:B------:R-:W-:Y:S01]  /*0180*/  @!P3 VIADD R12, R12, 0x80 ;  /* 0x000000800c0cb836 */ /* 0x000fe20000000000 */
[----:B------:R-:W-:Y:S02]  /*0190*/  PRMT R13, RZ, 0x7610, R13 ;  /* 0x00007610ff0d7816 */ /* 0x000fe4000000000d */
[----:B------:R-:W-:Y:S02]  /*01a0*/  PRMT R14, RZ, 0x7610, R14 ;  /* 0x00007610ff0e7816 */ /* 0x000fe4000000000e */
[----:B------:R-:W-:-:S13]  /*01b0*/  ISETP.GE.U32.AND P2, PT, R12, UR5, PT ;  /* 0x000000050c007c0c */ /* 0x000fda000bf46070 */
[C---:B------:R-:W-:Y:S01]  /*01c0*/  @!P2 VIADD R9, R12.reuse, UR4 ;  /* 0x000000040c09ac36 */ /* 0x040fe20008000000 */
[----:B------:R-:W0:Y:S01]  /*01d0*/  @!P2 LDC.64 R16, c[0x0][0x390] ;  /* 0x0000e400ff10ab82 */ /* 0x000e220000000a00 */
[----:B------:R-:W-:-:S05]  /*01e0*/  @!P2 VIADD R12, R12, 0x80 ;  /* 0x000000800c0ca836 */ /* 0x000fca0000000000 */
[----:B------:R-:W-:-:S13]  /*01f0*/  ISETP.GE.U32.AND P1, PT, R12, UR5, PT ;  /* 0x000000050c007c0c */ /* 0x000fda000bf26070 */
[C---:B------:R-:W-:Y:S01]  /*0200*/  @!P1 VIADD R19, R12.reuse, UR4 ;  /* 0x000000040c139c36 */ /* 0x040fe20008000000 */
[----:B------:R-:W1:Y:S01]  /*0210*/  @!P1 LDC.64 R6, c[0x0][0x390] ;  /* 0x0000e400ff069b82 */ /* 0x000e620000000a00 */
[----:B------:R-:W-:-:S05]  /*0220*/  @!P1 VIADD R12, R12, 0x80 ;  /* 0x000000800c0c9836 */ /* 0x000fca0000000000 */
[----:B------:R-:W-:-:S13]  /*0230*/  ISETP.GE.U32.AND P0, PT, R12, UR5, PT ;  /* 0x000000050c007c0c */ /* 0x000fda000bf06070 */
[C---:B------:R-:W-:Y:S01]  /*0240*/  @!P0 VIADD R21, R12.reuse, UR4 ;  /* 0x000000040c158c36 */ /* 0x040fe20008000000 */
[----:B------:R-:W4:Y:S01]  /*0250*/  @!P0 LDC.64 R10, c[0x0][0x390] ;  /* 0x0000e400ff0a8b82 */ /* 0x000f220000000a00 */
[----:B------:R-:W-:-:S05]  /*0260*/  @!P0 VIADD R12, R12, 0x80 ;  /* 0x000000800c0c8836 */ /* 0x000fca0000000000 */
[----:B------:R-:W-:-:S13]  /*0270*/  ISETP.GE.U32.AND P4, PT, R12, UR5, PT ;  /* 0x000000050c007c0c */ /* 0x000fda000bf86070 */
[C---:B------:R-:W-:Y:S02]  /*0280*/  @!P4 VIADD R23, R12.reuse, UR4 ;  /* 0x000000040c17cc36 */ /* 0x040fe40008000000 */
[----:B------:R-:W-:Y:S01]  /*0290*/  @!P4 VIADD R12, R12, 0x80 ;  /* 0x000000800c0cc836 */ /* 0x000fe20000000000 */
[----:B--2---:R-:W-:Y:S02]  /*02a0*/  @!P5 ISETP.NE.AND P6, PT, R2, RZ, PT ;  /* 0x000000ff0200d20c */ /* 0x004fe40003fc5270 */
[----:B------:R-:W2:Y:S02]  /*02b0*/  @!P4 LDC.64 R2, c[0x0][0x390] ;  /* 0x0000e400ff02cb82 */ /* 0x000ea40000000a00 */
[----:B------:R-:W-:Y:S02]  /*02c0*/  @!P5 SEL R13, RZ, 0x1, !P6 ;  /* 0x00000001ff0dd807 */ /* 0x000fe40007000000 */
[----:B------:R-:W-:-:S13]  /*02d0*/  ISETP.GE.U32.AND P5, PT, R12, UR5, PT ;  /* 0x000000050c007c0c */ /* 0x000fda000bfa6070 */
[----:B------:R-:W-:Y:S01]  /*02e0*/  @!P5 VIADD R15, R12, UR4 ;  /* 0x000000040c0fdc36 */ /* 0x000fe20008000000 */
[----:B---3--:R-:W-:Y:S01]  /*02f0*/  @!P3 ISETP.NE.AND P6, PT, R4, RZ, PT ;  /* 0x000000ff0400b20c */ /* 0x008fe20003fc5270 */
[----:B------:R-:W-:Y:S01]  /*0300*/  @!P5 VIADD R12, R12, 0x80 ;  /* 0x000000800c0cd836 */ /* 0x000fe20000000000 */
[----:B------:R-:W3:Y:S02]  /*0310*/  @!P5 LDC.64 R4, c[0x0][0x390] ;  /* 0x0000e400ff04db82 */ /* 0x000ee40000000a00 */
[----:B------:R-:W-:Y:S02]  /*0320*/  @!P3 SEL R14, RZ, 0x1, !P6 ;  /* 0x00000001ff0eb807 */ /* 0x000fe40007000000 */
[----:B------:R-:W-:Y:S02]  /*0330*/  ISETP.GE.U32.AND P3, PT, R12, UR5, PT ;  /* 0x000000050c007c0c */ /* 0x000fe4000bf66070 */
[----:B0-----:R-:W-:-:S05]  /*0340*/  @!P2 IADD3 R16, P6, PT, R9, R16, RZ ;  /* 0x000000100910a210 */ /* 0x001fca0007fde0ff */
[----:B------:R-:W-:Y:S01]  /*0350*/  @!P2 IMAD.X R17, RZ, RZ, R17, P6 ;  /* 0x000000ffff11a224 */ /* 0x000fe200030e0611 */
[----:B-1----:R-:W-:-:S04]  /*0360*/  @!P1 IADD3 R6, P6, PT, R19, R6, RZ ;  /* 0x0000000613069210 */ /* 0x002fc80007fde0ff */
[----:B------:R-:W5:Y:S01]  /*0370*/  @!P2 LDG.E.U8 R16, desc[UR10][R16.64] ;  /* 0x0000000a1010a981 */ /* 0x000f62000c1e1100 */
[----:B------:R-:W0:Y:S01]  /*0380*/  @!P3 LDC.64 R8, c[0x0][0x390] ;  /* 0x0000e400ff08bb82 */ /* 0x000e220000000a00 */
[----:B------:R-:W-:Y:S01]  /*0390*/  @!P1 IMAD.X R7, RZ, RZ, R7, P6 ;  /* 0x000000ffff079224 */ /* 0x000fe200030e0607 */
[----:B----4-:R-:W-:-:S05]  /*03a0*/  @!P0 IADD3 R10, P6, PT, R21, R10, RZ ;  /* 0x0000000a150a8210 */ /* 0x010fca0007fde0ff */
[----:B------:R-:W-:Y:S01]  /*03b0*/  @!P0 IMAD.X R11, RZ, RZ, R11, P6 ;  /* 0x000000ffff0b8224 */ /* 0x000fe200030e060b */
[----:B--2---:R-:W-:Y:S01]  /*03c0*/  @!P4 IADD3 R2, P6, PT, R23, R2, RZ ;  /* 0x000000021702c210 */ /* 0x004fe20007fde0ff */
[----:B------:R1:W2:Y:S04]  /*03d0*/  @!P1 LDG.E.U8 R7, desc[UR10][R6.64] ;  /* 0x0000000a06079981 */ /* 0x0002a8000c1e1100 */
[----:B------:R-:W-:Y:S01]  /*03e0*/  @!P4 IMAD.X R3, RZ, RZ, R3, P6 ;  /* 0x000000ffff03c224 */ /* 0x000fe200030e0603 */
[----:B---3--:R-:W-:Y:S01]  /*03f0*/  @!P5 IADD3 R4, P6, PT, R15, R4, RZ ;  /* 0x000000040f04d210 */ /* 0x008fe20007fde0ff */
[----:B------:R-:W-:Y:S01]  /*0400*/  @!P3 VIADD R15, R12, UR4 ;  /* 0x000000040c0fbc36 */ /* 0x000fe20008000000 */
[----:B------:R-:W3:Y:S03]  /*0410*/  @!P0 LDG.E.U8 R10, desc[UR10][R10.64] ;  /* 0x0000000a0a0a8981 */ /* 0x000ee6000c1e1100 */
[----:B------:R-:W-:Y:S01]  /*0420*/  @!P5 IMAD.X R5, RZ, RZ, R5, P6 ;  /* 0x000000ffff05d224 */ /* 0x000fe200030e0605 */
[----:B------:R4:W3:Y:S01]  /*0430*/  @!P4 LDG.E.U8 R12, desc[UR10][R2.64] ;  /* 0x0000000a020cc981 */ /* 0x0008e2000c1e1100 */
[----:B0-----:R-:W-:-:S03]  /*0440*/  @!P3 IADD3 R8, P6, PT, R15, R8, RZ ;  /* 0x000000080f08b210 */ /* 0x001fc60007fde0ff */
[----:B------:R0:W3:Y:S02]  /*0450*/  @!P5 LDG.E.U8 R15, desc[UR10][R4.64] ;  /* 0x0000000a040fd981 */ /* 0x0000e4000c1e1100 */
[----:B------:R-:W-:-:S05]  /*0460*/  @!P3 IMAD.X R9, RZ, RZ, R9, P6 ;  /* 0x000000ffff09b224 */ /* 0x000fca00030e0609 */
[----:B------:R-:W3:Y:S01]  /*0470*/  @!P3 LDG.E.U8 R8, desc[UR10][R8.64] ;  /* 0x0000000a0808b981 */ /* 0x000ee2000c1e1100 */
[----:B-1----:R-:W-:Y:S01]  /*0480*/  PRMT R6, RZ, 0x7610, R6 ;  /* 0x00007610ff067816 */ /* 0x002fe20000000006 */
[----:B------:R-:W-:Y:S01]  /*0490*/  UPRMT UR6, UR8, 0x9910, URZ ;  /* 0x0000991008067896 */ /* 0x000fe200080000ff */
[----:B----4-:R-:W-:Y:S02]  /*04a0*/  PRMT R2, RZ, 0x7610, R2 ;  /* 0x00007610ff027816 */ /* 0x010fe40000000002 */
[----:B------:R-:W-:Y:S02]  /*04b0*/  PRMT R3, R13, 0x9910, RZ ;  /* 0x000099100d037816 */ /* 0x000fe400000000ff */
[----:B0-----:R-:W-:Y:S02]  /*04c0*/  PRMT R4, RZ, 0x7610, R4 ;  /* 0x00007610ff047816 */ /* 0x001fe40000000004 */
[----:B------:R-:W-:Y:S01]  /*04d0*/  PRMT R5, R14, 0x9910, RZ ;  /* 0x000099100e057816 */ /* 0x000fe200000000ff */
[----:B------:R-:W-:Y:S04]  /*04e0*/  BSSY.RECONVERGENT B0, `(.L_x_502) ;  /* 0x0000064000007945 */ /* 0x000fe80003800200 */
[----:B------:R-:W-:Y:S01]  /*04f0*/  BSSY.RELIABLE B1, `(.L_x_503) ;  /* 0x000005b000017945 */ /* 0x000fe20003800100 */
[----:B-----5:R-:W-:-:S04]  /*0500*/  @!P2 ISETP.NE.AND P6, PT, R16, RZ, PT ;  /* 0x000000ff1000a20c */ /* 0x020fc80003fc5270 */
[----:B------:R-:W-:Y:S02]  /*0510*/  @!P2 SEL R6, RZ, 0x1, !P6 ;  /* 0x00000001ff06a807 */ /* 0x000fe40007000000 */
[----:B--2---:R-:W-:-:S04]  /*0520*/  @!P1 ISETP.NE.AND P6, PT, R7, RZ, PT ;  /* 0x000000ff0700920c */ /* 0x004fc80003fc5270 */
[----:B------:R-:W-:Y:S02]  /*0530*/  @!P1 SEL R2, RZ, 0x1, !P6 ;  /* 0x00000001ff029807 */ /* 0x000fe40007000000 */
[----:B------:R-:W-:Y:S02]  /*0540*/  PRMT R6, R6, 0x9910, RZ ;  /* 0x0000991006067816 */ /* 0x000fe400000000ff */
[----:B---3--:R-:W-:Y:S02]  /*0550*/  @!P0 ISETP.NE.AND P1, PT, R10, RZ, PT ;  /* 0x000000ff0a00820c */ /* 0x008fe40003f25270 */
[----:B------:R-:W-:Y:S02]  /*0560*/  @!P4 ISETP.NE.AND P6, PT, R12, RZ, PT ;  /* 0x000000ff0c00c20c */ /* 0x000fe40003fc5270 */
[----:B------:R-:W-:Y:S02]  /*0570*/  ISETP.NE.AND P2, PT, R3, UR6, PT ;  /* 0x0000000603007c0c */ /* 0x000fe4000bf45270 */
[----:B------:R-:W-:-:S02]  /*0580*/  PRMT R3, RZ, 0x7610, R3 ;  /* 0x00007610ff037816 */ /* 0x000fc40000000003 */
[----:B------:R-:W-:Y:S02]  /*0590*/  @!P4 SEL R4, RZ, 0x1, !P6 ;  /* 0x00000001ff04c807 */ /* 0x000fe40007000000 */
[----:B------:R-:W-:Y:S02]  /*05a0*/  @!P0 SEL R3, RZ, 0x1, !P1 ;  /* 0x00000001ff038807 */ /* 0x000fe40004800000 */
[----:B------:R-:W-:Y:S02]  /*05b0*/  @!P5 ISETP.NE.AND P4, PT, R15, RZ, PT ;  /* 0x000000ff0f00d20c */ /* 0x000fe40003f85270 */
[----:B------:R-:W-:Y:S02]  /*05c0*/  ISETP.NE.AND P0, PT, R6, UR6, PT ;  /* 0x0000000606007c0c */ /* 0x000fe4000bf05270 */
[----:B------:R-:W-:Y:S02]  /*05d0*/  PRMT R6, R2, 0x9910, RZ ;  /* 0x0000991002067816 */ /* 0x000fe400000000ff */
[----:B------:R-:W-:-:S02]  /*05e0*/  @!P3 ISETP.NE.AND P6, PT, R8, RZ, PT ;  /* 0x000000ff0800b20c */ /* 0x000fc40003fc5270 */
[----:B------:R-:W-:Y:S02]  /*05f0*/  PRMT R2, RZ, 0x7610, R2 ;  /* 0x00007610ff027816 */ /* 0x000fe40000000002 */
[----:B------:R-:W-:Y:S02]  /*0600*/  ISETP.NE.AND P1, PT, R5, UR6, PT ;  /* 0x0000000605007c0c */ /* 0x000fe4000bf25270 */
[----:B------:R-:W-:Y:S02]  /*0610*/  @!P5 SEL R2, RZ, 0x1, !P4 ;  /* 0x00000001ff02d807 */ /* 0x000fe40006000000 */
[----:B------:R-:W-:Y:S02]  /*0620*/  PRMT R3, R3, 0x9910, RZ ;  /* 0x0000991003037816 */ /* 0x000fe400000000ff */
[----:B------:R-:W-:Y:S02]  /*0630*/  PRMT R5, RZ, 0x7610, R5 ;  /* 0x00007610ff057816 */ /* 0x000fe40000000005 */
[----:B------:R-:W-:-:S02]  /*0640*/  @!P3 SEL R5, RZ, 0x1, !P6 ;  /* 0x00000001ff05b807 */ /* 0x000fc40007000000 */
[----:B------:R-:W-:Y:S02]  /*0650*/  ISETP.NE.AND P4, PT, R6, UR6, PT ;  /* 0x0000000606007c0c */ /* 0x000fe4000bf85270 */
[----:B------:R-:W-:Y:S01]  /*0660*/  PRMT R6, R2, 0x9910, RZ ;  /* 0x0000991002067816 */ /* 0x000fe200000000ff */
[----:B------:R-:W-:Y:S01]  /*0670*/  IMAD.MOV.U32 R2, RZ, RZ, R3 ;  /* 0x000000ffff027224 */ /* 0x000fe200078e0003 */
[----:B------:R-:W-:Y:S02]  /*0680*/  SEL R9, RZ, 0x1, !P1 ;  /* 0x00000001ff097807 */ /* 0x000fe40004800000 */
[----:B------:R-:W-:Y:S02]  /*0690*/  PRMT R4, R4, 0x9910, RZ ;  /* 0x0000991004047816 */ /* 0x000fe400000000ff */
[----:B------:R-:W-:Y:S02]  /*06a0*/  ISETP.GE.U32.AND P1, PT, R0, UR5, PT ;  /* 0x0000000500007c0c */ /* 0x000fe4000bf26070 */
[----:B------:R-:W-:Y:S01]  /*06b0*/  PRMT R5, R5, 0x9910, RZ ;  /* 0x0000991005057816 */ /* 0x000fe200000000ff */
[----:B------:R-:W-:Y:S01]  /*06c0*/  IMAD.MOV.U32 R3, RZ, RZ, R4 ;  /* 0x000000ffff037224 */ /* 0x000fe200078e0004 */
[----:B------:R-:W-:Y:S01]  /*06d0*/  ISETP.NE.AND P6, PT, R2, UR6, PT ;  /* 0x0000000602007c0c */ /* 0x000fe2000bfc5270 */
[----:B------:R-:W-:-:S02]  /*06e0*/  IMAD.MOV.U32 R4, RZ, RZ, R6 ;  /* 0x000000ffff047224 */ /* 0x000fc400078e0006 */
[----:B------:R-:W-:Y:S01]  /*06f0*/  IMAD.MOV.U32 R2, RZ, RZ, R5 ;  /* 0x000000ffff027224 */ /* 0x000fe200078e0005 */
[----:B------:R-:W-:Y:S02]  /*0700*/  SEL R7, RZ, 0x1, !P2 ;  /* 0x00000001ff077807 */ /* 0x000fe40005000000 */
[----:B------:R-:W-:Y:S02]  /*0710*/  ISETP.NE.AND P5, PT, R3, UR6, PT ;  /* 0x0000000603007c0c */ /* 0x000fe4000bfa5270 */
[----:B------:R-:W-:Y:S02]  /*0720*/  ISETP.NE.AND P3, PT, R4, UR6, PT ;  /* 0x0000000604007c0c */ /* 0x000fe4000bf65270 */
[----:B------:R-:W-:Y:S02]  /*0730*/  ISETP.NE.AND P2, PT, R2, UR6, PT ;  /* 0x0000000602007c0c */ /* 0x000fe4000bf45270 */
[----:B------:R-:W-:Y:S02]  /*0740*/  SEL R11, RZ, 0x1, !P0 ;  /* 0x00000001ff0b7807 */ /* 0x000fe40004000000 */
[----:B------:R-:W-:-:S02]  /*0750*/  SEL R13, RZ, 0x1, !P4 ;  /* 0x00000001ff0d7807 */ /* 0x000fc40006000000 */
[----:B------:R-:W-:Y:S02]  /*0760*/  SEL R15, RZ, 0x1, !P6 ;  /* 0x00000001ff0f7807 */ /* 0x000fe40007000000 */
[----:B------:R-:W-:Y:S02]  /*0770*/  SEL R17, RZ, 0x1, !P5 ;  /* 0x00000001ff117807 */ /* 0x000fe40006800000 */
[----:B------:R-:W-:Y:S02]  /*0780*/  SEL R3, RZ, 0x1, !P3 ;  /* 0x00000001ff037807 */ /* 0x000fe40005800000 */
[----:B------:R-:W-:Y:S01]  /*0790*/  SEL R2, RZ, 0x1, !P2 ;  /* 0x00000001ff027807 */ /* 0x000fe20005000000 */
[----:B------:R-:W-:Y:S06]  /*07a0*/  @P1 BRA `(.L_x_504) ;  /* 0x0000000000381947 */ /* 0x000fec0003800000 */
[----:B------:R-:W0:Y:S01]  /*07b0*/  LDCU.64 UR6, c[0x0][0x388] ;  /* 0x00007100ff0677ac */ /* 0x000e220008000a00 */
[C---:B------:R-:W-:Y:S02]  /*07c0*/  VIADD R4, R0.reuse, UR4 ;  /* 0x0000000400047c36 */ /* 0x040fe40008000000 */
[----:B------:R-:W-:-:S03]  /*07d0*/  VIADD R0, R0, 0x80 ;  /* 0x0000008000007836 */ /* 0x000fc60000000000 */
[----:B0-----:R-:W-:-:S05]  /*07e0*/  IADD3 R4, P0, PT, R4, UR6, RZ ;  /* 0x0000000604047c10 */ /* 0x001fca000ff1e0ff */
[----:B------:R-:W-:Y:S01]  /*07f0*/  IMAD.X R5, RZ, RZ, UR7, P0 ;  /* 0x00000007ff057e24 */ /* 0x000fe200080e06ff */
[----:B------:R-:W-:-:S04]  /*0800*/  ISETP.GE.U32.AND P0, PT, R0, UR5, PT ;  /* 0x0000000500007c0c */ /* 0x000fc8000bf06070 */
[----:B------:R0:W-:Y:S09]  /*0810*/  STG.E.U8 desc[UR10][R4.64], R7 ;  /* 0x0000000704007986 */ /* 0x0001f2000c10110a */
[----:B------:R-:W-:Y:S05]  /*0820*/  @P0 BRA `(.L_x_505) ;  /* 0x0000000000380947 */ /* 0x000fea0003800000 */
[----:B------:R-:W1:Y:S01]  /*0830*/  LDCU.64 UR6, c[0x0][0x388] ;  /* 0x00007100ff0677ac */ /* 0x000e620008000a00 */
[C---:B0-----:R-:W-:Y:S02]  /*0840*/  VIADD R4, R0.reuse, UR4 ;  /* 0x0000000400047c36 */ /* 0x041fe40008000000 */
[----:B------:R-:W-:-:S03]  /*0850*/  VIADD R0, R0, 0x80 ;  /* 0x0000008000007836 */ /* 0x000fc60000000000 */
[----:B-1----:R-:W-:-:S05]  /*0860*/  IADD3 R4, P0, PT, R4, UR6, RZ ;  /* 0x0000000604047c10 */ /* 0x002fca000ff1e0ff */
[----:B------:R-:W-:-:S05]  /*0870*/  IMAD.X R5, RZ, RZ, UR7, P0 ;  /* 0x00000007ff057e24 */ /* 0x000fca00080e06ff */
[----:B------:R0:W-:Y:S03]  /*0880*/  STG.E.U8 desc[UR10][R4.64], R9 ;  /* 0x0000000904007986 */ /* 0x0001e6000c10110a */
.L_x_504:
[----:B------:R-:W-:-:S13]  /*0890*/  ISETP.GE.U32.AND P0, PT, R0, UR5, PT ;  /* 0x0000000500007c0c */ /* 0x000fda000bf06070 */
[----:B------:R-:W-:Y:S05]  /*08a0*/  @P0 BRA `(.L_x_506) ;  /* 0x0000000000380947 */ /* 0x000fea0003800000 */
[----:B------:R-:W1:Y:S01]  /*08b0*/  LDCU.64 UR6, c[0x0][0x388] ;  /* 0x00007100ff0677ac */ /* 0x000e620008000a00 */
[C---:B0-----:R-:W-:Y:S02]  /*08c0*/  VIADD R4, R0.reuse, UR4 ;  /* 0x0000000400047c36 */ /* 0x041fe40008000000 */
[----:B------:R-:W-:-:S03]  /*08d0*/  VIADD R0, R0, 0x80 ;  /* 0x0000008000007836 */ /* 0x000fc60000000000 */
[----:B-1----:R-:W-:-:S05]  /*08e0*/  IADD3 R4, P0, PT, R4, UR6, RZ ;  /* 0x0000000604047c10 */ /* 0x002fca000ff1e0ff */
[----:B------:R-:W-:-:S05]  /*08f0*/  IMAD.X R5, RZ, RZ, UR7, P0 ;  /* 0x00000007ff057e24 */ /* 0x000fca00080e06ff */
[----:B------:R1:W-:Y:S03]  /*0900*/  STG.E.U8 desc[UR10][R4.64], R11 ;  /* 0x0000000b04007986 */ /* 0x0003e6000c10110a */
.L_x_505:
[----:B------:R-:W-:-:S13]  /*0910*/  ISETP.GE.U32.AND P0, PT, R0, UR5, PT ;  /* 0x0000000500007c0c */ /* 0x000fda000bf06070 */
[----:B------:R-:W-:Y:S05]  /*0920*/  @P0 BRA `(.L_x_507) ;  /* 0x0000000000380947 */ /* 0x000fea0003800000 */
[----:B------:R-:W2:Y:S01]  /*0930*/  LDCU.64 UR6, c[0x0][0x388] ;  /* 0x00007100ff0677ac */ /* 0x000ea20008000a00 */
[C---:B01----:R-:W-:Y:S02]  /*0940*/  VIADD R4, R0.reuse, UR4 ;  /* 0x0000000400047c36 */ /* 0x043fe40008000000 */
[----:B------:R-:W-:-:S03]  /*0950*/  VIADD R0, R0, 0x80 ;  /* 0x0000008000007836 */ /* 0x000fc60000000000 */
[----:B--2---:R-:W-:-:S05]  /*0960*/  IADD3 R4, P0, PT, R4, UR6, RZ ;  /* 0x0000000604047c10 */ /* 0x004fca000ff1e0ff */
[----:B------:R-:W-:-:S05]  /*0970*/  IMAD.X R5, RZ, RZ, UR7, P0 ;  /* 0x00000007ff057e24 */ /* 0x000fca00080e06ff */
[----:B------:R1:W-:Y:S03]  /*0980*/  STG.E.U8 desc[UR10][R4.64], R13 ;  /* 0x0000000d04007986 */ /* 0x0003e6000c10110a */
.L_x_506:
        /* <DEDUP_REMOVED lines=8> */
.L_x_507:
[----:B------:R-:W-:-:S13]  /*0a10*/  ISETP.GE.U32.AND P0, PT, R0, UR5, PT ;  /* 0x0000000500007c0c */ /* 0x000fda000bf06070 */
[----:B------:R-:W-:Y:S05]  /*0a20*/  @P0 BREAK.RELIABLE B1 ;  /* 0x0000000000010942 */ /* 0x000fea0003800100 */
[----:B------:R-:W-:Y:S05]  /*0a30*/  @P0 BRA `(.L_x_509) ;  /* 0x0000000000380947 */ /* 0x000fea0003800000 */
[----:B------:R-:W3:Y:S01]  /*0a40*/  LDCU.64 UR6, c[0x0][0x388] ;  /* 0x00007100ff0677ac */ /* 0x000ee20008000a00 */
[C---:B012---:R-:W-:Y:S02]  /*0a50*/  VIADD R4, R0.reuse, UR4 ;  /* 0x0000000400047c36 */ /* 0x047fe40008000000 */
[----:B------:R-:W-:-:S03]  /*0a60*/  VIADD R0, R0, 0x80 ;  /* 0x0000008000007836 */ /* 0x000fc60000000000 */
[----:B---3--:R-:W-:-:S05]  /*0a70*/  IADD3 R4, P0, PT, R4, UR6, RZ ;  /* 0x0000000604047c10 */ /* 0x008fca000ff1e0ff */
[----:B------:R-:W-:-:S05]  /*0a80*/  IMAD.X R5, RZ, RZ, UR7, P0 ;  /* 0x00000007ff057e24 */ /* 0x000fca00080e06ff */
[----:B------:R2:W-:Y:S03]  /*0a90*/  STG.E.U8 desc[UR10][R4.64], R17 ;  /* 0x0000001104007986 */ /* 0x0005e6000c10110a */
.L_x_508:
[----:B------:R-:W-:Y:S05]  /*0aa0*/  BSYNC.RELIABLE B1 ;  /* 0x0000000000017941 */ /* 0x000fea0003800100 */
.L_x_503:
[----:B------:R-:W-:-:S13]  /*0ab0*/  ISETP.GE.U32.AND P0, PT, R0, UR5, PT ;  /* 0x0000000500007c0c */ /* 0x000fda000bf06070 */
[----:B------:R-:W3:Y:S01]  /*0ac0*/  @!P0 LDC.64 R6, c[0x0][0x388] ;  /* 0x0000e200ff068b82 */ /* 0x000ee20000000a00 */
[C---:B012---:R-:W-:Y:S02]  /*0ad0*/  @!P0 VIADD R5, R0.reuse, UR4 ;  /* 0x0000000400058c36 */ /* 0x047fe40008000000 */
[----:B------:R-:W-:-:S03]  /*0ae0*/  @!P0 VIADD R0, R0, 0x80 ;  /* 0x0000008000008836 */ /* 0x000fc60000000000 */
[----:B---3--:R-:W-:-:S05]  /*0af0*/  @!P0 IADD3 R4, P1, PT, R5, R6, RZ ;  /* 0x0000000605048210 */ /* 0x008fca0007f3e0ff */
[----:B------:R-:W-:-:S05]  /*0b00*/  @!P0 IMAD.X R5, RZ, RZ, R7, P1 ;  /* 0x000000ffff058224 */ /* 0x000fca00008e0607 */
[----:B------:R3:W-:Y:S03]  /*0b10*/  @!P0 STG.E.U8 desc[UR10][R4.64], R3 ;  /* 0x0000000304008986 */ /* 0x0007e6000c10110a */
.L_x_509:
[----:B------:R-:W-:Y:S05]  /*0b20*/  BSYNC.RECONVERGENT B0 ;  /* 0x0000000000007941 */ /* 0x000fea0003800200 */
.L_x_502:
[----:B------:R-:W-:Y:S05]  /*0b30*/  WARPSYNC.ALL ;  /* 0x0000000000007948 */ /* 0x000fea0003800000 */
[----:B------:R-:W-:-:S13]  /*0b40*/  ISETP.GE.U32.AND P0, PT, R0, UR5, PT ;  /* 0x0000000500007c0c */ /* 0x000fda000bf06070 */
[----:B------:R-:W-:Y:S05]  /*0b50*/  @P0 EXIT ;  /* 0x000000000000094d */ /* 0x000fea0003800000 */
[----:B------:R-:W0:Y:S01]  /*0b60*/  LDCU.64 UR6, c[0x0][0x388] ;  /* 0x00007100ff0677ac */ /* 0x000e220008000a00 */
[----:B------:R-:W-:-:S05]  /*0b70*/  VIADD R0, R0, UR4 ;  /* 0x0000000400007c36 */ /* 0x000fca0008000000 */
[----:B0123--:R-:W-:-:S05]  /*0b80*/  IADD3 R4, P0, PT, R0, UR6, RZ ;  /* 0x0000000600047c10 */ /* 0x00ffca000ff1e0ff */
[----:B------:R-:W-:-:S05]  /*0b90*/  IMAD.X R5, RZ, RZ, UR7, P0 ;  /* 0x00000007ff057e24 */ /* 0x000fca00080e06ff */
[----:B------:R-:W-:Y:S01]  /*0ba0*/  STG.E.U8 desc[UR10][R4.64], R2 ;  /* 0x0000000204007986 */ /* 0x000fe2000c10110a */
[----:B------:R-:W-:Y:S05]  /*0bb0*/  EXIT ;  /* 0x000000000000794d */ /* 0x000fea0003800000 */
.L_x_501:
[----:B------:R-:W0:Y:S01]  /*0bc0*/  LDCU.64 UR6, c[0x0][0x390] ;  /* 0x00007200ff0677ac */ /* 0x000e220008000a00 */
[----:B------:R-:W1:Y:S01]  /*0bd0*/  S2R R7, SR_TID.X ;  /* 0x0000000000077919 */ /* 0x000e620000002100 */
[----:B0-----:R-:W-:-:S04]  /*0be0*/  UIADD3 UR6, UP0, UPT, UR4, UR6, URZ ;  /* 0x0000000604067290 */ /* 0x001fc8000ff1e0ff */
[----:B------:R-:W-:Y:S02]  /*0bf0*/  UIADD3.X UR7, UPT, UPT, URZ, UR7, URZ, UP0, !UPT ;  /* 0x00000007ff077290 */ /* 0x000fe400087fe4ff */
[----:B------:R-:W-:-:S04]  /*0c00*/  IMAD.U32 R4, RZ, RZ, UR6 ;  /* 0x00000006ff047e24 */ /* 0x000fc8000f8e00ff */
[----:B------:R-:W-:Y:S02]  /*0c10*/  IMAD.U32 R5, RZ, RZ, UR7 ;  /* 0x00000007ff057e24 */ /* 0x000fe4000f8e00ff */
[----:B-1----:R-:W-:-:S03]  /*0c20*/  IMAD.WIDE.U32 R4, R7, 0x2, R4 ;  /* 0x0000000207047825 */ /* 0x002fc600078e0004 */
[----:B------:R-:W0:Y:S02]  /*0c30*/  LDCU.64 UR6, c[0x0][0x388] ;  /* 0x00007100ff0677ac */ /* 0x000e240008000a00 */
[----:B------:R-:W2:Y:S04]  /*0c40*/  LDG.E.U16 R6, desc[UR10][R4.64] ;  /* 0x0000000a04067981 */ /* 0x000ea8000c1e1500 */
[----:B------:R-:W3:Y:S04]  /*0c50*/  LDG.E.U16 R8, desc[UR10][R4.64+0x100] ;  /* 0x0001000a04087981 */ /* 0x000ee8000c1e1500 */
[----:B------:R-:W4:Y:S04]  /*0c60*/  LDG.E.U16 R9, desc[UR10][R4.64+0x200] ;  /* 0x0002000a04097981 */ /* 0x000f28000c1e1500 */
[----:B------:R1:W5:Y:S01]  /*0c70*/  LDG.E.U16 R10, desc[UR10][R4.64+0x300] ;  /* 0x0003000a040a7981 */ /* 0x000362000c1e1500 */
[----:B0-----:R-:W-:-:S04]  /*0c80*/  UIADD3 UR6, UP0, UPT, UR4, UR6, URZ ;  /* 0x0000000604067290 */ /* 0x001fc8000ff1e0ff */
[----:B------:R-:W-:Y:S02]  /*0c90*/  UIADD3.X UR7, UPT, UPT, URZ, UR7, URZ, UP0, !UPT ;  /* 0x00000007ff077290 */ /* 0x000fe400087fe4ff */
[----:B------:R-:W-:Y:S01]  /*0ca0*/  IMAD.U32 R2, RZ, RZ, UR6 ;  /* 0x00000006ff027e24 */ /* 0x000fe2000f8e00ff */
[----:B------:R-:W-:-:S03]  /*0cb0*/  UPRMT UR6, UR8, 0x9910, URZ ;  /* 0x0000991008067896 */ /* 0x000fc600080000ff */
[----:B------:R-:W-:Y:S02]  /*0cc0*/  IMAD.U32 R3, RZ, RZ, UR7 ;  /* 0x00000007ff037e24 */ /* 0x000fe4000f8e00ff */
[----:B------:R-:W-:Y:S01]  /*0cd0*/  IMAD.WIDE.U32 R2, R7, 0x2, R2 ;  /* 0x0000000207027825 */ /* 0x000fe200078e0002 */
[C---:B--2---:R-:W-:Y:S02]  /*0ce0*/  PRMT R0, R6.reuse, 0x7770, RZ ;  /* 0x0000777006007816 */ /* 0x044fe400000000ff */
[----:B------:R-:W-:Y:S02]  /*0cf0*/  PRMT R6, R6, 0x7771, RZ ;  /* 0x0000777106067816 */ /* 0x000fe400000000ff */
[----:B------:R-:W-:Y:S02]  /*0d00*/  ISETP.NE.AND P0, PT, R0, RZ, PT ;  /* 0x000000ff0000720c */ /* 0x000fe40003f05270 */
[C---:B---3--:R-:W-:Y:S02]  /*0d10*/  PRMT R7, R8.reuse, 0x7770, RZ ;  /* 0x0000777008077816 */ /* 0x048fe400000000ff */
[----:B------:R-:W-:-:S02]  /*0d20*/  PRMT R0, R8, 0x7771, RZ ;  /* 0x0000777108007816 */ /* 0x000fc400000000ff */
[----:B------:R-:W-:Y:S02]  /*0d30*/  ISETP.NE.AND P1, PT, R6, RZ, PT ;  /* 0x000000ff0600720c */ /* 0x000fe40003f25270 */
[----:B-1----:R-:W-:Y:S02]  /*0d40*/  SEL R4, RZ, 0x1, !P0 ;  /* 0x00000001ff047807 */ /* 0x002fe40004000000 */
[----:B------:R-:W-:Y:S02]  /*0d50*/  ISETP.NE.AND P3, PT, R7, RZ, PT ;  /* 0x000000ff0700720c */ /* 0x000fe40003f65270 */
[----:B------:R-:W-:Y:S02]  /*0d60*/  ISETP.NE.AND P0, PT, R0, RZ, PT ;  /* 0x000000ff0000720c */ /* 0x000fe40003f05270 */
[----:B------:R-:W-:Y:S02]  /*0d70*/  SEL R0, RZ, 0x1, !P1 ;  /* 0x00000001ff007807 */ /* 0x000fe40004800000 */
[----:B------:R-:W-:-:S02]  /*0d80*/  ISETP.NE.AND P2, PT, R4, UR6, PT ;  /* 0x0000000604007c0c */ /* 0x000fc4000bf45270 */
[----:B------:R-:W-:Y:S02]  /*0d90*/  SEL R4, RZ, 0x1, !P3 ;  /* 0x00000001ff047807 */ /* 0x000fe40005800000 */
[----:B------:R-:W-:Y:S02]  /*0da0*/  SEL R5, RZ, 0x1, !P0 ;  /* 0x00000001ff057807 */ /* 0x000fe40004000000 */
[C---:B----4-:R-:W-:Y:S02]  /*0db0*/  PRMT R6, R9.reuse, 0x7770, RZ ;  /* 0x0000777009067816 */ /* 0x050fe400000000ff */
[----:B------:R-:W-:Y:S02]  /*0dc0*/  ISETP.NE.AND P0, PT, R0, UR6, PT ;  /* 0x0000000600007c0c */ /* 0x000fe4000bf05270 */
[----:B------:R-:W-:Y:S02]  /*0dd0*/  PRMT R0, R9, 0x7771, RZ ;  /* 0x0000777109007816 */ /* 0x000fe400000000ff */
[----:B------:R-:W-:-:S02]  /*0de0*/  ISETP.NE.AND P1, PT, R4, UR6, PT ;  /* 0x0000000604007c0c */ /* 0x000fc4000bf25270 */
[----:B------:R-:W-:Y:S02]  /*0df0*/  ISETP.NE.AND P3, PT, R5, UR6, PT ;  /* 0x0000000605007c0c */ /* 0x000fe4000bf65270 */
[----:B------:R-:W-:Y:S02]  /*0e00*/  ISETP.NE.AND P4, PT, R6, RZ, PT ;  /* 0x000000ff0600720c */ /* 0x000fe40003f85270 */
[C---:B-----5:R-:W-:Y:S02]  /*0e10*/  PRMT R5, R10.reuse, 0x7770, RZ ;  /* 0x000077700a057816 */ /* 0x060fe400000000ff */
[----:B------:R-:W-:Y:S02]  /*0e20*/  PRMT R4, R10, 0x7771, RZ ;  /* 0x000077710a047816 */ /* 0x000fe400000000ff */
[----:B------:R-:W-:Y:S02]  /*0e30*/  ISETP.NE.AND P6, PT, R0, RZ, PT ;  /* 0x000000ff0000720c */ /* 0x000fe40003fc5270 */
[----:B------:R-:W-:-:S02]  /*0e40*/  SEL R0, RZ, 0x1, !P4 ;  /* 0x00000001ff007807 */ /* 0x000fc40006000000 */
[----:B------:R-:W-:Y:S02]  /*0e50*/  ISETP.NE.AND P4, PT, R5, RZ, PT ;  /* 0x000000ff0500720c */ /* 0x000fe40003f85270 */
[----:B------:R-:W-:Y:S02]  /*0e60*/  ISETP.NE.AND P5, PT, R4, RZ, PT ;  /* 0x000000ff0400720c */ /* 0x000fe40003fa5270 */
[----:B------:R-:W-:Y:S02]  /*0e70*/  SEL R4, RZ, 0x1, !P6 ;  /* 0x00000001ff047807 */ /* 0x000fe40007000000 */
[----:B------:R-:W-:Y:S02]  /*0e80*/  SEL R5, RZ, 0x1, !P4 ;  /* 0x00000001ff057807 */ /* 0x000fe40006000000 */
[----:B------:R-:W-:Y:S02]  /*0e90*/  SEL R6, RZ, 0x1, !P5 ;  /* 0x00000001ff067807 */ /* 0x000fe40006800000 */
[----:B------:R-:W-:-:S02]  /*0ea0*/  ISETP.NE.AND P6, PT, R0, UR6, PT ;  /* 0x0000000600007c0c */ /* 0x000fc4000bfc5270 */
        /* <DEDUP_REMOVED lines=9> */
[----:B------:R-:W-:Y:S02]  /*0f40*/  SEL R8, RZ, 0x1, !P2 ;  /* 0x00000001ff087807 */ /* 0x000fe40005000000 */
[----:B------:R-:W-:Y:S02]  /*0f50*/  SEL R11, RZ, 0x1, !P5 ;  /* 0x00000001ff0b7807 */ /* 0x000fe40006800000 */
[----:B------:R-:W-:-:S02]  /*0f60*/  PRMT R5, R5, 0x7604, R0 ;  /* 0x0000760405057816 */ /* 0x000fc40000000000 */
[----:B------:R-:W-:Y:S02]  /*0f70*/  PRMT R7, R7, 0x7604, R4 ;  /* 0x0000760407077816 */ /* 0x000fe40000000004 */
[----:B------:R-:W-:Y:S01]  /*0f80*/  PRMT R9, R9, 0x7604, R6 ;  /* 0x0000760409097816 */ /* 0x000fe20000000006 */
[----:B------:R-:W-:Y:S01]  /*0f90*/  STG.E.U16 desc[UR10][R2.64], R5 ;  /* 0x0000000502007986 */ /* 0x000fe2000c10150a */
[----:B------:R-:W-:-:S03]  /*0fa0*/  PRMT R11, R11, 0x7604, R8 ;  /* 0x000076040b0b7816 */ /* 0x000fc60000000008 */
[----:B------:R-:W-:Y:S04]  /*0fb0*/  STG.E.U16 desc[UR10][R2.64+0x100], R7 ;  /* 0x0001000702007986 */ /* 0x000fe8000c10150a */
[----:B------:R-:W-:Y:S04]  /*0fc0*/  STG.E.U16 desc[UR10][R2.64+0x200], R9 ;  /* 0x0002000902007986 */ /* 0x000fe8000c10150a */
[----:B------:R-:W-:Y:S01]  /*0fd0*/  STG.E.U16 desc[UR10][R2.64+0x300], R11 ;  /* 0x0003000b02007986 */ /* 0x000fe2000c10150a */
[----:B------:R-:W-:Y:S05]  /*0fe0*/  EXIT ;  /* 0x000000000000794d */ /* 0x000fea0003800000 */
.L_x_510:
        /* <DEDUP_REMOVED lines=9> */
.L_x_26121:


//--------------------- .text._ZN2at6native29vectorized_elementwise_kernelILi4ENS0_13AUnaryFunctorIbbbNS0_17BitwiseXorFunctorIbEEEESt5arrayIPcLm2EEEEviT0_T1_ --------------------------
	.section	.text._ZN2at6native29vectorized_elementwise_kernelILi4ENS0_13AUnaryFunctorIbbbNS0_17BitwiseXorFunctorIbEEEESt5arrayIPcLm2EEEEviT0_T1_,"ax",@progbits
	.align	128
        .global         _ZN2at6native29vectorized_elementwise_kernelILi4ENS0_13AUnaryFunctorIbbbNS0_17BitwiseXorFunctorIbEEEESt5arrayIPcLm2EEEEviT0_T1_
        .type           _ZN2at6native29vectorized_elementwise_kernelILi4ENS0_13AUnaryFunctorIbbbNS0_17BitwiseXorFunctorIbEEEESt5arrayIPcLm2EEEEviT0_T1_,@function
        .size           _ZN2at6native29vectorized_elementwise_kernelILi4ENS0_13AUnaryFunctorIbbbNS0_17BitwiseXorFunctorIbEEEESt5arrayIPcLm2EEEEviT0_T1_,(.L_x_26122 - _ZN2at6native29vectorized_elementwise_kernelILi4ENS0_13AUnaryFunctorIbbbNS0_17BitwiseXorFunctorIbEEEESt5arrayIPcLm2EEEEviT0_T1_)
        .other          _ZN2at6native29vectorized_elementwise_kernelILi4ENS0_13AUnaryFunctorIbbbNS0_17BitwiseXorFunctorIbEEEESt5arrayIPcLm2EEEEviT0_T1_,@"STO_CUDA_ENTRY STV_DEFAULT"
_ZN2at6native29vectorized_elementwise_kernelILi4ENS0_13AUnaryFunctorIbbbNS0_17BitwiseXorFunctorIbEEEESt5arrayIPcLm2EEEEviT0_T1_:
.text._ZN2at6native29vectorized_elementwise_kernelILi4ENS0_13AUnaryFunctorIbbbNS0_17BitwiseXorFunctorIbEEEESt5arrayIPcLm2EEEEviT0_T1_:
        /* <DEDUP_REMOVED lines=137> */
.L_x_514:
        /* <DEDUP_REMOVED lines=8> */
.L_x_515:
        /* <DEDUP_REMOVED lines=8> */
.L_x_516:
        /* <DEDUP_REMOVED lines=8> */
.L_x_517:
        /* <DEDUP_REMOVED lines=9> */
.L_x_518:
[----:B------:R-:W-:Y:S05]  /*0aa0*/  BSYNC.RELIABLE B1 ;  /* 0x0000000000017941 */ /* 0x000fea0003800100 */
.L_x_513:
[----:B------:R-:W-:-:S13]  /*0ab0*/  ISETP.GE.U32.AND P0, PT, R0, UR5, PT ;  /* 0x0000000500007c0c */ /* 0x000fda000bf06070 */
[----:B------:R-:W3:Y:S01]  /*0ac0*/  @!P0 LDC.64 R6, c[0x0][0x388] ;  /* 0x0000e200ff068b82 */ /* 0x000ee20000000a00 */
[C---:B012---:R-:W-:Y:S02]  /*0ad0*/  @!P0 VIADD R5, R0.reuse, UR4 ;  /* 0x0000000400058c36 */ /* 0x047fe40008000000 */
[----:B------:R-:W-:-:S03]  /*0ae0*/  @!P0 VIADD R0, R0, 0x80 ;  /* 0x0000008000008836 */ /* 0x000fc60000000000 */
[----:B---3--:R-:W-:-:S05]  /*0af0*/  @!P0 IADD3 R4, P1, PT, R5, R6, RZ ;  /* 0x0000000605048210 */ /* 0x008fca0007f3e0ff */
[----:B------:R-:W-:-:S05]  /*0b00*/  @!P0 IMAD.X R5, RZ, RZ, R7, P1 ;  /* 0x000000ffff058224 */ /* 0x000fca00008e0607 */
[----:B------:R3:W-:Y:S03]  /*0b10*/  @!P0 STG.E.U8 desc[UR10][R4.64], R3 ;  /* 0x0000000304008986 */ /* 0x0007e6000c10110a */
.L_x_519:
[----:B------:R-:W-:Y:S05]  /*0b20*/  BSYNC.RECONVERGENT B0 ;  /* 0x0000000000007941 */ /* 0x000fea0003800200 */
.L_x_512:
        /* <DEDUP_REMOVED lines=9> */
.L_x_511:
[----:B------:R-:W0:Y:S01]  /*0bc0*/  LDCU.64 UR6, c[0x0][0x390] ;  /* 0x00007200ff0677ac */ /* 0x000e220008000a00 */
[----:B------:R-:W1:Y:S01]  /*0bd0*/  S2R R0, SR_TID.X ;  /* 0x0000000000007919 */ /* 0x000e620000002100 */
[----:B0-----:R-:W-:-:S04]  /*0be0*/  UIADD3 UR6, UP0, UPT, UR4, UR6, URZ ;  /* 0x0000000604067290 */ /* 0x001fc8000ff1e0ff */
[----:B------:R-:W-:Y:S02]  /*0bf0*/  UIADD3.X UR7, UPT, UPT, URZ, UR7, URZ, UP0, !UPT ;  /* 0x00000007ff077290 */ /* 0x000fe400087fe4ff */
[----:B------:R-:W-:-:S04]  /*0c00*/  IMAD.U32 R2, RZ, RZ, UR6 ;  /* 0x00000006ff027e24 */ /* 0x000fc8000f8e00ff */
[----:B------:R-:W-:Y:S02]  /*0c10*/  IMAD.U32 R3, RZ, RZ, UR7 ;  /* 0x00000007ff037e24 */ /* 0x000fe4000f8e00ff */
[----:B-1----:R-:W-:Y:S01]  /*0c20*/  IMAD.WIDE.U32 R2, R0, 0x4, R2 ;  /* 0x0000000400027825 */ /* 0x002fe200078e0002 */
[----:B------:R-:W-:Y:S02]  /*0c30*/  UPRMT UR8, UR8, 0x9910, URZ ;  /* 0x0000991008087896 */ /* 0x000fe400080000ff */
[----:B------:R-:W0:Y:S02]  /*0c40*/  LDCU.64 UR6, c[0x0][0x388] ;  /* 0x00007100ff0677ac */ /* 0x000e240008000a00 */
[----:B------:R-:W2:Y:S04]  /*0c50*/  LDG.E R4, desc[UR10][R2.64] ;  /* 0x0000000a02047981 */ /* 0x000ea8000c1e1900 */
[----:B------:R1:W3:Y:S01]  /*0c60*/  LDG.E R7, desc[UR10][R2.64+0x200] ;  /* 0x0002000a02077981 */ /* 0x0002e2000c1e1900 */
[----:B0-----:R-:W-:-:S04]  /*0c70*/  UIADD3 UR6, UP0, UPT, UR4, UR6, URZ ;  /* 0x0000000604067290 */ /* 0x001fc8000ff1e0ff */
[----:B------:R-:W-:Y:S01]  /*0c80*/  UIADD3.X UR7, UPT, UPT, URZ, UR7, URZ, UP0, !UPT ;  /* 0x00000007ff077290 */ /* 0x000fe200087fe4ff */
[C---:B--2---:R-:W-:Y:S02]  /*0c90*/  PRMT R5, R4.reuse, 0x7770, RZ ;  /* 0x0000777004057816 */ /* 0x044fe400000000ff */
[C---:B------:R-:W-:Y:S02]  /*0ca0*/  PRMT R6, R4.reuse, 0x7771, RZ ;  /* 0x0000777104067816 */ /* 0x040fe400000000ff */
[----:B------:R-:W-:Y:S02]  /*0cb0*/  ISETP.NE.AND P0, PT, R5, RZ, PT ;  /* 0x000000ff0500720c */ /* 0x000fe40003f05270 */
[C---:B------:R-:W-:Y:S02]  /*0cc0*/  PRMT R5, R4.reuse, 0x7772, RZ ;  /* 0x0000777204057816 */ /* 0x040fe400000000ff */
[----:B------:R-:W-:Y:S02]  /*0cd0*/  PRMT R4, R4, 0x7773, RZ ;  /* 0x0000777304047816 */ /* 0x000fe400000000ff */
[----:B------:R-:W-:-:S02]  /*0ce0*/  ISETP.NE.AND P1, PT, R6, RZ, PT ;  /* 0x000000ff0600720c */ /* 0x000fc40003f25270 */
[----:B------:R-:W-:Y:S02]  /*0cf0*/  ISETP.NE.AND P2, PT, R5, RZ, PT ;  /* 0x000000ff0500720c */ /* 0x000fe40003f45270 */
[----:B-1----:R-:W-:Y:S02]  /*0d00*/  SEL R2, RZ, 0x1, !P0 ;  /* 0x00000001ff027807 */ /* 0x002fe40004000000 */
[----:B------:R-:W-:Y:S02]  /*0d10*/  ISETP.NE.AND P3, PT, R4, RZ, PT ;  /* 0x000000ff0400720c */ /* 0x000fe40003f65270 */
[----:B------:R-:W-:Y:S02]  /*0d20*/  SEL R3, RZ, 0x1, !P1 ;  /* 0x00000001ff037807 */ /* 0x000fe40004800000 */
[----:B------:R-:W-:Y:S02]  /*0d30*/  SEL R4, RZ, 0x1, !P2 ;  /* 0x00000001ff047807 */ /* 0x000fe40005000000 */
[----:B------:R-:W-:-:S02]  /*0d40*/  ISETP.NE.AND P2, PT, R2, UR8, PT ;  /* 0x0000000802007c0c */ /* 0x000fc4000bf45270 */
[----:B------:R-:W-:Y:S02]  /*0d50*/  SEL R2, RZ, 0x1, !P3 ;  /* 0x00000001ff027807 */ /* 0x000fe40005800000 */
[----:B------:R-:W-:Y:S02]  /*0d60*/  ISETP.NE.AND P0, PT, R3, UR8, PT ;  /* 0x0000000803007c0c */ /* 0x000fe4000bf05270 */
[C---:B---3--:R-:W-:Y:S02]  /*0d70*/  PRMT R3, R7.reuse, 0x7770, RZ ;  /* 0x0000777007037816 */ /* 0x048fe400000000ff */
[----:B------:R-:W-:Y:S02]  /*0d80*/  ISETP.NE.AND P3, PT, R4, UR8, PT ;  /* 0x0000000804007c0c */ /* 0x000fe4000bf65270 */
[----:B------:R-:W-:Y:S02]  /*0d90*/  ISETP.NE.AND P1, PT, R2, UR8, PT ;  /* 0x0000000802007c0c */ /* 0x000fe4000bf25270 */
[----:B------:R-:W-:-:S02]  /*0da0*/  PRMT R4, R7, 0x7771, RZ ;  /* 0x0000777107047816 */ /* 0x000fc400000000ff */
[----:B------:R-:W-:Y:S02]  /*0db0*/  PRMT R2, R7, 0x7772, RZ ;  /* 0x0000777207027816 */ /* 0x000fe400000000ff */
[----:B------:R-:W-:Y:S02]  /*0dc0*/  ISETP.NE.AND P5, PT, R3, RZ, PT ;  /* 0x000000ff0300720c */ /* 0x000fe40003fa5270 */
[----:B------:R-:W-:Y:S02]  /*0dd0*/  PRMT R7, R7, 0x7773, RZ ;  /* 0x0000777307077816 */ /* 0x000fe400000000ff */
[----:B------:R-:W-:Y:S02]  /*0de0*/  ISETP.NE.AND P6, PT, R4, RZ, PT ;  /* 0x000000ff0400720c */ /* 0x000fe40003fc5270 */
[----:B------:R-:W-:Y:S02]  /*0df0*/  ISETP.NE.AND P4, PT, R2, RZ, PT ;  /* 0x000000ff0200720c */ /* 0x000fe40003f85270 */
[----:B------:R-:W-:-:S02]  /*0e00*/  SEL R2, RZ, 0x1, !P5 ;  /* 0x00000001ff027807 */ /* 0x000fc40006800000 */
[----:B------:R-:W-:Y:S02]  /*0e10*/  ISETP.NE.AND P5, PT, R7, RZ, PT ;  /* 0x000000ff0700720c */ /* 0x000fe40003fa5270 */
[----:B------:R-:W-:Y:S02]  /*0e20*/  SEL R3, RZ, 0x1, !P6 ;  /* 0x00000001ff037807 */ /* 0x000fe40007000000 */
[----:B------:R-:W-:Y:S02]  /*0e30*/  ISETP.NE.AND P6, PT, R2, UR8, PT ;  /* 0x0000000802007c0c */ /* 0x000fe4000bfc5270 */
[----:B------:R-:W-:Y:S02]  /*0e40*/  SEL R2, RZ, 0x1, !P4 ;  /* 0x00000001ff027807 */ /* 0x000fe40006000000 */
[----:B------:R-:W-:Y:S02]  /*0e50*/  SEL R4, RZ, 0x1, !P5 ;  /* 0x00000001ff047807 */ /* 0x000fe40006800000 */
[----:B------:R-:W-:-:S02]  /*0e60*/  SEL R7, RZ, 0x1, !P2 ;  /* 0x00000001ff077807 */ /* 0x000fc40005000000 */
[----:B------:R-:W-:Y:S01]  /*0e70*/  ISETP.NE.AND P4, PT, R3, UR8, PT ;  /* 0x0000000803007c0c */ /* 0x000fe2000bf85270 */
[----:B------:R-:W-:Y:S01]  /*0e80*/  IMAD.U32 R3, RZ, RZ, UR7 ;  /* 0x00000007ff037e24 */ /* 0x000fe2000f8e00ff */
[----:B------:R-:W-:Y:S01]  /*0e90*/  ISETP.NE.AND P2, PT, R2, UR8, PT ;  /* 0x0000000802007c0c */ /* 0x000fe2000bf45270 */
[----:B------:R-:W-:Y:S01]  /*0ea0*/  IMAD.U32 R2, RZ, RZ, UR6 ;  /* 0x00000006ff027e24 */ /* 0x000fe2000f8e00ff */
[----:B------:R-:W-:Y:S02]  /*0eb0*/  ISETP.NE.AND P5, PT, R4, UR8, PT ;  /* 0x0000000804007c0c */ /* 0x000fe4000bfa5270 */
[----:B------:R-:W-:Y:S01]  /*0ec0*/  SEL R6, RZ, 0x1, !P0 ;  /* 0x00000001ff067807 */ /* 0x000fe20004000000 */
[----:B------:R-:W-:Y:S01]  /*0ed0*/  IMAD.WIDE.U32 R2, R0, 0x4, R2 ;  /* 0x0000000400027825 */ /* 0x000fe200078e0002 */
[----:B------:R-:W-:Y:S02]  /*0ee0*/  SEL R4, RZ, 0x1, !P1 ;  /* 0x00000001ff047807 */ /* 0x000fe40004800000 */
[----:B------:R-:W-:-:S02]  /*0ef0*/  SEL R5, RZ, 0x1, !P3 ;  /* 0x00000001ff057807 */ /* 0x000fc40005800000 */
[----:B------:R-:W-:Y:S02]  /*0f00*/  SEL R11, RZ, 0x1, !P6 ;  /* 0x00000001ff0b7807 */ /* 0x000fe40007000000 */
[----:B------:R-:W-:Y:S02]  /*0f10*/  SEL R10, RZ, 0x1, !P4 ;  /* 0x00000001ff0a7807 */ /* 0x000fe40006000000 */
[----:B------:R-:W-:Y:S02]  /*0f20*/  SEL R9, RZ, 0x1, !P2 ;  /* 0x00000001ff097807 */ /* 0x000fe40005000000 */
[----:B------:R-:W-:Y:S02]  /*0f30*/  SEL R8, RZ, 0x1, !P5 ;  /* 0x00000001ff087807 */ /* 0x000fe40006800000 */
[----:B------:R-:W-:Y:S02]  /*0f40*/  PRMT R7, R7, 0x3340, R6 ;  /* 0x0000334007077816 */ /* 0x000fe40000000006 */
[----:B------:R-:W-:-:S02]  /*0f50*/  PRMT R4, R5, 0x3340, R4 ;  /* 0x0000334005047816 */ /* 0x000fc40000000004 */
[----:B------:R-:W-:Y:S02]  /*0f60*/  PRMT R11, R11, 0x3340, R10 ;  /* 0x000033400b0b7816 */ /* 0x000fe4000000000a */
[----:B------:R-:W-:Y:S02]  /*0f70*/  PRMT R8, R9, 0x3340, R8 ;  /* 0x0000334009087816 */ /* 0x000fe40000000008 */
[----:B------:R-:W-:Y:S02]  /*0f80*/  PRMT R7, R7, 0x5410, R4 ;  /* 0x0000541007077816 */ /* 0x000fe40000000004 */
[----:B------:R-:W-:-:S03]  /*0f90*/  PRMT R11, R11, 0x5410, R8 ;  /* 0x000054100b0b7816 */ /* 0x000fc60000000008 */
[----:B------:R-:W-:Y:S04]  /*0fa0*/  STG.E desc[UR10][R2.64], R7 ;  /* 0x0000000702007986 */ /* 0x000fe8000c10190a */
[----:B------:R-:W-:Y:S01]  /*0fb0*/  STG.E desc[UR10][R2.64+0x200], R11 ;  /* 0x0002000b02007986 */ /* 0x000fe2000c10190a */
[----:B------:R-:W-:Y:S05]  /*0fc0*/  EXIT ;  /* 0x000000000000794d */ /* 0x000fea0003800000 */
.L_x_520:
        /* <DEDUP_REMOVED lines=11> */
.L_x_26122:


//--------------------- .text._ZN2at6native29vectorized_elementwise_kernelILi8ENS0_13AUnaryFunctorIbbbNS0_17BitwiseXorFunctorIbEEEESt5arrayIPcLm2EEEEviT0_T1_ --------------------------
	.section	.text._ZN2at6native29vectorized_elementwise_kernelILi8ENS0_13AUnaryFunctorIbbbNS0_17BitwiseXorFunctorIbEEEESt5arrayIPcLm2EEEEviT0_T1_,"ax",@progbits
	.align	128
        .global         _ZN2at6native29vectorized_elementwise_kernelILi8ENS0_13AUnaryFunctorIbbbNS0_17BitwiseXorFunctorIbEEEESt5arrayIPcLm2EEEEviT0_T1_
        .type           _ZN2at6native29vectorized_elementwise_kernelILi8ENS0_13AUnaryFunctorIbbbNS0_17BitwiseXorFunctorIbEEEESt5arrayIPcLm2EEEEviT0_T1_,@function
        .size           _ZN2at6native29vectorized_elementwise_kernelILi8ENS0_13AUnaryFunctorIbbbNS0_17BitwiseXorFunctorIbEEEESt5arrayIPcLm2EEEEviT0_T1_,(.L_x_26123 - _ZN2at6native29vectorized_elementwise_kernelILi8ENS0_13AUnaryFunctorIbbbNS0_17BitwiseXorFunctorIbEEEESt5arrayIPcLm2EEEEviT0_T1_)
        .other          _ZN2at6native29vectorized_elementwise_kernelILi8ENS0_13AUnaryFunctorIbbbNS0_17BitwiseXorFunctorIbEEEESt5arrayIPcLm2EEEEviT0_T1_,@"STO_CUDA_ENTRY STV_DEFAULT"
_ZN2at6native29vectorized_elementwise_kernelILi8ENS0_13AUnaryFunctorIbbbNS0_17BitwiseXorFunctorIbEEEESt5arrayIPcLm2EEEEviT0_T1_:
.text._ZN2at6native29vectorized_elementwise_kernelILi8ENS0_13AUnaryFunctorIbbbNS0_17BitwiseXorFunctorIbEEEESt5arrayIPcLm2EEEEviT0_T1_:
        /* <DEDUP_REMOVED lines=137> */
.L_x_524:
        /* <DEDUP_REMOVED lines=8> */
.L_x_525:
        /* <DEDUP_REMOVED lines=8> */
.L_x_526:
        /* <DEDUP_REMOVED lines=8> */
.L_x_527:
        /* <DEDUP_REMOVED lines=9> */
.L_x_528:
[----:B------:R-:W-:Y:S05]  /*0aa0*/  BSYNC.RELIABLE B1 ;  /* 0x0000000000017941 */ /* 0x000fea0003800100 */
.L_x_523:
[----:B------:R-:W-:-:S13]  /*0ab0*/  ISETP.GE.U32.AND P0, PT, R0, UR5, PT ;  /* 0x0000000500007c0c */ /* 0x000fda000bf06070 */
[----:B------:R-:W3:Y:S01]  /*0ac0*/  @!P0 LDC.64 R6, c[0x0][0x388] ;  /* 0x0000e200ff068b82 */ /* 0x000ee20000000a00 */
[C---:B012---:R-:W-:Y:S02]  /*0ad0*/  @!P0 VIADD R5, R0.reuse, UR4 ;  /* 0x0000000400058c36 */ /* 0x047fe40008000000 */
[----:B------:R-:W-:-:S03]  /*0ae0*/  @!P0 VIADD R0, R0, 0x80 ;  /* 0x0000008000008836 */ /* 0x000fc60000000000 */
[----:B---3--:R-:W-:-:S05]  /*0af0*/  @!P0 IADD3 R4, P1, PT, R5, R6, RZ ;  /* 0x0000000605048210 */ /* 0x008fca0007f3e0ff */
[----:B------:R-:W-:-:S05]  /*0b00*/  @!P0 IMAD.X R5, RZ, RZ, R7, P1 ;  /* 0x000000ffff058224 */ /* 0x000fca00008e0607 */
[----:B------:R3:W-:Y:S03]  /*0b10*/  @!P0 STG.E.U8 desc[UR10][R4.64], R3 ;  /* 0x0000000304008986 */ /* 0x0007e6000c10110a */
.L_x_529:
[----:B------:R-:W-:Y:S05]  /*0b20*/  BSYNC.RECONVERGENT B0 ;  /* 0x0000000000007941 */ /* 0x000fea0003800200 */
.L_x_522:
        /* <DEDUP_REMOVED lines=9> */
.L_x_521:
[----:B------:R-:W0:Y:S01]  /*0bc0*/  LDCU.64 UR6, c[0x0][0x390] ;  /* 0x00007200ff0677ac */ /* 0x000e220008000a00 */
[----:B------:R-:W1:Y:S01]  /*0bd0*/  S2R R0, SR_TID.X ;  /* 0x0000000000007919 */ /* 0x000e620000002100 */
[----:B0-----:R-:W-:-:S04]  /*0be0*/  UIADD3 UR6, UP0, UPT, UR4, UR6, URZ ;  /* 0x0000000604067290 */ /* 0x001fc8000ff1e0ff */
[----:B------:R-:W-:Y:S02]  /*0bf0*/  UIADD3.X UR7, UPT, UPT, URZ, UR7, URZ, UP0, !UPT ;  /* 0x00000007ff077290 */ /* 0x000fe400087fe4ff */
[----:B------:R-:W-:-:S04]  /*0c00*/  IMAD.U32 R2, RZ, RZ, UR6 ;  /* 0x00000006ff027e24 */ /* 0x000fc8000f8e00ff */
[----:B------:R-:W-:Y:S02]  /*0c10*/  IMAD.U32 R3, RZ, RZ, UR7 ;  /* 0x00000007ff037e24 */ /* 0x000fe4000f8e00ff */
[----:B-1----:R-:W-:-:S03]  /*0c20*/  IMAD.WIDE.U32 R2, R0, 0x8, R2 ;  /* 0x0000000800027825 */ /* 0x002fc600078e0002 */
[----:B------:R-:W0:Y:S03]  /*0c30*/  LDCU.64 UR6, c[0x0][0x388] ;  /* 0x00007100ff0677ac */ /* 0x000e260008000a00 */
[----:B------:R-:W2:Y:S01]  /*0c40*/  LDG.E.64 R2, desc[UR10][R2.64] ;  /* 0x0000000a02027981 */ /* 0x000ea2000c1e1b00 */
[----:B------:R-:W-:Y:S02]  /*0c50*/  UPRMT UR8, UR8, 0x9910, URZ ;  /* 0x0000991008087896 */ /* 0x000fe400080000ff */
[----:B0-----:R-:W-:-:S04]  /*0c60*/  UIADD3 UR6, UP0, UPT, UR4, UR6, URZ ;  /* 0x0000000604067290 */ /* 0x001fc8000ff1e0ff */
[----:B------:R-:W-:Y:S01]  /*0c70*/  UIADD3.X UR7, UPT, UPT, URZ, UR7, URZ, UP0, !UPT ;  /* 0x00000007ff077290 */ /* 0x000fe200087fe4ff */
[C---:B--2---:R-:W-:Y:S02]  /*0c80*/  PRMT R4, R2.reuse, 0x7773, RZ ;  /* 0x0000777302047816 */ /* 0x044fe400000000ff */
[----:B------:R-:W-:Y:S02]  /*0c90*/  PRMT R5, R2, 0x7772, RZ ;  /* 0x0000777202057816 */ /* 0x000fe400000000ff */
[----:B------:R-:W-:Y:S02]  /*0ca0*/  ISETP.NE.AND P3, PT, R4, RZ, PT ;  /* 0x000000ff0400720c */ /* 0x000fe40003f65270 */
[----:B------:R-:W-:Y:S02]  /*0cb0*/  PRMT R4, R3, 0x7773, RZ ;  /* 0x0000777303047816 */ /* 0x000fe400000000ff */
[----:B------:R-:W-:Y:S02]  /*0cc0*/  PRMT R7, R2, 0x7770, RZ ;  /* 0x0000777002077816 */ /* 0x000fe400000000ff */
[----:B------:R-:W-:-:S02]  /*0cd0*/  ISETP.NE.AND P0, PT, R4, RZ, PT ;  /* 0x000000ff0400720c */ /* 0x000fc40003f05270 */
[----:B------:R-:W-:Y:S02]  /*0ce0*/  PRMT R6, R2, 0x7771, RZ ;  /* 0x0000777102067816 */ /* 0x000fe400000000ff */
[C---:B------:R-:W-:Y:S02]  /*0cf0*/  PRMT R4, R3.reuse, 0x7770, RZ ;  /* 0x0000777003047816 */ /* 0x040fe400000000ff */
[C---:B------:R-:W-:Y:S02]  /*0d00*/  PRMT R2, R3.reuse, 0x7772, RZ ;  /* 0x0000777203027816 */ /* 0x040fe400000000ff */
[----:B------:R-:W-:Y:S02]  /*0d10*/  PRMT R3, R3, 0x7771, RZ ;  /* 0x0000777103037816 */ /* 0x000fe400000000ff */
[----:B------:R-:W-:Y:S02]  /*0d20*/  ISETP.NE.AND P4, PT, R5, RZ, PT ;  /* 0x000000ff0500720c */ /* 0x000fe40003f85270 */
[----:B------:R-:W-:-:S02]  /*0d30*/  ISETP.NE.AND P2, PT, R4, RZ, PT ;  /* 0x000000ff0400720c */ /* 0x000fc40003f45270 */
[----:B------:R-:W-:Y:S02]  /*0d40*/  ISETP.NE.AND P5, PT, R7, RZ, PT ;  /* 0x000000ff0700720c */ /* 0x000fe40003fa5270 */
[----:B------:R-:W-:Y:S02]  /*0d50*/  SEL R4, RZ, 0x1, !P3 ;  /* 0x00000001ff047807 */ /* 0x000fe40005800000 */
[----:B------:R-:W-:Y:S02]  /*0d60*/  ISETP.NE.AND P3, PT, R3, RZ, PT ;  /* 0x000000ff0300720c */ /* 0x000fe40003f65270 */
[----:B------:R-:W-:Y:S02]  /*0d70*/  SEL R3, RZ, 0x1, !P4 ;  /* 0x00000001ff037807 */ /* 0x000fe40006000000 */
[----:B------:R-:W-:Y:S02]  /*0d80*/  ISETP.NE.AND P6, PT, R6, RZ, PT ;  /* 0x000000ff0600720c */ /* 0x000fe40003fc5270 */
[----:B------:R-:W-:-:S02]  /*0d90*/  ISETP.NE.AND P1, PT, R2, RZ, PT ;  /* 0x000000ff0200720c */ /* 0x000fc40003f25270 */
[----:B------:R-:W-:Y:S02]  /*0da0*/  SEL R2, RZ, 0x1, !P5 ;  /* 0x00000001ff027807 */ /* 0x000fe40006800000 */
[----:B------:R-:W-:Y:S02]  /*0db0*/  ISETP.NE.AND P5, PT, R3, UR8, PT ;  /* 0x0000000803007c0c */ /* 0x000fe4000bfa5270 */
[----:B------:R-:W-:Y:S02]  /*0dc0*/  SEL R3, RZ, 0x1, !P6 ;  /* 0x00000001ff037807 */ /* 0x000fe40007000000 */
[----:B------:R-:W-:Y:S02]  /*0dd0*/  ISETP.NE.AND P6, PT, R2, UR8, PT ;  /* 0x0000000802007c0c */ /* 0x000fe4000bfc5270 */
[----:B------:R-:W-:Y:S02]  /*0de0*/  SEL R2, RZ, 0x1, !P1 ;  /* 0x00000001ff027807 */ /* 0x000fe40004800000 */
[----:B------:R-:W-:-:S02]  /*0df0*/  ISETP.NE.AND P4, PT, R4, UR8, PT ;  /* 0x0000000804007c0c */ /* 0x000fc4000bf85270 */
[----:B------:R-:W-:Y:S02]  /*0e00*/  SEL R4, RZ, 0x1, !P0 ;  /* 0x00000001ff047807 */ /* 0x000fe40004000000 */
[----:B------:R-:W-:Y:S02]  /*0e10*/  ISETP.NE.AND P0, PT, R3, UR8, PT ;  /* 0x0000000803007c0c */ /* 0x000fe4000bf05270 */
[----:B------:R-:W-:Y:S02]  /*0e20*/  ISETP.NE.AND P1, PT, R2, UR8, PT ;  /* 0x0000000802007c0c */ /* 0x000fe4000bf25270 */
[----:B------:R-:W-:Y:S02]  /*0e30*/  SEL R2, RZ, 0x1, !P2 ;  /* 0x00000001ff027807 */ /* 0x000fe40005000000 */
[----:B------:R-:W-:Y:S02]  /*0e40*/  SEL R3, RZ, 0x1, !P3 ;  /* 0x00000001ff037807 */ /* 0x000fe40005800000 */
[----:B------:R-:W-:-:S02]  /*0e50*/  SEL R8, RZ, 0x1, !P4 ;  /* 0x00000001ff087807 */ /* 0x000fc40006000000 */
[----:B------:R-:W-:Y:S02]  /*0e60*/  ISETP.NE.AND P2, PT, R4, UR8, PT ;  /* 0x0000000804007c0c */ /* 0x000fe4000bf45270 */
[----:B------:R-:W-:Y:S01]  /*0e70*/  ISETP.NE.AND P3, PT, R2, UR8, PT ;  /* 0x0000000802007c0c */ /* 0x000fe2000bf65270 */
[----:B------:R-:W-:Y:S01]  /*0e80*/  IMAD.U32 R2, RZ, RZ, UR6 ;  /* 0x00000006ff027e24 */ /* 0x000fe2000f8e00ff */
[----:B------:R-:W-:Y:S01]  /*0e90*/  ISETP.NE.AND P4, PT, R3, UR8, PT ;  /* 0x0000000803007c0c */ /* 0x000fe2000bf85270 */
[----:B------:R-:W-:Y:S01]  /*0ea0*/  IMAD.U32 R3, RZ, RZ, UR7 ;  /* 0x00000007ff037e24 */ /* 0x000fe2000f8e00ff */
[----:B------:R-:W-:Y:S02]  /*0eb0*/  SEL R9, RZ, 0x1, !P5 ;  /* 0x00000001ff097807 */ /* 0x000fe40006800000 */
[----:B------:R-:W-:Y:S01]  /*0ec0*/  SEL R10, RZ, 0x1, !P0 ;  /* 0x00000001ff0a7807 */ /* 0x000fe20004000000 */
[----:B------:R-:W-:Y:S01]  /*0ed0*/  IMAD.WIDE.U32 R2, R0, 0x8, R2 ;  /* 0x0000000800027825 */ /* 0x000fe200078e0002 */
        /* <DEDUP_REMOVED lines=10> */
[----:B------:R-:W-:-:S05]  /*0f80*/  PRMT R7, R7, 0x5410, R4 ;  /* 0x0000541007077816 */ /* 0x000fca0000000004 */
[----:B------:R-:W-:Y:S01]  /*0f90*/  STG.E.64 desc[UR10][R2.64], R6 ;  /* 0x0000000602007986 */ /* 0x000fe2000c101b0a */
[----:B------:R-:W-:Y:S05]  /*0fa0*/  EXIT ;  /* 0x000000000000794d */ /* 0x000fea0003800000 */
.L_x_530:
        /* <DEDUP_REMOVED lines=13> */
.L_x_26123:


//--------------------- .text._ZN2at6native18elementwise_kernelILi128ELi4EZNS0_15gpu_kernel_implINS0_13BinaryFunctorIbbbNS0_17BitwiseXorFunctorIbEEEEEEvRNS_18TensorIteratorBaseERKT_EUliE_EEviT1_ --------------------------
	.section	.text._ZN2at6native18elementwise_kernelILi128ELi4EZNS0_15gpu_kernel_implINS0_13BinaryFunctorIbbbNS0_17BitwiseXorFunctorIbEEEEEEvRNS_18TensorIteratorBaseERKT_EUliE_EEviT1_,"ax",@progbits
	.align	128
        .global         _ZN2at6native18elementwise_kernelILi128ELi4EZNS0_15gpu_kernel_implINS0_13BinaryFunctorIbbbNS0_17BitwiseXorFunctorIbEEEEEEvRNS_18TensorIteratorBaseERKT_EUliE_EEviT1_
        .type           _ZN2at6native18elementwise_kernelILi128ELi4EZNS0_15gpu_kernel_implINS0_13BinaryFunctorIbbbNS0_17BitwiseXorFunctorIbEEEEEEvRNS_18TensorIteratorBaseERKT_EUliE_EEviT1_,@function
        .size           _ZN2at6native18elementwise_kernelILi128ELi4EZNS0_15gpu_kernel_implINS0_13BinaryFunctorIbbbNS0_17BitwiseXorFunctorIbEEEEEEvRNS_18TensorIteratorBaseERKT_EUliE_EEviT1_,(.L_x_26124 - _ZN2at6native18elementwise_kernelILi128ELi4EZNS0_15gpu_kernel_implINS0_13BinaryFunctorIbbbNS0_17BitwiseXorFunctorIbEEEEEEvRNS_18TensorIteratorBaseERKT_EUliE_EEviT1_)
        .other          _ZN2at6native18elementwise_kernelILi128ELi4EZNS0_15gpu_kernel_implINS0_13BinaryFunctorIbbbNS0_17BitwiseXorFunctorIbEEEEEEvRNS_18TensorIteratorBaseERKT_EUliE_EEviT1_,@"STO_CUDA_ENTRY STV_DEFAULT"
_ZN2at6native18elementwise_kernelILi128ELi4EZNS0_15gpu_kernel_implINS0_13BinaryFunctorIbbbNS0_17BitwiseXorFunctorIbEEEEEEvRNS_18TensorIteratorBaseERKT_EUliE_EEviT1_:
.text._ZN2at6native18elementwise_kernelILi128ELi4EZNS0_15gpu_kernel_implINS0_13BinaryFunctorIbbbNS0_17BitwiseXorFunctorIbEEEEEEvRNS_18TensorIteratorBaseERKT_EUliE_EEviT1_:
        /* <DEDUP_REMOVED lines=20> */
[----:B------:R-:W-:Y:S02]  /*0140*/  IMAD.MOV.U32 R0, RZ, RZ, RZ ;  /* 0x000000ffff007224 */ /* 0x000fe400078e00ff */
[----:B------:R-:W-:-:S04]  /*0150*/  IMAD.MOV.U32 R16, RZ, RZ, RZ ;  /* 0x000000ffff107224 */ /* 0x000fc800078e00ff */
[----:B------:R-:W-:Y:S05]  /*0160*/  BRA.U !UP0, `(.L_x_533) ;  /* 0x0000001508707547 */ /* 0x000fea000b800000 */
[----:B------:R-:W0:Y:S01]  /*0170*/  LDCU.64 UR4, c[0x0][0x390] ;  /* 0x00007200ff0477ac */ /* 0x000e220008000a00 */
[----:B------:R-:W-:Y:S01]  /*0180*/  HFMA2 R16, -RZ, RZ, 0, 0 ;  /* 0x00000000ff107431 */ /* 0x000fe200000001ff */
[----:B------:R-:W1:Y:S01]  /*0190*/  LDCU UR6, c[0x0][0x38c] ;  /* 0x00007180ff0677ac */ /* 0x000e620008000800 */
[----:B------:R-:W2:Y:S01]  /*01a0*/  LDCU.64 UR8, c[0x0][0x4b8] ;  /* 0x00009700ff0877ac */ /* 0x000ea20008000a00 */
[----:B------:R-:W-:Y:S02]  /*01b0*/  UISETP.NE.AND UP0, UPT, UR41, URZ, UPT ;  /* 0x000000ff2900728c */ /* 0x000fe4000bf05270 */
[----:B0-----:R-:W-:Y:S01]  /*01c0*/  IMAD.HI.U32 R2, R17, UR4, R16 ;  /* 0x0000000411027c27 */ /* 0x001fe2000f8e0010 */
[----:B------:R-:W0:Y:S04]  /*01d0*/  LDCU UR4, c[0x0][0x4c0] ;  /* 0x00009800ff0477ac */ /* 0x000e280008000800 */
[----:B------:R-:W-:-:S05]  /*01e0*/  SHF.R.U32.HI R3, RZ, UR5, R2 ;  /* 0x00000005ff037c19 */ /* 0x000fca0008011602 */
[----:B------:R-:W-:-:S04]  /*01f0*/  IMAD.MOV R18, RZ, RZ, -R3 ;  /* 0x000000ffff127224 */ /* 0x000fc800078e0a03 */
[----:B-1----:R-:W-:-:S04]  /*0200*/  IMAD R18, R18, UR6, R17 ;  /* 0x0000000612127c24 */ /* 0x002fc8000f8e0211 */
[C---:B--2---:R-:W-:Y:S02]  /*0210*/  IMAD R16, R18.reuse, UR8, RZ ;  /* 0x0000000812107c24 */ /* 0x044fe4000f8e02ff */
[C---:B------:R-:W-:Y:S02]  /*0220*/  IMAD R0, R18.reuse, UR9, RZ ;  /* 0x0000000912007c24 */ /* 0x040fe4000f8e02ff */
[----:B0-----:R-:W-:Y:S01]  /*0230*/  IMAD R18, R18, UR4, RZ ;  /* 0x0000000412127c24 */ /* 0x001fe2000f8e02ff */
[----:B------:R-:W-:Y:S06]  /*0240*/  BRA.U !UP0, `(.L_x_533) ;  /* 0x0000001508387547 */ /* 0x000fec000b800000 */
[----:B------:R-:W0:Y:S01]  /*0250*/  LDCU.64 UR6, c[0x0][0x398] ;  /* 0x00007300ff0677ac */ /* 0x000e220008000a00 */
[----:B------:R-:W-:Y:S01]  /*0260*/  IMAD.MOV.U32 R2, RZ, RZ, RZ ;  /* 0x000000ffff027224 */ /* 0x000fe200078e00ff */
[----:B------:R-:W1:Y:S01]  /*0270*/  LDCU UR4, c[0x0][0x3a0] ;  /* 0x00007400ff0477ac */ /* 0x000e620008000800 */
[----:B------:R-:W2:Y:S01]  /*0280*/  LDCU UR5, c[0x0][0x4c4] ;  /* 0x00009880ff0577ac */ /* 0x000ea20008000800 */
[----:B------:R-:W3:Y:S01]  /*0290*/  LDCU.64 UR8, c[0x0][0x4c8] ;  /* 0x00009900ff0877ac */ /* 0x000ee20008000a00 */
[----:B------:R-:W-:Y:S01]  /*02a0*/  UISETP.NE.AND UP0, UPT, UR38, 0x2, UPT ;  /* 0x000000022600788c */ /* 0x000fe2000bf05270 */
[----:B0-----:R-:W-:-:S05]  /*02b0*/  IMAD.HI.U32 R4, R3, UR7, R2 ;  /* 0x0000000703047c27 */ /* 0x001fca000f8e0002 */
[----:B-1----:R-:W-:-:S05]  /*02c0*/  SHF.R.U32.HI R5, RZ, UR4, R4 ;  /* 0x00000004ff057c19 */ /* 0x002fca0008011604 */
[----:B------:R-:W-:-:S04]  /*02d0*/  IMAD.MOV R2, RZ, RZ, -R5 ;  /* 0x000000ffff027224 */ /* 0x000fc800078e0a05 */
[----:B------:R-:W-:-:S04]  /*02e0*/  IMAD R3, R2, UR6, R3 ;  /* 0x0000000602037c24 */ /* 0x000fc8000f8e0203 */
[C---:B--2---:R-:W-:Y:S02]  /*02f0*/  IMAD R16, R3.reuse, UR5, R16 ;  /* 0x0000000503107c24 */ /* 0x044fe4000f8e0210 */
[C---:B---3--:R-:W-:Y:S02]  /*0300*/  IMAD R0, R3.reuse, UR8, R0 ;  /* 0x0000000803007c24 */ /* 0x048fe4000f8e0200 */
[----:B------:R-:W-:Y:S01]  /*0310*/  IMAD R18, R3, UR9, R18 ;  /* 0x0000000903127c24 */ /* 0x000fe2000f8e0212 */
[----:B------:R-:W-:Y:S06]  /*0320*/  BRA.U !UP0, `(.L_x_533) ;  /* 0x0000001508007547 */ /* 0x000fec000b800000 */
[----:B------:R-:W0:Y:S01]  /*0330*/  LDCU.64 UR4, c[0x0][0x3a8] ;  /* 0x00007500ff0477ac */ /* 0x000e220008000a00 */
[----:B------:R-:W-:Y:S01]  /*0340*/  MOV R4, RZ ;  /* 0x000000ff00047202 */ /* 0x000fe20000000f00 */
[----:B------:R-:W1:Y:S01]  /*0350*/  LDCU UR6, c[0x0][0x3a4] ;  /* 0x00007480ff0677ac */ /* 0x000e620008000800 */
[----:B------:R-:W2:Y:S01]  /*0360*/  LDCU.64 UR8, c[0x0][0x4d0] ;  /* 0x00009a00ff0877ac */ /* 0x000ea20008000a00 */
[----:B------:R-:W-:Y:S02]  /*0370*/  UISETP.NE.AND UP0, UPT, UR38, 0x3, UPT ;  /* 0x000000032600788c */ /* 0x000fe4000bf05270 */
[----:B0-----:R-:W-:Y:S01]  /*0380*/  IMAD.HI.U32 R2, R5, UR4, R4 ;  /* 0x0000000405027c27 */ /* 0x001fe2000f8e0004 */
[----:B------:R-:W0:Y:S04]  /*0390*/  LDCU UR4, c[0x0][0x4d8] ;  /* 0x00009b00ff0477ac */ /* 0x000e280008000800 */
[----:B------:R-:W-:-:S05]  /*03a0*/  SHF.R.U32.HI R3, RZ, UR5, R2 ;  /* 0x00000005ff037c19 */ /* 0x000fca0008011602 */
[----:B------:R-:W-:-:S04]  /*03b0*/  IMAD.MOV R4, RZ, RZ, -R3 ;  /* 0x000000ffff047224 */ /* 0x000fc800078e0a03 */
[----:B-1----:R-:W-:-:S04]  /*03c0*/  IMAD R5, R4, UR6, R5 ;  /* 0x0000000604057c24 */ /* 0x002fc8000f8e0205 */
[C---:B--2---:R-:W-:Y:S02]  /*03d0*/  IMAD R16, R5.reuse, UR8, R16 ;  /* 0x0000000805107c24 */ /* 0x044fe4000f8e0210 */
[C---:B------:R-:W-:Y:S02]  /*03e0*/  IMAD R0, R5.reuse, UR9, R0 ;  /* 0x0000000905007c24 */ /* 0x040fe4000f8e0200 */
[----:B0-----:R-:W-:Y:S01]  /*03f0*/  IMAD R18, R5, UR4, R18 ;  /* 0x0000000405127c24 */ /* 0x001fe2000f8e0212 */
        /* <DEDUP_REMOVED lines=16> */
[----:B------:R-:W-:Y:S01]  /*0500*/  HFMA2 R4, -RZ, RZ, 0, 0 ;  /* 0x00000000ff047431 */ /* 0x000fe200000001ff */
        /* <DEDUP_REMOVED lines=281> */
[----:B------:R-:W2:Y:S03]  /*16a0*/  LDCU.64 UR8, c[0x0][0x5d8] ;  /* 0x0000bb00ff0877ac */ /* 0x000ea60008000a00 */
[----:B0-----:R-:W-:Y:S01]  /*16b0*/  IMAD.HI.U32 R2, R5, UR4, R4 ;  /* 0x0000000405027c27 */ /* 0x001fe2000f8e0004 */
[----:B------:R-:W0:Y:S04]  /*16c0*/  LDCU UR4, c[0x0][0x5e0] ;  /* 0x0000bc00ff0477ac */ /* 0x000e280008000800 */
[----:B------:R-:W-:-:S05]  /*16d0*/  SHF.R.U32.HI R2, RZ, UR5, R2 ;  /* 0x00000005ff027c19 */ /* 0x000fca0008011602 */
[----:B------:R-:W-:-:S04]  /*16e0*/  IMAD.MOV R3, RZ, RZ, -R2 ;  /* 0x000000ffff037224 */ /* 0x000fc800078e0a02 */
[----:B-1----:R-:W-:-:S04]  /*16f0*/  IMAD R5, R3, UR6, R5 ;  /* 0x0000000603057c24 */ /* 0x002fc8000f8e0205 */
[C---:B--2---:R-:W-:Y:S02]  /*1700*/  IMAD R16, R5.reuse, UR8, R16 ;  /* 0x0000000805107c24 */ /* 0x044fe4000f8e0210 */
[C---:B------:R-:W-:Y:S02]  /*1710*/  IMAD R0, R5.reuse, UR9, R0 ;  /* 0x0000000905007c24 */ /* 0x040fe4000f8e0200 */
[----:B0-----:R-:W-:-:S07]  /*1720*/  IMAD R18, R5, UR4, R18 ;  /* 0x0000000405127c24 */ /* 0x001fce000f8e0212 */
.L_x_533:
        /* <DEDUP_REMOVED lines=16> */
[----:B--2---:R-:W-:-:S04]  /*1830*/  ISETP.NE.AND P0, PT, R2, RZ, PT ;  /* 0x000000ff0200720c */ /* 0x004fc80003f05270 */
[----:B------:R-:W-:Y:S01]  /*1840*/  P2R R19, PR, RZ, 0x1 ;  /* 0x00000001ff137803 */ /* 0x000fe20000000000 */
[----:B------:R-:W-:Y:S08]  /*1850*/  BRA `(.L_x_540) ;  /* 0x0000000800947947 */ /* 0x000ff00003800000 */
.L_x_538:
[----:B------:R-:W2:Y:S02]  /*1860*/  LDG.E.U8 R2, desc[UR36][R2.64] ;  /* 0x0000002402027981 */ /* 0x000ea4000c1e1100 */
[----:B--2---:R-:W-:-:S04]  /*1870*/  ISETP.NE.AND P0, PT, R2, RZ, PT ;  /* 0x000000ff0200720c */ /* 0x004fc80003f05270 */
[----:B------:R-:W-:Y:S01]  /*1880*/  P2R R19, PR, RZ, 0x1 ;  /* 0x00000001ff137803 */ /* 0x000fe20000000000 */
[----:B------:R-:W-:Y:S08]  /*1890*/  BRA `(.L_x_540) ;  /* 0x0000000800847947 */ /* 0x000ff00003800000 */
.L_x_537:
        /* <DEDUP_REMOVED lines=8> */
[----:B------:R-:W-:-:S04]  /*1920*/  ISETP.NE.AND.EX P0, PT, R3, RZ, PT, P0 ;  /* 0x000000ff0300720c */ /* 0x000fc80003f05300 */
[----:B------:R-:W-:Y:S01]  /*1930*/  P2R R19, PR, RZ, 0x1 ;  /* 0x00000001ff137803 */ /* 0x000fe20000000000 */
[----:B------:R-:W-:Y:S08]  /*1940*/  BRA `(.L_x_540) ;  /* 0x0000000800587947 */ /* 0x000ff00003800000 */
.L_x_542:
[----:B------:R-:W2:Y:S02]  /*1950*/  LDG.E R2, desc[UR36][R2.64] ;  /* 0x0000002402027981 */ /* 0x000ea4000c1e1900 */
[----:B--2---:R-:W-:-:S04]  /*1960*/  ISETP.NE.AND P0, PT, R2, RZ, PT ;  /* 0x000000ff0200720c */ /* 0x004fc80003f05270 */
[----:B------:R-:W-:Y:S01]  /*1970*/  P2R R19, PR, RZ, 0x1 ;  /* 0x00000001ff137803 */ /* 0x000fe20000000000 */
[----:B------:R-:W-:Y:S08]  /*1980*/  BRA `(.L_x_540) ;  /* 0x0000000800487947 */ /* 0x000ff00003800000 */
.L_x_541:
[----:B------:R-:W2:Y:S02]  /*1990*/  LDG.E.U16 R2, desc[UR36][R2.64] ;  /* 0x0000002402027981 */ /* 0x000ea4000c1e1500 */
[----:B--2---:R-:W-:-:S04]  /*19a0*/  ISETP.NE.AND P0, PT, R2, RZ, PT ;  /* 0x000000ff0200720c */ /* 0x004fc80003f05270 */
[----:B------:R-:W-:Y:S01]  /*19b0*/  P2R R19, PR, RZ, 0x1 ;  /* 0x00000001ff137803 */ /* 0x000fe20000000000 */
[----:B------:R-:W-:Y:S08]  /*19c0*/  BRA `(.L_x_540) ;  /* 0x0000000800387947 */ /* 0x000ff00003800000 */
.L_x_536:
[----:B------:R-:W-:-:S09]  /*19d0*/  UISETP.GT.AND UP0, UPT, UR4, 0x6, UPT ;  /* 0x000000060400788c */ /* 0x000fd2000bf04270 */
[----:B------:R-:W-:Y:S05]  /*19e0*/  BRA.U UP0, `(.L_x_543) ;  /* 0x0000000100347547 */ /* 0x000fea000b800000 */
[----:B------:R-:W-:-:S09]  /*19f0*/  UISETP.NE.AND UP0, UPT, UR4, 0x5, UPT ;  /* 0x000000050400788c */ /* 0x000fd2000bf05270 */
[----:B------:R-:W-:Y:S05]  /*1a00*/  BRA.U !UP0, `(.L_x_544) ;  /* 0x0000000108187547 */ /* 0x000fea000b800000 */
[----:B------:R-:W-:-:S09]  /*1a10*/  UISETP.NE.AND UP0, UPT, UR4, 0x6, UPT ;  /* 0x000000060400788c */ /* 0x000fd2000bf05270 */
[----:B------:R-:W-:Y:S05]  /*1a20*/  BRA.U UP0, `(.L_x_539) ;  /* 0x0000000500a47547 */ /* 0x000fea000b800000 */
[----:B------:R-:W2:Y:S02]  /*1a30*/  LDG.E R2, desc[UR36][R2.64] ;  /* 0x0000002402027981 */ /* 0x000ea4000c1e1900 */
[----:B--2---:R-:W-:-:S04]  /*1a40*/  FSETP.NEU.FTZ.AND P0, PT, R2, RZ, PT ;  /* 0x000000ff0200720b */ /* 0x004fc80003f1d000 */
[----:B------:R-:W-:Y:S01]  /*1a50*/  P2R R19, PR, RZ, 0x1 ;  /* 0x00000001ff137803 */ /* 0x000fe20000000000 */
[----:B------:R-:W-:Y:S08]  /*1a60*/  BRA `(.L_x_540) ;  /* 0x0000000800107947 */ /* 0x000ff00003800000 */
.L_x_544:
[----:B------:R-:W2:Y:S02]  /*1a70*/  LDG.E.U16 R0, desc[UR36][R2.64] ;  /* 0x0000002402007981 */ /* 0x000ea4000c1e1500 */
[----:B--2---:R-:W-:-:S05]  /*1a80*/  HADD2.F32 R0, -RZ, R0.H0_H0 ;  /* 0x20000000ff007230 */ /* 0x004fca0000004100 */
[----:B------:R-:W-:-:S04]  /*1a90*/  FSETP.NEU.FTZ.AND P0, PT, R0, RZ, PT ;  /* 0x000000ff0000720b */ /* 0x000fc80003f1d000 */
[----:B------:R-:W-:Y:S01]  /*1aa0*/  P2R R19, PR, RZ, 0x1 ;  /* 0x00000001ff137803 */ /* 0x000fe20000000000 */
[----:B------:R-:W-:Y:S08]  /*1ab0*/  BRA `(.L_x_540) ;  /* 0x0000000400fc7947 */ /* 0x000ff00003800000 */
.L_x_543:
        /* <DEDUP_REMOVED lines=9> */
[----:B------:R-:W-:-:S04]  /*1b50*/  PLOP3.LUT P0, PT, P0, P1, PT, 0xf8, 0x8f ;  /* 0x00000000008f781c */ /* 0x000fc80000703f70 */
[----:B------:R-:W-:Y:S01]  /*1b60*/  P2R R19, PR, RZ, 0x1 ;  /* 0x00000001ff137803 */ /* 0x000fe20000000000 */
[----:B------:R-:W-:Y:S08]  /*1b70*/  BRA `(.L_x_540) ;  /* 0x0000000400cc7947 */ /* 0x000ff00003800000 */
.L_x_546:
[----:B------:R-:W2:Y:S01]  /*1b80*/  LDG.E R2, desc[UR36][R2.64] ;  /* 0x0000002402027981 */ /* 0x000ea2000c1e1900 */
[----:B------:R-:W-:-:S04]  /*1b90*/  PLOP3.LUT P1, PT, PT, PT, PT, 0x80, 0x8 ;  /* 0x000000000008781c */ /* 0x000fc80003f2f070 */
[----:B------:R-:W-:Y:S01]  /*1ba0*/  P2R R19, PR, RZ, 0x2 ;  /* 0x00000002ff137803 */ /* 0x000fe20000000000 */
[----:B--2---:R-:W-:-:S05]  /*1bb0*/  HADD2.F32 R0, -RZ, R2.H0_H0 ;  /* 0x20000002ff007230 */ /* 0x004fca0000004100 */
[----:B------:R-:W-:-:S13]  /*1bc0*/  FSETP.NEU.FTZ.AND P0, PT, R0, RZ, PT ;  /* 0x000000ff0000720b */ /* 0x000fda0003f1d000 */
[----:B------:R-:W-:Y:S05]  /*1bd0*/  @P0 BRA `(.L_x_540) ;  /* 0x0000000400b40947 */ /* 0x000fea0003800000 */
[----:B------:R-:W-:-:S05]  /*1be0*/  HADD2.F32 R0, -RZ, R2.H1_H1 ;  /* 0x30000002ff007230 */ /* 0x000fca0000004100 */
[----:B------:R-:W-:-:S04]  /*1bf0*/  FSETP.NEU.FTZ.AND P0, PT, R0, RZ, PT ;  /* 0x000000ff0000720b */ /* 0x000fc80003f1d000 */
[----:B------:R-:W-:Y:S01]  /*1c00*/  P2R R19, PR, RZ, 0x1 ;  /* 0x00000001ff137803 */ /* 0x000fe20000000000 */
[----:B------:R-:W-:Y:S08]  /*1c10*/  BRA `(.L_x_540) ;  /* 0x0000000400a47947 */ /* 0x000ff00003800000 */
.L_x_545:
[----:B------:R-:W2:Y:S02]  /*1c20*/  LDG.E.64 R2, desc[UR36][R2.64] ;  /* 0x0000002402027981 */ /* 0x000ea4000c1e1b00 */
[----:B--2---:R-:W-:-:S06]  /*1c30*/  DSETP.NEU.AND P0, PT, R2, RZ, PT ;  /* 0x000000ff0200722a */ /* 0x004fcc0003f0d000 */
[----:B------:R-:W-:Y:S01]  /*1c40*/  P2R R19, PR, RZ, 0x1 ;  /* 0x00000001ff137803 */ /* 0x000fe20000000000 */
[----:B------:R-:W-:Y:S07]  /*1c50*/  BRA `(.L_x_540) ;  /* 0x0000000400947947 */ /* 0x000fee0003800000 */
.L_x_535:
        /* <DEDUP_REMOVED lines=9> */
[----:B--2---:R-:W-:-:S04]  /*1cf0*/  ISETP.NE.AND P0, PT, R2, RZ, PT ;  /* 0x000000ff0200720c */ /* 0x004fc80003f05270 */
[----:B------:R-:W-:Y:S01]  /*1d00*/  P2R R19, PR, RZ, 0x1 ;  /* 0x00000001ff137803 */ /* 0x000fe20000000000 */
[----:B------:R-:W-:Y:S08]  /*1d10*/  BRA `(.L_x_540) ;  /* 0x0000000400647947 */ /* 0x000ff00003800000 */
.L_x_549:
[----:B------:R-:W2:Y:S02]  /*1d20*/  LDG.E.128 R4, desc[UR36][R2.64] ;  /* 0x0000002402047981 */ /* 0x000ea4000c1e1d00 */
[----:B--2---:R-:W-:-:S06]  /*1d30*/  DSETP.NEU.AND P0, PT, R6, RZ, PT ;  /* 0x000000ff0600722a */ /* 0x004fcc0003f0d000 */
[----:B------:R-:W-:-:S06]  /*1d40*/  DSETP.NEU.OR P0, PT, R4, RZ, P0 ;  /* 0x000000ff0400722a */ /* 0x000fcc000070d400 */
[----:B------:R-:W-:Y:S01]  /*1d50*/  P2R R19, PR, RZ, 0x1 ;  /* 0x00000001ff137803 */ /* 0x000fe20000000000 */
[----:B------:R-:W-:Y:S07]  /*1d60*/  BRA `(.L_x_540) ;  /* 0x0000000400507947 */ /* 0x000fee0003800000 */
.L_x_548:
[----:B------:R-:W-:-:S09]  /*1d70*/  UISETP.NE.AND UP0, UPT, UR4, 0xf, UPT ;  /* 0x0000000f0400788c */ /* 0x000fd2000bf05270 */
[----:B------:R-:W-:Y:S05]  /*1d80*/  BRA.U !UP0, `(.L_x_550) ;  /* 0x0000000108507547 */ /* 0x000fea000b800000 */
[----:B------:R-:W-:-:S09]  /*1d90*/  UISETP.NE.AND UP0, UPT, UR4, 0x17, UPT ;  /* 0x000000170400788c */ /* 0x000fd2000bf05270 */
[----:B------:R-:W-:Y:S05]  /*1da0*/  BRA.U !UP0, `(.L_x_551) ;  /* 0x0000000108187547 */ /* 0x000fea000b800000 */
[----:B------:R-:W-:-:S09]  /*1db0*/  UISETP.NE.AND UP0, UPT, UR4, 0x18, UPT ;  /* 0x000000180400788c */ /* 0x000fd2000bf05270 */
[----:B------:R-:W-:Y:S05]  /*1dc0*/  BRA.U UP0, `(.L_x_539) ;  /* 0x0000000100bc7547 */ /* 0x000fea000b800000 */
[----:B------:R-:W2:Y:S02]  /*1dd0*/  LDG.E.U8 R2, desc[UR36][R2.64] ;  /* 0x0000002402027981 */ /* 0x000ea4000c1e1100 */
[----:B--2---:R-:W-:-:S04]  /*1de0*/  LOP3.LUT P0, RZ, R2, 0x7f, RZ, 0xc0, !PT ;  /* 0x0000007f02ff7812 */ /* 0x004fc8000780c0ff */
[----:B------:R-:W-:Y:S01]  /*1df0*/  P2R R19, PR, RZ, 0x1 ;  /* 0x00000001ff137803 */ /* 0x000fe20000000000 */
[----:B------:R-:W-:Y:S08]  /*1e00*/  BRA `(.L_x_540) ;  /* 0x0000000400287947 */ /* 0x000ff00003800000 */
.L_x_551:
[----:B------:R-:W2:Y:S02]  /*1e10*/  LDG.E.U8 R0, desc[UR36][R2.64] ;  /* 0x0000002402007981 */ /* 0x000ea4000c1e1100 */
[----:B--2---:R-:W-:-:S05]  /*1e20*/  IMAD.SHL.U32 R4, R0, 0x2000000, RZ ;  /* 0x0200000000047824 */ /* 0x004fca00078e00ff */
[----:B------:R-:W-:-:S13]  /*1e30*/  ISETP.GT.U32.AND P0, PT, R4, 0x7ffffff, PT ;  /* 0x07ffffff0400780c */ /* 0x000fda0003f04070 */
[----:B------:R-:W-:Y:S02]  /*1e40*/  @!P0 SHF.L.U32 R0, R0, 0x8, RZ ;  /* 0x0000000800008819 */ /* 0x000fe400000006ff */
[----:B------:R-:W-:Y:S02]  /*1e50*/  @P0 LEA.HI R4, R4, 0x70000000, RZ, 0x1c ;  /* 0x7000000004040811 */ /* 0x000fe400078fe0ff */
[----:B------:R-:W-:-:S04]  /*1e60*/  @!P0 LOP3.LUT R0, R0, 0x7f00, RZ, 0xc0, !PT ;  /* 0x00007f0000008812 */ /* 0x000fc800078ec0ff */
[----:B------:R-:W-:-:S05]  /*1e70*/  @!P0 LOP3.LUT R0, R0, 0x3f000000, RZ, 0xfc, !PT ;  /* 0x3f00000000008812 */ /* 0x000fca00078efcff */
[----:B------:R-:W-:Y:S01]  /*1e80*/  @!P0 FADD.FTZ R0, R0, -0.5 ;  /* 0xbf00000000008421 */ /* 0x000fe20000010000 */
[----:B------:R-:W-:-:S05]  /*1e90*/  @P0 FMUL.FTZ R0, R4, 1.9259299443872358531e-34 ;  /* 0x0780000004000820 */ /* 0x000fca0000410000 */
[----:B------:R-:W-:-:S04]  /*1ea0*/  LOP3.LUT P0, RZ, R0, 0x7fffffff, RZ, 0xc0, !PT ;  /* 0x7fffffff00ff7812 */ /* 0x000fc8000780c0ff */
[----:B------:R-:W-:Y:S01]  /*1eb0*/  P2R R19, PR, RZ, 0x1 ;  /* 0x00000001ff137803 */ /* 0x000fe20000000000 */
[----:B------:R-:W-:Y:S08]  /*1ec0*/  BRA `(.L_x_540) ;  /* 0x0000000000f87947 */ /* 0x000ff00003800000 */
.L_x_550:
[----:B------:R-:W2:Y:S02]  /*1ed0*/  LDG.E.U16 R0, desc[UR36][R2.64] ;  /* 0x0000002402007981 */ /* 0x000ea4000c1e1500 */
[----:B--2---:R-:W-:-:S05]  /*1ee0*/  IMAD.U32 R0, R0, 0x10000, RZ ;  /* 0x0001000000007824 */ /* 0x004fca00078e00ff */
[----:B------:R-:W-:-:S04]  /*1ef0*/  FSETP.NEU.FTZ.AND P0, PT, R0, RZ, PT ;  /* 0x000000ff0000720b */ /* 0x000fc80003f1d000 */
[----:B------:R-:W-:Y:S01]  /*1f00*/  P2R R19, PR, RZ, 0x1 ;  /* 0x00000001ff137803 */ /* 0x000fe20000000000 */
[----:B------:R-:W-:Y:S08]  /*1f10*/  BRA `(.L_x_540) ;  /* 0x0000000000e47947 */ /* 0x000ff00003800000 */
.L_x_547:
        /* <DEDUP_REMOVED lines=9> */
[----:B--2---:R-:W-:-:S04]  /*1fb0*/  ISETP.NE.AND P0, PT, R2, RZ, PT ;  /* 0x000000ff0200720c */ /* 0x004fc80003f05270 */
[----:B------:R-:W-:Y:S01]  /*1fc0*/  P2R R19, PR, RZ, 0x1 ;  /* 0x00000001ff137803 */ /* 0x000fe20000000000 */
[----:B------:R-:W-:Y:S08]  /*1fd0*/  BRA `(.L_x_540) ;  /* 0x0000000000b47947 */ /* 0x000ff00003800000 */
.L_x_554:
[----:B------:R-:W2:Y:S02]  /*1fe0*/  LDG.E.U8 R2, desc[UR36][R2.64] ;  /* 0x0000002402027981 */ /* 0x000ea4000c1e1100 */
[----:B--2---:R-:W-:-:S04]  /*1ff0*/  ISETP.NE.AND P0, PT, R2, RZ, PT ;  /* 0x000000ff0200720c */ /* 0x004fc80003f05270 */
[----:B------:R-:W-:Y:S01]  /*2000*/  P2R R19, PR, RZ, 0x1 ;  /* 0x00000001ff137803 */ /* 0x000fe20000000000 */
[----:B------:R-:W-:Y:S08]  /*2010*/  BRA `(.L_x_540) ;  /* 0x0000000000a47947 */ /* 0x000ff00003800000 */
.L_x_553:
[----:B------:R-:W2:Y:S02]  /*2020*/  LDG.E.U8 R2, desc[UR36][R2.64] ;  /* 0x0000002402027981 */ /* 0x000ea4000c1e1100 */
[----:B--2---:R-:W-:-:S04]  /*2030*/  ISETP.NE.AND P0, PT, R2, RZ, PT ;  /* 0x000000ff0200720c */ /* 0x004fc80003f05270 */
[----:B------:R-:W-:Y:S01]  /*2040*/  P2R R19, PR, RZ, 0x1 ;  /* 0x00000001ff137803 */ /* 0x000fe20000000000 */
[----:B------:R-:W-:Y:S08]  /*2050*/  BRA `(.L_x_540) ;  /* 0x0000000000947947 */ /* 0x000ff00003800000 */
.L_x_552:
[----:B------:R-:W-:-:S09]  /*2060*/  UISETP.NE.AND UP0, UPT, UR4, 0x1c, UPT ;  /* 0x0000001c0400788c */ /* 0x000fd2000bf05270 */
[----:B------:R-:W-:Y:S05]  /*2070*/  BRA.U !UP0, `(.L_x_555) ;  /* 0x0000000108807547 */ /* 0x000fea000b800000 */
[----:B------:R-:W-:-:S09]  /*2080*/  UISETP.NE.AND UP0, UPT, UR4, 0x1d, UPT ;  /* 0x0000001d0400788c */ /* 0x000fd2000bf05270 */
[----:B------:R-:W-:Y:S05]  /*2090*/  BRA.U !UP0, `(.L_x_556) ;  /* 0x0000000108647547 */ /* 0x000fea000b800000 */
[----:B------:R-:W-:-:S09]  /*20a0*/  UISETP.NE.AND UP0, UPT, UR4, 0x2c, UPT ;  /* 0x0000002c0400788c */ /* 0x000fd2000bf05270 */
[----:B------:R-:W-:Y:S05]  /*20b0*/  BRA.U !UP0, `(.L_x_557) ;  /* 0x00000001084c7547 */ /* 0x000fea000b800000 */
.L_x_539:
        /* <DEDUP_REMOVED lines=8> */
[----:B0-----:R-:W-:Y:S02]  /*2140*/  IMAD.U32 R4, RZ, RZ, UR4 ;  /* 0x00000004ff047e24 */ /* 0x001fe4000f8e00ff */
[----:B------:R-:W-:Y:S01]  /*2150*/  IMAD.U32 R5, RZ, RZ, UR5 ;  /* 0x00000005ff057e24 */ /* 0x000fe2000f8e00ff */
[----:B-1----:R-:W-:Y:S01]  /*2160*/  MOV R6, UR6 ;  /* 0x0000000600067c02 */ /* 0x002fe20008000f00 */
[----:B------:R-:W-:-:S02]  /*2170*/  IMAD.U32 R7, RZ, RZ, UR7 ;  /* 0x00000007ff077e24 */ /* 0x000fc4000f8e00ff */
[----:B---3--:R-:W-:Y:S02]  /*2180*/  IMAD.U32 R10, RZ, RZ, UR8 ;  /* 0x00000008ff0a7e24 */ /* 0x008fe4000f8e00ff */
[----:B------:R-:W-:-:S07]  /*2190*/  IMAD.U32 R11, RZ, RZ, UR9 ;  /* 0x00000009ff0b7e24 */ /* 0x000fce000f8e00ff */
[----:B------:R-:W-:-:S07]  /*21a0*/  LEPC R20, `(.L_x_558) ;  /* 0x000000001014794e */ /* 0x000fce0000000000 */
[----:B--2---:R-:W-:Y:S05]  /*21b0*/  CALL.ABS.NOINC R2 ;  /* 0x0000000002007343 */ /* 0x004fea0003c00000 */
.L_x_558:
[----:B------:R-:W-:-:S04]  /*21c0*/  PLOP3.LUT P0, PT, PT, PT, PT, 0x8, 0x80 ;  /* 0x000000000080781c */ /* 0x000fc80003f0e170 */
[----:B------:R-:W-:Y:S01]  /*21d0*/  P2R R19, PR, RZ, 0x1 ;  /* 0x00000001ff137803 */ /* 0x000fe20000000000 */
[----:B------:R-:W-:Y:S08]  /*21e0*/  BRA `(.L_x_540) ;  /* 0x0000000000307947 */ /* 0x000ff00003800000 */
.L_x_557:
[----:B------:R-:W2:Y:S02]  /*21f0*/  LDG.E.U8 R2, desc[UR36][R2.64] ;  /* 0x0000002402027981 */ /* 0x000ea4000c1e1100 */
[----:B--2---:R-:W-:-:S04]  /*2200*/  ISETP.NE.AND P0, PT, R2, RZ, PT ;  /* 0x000000ff0200720c */ /* 0x004fc80003f05270 */
[----:B------:R-:W-:Y:S01]  /*2210*/  P2R R19, PR, RZ, 0x1 ;  /* 0x00000001ff137803 */ /* 0x000fe20000000000 */
[----:B------:R-:W-:Y:S08]  /*2220*/  BRA `(.L_x_540) ;  /* 0x0000000000207947 */ /* 0x000ff00003800000 */
.L_x_556:
[----:B------:R-:W2:Y:S02]  /*2230*/  LDG.E.64 R2, desc[UR36][R2.64] ;  /* 0x0000002402027981 */ /* 0x000ea4000c1e1b00 */
[----:B--2---:R-:W-:-:S04]  /*2240*/  ISETP.NE.U32.AND P0, PT, R2, RZ, PT ;  /* 0x000000ff0200720c */ /* 0x004fc80003f05070 */
[----:B------:R-:W-:-:S04]  /*2250*/  ISETP.NE.AND.EX P0, PT, R3, RZ, PT, P0 ;  /* 0x000000ff0300720c */ /* 0x000fc80003f05300 */
[----:B------:R-:W-:Y:S01]  /*2260*/  P2R R19, PR, RZ, 0x1 ;  /* 0x00000001ff137803 */ /* 0x000fe20000000000 */
[----:B------:R-:W-:Y:S08]  /*2270*/  BRA `(.L_x_540) ;  /* 0x00000000000c7947 */ /* 0x000ff00003800000 */
.L_x_555:
[----:B------:R-:W2:Y:S02]  /*2280*/  LDG.E R2, desc[UR36][R2.64] ;  /* 0x0000002402027981 */ /* 0x000ea4000c1e1900 */
[----:B--2---:R-:W-:-:S04]  /*2290*/  ISETP.NE.AND P0, PT, R2, RZ, PT ;  /* 0x000000ff0200720c */ /* 0x004fc80003f05270 */
[----:B------:R-:W-:-:S09]  /*22a0*/  P2R R19, PR, RZ, 0x1 ;  /* 0x00000001ff137803 */ /* 0x000fd20000000000 */
.L_x_540:
[----:B------:R-:W-:Y:S05]  /*22b0*/  BSYNC.RECONVERGENT B6 ;  /* 0x0000000000067941 */ /* 0x000fea0003800200 */
.L_x_534:
        /* <DEDUP_REMOVED lines=18> */
.L_x_563:
[----:B------:R-:W2:Y:S02]  /*23e0*/  LDG.E.U8 R2, desc[UR36][R2.64] ;  /* 0x0000002402027981 */ /* 0x000ea4000c1e1100 */
[----:B--2---:R-:W-:Y:S01]  /*23f0*/  ISETP.NE.AND P0, PT, R2, RZ, PT ;  /* 0x000000ff0200720c */ /* 0x004fe20003f05270 */
[----:B------:R-:W-:-:S12]  /*2400*/  BRA `(.L_x_565) ;  /* 0x0000000800307947 */ /* 0x000fd80003800000 */
.L_x_562:
        /* <DEDUP_REMOVED lines=10> */
.L_x_567:
[----:B------:R-:W2:Y:S02]  /*24b0*/  LDG.E R2, desc[UR36][R2.64] ;  /* 0x0000002402027981 */ /* 0x000ea4000c1e1900 */
[----:B--2---:R-:W-:Y:S01]  /*24c0*/  ISETP.NE.AND P0, PT, R2, RZ, PT ;  /* 0x000000ff0200720c */ /* 0x004fe20003f05270 */
[----:B------:R-:W-:-:S12]  /*24d0*/  BRA `(.L_x_565) ;  /* 0x0000000400fc7947 */ /* 0x000fd80003800000 */
.L_x_566:
[----:B------:R-:W2:Y:S02]  /*24e0*/  LDG.E.U16 R2, desc[UR36][R2.64] ;  /* 0x0000002402027981 */ /* 0x000ea4000c1e1500 */
[----:B--2---:R-:W-:Y:S01]  /*24f0*/  ISETP.NE.AND P0, PT, R2, RZ, PT ;  /* 0x000000ff0200720c */ /* 0x004fe20003f05270 */
[----:B------:R-:W-:-:S12]  /*2500*/  BRA `(.L_x_565) ;  /* 0x0000000400f07947 */ /* 0x000fd80003800000 */
.L_x_561:
        /* <DEDUP_REMOVED lines=9> */
.L_x_569:
[----:B------:R-:W2:Y:S02]  /*25a0*/  LDG.E.U16 R0, desc[UR36][R2.64] ;  /* 0x0000002402007981 */ /* 0x000ea4000c1e1500 */
[----:B--2---:R-:W-:-:S05]  /*25b0*/  HADD2.F32 R0, -RZ, R0.H0_H0 ;  /* 0x20000000ff007230 */ /* 0x004fca0000004100 */
[----:B------:R-:W-:Y:S01]  /*25c0*/  FSETP.NEU.FTZ.AND P0, PT, R0, RZ, PT ;  /* 0x000000ff0000720b */ /* 0x000fe20003f1d000 */
[----:B------:R-:W-:-:S12]  /*25d0*/  BRA `(.L_x_565) ;  /* 0x0000000400bc7947 */ /* 0x000fd80003800000 */
.L_x_568:
        /* <DEDUP_REMOVED lines=11> */
.L_x_571:
        /* <DEDUP_REMOVED lines=8> */
.L_x_570:
[----:B------:R-:W2:Y:S02]  /*2710*/  LDG.E.64 R2, desc[UR36][R2.64] ;  /* 0x0000002402027981 */ /* 0x000ea4000c1e1b00 */
[----:B--2---:R-:W-:Y:S01]  /*2720*/  DSETP.NEU.AND P0, PT, R2, RZ, PT ;  /* 0x000000ff0200722a */ /* 0x004fe20003f0d000 */
[----:B------:R-:W-:-:S13]  /*2730*/  BRA `(.L_x_565) ;  /* 0x0000000400647947 */ /* 0x000fda0003800000 */
.L_x_560:
        /* <DEDUP_REMOVED lines=11> */
.L_x_574:
[----:B------:R-:W2:Y:S02]  /*27f0*/  LDG.E.128 R4, desc[UR36][R2.64] ;  /* 0x0000002402047981 */ /* 0x000ea4000c1e1d00 */
[----:B--2---:R-:W-:-:S06]  /*2800*/  DSETP.NEU.AND P0, PT, R6, RZ, PT ;  /* 0x000000ff0600722a */ /* 0x004fcc0003f0d000 */
[----:B------:R-:W-:Y:S01]  /*2810*/  DSETP.NEU.OR P0, PT, R4, RZ, P0 ;  /* 0x000000ff0400722a */ /* 0x000fe2000070d400 */
[----:B------:R-:W-:-:S13]  /*2820*/  BRA `(.L_x_565) ;  /* 0x0000000400287947 */ /* 0x000fda0003800000 */
.L_x_573:
        /* <DEDUP_REMOVED lines=9> */
.L_x_576:
        /* <DEDUP_REMOVED lines=11> */
.L_x_575:
[----:B------:R-:W2:Y:S02]  /*2970*/  LDG.E.U16 R0, desc[UR36][R2.64] ;  /* 0x0000002402007981 */ /* 0x000ea4000c1e1500 */
[----:B--2---:R-:W-:-:S05]  /*2980*/  IMAD.U32 R0, R0, 0x10000, RZ ;  /* 0x0001000000007824 */ /* 0x004fca00078e00ff */
[----:B------:R-:W-:Y:S01]  /*2990*/  FSETP.NEU.FTZ.AND P0, PT, R0, RZ, PT ;  /* 0x000000ff0000720b */ /* 0x000fe20003f1d000 */
[----:B------:R-:W-:-:S12]  /*29a0*/  BRA `(.L_x_565) ;  /* 0x0000000000c87947 */ /* 0x000fd80003800000 */
.L_x_572:
        /* <DEDUP_REMOVED lines=11> */
.L_x_579:
[----:B------:R-:W2:Y:S02]  /*2a60*/  LDG.E.U8 R2, desc[UR36][R2.64] ;  /* 0x0000002402027981 */ /* 0x000ea4000c1e1100 */
[----:B--2---:R-:W-:Y:S01]  /*2a70*/  ISETP.NE.AND P0, PT, R2, RZ, PT ;  /* 0x000000ff0200720c */ /* 0x004fe20003f05270 */
[----:B------:R-:W-:-:S12]  /*2a80*/  BRA `(.L_x_565) ;  /* 0x0000000000907947 */ /* 0x000fd80003800000 */
.L_x_578:
[----:B------:R-:W2:Y:S02]  /*2a90*/  LDG.E.U8 R2, desc[UR36][R2.64] ;  /* 0x0000002402027981 */ /* 0x000ea4000c1e1100 */
[----:B--2---:R-:W-:Y:S01]  /*2aa0*/  ISETP.NE.AND P0, PT, R2, RZ, PT ;  /* 0x000000ff0200720c */ /* 0x004fe20003f05270 */
[----:B------:R-:W-:-:S12]  /*2ab0*/  BRA `(.L_x_565) ;  /* 0x0000000000847947 */ /* 0x000fd80003800000 */
.L_x_577:
[----:B------:R-:W-:-:S09]  /*2ac0*/  UISETP.NE.AND UP0, UPT, UR4, 0x1c, UPT ;  /* 0x0000001c0400788c */ /* 0x000fd2000bf05270 */
[----:B------:R-:W-:Y:S05]  /*2ad0*/  BRA.U !UP0, `(.L_x_580) ;  /* 0x0000000108747547 */ /* 0x000fea000b800000 */
[----:B------:R-:W-:-:S09]  /*2ae0*/  UISETP.NE.AND UP0, UPT, UR4, 0x1d, UPT ;  /* 0x0000001d0400788c */ /* 0x000fd2000bf05270 */
[----:B------:R-:W-:Y:S05]  /*2af0*/  BRA.U !UP0, `(.L_x_581) ;  /* 0x00000001085c7547 */ /* 0x000fea000b800000 */
[----:B------:R-:W-:-:S09]  /*2b00*/  UISETP.NE.AND UP0, UPT, UR4, 0x2c, UPT ;  /* 0x0000002c0400788c */ /* 0x000fd2000bf05270 */
[----:B------:R-:W-:Y:S05]  /*2b10*/  BRA.U !UP0, `(.L_x_582) ;  /* 0x0000000108487547 */ /* 0x000fea000b800000 */
.L_x_564:
        /* <DEDUP_REMOVED lines=11> */
[----:B------:R-:W-:Y:S02]  /*2bd0*/  IMAD.U32 R7, RZ, RZ, UR7 ;  /* 0x00000007ff077e24 */ /* 0x000fe4000f8e00ff */
[----:B---3--:R-:W-:Y:S01]  /*2be0*/  IMAD.U32 R10, RZ, RZ, UR8 ;  /* 0x00000008ff0a7e24 */ /* 0x008fe2000f8e00ff */
[----:B------:R-:W-:-:S07]  /*2bf0*/  MOV R11, UR9 ;  /* 0x00000009000b7c02 */ /* 0x000fce0008000f00 */
[----:B------:R-:W-:-:S07]  /*2c00*/  LEPC R20, `(.L_x_583) ;  /* 0x000000001014794e */ /* 0x000fce0000000000 */
[----:B--2---:R-:W-:Y:S05]  /*2c10*/  CALL.ABS.NOINC R2 ;  /* 0x0000000002007343 */ /* 0x004fea0003c00000 */
.L_x_583:
[----:B------:R-:W-:Y:S01]  /*2c20*/  PLOP3.LUT P0, PT, PT, PT, PT, 0x8, 0x80 ;  /* 0x000000000080781c */ /* 0x000fe20003f0e170 */
[----:B------:R-:W-:-:S12]  /*2c30*/  BRA `(.L_x_565) ;  /* 0x0000000000247947 */ /* 0x000fd80003800000 */
.L_x_582:
[----:B------:R-:W2:Y:S02]  /*2c40*/  LDG.E.U8 R2, desc[UR36][R2.64] ;  /* 0x0000002402027981 */ /* 0x000ea4000c1e1100 */
[----:B--2---:R-:W-:Y:S01]  /*2c50*/  ISETP.NE.AND P0, PT, R2, RZ, PT ;  /* 0x000000ff0200720c */ /* 0x004fe20003f05270 */
[----:B------:R-:W-:-:S12]  /*2c60*/  BRA `(.L_x_565) ;  /* 0x0000000000187947 */ /* 0x000fd80003800000 */
.L_x_581:
[----:B------:R-:W2:Y:S02]  /*2c70*/  LDG.E.64 R2, desc[UR36][R2.64] ;  /* 0x0000002402027981 */ /* 0x000ea4000c1e1b00 */
[----:B--2---:R-:W-:-:S04]  /*2c80*/  ISETP.NE.U32.AND P0, PT, R2, RZ, PT ;  /* 0x000000ff0200720c */ /* 0x004fc80003f05070 */
[----:B------:R-:W-:Y:S01]  /*2c90*/  ISETP.NE.AND.EX P0, PT, R3, RZ, PT, P0 ;  /* 0x000000ff0300720c */ /* 0x000fe20003f05300 */
[----:B------:R-:W-:-:S12]  /*2ca0*/  BRA `(.L_x_565) ;  /* 0x0000000000087947 */ /* 0x000fd80003800000 */
.L_x_580:
[----:B------:R-:W2:Y:S02]  /*2cb0*/  LDG.E R2, desc[UR36][R2.64] ;  /* 0x0000002402027981 */ /* 0x000ea4000c1e1900 */
[----:B--2---:R-:W-:-:S13]  /*2cc0*/  ISETP.NE.AND P0, PT, R2, RZ, PT ;  /* 0x000000ff0200720c */ /* 0x004fda0003f05270 */
.L_x_565:
[----:B------:R-:W-:Y:S05]  /*2cd0*/  BSYNC.RECONVERGENT B6 ;  /* 0x0000000000067941 */ /* 0x000fea0003800200 */
.L_x_559:
[----:B------:R-:W0:Y:S01]  /*2ce0*/  LDCU.64 UR6, c[0x0][0x5e8] ;  /* 0x0000bd00ff0677ac */ /* 0x000e220008000a00 */
[----:B------:R-:W-:Y:S01]  /*2cf0*/  ISETP.NE.AND P1, PT, R19, RZ, PT ;  /* 0x000000ff1300720c */ /* 0x000fe20003f25270 */
[----:B------:R-:W-:Y:S01]  /*2d00*/  BSSY.RECONVERGENT B6, `(.L_x_584) ;  /* 0x00000d4000067945 */ /* 0x000fe20003800200 */
[----:B------:R-:W-:Y:S02]  /*2d10*/  UPRMT UR4, UR43, 0x9910, URZ ;  /* 0x000099102b047896 */ /* 0x000fe400080000ff */
[----:B------:R-:W-:Y:S02]  /*2d20*/  PLOP3.LUT P0, PT, P1, P0, PT, 0x28, 0x82 ;  /* 0x000000000082781c */ /* 0x000fe40000f00570 */
[----:B------:R-:W-:Y:S02]  /*2d30*/  UISETP.GT.AND UP0, UPT, UR4, 0x9, UPT ;  /* 0x000000090400788c */ /* 0x000fe4000bf04270 */
        /* <DEDUP_REMOVED lines=14> */
.L_x_588:
[----:B------:R3:W-:Y:S01]  /*2e20*/  STG.E.U8 desc[UR36][R2.64], R4 ;  /* 0x0000000402007986 */ /* 0x0007e2000c101124 */
[----:B------:R-:W-:Y:S05]  /*2e30*/  BRA `(.L_x_590) ;  /* 0x0000000c00007947 */ /* 0x000fea0003800000 */
.L_x_587:
        /* <DEDUP_REMOVED lines=9> */
.L_x_592:
[----:B------:R1:W-:Y:S01]  /*2ed0*/  STG.E desc[UR36][R2.64], R4 ;  /* 0x0000000402007986 */ /* 0x0003e2000c101924 */
[----:B------:R-:W-:Y:S05]  /*2ee0*/  BRA `(.L_x_590) ;  /* 0x0000000800d47947 */ /* 0x000fea0003800000 */
.L_x_591:
[----:B------:R2:W-:Y:S01]  /*2ef0*/  STG.E.U16 desc[UR36][R2.64], R4 ;  /* 0x0000000402007986 */ /* 0x0005e2000c101524 */
[----:B------:R-:W-:Y:S05]  /*2f00*/  BRA `(.L_x_590) ;  /* 0x0000000800cc7947 */ /* 0x000fea0003800000 */
.L_x_586:
[----:B------:R-:W-:-:S09]  /*2f10*/  UISETP.GT.AND UP0, UPT, UR4, 0x6, UPT ;  /* 0x000000060400788c */ /* 0x000fd2000bf04270 */
[----:B------:R-:W-:Y:S05]  /*2f20*/  BRA.U UP0, `(.L_x_593) ;  /* 0x00000001002c7547 */ /* 0x000fea000b800000 */
[----:B------:R-:W-:-:S09]  /*2f30*/  UISETP.NE.AND UP0, UPT, UR4, 0x5, UPT ;  /* 0x000000050400788c */ /* 0x000fd2000bf05270 */
[----:B------:R-:W-:Y:S05]  /*2f40*/  BRA.U !UP0, `(.L_x_594) ;  /* 0x0000000108147547 */ /* 0x000fea000b800000 */
[----:B------:R-:W-:-:S09]  /*2f50*/  UISETP.NE.AND UP0, UPT, UR4, 0x6, UPT ;  /* 0x000000060400788c */ /* 0x000fd2000bf05270 */
[----:B------:R-:W-:Y:S05]  /*2f60*/  BRA.U UP0, `(.L_x_589) ;  /* 0x0000000900247547 */ /* 0x000fea000b800000 */
[----:B------:R-:W-:-:S05]  /*2f70*/  I2FP.F32.U32 R5, R4 ;  /* 0x0000000400057245 */ /* 0x000fca0000201000 */
[----:B------:R0:W-:Y:S01]  /*2f80*/  STG.E desc[UR36][R2.64], R5 ;  /* 0x0000000502007986 */ /* 0x0001e2000c101924 */
[----:B------:R-:W-:Y:S05]  /*2f90*/  BRA `(.L_x_590) ;  /* 0x0000000800a87947 */ /* 0x000fea0003800000 */
.L_x_594:
[----:B------:R-:W-:-:S04]  /*2fa0*/  I2FP.F32.U32 R0, R4 ;  /* 0x0000000400007245 */ /* 0x000fc80000201000 */
[----:B------:R-:W-:-:S05]  /*2fb0*/  F2FP.F16.F32.PACK_AB R0, RZ, R0 ;  /* 0x00000000ff00723e */ /* 0x000fca00000000ff */
[----:B------:R0:W-:Y:S01]  /*2fc0*/  STG.E.U16 desc[UR36][R2.64], R0 ;  /* 0x0000000002007986 */ /* 0x0001e2000c101524 */
[----:B------:R-:W-:Y:S05]  /*2fd0*/  BRA `(.L_x_590) ;  /* 0x0000000800987947 */ /* 0x000fea0003800000 */
.L_x_593:
[----:B------:R-:W-:-:S09]  /*2fe0*/  UISETP.NE.AND UP0, UPT, UR4, 0x7, UPT ;  /* 0x000000070400788c */ /* 0x000fd2000bf05270 */
[----:B------:R-:W-:Y:S05]  /*2ff0*/  BRA.U !UP0, `(.L_x_595) ;  /* 0x0000000108347547 */ /* 0x000fea000b800000 */
[----:B------:R-:W-:-:S09]  /*3000*/  UISETP.NE.AND UP0, UPT, UR4, 0x8, UPT ;  /* 0x000000080400788c */ /* 0x000fd2000bf05270 */
[----:B------:R-:W-:Y:S05]  /*3010*/  BRA.U !UP0, `(.L_x_596) ;  /* 0x0000000108187547 */ /* 0x000fea000b800000 */
[----:B------:R-:W-:-:S09]  /*3020*/  UISETP.NE.AND UP0, UPT, UR4, 0x9, UPT ;  /* 0x000000090400788c */ /* 0x000fd2000bf05270 */
[----:B------:R-:W-:Y:S05]  /*3030*/  BRA.U UP0, `(.L_x_589) ;  /* 0x0000000500f07547 */ /* 0x000fea000b800000 */
[----:B------:R-:W-:Y:S01]  /*3040*/  I2FP.F32.U32 R4, R4 ;  /* 0x0000000400047245 */ /* 0x000fe20000201000 */
[----:B------:R-:W-:-:S05]  /*3050*/  IMAD.MOV.U32 R5, RZ, RZ, RZ ;  /* 0x000000ffff057224 */ /* 0x000fca00078e00ff */
[----:B------:R0:W-:Y:S01]  /*3060*/  STG.E.64 desc[UR36][R2.64], R4 ;  /* 0x0000000402007986 */ /* 0x0001e2000c101b24 */
[----:B------:R-:W-:Y:S05]  /*3070*/  BRA `(.L_x_590) ;  /* 0x0000000800707947 */ /* 0x000fea0003800000 */
.L_x_596:
[----:B------:R-:W-:-:S04]  /*3080*/  I2FP.F32.U32 R4, R4 ;  /* 0x0000000400047245 */ /* 0x000fc80000201000 */
[----:B------:R-:W-:-:S04]  /*3090*/  F2FP.F16.F32.PACK_AB R5, RZ, R4 ;  /* 0x00000004ff05723e */ /* 0x000fc800000000ff */
[----:B------:R-:W-:-:S05]  /*30a0*/  PRMT R5, R5, 0x5410, RZ ;  /* 0x0000541005057816 */ /* 0x000fca00000000ff */
[----:B------:R0:W-:Y:S01]  /*30b0*/  STG.E desc[UR36][R2.64], R5 ;  /* 0x0000000502007986 */ /* 0x0001e2000c101924 */
[----:B------:R-:W-:Y:S05]  /*30c0*/  BRA `(.L_x_590) ;  /* 0x00000008005c7947 */ /* 0x000fea0003800000 */
.L_x_595:
[----:B------:R-:W0:Y:S02]  /*30d0*/  I2F.F64.U32 R4, R4 ;  /* 0x0000000400047312 */ /* 0x000e240000201800 */
[----:B0-----:R0:W-:Y:S01]  /*30e0*/  STG.E.64 desc[UR36][R2.64], R4 ;  /* 0x0000000402007986 */ /* 0x0011e2000c101b24 */
[----:B------:R-:W-:Y:S05]  /*30f0*/  BRA `(.L_x_590) ;  /* 0x0000000800507947 */ /* 0x000fea0003800000 */
.L_x_585:
        /* <DEDUP_REMOVED lines=10> */
.L_x_599:
[----:B------:R-:W0:Y:S01]  /*31a0*/  I2F.F64.U32 R4, R4 ;  /* 0x0000000400047312 */ /* 0x000e220000201800 */
[----:B------:R-:W-:-:S05]  /*31b0*/  CS2R R6, SRZ ;  /* 0x0000000000067805 */ /* 0x000fca000001ff00 */
[----:B0-----:R0:W-:Y:S01]  /*31c0*/  STG.E.128 desc[UR36][R2.64], R4 ;  /* 0x0000000402007986 */ /* 0x0011e2000c101d24 */
[----:B------:R-:W-:Y:S05]  /*31d0*/  BRA `(.L_x_590) ;  /* 0x0000000800187947 */ /* 0x000fea0003800000 */
.L_x_598:
[----:B------:R-:W-:-:S09]  /*31e0*/  UISETP.NE.AND UP0, UPT, UR4, 0xf, UPT ;  /* 0x0000000f0400788c */ /* 0x000fd2000bf05270 */
[----:B------:R-:W-:Y:S05]  /*31f0*/  BRA.U !UP0, `(.L_x_600) ;  /* 0x0000000108887547 */ /* 0x000fea000b800000 */
[----:B------:R-:W-:-:S09]  /*3200*/  UISETP.NE.AND UP0, UPT, UR4, 0x17, UPT ;  /* 0x000000170400788c */ /* 0x000fd2000bf05270 */
[----:B------:R-:W-:Y:S05]  /*3210*/  BRA.U !UP0, `(.L_x_601) ;  /* 0x0000000108407547 */ /* 0x000fea000b800000 */
[----:B------:R-:W-:-:S09]  /*3220*/  UISETP.NE.AND UP0, UPT, UR4, 0x18, UPT ;  /* 0x000000180400788c */ /* 0x000fd2000bf05270 */
[----:B------:R-:W-:Y:S05]  /*3230*/  BRA.U UP0, `(.L_x_589) ;  /* 0x0000000500707547 */ /* 0x000fea000b800000 */
[----:B------:R-:W-:Y:S01]  /*3240*/  I2FP.F32.U32 R7, R4 ;  /* 0x0000000400077245 */ /* 0x000fe20000201000 */
        /* <DEDUP_REMOVED lines=10> */
.L_x_603:
[----:B------:R-:W-:Y:S05]  /*32f0*/  BSYNC.RECONVERGENT B0 ;  /* 0x0000000000007941 */ /* 0x000fea0003800200 */
.L_x_602:
[----:B------:R0:W-:Y:S01]  /*3300*/  STG.E.U8 desc[UR36][R2.64], R5 ;  /* 0x0000000502007986 */ /* 0x0001e2000c101124 */
[----:B------:R-:W-:Y:S05]  /*3310*/  BRA `(.L_x_590) ;  /* 0x0000000400c87947 */ /* 0x000fea0003800000 */
.L_x_601:
[----:B------:R-:W-:-:S04]  /*3320*/  I2FP.F32.U32 R7, R4 ;  /* 0x0000000400077245 */ /* 0x000fc80000201000 */
        /* <DEDUP_REMOVED lines=15> */
.L_x_600:
[----:B------:R-:W-:-:S04]  /*3420*/  I2FP.F32.U32 R0, R4 ;  /* 0x0000000400007245 */ /* 0x000fc80000201000 */
[----:B------:R-:W-:-:S05]  /*3430*/  F2FP.BF16.F32.PACK_AB R0, RZ, R0 ;  /* 0x00000000ff00723e */ /* 0x000fca00000010ff */
[----:B------:R0:W-:Y:S01]  /*3440*/  STG.E.U16 desc[UR36][R2.64], R0 ;  /* 0x0000000002007986 */ /* 0x0001e2000c101524 */
[----:B------:R-:W-:Y:S05]  /*3450*/  BRA `(.L_x_590) ;  /* 0x0000000400787947 */ /* 0x000fea0003800000 */
.L_x_597:
        /* <DEDUP_REMOVED lines=10> */
.L_x_606:
[----:B------:R-:W-:Y:S01]  /*3500*/  I2FP.F32.U32 R5, R4 ;  /* 0x0000000400057245 */ /* 0x000fe20000201000 */
        /* <DEDUP_REMOVED lines=11> */
.L_x_609:
[----:B------:R-:W-:-:S04]  /*35c0*/  SHF.R.U32.HI R0, RZ, 0x14, R5 ;  /* 0x00000014ff007819 */ /* 0x000fc80000011605 */
[----:B------:R-:W-:-:S04]  /*35d0*/  LOP3.LUT R0, R0, 0x1, RZ, 0xc0, !PT ;  /* 0x0000000100007812 */ /* 0x000fc800078ec0ff */
[----:B------:R-:W-:-:S04]  /*35e0*/  IADD3 R0, PT, PT, R5, 0x487ffff, R0 ;  /* 0x0487ffff05007810 */ /* 0x000fc80007ffe000 */
[----:B------:R-:W-:-:S04]  /*35f0*/  SHF.R.U32.HI R0, RZ, 0x14, R0 ;  /* 0x00000014ff007819 */ /* 0x000fc80000011600 */
[----:B------:R-:W-:-:S07]  /*3600*/  LOP3.LUT R4, R0, 0xff, RZ, 0xc0, !PT ;  /* 0x000000ff00047812 */ /* 0x000fce00078ec0ff */
.L_x_610:
[----:B------:R-:W-:-:S07]  /*3610*/  PRMT R0, R4, 0x7610, R0 ;  /* 0x0000761004007816 */ /* 0x000fce0000000000 */
.L_x_608:
[----:B------:R-:W-:Y:S05]  /*3620*/  BSYNC.RECONVERGENT B0 ;  /* 0x0000000000007941 */ /* 0x000fea0003800200 */
.L_x_607:
[----:B------:R0:W-:Y:S01]  /*3630*/  STG.E.U8 desc[UR36][R2.64], R0 ;  /* 0x0000000002007986 */ /* 0x0001e2000c101124 */
[----:B------:R-:W-:Y:S05]  /*3640*/  BRA `(.L_x_590) ;  /* 0x0000000000fc7947 */ /* 0x000fea0003800000 */
.L_x_605:
        /* <DEDUP_REMOVED lines=12> */
.L_x_613:
[----:B------:R-:W-:-:S04]  /*3710*/  SHF.R.U32.HI R0, RZ, 0x15, R5 ;  /* 0x00000015ff007819 */ /* 0x000fc80000011605 */
[----:B------:R-:W-:-:S04]  /*3720*/  LOP3.LUT R0, R0, 0x1, RZ, 0xc0, !PT ;  /* 0x0000000100007812 */ /* 0x000fc800078ec0ff */
[----:B------:R-:W-:-:S04]  /*3730*/  IADD3 R0, PT, PT, R5, 0x88fffff, R0 ;  /* 0x088fffff05007810 */ /* 0x000fc80007ffe000 */
[----:B------:R-:W-:-:S04]  /*3740*/  SHF.R.U32.HI R0, RZ, 0x15, R0 ;  /* 0x00000015ff007819 */ /* 0x000fc80000011600 */
[----:B------:R-:W-:-:S07]  /*3750*/  LOP3.LUT R4, R0, 0xff, RZ, 0xc0, !PT ;  /* 0x000000ff00047812 */ /* 0x000fce00078ec0ff */
.L_x_614:
[----:B------:R-:W-:-:S07]  /*3760*/  PRMT R0, R4, 0x7610, R0 ;  /* 0x0000761004007816 */ /* 0x000fce0000000000 */
.L_x_612:
[----:B------:R-:W-:Y:S05]  /*3770*/  BSYNC.RECONVERGENT B0 ;  /* 0x0000000000007941 */ /* 0x000fea0003800200 */
.L_x_611:
[----:B------:R0:W-:Y:S01]  /*3780*/  STG.E.U8 desc[UR36][R2.64], R0 ;  /* 0x0000000002007986 */ /* 0x0001e2000c101124 */
[----:B------:R-:W-:Y:S05]  /*3790*/  BRA `(.L_x_590) ;  /* 0x0000000000a87947 */ /* 0x000fea0003800000 */
.L_x_604:
[----:B------:R-:W-:-:S09]  /*37a0*/  UISETP.NE.AND UP0, UPT, UR4, 0x1c, UPT ;  /* 0x0000001c0400788c */ /* 0x000fd2000bf05270 */
[----:B------:R-:W-:Y:S05]  /*37b0*/  BRA.U !UP0, `(.L_x_615) ;  /* 0x00000001089c7547 */ /* 0x000fea000b800000 */
[----:B------:R-:W-:-:S09]  /*37c0*/  UISETP.NE.AND UP0, UPT, UR4, 0x1d, UPT ;  /* 0x0000001d0400788c */ /* 0x000fd2000bf05270 */
[----:B------:R-:W-:Y:S05]  /*37d0*/  BRA.U !UP0, `(.L_x_616) ;  /* 0x0000000108887547 */ /* 0x000fea000b800000 */
[----:B------:R-:W-:-:S09]  /*37e0*/  UISETP.NE.AND UP0, UPT, UR4, 0x2c, UPT ;  /* 0x0000002c0400788c */ /* 0x000fd2000bf05270 */
[----:B------:R-:W-:Y:S05]  /*37f0*/  BRA.U !UP0, `(.L_x_617) ;  /* 0x0000000108447547 */ /* 0x000fea000b800000 */
.L_x_589:
        /* <DEDUP_REMOVED lines=10> */
[----:B---3--:R-:W-:-:S02]  /*38a0*/  IMAD.U32 R6, RZ, RZ, UR8 ;  /* 0x00000008ff067e24 */ /* 0x008fc4000f8e00ff */
[----:B------:R-:W-:Y:S01]  /*38b0*/  IMAD.U32 R7, RZ, RZ, UR9 ;  /* 0x00000009ff077e24 */ /* 0x000fe2000f8e00ff */
[----:B----4-:R-:W-:Y:S01]  /*38c0*/  MOV R10, UR4 ;  /* 0x00000004000a7c02 */ /* 0x010fe20008000f00 */
[----:B-1----:R-:W-:-:S07]  /*38d0*/  IMAD.U32 R11, RZ, RZ, UR5 ;  /* 0x00000005ff0b7e24 */ /* 0x002fce000f8e00ff */
[----:B------:R-:W-:-:S07]  /*38e0*/  LEPC R20, `(.L_x_618) ;  /* 0x000000001014794e */ /* 0x000fce0000000000 */
[----:B--2---:R-:W-:Y:S05]  /*38f0*/  CALL.ABS.NOINC R2 ;  /* 0x0000000002007343 */ /* 0x004fea0003c00000 */
.L_x_618:
[----:B------:R-:W-:Y:S05]  /*3900*/  BRA `(.L_x_590) ;  /* 0x00000000004c7947 */ /* 0x000fea0003800000 */
.L_x_617:
[----:B------:R-:W-:-:S04]  /*3910*/  I2FP.F32.U32 R5, R4 ;  /* 0x0000000400057245 */ /* 0x000fc80000201000 */
        /* <DEDUP_REMOVED lines=10> */
[----:B------:R-:W-:-:S04]  /*39c0*/  @!P0 IMAD.MOV R0, RZ, RZ, R4 ;  /* 0x000000ffff008224 */ /* 0x000fc800078e0204 */
[----:B------:R-:W-:-:S05]  /*39d0*/  @P1 IMAD.MOV.U32 R5, RZ, RZ, R0 ;  /* 0x000000ffff051224 */ /* 0x000fca00078e0000 */
[----:B------:R0:W-:Y:S01]  /*39e0*/  STG.E.U8 desc[UR36][R2.64], R5 ;  /* 0x0000000502007986 */ /* 0x0001e2000c101124 */
[----:B------:R-:W-:Y:S05]  /*39f0*/  BRA `(.L_x_590) ;  /* 0x0000000000107947 */ /* 0x000fea0003800000 */
.L_x_616:
[----:B------:R-:W-:-:S05]  /*3a00*/  HFMA2 R5, -RZ, RZ, 0, 0 ;  /* 0x00000000ff057431 */ /* 0x000fca00000001ff */
[----:B------:R0:W-:Y:S01]  /*3a10*/  STG.E.64 desc[UR36][R2.64], R4 ;  /* 0x0000000402007986 */ /* 0x0001e2000c101b24 */
[----:B------:R-:W-:Y:S05]  /*3a20*/  BRA `(.L_x_590) ;  /* 0x0000000000047947 */ /* 0x000fea0003800000 */
.L_x_615:
[----:B------:R0:W-:Y:S02]  /*3a30*/  STG.E desc[UR36][R2.64], R4 ;  /* 0x0000000402007986 */ /* 0x0001e4000c101924 */
.L_x_590:
[----:B------:R-:W-:Y:S05]  /*3a40*/  BSYNC.RECONVERGENT B6 ;  /* 0x0000000000067941 */ /* 0x000fea0003800200 */
.L_x_584:
[----:B------:R-:W-:-:S07]  /*3a50*/  VIADD R17, R17, 0x80 ;  /* 0x0000008011117836 */ /* 0x000fce0000000000 */
.L_x_532:
[----:B------:R-:W-:Y:S05]  /*3a60*/  BSYNC.RECONVERGENT B7 ;  /* 0x0000000000077941 */ /* 0x000fea0003800200 */
.L_x_531:
[----:B------:R-:W5:Y:S01]  /*3a70*/  LDCU UR4, c[0x0][0x380] ;  /* 0x00007000ff0477ac */ /* 0x000f620008000800 */
[----:B------:R-:W-:Y:S01]  /*3a80*/  BSSY.RECONVERGENT B7, `(.L_x_619) ;  /* 0x0000397000077945 */ /* 0x000fe20003800200 */
[----:B-----5:R-:W-:-:S13]  /*3a90*/  ISETP.GE.AND P0, PT, R17, UR4, PT ;  /* 0x0000000411007c0c */ /* 0x020fda000bf06270 */
[----:B------:R-:W-:Y:S05]  /*3aa0*/  @P0 BRA `(.L_x_620) ;  /* 0x0000003800500947 */ /* 0x000fea0003800000 */
[----:B------:R-:W5:Y:S01]  /*3ab0*/  LDCU UR4, c[0x0][0x388] ;  /* 0x00007100ff0477ac */ /* 0x000f620008000800 */
[----:B------:R-:W-:Y:S01]  /*3ac0*/  IMAD.MOV.U32 R18, RZ, RZ, RZ ;  /* 0x000000ffff127224 */ /* 0x000fe200078e00ff */
[----:B0-----:R-:W-:Y:S01]  /*3ad0*/  MOV R0, RZ ;  /* 0x000000ff00007202 */ /* 0x001fe20000000f00 */
[----:B------:R-:W-:Y:S01]  /*3ae0*/  IMAD.MOV.U32 R16, RZ, RZ, RZ ;  /* 0x000000ffff107224 */ /* 0x000fe200078e00ff */
[----:B-----5:R-:W-:-:S09]  /*3af0*/  UISETP.NE.AND UP0, UPT, UR4, URZ, UPT ;  /* 0x000000ff0400728c */ /* 0x020fd2000bf05270 */
[----:B------:R-:W-:Y:S05]  /*3b00*/  BRA.U !UP0, `(.L_x_621) ;  /* 0x0000001508707547 */ /* 0x000fea000b800000 */
[----:B------:R-:W1:Y:S01]  /*3b10*/  LDCU.64 UR4, c[0x0][0x390] ;  /* 0x00007200ff0477ac */ /* 0x000e620008000a00 */
[----:B------:R-:W-:Y:S01]  /*3b20*/  IMAD.MOV.U32 R16, RZ, RZ, RZ ;  /* 0x000000ffff107224 */ /* 0x000fe200078e00ff */
[----:B------:R-:W0:Y:S01]  /*3b30*/  LDCU UR6, c[0x0][0x38c] ;  /* 0x00007180ff0677ac */ /* 0x000e220008000800 */
[----:B------:R-:W5:Y:S01]  /*3b40*/  LDCU.64 UR8, c[0x0][0x4b8] ;  /* 0x00009700ff0877ac */ /* 0x000f620008000a00 */
[----:B------:R-:W-:Y:S01]  /*3b50*/  UISETP.NE.AND UP0, UPT, UR41, URZ, UPT ;  /* 0x000000ff2900728c */ /* 0x000fe2000bf05270 */
[----:B-1234-:R-:W-:Y:S01]  /*3b60*/  IMAD.HI.U32 R2, R17, UR4, R16 ;  /* 0x0000000411027c27 */ /* 0x01efe2000f8e0010 */
[----:B------:R-:W1:Y:S04]  /*3b70*/  LDCU UR4, c[0x0][0x4c0] ;  /* 0x00009800ff0477ac */ /* 0x000e680008000800 */
[----:B------:R-:W-:-:S04]  /*3b80*/  SHF.R.U32.HI R3, RZ, UR5, R2 ;  /* 0x00000005ff037c19 */ /* 0x000fc80008011602 */
[----:B------:R-:W-:-:S05]  /*3b90*/  IADD3 R18, PT, PT, -R3, RZ, RZ ;  /* 0x000000ff03127210 */ /* 0x000fca0007ffe1ff */
[----:B0-----:R-:W-:-:S04]  /*3ba0*/  IMAD R18, R18, UR6, R17 ;  /* 0x0000000612127c24 */ /* 0x001fc8000f8e0211 */
[C---:B-----5:R-:W-:Y:S02]  /*3bb0*/  IMAD R16, R18.reuse, UR8, RZ ;  /* 0x0000000812107c24 */ /* 0x060fe4000f8e02ff */
[C---:B------:R-:W-:Y:S02]  /*3bc0*/  IMAD R0, R18.reuse, UR9, RZ ;  /* 0x0000000912007c24 */ /* 0x040fe4000f8e02ff */
[----:B-1----:R-:W-:Y:S01]  /*3bd0*/  IMAD R18, R18, UR4, RZ ;  /* 0x0000000412127c24 */ /* 0x002fe2000f8e02ff */
        /* <DEDUP_REMOVED lines=36> */
[----:B-1----:R-:W-:-:S04]  /*3e20*/  SHF.R.U32.HI R5, RZ, UR4, R4 ;  /* 0x00000004ff057c19 */ /* 0x002fc80008011604 */
[----:B------:R-:W-:-:S05]  /*3e30*/  IADD3 R2, PT, PT, -R5, RZ, RZ ;  /* 0x000000ff05027210 */ /* 0x000fca0007ffe1ff */
[----:B------:R-:W-:-:S04]  /*3e40*/  IMAD R3, R2, UR6, R3 ;  /* 0x0000000602037c24 */ /* 0x000fc8000f8e0203 */
[C---:B--2---:R-:W-:Y:S02]  /*3e50*/  IMAD R16, R3.reuse, UR5, R16 ;  /* 0x0000000503107c24 */ /* 0x044fe4000f8e0210 */
[C---:B---3--:R-:W-:Y:S02]  /*3e60*/  IMAD R0, R3.reuse, UR8, R0 ;  /* 0x0000000803007c24 */ /* 0x048fe4000f8e0200 */
[----:B------:R-:W-:Y:S01]  /*3e70*/  IMAD R18, R3, UR9, R18 ;  /* 0x0000000903127c24 */ /* 0x000fe2000f8e0212 */
[----:B------:R-:W-:Y:S06]  /*3e80*/  BRA.U !UP0, `(.L_x_621) ;  /* 0x0000001108907547 */ /* 0x000fec000b800000 */
[----:B------:R-:W0:Y:S01]  /*3e90*/  LDCU.64 UR4, c[0x0][0x3c0] ;  /* 0x00007800ff0477ac */ /* 0x000e220008000a00 */
[----:B------:R-:W-:Y:S01]  /*3ea0*/  IMAD.MOV.U32 R4, RZ, RZ, RZ ;  /* 0x000000ffff047224 */ /* 0x000fe200078e00ff */
[----:B------:R-:W1:Y:S01]  /*3eb0*/  LDCU UR6, c[0x0][0x3bc] ;  /* 0x00007780ff0677ac */ /* 0x000e620008000800 */
[----:B------:R-:W2:Y:S01]  /*3ec0*/  LDCU.64 UR8, c[0x0][0x4e8] ;  /* 0x00009d00ff0877ac */ /* 0x000ea20008000a00 */
[----:B------:R-:W-:Y:S01]  /*3ed0*/  UISETP.NE.AND UP0, UPT, UR38, 0x5, UPT ;  /* 0x000000052600788c */ /* 0x000fe2000bf05270 */
        /* <DEDUP_REMOVED lines=10> */
[----:B------:R-:W-:Y:S01]  /*3f80*/  MOV R2, RZ ;  /* 0x000000ff00027202 */ /* 0x000fe20000000f00 */
        /* <DEDUP_REMOVED lines=19> */
[----:B------:R-:W-:-:S04]  /*40c0*/  SHF.R.U32.HI R3, RZ, UR5, R2 ;  /* 0x00000005ff037c19 */ /* 0x000fc80008011602 */
[----:B------:R-:W-:-:S05]  /*40d0*/  IADD3 R4, PT, PT, -R3, RZ, RZ ;  /* 0x000000ff03047210 */ /* 0x000fca0007ffe1ff */
        /* <DEDUP_REMOVED lines=246> */
[----:B------:R-:W2:Y:S02]  /*5040*/  LDCU.64 UR8, c[0x0][0x5d8] ;  /* 0x0000bb00ff0877ac */ /* 0x000ea40008000a00 */
[----:B0-----:R-:W-:Y:S01]  /*5050*/  IMAD.HI.U32 R2, R5, UR4, R4 ;  /* 0x0000000405027c27 */ /* 0x001fe2000f8e0004 */
[----:B------:R-:W0:Y:S04]  /*5060*/  LDCU UR4, c[0x0][0x5e0] ;  /* 0x0000bc00ff0477ac */ /* 0x000e280008000800 */
[----:B------:R-:W-:-:S04]  /*5070*/  SHF.R.U32.HI R2, RZ, UR5, R2 ;  /* 0x00000005ff027c19 */ /* 0x000fc80008011602 */
[----:B------:R-:W-:-:S05]  /*5080*/  IADD3 R3, PT, PT, -R2, RZ, RZ ;  /* 0x000000ff02037210 */ /* 0x000fca0007ffe1ff */
[----:B-1----:R-:W-:-:S04]  /*5090*/  IMAD R5, R3, UR6, R5 ;  /* 0x0000000603057c24 */ /* 0x002fc8000f8e0205 */
[C---:B--2---:R-:W-:Y:S02]  /*50a0*/  IMAD R16, R5.reuse, UR8, R16 ;  /* 0x0000000805107c24 */ /* 0x044fe4000f8e0210 */
[C---:B------:R-:W-:Y:S02]  /*50b0*/  IMAD R0, R5.reuse, UR9, R0 ;  /* 0x0000000905007c24 */ /* 0x040fe4000f8e0200 */
[----:B0-----:R-:W-:-:S07]  /*50c0*/  IMAD R18, R5, UR4, R18 ;  /* 0x0000000405127c24 */ /* 0x001fce000f8e0212 */
.L_x_621:
[----:B------:R-:W1:Y:S01]  /*50d0*/  LDCU.64 UR6, c[0x0][0x5f0] ;  /* 0x0000be00ff0677ac */ /* 0x000e620008000a00 */
[----:B------:R-:W-:Y:S01]  /*50e0*/  BSSY.RECONVERGENT B6, `(.L_x_622) ;  /* 0x00000b7000067945 */ /* 0x000fe20003800200 */
[----:B------:R-:W-:-:S04]  /*50f0*/  UPRMT UR4, UR39, 0x9910, URZ ;  /* 0x0000991027047896 */ /* 0x000fc800080000ff */
[----:B------:R-:W-:Y:S01]  /*5100*/  UISETP.GT.AND UP0, UPT, UR4, 0x9, UPT ;  /* 0x000000090400788c */ /* 0x000fe2000bf04270 */
[----:B-1234-:R-:W-:-:S05]  /*5110*/  IADD3 R2, P0, PT, R0, UR6, RZ ;  /* 0x0000000600027c10 */ /* 0x01efca000ff1e0ff */
        /* <DEDUP_REMOVED lines=14> */
.L_x_626:
[----:B------:R-:W2:Y:S02]  /*5200*/  LDG.E.U8 R2, desc[UR36][R2.64] ;  /* 0x0000002402027981 */ /* 0x000ea4000c1e1100 */
[----:B--2---:R-:W-:-:S04]  /*5210*/  ISETP.NE.AND P0, PT, R2, RZ, PT ;  /* 0x000000ff0200720c */ /* 0x004fc80003f05270 */
[----:B------:R-:W-:Y:S01]  /*5220*/  P2R R19, PR, RZ, 0x1 ;  /* 0x00000001ff137803 */ /* 0x000fe20000000000 */
[----:B------:R-:W-:Y:S08]  /*5230*/  BRA `(.L_x_628) ;  /* 0x0000000800847947 */ /* 0x000ff00003800000 */
.L_x_625:
        /* <DEDUP_REMOVED lines=11> */
.L_x_630:
[----:B------:R-:W2:Y:S02]  /*52f0*/  LDG.E R2, desc[UR36][R2.64] ;  /* 0x0000002402027981 */ /* 0x000ea4000c1e1900 */
[----:B--2---:R-:W-:-:S04]  /*5300*/  ISETP.NE.AND P0, PT, R2, RZ, PT ;  /* 0x000000ff0200720c */ /* 0x004fc80003f05270 */
[----:B------:R-:W-:Y:S01]  /*5310*/  P2R R19, PR, RZ, 0x1 ;  /* 0x00000001ff137803 */ /* 0x000fe20000000000 */
[----:B------:R-:W-:Y:S08]  /*5320*/  BRA `(.L_x_628) ;  /* 0x0000000800487947 */ /* 0x000ff00003800000 */
.L_x_629:
[----:B------:R-:W2:Y:S02]  /*5330*/  LDG.E.U16 R2, desc[UR36][R2.64] ;  /* 0x0000002402027981 */ /* 0x000ea4000c1e1500 */
[----:B--2---:R-:W-:-:S04]  /*5340*/  ISETP.NE.AND P0, PT, R2, RZ, PT ;  /* 0x000000ff0200720c */ /* 0x004fc80003f05270 */
[----:B------:R-:W-:Y:S01]  /*5350*/  P2R R19, PR, RZ, 0x1 ;  /* 0x00000001ff137803 */ /* 0x000fe20000000000 */
[----:B------:R-:W-:Y:S08]  /*5360*/  BRA `(.L_x_628) ;  /* 0x0000000800387947 */ /* 0x000ff00003800000 */
.L_x_624:
        /* <DEDUP_REMOVED lines=10> */
.L_x_632:
[----:B------:R-:W2:Y:S02]  /*5410*/  LDG.E.U16 R0, desc[UR36][R2.64] ;  /* 0x0000002402007981 */ /* 0x000ea4000c1e1500 */
[----:B--2---:R-:W-:-:S05]  /*5420*/  HADD2.F32 R0, -RZ, R0.H0_H0 ;  /* 0x20000000ff007230 */ /* 0x004fca0000004100 */
[----:B------:R-:W-:-:S04]  /*5430*/  FSETP.NEU.FTZ.AND P0, PT, R0, RZ, PT ;  /* 0x000000ff0000720b */ /* 0x000fc80003f1d000 */
[----:B------:R-:W-:Y:S01]  /*5440*/  P2R R19, PR, RZ, 0x1 ;  /* 0x00000001ff137803 */ /* 0x000fe20000000000 */
[----:B------:R-:W-:Y:S08]  /*5450*/  BRA `(.L_x_628) ;  /* 0x0000000400fc7947 */ /* 0x000ff00003800000 */
.L_x_631:
        /* <DEDUP_REMOVED lines=12> */
.L_x_634:
        /* <DEDUP_REMOVED lines=10> */
.L_x_633:
[----:B------:R-:W2:Y:S02]  /*55c0*/  LDG.E.64 R2, desc[UR36][R2.64] ;  /* 0x0000002402027981 */ /* 0x000ea4000c1e1b00 */
[----:B--2---:R-:W-:-:S06]  /*55d0*/  DSETP.NEU.AND P0, PT, R2, RZ, PT ;  /* 0x000000ff0200722a */ /* 0x004fcc0003f0d000 */
[----:B------:R-:W-:Y:S01]  /*55e0*/  P2R R19, PR, RZ, 0x1 ;  /* 0x00000001ff137803 */ /* 0x000fe20000000000 */
[----:B------:R-:W-:Y:S07]  /*55f0*/  BRA `(.L_x_628) ;  /* 0x0000000400947947 */ /* 0x000fee0003800000 */
.L_x_623:
        /* <DEDUP_REMOVED lines=12> */
.L_x_637:
[----:B------:R-:W2:Y:S02]  /*56c0*/  LDG.E.128 R4, desc[UR36][R2.64] ;  /* 0x0000002402047981 */ /* 0x000ea4000c1e1d00 */
[----:B--2---:R-:W-:-:S06]  /*56d0*/  DSETP.NEU.AND P0, PT, R6, RZ, PT ;  /* 0x000000ff0600722a */ /* 0x004fcc0003f0d000 */
[----:B------:R-:W-:-:S06]  /*56e0*/  DSETP.NEU.OR P0, PT, R4, RZ, P0 ;  /* 0x000000ff0400722a */ /* 0x000fcc000070d400 */
[----:B------:R-:W-:Y:S01]  /*56f0*/  P2R R19, PR, RZ, 0x1 ;  /* 0x00000001ff137803 */ /* 0x000fe20000000000 */
[----:B------:R-:W-:Y:S07]  /*5700*/  BRA `(.L_x_628) ;  /* 0x0000000400507947 */ /* 0x000fee0003800000 */
.L_x_636:
        /* <DEDUP_REMOVED lines=10> */
.L_x_639:
        /* <DEDUP_REMOVED lines=9> */
[----:B------:R-:W-:-:S04]  /*5840*/  LOP3.LUT P0, RZ, R0, 0x7fffffff, RZ, 0xc0, !PT ;  /* 0x7fffffff00ff7812 */ /* 0x000fc8000780c0ff */
[----:B------:R-:W-:Y:S01]  /*5850*/  P2R R19, PR, RZ, 0x1 ;  /* 0x00000001ff137803 */ /* 0x000fe20000000000 */
[----:B------:R-:W-:Y:S08]  /*5860*/  BRA `(.L_x_628) ;  /* 0x0000000000f87947 */ /* 0x000ff00003800000 */
.L_x_638:
[----:B------:R-:W2:Y:S02]  /*5870*/  LDG.E.U16 R0, desc[UR36][R2.64] ;  /* 0x0000002402007981 */ /* 0x000ea4000c1e1500 */
[----:B--2---:R-:W-:-:S05]  /*5880*/  IMAD.U32 R0, R0, 0x10000, RZ ;  /* 0x0001000000007824 */ /* 0x004fca00078e00ff */
[----:B------:R-:W-:-:S04]  /*5890*/  FSETP.NEU.FTZ.AND P0, PT, R0, RZ, PT ;  /* 0x000000ff0000720b */ /* 0x000fc80003f1d000 */
[----:B------:R-:W-:Y:S01]  /*58a0*/  P2R R19, PR, RZ, 0x1 ;  /* 0x00000001ff137803 */ /* 0x000fe20000000000 */
[----:B------:R-:W-:Y:S08]  /*58b0*/  BRA `(.L_x_628) ;  /* 0x0000000000e47947 */ /* 0x000ff00003800000 */
.L_x_635:
        /* <DEDUP_REMOVED lines=12> */
.L_x_642:
[----:B------:R-:W2:Y:S02]  /*5980*/  LDG.E.U8 R2, desc[UR36][R2.64] ;  /* 0x0000002402027981 */ /* 0x000ea4000c1e1100 */
[----:B--2---:R-:W-:-:S04]  /*5990*/  ISETP.NE.AND P0, PT, R2, RZ, PT ;  /* 0x000000ff0200720c */ /* 0x004fc80003f05270 */
[----:B------:R-:W-:Y:S01]  /*59a0*/  P2R R19, PR, RZ, 0x1 ;  /* 0x00000001ff137803 */ /* 0x000fe20000000000 */
[----:B------:R-:W-:Y:S08]  /*59b0*/  BRA `(.L_x_628) ;  /* 0x0000000000a47947 */ /* 0x000ff00003800000 */
.L_x_641:
[----:B------:R-:W2:Y:S02]  /*59c0*/  LDG.E.U8 R2, desc[UR36][R2.64] ;  /* 0x0000002402027981 */ /* 0x000ea4000c1e1100 */
[----:B--2---:R-:W-:-:S04]  /*59d0*/  ISETP.NE.AND P0, PT, R2, RZ, PT ;  /* 0x000000ff0200720c */ /* 0x004fc80003f05270 */
[----:B------:R-:W-:Y:S01]  /*59e0*/  P2R R19, PR, RZ, 0x1 ;  /* 0x00000001ff137803 */ /* 0x000fe20000000000 */
[----:B------:R-:W-:Y:S08]  /*59f0*/  BRA `(.L_x_628) ;  /* 0x0000000000947947 */ /* 0x000ff00003800000 */
.L_x_640:
[----:B------:R-:W-:-:S09]  /*5a00*/  UISETP.NE.AND UP0, UPT, UR4, 0x1c, UPT ;  /* 0x0000001c0400788c */ /* 0x000fd2000bf05270 */
[----:B------:R-:W-:Y:S05]  /*5a10*/  BRA.U !UP0, `(.L_x_643) ;  /* 0x0000000108807547 */ /* 0x000fea000b800000 */
        /* <DEDUP_REMOVED lines=8> */
.L_x_627:
        /* <DEDUP_REMOVED lines=16> */
.L_x_645:
[----:B------:R-:W-:-:S04]  /*5ba0*/  PLOP3.LUT P0, PT, PT, PT, PT, 0x8, 0x80 ;  /* 0x000000000080781c */ /* 0x000fc80003f0e170 */
[----:B------:R-:W-:Y:S01]  /*5bb0*/  P2R R19, PR, RZ, 0x1 ;  /* 0x00000001ff137803 */ /* 0x000fe20000000000 */
[----:B------:R-:W-:Y:S08]  /*5bc0*/  BRA `(.L_x_628) ;  /* 0x0000000000207947 */ /* 0x000ff00003800000 */
.L_x_644:
[----:B------:R-:W2:Y:S02]  /*5bd0*/  LDG.E.64 R2, desc[UR36][R2.64] ;  /* 0x0000002402027981 */ /* 0x000ea4000c1e1b00 */
[----:B--2---:R-:W-:-:S04]  /*5be0*/  ISETP.NE.U32.AND P0, PT, R2, RZ, PT ;  /* 0x000000ff0200720c */ /* 0x004fc80003f05070 */
[----:B------:R-:W-:-:S04]  /*5bf0*/  ISETP.NE.AND.EX P0, PT, R3, RZ, PT, P0 ;  /* 0x000000ff0300720c */ /* 0x000fc80003f05300 */
[----:B------:R-:W-:Y:S01]  /*5c00*/  P2R R19, PR, RZ, 0x1 ;  /* 0x00000001ff137803 */ /* 0x000fe20000000000 */
[----:B------:R-:W-:Y:S08]  /*5c10*/  BRA `(.L_x_628) ;  /* 0x00000000000c7947 */ /* 0x000ff00003800000 */
.L_x_643:
[----:B------:R-:W2:Y:S02]  /*5c20*/  LDG.E R2, desc[UR36][R2.64] ;  /* 0x0000002402027981 */ /* 0x000ea4000c1e1900 */
[----:B--2---:R-:W-:-:S04]  /*5c30*/  ISETP.NE.AND P0, PT, R2, RZ, PT ;  /* 0x000000ff0200720c */ /* 0x004fc80003f05270 */
[----:B------:R-:W-:-:S09]  /*5c40*/  P2R R19, PR, RZ, 0x1 ;  /* 0x00000001ff137803 */ /* 0x000fd20000000000 */
.L_x_628:
[----:B------:R-:W-:Y:S05]  /*5c50*/  BSYNC.RECONVERGENT B6 ;  /* 0x0000000000067941 */ /* 0x000fea0003800200 */
.L_x_622:
        /* <DEDUP_REMOVED lines=18> */
.L_x_650:
[----:B------:R-:W2:Y:S02]  /*5d80*/  LDG.E.U8 R2, desc[UR36][R2.64] ;  /* 0x0000002402027981 */ /* 0x000ea4000c1e1100 */
[----:B--2---:R-:W-:Y:S01]  /*5d90*/  ISETP.NE.AND P0, PT, R2, RZ, PT ;  /* 0x000000ff0200720c */ /* 0x004fe20003f05270 */
[----:B------:R-:W-:-:S12]  /*5da0*/  BRA `(.L_x_652) ;  /* 0x0000000800307947 */ /* 0x000fd80003800000 */
.L_x_649:
        /* <DEDUP_REMOVED lines=10> */
.L_x_654:
[----:B------:R-:W2:Y:S02]  /*5e50*/  LDG.E R2, desc[UR36][R2.64] ;  /* 0x0000002402027981 */ /* 0x000ea4000c1e1900 */
[----:B--2---:R-:W-:Y:S01]  /*5e60*/  ISETP.NE.AND P0, PT, R2, RZ, PT ;  /* 0x000000ff0200720c */ /* 0x004fe20003f05270 */
[----:B------:R-:W-:-:S12]  /*5e70*/  BRA `(.L_x_652) ;  /* 0x0000000400fc7947 */ /* 0x000fd80003800000 */
.L_x_653:
[----:B------:R-:W2:Y:S02]  /*5e80*/  LDG.E.U16 R2, desc[UR36][R2.64] ;  /* 0x0000002402027981 */ /* 0x000ea4000c1e1500 */
[----:B--2---:R-:W-:Y:S01]  /*5e90*/  ISETP.NE.AND P0, PT, R2, RZ, PT ;  /* 0x000000ff0200720c */ /* 0x004fe20003f05270 */
[----:B------:R-:W-:-:S12]  /*5ea0*/  BRA `(.L_x_652) ;  /* 0x0000000400f07947 */ /* 0x000fd80003800000 */
.L_x_648:
        /* <DEDUP_REMOVED lines=9> */
.L_x_656:
[----:B------:R-:W2:Y:S02]  /*5f40*/  LDG.E.U16 R0, desc[UR36][R2.64] ;  /* 0x0000002402007981 */ /* 0x000ea4000c1e1500 */
[----:B--2---:R-:W-:-:S05]  /*5f50*/  HADD2.F32 R0, -RZ, R0.H0_H0 ;  /* 0x20000000ff007230 */ /* 0x004fca0000004100 */
[----:B------:R-:W-:Y:S01]  /*5f60*/  FSETP.NEU.FTZ.AND P0, PT, R0, RZ, PT ;  /* 0x000000ff0000720b */ /* 0x000fe20003f1d000 */
[----:B------:R-:W-:-:S12]  /*5f70*/  BRA `(.L_x_652) ;  /* 0x0000000400bc7947 */ /* 0x000fd80003800000 */
.L_x_655:
        /* <DEDUP_REMOVED lines=11> */
.L_x_658:
        /* <DEDUP_REMOVED lines=8> */
.L_x_657:
[----:B------:R-:W2:Y:S02]  /*60b0*/  LDG.E.64 R2, desc[UR36][R2.64] ;  /* 0x0000002402027981 */ /* 0x000ea4000c1e1b00 */
[----:B--2---:R-:W-:Y:S01]  /*60c0*/  DSETP.NEU.AND P0, PT, R2, RZ, PT ;  /* 0x000000ff0200722a */ /* 0x004fe20003f0d000 */
[----:B------:R-:W-:-:S13]  /*60d0*/  BRA `(.L_x_652) ;  /* 0x0000000400647947 */ /* 0x000fda0003800000 */
.L_x_647:
        /* <DEDUP_REMOVED lines=11> */
.L_x_661:
[----:B------:R-:W2:Y:S02]  /*6190*/  LDG.E.128 R4, desc[UR36][R2.64] ;  /* 0x0000002402047981 */ /* 0x000ea4000c1e1d00 */
[----:B--2---:R-:W-:-:S06]  /*61a0*/  DSETP.NEU.AND P0, PT, R6, RZ, PT ;  /* 0x000000ff0600722a */ /* 0x004fcc0003f0d000 */
[----:B------:R-:W-:Y:S01]  /*61b0*/  DSETP.NEU.OR P0, PT, R4, RZ, P0 ;  /* 0x000000ff0400722a */ /* 0x000fe2000070d400 */
[----:B------:R-:W-:-:S13]  /*61c0*/  BRA `(.L_x_652) ;  /* 0x0000000400287947 */ /* 0x000fda0003800000 */
.L_x_660:
        /* <DEDUP_REMOVED lines=9> */
.L_x_663:
[----:B------:R-:W2:Y:S02]  /*6260*/  LDG.E.U8 R2, desc[UR36][R2.64] ;  /* 0x0000002402027981 */ /* 0x000ea4000c1e1100 */
[----:B--2---:R-:W-:-:S04]  /*6270*/  SHF.L.U32 R0, R2, 0x19, RZ ;  /* 0x0000001902007819 */ /* 0x004fc800000006ff */
        /* <DEDUP_REMOVED lines=9> */
.L_x_662:
[----:B------:R-:W2:Y:S02]  /*6310*/  LDG.E.U16 R0, desc[UR36][R2.64] ;  /* 0x0000002402007981 */ /* 0x000ea4000c1e1500 */
[----:B--2---:R-:W-:-:S05]  /*6320*/  IMAD.U32 R0, R0, 0x10000, RZ ;  /* 0x0001000000007824 */ /* 0x004fca00078e00ff */
[----:B------:R-:W-:Y:S01]  /*6330*/  FSETP.NEU.FTZ.AND P0, PT, R0, RZ, PT ;  /* 0x000000ff0000720b */ /* 0x000fe20003f1d000 */
[----:B------:R-:W-:-:S12]  /*6340*/  BRA `(.L_x_652) ;  /* 0x0000000000c87947 */ /* 0x000fd80003800000 */
.L_x_659:
        /* <DEDUP_REMOVED lines=11> */
.L_x_666:
[----:B------:R-:W2:Y:S02]  /*6400*/  LDG.E.U8 R2, desc[UR36][R2.64] ;  /* 0x0000002402027981 */ /* 0x000ea4000c1e1100 */
[----:B--2---:R-:W-:Y:S01]  /*6410*/  ISETP.NE.AND P0, PT, R2, RZ, PT ;  /* 0x000000ff0200720c */ /* 0x004fe20003f05270 */
[----:B------:R-:W-:-:S12]  /*6420*/  BRA `(.L_x_652) ;  /* 0x0000000000907947 */ /* 0x000fd80003800000 */
.L_x_665:
[----:B------:R-:W2:Y:S02]  /*6430*/  LDG.E.U8 R2, desc[UR36][R2.64] ;  /* 0x0000002402027981 */ /* 0x000ea4000c1e1100 */
[----:B--2---:R-:W-:Y:S01]  /*6440*/  ISETP.NE.AND P0, PT, R2, RZ, PT ;  /* 0x000000ff0200720c */ /* 0x004fe20003f05270 */
[----:B------:R-:W-:-:S12]  /*6450*/  BRA `(.L_x_652) ;  /* 0x0000000000847947 */ /* 0x000fd80003800000 */
.L_x_664:
        /* <DEDUP_REMOVED lines=9> */
.L_x_651:
        /* <DEDUP_REMOVED lines=16> */
.L_x_669:
[----:B------:R-:W-:Y:S01]  /*65f0*/  PLOP3.LUT P0, PT, PT, PT, PT, 0x8, 0x80 ;  /* 0x000000000080781c */ /* 0x000fe20003f0e170 */
[----:B------:R-:W-:-:S12]  /*6600*/  BRA `(.L_x_652) ;  /* 0x0000000000187947 */ /* 0x000fd80003800000 */
.L_x_668:
[----:B------:R-:W2:Y:S02]  /*6610*/  LDG.E.64 R2, desc[UR36][R2.64] ;  /* 0x0000002402027981 */ /* 0x000ea4000c1e1b00 */
[----:B--2---:R-:W-:-:S04]  /*6620*/  ISETP.NE.U32.AND P0, PT, R2, RZ, PT ;  /* 0x000000ff0200720c */ /* 0x004fc80003f05070 */
[----:B------:R-:W-:Y:S01]  /*6630*/  ISETP.NE.AND.EX P0, PT, R3, RZ, PT, P0 ;  /* 0x000000ff0300720c */ /* 0x000fe20003f05300 */
[----:B------:R-:W-:-:S12]  /*6640*/  BRA `(.L_x_652) ;  /* 0x0000000000087947 */ /* 0x000fd80003800000 */
.L_x_667:
[----:B------:R-:W2:Y:S02]  /*6650*/  LDG.E R2, desc[UR36][R2.64] ;  /* 0x0000002402027981 */ /* 0x000ea4000c1e1900 */
[----:B--2---:R-:W-:-:S13]  /*6660*/  ISETP.NE.AND P0, PT, R2, RZ, PT ;  /* 0x000000ff0200720c */ /* 0x004fda0003f05270 */
.L_x_652:
[----:B------:R-:W-:Y:S05]  /*6670*/  BSYNC.RECONVERGENT B6 ;  /* 0x0000000000067941 */ /* 0x000fea0003800200 */
.L_x_646:
        /* <DEDUP_REMOVED lines=20> */
.L_x_674:
[----:B------:R0:W-:Y:S01]  /*67c0*/  STG.E.U8 desc[UR36][R2.64], R4 ;  /* 0x0000000402007986 */ /* 0x0001e2000c101124 */
[----:B------:R-:W-:Y:S05]  /*67d0*/  BRA `(.L_x_676) ;  /* 0x0000000800fc7947 */ /* 0x000fea0003800000 */
.L_x_673:
        /* <DEDUP_REMOVED lines=9> */
.L_x_678:
[----:B------:R0:W-:Y:S01]  /*6870*/  STG.E desc[UR36][R2.64], R4 ;  /* 0x0000000402007986 */ /* 0x0001e2000c101924 */
[----:B------:R-:W-:Y:S05]  /*6880*/  BRA `(.L_x_676) ;  /* 0x0000000800d07947 */ /* 0x000fea0003800000 */
.L_x_677:
[----:B------:R0:W-:Y:S01]  /*6890*/  STG.E.U16 desc[UR36][R2.64], R4 ;  /* 0x0000000402007986 */ /* 0x0001e2000c101524 */
[----:B------:R-:W-:Y:S05]  /*68a0*/  BRA `(.L_x_676) ;  /* 0x0000000800c87947 */ /* 0x000fea0003800000 */
.L_x_672:
        /* <DEDUP_REMOVED lines=9> */
.L_x_680:
[----:B------:R-:W-:-:S04]  /*6940*/  I2FP.F32.U32 R0, R4 ;  /* 0x0000000400007245 */ /* 0x000fc80000201000 */
[----:B------:R-:W-:-:S05]  /*6950*/  F2FP.F16.F32.PACK_AB R0, RZ, R0 ;  /* 0x00000000ff00723e */ /* 0x000fca00000000ff */
[----:B------:R0:W-:Y:S01]  /*6960*/  STG.E.U16 desc[UR36][R2.64], R0 ;  /* 0x0000000002007986 */ /* 0x0001e2000c101524 */
[----:B------:R-:W-:Y:S05]  /*6970*/  BRA `(.L_x_676) ;  /* 0x0000000800947947 */ /* 0x000fea0003800000 */
.L_x_679:
        /* <DEDUP_REMOVED lines=10> */
.L_x_682:
[----:B------:R-:W-:-:S04]  /*6a20*/  I2FP.F32.U32 R4, R4 ;  /* 0x0000000400047245 */ /* 0x000fc80000201000 */
[----:B------:R-:W-:-:S04]  /*6a30*/  F2FP.F16.F32.PACK_AB R5, RZ, R4 ;  /* 0x00000004ff05723e */ /* 0x000fc800000000ff */
[----:B------:R-:W-:-:S05]  /*6a40*/  PRMT R5, R5, 0x5410, RZ ;  /* 0x0000541005057816 */ /* 0x000fca00000000ff */
[----:B------:R0:W-:Y:S01]  /*6a50*/  STG.E desc[UR36][R2.64], R5 ;  /* 0x0000000502007986 */ /* 0x0001e2000c101924 */
[----:B------:R-:W-:Y:S05]  /*6a60*/  BRA `(.L_x_676) ;  /* 0x0000000800587947 */ /* 0x000fea0003800000 */
.L_x_681:
[----:B------:R-:W0:Y:S02]  /*6a70*/  I2F.F64.U32 R4, R4 ;  /* 0x0000000400047312 */ /* 0x000e240000201800 */
[----:B0-----:R0:W-:Y:S01]  /*6a80*/  STG.E.64 desc[UR36][R2.64], R4 ;  /* 0x0000000402007986 */ /* 0x0011e2000c101b24 */
[----:B------:R-:W-:Y:S05]  /*6a90*/  BRA `(.L_x_676) ;  /* 0x00000008004c7947 */ /* 0x000fea0003800000 */
.L_x_671:
        /* <DEDUP_REMOVED lines=12> */
.L_x_686:
[----:B------:R-:W-:Y:S01]  /*6b60*/  I2FP.F32.U32 R5, R4 ;  /* 0x0000000400057245 */ /* 0x000fe20000201000 */
[----:B------:R-:W-:Y:S01]  /*6b70*/  BSSY.RECONVERGENT B0, `(.L_x_687) ;  /* 0x0000010000007945 */ /* 0x000fe20003800200 */
[----:B------:R-:W-:Y:S02]  /*6b80*/  HFMA2 R0, -RZ, RZ, 0, 7.62939453125e-06 ;  /* 0x00000080ff007431 */ /* 0x000fe400000001ff */
        /* <DEDUP_REMOVED lines=14> */
.L_x_688:
[----:B------:R-:W-:Y:S05]  /*6c70*/  BSYNC.RECONVERGENT B0 ;  /* 0x0000000000007941 */ /* 0x000fea0003800200 */
.L_x_687:
[----:B------:R0:W-:Y:S01]  /*6c80*/  STG.E.U8 desc[UR36][R2.64], R0 ;  /* 0x0000000002007986 */ /* 0x0001e2000c101124 */
[----:B------:R-:W-:Y:S05]  /*6c90*/  BRA `(.L_x_676) ;  /* 0x0000000400cc7947 */ /* 0x000fea0003800000 */
.L_x_685:
[----:B------:R-:W-:Y:S01]  /*6ca0*/  I2FP.F32.U32 R5, R4 ;  /* 0x0000000400057245 */ /* 0x000fe20000201000 */
        /* <DEDUP_REMOVED lines=16> */
.L_x_690:
[----:B------:R-:W-:Y:S05]  /*6db0*/  BSYNC.RECONVERGENT B0 ;  /* 0x0000000000007941 */ /* 0x000fea0003800200 */
.L_x_689:
[----:B------:R0:W-:Y:S01]  /*6dc0*/  STG.E.U8 desc[UR36][R2.64], R0 ;  /* 0x0000000002007986 */ /* 0x0001e2000c101124 */
[----:B------:R-:W-:Y:S05]  /*6dd0*/  BRA `(.L_x_676) ;  /* 0x00000004007c7947 */ /* 0x000fea0003800000 */
.L_x_684:
[----:B------:R-:W-:-:S09]  /*6de0*/  UISETP.NE.AND UP0, UPT, UR4, 0x1c, UPT ;  /* 0x0000001c0400788c */ /* 0x000fd2000bf05270 */
[----:B------:R-:W-:Y:S05]  /*6df0*/  BRA.U !UP0, `(.L_x_691) ;  /* 0x0000000108587547 */ /* 0x000fea000b800000 */
[----:B------:R-:W-:-:S09]  /*6e00*/  UISETP.NE.AND UP0, UPT, UR4, 0x1d, UPT ;  /* 0x0000001d0400788c */ /* 0x000fd2000bf05270 */
[----:B------:R-:W-:Y:S05]  /*6e10*/  BRA.U !UP0, `(.L_x_692) ;  /* 0x0000000108447547 */ /* 0x000fea000b800000 */
[----:B------:R-:W-:-:S09]  /*6e20*/  UISETP.NE.AND UP0, UPT, UR4, 0x2c, UPT ;  /* 0x0000002c0400788c */ /* 0x000fd2000bf05270 */
[----:B------:R-:W-:Y:S05]  /*6e30*/  BRA.U UP0, `(.L_x_675) ;  /* 0x0000000100987547 */ /* 0x000fea000b800000 */
[----:B------:R-:W-:-:S04]  /*6e40*/  I2FP.F32.U32 R5, R4 ;  /* 0x0000000400057245 */ /* 0x000fc80000201000 */
        /* <DEDUP_REMOVED lines=14> */
.L_x_692:
[----:B------:R-:W-:-:S05]  /*6f30*/  IMAD.MOV.U32 R5, RZ, RZ, RZ ;  /* 0x000000ffff057224 */ /* 0x000fca00078e00ff */
[----:B------:R0:W-:Y:S01]  /*6f40*/  STG.E.64 desc[UR36][R2.64], R4 ;  /* 0x0000000402007986 */ /* 0x0001e2000c101b24 */
[----:B------:R-:W-:Y:S05]  /*6f50*/  BRA `(.L_x_676) ;  /* 0x00000004001c7947 */ /* 0x000fea0003800000 */
.L_x_691:
[----:B------:R0:W-:Y:S01]  /*6f60*/  STG.E desc[UR36][R2.64], R4 ;  /* 0x0000000402007986 */ /* 0x0001e2000c101924 */
[----:B------:R-:W-:Y:S05]  /*6f70*/  BRA `(.L_x_676) ;  /* 0x0000000400147947 */ /* 0x000fea0003800000 */
.L_x_683:
        /* <DEDUP_REMOVED lines=8> */
.L_x_694:
[----:B------:R-:W0:Y:S01]  /*7000*/  I2F.F64.U32 R4, R4 ;  /* 0x0000000400047312 */ /* 0x000e220000201800 */
[----:B------:R-:W-:-:S05]  /*7010*/  CS2R R6, SRZ ;  /* 0x0000000000067805 */ /* 0x000fca000001ff00 */
[----:B0-----:R4:W-:Y:S01]  /*7020*/  STG.E.128 desc[UR36][R2.64], R4 ;  /* 0x0000000402007986 */ /* 0x0019e2000c101d24 */
[----:B------:R-:W-:Y:S05]  /*7030*/  BRA `(.L_x_676) ;  /* 0x0000000000e47947 */ /* 0x000fea0003800000 */
.L_x_693:
[----:B------:R-:W-:-:S09]  /*7040*/  UISETP.NE.AND UP0, UPT, UR4, 0xf, UPT ;  /* 0x0000000f0400788c */ /* 0x000fd2000bf05270 */
[----:B------:R-:W-:Y:S05]  /*7050*/  BRA.U !UP0, `(.L_x_695) ;  /* 0x0000000108d07547 */ /* 0x000fea000b800000 */
[----:B------:R-:W-:-:S09]  /*7060*/  UISETP.NE.AND UP0, UPT, UR4, 0x17, UPT ;  /* 0x000000170400788c */ /* 0x000fd2000bf05270 */
[----:B------:R-:W-:Y:S05]  /*7070*/  BRA.U !UP0, `(.L_x_696) ;  /* 0x0000000108847547 */ /* 0x000fea000b800000 */
[----:B------:R-:W-:-:S09]  /*7080*/  UISETP.NE.AND UP0, UPT, UR4, 0x18, UPT ;  /* 0x000000180400788c */ /* 0x000fd2000bf05270 */
[----:B------:R-:W-:Y:S05]  /*7090*/  BRA.U !UP0, `(.L_x_697) ;  /* 0x0000000108447547 */ /* 0x000fea000b800000 */
.L_x_675:
        /* <DEDUP_REMOVED lines=16> */
.L_x_698:
[----:B------:R-:W-:Y:S05]  /*71a0*/  BRA `(.L_x_676) ;  /* 0x0000000000887947 */ /* 0x000fea0003800000 */
.L_x_697:
[----:B------:R-:W-:Y:S01]  /*71b0*/  I2FP.F32.U32 R7, R4 ;  /* 0x0000000400077245 */ /* 0x000fe20000201000 */
        /* <DEDUP_REMOVED lines=10> */
.L_x_700:
[----:B------:R-:W-:Y:S05]  /*7260*/  BSYNC.RECONVERGENT B0 ;  /* 0x0000000000007941 */ /* 0x000fea0003800200 */
.L_x_699:
[----:B------:R3:W-:Y:S01]  /*7270*/  STG.E.U8 desc[UR36][R2.64], R5 ;  /* 0x0000000502007986 */ /* 0x0007e2000c101124 */
[----:B------:R-:W-:Y:S05]  /*7280*/  BRA `(.L_x_676) ;  /* 0x0000000000507947 */ /* 0x000fea0003800000 */
.L_x_696:
[----:B------:R-:W-:-:S04]  /*7290*/  I2FP.F32.U32 R7, R4 ;  /* 0x0000000400077245 */ /* 0x000fc80000201000 */
        /* <DEDUP_REMOVED lines=11> */
.L_x_701:
[----:B------:R-:W-:Y:S01]  /*7350*/  IMAD.MOV.U32 R5, RZ, RZ, 0x7f ;  /* 0x0000007fff057424 */ /* 0x000fe200078e00ff */
[----:B------:R-:W-:-:S04]  /*7360*/  ISETP.GT.U32.AND P0, PT, R7, 0x7f800000, PT ;  /* 0x7f8000000700780c */ /* 0x000fc80003f04070 */
[----:B------:R-:W-:-:S05]  /*7370*/  SEL R5, R5, 0x7c, P0 ;  /* 0x0000007c05057807 */ /* 0x000fca0000000000 */
[----:B------:R2:W-:Y:S01]  /*7380*/  STG.E.U8 desc[UR36][R2.64], R5 ;  /* 0x0000000502007986 */ /* 0x0005e2000c101124 */
[----:B------:R-:W-:Y:S05]  /*7390*/  BRA `(.L_x_676) ;  /* 0x00000000000c7947 */ /* 0x000fea0003800000 */
.L_x_695:
[----:B------:R-:W-:-:S04]  /*73a0*/  I2FP.F32.U32 R0, R4 ;  /* 0x0000000400007245 */ /* 0x000fc80000201000 */
[----:B------:R-:W-:-:S05]  /*73b0*/  F2FP.BF16.F32.PACK_AB R0, RZ, R0 ;  /* 0x00000000ff00723e */ /* 0x000fca00000010ff */
[----:B------:R0:W-:Y:S02]  /*73c0*/  STG.E.U16 desc[UR36][R2.64], R0 ;  /* 0x0000000002007986 */ /* 0x0001e4000c101524 */
.L_x_676:
[----:B------:R-:W-:Y:S05]  /*73d0*/  BSYNC.RECONVERGENT B6 ;  /* 0x0000000000067941 */ /* 0x000fea0003800200 */
.L_x_670:
[----:B------:R-:W-:-:S07]  /*73e0*/  VIADD R17, R17, 0x80 ;  /* 0x0000008011117836 */ /* 0x000fce0000000000 */
.L_x_620:
[----:B------:R-:W-:Y:S05]  /*73f0*/  BSYNC.RECONVERGENT B7 ;  /* 0x0000000000077941 */ /* 0x000fea0003800200 */
.L_x_619:
[----:B------:R-:W5:Y:S01]  /*7400*/  LDCU UR4, c[0x0][0x380] ;  /* 0x00007000ff0477ac */ /* 0x000f620008000800 */
[----:B------:R-:W-:Y:S01]  /*7410*/  BSSY.RECONVERGENT B7, `(.L_x_702) ;  /* 0x0000397000077945 */ /* 0x000fe20003800200 */
[----:B-----5:R-:W-:-:S13]  /*7420*/  ISETP.GE.AND P0, PT, R17, UR4, PT ;  /* 0x0000000411007c0c */ /* 0x020fda000bf06270 */
[----:B------:R-:W-:Y:S05]  /*7430*/  @P0 BRA `(.L_x_703) ;  /* 0x0000003800500947 */ /* 0x000fea0003800000 */
[----:B------:R-:W5:Y:S01]  /*7440*/  LDCU UR4, c[0x0][0x388] ;  /* 0x00007100ff0477ac */ /* 0x000f620008000800 */
[----:B------:R-:W-:Y:S02]  /*7450*/  HFMA2 R18, -RZ, RZ, 0, 0 ;  /* 0x00000000ff127431 */ /* 0x000fe400000001ff */
[----:B0-----:R-:W-:Y:S02]  /*7460*/  IMAD.MOV.U32 R0, RZ, RZ, RZ ;  /* 0x000000ffff007224 */ /* 0x001fe400078e00ff */
[----:B------:R-:W-:Y:S01]  /*7470*/  IMAD.MOV.U32 R16, RZ, RZ, RZ ;  /* 0x000000ffff107224 */ /* 0x000fe200078e00ff */
[----:B-----5:R-:W-:-:S09]  /*7480*/  UISETP.NE.AND UP0, UPT, UR4, URZ, UPT ;  /* 0x000000ff0400728c */ /* 0x020fd2000bf05270 */
[----:B------:R-:W-:Y:S05]  /*7490*/  BRA.U !UP0, `(.L_x_704) ;  /* 0x0000001508707547 */ /* 0x000fea000b800000 */
[----:B------:R-:W1:Y:S01]  /*74a0*/  LDCU.64 UR4, c[0x0][0x390] ;  /* 0x00007200ff0477ac */ /* 0x000e620008000a00 */
[----:B------:R-:W-:Y:S01]  /*74b0*/  MOV R16, RZ ;  /* 0x000000ff00107202 */ /* 0x000fe20000000f00 */
[----:B------:R-:W0:Y:S01]  /*74c0*/  LDCU UR6, c[0x0][0x38c] ;  /* 0x00007180ff0677ac */ /* 0x000e220008000800 */
[----:B------:R-:W5:Y:S01]  /*74d0*/  LDCU.64 UR8, c[0x0][0x4b8] ;  /* 0x00009700ff0877ac */ /* 0x000f620008000a00 */
[----:B------:R-:W-:Y:S02]  /*74e0*/  UISETP.NE.AND UP0, UPT, UR41, URZ, UPT ;  /* 0x000000ff2900728c */ /* 0x000fe4000bf05270 */
[----:B-1234-:R-:W-:Y:S01]  /*74f0*/  IMAD.HI.U32 R2, R17, UR4, R16 ;  /* 0x0000000411027c27 */ /* 0x01efe2000f8e0010 */
[----:B------:R-:W1:Y:S04]  /*7500*/  LDCU UR4, c[0x0][0x4c0] ;  /* 0x00009800ff0477ac */ /* 0x000e680008000800 */
[----:B------:R-:W-:-:S05]  /*7510*/  SHF.R.U32.HI R3, RZ, UR5, R2 ;  /* 0x00000005ff037c19 */ /* 0x000fca0008011602 */
[----:B------:R-:W-:-:S04]  /*7520*/  IMAD.MOV R18, RZ, RZ, -R3 ;  /* 0x000000ffff127224 */ /* 0x000fc800078e0a03 */
        /* <DEDUP_REMOVED lines=339> */
.L_x_704:
        /* <DEDUP_REMOVED lines=19> */
.L_x_709:
[----:B------:R-:W2:Y:S02]  /*8b90*/  LDG.E.U8 R2, desc[UR36][R2.64] ;  /* 0x0000002402027981 */ /* 0x000ea4000c1e1100 */
[----:B--2---:R-:W-:-:S04]  /*8ba0*/  ISETP.NE.AND P0, PT, R2, RZ, PT ;  /* 0x000000ff0200720c */ /* 0x004fc80003f05270 */
[----:B------:R-:W-:Y:S01]  /*8bb0*/  P2R R19, PR, RZ, 0x1 ;  /* 0x00000001ff137803 */ /* 0x000fe20000000000 */
[----:B------:R-:W-:Y:S08]  /*8bc0*/  BRA `(.L_x_711) ;  /* 0x0000000800847947 */ /* 0x000ff00003800000 */
.L_x_708:
        /* <DEDUP_REMOVED lines=11> */
.L_x_713:
[----:B------:R-:W2:Y:S02]  /*8c80*/  LDG.E R2, desc[UR36][R2.64] ;  /* 0x0000002402027981 */ /* 0x000ea4000c1e1900 */
[----:B--2---:R-:W-:-:S04]  /*8c90*/  ISETP.NE.AND P0, PT, R2, RZ, PT ;  /* 0x000000ff0200720c */ /* 0x004fc80003f05270 */
[----:B------:R-:W-:Y:S01]  /*8ca0*/  P2R R19, PR, RZ, 0x1 ;  /* 0x00000001ff137803 */ /* 0x000fe20000000000 */
[----:B------:R-:W-:Y:S08]  /*8cb0*/  BRA `(.L_x_711) ;  /* 0x0000000800487947 */ /* 0x000ff00003800000 */
.L_x_712:
[----:B------:R-:W2:Y:S02]  /*8cc0*/  LDG.E.U16 R2, desc[UR36][R2.64] ;  /* 0x0000002402027981 */ /* 0x000ea4000c1e1500 */
[----:B--2---:R-:W-:-:S04]  /*8cd0*/  ISETP.NE.AND P0, PT, R2, RZ, PT ;  /* 0x000000ff0200720c */ /* 0x004fc80003f05270 */
[----:B------:R-:W-:Y:S01]  /*8ce0*/  P2R R19, PR, RZ, 0x1 ;  /* 0x00000001ff137803 */ /* 0x000fe20000000000 */
[----:B------:R-:W-:Y:S08]  /*8cf0*/  BRA `(.L_x_711) ;  /* 0x0000000800387947 */ /* 0x000ff00003800000 */
.L_x_707:
        /* <DEDUP_REMOVED lines=10> */
.L_x_715:
[----:B------:R-:W2:Y:S02]  /*8da0*/  LDG.E.U16 R0, desc[UR36][R2.64] ;  /* 0x0000002402007981 */ /* 0x000ea4000c1e1500 */
[----:B--2---:R-:W-:-:S05]  /*8db0*/  HADD2.F32 R0, -RZ, R0.H0_H0 ;  /* 0x20000000ff007230 */ /* 0x004fca0000004100 */
[----:B------:R-:W-:-:S04]  /*8dc0*/  FSETP.NEU.FTZ.AND P0, PT, R0, RZ, PT ;  /* 0x000000ff0000720b */ /* 0x000fc80003f1d000 */
[----:B------:R-:W-:Y:S01]  /*8dd0*/  P2R R19, PR, RZ, 0x1 ;  /* 0x00000001ff137803 */ /* 0x000fe20000000000 */
[----:B------:R-:W-:Y:S08]  /*8de0*/  BRA `(.L_x_711) ;  /* 0x0000000400fc7947 */ /* 0x000ff00003800000 */
.L_x_714:
        /* <DEDUP_REMOVED lines=12> */
.L_x_717:
        /* <DEDUP_REMOVED lines=10> */
.L_x_716:
[----:B------:R-:W2:Y:S02]  /*8f50*/  LDG.E.64 R2, desc[UR36][R2.64] ;  /* 0x0000002402027981 */ /* 0x000ea4000c1e1b00 */
[----:B--2---:R-:W-:-:S06]  /*8f60*/  DSETP.NEU.AND P0, PT, R2, RZ, PT ;  /* 0x000000ff0200722a */ /* 0x004fcc0003f0d000 */
[----:B------:R-:W-:Y:S01]  /*8f70*/  P2R R19, PR, RZ, 0x1 ;  /* 0x00000001ff137803 */ /* 0x000fe20000000000 */
[----:B------:R-:W-:Y:S07]  /*8f80*/  BRA `(.L_x_711) ;  /* 0x0000000400947947 */ /* 0x000fee0003800000 */
.L_x_706:
        /* <DEDUP_REMOVED lines=12> */
.L_x_720:
[----:B------:R-:W2:Y:S02]  /*9050*/  LDG.E.128 R4, desc[UR36][R2.64] ;  /* 0x0000002402047981 */ /* 0x000ea4000c1e1d00 */
[----:B--2---:R-:W-:-:S06]  /*9060*/  DSETP.NEU.AND P0, PT, R6, RZ, PT ;  /* 0x000000ff0600722a */ /* 0x004fcc0003f0d000 */
[----:B------:R-:W-:-:S06]  /*9070*/  DSETP.NEU.OR P0, PT, R4, RZ, P0 ;  /* 0x000000ff0400722a */ /* 0x000fcc000070d400 */
[----:B------:R-:W-:Y:S01]  /*9080*/  P2R R19, PR, RZ, 0x1 ;  /* 0x00000001ff137803 */ /* 0x000fe20000000000 */
[----:B------:R-:W-:Y:S07]  /*9090*/  BRA `(.L_x_711) ;  /* 0x0000000400507947 */ /* 0x000fee0003800000 */
.L_x_719:
        /* <DEDUP_REMOVED lines=10> */
.L_x_722:
        /* <DEDUP_REMOVED lines=9> */
[----:B------:R-:W-:-:S04]  /*91d0*/  LOP3.LUT P0, RZ, R0, 0x7fffffff, RZ, 0xc0, !PT ;  /* 0x7fffffff00ff7812 */ /* 0x000fc8000780c0ff */
[----:B------:R-:W-:Y:S01]  /*91e0*/  P2R R19, PR, RZ, 0x1 ;  /* 0x00000001ff137803 */ /* 0x000fe20000000000 */
[----:B------:R-:W-:Y:S08]  /*91f0*/  BRA `(.L_x_711) ;  /* 0x0000000000f87947 */ /* 0x000ff00003800000 */
.L_x_721:
[----:B------:R-:W2:Y:S02]  /*9200*/  LDG.E.U16 R0, desc[UR36][R2.64] ;  /* 0x0000002402007981 */ /* 0x000ea4000c1e1500 */
[----:B--2---:R-:W-:-:S05]  /*9210*/  IMAD.U32 R0, R0, 0x10000, RZ ;  /* 0x0001000000007824 */ /* 0x004fca00078e00ff */
[----:B------:R-:W-:-:S04]  /*9220*/  FSETP.NEU.FTZ.AND P0, PT, R0, RZ, PT ;  /* 0x000000ff0000720b */ /* 0x000fc80003f1d000 */
[----:B------:R-:W-:Y:S01]  /*9230*/  P2R R19, PR, RZ, 0x1 ;  /* 0x00000001ff137803 */ /* 0x000fe20000000000 */
[----:B------:R-:W-:Y:S08]  /*9240*/  BRA `(.L_x_711) ;  /* 0x0000000000e47947 */ /* 0x000ff00003800000 */
.L_x_718:
        /* <DEDUP_REMOVED lines=12> */
.L_x_725:
[----:B------:R-:W2:Y:S02]  /*9310*/  LDG.E.U8 R2, desc[UR36][R2.64] ;  /* 0x0000002402027981 */ /* 0x000ea4000c1e1100 */
[----:B--2---:R-:W-:-:S04]  /*9320*/  ISETP.NE.AND P0, PT, R2, RZ, PT ;  /* 0x000000ff0200720c */ /* 0x004fc80003f05270 */
[----:B------:R-:W-:Y:S01]  /*9330*/  P2R R19, PR, RZ, 0x1 ;  /* 0x00000001ff137803 */ /* 0x000fe20000000000 */
[----:B------:R-:W-:Y:S08]  /*9340*/  BRA `(.L_x_711) ;  /* 0x0000000000a47947 */ /* 0x000ff00003800000 */
.L_x_724:
[----:B------:R-:W2:Y:S02]  /*9350*/  LDG.E.U8 R2, desc[UR36][R2.64] ;  /* 0x0000002402027981 */ /* 0x000ea4000c1e1100 */
[----:B--2---:R-:W-:-:S04]  /*9360*/  ISETP.NE.AND P0, PT, R2, RZ, PT ;  /* 0x000000ff0200720c */ /* 0x004fc80003f05270 */
[----:B------:R-:W-:Y:S01]  /*9370*/  P2R R19, PR, RZ, 0x1 ;  /* 0x00000001ff137803 */ /* 0x000fe20000000000 */
[----:B------:R-:W-:Y:S08]  /*9380*/  BRA `(.L_x_711) ;  /* 0x0000000000947947 */ /* 0x000ff00003800000 */
.L_x_723:
        /* <DEDUP_REMOVED lines=10> */
.L_x_710:
        /* <DEDUP_REMOVED lines=16> */
.L_x_728:
[----:B------:R-:W-:-:S04]  /*9530*/  PLOP3.LUT P0, PT, PT, PT, PT, 0x8, 0x80 ;  /* 0x000000000080781c */ /* 0x000fc80003f0e170 */
[----:B------:R-:W-:Y:S01]  /*9540*/  P2R R19, PR, RZ, 0x1 ;  /* 0x00000001ff137803 */ /* 0x000fe20000000000 */
[----:B------:R-:W-:Y:S08]  /*9550*/  BRA `(.L_x_711) ;  /* 0x0000000000207947 */ /* 0x000ff00003800000 */
.L_x_727:
[----:B------:R-:W2:Y:S02]  /*9560*/  LDG.E.64 R2, desc[UR36][R2.64] ;  /* 0x0000002402027981 */ /* 0x000ea4000c1e1b00 */
[----:B--2---:R-:W-:-:S04]  /*9570*/  ISETP.NE.U32.AND P0, PT, R2, RZ, PT ;  /* 0x000000ff0200720c */ /* 0x004fc80003f05070 */
[----:B------:R-:W-:-:S04]  /*9580*/  ISETP.NE.AND.EX P0, PT, R3, RZ, PT, P0 ;  /* 0x000000ff0300720c */ /* 0x000fc80003f05300 */
[----:B------:R-:W-:Y:S01]  /*9590*/  P2R R19, PR, RZ, 0x1 ;  /* 0x00000001ff137803 */ /* 0x000fe20000000000 */
[----:B------:R-:W-:Y:S08]  /*95a0*/  BRA `(.L_x_711) ;  /* 0x00000000000c7947 */ /* 0x000ff00003800000 */
.L_x_726:
[----:B------:R-:W2:Y:S02]  /*95b0*/  LDG.E R2, desc[UR36][R2.64] ;  /* 0x0000002402027981 */ /* 0x000ea4000c1e1900 */
[----:B--2---:R-:W-:-:S04]  /*95c0*/  ISETP.NE.AND P0, PT, R2, RZ, PT ;  /* 0x000000ff0200720c */ /* 0x004fc80003f05270 */
[----:B------:R-:W-:-:S09]  /*95d0*/  P2R R19, PR, RZ, 0x1 ;  /* 0x00000001ff137803 */ /* 0x000fd20000000000 */
.L_x_711:
[----:B------:R-:W-:Y:S05]  /*95e0*/  BSYNC.RECONVERGENT B6 ;  /* 0x0000000000067941 */ /* 0x000fea0003800200 */
.L_x_705:
[----:B------:R-:W0:Y:S01]  /*95f0*/  LDCU.64 UR6, c[0x0][0x5f8] ;  /* 0x0000bf00ff0677ac */ /* 0x000e220008000a00 */
[----:B------:R-:W-:Y:S01]  /*9600*/  BSSY.RECONVERGENT B6, `(.L_x_729) ;  /* 0x00000a0000067945 */ /* 0x000fe20003800200 */
[----:B------:R-:W-:-:S04]  /*9610*/  UPRMT UR4, UR42, 0x9910, URZ ;  /* 0x000099102a047896 */ /* 0x000fc800080000ff */
[----:B------:R-:W-:Y:S01]  /*9620*/  UISETP.GT.AND UP0, UPT, UR4, 0x9, UPT ;  /* 0x000000090400788c */ /* 0x000fe2000bf04270 */
[----:B0-----:R-:W-:-:S04]  /*9630*/  IADD3 R2, P0, PT, R18, UR6, RZ ;  /* 0x0000000612027c10 */ /* 0x001fc8000ff1e0ff */
        /* <DEDUP_REMOVED lines=13> */
.L_x_733:
[----:B------:R-:W2:Y:S02]  /*9710*/  LDG.E.U8 R2, desc[UR36][R2.64] ;  /* 0x0000002402027981 */ /* 0x000ea4000c1e1100 */
[----:B--2---:R-:W-:Y:S01]  /*9720*/  ISETP.NE.AND P0, PT, R2, RZ, PT ;  /* 0x000000ff0200720c */ /* 0x004fe20003f05270 */
[----:B------:R-:W-:-:S12]  /*9730*/  BRA `(.L_x_735) ;  /* 0x0000000800307947 */ /* 0x000fd80003800000 */
.L_x_732:
        /* <DEDUP_REMOVED lines=10> */
.L_x_737:
[----:B------:R-:W2:Y:S02]  /*97e0*/  LDG.E R2, desc[UR36][R2.64] ;  /* 0x0000002402027981 */ /* 0x000ea4000c1e1900 */
[----:B--2---:R-:W-:Y:S01]  /*97f0*/  ISETP.NE.AND P0, PT, R2, RZ, PT ;  /* 0x000000ff0200720c */ /* 0x004fe20003f05270 */
[----:B------:R-:W-:-:S12]  /*9800*/  BRA `(.L_x_735) ;  /* 0x0000000400fc7947 */ /* 0x000fd80003800000 */
.L_x_736:
[----:B------:R-:W2:Y:S02]  /*9810*/  LDG.E.U16 R2, desc[UR36][R2.64] ;  /* 0x0000002402027981 */ /* 0x000ea4000c1e1500 */
[----:B--2---:R-:W-:Y:S01]  /*9820*/  ISETP.NE.AND P0, PT, R2, RZ, PT ;  /* 0x000000ff0200720c */ /* 0x004fe20003f05270 */
[----:B------:R-:W-:-:S12]  /*9830*/  BRA `(.L_x_735) ;  /* 0x0000000400f07947 */ /* 0x000fd80003800000 */
.L_x_731:
        /* <DEDUP_REMOVED lines=9> */
.L_x_739:
[----:B------:R-:W2:Y:S02]  /*98d0*/  LDG.E.U16 R0, desc[UR36][R2.64] ;  /* 0x0000002402007981 */ /* 0x000ea4000c1e1500 */
[----:B--2---:R-:W-:-:S05]  /*98e0*/  HADD2.F32 R0, -RZ, R0.H0_H0 ;  /* 0x20000000ff007230 */ /* 0x004fca0000004100 */
[----:B------:R-:W-:Y:S01]  /*98f0*/  FSETP.NEU.FTZ.AND P0, PT, R0, RZ, PT ;  /* 0x000000ff0000720b */ /* 0x000fe20003f1d000 */
[----:B------:R-:W-:-:S12]  /*9900*/  BRA `(.L_x_735) ;  /* 0x0000000400bc7947 */ /* 0x000fd80003800000 */
.L_x_738:
        /* <DEDUP_REMOVED lines=11> */
.L_x_741:
        /* <DEDUP_REMOVED lines=8> */
.L_x_740:
[----:B------:R-:W2:Y:S02]  /*9a40*/  LDG.E.64 R2, desc[UR36][R2.64] ;  /* 0x0000002402027981 */ /* 0x000ea4000c1e1b00 */
[----:B--2---:R-:W-:Y:S01]  /*9a50*/  DSETP.NEU.AND P0, PT, R2, RZ, PT ;  /* 0x000000ff0200722a */ /* 0x004fe20003f0d000 */
[----:B------:R-:W-:-:S13]  /*9a60*/  BRA `(.L_x_735) ;  /* 0x0000000400647947 */ /* 0x000fda0003800000 */
.L_x_730:
        /* <DEDUP_REMOVED lines=11> */
.L_x_744:
[----:B------:R-:W2:Y:S02]  /*9b20*/  LDG.E.128 R4, desc[UR36][R2.64] ;  /* 0x0000002402047981 */ /* 0x000ea4000c1e1d00 */
[----:B--2---:R-:W-:-:S06]  /*9b30*/  DSETP.NEU.AND P0, PT, R6, RZ, PT ;  /* 0x000000ff0600722a */ /* 0x004fcc0003f0d000 */
[----:B------:R-:W-:Y:S01]  /*9b40*/  DSETP.NEU.OR P0, PT, R4, RZ, P0 ;  /* 0x000000ff0400722a */ /* 0x000fe2000070d400 */
[----:B------:R-:W-:-:S13]  /*9b50*/  BRA `(.L_x_735) ;  /* 0x0000000400287947 */ /* 0x000fda0003800000 */
.L_x_743:
        /* <DEDUP_REMOVED lines=9> */
.L_x_746:
        /* <DEDUP_REMOVED lines=11> */
.L_x_745:
[----:B------:R-:W2:Y:S02]  /*9ca0*/  LDG.E.U16 R0, desc[UR36][R2.64] ;  /* 0x0000002402007981 */ /* 0x000ea4000c1e1500 */
[----:B--2---:R-:W-:-:S04]  /*9cb0*/  SHF.L.U32 R0, R0, 0x10, RZ ;  /* 0x0000001000007819 */ /* 0x004fc800000006ff */
[----:B------:R-:W-:Y:S01]  /*9cc0*/  FSETP.NEU.FTZ.AND P0, PT, R0, RZ, PT ;  /* 0x000000ff0000720b */ /* 0x000fe20003f1d000 */
[----:B------:R-:W-:-:S12]  /*9cd0*/  BRA `(.L_x_735) ;  /* 0x0000000000c87947 */ /* 0x000fd80003800000 */
.L_x_742:
        /* <DEDUP_REMOVED lines=11> */
.L_x_749:
[----:B------:R-:W2:Y:S02]  /*9d90*/  LDG.E.U8 R2, desc[UR36][R2.64] ;  /* 0x0000002402027981 */ /* 0x000ea4000c1e1100 */
[----:B--2---:R-:W-:Y:S01]  /*9da0*/  ISETP.NE.AND P0, PT, R2, RZ, PT ;  /* 0x000000ff0200720c */ /* 0x004fe20003f05270 */
[----:B------:R-:W-:-:S12]  /*9db0*/  BRA `(.L_x_735) ;  /* 0x0000000000907947 */ /* 0x000fd80003800000 */
.L_x_748:
[----:B------:R-:W2:Y:S02]  /*9dc0*/  LDG.E.U8 R2, desc[UR36][R2.64] ;  /* 0x0000002402027981 */ /* 0x000ea4000c1e1100 */
[----:B--2---:R-:W-:Y:S01]  /*9dd0*/  ISETP.NE.AND P0, PT, R2, RZ, PT ;  /* 0x000000ff0200720c */ /* 0x004fe20003f05270 */
[----:B------:R-:W-:-:S12]  /*9de0*/  BRA `(.L_x_735) ;  /* 0x0000000000847947 */ /* 0x000fd80003800000 */
.L_x_747:
        /* <DEDUP_REMOVED lines=9> */
.L_x_734:
[----:B------:R-:W-:Y:S01]  /*9e80*/  MOV R2, 0x0 ;  /* 0x0000000000027802 */ /* 0x000fe20000000f00 */
[----:B------:R-:W0:Y:S01]  /*9e90*/  LDCU.64 UR4, c[0x4][0x148] ;  /* 0x01002900ff0477ac */ /* 0x000e220008000a00 */
[----:B------:R-:W-:Y:S02]  /*9ea0*/  HFMA2 R13, -RZ, RZ, 0, 0 ;  /* 0x00000000ff0d7431 */ /* 0x000fe400000001ff */
[----:B------:R-:W-:Y:S01]  /*9eb0*/  IMAD.MOV.U32 R8, RZ, RZ, 0x4e ;  /* 0x0000004eff087424 */ /* 0x000fe200078e00ff */
[----:B------:R-:W1:Y:S01]  /*9ec0*/  LDCU.64 UR6, c[0x4][0x150] ;  /* 0x01002a00ff0677ac */ /* 0x000e620008000a00 */
[----:B------:R-:W2:Y:S01]  /*9ed0*/  LDC.64 R2, c[0x4][R2] ;  /* 0x0100000002027b82 */ /* 0x000ea20000000a00 */
[----:B------:R-:W-:Y:S01]  /*9ee0*/  IMAD.MOV.U32 R12, RZ, RZ, 0x1 ;  /* 0x00000001ff0c7424 */ /* 0x000fe200078e00ff */
[----:B------:R-:W3:Y:S01]  /*9ef0*/  LDCU.64 UR8, c[0x4][0x58] ;  /* 0x01000b00ff0877ac */ /* 0x000ee20008000a00 */
[----:B0-----:R-:W-:Y:S02]  /*9f00*/  IMAD.U32 R4, RZ, RZ, UR4 ;  /* 0x00000004ff047e24 */ /* 0x001fe4000f8e00ff */
[----:B------:R-:W-:Y:S01]  /*9f10*/  IMAD.U32 R5, RZ, RZ, UR5 ;  /* 0x00000005ff057e24 */ /* 0x000fe2000f8e00ff */
[----:B-1----:R-:W-:Y:S01]  /*9f20*/  MOV R6, UR6 ;  /* 0x0000000600067c02 */ /* 0x002fe20008000f00 */
[----:B------:R-:W-:-:S02]  /*9f30*/  IMAD.U32 R7, RZ, RZ, UR7 ;  /* 0x00000007ff077e24 */ /* 0x000fc4000f8e00ff */
[----:B---3--:R-:W-:Y:S01]  /*9f40*/  IMAD.U32 R10, RZ, RZ, UR8 ;  /* 0x00000008ff0a7e24 */ /* 0x008fe2000f8e00ff */
[----:B------:R-:W-:-:S07]  /*9f50*/  MOV R11, UR9 ;  /* 0x00000009000b7c02 */ /* 0x000fce0008000f00 */
[----:B------:R-:W-:-:S07]  /*9f60*/  LEPC R20, `(.L_x_752) ;  /* 0x000000001014794e */ /* 0x000fce0000000000 */
[----:B--2---:R-:W-:Y:S05]  /*9f70*/  CALL.ABS.NOINC R2 ;  /* 0x0000000002007343 */ /* 0x004fea0003c00000 */
.L_x_752:
[----:B------:R-:W-:Y:S01]  /*9f80*/  PLOP3.LUT P0, PT, PT, PT, PT, 0x8, 0x80 ;  /* 0x000000000080781c */ /* 0x000fe20003f0e170 */
[----:B------:R-:W-:-:S12]  /*9f90*/  BRA `(.L_x_735) ;  /* 0x0000000000187947 */ /* 0x000fd80003800000 */
.L_x_751:
[----:B------:R-:W2:Y:S02]  /*9fa0*/  LDG.E.64 R2, desc[UR36][R2.64] ;  /* 0x0000002402027981 */ /* 0x000ea4000c1e1b00 */
[----:B--2---:R-:W-:-:S04]  /*9fb0*/  ISETP.NE.U32.AND P0, PT, R2, RZ, PT ;  /* 0x000000ff0200720c */ /* 0x004fc80003f05070 */
[----:B------:R-:W-:Y:S01]  /*9fc0*/  ISETP.NE.AND.EX P0, PT, R3, RZ, PT, P0 ;  /* 0x000000ff0300720c */ /* 0x000fe20003f05300 */
[----:B------:R-:W-:-:S12]  /*9fd0*/  BRA `(.L_x_735) ;  /* 0x0000000000087947 */ /* 0x000fd80003800000 */
.L_x_750:
[----:B------:R-:W2:Y:S02]  /*9fe0*/  LDG.E R2, desc[UR36][R2.64] ;  /* 0x0000002402027981 */ /* 0x000ea4000c1e1900 */
[----:B--2---:R-:W-:-:S13]  /*9ff0*/  ISETP.NE.AND P0, PT, R2, RZ, PT ;  /* 0x000000ff0200720c */ /* 0x004fda0003f05270 */
.L_x_735:
[----:B------:R-:W-:Y:S05]  /*a000*/  BSYNC.RECONVERGENT B6 ;  /* 0x0000000000067941 */ /* 0x000fea0003800200 */
.L_x_729:
[----:B------:R-:W0:Y:S01]  /*a010*/  LDCU.64 UR6, c[0x0][0x5e8] ;  /* 0x0000bd00ff0677ac */ /* 0x000e220008000a00 */
[----:B------:R-:W-:Y:S01]  /*a020*/  ISETP.NE.AND P1, PT, R19, RZ, PT ;  /* 0x000000ff1300720c */ /* 0x000fe20003f25270 */
[----:B------:R-:W-:Y:S01]  /*a030*/  BSSY.RECONVERGENT B6, `(.L_x_753) ;  /* 0x00000d3000067945 */ /* 0x000fe20003800200 */
[----:B------:R-:W-:Y:S02]  /*a040*/  UPRMT UR4, UR43, 0x9910, URZ ;  /* 0x000099102b047896 */ /* 0x000fe400080000ff */
[----:B------:R-:W-:Y:S02]  /*a050*/  PLOP3.LUT P0, PT, P1, P0, PT, 0x28, 0x82 ;  /* 0x000000000082781c */ /* 0x000fe40000f00570 */
[----:B------:R-:W-:Y:S02]  /*a060*/  UISETP.GT.AND UP0, UPT, UR4, 0x9, UPT ;  /* 0x000000090400788c */ /* 0x000fe4000bf04270 */
        /* <DEDUP_REMOVED lines=14> */
.L_x_757:
[----:B------:R0:W-:Y:S01]  /*a150*/  STG.E.U8 desc[UR36][R2.64], R4 ;  /* 0x0000000402007986 */ /* 0x0001e2000c101124 */
[----:B------:R-:W-:Y:S05]  /*a160*/  BRA `(.L_x_759) ;  /* 0x0000000800fc7947 */ /* 0x000fea0003800000 */
.L_x_756:
        /* <DEDUP_REMOVED lines=9> */
.L_x_761:
[----:B------:R0:W-:Y:S01]  /*a200*/  STG.E desc[UR36][R2.64], R4 ;  /* 0x0000000402007986 */ /* 0x0001e2000c101924 */
[----:B------:R-:W-:Y:S05]  /*a210*/  BRA `(.L_x_759) ;  /* 0x0000000800d07947 */ /* 0x000fea0003800000 */
.L_x_760:
[----:B------:R0:W-:Y:S01]  /*a220*/  STG.E.U16 desc[UR36][R2.64], R4 ;  /* 0x0000000402007986 */ /* 0x0001e2000c101524 */
[----:B------:R-:W-:Y:S05]  /*a230*/  BRA `(.L_x_759) ;  /* 0x0000000800c87947 */ /* 0x000fea0003800000 */
.L_x_755:
        /* <DEDUP_REMOVED lines=9> */
.L_x_763:
[----:B------:R-:W-:-:S04]  /*a2d0*/  I2FP.F32.U32 R0, R4 ;  /* 0x0000000400007245 */ /* 0x000fc80000201000 */
[----:B------:R-:W-:-:S05]  /*a2e0*/  F2FP.F16.F32.PACK_AB R0, RZ, R0 ;  /* 0x00000000ff00723e */ /* 0x000fca00000000ff */
[----:B------:R0:W-:Y:S01]  /*a2f0*/  STG.E.U16 desc[UR36][R2.64], R0 ;  /* 0x0000000002007986 */ /* 0x0001e2000c101524 */
[----:B------:R-:W-:Y:S05]  /*a300*/  BRA `(.L_x_759) ;  /* 0x0000000800947947 */ /* 0x000fea0003800000 */
.L_x_762:
[----:B------:R-:W-:-:S09]  /*a310*/  UISETP.NE.AND UP0, UPT, UR4, 0x7, UPT ;  /* 0x000000070400788c */ /* 0x000fd2000bf05270 */
[----:B------:R-:W-:Y:S05]  /*a320*/  BRA.U !UP0, `(.L_x_764) ;  /* 0x0000000108347547 */ /* 0x000fea000b800000 */
[----:B------:R-:W-:-:S09]  /*a330*/  UISETP.NE.AND UP0, UPT, UR4, 0x8, UPT ;  /* 0x000000080400788c */ /* 0x000fd2000bf05270 */
[----:B------:R-:W-:Y:S05]  /*a340*/  BRA.U !UP0, `(.L_x_765) ;  /* 0x0000000108187547 */ /* 0x000fea000b800000 */
[----:B------:R-:W-:-:S09]  /*a350*/  UISETP.NE.AND UP0, UPT, UR4, 0x9, UPT ;  /* 0x000000090400788c */ /* 0x000fd2000bf05270 */
[----:B------:R-:W-:Y:S05]  /*a360*/  BRA.U UP0, `(.L_x_758) ;  /* 0x0000000500b07547 */ /* 0x000fea000b800000 */
[----:B------:R-:W-:Y:S01]  /*a370*/  HFMA2 R5, -RZ, RZ, 0, 0 ;  /* 0x00000000ff057431 */ /* 0x000fe200000001ff */
[----:B------:R-:W-:-:S05]  /*a380*/  I2FP.F32.U32 R4, R4 ;  /* 0x0000000400047245 */ /* 0x000fca0000201000 */
[----:B------:R2:W-:Y:S01]  /*a390*/  STG.E.64 desc[UR36][R2.64], R4 ;  /* 0x0000000402007986 */ /* 0x0005e2000c101b24 */
[----:B------:R-:W-:Y:S05]  /*a3a0*/  BRA `(.L_x_759) ;  /* 0x00000008006c7947 */ /* 0x000fea0003800000 */
.L_x_765:
[----:B------:R-:W-:-:S04]  /*a3b0*/  I2FP.F32.U32 R4, R4 ;  /* 0x0000000400047245 */ /* 0x000fc80000201000 */
[----:B------:R-:W-:-:S04]  /*a3c0*/  F2FP.F16.F32.PACK_AB R5, RZ, R4 ;  /* 0x00000004ff05723e */ /* 0x000fc800000000ff */
[----:B------:R-:W-:-:S05]  /*a3d0*/  PRMT R5, R5, 0x5410, RZ ;  /* 0x0000541005057816 */ /* 0x000fca00000000ff */
[----:B------:R3:W-:Y:S01]  /*a3e0*/  STG.E desc[UR36][R2.64], R5 ;  /* 0x0000000502007986 */ /* 0x0007e2000c101924 */
[----:B------:R-:W-:Y:S05]  /*a3f0*/  BRA `(.L_x_759) ;  /* 0x0000000800587947 */ /* 0x000fea0003800000 */
.L_x_764:
[----:B------:R-:W0:Y:S02]  /*a400*/  I2F.F64.U32 R4, R4 ;  /* 0x0000000400047312 */ /* 0x000e240000201800 */
[----:B0-----:R4:W-:Y:S01]  /*a410*/  STG.E.64 desc[UR36][R2.64], R4 ;  /* 0x0000000402007986 */ /* 0x0019e2000c101b24 */
[----:B------:R-:W-:Y:S05]  /*a420*/  BRA `(.L_x_759) ;  /* 0x00000008004c7947 */ /* 0x000fea0003800000 */
.L_x_754:
        /* <DEDUP_REMOVED lines=12> */
.L_x_769:
        /* <DEDUP_REMOVED lines=17> */
.L_x_771:
[----:B------:R-:W-:Y:S05]  /*a600*/  BSYNC.RECONVERGENT B0 ;  /* 0x0000000000007941 */ /* 0x000fea0003800200 */
.L_x_770:
[----:B------:R0:W-:Y:S01]  /*a610*/  STG.E.U8 desc[UR36][R2.64], R0 ;  /* 0x0000000002007986 */ /* 0x0001e2000c101124 */
[----:B------:R-:W-:Y:S05]  /*a620*/  BRA `(.L_x_759) ;  /* 0x0000000400cc7947 */ /* 0x000fea0003800000 */
.L_x_768:
        /* <DEDUP_REMOVED lines=17> */
.L_x_773:
[----:B------:R-:W-:Y:S05]  /*a740*/  BSYNC.RECONVERGENT B0 ;  /* 0x0000000000007941 */ /* 0x000fea0003800200 */
.L_x_772:
[----:B------:R0:W-:Y:S01]  /*a750*/  STG.E.U8 desc[UR36][R2.64], R0 ;  /* 0x0000000002007986 */ /* 0x0001e2000c101124 */
[----:B------:R-:W-:Y:S05]  /*a760*/  BRA `(.L_x_759) ;  /* 0x00000004007c7947 */ /* 0x000fea0003800000 */
.L_x_767:
        /* <DEDUP_REMOVED lines=21> */
.L_x_775:
[----:B------:R-:W-:-:S05]  /*a8c0*/  HFMA2 R5, -RZ, RZ, 0, 0 ;  /* 0x00000000ff057431 */ /* 0x000fca00000001ff */
[----:B------:R0:W-:Y:S01]  /*a8d0*/  STG.E.64 desc[UR36][R2.64], R4 ;  /* 0x0000000402007986 */ /* 0x0001e2000c101b24 */
[----:B------:R-:W-:Y:S05]  /*a8e0*/  BRA `(.L_x_759) ;  /* 0x00000004001c7947 */ /* 0x000fea0003800000 */
.L_x_774:
[----:B------:R0:W-:Y:S01]  /*a8f0*/  STG.E desc[UR36][R2.64], R4 ;  /* 0x0000000402007986 */ /* 0x0001e2000c101924 */
[----:B------:R-:W-:Y:S05]  /*a900*/  BRA `(.L_x_759) ;  /* 0x0000000400147947 */ /* 0x000fea0003800000 */
.L_x_766:
        /* <DEDUP_REMOVED lines=8> */
.L_x_777:
[----:B------:R-:W0:Y:S01]  /*a990*/  I2F.F64.U32 R4, R4 ;  /* 0x0000000400047312 */ /* 0x000e220000201800 */
[----:B------:R-:W-:-:S05]  /*a9a0*/  CS2R R6, SRZ ;  /* 0x0000000000067805 */ /* 0x000fca000001ff00 */
[----:B0-----:R0:W-:Y:S01]  /*a9b0*/  STG.E.128 desc[UR36][R2.64], R4 ;  /* 0x0000000402007986 */ /* 0x0011e2000c101d24 */
[----:B------:R-:W-:Y:S05]  /*a9c0*/  BRA `(.L_x_759) ;  /* 0x0000000000e47947 */ /* 0x000fea0003800000 */
.L_x_776:
[----:B------:R-:W-:-:S09]  /*a9d0*/  UISETP.NE.AND UP0, UPT, UR4, 0xf, UPT ;  /* 0x0000000f0400788c */ /* 0x000fd2000bf05270 */
[----:B------:R-:W-:Y:S05]  /*a9e0*/  BRA.U !UP0, `(.L_x_778) ;  /* 0x0000000108d07547 */ /* 0x000fea000b800000 */
[----:B------:R-:W-:-:S09]  /*a9f0*/  UISETP.NE.AND UP0, UPT, UR4, 0x17, UPT ;  /* 0x000000170400788c */ /* 0x000fd2000bf05270 */
[----:B------:R-:W-:Y:S05]  /*aa00*/  BRA.U !UP0, `(.L_x_779) ;  /* 0x0000000108847547 */ /* 0x000fea000b800000 */
[----:B------:R-:W-:-:S09]  /*aa10*/  UISETP.NE.AND UP0, UPT, UR4, 0x18, UPT ;  /* 0x000000180400788c */ /* 0x000fd2000bf05270 */
[----:B------:R-:W-:Y:S05]  /*aa20*/  BRA.U !UP0, `(.L_x_780) ;  /* 0x0000000108447547 */ /* 0x000fea000b800000 */
.L_x_758:
[----:B------:R-:W-:Y:S01]  /*aa30*/  MOV R0, 0x0 ;  /* 0x0000000000007802 */ /* 0x000fe20000000f00 */
[----:B------:R-:W0:Y:S01]  /*aa40*/  LDCU.64 UR4, c[0x4][0x148] ;  /* 0x01002900ff0477ac */ /* 0x000e220008000a00 */
[----:B------:R-:W-:Y:S02]  /*aa50*/  HFMA2 R13, -RZ, RZ, 0, 0 ;  /* 0x00000000ff0d7431 */ /* 0x000fe400000001ff */
[----:B------:R-:W-:Y:S01]  /*aa60*/  IMAD.MOV.U32 R8, RZ, RZ, 0x65 ;  /* 0x00000065ff087424 */ /* 0x000fe200078e00ff */
[----:B------:R1:W2:Y:S01]  /*aa70*/  LDC.64 R2, c[0x4][R0] ;  /* 0x0100000000027b82 */ /* 0x0002a20000000a00 */
[----:B------:R-:W3:Y:S01]  /*aa80*/  LDCU.64 UR6, c[0x4][0x150] ;  /* 0x01002a00ff0677ac */ /* 0x000ee20008000a00 */
[----:B------:R-:W-:Y:S01]  /*aa90*/  IMAD.MOV.U32 R12, RZ, RZ, 0x1 ;  /* 0x00000001ff0c7424 */ /* 0x000fe200078e00ff */
[----:B------:R-:W4:Y:S01]  /*aaa0*/  LDCU.64 UR8, c[0x4][0x60] ;  /* 0x01000c00ff0877ac */ /* 0x000f220008000a00 */
[----:B0-----:R-:W-:Y:S02]  /*aab0*/  IMAD.U32 R4, RZ, RZ, UR4 ;  /* 0x00000004ff047e24 */ /* 0x001fe4000f8e00ff */
[----:B------:R-:W-:Y:S01]  /*aac0*/  IMAD.U32 R5, RZ, RZ, UR5 ;  /* 0x00000005ff057e24 */ /* 0x000fe2000f8e00ff */
[----:B---3--:R-:W-:Y:S01]  /*aad0*/  MOV R6, UR6 ;  /* 0x0000000600067c02 */ /* 0x008fe20008000f00 */
[----:B------:R-:W-:-:S02]  /*aae0*/  IMAD.U32 R7, RZ, RZ, UR7 ;  /* 0x00000007ff077e24 */ /* 0x000fc4000f8e00ff */
[----:B----4-:R-:W-:Y:S01]  /*aaf0*/  IMAD.U32 R10, RZ, RZ, UR8 ;  /* 0x00000008ff0a7e24 */ /* 0x010fe2000f8e00ff */
[----:B-1----:R-:W-:-:S07]  /*ab00*/  MOV R11, UR9 ;  /* 0x00000009000b7c02 */ /* 0x002fce0008000f00 */
[----:B------:R-:W-:-:S07]  /*ab10*/  LEPC R20, `(.L_x_781) ;  /* 0x000000001014794e */ /* 0x000fce0000000000 */
[----:B--2---:R-:W-:Y:S05]  /*ab20*/  CALL.ABS.NOINC R2 ;  /* 0x0000000002007343 */ /* 0x004fea0003c00000 */
.L_x_781:
[----:B------:R-:W-:Y:S05]  /*ab30*/  BRA `(.L_x_759) ;  /* 0x0000000000887947 */ /* 0x000fea0003800000 */
.L_x_780:
        /* <DEDUP_REMOVED lines=11> */
.L_x_783:
[----:B------:R-:W-:Y:S05]  /*abf0*/  BSYNC.RECONVERGENT B0 ;  /* 0x0000000000007941 */ /* 0x000fea0003800200 */
.L_x_782:
[----:B------:R0:W-:Y:S01]  /*ac00*/  STG.E.U8 desc[UR36][R2.64], R5 ;  /* 0x0000000502007986 */ /* 0x0001e2000c101124 */
[----:B------:R-:W-:Y:S05]  /*ac10*/  BRA `(.L_x_759) ;  /* 0x0000000000507947 */ /* 0x000fea0003800000 */
.L_x_779:
        /* <DEDUP_REMOVED lines=12> */
.L_x_784:
[----:B------:R-:W-:Y:S01]  /*ace0*/  IMAD.MOV.U32 R5, RZ, RZ, 0x7f ;  /* 0x0000007fff057424 */ /* 0x000fe200078e00ff */
[----:B------:R-:W-:-:S04]  /*acf0*/  ISETP.GT.U32.AND P0, PT, R7, 0x7f800000, PT ;  /* 0x7f8000000700780c */ /* 0x000fc80003f04070 */
[----:B------:R-:W-:-:S05]  /*ad00*/  SEL R5, R5, 0x7c, P0 ;  /* 0x0000007c05057807 */ /* 0x000fca0000000000 */
[----:B------:R0:W-:Y:S01]  /*ad10*/  STG.E.U8 desc[UR36][R2.64], R5 ;  /* 0x0000000502007986 */ /* 0x0001e2000c101124 */
[----:B------:R-:W-:Y:S05]  /*ad20*/  BRA `(.L_x_759) ;  /* 0x00000000000c7947 */ /* 0x000fea0003800000 */
.L_x_778:
[----:B------:R-:W-:-:S04]  /*ad30*/  I2FP.F32.U32 R0, R4 ;  /* 0x0000000400007245 */ /* 0x000fc80000201000 */
[----:B------:R-:W-:-:S05]  /*ad40*/  F2FP.BF16.F32.PACK_AB R0, RZ, R0 ;  /* 0x00000000ff00723e */ /* 0x000fca00000010ff */
[----:B------:R0:W-:Y:S02]  /*ad50*/  STG.E.U16 desc[UR36][R2.64], R0 ;  /* 0x0000000002007986 */ /* 0x0001e4000c101524 */
.L_x_759:
[----:B------:R-:W-:Y:S05]  /*ad60*/  BSYNC.RECONVERGENT B6 ;  /* 0x0000000000067941 */ /* 0x000fea0003800200 */
.L_x_753:
[----:B------:R-:W-:-:S07]  /*ad70*/  IADD3 R17, PT, PT, R17, 0x80, RZ ;  /* 0x0000008011117810 */ /* 0x000fce0007ffe0ff */
.L_x_703:
[----:B------:R-:W-:Y:S05]  /*ad80*/  BSYNC.RECONVERGENT B7 ;  /* 0x0000000000077941 */ /* 0x000fea0003800200 */
.L_x_702:
[----:B------:R-:W5:Y:S02]  /*ad90*/  LDCU UR4, c[0x0][0x380] ;  /* 0x00007000ff0477ac */ /* 0x000f640008000800 */
[----:B-----5:R-:W-:-:S13]  /*ada0*/  ISETP.GE.AND P0, PT, R17, UR4, PT ;  /* 0x0000000411007c0c */ /* 0x020fda000bf06270 */
[----:B------:R-:W-:Y:S05]  /*adb0*/  @P0 EXIT ;  /* 0x000000000000094d */ /* 0x000fea0003800000 */
[----:B------:R-:W5:Y:S01]  /*adc0*/  LDCU UR4, c[0x0][0x388] ;  /* 0x00007100ff0477ac */ /* 0x000f620008000800 */
[----:B------:R-:W-:Y:S01]  /*add0*/  IMAD.MOV.U32 R18, RZ, RZ, RZ ;  /* 0x000000ffff127224 */ /* 0x000fe200078e00ff */
[----:B------:R-:W-:Y:S01]  /*ade0*/  MOV R16, RZ ;  /* 0x000000ff00107202 */ /* 0x000fe20000000f00 */
[----:B0-----:R-:W-:Y:S01]  /*adf0*/  IMAD.MOV.U32 R0, RZ, RZ, RZ ;  /* 0x000000ffff007224 */ /* 0x001fe200078e00ff */
        /* <DEDUP_REMOVED lines=17> */
[----:B------:R-:W-:Y:S01]  /*af10*/  HFMA2 R2, -RZ, RZ, 0, 0 ;  /* 0x00000000ff027431 */ /* 0x000fe200000001ff */
        /* <DEDUP_REMOVED lines=332> */
.L_x_785:
[----:B------:R-:W1:Y:S01]  /*c3e0*/  LDCU.64 UR8, c[0x0][0x5f0] ;  /* 0x0000be00ff0877ac */ /* 0x000e620008000a00 */
[----:B------:R-:W-:Y:S01]  /*c3f0*/  BSSY.RECONVERGENT B6, `(.L_x_786) ;  /* 0x00000ba000067945 */ /* 0x000fe20003800200 */
[----:B------:R-:W0:Y:S01]  /*c400*/  LDCU.64 UR6, c[0x0][0x5e8] ;  /* 0x0000bd00ff0677ac */ /* 0x000e220008000a00 */
[----:B------:R-:W-:-:S04]  /*c410*/  UPRMT UR4, UR39, 0x9910, URZ ;  /* 0x0000991027047896 */ /* 0x000fc800080000ff */
[----:B------:R-:W-:Y:S01]  /*c420*/  UISETP.GT.AND UP0, UPT, UR4, 0x9, UPT ;  /* 0x000000090400788c */ /* 0x000fe2000bf04270 */
[----:B-1234-:R-:W-:Y:S02]  /*c430*/  IADD3 R2, P1, PT, R0, UR8, RZ ;  /* 0x0000000800027c10 */ /* 0x01efe4000ff3e0ff */
[----:B0-----:R-:W-:-:S03]  /*c440*/  IADD3 R16, P0, PT, R16, UR6, RZ ;  /* 0x0000000610107c10 */ /* 0x001fc6000ff1e0ff */
        /* <DEDUP_REMOVED lines=15> */
.L_x_790:
[----:B------:R-:W2:Y:S02]  /*c540*/  LDG.E.U8 R2, desc[UR36][R2.64] ;  /* 0x0000002402027981 */ /* 0x000ea4000c1e1100 */
[----:B--2---:R-:W-:-:S04]  /*c550*/  ISETP.NE.AND P0, PT, R2, RZ, PT ;  /* 0x000000ff0200720c */ /* 0x004fc80003f05270 */
[----:B------:R-:W-:Y:S01]  /*c560*/  P2R R19, PR, RZ, 0x1 ;  /* 0x00000001ff137803 */ /* 0x000fe20000000000 */
[----:B------:R-:W-:Y:S08]  /*c570*/  BRA `(.L_x_792) ;  /* 0x0000000800847947 */ /* 0x000ff00003800000 */
.L_x_789:
        /* <DEDUP_REMOVED lines=11> */
.L_x_794:
[----:B------:R-:W2:Y:S02]  /*c630*/  LDG.E R2, desc[UR36][R2.64] ;  /* 0x0000002402027981 */ /* 0x000ea4000c1e1900 */
[----:B--2---:R-:W-:-:S04]  /*c640*/  ISETP.NE.AND P0, PT, R2, RZ, PT ;  /* 0x000000ff0200720c */ /* 0x004fc80003f05270 */
[----:B------:R-:W-:Y:S01]  /*c650*/  P2R R19, PR, RZ, 0x1 ;  /* 0x00000001ff137803 */ /* 0x000fe20000000000 */
[----:B------:R-:W-:Y:S08]  /*c660*/  BRA `(.L_x_792) ;  /* 0x0000000800487947 */ /* 0x000ff00003800000 */
.L_x_793:
[----:B------:R-:W2:Y:S02]  /*c670*/  LDG.E.U16 R2, desc[UR36][R2.64] ;  /* 0x0000002402027981 */ /* 0x000ea4000c1e1500 */
[----:B--2---:R-:W-:-:S04]  /*c680*/  ISETP.NE.AND P0, PT, R2, RZ, PT ;  /* 0x000000ff0200720c */ /* 0x004fc80003f05270 */
[----:B------:R-:W-:Y:S01]  /*c690*/  P2R R19, PR, RZ, 0x1 ;  /* 0x00000001ff137803 */ /* 0x000fe20000000000 */
[----:B------:R-:W-:Y:S08]  /*c6a0*/  BRA `(.L_x_792) ;  /* 0x0000000800387947 */ /* 0x000ff00003800000 */
.L_x_788:
        /* <DEDUP_REMOVED lines=10> */
.L_x_796:
[----:B------:R-:W2:Y:S02]  /*c750*/  LDG.E.U16 R0, desc[UR36][R2.64] ;  /* 0x0000002402007981 */ /* 0x000ea4000c1e1500 */
[----:B--2---:R-:W-:-:S05]  /*c760*/  HADD2.F32 R0, -RZ, R0.H0_H0 ;  /* 0x20000000ff007230 */ /* 0x004fca0000004100 */
[----:B------:R-:W-:-:S04]  /*c770*/  FSETP.NEU.FTZ.AND P0, PT, R0, RZ, PT ;  /* 0x000000ff0000720b */ /* 0x000fc80003f1d000 */
[----:B------:R-:W-:Y:S01]  /*c780*/  P2R R19, PR, RZ, 0x1 ;  /* 0x00000001ff137803 */ /* 0x000fe20000000000 */
[----:B------:R-:W-:Y:S08]  /*c790*/  BRA `(.L_x_792) ;  /* 0x0000000400fc7947 */ /* 0x000ff00003800000 */
.L_x_795:
        /* <DEDUP_REMOVED lines=12> */
.L_x_798:
        /* <DEDUP_REMOVED lines=10> */
.L_x_797:
[----:B------:R-:W2:Y:S02]  /*c900*/  LDG.E.64 R2, desc[UR36][R2.64] ;  /* 0x0000002402027981 */ /* 0x000ea4000c1e1b00 */
[----:B--2---:R-:W-:-:S06]  /*c910*/  DSETP.NEU.AND P0, PT, R2, RZ, PT ;  /* 0x000000ff0200722a */ /* 0x004fcc0003f0d000 */
[----:B------:R-:W-:Y:S01]  /*c920*/  P2R R19, PR, RZ, 0x1 ;  /* 0x00000001ff137803 */ /* 0x000fe20000000000 */
[----:B------:R-:W-:Y:S07]  /*c930*/  BRA `(.L_x_792) ;  /* 0x0000000400947947 */ /* 0x000fee0003800000 */
.L_x_787:
        /* <DEDUP_REMOVED lines=12> */
.L_x_801:
[----:B------:R-:W2:Y:S02]  /*ca00*/  LDG.E.128 R4, desc[UR36][R2.64] ;  /* 0x0000002402047981 */ /* 0x000ea4000c1e1d00 */
[----:B--2---:R-:W-:-:S06]  /*ca10*/  DSETP.NEU.AND P0, PT, R6, RZ, PT ;  /* 0x000000ff0600722a */ /* 0x004fcc0003f0d000 */
[----:B------:R-:W-:-:S06]  /*ca20*/  DSETP.NEU.OR P0, PT, R4, RZ, P0 ;  /* 0x000000ff0400722a */ /* 0x000fcc000070d400 */
[----:B------:R-:W-:Y:S01]  /*ca30*/  P2R R19, PR, RZ, 0x1 ;  /* 0x00000001ff137803 */ /* 0x000fe20000000000 */
[----:B------:R-:W-:Y:S07]  /*ca40*/  BRA `(.L_x_792) ;  /* 0x0000000400507947 */ /* 0x000fee0003800000 */
.L_x_800:
        /* <DEDUP_REMOVED lines=10> */
.L_x_803:
        /* <DEDUP_REMOVED lines=12> */
.L_x_802:
[----:B------:R-:W2:Y:S02]  /*cbb0*/  LDG.E.U16 R0, desc[UR36][R2.64] ;  /* 0x0000002402007981 */ /* 0x000ea4000c1e1500 */
[----:B--2---:R-:W-:-:S05]  /*cbc0*/  IMAD.U32 R0, R0, 0x10000, RZ ;  /* 0x0001000000007824 */ /* 0x004fca00078e00ff */
[----:B------:R-:W-:-:S04]  /*cbd0*/  FSETP.NEU.FTZ.AND P0, PT, R0, RZ, PT ;  /* 0x000000ff0000720b */ /* 0x000fc80003f1d000 */
[----:B------:R-:W-:Y:S01]  /*cbe0*/  P2R R19, PR, RZ, 0x1 ;  /* 0x00000001ff137803 */ /* 0x000fe20000000000 */
[----:B------:R-:W-:Y:S08]  /*cbf0*/  BRA `(.L_x_792) ;  /* 0x0000000000e47947 */ /* 0x000ff00003800000 */
.L_x_799:
        /* <DEDUP_REMOVED lines=12> */
.L_x_806:
[----:B------:R-:W2:Y:S02]  /*ccc0*/  LDG.E.U8 R2, desc[UR36][R2.64] ;  /* 0x0000002402027981 */ /* 0x000ea4000c1e1100 */
[----:B--2---:R-:W-:-:S04]  /*ccd0*/  ISETP.NE.AND P0, PT, R2, RZ, PT ;  /* 0x000000ff0200720c */ /* 0x004fc80003f05270 */
[----:B------:R-:W-:Y:S01]  /*cce0*/  P2R R19, PR, RZ, 0x1 ;  /* 0x00000001ff137803 */ /* 0x000fe20000000000 */
[----:B------:R-:W-:Y:S08]  /*ccf0*/  BRA `(.L_x_792) ;  /* 0x0000000000a47947 */ /* 0x000ff00003800000 */
.L_x_805:
[----:B------:R-:W2:Y:S02]  /*cd00*/  LDG.E.U8 R2, desc[UR36][R2.64] ;  /* 0x0000002402027981 */ /* 0x000ea4000c1e1100 */
[----:B--2---:R-:W-:-:S04]  /*cd10*/  ISETP.NE.AND P0, PT, R2, RZ, PT ;  /* 0x000000ff0200720c */ /* 0x004fc80003f05270 */
[----:B------:R-:W-:Y:S01]  /*cd20*/  P2R R19, PR, RZ, 0x1 ;  /* 0x00000001ff137803 */ /* 0x000fe20000000000 */
[----:B------:R-:W-:Y:S08]  /*cd30*/  BRA `(.L_x_792) ;  /* 0x0000000000947947 */ /* 0x000ff00003800000 */
.L_x_804:
        /* <DEDUP_REMOVED lines=10> */
.L_x_791:
        /* <DEDUP_REMOVED lines=16> */
.L_x_809:
[----:B------:R-:W-:-:S04]  /*cee0*/  PLOP3.LUT P0, PT, PT, PT, PT, 0x8, 0x80 ;  /* 0x000000000080781c */ /* 0x000fc80003f0e170 */
[----:B------:R-:W-:Y:S01]  /*cef0*/  P2R R19, PR, RZ, 0x1 ;  /* 0x00000001ff137803 */ /* 0x000fe20000000000 */
[----:B------:R-:W-:Y:S08]  /*cf00*/  BRA `(.L_x_792) ;  /* 0x0000000000207947 */ /* 0x000ff00003800000 */
.L_x_808:
[----:B------:R-:W2:Y:S02]  /*cf10*/  LDG.E.64 R2, desc[UR36][R2.64] ;  /* 0x0000002402027981 */ /* 0x000ea4000c1e1b00 */
[----:B--2---:R-:W-:-:S04]  /*cf20*/  ISETP.NE.U32.AND P0, PT, R2, RZ, PT ;  /* 0x000000ff0200720c */ /* 0x004fc80003f05070 */
[----:B------:R-:W-:-:S04]  /*cf30*/  ISETP.NE.AND.EX P0, PT, R3, RZ, PT, P0 ;  /* 0x000000ff0300720c */ /* 0x000fc80003f05300 */
[----:B------:R-:W-:Y:S01]  /*cf40*/  P2R R19, PR, RZ, 0x1 ;  /* 0x00000001ff137803 */ /* 0x000fe20000000000 */
[----:B------:R-:W-:Y:S08]  /*cf50*/  BRA `(.L_x_792) ;  /* 0x00000000000c7947 */ /* 0x000ff00003800000 */
.L_x_807:
[----:B------:R-:W2:Y:S02]  /*cf60*/  LDG.E R2, desc[UR36][R2.64] ;  /* 0x0000002402027981 */ /* 0x000ea4000c1e1900 */
[----:B--2---:R-:W-:-:S04]  /*cf70*/  ISETP.NE.AND P0, PT, R2, RZ, PT ;  /* 0x000000ff0200720c */ /* 0x004fc80003f05270 */
[----:B------:R-:W-:-:S09]  /*cf80*/  P2R R19, PR, RZ, 0x1 ;  /* 0x00000001ff137803 */ /* 0x000fd20000000000 */
.L_x_792:
[----:B------:R-:W-:Y:S05]  /*cf90*/  BSYNC.RECONVERGENT B6 ;  /* 0x0000000000067941 */ /* 0x000fea0003800200 */
.L_x_786:
        /* <DEDUP_REMOVED lines=18> */
.L_x_814:
[----:B------:R-:W2:Y:S02]  /*d0c0*/  LDG.E.U8 R2, desc[UR36][R2.64] ;  /* 0x0000002402027981 */ /* 0x000ea4000c1e1100 */
[----:B--2---:R-:W-:Y:S01]  /*d0d0*/  ISETP.NE.AND P0, PT, R2, RZ, PT ;  /* 0x000000ff0200720c */ /* 0x004fe20003f05270 */
[----:B------:R-:W-:-:S12]  /*d0e0*/  BRA `(.L_x_816) ;  /* 0x0000000800307947 */ /* 0x000fd80003800000 */
.L_x_813:
        /* <DEDUP_REMOVED lines=10> */
.L_x_818:
[----:B------:R-:W2:Y:S02]  /*d190*/  LDG.E R2, desc[UR36][R2.64] ;  /* 0x0000002402027981 */ /* 0x000ea4000c1e1900 */
[----:B--2---:R-:W-:Y:S01]  /*d1a0*/  ISETP.NE.AND P0, PT, R2, RZ, PT ;  /* 0x000000ff0200720c */ /* 0x004fe20003f05270 */
[----:B------:R-:W-:-:S12]  /*d1b0*/  BRA `(.L_x_816) ;  /* 0x0000000400fc7947 */ /* 0x000fd80003800000 */
.L_x_817:
[----:B------:R-:W2:Y:S02]  /*d1c0*/  LDG.E.U16 R2, desc[UR36][R2.64] ;  /* 0x0000002402027981 */ /* 0x000ea4000c1e1500 */
[----:B--2---:R-:W-:Y:S01]  /*d1d0*/  ISETP.NE.AND P0, PT, R2, RZ, PT ;  /* 0x000000ff0200720c */ /* 0x004fe20003f05270 */
[----:B------:R-:W-:-:S12]  /*d1e0*/  BRA `(.L_x_816) ;  /* 0x0000000400f07947 */ /* 0x000fd80003800000 */
.L_x_812:
        /* <DEDUP_REMOVED lines=9> */
.L_x_820:
[----:B------:R-:W2:Y:S02]  /*d280*/  LDG.E.U16 R0, desc[UR36][R2.64] ;  /* 0x0000002402007981 */ /* 0x000ea4000c1e1500 */
[----:B--2---:R-:W-:-:S05]  /*d290*/  HADD2.F32 R0, -RZ, R0.H0_H0 ;  /* 0x20000000ff007230 */ /* 0x004fca0000004100 */
[----:B------:R-:W-:Y:S01]  /*d2a0*/  FSETP.NEU.FTZ.AND P0, PT, R0, RZ, PT ;  /* 0x000000ff0000720b */ /* 0x000fe20003f1d000 */
[----:B------:R-:W-:-:S12]  /*d2b0*/  BRA `(.L_x_816) ;  /* 0x0000000400bc7947 */ /* 0x000fd80003800000 */
.L_x_819:
        /* <DEDUP_REMOVED lines=11> */
.L_x_822:
        /* <DEDUP_REMOVED lines=8> */
.L_x_821:
[----:B------:R-:W2:Y:S02]  /*d3f0*/  LDG.E.64 R2, desc[UR36][R2.64] ;  /* 0x0000002402027981 */ /* 0x000ea4000c1e1b00 */
[----:B--2---:R-:W-:Y:S01]  /*d400*/  DSETP.NEU.AND P0, PT, R2, RZ, PT ;  /* 0x000000ff0200722a */ /* 0x004fe20003f0d000 */
[----:B------:R-:W-:-:S13]  /*d410*/  BRA `(.L_x_816) ;  /* 0x0000000400647947 */ /* 0x000fda0003800000 */
.L_x_811:
        /* <DEDUP_REMOVED lines=11> */
.L_x_825:
[----:B------:R-:W2:Y:S02]  /*d4d0*/  LDG.E.128 R4, desc[UR36][R2.64] ;  /* 0x0000002402047981 */ /* 0x000ea4000c1e1d00 */
[----:B--2---:R-:W-:-:S06]  /*d4e0*/  DSETP.NEU.AND P0, PT, R6, RZ, PT ;  /* 0x000000ff0600722a */ /* 0x004fcc0003f0d000 */
[----:B------:R-:W-:Y:S01]  /*d4f0*/  DSETP.NEU.OR P0, PT, R4, RZ, P0 ;  /* 0x000000ff0400722a */ /* 0x000fe2000070d400 */
[----:B------:R-:W-:-:S13]  /*d500*/  BRA `(.L_x_816) ;  /* 0x0000000400287947 */ /* 0x000fda0003800000 */
.L_x_824:
        /* <DEDUP_REMOVED lines=9> */
.L_x_827:
        /* <DEDUP_REMOVED lines=11> */
.L_x_826:
[----:B------:R-:W2:Y:S02]  /*d650*/  LDG.E.U16 R0, desc[UR36][R2.64] ;  /* 0x0000002402007981 */ /* 0x000ea4000c1e1500 */
[----:B--2---:R-:W-:-:S05]  /*d660*/  IMAD.U32 R0, R0, 0x10000, RZ ;  /* 0x0001000000007824 */ /* 0x004fca00078e00ff */
[----:B------:R-:W-:Y:S01]  /*d670*/  FSETP.NEU.FTZ.AND P0, PT, R0, RZ, PT ;  /* 0x000000ff0000720b */ /* 0x000fe20003f1d000 */
[----:B------:R-:W-:-:S12]  /*d680*/  BRA `(.L_x_816) ;  /* 0x0000000000c87947 */ /* 0x000fd80003800000 */
.L_x_823:
        /* <DEDUP_REMOVED lines=11> */
.L_x_830:
[----:B------:R-:W2:Y:S02]  /*d740*/  LDG.E.U8 R2, desc[UR36][R2.64] ;  /* 0x0000002402027981 */ /* 0x000ea4000c1e1100 */
[----:B--2---:R-:W-:Y:S01]  /*d750*/  ISETP.NE.AND P0, PT, R2, RZ, PT ;  /* 0x000000ff0200720c */ /* 0x004fe20003f05270 */
[----:B------:R-:W-:-:S12]  /*d760*/  BRA `(.L_x_816) ;  /* 0x0000000000907947 */ /* 0x000fd80003800000 */
.L_x_829:
[----:B------:R-:W2:Y:S02]  /*d770*/  LDG.E.U8 R2, desc[UR36][R2.64] ;  /* 0x0000002402027981 */ /* 0x000ea4000c1e1100 */
[----:B--2---:R-:W-:Y:S01]  /*d780*/  ISETP.NE.AND P0, PT, R2, RZ, PT ;  /* 0x000000ff0200720c */ /* 0x004fe20003f05270 */
[----:B------:R-:W-:-:S12]  /*d790*/  BRA `(.L_x_816) ;  /* 0x0000000000847947 */ /* 0x000fd80003800000 */
.L_x_828:
        /* <DEDUP_REMOVED lines=9> */
.L_x_815:
        /* <DEDUP_REMOVED lines=16> */
.L_x_833:
[----:B------:R-:W-:Y:S01]  /*d930*/  PLOP3.LUT P0, PT, PT, PT, PT, 0x8, 0x80 ;  /* 0x000000000080781c */ /* 0x000fe20003f0e170 */
[----:B------:R-:W-:-:S12]  /*d940*/  BRA `(.L_x_816) ;  /* 0x0000000000187947 */ /* 0x000fd80003800000 */
.L_x_832:
[----:B------:R-:W2:Y:S02]  /*d950*/  LDG.E.64 R2, desc[UR36][R2.64] ;  /* 0x0000002402027981 */ /* 0x000ea4000c1e1b00 */
[----:B--2---:R-:W-:-:S04]  /*d960*/  ISETP.NE.U32.AND P0, PT, R2, RZ, PT ;  /* 0x000000ff0200720c */ /* 0x004fc80003f05070 */
[----:B------:R-:W-:Y:S01]  /*d970*/  ISETP.NE.AND.EX P0, PT, R3, RZ, PT, P0 ;  /* 0x000000ff0300720c */ /* 0x000fe20003f05300 */
[----:B------:R-:W-:-:S12]  /*d980*/  BRA `(.L_x_816) ;  /* 0x0000000000087947 */ /* 0x000fd80003800000 */
.L_x_831:
[----:B------:R-:W2:Y:S02]  /*d990*/  LDG.E R2, desc[UR36][R2.64] ;  /* 0x0000002402027981 */ /* 0x000ea4000c1e1900 */
[----:B--2---:R-:W-:-:S13]  /*d9a0*/  ISETP.NE.AND P0, PT, R2, RZ, PT ;  /* 0x000000ff0200720c */ /* 0x004fda0003f05270 */
.L_x_816:
[----:B------:R-:W-:Y:S05]  /*d9b0*/  BSYNC.RECONVERGENT B6 ;  /* 0x0000000000067941 */ /* 0x000fea0003800200 */
.L_x_810:
[----:B------:R-:W-:Y:S01]  /*d9c0*/  UPRMT UR4, UR43, 0x9910, URZ ;  /* 0x000099102b047896 */ /* 0x000fe200080000ff */
[----:B------:R-:W-:-:S03]  /*d9d0*/  ISETP.NE.AND P1, PT, R19, RZ, PT ;  /* 0x000000ff1300720c */ /* 0x000fc60003f25270 */
[----:B------:R-:W-:Y:S01]  /*d9e0*/  UISETP.GT.AND UP0, UPT, UR4, 0x9, UPT ;  /* 0x000000090400788c */ /* 0x000fe2000bf04270 */
[----:B------:R-:W-:-:S04]  /*d9f0*/  PLOP3.LUT P0, PT, P1, P0, PT, 0x28, 0x82 ;  /* 0x000000000082781c */ /* 0x000fc80000f00570 */
[----:B------:R-:W-:-:S04]  /*da00*/  SEL R2, RZ, 0x1, !P0 ;  /* 0x00000001ff027807 */ /* 0x000fc80004000000 */
        /* <DEDUP_REMOVED lines=11> */
.L_x_837:
[----:B------:R-:W-:Y:S01]  /*dac0*/  STG.E.U8 desc[UR36][R16.64], R2 ;  /* 0x0000000210007986 */ /* 0x000fe2000c101124 */
[----:B------:R-:W-:Y:S05]  /*dad0*/  EXIT ;  /* 0x000000000000794d */ /* 0x000fea0003800000 */
.L_x_836:
[----:B------:R-:W-:-:S09]  /*dae0*/  UISETP.NE.AND UP0, UPT, UR4, 0x2, UPT ;  /* 0x000000020400788c */ /* 0x000fd2000bf05270 */
[----:B------:R-:W-:Y:S05]  /*daf0*/  BRA.U !UP0, `(.L_x_839) ;  /* 0x0000000108247547 */ /* 0x000fea000b800000 */
[----:B------:R-:W-:-:S09]  /*db00*/  UISETP.NE.AND UP0, UPT, UR4, 0x3, UPT ;  /* 0x000000030400788c */ /* 0x000fd2000bf05270 */
[----:B------:R-:W-:Y:S05]  /*db10*/  BRA.U !UP0, `(.L_x_840) ;  /* 0x0000000108147547 */ /* 0x000fea000b800000 */
[----:B------:R-:W-:-:S09]  /*db20*/  UISETP.NE.AND UP0, UPT, UR4, 0x4, UPT ;  /* 0x000000040400788c */ /* 0x000fd2000bf05270 */
[----:B------:R-:W-:Y:S05]  /*db30*/  BRA.U UP0, `(.L_x_838) ;  /* 0x0000000900187547 */ /* 0x000fea000b800000 */
[----:B------:R-:W-:-:S05]  /*db40*/  HFMA2 R3, -RZ, RZ, 0, 0 ;  /* 0x00000000ff037431 */ /* 0x000fca00000001ff */
[----:B------:R-:W-:Y:S01]  /*db50*/  STG.E.64 desc[UR36][R16.64], R2 ;  /* 0x0000000210007986 */ /* 0x000fe2000c101b24 */
[----:B------:R-:W-:Y:S05]  /*db60*/  EXIT ;  /* 0x000000000000794d */ /* 0x000fea0003800000 */
.L_x_840:
[----:B------:R-:W-:Y:S01]  /*db70*/  STG.E desc[UR36][R16.64], R2 ;  /* 0x0000000210007986 */ /* 0x000fe2000c101924 */
[----:B------:R-:W-:Y:S05]  /*db80*/  EXIT ;  /* 0x000000000000794d */ /* 0x000fea0003800000 */
.L_x_839:
[----:B------:R-:W-:Y:S01]  /*db90*/  STG.E.U16 desc[UR36][R16.64], R2 ;  /* 0x0000000210007986 */ /* 0x000fe2000c101524 */
[----:B------:R-:W-:Y:S05]  /*dba0*/  EXIT ;  /* 0x000000000000794d */ /* 0x000fea0003800000 */
.L_x_835:
[----:B------:R-:W-:-:S09]  /*dbb0*/  UISETP.GT.AND UP0, UPT, UR4, 0x6, UPT ;  /* 0x000000060400788c */ /* 0x000fd2000bf04270 */
[----:B------:R-:W-:Y:S05]  /*dbc0*/  BRA.U UP0, `(.L_x_841) ;  /* 0x00000001002c7547 */ /* 0x000fea000b800000 */
[----:B------:R-:W-:-:S09]  /*dbd0*/  UISETP.NE.AND UP0, UPT, UR4, 0x5, UPT ;  /* 0x000000050400788c */ /* 0x000fd2000bf05270 */
[----:B------:R-:W-:Y:S05]  /*dbe0*/  BRA.U !UP0, `(.L_x_842) ;  /* 0x0000000108147547 */ /* 0x000fea000b800000 */
[----:B------:R-:W-:-:S09]  /*dbf0*/  UISETP.NE.AND UP0, UPT, UR4, 0x6, UPT ;  /* 0x000000060400788c */ /* 0x000fd2000bf05270 */
[----:B------:R-:W-:Y:S05]  /*dc00*/  BRA.U UP0, `(.L_x_838) ;  /* 0x0000000500e47547 */ /* 0x000fea000b800000 */
[----:B------:R-:W-:-:S05]  /*dc10*/  I2FP.F32.U32 R3, R2 ;  /* 0x0000000200037245 */ /* 0x000fca0000201000 */
[----:B------:R-:W-:Y:S01]  /*dc20*/  STG.E desc[UR36][R16.64], R3 ;  /* 0x0000000310007986 */ /* 0x000fe2000c101924 */
[----:B------:R-:W-:Y:S05]  /*dc30*/  EXIT ;  /* 0x000000000000794d */ /* 0x000fea0003800000 */
.L_x_842:
[----:B------:R-:W-:-:S04]  /*dc40*/  I2FP.F32.U32 R0, R2 ;  /* 0x0000000200007245 */ /* 0x000fc80000201000 */
[----:B------:R-:W-:-:S05]  /*dc50*/  F2FP.F16.F32.PACK_AB R0, RZ, R0 ;  /* 0x00000000ff00723e */ /* 0x000fca00000000ff */
[----:B------:R-:W-:Y:S01]  /*dc60*/  STG.E.U16 desc[UR36][R16.64], R0 ;  /* 0x0000000010007986 */ /* 0x000fe2000c101524 */
[----:B------:R-:W-:Y:S05]  /*dc70*/  EXIT ;  /* 0x000000000000794d */ /* 0x000fea0003800000 */
.L_x_841:
        /* <DEDUP_REMOVED lines=8> */
[----:B------:R-:W-:Y:S01]  /*dd00*/  STG.E.64 desc[UR36][R16.64], R2 ;  /* 0x0000000210007986 */ /* 0x000fe2000c101b24 */
[----:B------:R-:W-:Y:S05]  /*dd10*/  EXIT ;  /* 0x000000000000794d */ /* 0x000fea0003800000 */
.L_x_844:
[----:B------:R-:W-:-:S04]  /*dd20*/  I2FP.F32.U32 R2, R2 ;  /* 0x0000000200027245 */ /* 0x000fc80000201000 */
[----:B------:R-:W-:-:S04]  /*dd30*/  F2FP.F16.F32.PACK_AB R3, RZ, R2 ;  /* 0x00000002ff03723e */ /* 0x000fc800000000ff */
[----:B------:R-:W-:-:S05]  /*dd40*/  PRMT R3, R3, 0x5410, RZ ;  /* 0x0000541003037816 */ /* 0x000fca00000000ff */
[----:B------:R-:W-:Y:S01]  /*dd50*/  STG.E desc[UR36][R16.64], R3 ;  /* 0x0000000310007986 */ /* 0x000fe2000c101924 */
[----:B------:R-:W-:Y:S05]  /*dd60*/  EXIT ;  /* 0x000000000000794d */ /* 0x000fea0003800000 */
.L_x_843:
[----:B------:R-:W0:Y:S02]  /*dd70*/  I2F.F64.U32 R2, R2 ;  /* 0x0000000200027312 */ /* 0x000e240000201800 */
[----:B0-----:R-:W-:Y:S01]  /*dd80*/  STG.E.64 desc[UR36][R16.64], R2 ;  /* 0x0000000210007986 */ /* 0x001fe2000c101b24 */
[----:B------:R-:W-:Y:S05]  /*dd90*/  EXIT ;  /* 0x000000000000794d */ /* 0x000fea0003800000 */
.L_x_834:
        /* <DEDUP_REMOVED lines=12> */
.L_x_848:
        /* <DEDUP_REMOVED lines=16> */
.L_x_851:
[----:B------:R-:W-:-:S07]  /*df60*/  PRMT R8, R0, 0x7610, R8 ;  /* 0x0000761000087816 */ /* 0x000fce0000000008 */
.L_x_850:
[----:B------:R-:W-:Y:S05]  /*df70*/  BSYNC.RECONVERGENT B0 ;  /* 0x0000000000007941 */ /* 0x000fea0003800200 */
.L_x_849:
[----:B------:R-:W-:Y:S01]  /*df80*/  STG.E.U8 desc[UR36][R16.64], R8 ;  /* 0x0000000810007986 */ /* 0x000fe2000c101124 */
[----:B------:R-:W-:Y:S05]  /*df90*/  EXIT ;  /* 0x000000000000794d */ /* 0x000fea0003800000 */
.L_x_847:
        /* <DEDUP_REMOVED lines=16> */
.L_x_854:
[----:B------:R-:W-:-:S07]  /*e0a0*/  PRMT R8, R0, 0x7610, R8 ;  /* 0x0000761000087816 */ /* 0x000fce0000000008 */
.L_x_853:
[----:B------:R-:W-:Y:S05]  /*e0b0*/  BSYNC.RECONVERGENT B0 ;  /* 0x0000000000007941 */ /* 0x000fea0003800200 */
.L_x_852:
[----:B------:R-:W-:Y:S01]  /*e0c0*/  STG.E.U8 desc[UR36][R16.64], R8 ;  /* 0x0000000810007986 */ /* 0x000fe2000c101124 */
[----:B------:R-:W-:Y:S05]  /*e0d0*/  EXIT ;  /* 0x000000000000794d */ /* 0x000fea0003800000 */
.L_x_846:
        /* <DEDUP_REMOVED lines=21> */
.L_x_856:
[----:B------:R-:W-:-:S05]  /*e230*/  IMAD.MOV.U32 R3, RZ, RZ, RZ ;  /* 0x000000ffff037224 */ /* 0x000fca00078e00ff */
[----:B------:R-:W-:Y:S01]  /*e240*/  STG.E.64 desc[UR36][R16.64], R2 ;  /* 0x0000000210007986 */ /* 0x000fe2000c101b24 */
[----:B------:R-:W-:Y:S05]  /*e250*/  EXIT ;  /* 0x000000000000794d */ /* 0x000fea0003800000 */
.L_x_855:
[----:B------:R-:W-:Y:S01]  /*e260*/  STG.E desc[UR36][R16.64], R2 ;  /* 0x0000000210007986 */ /* 0x000fe2000c101924 */
[----:B------:R-:W-:Y:S05]  /*e270*/  EXIT ;  /* 0x000000000000794d */ /* 0x000fea0003800000 */
.L_x_845:
        /* <DEDUP_REMOVED lines=8> */
.L_x_858:
[----:B------:R-:W0:Y:S01]  /*e300*/  I2F.F64.U32 R4, R2 ;  /* 0x0000000200047312 */ /* 0x000e220000201800 */
[----:B------:R-:W-:-:S05]  /*e310*/  CS2R R6, SRZ ;  /* 0x0000000000067805 */ /* 0x000fca000001ff00 */
[----:B0-----:R-:W-:Y:S01]  /*e320*/  STG.E.128 desc[UR36][R16.64], R4 ;  /* 0x0000000410007986 */ /* 0x001fe2000c101d24 */
[----:B------:R-:W-:Y:S05]  /*e330*/  EXIT ;  /* 0x000000000000794d */ /* 0x000fea0003800000 */
.L_x_857:
[----:B------:R-:W-:-:S09]  /*e340*/  UISETP.NE.AND UP0, UPT, UR4, 0xf, UPT ;  /* 0x0000000f0400788c */ /* 0x000fd2000bf05270 */
[----:B------:R-:W-:Y:S05]  /*e350*/  BRA.U !UP0, `(.L_x_859) ;  /* 0x0000000108d47547 */ /* 0x000fea000b800000 */
[----:B------:R-:W-:-:S09]  /*e360*/  UISETP.NE.AND UP0, UPT, UR4, 0x17, UPT ;  /* 0x000000170400788c */ /* 0x000fd2000bf05270 */
[----:B------:R-:W-:Y:S05]  /*e370*/  BRA.U !UP0, `(.L_x_860) ;  /* 0x0000000108847547 */ /* 0x000fea000b800000 */
[----:B------:R-:W-:-:S09]  /*e380*/  UISETP.NE.AND UP0, UPT, UR4, 0x18, UPT ;  /* 0x000000180400788c */ /* 0x000fd2000bf05270 */
[----:B------:R-:W-:Y:S05]  /*e390*/  BRA.U !UP0, `(.L_x_861) ;  /* 0x0000000108447547 */ /* 0x000fea000b800000 */
.L_x_838:
        /* <DEDUP_REMOVED lines=16> */
.L_x_862:
[----:B------:R-:W-:Y:S05]  /*e4a0*/  EXIT ;  /* 0x000000000000794d */ /* 0x000fea0003800000 */
.L_x_861:
        /* <DEDUP_REMOVED lines=11> */
.L_x_864:
[----:B------:R-:W-:Y:S05]  /*e560*/  BSYNC.RECONVERGENT B0 ;  /* 0x0000000000007941 */ /* 0x000fea0003800200 */
.L_x_863:
[----:B------:R-:W-:Y:S01]  /*e570*/  STG.E.U8 desc[UR36][R16.64], R3 ;  /* 0x0000000310007986 */ /* 0x000fe2000c101124 */
[----:B------:R-:W-:Y:S05]  /*e580*/  EXIT ;  /* 0x000000000000794d */ /* 0x000fea0003800000 */
.L_x_860:
[----:B------:R-:W-:-:S04]  /*e590*/  I2FP.F32.U32 R5, R2 ;  /* 0x0000000200057245 */ /* 0x000fc80000201000 */
        /* <DEDUP_REMOVED lines=12> */
.L_x_865:
[----:B------:R-:W-:Y:S01]  /*e660*/  IMAD.MOV.U32 R3, RZ, RZ, 0x7f ;  /* 0x0000007fff037424 */ /* 0x000fe200078e00ff */
[----:B------:R-:W-:-:S04]  /*e670*/  ISETP.GT.U32.AND P0, PT, R5, 0x7f800000, PT ;  /* 0x7f8000000500780c */ /* 0x000fc80003f04070 */
[----:B------:R-:W-:-:S05]  /*e680*/  SEL R3, R3, 0x7c, P0 ;  /* 0x0000007c03037807 */ /* 0x000fca0000000000 */
[----:B------:R-:W-:Y:S01]  /*e690*/  STG.E.U8 desc[UR36][R16.64], R3 ;  /* 0x0000000310007986 */ /* 0x000fe2000c101124 */
[----:B------:R-:W-:Y:S05]  /*e6a0*/  EXIT ;  /* 0x000000000000794d */ /* 0x000fea0003800000 */
.L_x_859:
[----:B------:R-:W-:-:S04]  /*e6b0*/  I2FP.F32.U32 R0, R2 ;  /* 0x0000000200007245 */ /* 0x000fc80000201000 */
[----:B------:R-:W-:-:S05]  /*e6c0*/  F2FP.BF16.F32.PACK_AB R0, RZ, R0 ;  /* 0x00000000ff00723e */ /* 0x000fca00000010ff */
[----:B------:R-:W-:Y:S01]  /*e6d0*/  STG.E.U16 desc[UR36][R16.64], R0 ;  /* 0x0000000010007986 */ /* 0x000fe2000c101524 */
[----:B------:R-:W-:Y:S05]  /*e6e0*/  EXIT ;  /* 0x000000000000794d */ /* 0x000fea0003800000 */
.L_x_866:
        /* <DEDUP_REMOVED lines=9> */
.L_x_26124:


//--------------------- .text._ZN2at6native27unrolled_elementwise_kernelINS0_13BinaryFunctorIbbbNS0_17BitwiseXorFunctorIbEEEESt5arrayIPcLm3EELi4E23TrivialOffsetCalculatorILi2EjES9_ILi1EjENS0_6memory12LoadWithCastILi2EEENSC_13StoreWithCastILi1EEEEEviT_T0_T2_T3_T4_T5_ --------------------------
	.section	.text._ZN2at6native27unrolled_elementwise_kernelINS0_13BinaryFunctorIbbbNS0_17BitwiseXorFunctorIbEEEESt5arrayIPcLm3EELi4E23TrivialOffsetCalculatorILi2EjES9_ILi1EjENS0_6memory12LoadWithCastILi2EEENSC_13StoreWithCastILi1EEEEEviT_T0_T2_T3_T4_T5_,"ax",@progbits
	.align	128
        .global         _ZN2at6native27unrolled_elementwise_kernelINS0_13BinaryFunctorIbbbNS0_17BitwiseXorFunctorIbEEEESt5arrayIPcLm3EELi4E23TrivialOffsetCalculatorILi2EjES9_ILi1EjENS0_6memory12LoadWithCastILi2EEENSC_13StoreWithCastILi1EEEEEviT_T0_T2_T3_T4_T5_
        .type           _ZN2at6native27unrolled_elementwise_kernelINS0_13BinaryFunctorIbbbNS0_17BitwiseXorFunctorIbEEEESt5arrayIPcLm3EELi4E23TrivialOffsetCalculatorILi2EjES9_ILi1EjENS0_6memory12LoadWithCastILi2EEENSC_13StoreWithCastILi1EEEEEviT_T0_T2_T3_T4_T5_,@function
        .size           _ZN2at6native27unrolled_elementwise_kernelINS0_13BinaryFunctorIbbbNS0_17BitwiseXorFunctorIbEEEESt5arrayIPcLm3EELi4E23TrivialOffsetCalculatorILi2EjES9_ILi1EjENS0_6memory12LoadWithCastILi2EEENSC_13StoreWithCastILi1EEEEEviT_T0_T2_T3_T4_T5_,(.L_x_26125 - _ZN2at6native27unrolled_elementwise_kernelINS0_13BinaryFunctorIbbbNS0_17BitwiseXorFunctorIbEEEESt5arrayIPcLm3EELi4E23TrivialOffsetCalculatorILi2EjES9_ILi1EjENS0_6memory12LoadWithCastILi2EEENSC_13StoreWithCastILi1EEEEEviT_T0_T2_T3_T4_T5_)
        .other          _ZN2at6native27unrolled_elementwise_kernelINS0_13BinaryFunctorIbbbNS0_17BitwiseXorFunctorIbEEEESt5arrayIPcLm3EELi4E23TrivialOffsetCalculatorILi2EjES9_ILi1EjENS0_6memory12LoadWithCastILi2EEENSC_13StoreWithCastILi1EEEEEviT_T0_T2_T3_T4_T5_,@"STO_CUDA_ENTRY STV_DEFAULT"
_ZN2at6native27unrolled_elementwise_kernelINS0_13BinaryFunctorIbbbNS0_17BitwiseXorFunctorIbEEEESt5arrayIPcLm3EELi4E23TrivialOffsetCalculatorILi2EjES9_ILi1EjENS0_6memory12LoadWithCastILi2EEENSC_13StoreWithCastILi1EEEEEviT_T0_T2_T3_T4_T5_:
.text._ZN2at6native27unrolled_elementwise_kernelINS0_13BinaryFunctorIbbbNS0_17BitwiseXorFunctorIbEEEESt5arrayIPcLm3EELi4E23TrivialOffsetCalculatorILi2EjES9_ILi1EjENS0_6memory12LoadWithCastILi2EEENSC_13StoreWithCastILi1EEEEEviT_T0_T2_T3_T4_T5_:
        /* <DEDUP_REMOVED lines=8> */
[----:B------:R-:W-:Y:S01]  /*0080*/  PRMT R17, RZ, 0x7610, R17 ;  /* 0x00007610ff117816 */ /* 0x000fe20000000011 */
[----:B------:R-:W0:Y:S01]  /*0090*/  LDCU.U8 UR39, c[0x0][0x3a5] ;  /* 0x000074a0ff2777ac */ /* 0x000e220008000000 */
        /* <DEDUP_REMOVED lines=25> */
.L_x_873:
[----:B------:R-:W2:Y:S02]  /*0230*/  LDG.E.U8 R4, desc[UR36][R4.64] ;  /* 0x0000002404047981 */ /* 0x000ea4000c1e1100 */
[----:B--2---:R-:W-:Y:S01]  /*0240*/  ISETP.NE.AND P0, PT, R4, RZ, PT ;  /* 0x000000ff0400720c */ /* 0x004fe20003f05270 */
[----:B------:R-:W-:-:S12]  /*0250*/  BRA `(.L_x_875) ;  /* 0x0000000800307947 */ /* 0x000fd80003800000 */
.L_x_872:
        /* <DEDUP_REMOVED lines=10> */
.L_x_877:
[----:B------:R-:W2:Y:S02]  /*0300*/  LDG.E R4, desc[UR36][R4.64] ;  /* 0x0000002404047981 */ /* 0x000ea4000c1e1900 */
[----:B--2---:R-:W-:Y:S01]  /*0310*/  ISETP.NE.AND P0, PT, R4, RZ, PT ;  /* 0x000000ff0400720c */ /* 0x004fe20003f05270 */
[----:B------:R-:W-:-:S12]  /*0320*/  BRA `(.L_x_875) ;  /* 0x0000000400fc7947 */ /* 0x000fd80003800000 */
.L_x_876:
[----:B------:R-:W2:Y:S02]  /*0330*/  LDG.E.U16 R4, desc[UR36][R4.64] ;  /* 0x0000002404047981 */ /* 0x000ea4000c1e1500 */
[----:B--2---:R-:W-:Y:S01]  /*0340*/  ISETP.NE.AND P0, PT, R4, RZ, PT ;  /* 0x000000ff0400720c */ /* 0x004fe20003f05270 */
[----:B------:R-:W-:-:S12]  /*0350*/  BRA `(.L_x_875) ;  /* 0x0000000400f07947 */ /* 0x000fd80003800000 */
.L_x_871:
        /* <DEDUP_REMOVED lines=9> */
.L_x_879:
[----:B------:R-:W2:Y:S02]  /*03f0*/  LDG.E.U16 R0, desc[UR36][R4.64] ;  /* 0x0000002404007981 */ /* 0x000ea4000c1e1500 */
[----:B--2---:R-:W-:-:S05]  /*0400*/  HADD2.F32 R0, -RZ, R0.H0_H0 ;  /* 0x20000000ff007230 */ /* 0x004fca0000004100 */
[----:B------:R-:W-:Y:S01]  /*0410*/  FSETP.NEU.FTZ.AND P0, PT, R0, RZ, PT ;  /* 0x000000ff0000720b */ /* 0x000fe20003f1d000 */
[----:B------:R-:W-:-:S12]  /*0420*/  BRA `(.L_x_875) ;  /* 0x0000000400bc7947 */ /* 0x000fd80003800000 */
.L_x_878:
        /* <DEDUP_REMOVED lines=11> */
.L_x_881:
        /* <DEDUP_REMOVED lines=8> */
.L_x_880:
[----:B------:R-:W2:Y:S02]  /*0560*/  LDG.E.64 R4, desc[UR36][R4.64] ;  /* 0x0000002404047981 */ /* 0x000ea4000c1e1b00 */
[----:B--2---:R-:W-:Y:S01]  /*0570*/  DSETP.NEU.AND P0, PT, R4, RZ, PT ;  /* 0x000000ff0400722a */ /* 0x004fe20003f0d000 */
[----:B------:R-:W-:-:S13]  /*0580*/  BRA `(.L_x_875) ;  /* 0x0000000400647947 */ /* 0x000fda0003800000 */
.L_x_870:
        /* <DEDUP_REMOVED lines=11> */
.L_x_884:
[----:B------:R-:W2:Y:S02]  /*0640*/  LDG.E.128 R4, desc[UR36][R4.64] ;  /* 0x0000002404047981 */ /* 0x000ea4000c1e1d00 */
[----:B--2---:R-:W-:-:S06]  /*0650*/  DSETP.NEU.AND P0, PT, R6, RZ, PT ;  /* 0x000000ff0600722a */ /* 0x004fcc0003f0d000 */
[----:B------:R-:W-:Y:S01]  /*0660*/  DSETP.NEU.OR P0, PT, R4, RZ, P0 ;  /* 0x000000ff0400722a */ /* 0x000fe2000070d400 */
[----:B------:R-:W-:-:S13]  /*0670*/  BRA `(.L_x_875) ;  /* 0x0000000400287947 */ /* 0x000fda0003800000 */
.L_x_883:
        /* <DEDUP_REMOVED lines=9> */
.L_x_886:
        /* <DEDUP_REMOVED lines=11> */
.L_x_885:
[----:B------:R-:W2:Y:S02]  /*07c0*/  LDG.E.U16 R0, desc[UR36][R4.64] ;  /* 0x0000002404007981 */ /* 0x000ea4000c1e1500 */
[----:B--2---:R-:W-:-:S05]  /*07d0*/  IMAD.U32 R0, R0, 0x10000, RZ ;  /* 0x0001000000007824 */ /* 0x004fca00078e00ff */
[----:B------:R-:W-:Y:S01]  /*07e0*/  FSETP.NEU.FTZ.AND P0, PT, R0, RZ, PT ;  /* 0x000000ff0000720b */ /* 0x000fe20003f1d000 */
[----:B------:R-:W-:-:S12]  /*07f0*/  BRA `(.L_x_875) ;  /* 0x0000000000c87947 */ /* 0x000fd80003800000 */
.L_x_882:
        /* <DEDUP_REMOVED lines=11> */
.L_x_889:
[----:B------:R-:W2:Y:S02]  /*08b0*/  LDG.E.U8 R4, desc[UR36][R4.64] ;  /* 0x0000002404047981 */ /* 0x000ea4000c1e1100 */
[----:B--2---:R-:W-:Y:S01]  /*08c0*/  ISETP.NE.AND P0, PT, R4, RZ, PT ;  /* 0x000000ff0400720c */ /* 0x004fe20003f05270 */
[----:B------:R-:W-:-:S12]  /*08d0*/  BRA `(.L_x_875) ;  /* 0x0000000000907947 */ /* 0x000fd80003800000 */
.L_x_888:
[----:B------:R-:W2:Y:S02]  /*08e0*/  LDG.E.U8 R4, desc[UR36][R4.64] ;  /* 0x0000002404047981 */ /* 0x000ea4000c1e1100 */
[----:B--2---:R-:W-:Y:S01]  /*08f0*/  ISETP.NE.AND P0, PT, R4, RZ, PT ;  /* 0x000000ff0400720c */ /* 0x004fe20003f05270 */
[----:B------:R-:W-:-:S12]  /*0900*/  BRA `(.L_x_875) ;  /* 0x0000000000847947 */ /* 0x000fd80003800000 */
.L_x_887:
[----:B------:R-:W-:-:S09]  /*0910*/  UISETP.NE.AND UP0, UPT, UR4, 0x1c, UPT ;  /* 0x0000001c0400788c */ /* 0x000fd2000bf05270 */
[----:B------:R-:W-:Y:S05]  /*0920*/  BRA.U !UP0, `(.L_x_890) ;  /* 0x0000000108747547 */ /* 0x000fea000b800000 */
[----:B------:R-:W-:-:S09]  /*0930*/  UISETP.NE.AND UP0, UPT, UR4, 0x1d, UPT ;  /* 0x0000001d0400788c */ /* 0x000fd2000bf05270 */
[----:B------:R-:W-:Y:S05]  /*0940*/  BRA.U !UP0, `(.L_x_891) ;  /* 0x00000001085c7547 */ /* 0x000fea000b800000 */
[----:B------:R-:W-:-:S09]  /*0950*/  UISETP.NE.AND UP0, UPT, UR4, 0x2c, UPT ;  /* 0x0000002c0400788c */ /* 0x000fd2000bf05270 */
[----:B------:R-:W-:Y:S05]  /*0960*/  BRA.U !UP0, `(.L_x_892) ;  /* 0x0000000108487547 */ /* 0x000fea000b800000 */
.L_x_874:
        /* <DEDUP_REMOVED lines=16> */
.L_x_893:
[----:B------:R-:W-:Y:S01]  /*0a70*/  PLOP3.LUT P0, PT, PT, PT, PT, 0x8, 0x80 ;  /* 0x000000000080781c */ /* 0x000fe20003f0e170 */
[----:B------:R-:W-:-:S12]  /*0a80*/  BRA `(.L_x_875) ;  /* 0x0000000000247947 */ /* 0x000fd80003800000 */
.L_x_892:
[----:B------:R-:W2:Y:S02]  /*0a90*/  LDG.E.U8 R4, desc[UR36][R4.64] ;  /* 0x0000002404047981 */ /* 0x000ea4000c1e1100 */
[----:B--2---:R-:W-:Y:S01]  /*0aa0*/  ISETP.NE.AND P0, PT, R4, RZ, PT ;  /* 0x000000ff0400720c */ /* 0x004fe20003f05270 */
[----:B------:R-:W-:-:S12]  /*0ab0*/  BRA `(.L_x_875) ;  /* 0x0000000000187947 */ /* 0x000fd80003800000 */
.L_x_891:
[----:B------:R-:W2:Y:S02]  /*0ac0*/  LDG.E.64 R4, desc[UR36][R4.64] ;  /* 0x0000002404047981 */ /* 0x000ea4000c1e1b00 */
[----:B--2---:R-:W-:-:S04]  /*0ad0*/  ISETP.NE.U32.AND P0, PT, R4, RZ, PT ;  /* 0x000000ff0400720c */ /* 0x004fc80003f05070 */
[----:B------:R-:W-:Y:S01]  /*0ae0*/  ISETP.NE.AND.EX P0, PT, R5, RZ, PT, P0 ;  /* 0x000000ff0500720c */ /* 0x000fe20003f05300 */
[----:B------:R-:W-:-:S12]  /*0af0*/  BRA `(.L_x_875) ;  /* 0x0000000000087947 */ /* 0x000fd80003800000 */
.L_x_890:
[----:B------:R-:W2:Y:S02]  /*0b00*/  LDG.E R4, desc[UR36][R4.64] ;  /* 0x0000002404047981 */ /* 0x000ea4000c1e1900 */
[----:B--2---:R-:W-:-:S13]  /*0b10*/  ISETP.NE.AND P0, PT, R4, RZ, PT ;  /* 0x000000ff0400720c */ /* 0x004fda0003f05270 */
.L_x_875:
[----:B------:R-:W-:Y:S05]  /*0b20*/  BSYNC.RECONVERGENT B6 ;  /* 0x0000000000067941 */ /* 0x000fea0003800200 */
.L_x_869:
[----:B------:R-:W0:Y:S01]  /*0b30*/  LDC.64 R4, c[0x0][0x398] ;  /* 0x0000e600ff047b82 */ /* 0x000e220000000a00 */
[----:B------:R-:W1:Y:S01]  /*0b40*/  LDCU UR5, c[0x0][0x3ac] ;  /* 0x00007580ff0577ac */ /* 0x000e620008000800 */
[----:B------:R-:W-:Y:S01]  /*0b50*/  BSSY.RECONVERGENT B6, `(.L_x_894) ;  /* 0x00000a2000067945 */ /* 0x000fe20003800200 */
[----:B------:R-:W-:-:S04]  /*0b60*/  UPRMT UR4, UR39, 0x9910, URZ ;  /* 0x0000991027047896 */ /* 0x000fc800080000ff */
[----:B------:R-:W-:Y:S01]  /*0b70*/  UISETP.GT.AND UP0, UPT, UR4, 0x9, UPT ;  /* 0x000000090400788c */ /* 0x000fe2000bf04270 */
[----:B-1----:R-:W-:Y:S01]  /*0b80*/  IMAD R3, R16, UR5, RZ ;  /* 0x0000000510037c24 */ /* 0x002fe2000f8e02ff */
[----:B------:R-:W-:-:S04]  /*0b90*/  SEL R16, RZ, 0x1, !P0 ;  /* 0x00000001ff107807 */ /* 0x000fc80004000000 */
        /* <DEDUP_REMOVED lines=14> */
.L_x_898:
[----:B------:R-:W2:Y:S02]  /*0c80*/  LDG.E.U8 R4, desc[UR36][R4.64] ;  /* 0x0000002404047981 */ /* 0x000ea4000c1e1100 */
[----:B--2---:R-:W-:Y:S01]  /*0c90*/  ISETP.NE.AND P0, PT, R4, RZ, PT ;  /* 0x000000ff0400720c */ /* 0x004fe20003f05270 */
[----:B------:R-:W-:-:S12]  /*0ca0*/  BRA `(.L_x_900) ;  /* 0x0000000800307947 */ /* 0x000fd80003800000 */
.L_x_897:
        /* <DEDUP_REMOVED lines=10> */
.L_x_902:
[----:B------:R-:W2:Y:S02]  /*0d50*/  LDG.E R4, desc[UR36][R4.64] ;  /* 0x0000002404047981 */ /* 0x000ea4000c1e1900 */
[----:B--2---:R-:W-:Y:S01]  /*0d60*/  ISETP.NE.AND P0, PT, R4, RZ, PT ;  /* 0x000000ff0400720c */ /* 0x004fe20003f05270 */
[----:B------:R-:W-:-:S12]  /*0d70*/  BRA `(.L_x_900) ;  /* 0x0000000400fc7947 */ /* 0x000fd80003800000 */
.L_x_901:
[----:B------:R-:W2:Y:S02]  /*0d80*/  LDG.E.U16 R4, desc[UR36][R4.64] ;  /* 0x0000002404047981 */ /* 0x000ea4000c1e1500 */
[----:B--2---:R-:W-:Y:S01]  /*0d90*/  ISETP.NE.AND P0, PT, R4, RZ, PT ;  /* 0x000000ff0400720c */ /* 0x004fe20003f05270 */
[----:B------:R-:W-:-:S12]  /*0da0*/  BRA `(.L_x_900) ;  /* 0x0000000400f07947 */ /* 0x000fd80003800000 */
.L_x_896:
        /* <DEDUP_REMOVED lines=9> */
.L_x_904:
[----:B------:R-:W2:Y:S02]  /*0e40*/  LDG.E.U16 R0, desc[UR36][R4.64] ;  /* 0x0000002404007981 */ /* 0x000ea4000c1e1500 */
[----:B--2---:R-:W-:-:S05]  /*0e50*/  HADD2.F32 R0, -RZ, R0.H0_H0 ;  /* 0x20000000ff007230 */ /* 0x004fca0000004100 */
[----:B------:R-:W-:Y:S01]  /*0e60*/  FSETP.NEU.FTZ.AND P0, PT, R0, RZ, PT ;  /* 0x000000ff0000720b */ /* 0x000fe20003f1d000 */
[----:B------:R-:W-:-:S12]  /*0e70*/  BRA `(.L_x_900) ;  /* 0x0000000400bc7947 */ /* 0x000fd80003800000 */
.L_x_903:
        /* <DEDUP_REMOVED lines=11> */
.L_x_906:
        /* <DEDUP_REMOVED lines=8> */
.L_x_905:
[----:B------:R-:W2:Y:S02]  /*0fb0*/  LDG.E.64 R4, desc[UR36][R4.64] ;  /* 0x0000002404047981 */ /* 0x000ea4000c1e1b00 */
[----:B--2---:R-:W-:Y:S01]  /*0fc0*/  DSETP.NEU.AND P0, PT, R4, RZ, PT ;  /* 0x000000ff0400722a */ /* 0x004fe20003f0d000 */
[----:B------:R-:W-:-:S13]  /*0fd0*/  BRA `(.L_x_900) ;  /* 0x0000000400647947 */ /* 0x000fda0003800000 */
.L_x_895:
        /* <DEDUP_REMOVED lines=11> */
.L_x_909:
[----:B------:R-:W2:Y:S02]  /*1090*/  LDG.E.128 R4, desc[UR36][R4.64] ;  /* 0x0000002404047981 */ /* 0x000ea4000c1e1d00 */
[----:B--2---:R-:W-:-:S06]  /*10a0*/  DSETP.NEU.AND P0, PT, R6, RZ, PT ;  /* 0x000000ff0600722a */ /* 0x004fcc0003f0d000 */
[----:B------:R-:W-:Y:S01]  /*10b0*/  DSETP.NEU.OR P0, PT, R4, RZ, P0 ;  /* 0x000000ff0400722a */ /* 0x000fe2000070d400 */
[----:B------:R-:W-:-:S13]  /*10c0*/  BRA `(.L_x_900) ;  /* 0x0000000400287947 */ /* 0x000fda0003800000 */
.L_x_908:
        /* <DEDUP_REMOVED lines=9> */
.L_x_911:
        /* <DEDUP_REMOVED lines=11> */
.L_x_910:
[----:B------:R-:W2:Y:S02]  /*1210*/  LDG.E.U16 R0, desc[UR36][R4.64] ;  /* 0x0000002404007981 */ /* 0x000ea4000c1e1500 */
[----:B--2---:R-:W-:-:S05]  /*1220*/  IMAD.U32 R0, R0, 0x10000, RZ ;  /* 0x0001000000007824 */ /* 0x004fca00078e00ff */
[----:B------:R-:W-:Y:S01]  /*1230*/  FSETP.NEU.FTZ.AND P0, PT, R0, RZ, PT ;  /* 0x000000ff0000720b */ /* 0x000fe20003f1d000 */
[----:B------:R-:W-:-:S12]  /*1240*/  BRA `(.L_x_900) ;  /* 0x0000000000c87947 */ /* 0x000fd80003800000 */
.L_x_907:
        /* <DEDUP_REMOVED lines=11> */
.L_x_914:
[----:B------:R-:W2:Y:S02]  /*1300*/  LDG.E.U8 R4, desc[UR36][R4.64] ;  /* 0x0000002404047981 */ /* 0x000ea4000c1e1100 */
[----:B--2---:R-:W-:Y:S01]  /*1310*/  ISETP.NE.AND P0, PT, R4, RZ, PT ;  /* 0x000000ff0400720c */ /* 0x004fe20003f05270 */
[----:B------:R-:W-:-:S12]  /*1320*/  BRA `(.L_x_900) ;  /* 0x0000000000907947 */ /* 0x000fd80003800000 */
.L_x_913:
[----:B------:R-:W2:Y:S02]  /*1330*/  LDG.E.U8 R4, desc[UR36][R4.64] ;  /* 0x0000002404047981 */ /* 0x000ea4000c1e1100 */
[----:B--2---:R-:W-:Y:S01]  /*1340*/  ISETP.NE.AND P0, PT, R4, RZ, PT ;  /* 0x000000ff0400720c */ /* 0x004fe20003f05270 */
[----:B------:R-:W-:-:S12]  /*1350*/  BRA `(.L_x_900) ;  /* 0x0000000000847947 */ /* 0x000fd80003800000 */
.L_x_912:
[----:B------:R-:W-:-:S09]  /*1360*/  UISETP.NE.AND UP0, UPT, UR4, 0x1c, UPT ;  /* 0x0000001c0400788c */ /* 0x000fd2000bf05270 */
[----:B------:R-:W-:Y:S05]  /*1370*/  BRA.U !UP0, `(.L_x_915) ;  /* 0x0000000108747547 */ /* 0x000fea000b800000 */
[----:B------:R-:W-:-:S09]  /*1380*/  UISETP.NE.AND UP0, UPT, UR4, 0x1d, UPT ;  /* 0x0000001d0400788c */ /* 0x000fd2000bf05270 */
[----:B------:R-:W-:Y:S05]  /*1390*/  BRA.U !UP0, `(.L_x_916) ;  /* 0x00000001085c7547 */ /* 0x000fea000b800000 */
[----:B------:R-:W-:-:S09]  /*13a0*/  UISETP.NE.AND UP0, UPT, UR4, 0x2c, UPT ;  /* 0x0000002c0400788c */ /* 0x000fd2000bf05270 */
[----:B------:R-:W-:Y:S05]  /*13b0*/  BRA.U !UP0, `(.L_x_917) ;  /* 0x0000000108487547 */ /* 0x000fea000b800000 */
.L_x_899:
        /* <DEDUP_REMOVED lines=16> */
.L_x_918:
[----:B------:R-:W-:Y:S01]  /*14c0*/  PLOP3.LUT P0, PT, PT, PT, PT, 0x8, 0x80 ;  /* 0x000000000080781c */ /* 0x000fe20003f0e170 */
[----:B------:R-:W-:-:S12]  /*14d0*/  BRA `(.L_x_900) ;  /* 0x0000000000247947 */ /* 0x000fd80003800000 */
.L_x_917:
[----:B------:R-:W2:Y:S02]  /*14e0*/  LDG.E.U8 R4, desc[UR36][R4.64] ;  /* 0x0000002404047981 */ /* 0x000ea4000c1e1100 */
[----:B--2---:R-:W-:Y:S01]  /*14f0*/  ISETP.NE.AND P0, PT, R4, RZ, PT ;  /* 0x000000ff0400720c */ /* 0x004fe20003f05270 */
[----:B------:R-:W-:-:S12]  /*1500*/  BRA `(.L_x_900) ;  /* 0x0000000000187947 */ /* 0x000fd80003800000 */
.L_x_916:
[----:B------:R-:W2:Y:S02]  /*1510*/  LDG.E.64 R4, desc[UR36][R4.64] ;  /* 0x0000002404047981 */ /* 0x000ea4000c1e1b00 */
[----:B--2---:R-:W-:-:S04]  /*1520*/  ISETP.NE.U32.AND P0, PT, R4, RZ, PT ;  /* 0x000000ff0400720c */ /* 0x004fc80003f05070 */
[----:B------:R-:W-:Y:S01]  /*1530*/  ISETP.NE.AND.EX P0, PT, R5, RZ, PT, P0 ;  /* 0x000000ff0500720c */ /* 0x000fe20003f05300 */
[----:B------:R-:W-:-:S12]  /*1540*/  BRA `(.L_x_900) ;  /* 0x0000000000087947 */ /* 0x000fd80003800000 */
.L_x_915:
[----:B------:R-:W2:Y:S02]  /*1550*/  LDG.E R4, desc[UR36][R4.64] ;  /* 0x0000002404047981 */ /* 0x000ea4000c1e1900 */
[----:B--2---:R-:W-:-:S13]  /*1560*/  ISETP.NE.AND P0, PT, R4, RZ, PT ;  /* 0x000000ff0400720c */ /* 0x004fda0003f05270 */
.L_x_900:
[----:B------:R-:W-:Y:S05]  /*1570*/  BSYNC.RECONVERGENT B6 ;  /* 0x0000000000067941 */ /* 0x000fea0003800200 */
.L_x_894:
[----:B------:R-:W-:Y:S01]  /*1580*/  SEL R17, RZ, 0x1, !P0 ;  /* 0x00000001ff117807 */ /* 0x000fe20004000000 */
[----:B------:R-:W-:-:S07]  /*1590*/  VIADD R25, R19, 0x80 ;  /* 0x0000008013197836 */ /* 0x000fce0000000000 */
.L_x_868:
[----:B------:R-:W-:Y:S05]  /*15a0*/  BSYNC.RECONVERGENT B7 ;  /* 0x0000000000077941 */ /* 0x000fea0003800200 */
.L_x_867:
[----:B------:R-:W-:Y:S01]  /*15b0*/  ISETP.GE.AND P0, PT, R25, R22, PT ;  /* 0x000000161900720c */ /* 0x000fe20003f06270 */
[----:B------:R-:W-:Y:S01]  /*15c0*/  BSSY.RECONVERGENT B7, `(.L_x_919) ;  /* 0x0000150000077945 */ /* 0x000fe20003800200 */
[----:B------:R-:W-:Y:S02]  /*15d0*/  PRMT R18, RZ, 0x7610, R18 ;  /* 0x00007610ff127816 */ /* 0x000fe40000000012 */
[----:B------:R-:W-:-:S09]  /*15e0*/  PRMT R23, RZ, 0x7610, R23 ;  /* 0x00007610ff177816 */ /* 0x000fd20000000017 */
        /* <DEDUP_REMOVED lines=22> */
.L_x_925:
[----:B------:R-:W2:Y:S02]  /*1750*/  LDG.E.U8 R4, desc[UR36][R4.64] ;  /* 0x0000002404047981 */ /* 0x000ea4000c1e1100 */
[----:B--2---:R-:W-:Y:S01]  /*1760*/  ISETP.NE.AND P0, PT, R4, RZ, PT ;  /* 0x000000ff0400720c */ /* 0x004fe20003f05270 */
[----:B------:R-:W-:-:S12]  /*1770*/  BRA `(.L_x_927) ;  /* 0x0000000800307947 */ /* 0x000fd80003800000 */
.L_x_924:
        /* <DEDUP_REMOVED lines=10> */
.L_x_929:
[----:B------:R-:W2:Y:S02]  /*1820*/  LDG.E R4, desc[UR36][R4.64] ;  /* 0x0000002404047981 */ /* 0x000ea4000c1e1900 */
[----:B--2---:R-:W-:Y:S01]  /*1830*/  ISETP.NE.AND P0, PT, R4, RZ, PT ;  /* 0x000000ff0400720c */ /* 0x004fe20003f05270 */
[----:B------:R-:W-:-:S12]  /*1840*/  BRA `(.L_x_927) ;  /* 0x0000000400fc7947 */ /* 0x000fd80003800000 */
.L_x_928:
[----:B------:R-:W2:Y:S02]  /*1850*/  LDG.E.U16 R4, desc[UR36][R4.64] ;  /* 0x0000002404047981 */ /* 0x000ea4000c1e1500 */
[----:B--2---:R-:W-:Y:S01]  /*1860*/  ISETP.NE.AND P0, PT, R4, RZ, PT ;  /* 0x000000ff0400720c */ /* 0x004fe20003f05270 */
[----:B------:R-:W-:-:S12]  /*1870*/  BRA `(.L_x_927) ;  /* 0x0000000400f07947 */ /* 0x000fd80003800000 */
.L_x_923:
        /* <DEDUP_REMOVED lines=9> */
.L_x_931:
[----:B------:R-:W2:Y:S02]  /*1910*/  LDG.E.U16 R0, desc[UR36][R4.64] ;  /* 0x0000002404007981 */ /* 0x000ea4000c1e1500 */
[----:B--2---:R-:W-:-:S05]  /*1920*/  HADD2.F32 R0, -RZ, R0.H0_H0 ;  /* 0x20000000ff007230 */ /* 0x004fca0000004100 */
[----:B------:R-:W-:Y:S01]  /*1930*/  FSETP.NEU.FTZ.AND P0, PT, R0, RZ, PT ;  /* 0x000000ff0000720b */ /* 0x000fe20003f1d000 */
[----:B------:R-:W-:-:S12]  /*1940*/  BRA `(.L_x_927) ;  /* 0x0000000400bc7947 */ /* 0x000fd80003800000 */
.L_x_930:
        /* <DEDUP_REMOVED lines=11> */
.L_x_933:
        /* <DEDUP_REMOVED lines=8> */
.L_x_932:
[----:B------:R-:W2:Y:S02]  /*1a80*/  LDG.E.64 R4, desc[UR36][R4.64] ;  /* 0x0000002404047981 */ /* 0x000ea4000c1e1b00 */
[----:B--2---:R-:W-:Y:S01]  /*1a90*/  DSETP.NEU.AND P0, PT, R4, RZ, PT ;  /* 0x000000ff0400722a */ /* 0x004fe20003f0d000 */
[----:B------:R-:W-:-:S13]  /*1aa0*/  BRA `(.L_x_927) ;  /* 0x0000000400647947 */ /* 0x000fda0003800000 */
.L_x_922:
        /* <DEDUP_REMOVED lines=11> */
.L_x_936:
[----:B------:R-:W2:Y:S02]  /*1b60*/  LDG.E.128 R4, desc[UR36][R4.64] ;  /* 0x0000002404047981 */ /* 0x000ea4000c1e1d00 */
[----:B--2---:R-:W-:-:S06]  /*1b70*/  DSETP.NEU.AND P0, PT, R6, RZ, PT ;  /* 0x000000ff0600722a */ /* 0x004fcc0003f0d000 */
[----:B------:R-:W-:Y:S01]  /*1b80*/  DSETP.NEU.OR P0, PT, R4, RZ, P0 ;  /* 0x000000ff0400722a */ /* 0x000fe2000070d400 */
[----:B------:R-:W-:-:S13]  /*1b90*/  BRA `(.L_x_927) ;  /* 0x0000000400287947 */ /* 0x000fda0003800000 */
.L_x_935:
        /* <DEDUP_REMOVED lines=9> */
.L_x_938:
        /* <DEDUP_REMOVED lines=11> */
.L_x_937:
[----:B------:R-:W2:Y:S02]  /*1ce0*/  LDG.E.U16 R0, desc[UR36][R4.64] ;  /* 0x0000002404007981 */ /* 0x000ea4000c1e1500 */
[----:B--2---:R-:W-:-:S05]  /*1cf0*/  IMAD.U32 R0, R0, 0x10000, RZ ;  /* 0x0001000000007824 */ /* 0x004fca00078e00ff */
[----:B------:R-:W-:Y:S01]  /*1d00*/  FSETP.NEU.FTZ.AND P0, PT, R0, RZ, PT ;  /* 0x000000ff0000720b */ /* 0x000fe20003f1d000 */
[----:B------:R-:W-:-:S12]  /*1d10*/  BRA `(.L_x_927) ;  /* 0x0000000000c87947 */ /* 0x000fd80003800000 */
.L_x_934:
        /* <DEDUP_REMOVED lines=11> */
.L_x_941:
[----:B------:R-:W2:Y:S02]  /*1dd0*/  LDG.E.U8 R4, desc[UR36][R4.64] ;  /* 0x0000002404047981 */ /* 0x000ea4000c1e1100 */
[----:B--2---:R-:W-:Y:S01]  /*1de0*/  ISETP.NE.AND P0, PT, R4, RZ, PT ;  /* 0x000000ff0400720c */ /* 0x004fe20003f05270 */
[----:B------:R-:W-:-:S12]  /*1df0*/  BRA `(.L_x_927) ;  /* 0x0000000000907947 */ /* 0x000fd80003800000 */
.L_x_940:
[----:B------:R-:W2:Y:S02]  /*1e00*/  LDG.E.U8 R4, desc[UR36][R4.64] ;  /* 0x0000002404047981 */ /* 0x000ea4000c1e1100 */
[----:B--2---:R-:W-:Y:S01]  /*1e10*/  ISETP.NE.AND P0, PT, R4, RZ, PT ;  /* 0x000000ff0400720c */ /* 0x004fe20003f05270 */
[----:B------:R-:W-:-:S12]  /*1e20*/  BRA `(.L_x_927) ;  /* 0x0000000000847947 */ /* 0x000fd80003800000 */
.L_x_939:
        /* <DEDUP_REMOVED lines=9> */
.L_x_926:
        /* <DEDUP_REMOVED lines=16> */
.L_x_944:
[----:B------:R-:W-:Y:S01]  /*1fc0*/  PLOP3.LUT P0, PT, PT, PT, PT, 0x8, 0x80 ;  /* 0x000000000080781c */ /* 0x000fe20003f0e170 */
[----:B------:R-:W-:-:S12]  /*1fd0*/  BRA `(.L_x_927) ;  /* 0x0000000000187947 */ /* 0x000fd80003800000 */
.L_x_943:
[----:B------:R-:W2:Y:S02]  /*1fe0*/  LDG.E.64 R4, desc[UR36][R4.64] ;  /* 0x0000002404047981 */ /* 0x000ea4000c1e1b00 */
[----:B--2---:R-:W-:-:S04]  /*1ff0*/  ISETP.NE.U32.AND P0, PT, R4, RZ, PT ;  /* 0x000000ff0400720c */ /* 0x004fc80003f05070 */
[----:B------:R-:W-:Y:S01]  /*2000*/  ISETP.NE.AND.EX P0, PT, R5, RZ, PT, P0 ;  /* 0x000000ff0500720c */ /* 0x000fe20003f05300 */
[----:B------:R-:W-:-:S12]  /*2010*/  BRA `(.L_x_927) ;  /* 0x0000000000087947 */ /* 0x000fd80003800000 */
.L_x_942:
[----:B------:R-:W2:Y:S02]  /*2020*/  LDG.E R4, desc[UR36][R4.64] ;  /* 0x0000002404047981 */ /* 0x000ea4000c1e1900 */
[----:B--2---:R-:W-:-:S13]  /*2030*/  ISETP.NE.AND P0, PT, R4, RZ, PT ;  /* 0x000000ff0400720c */ /* 0x004fda0003f05270 */
.L_x_927:
[----:B------:R-:W-:Y:S05]  /*2040*/  BSYNC.RECONVERGENT B6 ;  /* 0x0000000000067941 */ /* 0x000fea0003800200 */
.L_x_921:
        /* <DEDUP_REMOVED lines=21> */
.L_x_949:
[----:B------:R-:W2:Y:S02]  /*21a0*/  LDG.E.U8 R4, desc[UR36][R4.64] ;  /* 0x0000002404047981 */ /* 0x000ea4000c1e1100 */
[----:B--2---:R-:W-:Y:S01]  /*21b0*/  ISETP.NE.AND P0, PT, R4, RZ, PT ;  /* 0x000000ff0400720c */ /* 0x004fe20003f05270 */
[----:B------:R-:W-:-:S12]  /*21c0*/  BRA `(.L_x_951) ;  /* 0x0000000800307947 */ /* 0x000fd80003800000 */
.L_x_948:
        /* <DEDUP_REMOVED lines=10> */
.L_x_953:
[----:B------:R-:W2:Y:S02]  /*2270*/  LDG.E R4, desc[UR36][R4.64] ;  /* 0x0000002404047981 */ /* 0x000ea4000c1e1900 */
[----:B--2---:R-:W-:Y:S01]  /*2280*/  ISETP.NE.AND P0, PT, R4, RZ, PT ;  /* 0x000000ff0400720c */ /* 0x004fe20003f05270 */
[----:B------:R-:W-:-:S12]  /*2290*/  BRA `(.L_x_951) ;  /* 0x0000000400fc7947 */ /* 0x000fd80003800000 */
.L_x_952:
[----:B------:R-:W2:Y:S02]  /*22a0*/  LDG.E.U16 R4, desc[UR36][R4.64] ;  /* 0x0000002404047981 */ /* 0x000ea4000c1e1500 */
[----:B--2---:R-:W-:Y:S01]  /*22b0*/  ISETP.NE.AND P0, PT, R4, RZ, PT ;  /* 0x000000ff0400720c */ /* 0x004fe20003f05270 */
[----:B------:R-:W-:-:S12]  /*22c0*/  BRA `(.L_x_951) ;  /* 0x0000000400f07947 */ /* 0x000fd80003800000 */
.L_x_947:
        /* <DEDUP_REMOVED lines=9> */
.L_x_955:
[----:B------:R-:W2:Y:S02]  /*2360*/  LDG.E.U16 R0, desc[UR36][R4.64] ;  /* 0x0000002404007981 */ /* 0x000ea4000c1e1500 */
[----:B--2---:R-:W-:-:S05]  /*2370*/  HADD2.F32 R0, -RZ, R0.H0_H0 ;  /* 0x20000000ff007230 */ /* 0x004fca0000004100 */
[----:B------:R-:W-:Y:S01]  /*2380*/  FSETP.NEU.FTZ.AND P0, PT, R0, RZ, PT ;  /* 0x000000ff0000720b */ /* 0x000fe20003f1d000 */
[----:B------:R-:W-:-:S12]  /*2390*/  BRA `(.L_x_951) ;  /* 0x0000000400bc7947 */ /* 0x000fd80003800000 */
.L_x_954:
        /* <DEDUP_REMOVED lines=11> */
.L_x_957:
        /* <DEDUP_REMOVED lines=8> */
.L_x_956:
[----:B------:R-:W2:Y:S02]  /*24d0*/  LDG.E.64 R4, desc[UR36][R4.64] ;  /* 0x0000002404047981 */ /* 0x000ea4000c1e1b00 */
[----:B--2---:R-:W-:Y:S01]  /*24e0*/  DSETP.NEU.AND P0, PT, R4, RZ, PT ;  /* 0x000000ff0400722a */ /* 0x004fe20003f0d000 */
[----:B------:R-:W-:-:S13]  /*24f0*/  BRA `(.L_x_951) ;  /* 0x0000000400647947 */ /* 0x000fda0003800000 */
.L_x_946:
        /* <DEDUP_REMOVED lines=11> */
.L_x_960:
[----:B------:R-:W2:Y:S02]  /*25b0*/  LDG.E.128 R4, desc[UR36][R4.64] ;  /* 0x0000002404047981 */ /* 0x000ea4000c1e1d00 */
[----:B--2---:R-:W-:-:S06]  /*25c0*/  DSETP.NEU.AND P0, PT, R6, RZ, PT ;  /* 0x000000ff0600722a */ /* 0x004fcc0003f0d000 */
[----:B------:R-:W-:Y:S01]  /*25d0*/  DSETP.NEU.OR P0, PT, R4, RZ, P0 ;  /* 0x000000ff0400722a */ /* 0x000fe2000070d400 */
[----:B------:R-:W-:-:S13]  /*25e0*/  BRA `(.L_x_951) ;  /* 0x0000000400287947 */ /* 0x000fda0003800000 */
.L_x_959:
        /* <DEDUP_REMOVED lines=9> */
.L_x_962:
        /* <DEDUP_REMOVED lines=11> */
.L_x_961:
[----:B------:R-:W2:Y:S02]  /*2730*/  LDG.E.U16 R0, desc[UR36][R4.64] ;  /* 0x0000002404007981 */ /* 0x000ea4000c1e1500 */
[----:B--2---:R-:W-:-:S05]  /*2740*/  IMAD.U32 R0, R0, 0x10000, RZ ;  /* 0x0001000000007824 */ /* 0x004fca00078e00ff */
[----:B------:R-:W-:Y:S01]  /*2750*/  FSETP.NEU.FTZ.AND P0, PT, R0, RZ, PT ;  /* 0x000000ff0000720b */ /* 0x000fe20003f1d000 */
[----:B------:R-:W-:-:S12]  /*2760*/  BRA `(.L_x_951) ;  /* 0x0000000000c87947 */ /* 0x000fd80003800000 */
.L_x_958:
        /* <DEDUP_REMOVED lines=11> */
.L_x_965:
[----:B------:R-:W2:Y:S02]  /*2820*/  LDG.E.U8 R4, desc[UR36][R4.64] ;  /* 0x0000002404047981 */ /* 0x000ea4000c1e1100 */
[----:B--2---:R-:W-:Y:S01]  /*2830*/  ISETP.NE.AND P0, PT, R4, RZ, PT ;  /* 0x000000ff0400720c */ /* 0x004fe20003f05270 */
[----:B------:R-:W-:-:S12]  /*2840*/  BRA `(.L_x_951) ;  /* 0x0000000000907947 */ /* 0x000fd80003800000 */
.L_x_964:
[----:B------:R-:W2:Y:S02]  /*2850*/  LDG.E.U8 R4, desc[UR36][R4.64] ;  /* 0x0000002404047981 */ /* 0x000ea4000c1e1100 */
[----:B--2---:R-:W-:Y:S01]  /*2860*/  ISETP.NE.AND P0, PT, R4, RZ, PT ;  /* 0x000000ff0400720c */ /* 0x004fe20003f05270 */
[----:B------:R-:W-:-:S12]  /*2870*/  BRA `(.L_x_951) ;  /* 0x0000000000847947 */ /* 0x000fd80003800000 */
.L_x_963:
        /* <DEDUP_REMOVED lines=9> */
.L_x_950:
        /* <DEDUP_REMOVED lines=16> */
.L_x_968:
[----:B------:R-:W-:Y:S01]  /*2a10*/  PLOP3.LUT P0, PT, PT, PT, PT, 0x8, 0x80 ;  /* 0x000000000080781c */ /* 0x000fe20003f0e170 */
[----:B------:R-:W-:-:S12]  /*2a20*/  BRA `(.L_x_951) ;  /* 0x0000000000187947 */ /* 0x000fd80003800000 */
.L_x_967:
[----:B------:R-:W2:Y:S02]  /*2a30*/  LDG.E.64 R4, desc[UR36][R4.64] ;  /* 0x0000002404047981 */ /* 0x000ea4000c1e1b00 */
[----:B--2---:R-:W-:-:S04]  /*2a40*/  ISETP.NE.U32.AND P0, PT, R4, RZ, PT ;  /* 0x000000ff0400720c */ /* 0x004fc80003f05070 */
[----:B------:R-:W-:Y:S01]  /*2a50*/  ISETP.NE.AND.EX P0, PT, R5, RZ, PT, P0 ;  /* 0x000000ff0500720c */ /* 0x000fe20003f05300 */
[----:B------:R-:W-:-:S12]  /*2a60*/  BRA `(.L_x_951) ;  /* 0x0000000000087947 */ /* 0x000fd80003800000 */
.L_x_966:
[----:B------:R-:W2:Y:S02]  /*2a70*/  LDG.E R4, desc[UR36][R4.64] ;  /* 0x0000002404047981 */ /* 0x000ea4000c1e1900 */
[----:B--2---:R-:W-:-:S13]  /*2a80*/  ISETP.NE.AND P0, PT, R4, RZ, PT ;  /* 0x000000ff0400720c */ /* 0x004fda0003f05270 */
.L_x_951:
[----:B------:R-:W-:Y:S05]  /*2a90*/  BSYNC.RECONVERGENT B6 ;  /* 0x0000000000067941 */ /* 0x000fea0003800200 */
.L_x_945:
[----:B------:R-:W-:Y:S01]  /*2aa0*/  SEL R23, RZ, 0x1, !P0 ;  /* 0x00000001ff177807 */ /* 0x000fe20004000000 */
[----:B------:R-:W-:-:S07]  /*2ab0*/  VIADD R25, R25, 0x80 ;  /* 0x0000008019197836 */ /* 0x000fce0000000000 */
.L_x_920:
[----:B------:R-:W-:Y:S05]  /*2ac0*/  BSYNC.RECONVERGENT B7 ;  /* 0x0000000000077941 */ /* 0x000fea0003800200 */
.L_x_919:
        /* <DEDUP_REMOVED lines=26> */
.L_x_975:
[----:B------:R-:W2:Y:S02]  /*2c70*/  LDG.E.U8 R4, desc[UR36][R4.64] ;  /* 0x0000002404047981 */ /* 0x000ea4000c1e1100 */
[----:B--2---:R-:W-:Y:S01]  /*2c80*/  ISETP.NE.AND P0, PT, R4, RZ, PT ;  /* 0x000000ff0400720c */ /* 0x004fe20003f05270 */
[----:B------:R-:W-:-:S12]  /*2c90*/  BRA `(.L_x_977) ;  /* 0x0000000800307947 */ /* 0x000fd80003800000 */
.L_x_974:
        /* <DEDUP_REMOVED lines=10> */
.L_x_979:
[----:B------:R-:W2:Y:S02]  /*2d40*/  LDG.E R4, desc[UR36][R4.64] ;  /* 0x0000002404047981 */ /* 0x000ea4000c1e1900 */
[----:B--2---:R-:W-:Y:S01]  /*2d50*/  ISETP.NE.AND P0, PT, R4, RZ, PT ;  /* 0x000000ff0400720c */ /* 0x004fe20003f05270 */
[----:B------:R-:W-:-:S12]  /*2d60*/  BRA `(.L_x_977) ;  /* 0x0000000400fc7947 */ /* 0x000fd80003800000 */
.L_x_978:
[----:B------:R-:W2:Y:S02]  /*2d70*/  LDG.E.U16 R4, desc[UR36][R4.64] ;  /* 0x0000002404047981 */ /* 0x000ea4000c1e1500 */
[----:B--2---:R-:W-:Y:S01]  /*2d80*/  ISETP.NE.AND P0, PT, R4, RZ, PT ;  /* 0x000000ff0400720c */ /* 0x004fe20003f05270 */
[----:B------:R-:W-:-:S12]  /*2d90*/  BRA `(.L_x_977) ;  /* 0x0000000400f07947 */ /* 0x000fd80003800000 */
.L_x_973:
        /* <DEDUP_REMOVED lines=9> */
.L_x_981:
[----:B------:R-:W2:Y:S02]  /*2e30*/  LDG.E.U16 R0, desc[UR36][R4.64] ;  /* 0x0000002404007981 */ /* 0x000ea4000c1e1500 */
[----:B--2---:R-:W-:-:S05]  /*2e40*/  HADD2.F32 R0, -RZ, R0.H0_H0 ;  /* 0x20000000ff007230 */ /* 0x004fca0000004100 */
[----:B------:R-:W-:Y:S01]  /*2e50*/  FSETP.NEU.FTZ.AND P0, PT, R0, RZ, PT ;  /* 0x000000ff0000720b */ /* 0x000fe20003f1d000 */
[----:B------:R-:W-:-:S12]  /*2e60*/  BRA `(.L_x_977) ;  /* 0x0000000400bc7947 */ /* 0x000fd80003800000 */
.L_x_980:
        /* <DEDUP_REMOVED lines=11> */
.L_x_983:
        /* <DEDUP_REMOVED lines=8> */
.L_x_982:
[----:B------:R-:W2:Y:S02]  /*2fa0*/  LDG.E.64 R4, desc[UR36][R4.64] ;  /* 0x0000002404047981 */ /* 0x000ea4000c1e1b00 */
[----:B--2---:R-:W-:Y:S01]  /*2fb0*/  DSETP.NEU.AND P0, PT, R4, RZ, PT ;  /* 0x000000ff0400722a */ /* 0x004fe20003f0d000 */
[----:B------:R-:W-:-:S13]  /*2fc0*/  BRA `(.L_x_977) ;  /* 0x0000000400647947 */ /* 0x000fda0003800000 */
.L_x_972:
        /* <DEDUP_REMOVED lines=11> */
.L_x_986:
[----:B------:R-:W2:Y:S02]  /*3080*/  LDG.E.128 R4, desc[UR36][R4.64] ;  /* 0x0000002404047981 */ /* 0x000ea4000c1e1d00 */
[----:B--2---:R-:W-:-:S06]  /*3090*/  DSETP.NEU.AND P0, PT, R6, RZ, PT ;  /* 0x000000ff0600722a */ /* 0x004fcc0003f0d000 */
[----:B------:R-:W-:Y:S01]  /*30a0*/  DSETP.NEU.OR P0, PT, R4, RZ, P0 ;  /* 0x000000ff0400722a */ /* 0x000fe2000070d400 */
[----:B------:R-:W-:-:S13]  /*30b0*/  BRA `(.L_x_977) ;  /* 0x0000000400287947 */ /* 0x000fda0003800000 */
.L_x_985:
        /* <DEDUP_REMOVED lines=9> */
.L_x_988:
        /* <DEDUP_REMOVED lines=11> */
.L_x_987:
[----:B------:R-:W2:Y:S02]  /*3200*/  LDG.E.U16 R0, desc[UR36][R4.64] ;  /* 0x0000002404007981 */ /* 0x000ea4000c1e1500 */
[----:B--2---:R-:W-:-:S05]  /*3210*/  IMAD.U32 R0, R0, 0x10000, RZ ;  /* 0x0001000000007824 */ /* 0x004fca00078e00ff */
[----:B------:R-:W-:Y:S01]  /*3220*/  FSETP.NEU.FTZ.AND P0, PT, R0, RZ, PT ;  /* 0x000000ff0000720b */ /* 0x000fe20003f1d000 */
[----:B------:R-:W-:-:S12]  /*3230*/  BRA `(.L_x_977) ;  /* 0x0000000000c87947 */ /* 0x000fd80003800000 */
.L_x_984:
        /* <DEDUP_REMOVED lines=11> */
.L_x_991:
[----:B------:R-:W2:Y:S02]  /*32f0*/  LDG.E.U8 R4, desc[UR36][R4.64] ;  /* 0x0000002404047981 */ /* 0x000ea4000c1e1100 */
[----:B--2---:R-:W-:Y:S01]  /*3300*/  ISETP.NE.AND P0, PT, R4, RZ, PT ;  /* 0x000000ff0400720c */ /* 0x004fe20003f05270 */
[----:B------:R-:W-:-:S12]  /*3310*/  BRA `(.L_x_977) ;  /* 0x0000000000907947 */ /* 0x000fd80003800000 */
.L_x_990:
[----:B------:R-:W2:Y:S02]  /*3320*/  LDG.E.U8 R4, desc[UR36][R4.64] ;  /* 0x0000002404047981 */ /* 0x000ea4000c1e1100 */
[----:B--2---:R-:W-:Y:S01]  /*3330*/  ISETP.NE.AND P0, PT, R4, RZ, PT ;  /* 0x000000ff0400720c */ /* 0x004fe20003f05270 */
[----:B------:R-:W-:-:S12]  /*3340*/  BRA `(.L_x_977) ;  /* 0x0000000000847947 */ /* 0x000fd80003800000 */
.L_x_989:
        /* <DEDUP_REMOVED lines=9> */
.L_x_976:
        /* <DEDUP_REMOVED lines=16> */
.L_x_994:
[----:B------:R-:W-:Y:S01]  /*34e0*/  PLOP3.LUT P0, PT, PT, PT, PT, 0x8, 0x80 ;  /* 0x000000000080781c */ /* 0x000fe20003f0e170 */
[----:B------:R-:W-:-:S12]  /*34f0*/  BRA `(.L_x_977) ;  /* 0x0000000000187947 */ /* 0x000fd80003800000 */
.L_x_993:
[----:B------:R-:W2:Y:S02]  /*3500*/  LDG.E.64 R4, desc[UR36][R4.64] ;  /* 0x0000002404047981 */ /* 0x000ea4000c1e1b00 */
[----:B--2---:R-:W-:-:S04]  /*3510*/  ISETP.NE.U32.AND P0, PT, R4, RZ, PT ;  /* 0x000000ff0400720c */ /* 0x004fc80003f05070 */
[----:B------:R-:W-:Y:S01]  /*3520*/  ISETP.NE.AND.EX P0, PT, R5, RZ, PT, P0 ;  /* 0x000000ff0500720c */ /* 0x000fe20003f05300 */
[----:B------:R-:W-:-:S12]  /*3530*/  BRA `(.L_x_977) ;  /* 0x0000000000087947 */ /* 0x000fd80003800000 */
.L_x_992:
[----:B------:R-:W2:Y:S02]  /*3540*/  LDG.E R4, desc[UR36][R4.64] ;  /* 0x0000002404047981 */ /* 0x000ea4000c1e1900 */
[----:B--2---:R-:W-:-:S13]  /*3550*/  ISETP.NE.AND P0, PT, R4, RZ, PT ;  /* 0x000000ff0400720c */ /* 0x004fda0003f05270 */
.L_x_977:
[----:B------:R-:W-:Y:S05]  /*3560*/  BSYNC.RECONVERGENT B6 ;  /* 0x0000000000067941 */ /* 0x000fea0003800200 */
.L_x_971:
[----:B------:R-:W0:Y:S01]  /*3570*/  LDCU.U8 UR6, c[0x0][0x3a5] ;  /* 0x000074a0ff0677ac */ /* 0x000e220008000000 */
[----:B------:R-:W1:Y:S01]  /*3580*/  LDC.64 R4, c[0x0][0x398] ;  /* 0x0000e600ff047b82 */ /* 0x000e620000000a00 */
[----:B------:R-:W-:Y:S01]  /*3590*/  BSSY.RECONVERGENT B6, `(.L_x_995) ;  /* 0x00000a3000067945 */ /* 0x000fe20003800200 */
[----:B------:R-:W2:Y:S01]  /*35a0*/  LDCU UR5, c[0x0][0x3ac] ;  /* 0x00007580ff0577ac */ /* 0x000ea20008000800 */
[----:B0-----:R-:W-:-:S04]  /*35b0*/  UPRMT UR4, UR6, 0x9910, URZ ;  /* 0x0000991006047896 */ /* 0x001fc800080000ff */
[----:B------:R-:W-:Y:S01]  /*35c0*/  UISETP.GT.AND UP0, UPT, UR4, 0x9, UPT ;  /* 0x000000090400788c */ /* 0x000fe2000bf04270 */
[----:B--2---:R-:W-:Y:S01]  /*35d0*/  IMAD R3, R24, UR5, RZ ;  /* 0x0000000518037c24 */ /* 0x004fe2000f8e02ff */
[----:B------:R-:W-:-:S04]  /*35e0*/  SEL R24, RZ, 0x1, !P0 ;  /* 0x00000001ff187807 */ /* 0x000fc80004000000 */
        /* <DEDUP_REMOVED lines=14> */
.L_x_999:
[----:B------:R-:W2:Y:S02]  /*36d0*/  LDG.E.U8 R4, desc[UR36][R4.64] ;  /* 0x0000002404047981 */ /* 0x000ea4000c1e1100 */
[----:B--2---:R-:W-:Y:S01]  /*36e0*/  ISETP.NE.AND P0, PT, R4, RZ, PT ;  /* 0x000000ff0400720c */ /* 0x004fe20003f05270 */
[----:B------:R-:W-:-:S12]  /*36f0*/  BRA `(.L_x_1001) ;  /* 0x0000000800307947 */ /* 0x000fd80003800000 */
.L_x_998:
        /* <DEDUP_REMOVED lines=10> */
.L_x_1003:
[----:B------:R-:W2:Y:S02]  /*37a0*/  LDG.E R4, desc[UR36][R4.64] ;  /* 0x0000002404047981 */ /* 0x000ea4000c1e1900 */
[----:B--2---:R-:W-:Y:S01]  /*37b0*/  ISETP.NE.AND P0, PT, R4, RZ, PT ;  /* 0x000000ff0400720c */ /* 0x004fe20003f05270 */
[----:B------:R-:W-:-:S12]  /*37c0*/  BRA `(.L_x_1001) ;  /* 0x0000000400fc7947 */ /* 0x000fd80003800000 */
.L_x_1002:
[----:B------:R-:W2:Y:S02]  /*37d0*/  LDG.E.U16 R4, desc[UR36][R4.64] ;  /* 0x0000002404047981 */ /* 0x000ea4000c1e1500 */
[----:B--2---:R-:W-:Y:S01]  /*37e0*/  ISETP.NE.AND P0, PT, R4, RZ, PT ;  /* 0x000000ff0400720c */ /* 0x004fe20003f05270 */
[----:B------:R-:W-:-:S12]  /*37f0*/  BRA `(.L_x_1001) ;  /* 0x0000000400f07947 */ /* 0x000fd80003800000 */
.L_x_997:
        /* <DEDUP_REMOVED lines=9> */
.L_x_1005:
[----:B------:R-:W2:Y:S02]  /*3890*/  LDG.E.U16 R0, desc[UR36][R4.64] ;  /* 0x0000002404007981 */ /* 0x000ea4000c1e1500 */
[----:B--2---:R-:W-:-:S05]  /*38a0*/  HADD2.F32 R0, -RZ, R0.H0_H0 ;  /* 0x20000000ff007230 */ /* 0x004fca0000004100 */
[----:B------:R-:W-:Y:S01]  /*38b0*/  FSETP.NEU.FTZ.AND P0, PT, R0, RZ, PT ;  /* 0x000000ff0000720b */ /* 0x000fe20003f1d000 */
[----:B------:R-:W-:-:S12]  /*38c0*/  BRA `(.L_x_1001) ;  /* 0x0000000400bc7947 */ /* 0x000fd80003800000 */
.L_x_1004:
        /* <DEDUP_REMOVED lines=11> */
.L_x_1007:
        /* <DEDUP_REMOVED lines=8> */
.L_x_1006:
[----:B------:R-:W2:Y:S02]  /*3a00*/  LDG.E.64 R4, desc[UR36][R4.64] ;  /* 0x0000002404047981 */ /* 0x000ea4000c1e1b00 */
[----:B--2---:R-:W-:Y:S01]  /*3a10*/  DSETP.NEU.AND P0, PT, R4, RZ, PT ;  /* 0x000000ff0400722a */ /* 0x004fe20003f0d000 */
[----:B------:R-:W-:-:S13]  /*3a20*/  BRA `(.L_x_1001) ;  /* 0x0000000400647947 */ /* 0x000fda0003800000 */
.L_x_996:
        /* <DEDUP_REMOVED lines=11> */
.L_x_1010:
[----:B------:R-:W2:Y:S02]  /*3ae0*/  LDG.E.128 R4, desc[UR36][R4.64] ;  /* 0x0000002404047981 */ /* 0x000ea4000c1e1d00 */
[----:B--2---:R-:W-:-:S06]  /*3af0*/  DSETP.NEU.AND P0, PT, R6, RZ, PT ;  /* 0x000000ff0600722a */ /* 0x004fcc0003f0d000 */
[----:B------:R-:W-:Y:S01]  /*3b00*/  DSETP.NEU.OR P0, PT, R4, RZ, P0 ;  /* 0x000000ff0400722a */ /* 0x000fe2000070d400 */
[----:B------:R-:W-:-:S13]  /*3b10*/  BRA `(.L_x_1001) ;  /* 0x0000000400287947 */ /* 0x000fda0003800000 */
.L_x_1009:
        /* <DEDUP_REMOVED lines=9> */
.L_x_1012:
        /* <DEDUP_REMOVED lines=11> */
.L_x_1011:
[----:B------:R-:W2:Y:S02]  /*3c60*/  LDG.E.U16 R0, desc[UR36][R4.64] ;  /* 0x0000002404007981 */ /* 0x000ea4000c1e1500 */
[----:B--2---:R-:W-:-:S05]  /*3c70*/  IMAD.U32 R0, R0, 0x10000, RZ ;  /* 0x0001000000007824 */ /* 0x004fca00078e00ff */
[----:B------:R-:W-:Y:S01]  /*3c80*/  FSETP.NEU.FTZ.AND P0, PT, R0, RZ, PT ;  /* 0x000000ff0000720b */ /* 0x000fe20003f1d000 */
[----:B------:R-:W-:-:S12]  /*3c90*/  BRA `(.L_x_1001) ;  /* 0x0000000000c87947 */ /* 0x000fd80003800000 */
.L_x_1008:
        /* <DEDUP_REMOVED lines=11> */
.L_x_1015:
[----:B------:R-:W2:Y:S02]  /*3d50*/  LDG.E.U8 R4, desc[UR36][R4.64] ;  /* 0x0000002404047981 */ /* 0x000ea4000c1e1100 */
[----:B--2---:R-:W-:Y:S01]  /*3d60*/  ISETP.NE.AND P0, PT, R4, RZ, PT ;  /* 0x000000ff0400720c */ /* 0x004fe20003f05270 */
[----:B------:R-:W-:-:S12]  /*3d70*/  BRA `(.L_x_1001) ;  /* 0x0000000000907947 */ /* 0x000fd80003800000 */
.L_x_1014:
[----:B------:R-:W2:Y:S02]  /*3d80*/  LDG.E.U8 R4, desc[UR36][R4.64] ;  /* 0x0000002404047981 */ /* 0x000ea4000c1e1100 */
[----:B--2---:R-:W-:Y:S01]  /*3d90*/  ISETP.NE.AND P0, PT, R4, RZ, PT ;  /* 0x000000ff0400720c */ /* 0x004fe20003f05270 */
[----:B------:R-:W-:-:S12]  /*3da0*/  BRA `(.L_x_1001) ;  /* 0x0000000000847947 */ /* 0x000fd80003800000 */
.L_x_1013:
        /* <DEDUP_REMOVED lines=9> */
.L_x_1000:
        /* <DEDUP_REMOVED lines=16> */
.L_x_1018:
[----:B------:R-:W-:Y:S01]  /*3f40*/  PLOP3.LUT P0, PT, PT, PT, PT, 0x8, 0x80 ;  /* 0x000000000080781c */ /* 0x000fe20003f0e170 */
[----:B------:R-:W-:-:S12]  /*3f50*/  BRA `(.L_x_1001) ;  /* 0x0000000000187947 */ /* 0x000fd80003800000 */
.L_x_1017:
[----:B------:R-:W2:Y:S02]  /*3f60*/  LDG.E.64 R4, desc[UR36][R4.64] ;  /* 0x0000002404047981 */ /* 0x000ea4000c1e1b00 */
[----:B--2---:R-:W-:-:S04]  /*3f70*/  ISETP.NE.U32.AND P0, PT, R4, RZ, PT ;  /* 0x000000ff0400720c */ /* 0x004fc80003f05070 */
[----:B------:R-:W-:Y:S01]  /*3f80*/  ISETP.NE.AND.EX P0, PT, R5, RZ, PT, P0 ;  /* 0x000000ff0500720c */ /* 0x000fe20003f05300 */
[----:B------:R-:W-:-:S12]  /*3f90*/  BRA `(.L_x_1001) ;  /* 0x0000000000087947 */ /* 0x000fd80003800000 */
.L_x_1016:
[----:B------:R-:W2:Y:S02]  /*3fa0*/  LDG.E R4, desc[UR36][R4.64] ;  /* 0x0000002404047981 */ /* 0x000ea4000c1e1900 */
[----:B--2---:R-:W-:-:S13]  /*3fb0*/  ISETP.NE.AND P0, PT, R4, RZ, PT ;  /* 0x000000ff0400720c */ /* 0x004fda0003f05270 */
.L_x_1001:
[----:B------:R-:W-:Y:S05]  /*3fc0*/  BSYNC.RECONVERGENT B6 ;  /* 0x0000000000067941 */ /* 0x000fea0003800200 */
.L_x_995:
[----:B------:R-:W-:Y:S01]  /*3fd0*/  SEL R26, RZ, 0x1, !P0 ;  /* 0x00000001ff1a7807 */ /* 0x000fe20004000000 */
[----:B------:R-:W-:-:S07]  /*3fe0*/  VIADD R25, R25, 0x80 ;  /* 0x0000008019197836 */ /* 0x000fce0000000000 */
.L_x_970:
[----:B------:R-:W-:Y:S05]  /*3ff0*/  BSYNC.RECONVERGENT B7 ;  /* 0x0000000000077941 */ /* 0x000fea0003800200 */
.L_x_969:
        /* <DEDUP_REMOVED lines=26> */
.L_x_1025:
[----:B------:R-:W2:Y:S02]  /*41a0*/  LDG.E.U8 R4, desc[UR36][R4.64] ;  /* 0x0000002404047981 */ /* 0x000ea4000c1e1100 */
[----:B--2---:R-:W-:Y:S01]  /*41b0*/  ISETP.NE.AND P0, PT, R4, RZ, PT ;  /* 0x000000ff0400720c */ /* 0x004fe20003f05270 */
[----:B------:R-:W-:-:S12]  /*41c0*/  BRA `(.L_x_1027) ;  /* 0x0000000800307947 */ /* 0x000fd80003800000 */
.L_x_1024:
        /* <DEDUP_REMOVED lines=10> */
.L_x_1029:
[----:B------:R-:W2:Y:S02]  /*4270*/  LDG.E R4, desc[UR36][R4.64] ;  /* 0x0000002404047981 */ /* 0x000ea4000c1e1900 */
[----:B--2---:R-:W-:Y:S01]  /*4280*/  ISETP.NE.AND P0, PT, R4, RZ, PT ;  /* 0x000000ff0400720c */ /* 0x004fe20003f05270 */
[----:B------:R-:W-:-:S12]  /*4290*/  BRA `(.L_x_1027) ;  /* 0x0000000400fc7947 */ /* 0x000fd80003800000 */
.L_x_1028:
[----:B------:R-:W2:Y:S02]  /*42a0*/  LDG.E.U16 R4, desc[UR36][R4.64] ;  /* 0x0000002404047981 */ /* 0x000ea4000c1e1500 */
[----:B--2---:R-:W-:Y:S01]  /*42b0*/  ISETP.NE.AND P0, PT, R4, RZ, PT ;  /* 0x000000ff0400720c */ /* 0x004fe20003f05270 */
[----:B------:R-:W-:-:S12]  /*42c0*/  BRA `(.L_x_1027) ;  /* 0x0000000400f07947 */ /* 0x000fd80003800000 */
.L_x_1023:
        /* <DEDUP_REMOVED lines=9> */
.L_x_1031:
[----:B------:R-:W2:Y:S02]  /*4360*/  LDG.E.U16 R0, desc[UR36][R4.64] ;  /* 0x0000002404007981 */ /* 0x000ea4000c1e1500 */
[----:B--2---:R-:W-:-:S05]  /*4370*/  HADD2.F32 R0, -RZ, R0.H0_H0 ;  /* 0x20000000ff007230 */ /* 0x004fca0000004100 */
[----:B------:R-:W-:Y:S01]  /*4380*/  FSETP.NEU.FTZ.AND P0, PT, R0, RZ, PT ;  /* 0x000000ff0000720b */ /* 0x000fe20003f1d000 */
[----:B------:R-:W-:-:S12]  /*4390*/  BRA `(.L_x_1027) ;  /* 0x0000000400bc7947 */ /* 0x000fd80003800000 */
.L_x_1030:
        /* <DEDUP_REMOVED lines=11> */
.L_x_1033:
        /* <DEDUP_REMOVED lines=8> */
.L_x_1032:
[----:B------:R-:W2:Y:S02]  /*44d0*/  LDG.E.64 R4, desc[UR36][R4.64] ;  /* 0x0000002404047981 */ /* 0x000ea4000c1e1b00 */
[----:B--2---:R-:W-:Y:S01]  /*44e0*/  DSETP.NEU.AND P0, PT, R4, RZ, PT ;  /* 0x000000ff0400722a */ /* 0x004fe20003f0d000 */
[----:B------:R-:W-:-:S13]  /*44f0*/  BRA `(.L_x_1027) ;  /* 0x0000000400647947 */ /* 0x000fda0003800000 */
.L_x_1022:
        /* <DEDUP_REMOVED lines=11> */
.L_x_1036:
[----:B------:R-:W2:Y:S02]  /*45b0*/  LDG.E.128 R4, desc[UR36][R4.64] ;  /* 0x0000002404047981 */ /* 0x000ea4000c1e1d00 */
[----:B--2---:R-:W-:-:S06]  /*45c0*/  DSETP.NEU.AND P0, PT, R6, RZ, PT ;  /* 0x000000ff0600722a */ /* 0x004fcc0003f0d000 */
[----:B------:R-:W-:Y:S01]  /*45d0*/  DSETP.NEU.OR P0, PT, R4, RZ, P0 ;  /* 0x000000ff0400722a */ /* 0x000fe2000070d400 */
[----:B------:R-:W-:-:S13]  /*45e0*/  BRA `(.L_x_1027) ;  /* 0x0000000400287947 */ /* 0x000fda0003800000 */
.L_x_1035:
        /* <DEDUP_REMOVED lines=9> */
.L_x_1038:
        /* <DEDUP_REMOVED lines=11> */
.L_x_1037:
[----:B------:R-:W2:Y:S02]  /*4730*/  LDG.E.U16 R0, desc[UR36][R4.64] ;  /* 0x0000002404007981 */ /* 0x000ea4000c1e1500 */
[----:B--2---:R-:W-:-:S05]  /*4740*/  IMAD.U32 R0, R0, 0x10000, RZ ;  /* 0x0001000000007824 */ /* 0x004fca00078e00ff */
[----:B------:R-:W-:Y:S01]  /*4750*/  FSETP.NEU.FTZ.AND P0, PT, R0, RZ, PT ;  /* 0x000000ff0000720b */ /* 0x000fe20003f1d000 */
[----:B------:R-:W-:-:S12]  /*4760*/  BRA `(.L_x_1027) ;  /* 0x0000000000c87947 */ /* 0x000fd80003800000 */
.L_x_1034:
        /* <DEDUP_REMOVED lines=11> */
.L_x_1041:
[----:B------:R-:W2:Y:S02]  /*4820*/  LDG.E.U8 R4, desc[UR36][R4.64] ;  /* 0x0000002404047981 */ /* 0x000ea4000c1e1100 */
[----:B--2---:R-:W-:Y:S01]  /*4830*/  ISETP.NE.AND P0, PT, R4, RZ, PT ;  /* 0x000000ff0400720c */ /* 0x004fe20003f05270 */
[----:B------:R-:W-:-:S12]  /*4840*/  BRA `(.L_x_1027) ;  /* 0x0000000000907947 */ /* 0x000fd80003800000 */
.L_x_1040:
[----:B------:R-:W2:Y:S02]  /*4850*/  LDG.E.U8 R4, desc[UR36][R4.64] ;  /* 0x0000002404047981 */ /* 0x000ea4000c1e1100 */
[----:B--2---:R-:W-:Y:S01]  /*4860*/  ISETP.NE.AND P0, PT, R4, RZ, PT ;  /* 0x000000ff0400720c */ /* 0x004fe20003f05270 */
[----:B------:R-:W-:-:S12]  /*4870*/  BRA `(.L_x_1027) ;  /* 0x0000000000847947 */ /* 0x000fd80003800000 */
.L_x_1039:
        /* <DEDUP_REMOVED lines=9> */
.L_x_1026:
        /* <DEDUP_REMOVED lines=16> */
.L_x_1044:
[----:B------:R-:W-:Y:S01]  /*4a10*/  PLOP3.LUT P0, PT, PT, PT, PT, 0x8, 0x80 ;  /* 0x000000000080781c */ /* 0x000fe20003f0e170 */
[----:B------:R-:W-:-:S12]  /*4a20*/  BRA `(.L_x_1027) ;  /* 0x0000000000187947 */ /* 0x000fd80003800000 */
.L_x_1043:
[----:B------:R-:W2:Y:S02]  /*4a30*/  LDG.E.64 R4, desc[UR36][R4.64] ;  /* 0x0000002404047981 */ /* 0x000ea4000c1e1b00 */
[----:B--2---:R-:W-:-:S04]  /*4a40*/  ISETP.NE.U32.AND P0, PT, R4, RZ, PT ;  /* 0x000000ff0400720c */ /* 0x004fc80003f05070 */
[----:B------:R-:W-:Y:S01]  /*4a50*/  ISETP.NE.AND.EX P0, PT, R5, RZ, PT, P0 ;  /* 0x000000ff0500720c */ /* 0x000fe20003f05300 */
[----:B------:R-:W-:-:S12]  /*4a60*/  BRA `(.L_x_1027) ;  /* 0x0000000000087947 */ /* 0x000fd80003800000 */
.L_x_1042:
[----:B------:R-:W2:Y:S02]  /*4a70*/  LDG.E R4, desc[UR36][R4.64] ;  /* 0x0000002404047981 */ /* 0x000ea4000c1e1900 */
[----:B--2---:R-:W-:-:S13]  /*4a80*/  ISETP.NE.AND P0, PT, R4, RZ, PT ;  /* 0x000000ff0400720c */ /* 0x004fda0003f05270 */
.L_x_1027:
[----:B------:R-:W-:Y:S05]  /*4a90*/  BSYNC.RECONVERGENT B6 ;  /* 0x0000000000067941 */ /* 0x000fea0003800200 */
.L_x_1021:
[----:B------:R-:W0:Y:S01]  /*4aa0*/  LDCU.U8 UR6, c[0x0][0x3a5] ;  /* 0x000074a0ff0677ac */ /* 0x000e220008000000 */
[----:B------:R-:W1:Y:S01]  /*4ab0*/  LDC.64 R4, c[0x0][0x398] ;  /* 0x0000e600ff047b82 */ /* 0x000e620000000a00 */
[----:B------:R-:W-:Y:S01]  /*4ac0*/  BSSY.RECONVERGENT B6, `(.L_x_1045) ;  /* 0x00000a3000067945 */ /* 0x000fe20003800200 */
[----:B------:R-:W-:Y:S01]  /*4ad0*/  SEL R27, RZ, 0x1, !P0 ;  /* 0x00000001ff1b7807 */ /* 0x000fe20004000000 */
[----:B------:R-:W2:Y:S01]  /*4ae0*/  LDCU UR5, c[0x0][0x3ac] ;  /* 0x00007580ff0577ac */ /* 0x000ea20008000800 */
[----:B0-----:R-:W-:-:S04]  /*4af0*/  UPRMT UR4, UR6, 0x9910, URZ ;  /* 0x0000991006047896 */ /* 0x001fc800080000ff */
        /* <DEDUP_REMOVED lines=16> */
.L_x_1049:
[----:B------:R-:W2:Y:S02]  /*4c00*/  LDG.E.U8 R4, desc[UR36][R4.64] ;  /* 0x0000002404047981 */ /* 0x000ea4000c1e1100 */
[----:B--2---:R-:W-:Y:S01]  /*4c10*/  ISETP.NE.AND P0, PT, R4, RZ, PT ;  /* 0x000000ff0400720c */ /* 0x004fe20003f05270 */
[----:B------:R-:W-:-:S12]  /*4c20*/  BRA `(.L_x_1051) ;  /* 0x0000000800307947 */ /* 0x000fd80003800000 */
.L_x_1048:
        /* <DEDUP_REMOVED lines=10> */
.L_x_1053:
[----:B------:R-:W2:Y:S02]  /*4cd0*/  LDG.E R4, desc[UR36][R4.64] ;  /* 0x0000002404047981 */ /* 0x000ea4000c1e1900 */
[----:B--2---:R-:W-:Y:S01]  /*4ce0*/  ISETP.NE.AND P0, PT, R4, RZ, PT ;  /* 0x000000ff0400720c */ /* 0x004fe20003f05270 */
[----:B------:R-:W-:-:S12]  /*4cf0*/  BRA `(.L_x_1051) ;  /* 0x0000000400fc7947 */ /* 0x000fd80003800000 */
.L_x_1052:
[----:B------:R-:W2:Y:S02]  /*4d00*/  LDG.E.U16 R4, desc[UR36][R4.64] ;  /* 0x0000002404047981 */ /* 0x000ea4000c1e1500 */
[----:B--2---:R-:W-:Y:S01]  /*4d10*/  ISETP.NE.AND P0, PT, R4, RZ, PT ;  /* 0x000000ff0400720c */ /* 0x004fe20003f05270 */
[----:B------:R-:W-:-:S12]  /*4d20*/  BRA `(.L_x_1051) ;  /* 0x0000000400f07947 */ /* 0x000fd80003800000 */
.L_x_1047:
        /* <DEDUP_REMOVED lines=9> */
.L_x_1055:
[----:B------:R-:W2:Y:S02]  /*4dc0*/  LDG.E.U16 R0, desc[UR36][R4.64] ;  /* 0x0000002404007981 */ /* 0x000ea4000c1e1500 */
[----:B--2---:R-:W-:-:S05]  /*4dd0*/  HADD2.F32 R0, -RZ, R0.H0_H0 ;  /* 0x20000000ff007230 */ /* 0x004fca0000004100 */
[----:B------:R-:W-:Y:S01]  /*4de0*/  FSETP.NEU.FTZ.AND P0, PT, R0, RZ, PT ;  /* 0x000000ff0000720b */ /* 0x000fe20003f1d000 */
[----:B------:R-:W-:-:S12]  /*4df0*/  BRA `(.L_x_1051) ;  /* 0x0000000400bc7947 */ /* 0x000fd80003800000 */
.L_x_1054:
        /* <DEDUP_REMOVED lines=11> */
.L_x_1057:
        /* <DEDUP_REMOVED lines=8> */
.L_x_1056:
[----:B------:R-:W2:Y:S02]  /*4f30*/  LDG.E.64 R4, desc[UR36][R4.64] ;  /* 0x0000002404047981 */ /* 0x000ea4000c1e1b00 */
[----:B--2---:R-:W-:Y:S01]  /*4f40*/  DSETP.NEU.AND P0, PT, R4, RZ, PT ;  /* 0x000000ff0400722a */ /* 0x004fe20003f0d000 */
[----:B------:R-:W-:-:S13]  /*4f50*/  BRA `(.L_x_1051) ;  /* 0x0000000400647947 */ /* 0x000fda0003800000 */
.L_x_1046:
        /* <DEDUP_REMOVED lines=11> */
.L_x_1060:
[----:B------:R-:W2:Y:S02]  /*5010*/  LDG.E.128 R4, desc[UR36][R4.64] ;  /* 0x0000002404047981 */ /* 0x000ea4000c1e1d00 */
[----:B--2---:R-:W-:-:S06]  /*5020*/  DSETP.NEU.AND P0, PT, R6, RZ, PT ;  /* 0x000000ff0600722a */ /* 0x004fcc0003f0d000 */
[----:B------:R-:W-:Y:S01]  /*5030*/  DSETP.NEU.OR P0, PT, R4, RZ, P0 ;  /* 0x000000ff0400722a */ /* 0x000fe2000070d400 */
[----:B------:R-:W-:-:S13]  /*5040*/  BRA `(.L_x_1051) ;  /* 0x0000000400287947 */ /* 0x000fda0003800000 */
.L_x_1059:
        /* <DEDUP_REMOVED lines=9> */
.L_x_1062:
        /* <DEDUP_REMOVED lines=11> */
.L_x_1061:
[----:B------:R-:W2:Y:S02]  /*5190*/  LDG.E.U16 R0, desc[UR36][R4.64] ;  /* 0x0000002404007981 */ /* 0x000ea4000c1e1500 */
[----:B--2---:R-:W-:-:S05]  /*51a0*/  IMAD.U32 R0, R0, 0x10000, RZ ;  /* 0x0001000000007824 */ /* 0x004fca00078e00ff */
[----:B------:R-:W-:Y:S01]  /*51b0*/  FSETP.NEU.FTZ.AND P0, PT, R0, RZ, PT ;  /* 0x000000ff0000720b */ /* 0x000fe20003f1d000 */
[----:B------:R-:W-:-:S12]  /*51c0*/  BRA `(.L_x_1051) ;  /* 0x0000000000c87947 */ /* 0x000fd80003800000 */
.L_x_1058:
        /* <DEDUP_REMOVED lines=11> */
.L_x_1065:
[----:B------:R-:W2:Y:S02]  /*5280*/  LDG.E.U8 R4, desc[UR36][R4.64] ;  /* 0x0000002404047981 */ /* 0x000ea4000c1e1100 */
[----:B--2---:R-:W-:Y:S01]  /*5290*/  ISETP.NE.AND P0, PT, R4, RZ, PT ;  /* 0x000000ff0400720c */ /* 0x004fe20003f05270 */
[----:B------:R-:W-:-:S12]  /*52a0*/  BRA `(.L_x_1051) ;  /* 0x0000000000907947 */ /* 0x000fd80003800000 */
.L_x_1064:
[----:B------:R-:W2:Y:S02]  /*52b0*/  LDG.E.U8 R4, desc[UR36][R4.64] ;  /* 0x0000002404047981 */ /* 0x000ea4000c1e1100 */
[----:B--2---:R-:W-:Y:S01]  /*52c0*/  ISETP.NE.AND P0, PT, R4, RZ, PT ;  /* 0x000000ff0400720c */ /* 0x004fe20003f05270 */
[----:B------:R-:W-:-:S12]  /*52d0*/  BRA `(.L_x_1051) ;  /* 0x0000000000847947 */ /* 0x000fd80003800000 */
.L_x_1063:
        /* <DEDUP_REMOVED lines=9> */
.L_x_1050:
        /* <DEDUP_REMOVED lines=16> */
.L_x_1068:
[----:B------:R-:W-:Y:S01]  /*5470*/  PLOP3.LUT P0, PT, PT, PT, PT, 0x8, 0x80 ;  /* 0x000000000080781c */ /* 0x000fe20003f0e170 */
[----:B------:R-:W-:-:S12]  /*5480*/  BRA `(.L_x_1051) ;  /* 0x0000000000187947 */ /* 0x000fd80003800000 */
.L_x_1067:
[----:B------:R-:W2:Y:S02]  /*5490*/  LDG.E.64 R4, desc[UR36][R4.64] ;  /* 0x0000002404047981 */ /* 0x000ea4000c1e1b00 */
[----:B--2---:R-:W-:-:S04]  /*54a0*/  ISETP.NE.U32.AND P0, PT, R4, RZ, PT ;  /* 0x000000ff0400720c */ /* 0x004fc80003f05070 */
[----:B------:R-:W-:Y:S01]  /*54b0*/  ISETP.NE.AND.EX P0, PT, R5, RZ, PT, P0 ;  /* 0x000000ff0500720c */ /* 0x000fe20003f05300 */
[----:B------:R-:W-:-:S12]  /*54c0*/  BRA `(.L_x_1051) ;  /* 0x0000000000087947 */ /* 0x000fd80003800000 */
.L_x_1066:
[----:B------:R-:W2:Y:S02]  /*54d0*/  LDG.E R4, desc[UR36][R4.64] ;  /* 0x0000002404047981 */ /* 0x000ea4000c1e1900 */
[----:B--2---:R-:W-:-:S13]  /*54e0*/  ISETP.NE.AND P0, PT, R4, RZ, PT ;  /* 0x000000ff0400720c */ /* 0x004fda0003f05270 */
.L_x_1051:
[----:B------:R-:W-:Y:S05]  /*54f0*/  BSYNC.RECONVERGENT B6 ;  /* 0x0000000000067941 */ /* 0x000fea0003800200 */
.L_x_1045:
[----:B------:R-:W-:-:S07]  /*5500*/  SEL R0, RZ, 0x1, !P0 ;  /* 0x00000001ff007807 */ /* 0x000fce0004000000 */
.L_x_1020:
[----:B------:R-:W-:Y:S05]  /*5510*/  BSYNC.RECONVERGENT B7 ;  /* 0x0000000000077941 */ /* 0x000fea0003800200 */
.L_x_1019:
[----:B------:R-:W-:Y:S01]  /*5520*/  PRMT R3, R17, 0x9910, RZ ;  /* 0x0000991011037816 */ /* 0x000fe200000000ff */
[----:B------:R-:W-:Y:S01]  /*5530*/  BSSY.RECONVERGENT B8, `(.L_x_1069) ;  /* 0x00002aa000087945 */ /* 0x000fe20003800200 */
[----:B------:R-:W0:Y:S01]  /*5540*/  LDC.U8 R17, c[0x0][0x3b0] ;  /* 0x0000ec00ff117b82 */ /* 0x000e220000000000 */
[----:B------:R-:W-:Y:S02]  /*5550*/  ISETP.GE.AND P4, PT, R19, R22, PT ;  /* 0x000000161300720c */ /* 0x000fe40003f86270 */
[----:B------:R-:W-:Y:S01]  /*5560*/  BSSY.RELIABLE B7, `(.L_x_1070) ;  /* 0x00001cc000077945 */ /* 0x000fe20003800100 */
[----:B------:R-:W-:Y:S02]  /*5570*/  PRMT R16, R16, 0x9910, RZ ;  /* 0x0000991010107816 */ /* 0x000fe400000000ff */
[----:B------:R-:W-:Y:S01]  /*5580*/  PRMT R8, R0, 0x9910, RZ ;  /* 0x0000991000087816 */ /* 0x000fe200000000ff */
[----:B------:R-:W-:Y:S01]  /*5590*/  IMAD.MOV.U32 R0, RZ, RZ, R3 ;  /* 0x000000ffff007224 */ /* 0x000fe200078e0003 */
[----:B------:R-:W-:Y:S01]  /*55a0*/  PRMT R4, R23, 0x9910, RZ ;  /* 0x0000991017047816 */ /* 0x000fe200000000ff */
[----:B------:R-:W-:Y:S01]  /*55b0*/  IMAD.MOV.U32 R3, RZ, RZ, R16 ;  /* 0x000000ffff037224 */ /* 0x000fe200078e0010 */
[----:B------:R-:W-:-:S02]  /*55c0*/  PRMT R5, R18, 0x9910, RZ ;  /* 0x0000991012057816 */ /* 0x000fc400000000ff */
[----:B------:R-:W-:Y:S02]  /*55d0*/  PRMT R6, R26, 0x9910, RZ ;  /* 0x000099101a067816 */ /* 0x000fe400000000ff */
[----:B------:R-:W-:Y:S02]  /*55e0*/  PRMT R7, R24, 0x9910, RZ ;  /* 0x0000991018077816 */ /* 0x000fe400000000ff */
[----:B------:R-:W-:Y:S02]  /*55f0*/  PRMT R9, R27, 0x9910, RZ ;  /* 0x000099101b097816 */ /* 0x000fe400000000ff */
[----:B------:R-:W-:Y:S02]  /*5600*/  ISETP.NE.AND P0, PT, R3, R0, PT ;  /* 0x000000000300720c */ /* 0x000fe40003f05270 */
[----:B------:R-:W-:Y:S02]  /*5610*/  ISETP.NE.AND P1, PT, R5, R4, PT ;  /* 0x000000040500720c */ /* 0x000fe40003f25270 */
[----:B------:R-:W-:-:S02]  /*5620*/  ISETP.NE.AND P2, PT, R7, R6, PT ;  /* 0x000000060700720c */ /* 0x000fc40003f45270 */
[----:B------:R-:W-:Y:S02]  /*5630*/  ISETP.NE.AND P3, PT, R9, R8, PT ;  /* 0x000000080900720c */ /* 0x000fe40003f65270 */
[----:B------:R-:W-:Y:S02]  /*5640*/  SEL R11, RZ, 0x1, !P0 ;  /* 0x00000001ff0b7807 */ /* 0x000fe40004000000 */
[----:B------:R-:W-:Y:S02]  /*5650*/  SEL R24, RZ, 0x1, !P1 ;  /* 0x00000001ff187807 */ /* 0x000fe40004800000 */
[----:B------:R-:W-:Y:S02]  /*5660*/  SEL R18, RZ, 0x1, !P2 ;  /* 0x00000001ff127807 */ /* 0x000fe40005000000 */
[----:B------:R-:W-:Y:S01]  /*5670*/  SEL R16, RZ, 0x1, !P3 ;  /* 0x00000001ff107807 */ /* 0x000fe20005800000 */
[----:B------:R-:W-:Y:S06]  /*5680*/  @P4 BRA `(.L_x_1071) ;  /* 0x0000001800d84947 */ /* 0x000fec0003800000 */
[----:B------:R-:W1:Y:S01]  /*5690*/  LDCU UR4, c[0x0][0x3b4] ;  /* 0x00007680ff0477ac */ /* 0x000e620008000800 */
[----:B------:R-:W2:Y:S01]  /*56a0*/  LDC.64 R8, c[0x0][0x388] ;  /* 0x0000e200ff087b82 */ /* 0x000ea20000000a00 */
[----:B------:R-:W-:Y:S01]  /*56b0*/  IMAD R0, R2, 0x200, R19 ;  /* 0x0000020002007824 */ /* 0x000fe200078e0213 */
[----:B0-----:R-:W-:Y:S01]  /*56c0*/  PRMT R4, R17, 0x9910, RZ ;  /* 0x0000991011047816 */ /* 0x001fe200000000ff */
[----:B------:R-:W-:Y:S01]  /*56d0*/  BSSY.RECONVERGENT B6, `(.L_x_1072) ;  /* 0x00000d6000067945 */ /* 0x000fe20003800200 */
[----:B------:R-:W-:Y:S02]  /*56e0*/  VIADD R19, R19, 0x80 ;  /* 0x0000008013137836 */ /* 0x000fe40000000000 */
[----:B-1----:R-:W-:Y:S02]  /*56f0*/  IMAD R3, R0, UR4, RZ ;  /* 0x0000000400037c24 */ /* 0x002fe4000f8e02ff */
        /* <DEDUP_REMOVED lines=15> */
.L_x_1076:
[----:B------:R0:W-:Y:S01]  /*57f0*/  STG.E.U8 desc[UR36][R8.64], R11 ;  /* 0x0000000b08007986 */ /* 0x0001e2000c101124 */
[----:B------:R-:W-:Y:S05]  /*5800*/  BRA `(.L_x_1078) ;  /* 0x0000000c00087947 */ /* 0x000fea0003800000 */
.L_x_1075:
        /* <DEDUP_REMOVED lines=10> */
.L_x_1080:
[----:B------:R0:W-:Y:S01]  /*58b0*/  STG.E desc[UR36][R8.64], R11 ;  /* 0x0000000b08007986 */ /* 0x0001e2000c101924 */
[----:B------:R-:W-:Y:S05]  /*58c0*/  BRA `(.L_x_1078) ;  /* 0x0000000800d87947 */ /* 0x000fea0003800000 */
.L_x_1079:
[----:B------:R0:W-:Y:S01]  /*58d0*/  STG.E.U16 desc[UR36][R8.64], R11 ;  /* 0x0000000b08007986 */ /* 0x0001e2000c101524 */
[----:B------:R-:W-:Y:S05]  /*58e0*/  BRA `(.L_x_1078) ;  /* 0x0000000800d07947 */ /* 0x000fea0003800000 */
.L_x_1074:
        /* <DEDUP_REMOVED lines=9> */
.L_x_1082:
[----:B------:R-:W0:Y:S02]  /*5980*/  I2F.S16 R0, R11 ;  /* 0x0000000b00007306 */ /* 0x000e240000101400 */
[----:B0-----:R-:W-:-:S05]  /*5990*/  F2FP.F16.F32.PACK_AB R0, RZ, R0 ;  /* 0x00000000ff00723e */ /* 0x001fca00000000ff */
[----:B------:R0:W-:Y:S01]  /*59a0*/  STG.E.U16 desc[UR36][R8.64], R0 ;  /* 0x0000000008007986 */ /* 0x0001e2000c101524 */
[----:B------:R-:W-:Y:S05]  /*59b0*/  BRA `(.L_x_1078) ;  /* 0x00000008009c7947 */ /* 0x000fea0003800000 */
.L_x_1081:
        /* <DEDUP_REMOVED lines=10> */
.L_x_1084:
[----:B------:R-:W0:Y:S02]  /*5a60*/  I2F.S16 R11, R11 ;  /* 0x0000000b000b7306 */ /* 0x000e240000101400 */
[----:B0-----:R-:W-:-:S04]  /*5a70*/  F2FP.F16.F32.PACK_AB R3, RZ, R11 ;  /* 0x0000000bff03723e */ /* 0x001fc800000000ff */
[----:B------:R-:W-:-:S05]  /*5a80*/  PRMT R3, R3, 0x5410, RZ ;  /* 0x0000541003037816 */ /* 0x000fca00000000ff */
[----:B------:R0:W-:Y:S01]  /*5a90*/  STG.E desc[UR36][R8.64], R3 ;  /* 0x0000000308007986 */ /* 0x0001e2000c101924 */
[----:B------:R-:W-:Y:S05]  /*5aa0*/  BRA `(.L_x_1078) ;  /* 0x0000000800607947 */ /* 0x000fea0003800000 */
.L_x_1083:
[----:B------:R-:W0:Y:S02]  /*5ab0*/  I2F.F64.S16 R4, R11 ;  /* 0x0000000b00047312 */ /* 0x000e240000101c00 */
[----:B0-----:R0:W-:Y:S01]  /*5ac0*/  STG.E.64 desc[UR36][R8.64], R4 ;  /* 0x0000000408007986 */ /* 0x0011e2000c101b24 */
[----:B------:R-:W-:Y:S05]  /*5ad0*/  BRA `(.L_x_1078) ;  /* 0x0000000800547947 */ /* 0x000fea0003800000 */
.L_x_1073:
        /* <DEDUP_REMOVED lines=10> */
.L_x_1087:
[----:B------:R-:W0:Y:S01]  /*5b80*/  I2F.F64.S16 R4, R11 ;  /* 0x0000000b00047312 */ /* 0x000e220000101c00 */
[----:B------:R-:W-:-:S05]  /*5b90*/  CS2R R6, SRZ ;  /* 0x0000000000067805 */ /* 0x000fca000001ff00 */
[----:B0-----:R0:W-:Y:S01]  /*5ba0*/  STG.E.128 desc[UR36][R8.64], R4 ;  /* 0x0000000408007986 */ /* 0x0011e2000c101d24 */
[----:B------:R-:W-:Y:S05]  /*5bb0*/  BRA `(.L_x_1078) ;  /* 0x00000008001c7947 */ /* 0x000fea0003800000 */
.L_x_1086:
        /* <DEDUP_REMOVED lines=17> */
.L_x_1091:
[----:B------:R-:W-:Y:S05]  /*5cd0*/  BSYNC.RECONVERGENT B0 ;  /* 0x0000000000007941 */ /* 0x000fea0003800200 */
.L_x_1090:
[----:B------:R0:W-:Y:S01]  /*5ce0*/  STG.E.U8 desc[UR36][R8.64], R3 ;  /* 0x0000000308007986 */ /* 0x0001e2000c101124 */
[----:B------:R-:W-:Y:S05]  /*5cf0*/  BRA `(.L_x_1078) ;  /* 0x0000000400cc7947 */ /* 0x000fea0003800000 */
.L_x_1089:
        /* <DEDUP_REMOVED lines=16> */
.L_x_1088:
[----:B------:R-:W0:Y:S02]  /*5e00*/  I2F.S16 R0, R11 ;  /* 0x0000000b00007306 */ /* 0x000e240000101400 */
[----:B0-----:R-:W-:-:S05]  /*5e10*/  F2FP.BF16.F32.PACK_AB R0, RZ, R0 ;  /* 0x00000000ff00723e */ /* 0x001fca00000010ff */
[----:B------:R0:W-:Y:S01]  /*5e20*/  STG.E.U16 desc[UR36][R8.64], R0 ;  /* 0x0000000008007986 */ /* 0x0001e2000c101524 */
[----:B------:R-:W-:Y:S05]  /*5e30*/  BRA `(.L_x_1078) ;  /* 0x00000004007c7947 */ /* 0x000fea0003800000 */
.L_x_1085:
        /* <DEDUP_REMOVED lines=10> */
.L_x_1094:
        /* <DEDUP_REMOVED lines=12> */
.L_x_1097:
[----:B------:R-:W-:-:S04]  /*5fa0*/  SHF.R.U32.HI R0, RZ, 0x14, R11 ;  /* 0x00000014ff007819 */ /* 0x000fc8000001160b */
[----:B------:R-:W-:-:S04]  /*5fb0*/  LOP3.LUT R0, R0, 0x1, RZ, 0xc0, !PT ;  /* 0x0000000100007812 */ /* 0x000fc800078ec0ff */
[----:B------:R-:W-:-:S04]  /*5fc0*/  IADD3 R0, PT, PT, R11, 0x487ffff, R0 ;  /* 0x0487ffff0b007810 */ /* 0x000fc80007ffe000 */
[----:B------:R-:W-:-:S04]  /*5fd0*/  SHF.R.U32.HI R0, RZ, 0x14, R0 ;  /* 0x00000014ff007819 */ /* 0x000fc80000011600 */
[----:B------:R-:W-:-:S07]  /*5fe0*/  LOP3.LUT R0, R0, 0xff, RZ, 0xc0, !PT ;  /* 0x000000ff00007812 */ /* 0x000fce00078ec0ff */
.L_x_1098:
[----:B------:R-:W-:-:S07]  /*5ff0*/  PRMT R4, R0, 0x7610, R4 ;  /* 0x0000761000047816 */ /* 0x000fce0000000004 */
.L_x_1096:
[----:B------:R-:W-:Y:S05]  /*6000*/  BSYNC.RECONVERGENT B0 ;  /* 0x0000000000007941 */ /* 0x000fea0003800200 */
.L_x_1095:
[----:B------:R3:W-:Y:S01]  /*6010*/  STG.E.U8 desc[UR36][R8.64], R4 ;  /* 0x0000000408007986 */ /* 0x0007e2000c101124 */
[----:B------:R-:W-:Y:S05]  /*6020*/  BRA `(.L_x_1078) ;  /* 0x0000000400007947 */ /* 0x000fea0003800000 */
.L_x_1093:
        /* <DEDUP_REMOVED lines=12> */
.L_x_1101:
[----:B------:R-:W-:-:S04]  /*60f0*/  SHF.R.U32.HI R0, RZ, 0x15, R11 ;  /* 0x00000015ff007819 */ /* 0x000fc8000001160b */
[----:B------:R-:W-:-:S04]  /*6100*/  LOP3.LUT R0, R0, 0x1, RZ, 0xc0, !PT ;  /* 0x0000000100007812 */ /* 0x000fc800078ec0ff */
[----:B------:R-:W-:-:S04]  /*6110*/  IADD3 R0, PT, PT, R11, 0x88fffff, R0 ;  /* 0x088fffff0b007810 */ /* 0x000fc80007ffe000 */
[----:B------:R-:W-:-:S04]  /*6120*/  SHF.R.U32.HI R0, RZ, 0x15, R0 ;  /* 0x00000015ff007819 */ /* 0x000fc80000011600 */
[----:B------:R-:W-:-:S07]  /*6130*/  LOP3.LUT R0, R0, 0xff, RZ, 0xc0, !PT ;  /* 0x000000ff00007812 */ /* 0x000fce00078ec0ff */
.L_x_1102:
[----:B------:R-:W-:-:S07]  /*6140*/  PRMT R4, R0, 0x7610, R4 ;  /* 0x0000761000047816 */ /* 0x000fce0000000004 */
.L_x_1100:
[----:B------:R-:W-:Y:S05]  /*6150*/  BSYNC.RECONVERGENT B0 ;  /* 0x0000000000007941 */ /* 0x000fea0003800200 */
.L_x_1099:
[----:B------:R0:W-:Y:S01]  /*6160*/  STG.E.U8 desc[UR36][R8.64], R4 ;  /* 0x0000000408007986 */ /* 0x0001e2000c101124 */
[----:B------:R-:W-:Y:S05]  /*6170*/  BRA `(.L_x_1078) ;  /* 0x0000000000ac7947 */ /* 0x000fea0003800000 */
.L_x_1092:
[----:B------:R-:W-:-:S13]  /*6180*/  ISETP.NE.AND P0, PT, R0, 0x1c, PT ;  /* 0x0000001c0000780c */ /* 0x000fda0003f05270 */
[----:B------:R-:W-:Y:S05]  /*6190*/  @!P0 BRA `(.L_x_1103) ;  /* 0x0000000000a08947 */ /* 0x000fea0003800000 */
[----:B------:R-:W-:-:S13]  /*61a0*/  ISETP.NE.AND P0, PT, R0, 0x1d, PT ;  /* 0x0000001d0000780c */ /* 0x000fda0003f05270 */
[----:B------:R-:W-:Y:S05]  /*61b0*/  @!P0 BRA `(.L_x_1104) ;  /* 0x0000000000888947 */ /* 0x000fea0003800000 */
[----:B------:R-:W-:-:S13]  /*61c0*/  ISETP.NE.AND P0, PT, R0, 0x2c, PT ;  /* 0x0000002c0000780c */ /* 0x000fda0003f05270 */
[----:B------:R-:W-:Y:S05]  /*61d0*/  @!P0 BRA `(.L_x_1105) ;  /* 0x0000000000448947 */ /* 0x000fea0003800000 */
.L_x_1077:
        /* <DEDUP_REMOVED lines=16> */
.L_x_1106:
[----:B------:R-:W-:Y:S05]  /*62e0*/  BRA `(.L_x_1078) ;  /* 0x0000000000507947 */ /* 0x000fea0003800000 */
.L_x_1105:
        /* <DEDUP_REMOVED lines=15> */
.L_x_1104:
[----:B------:R-:W-:Y:S02]  /*63e0*/  IMAD.MOV.U32 R4, RZ, RZ, R11 ;  /* 0x000000ffff047224 */ /* 0x000fe400078e000b */
[----:B------:R-:W-:-:S05]  /*63f0*/  IMAD.MOV.U32 R5, RZ, RZ, RZ ;  /* 0x000000ffff057224 */ /* 0x000fca00078e00ff */
[----:B------:R1:W-:Y:S01]  /*6400*/  STG.E.64 desc[UR36][R8.64], R4 ;  /* 0x0000000408007986 */ /* 0x0003e2000c101b24 */
[----:B------:R-:W-:Y:S05]  /*6410*/  BRA `(.L_x_1078) ;  /* 0x0000000000047947 */ /* 0x000fea0003800000 */
.L_x_1103:
[----:B------:R0:W-:Y:S02]  /*6420*/  STG.E desc[UR36][R8.64], R11 ;  /* 0x0000000b08007986 */ /* 0x0001e4000c101924 */
.L_x_1078:
[----:B------:R-:W-:Y:S05]  /*6430*/  BSYNC.RECONVERGENT B6 ;  /* 0x0000000000067941 */ /* 0x000fea0003800200 */
.L_x_1072:
        /* <DEDUP_REMOVED lines=24> */
.L_x_1112:
[----:B------:R4:W-:Y:S01]  /*65c0*/  STG.E.U8 desc[UR36][R8.64], R24 ;  /* 0x0000001808007986 */ /* 0x0009e2000c101124 */
[----:B------:R-:W-:Y:S05]  /*65d0*/  BRA `(.L_x_1114) ;  /* 0x0000000800fc7947 */ /* 0x000fea0003800000 */
.L_x_1111:
        /* <DEDUP_REMOVED lines=9> */
.L_x_1116:
[----:B------:R2:W-:Y:S01]  /*6670*/  STG.E desc[UR36][R8.64], R24 ;  /* 0x0000001808007986 */ /* 0x0005e2000c101924 */
[----:B------:R-:W-:Y:S05]  /*6680*/  BRA `(.L_x_1114) ;  /* 0x0000000800d07947 */ /* 0x000fea0003800000 */
.L_x_1115:
[----:B------:R0:W-:Y:S01]  /*6690*/  STG.E.U16 desc[UR36][R8.64], R24 ;  /* 0x0000001808007986 */ /* 0x0001e2000c101524 */
[----:B------:R-:W-:Y:S05]  /*66a0*/  BRA `(.L_x_1114) ;  /* 0x0000000800c87947 */ /* 0x000fea0003800000 */
.L_x_1110:
        /* <DEDUP_REMOVED lines=9> */
.L_x_1118:
[----:B------:R-:W0:Y:S02]  /*6740*/  I2F.S16 R0, R24 ;  /* 0x0000001800007306 */ /* 0x000e240000101400 */
[----:B0-----:R-:W-:-:S05]  /*6750*/  F2FP.F16.F32.PACK_AB R0, RZ, R0 ;  /* 0x00000000ff00723e */ /* 0x001fca00000000ff */
[----:B------:R0:W-:Y:S01]  /*6760*/  STG.E.U16 desc[UR36][R8.64], R0 ;  /* 0x0000000008007986 */ /* 0x0001e2000c101524 */
[----:B------:R-:W-:Y:S05]  /*6770*/  BRA `(.L_x_1114) ;  /* 0x0000000800947947 */ /* 0x000fea0003800000 */
.L_x_1117:
        /* <DEDUP_REMOVED lines=10> */
.L_x_1120:
[----:B------:R-:W0:Y:S02]  /*6820*/  I2F.S16 R24, R24 ;  /* 0x0000001800187306 */ /* 0x000e240000101400 */
[----:B0-----:R-:W-:-:S04]  /*6830*/  F2FP.F16.F32.PACK_AB R3, RZ, R24 ;  /* 0x00000018ff03723e */ /* 0x001fc800000000ff */
[----:B------:R-:W-:-:S05]  /*6840*/  PRMT R3, R3, 0x5410, RZ ;  /* 0x0000541003037816 */ /* 0x000fca00000000ff */
[----:B------:R0:W-:Y:S01]  /*6850*/  STG.E desc[UR36][R8.64], R3 ;  /* 0x0000000308007986 */ /* 0x0001e2000c101924 */
[----:B------:R-:W-:Y:S05]  /*6860*/  BRA `(.L_x_1114) ;  /* 0x0000000800587947 */ /* 0x000fea0003800000 */
.L_x_1119:
[----:B------:R-:W0:Y:S02]  /*6870*/  I2F.F64.S16 R24, R24 ;  /* 0x0000001800187312 */ /* 0x000e240000101c00 */
[----:B0-----:R0:W-:Y:S01]  /*6880*/  STG.E.64 desc[UR36][R8.64], R24 ;  /* 0x0000001808007986 */ /* 0x0011e2000c101b24 */
[----:B------:R-:W-:Y:S05]  /*6890*/  BRA `(.L_x_1114) ;  /* 0x00000008004c7947 */ /* 0x000fea0003800000 */
.L_x_1109:
        /* <DEDUP_REMOVED lines=12> */
.L_x_1124:
        /* <DEDUP_REMOVED lines=16> */
.L_x_1127:
[----:B------:R-:W-:-:S07]  /*6a60*/  PRMT R4, R0, 0x7610, R4 ;  /* 0x0000761000047816 */ /* 0x000fce0000000004 */
.L_x_1126:
[----:B------:R-:W-:Y:S05]  /*6a70*/  BSYNC.RECONVERGENT B0 ;  /* 0x0000000000007941 */ /* 0x000fea0003800200 */
.L_x_1125:
[----:B------:R0:W-:Y:S01]  /*6a80*/  STG.E.U8 desc[UR36][R8.64], R4 ;  /* 0x0000000408007986 */ /* 0x0001e2000c101124 */
[----:B------:R-:W-:Y:S05]  /*6a90*/  BRA `(.L_x_1114) ;  /* 0x0000000400cc7947 */ /* 0x000fea0003800000 */
.L_x_1123:
        /* <DEDUP_REMOVED lines=16> */
.L_x_1130:
[----:B------:R-:W-:-:S07]  /*6ba0*/  PRMT R4, R0, 0x7610, R4 ;  /* 0x0000761000047816 */ /* 0x000fce0000000004 */
.L_x_1129:
[----:B------:R-:W-:Y:S05]  /*6bb0*/  BSYNC.RECONVERGENT B0 ;  /* 0x0000000000007941 */ /* 0x000fea0003800200 */
.L_x_1128:
[----:B------:R0:W-:Y:S01]  /*6bc0*/  STG.E.U8 desc[UR36][R8.64], R4 ;  /* 0x0000000408007986 */ /* 0x0001e2000c101124 */
[----:B------:R-:W-:Y:S05]  /*6bd0*/  BRA `(.L_x_1114) ;  /* 0x00000004007c7947 */ /* 0x000fea0003800000 */
.L_x_1122:
        /* <DEDUP_REMOVED lines=21> */
.L_x_1132:
[----:B------:R-:W-:-:S05]  /*6d30*/  IMAD.MOV.U32 R25, RZ, RZ, RZ ;  /* 0x000000ffff197224 */ /* 0x000fca00078e00ff */
[----:B------:R0:W-:Y:S01]  /*6d40*/  STG.E.64 desc[UR36][R8.64], R24 ;  /* 0x0000001808007986 */ /* 0x0001e2000c101b24 */
[----:B------:R-:W-:Y:S05]  /*6d50*/  BRA `(.L_x_1114) ;  /* 0x00000004001c7947 */ /* 0x000fea0003800000 */
.L_x_1131:
[----:B------:R0:W-:Y:S01]  /*6d60*/  STG.E desc[UR36][R8.64], R24 ;  /* 0x0000001808007986 */ /* 0x0001e2000c101924 */
[----:B------:R-:W-:Y:S05]  /*6d70*/  BRA `(.L_x_1114) ;  /* 0x0000000400147947 */ /* 0x000fea0003800000 */
.L_x_1121:
        /* <DEDUP_REMOVED lines=8> */
.L_x_1134:
[----:B------:R-:W0:Y:S01]  /*6e00*/  I2F.F64.S16 R4, R24 ;  /* 0x0000001800047312 */ /* 0x000e220000101c00 */
[----:B------:R-:W-:-:S05]  /*6e10*/  CS2R R6, SRZ ;  /* 0x0000000000067805 */ /* 0x000fca000001ff00 */
[----:B0-----:R0:W-:Y:S01]  /*6e20*/  STG.E.128 desc[UR36][R8.64], R4 ;  /* 0x0000000408007986 */ /* 0x0011e2000c101d24 */
[----:B------:R-:W-:Y:S05]  /*6e30*/  BRA `(.L_x_1114) ;  /* 0x0000000000e47947 */ /* 0x000fea0003800000 */
.L_x_1133:
[----:B------:R-:W-:-:S13]  /*6e40*/  ISETP.NE.AND P0, PT, R0, 0xf, PT ;  /* 0x0000000f0000780c */ /* 0x000fda0003f05270 */
[----:B------:R-:W-:Y:S05]  /*6e50*/  @!P0 BRA `(.L_x_1135) ;  /* 0x0000000000d08947 */ /* 0x000fea0003800000 */
[----:B------:R-:W-:-:S13]  /*6e60*/  ISETP.NE.AND P0, PT, R0, 0x17, PT ;  /* 0x000000170000780c */ /* 0x000fda0003f05270 */
[----:B------:R-:W-:Y:S05]  /*6e70*/  @!P0 BRA `(.L_x_1136) ;  /* 0x0000000000848947 */ /* 0x000fea0003800000 */
[----:B------:R-:W-:-:S13]  /*6e80*/  ISETP.NE.AND P0, PT, R0, 0x18, PT ;  /* 0x000000180000780c */ /* 0x000fda0003f05270 */
[----:B------:R-:W-:Y:S05]  /*6e90*/  @!P0 BRA `(.L_x_1137) ;  /* 0x0000000000448947 */ /* 0x000fea0003800000 */
.L_x_1113:
        /* <DEDUP_REMOVED lines=16> */
.L_x_1138:
[----:B------:R-:W-:Y:S05]  /*6fa0*/  BRA `(.L_x_1114) ;  /* 0x0000000000887947 */ /* 0x000fea0003800000 */
.L_x_1137:
        /* <DEDUP_REMOVED lines=11> */
.L_x_1140:
[----:B------:R-:W-:Y:S05]  /*7060*/  BSYNC.RECONVERGENT B0 ;  /* 0x0000000000007941 */ /* 0x000fea0003800200 */
.L_x_1139:
[----:B------:R0:W-:Y:S01]  /*7070*/  STG.E.U8 desc[UR36][R8.64], R3 ;  /* 0x0000000308007986 */ /* 0x0001e2000c101124 */
[----:B------:R-:W-:Y:S05]  /*7080*/  BRA `(.L_x_1114) ;  /* 0x0000000000507947 */ /* 0x000fea0003800000 */
.L_x_1136:
        /* <DEDUP_REMOVED lines=12> */
.L_x_1141:
[----:B------:R-:W-:Y:S01]  /*7150*/  IMAD.MOV.U32 R3, RZ, RZ, 0x7f ;  /* 0x0000007fff037424 */ /* 0x000fe200078e00ff */
[----:B------:R-:W-:-:S04]  /*7160*/  ISETP.GT.U32.AND P0, PT, R5, 0x7f800000, PT ;  /* 0x7f8000000500780c */ /* 0x000fc80003f04070 */
[----:B------:R-:W-:-:S05]  /*7170*/  SEL R3, R3, 0x7c, P0 ;  /* 0x0000007c03037807 */ /* 0x000fca0000000000 */
[----:B------:R0:W-:Y:S01]  /*7180*/  STG.E.U8 desc[UR36][R8.64], R3 ;  /* 0x0000000308007986 */ /* 0x0001e2000c101124 */
[----:B------:R-:W-:Y:S05]  /*7190*/  BRA `(.L_x_1114) ;  /* 0x00000000000c7947 */ /* 0x000fea0003800000 */
.L_x_1135:
[----:B------:R-:W0:Y:S02]  /*71a0*/  I2F.S16 R0, R24 ;  /* 0x0000001800007306 */ /* 0x000e240000101400 */
[----:B0-----:R-:W-:-:S05]  /*71b0*/  F2FP.BF16.F32.PACK_AB R0, RZ, R0 ;  /* 0x00000000ff00723e */ /* 0x001fca00000010ff */
[----:B------:R0:W-:Y:S02]  /*71c0*/  STG.E.U16 desc[UR36][R8.64], R0 ;  /* 0x0000000008007986 */ /* 0x0001e4000c101524 */
.L_x_1114:
[----:B------:R-:W-:Y:S05]  /*71d0*/  BSYNC.RECONVERGENT B6 ;  /* 0x0000000000067941 */ /* 0x000fea0003800200 */
.L_x_1108:
[----:B------:R-:W-:-:S07]  /*71e0*/  VIADD R19, R19, 0x80 ;  /* 0x0000008013137836 */ /* 0x000fce0000000000 */
.L_x_1071:
[----:B------:R-:W-:-:S13]  /*71f0*/  ISETP.GE.AND P0, PT, R19, R22, PT ;  /* 0x000000161300720c */ /* 0x000fda0003f06270 */
[----:B------:R-:W-:Y:S05]  /*7200*/  @P0 BREAK.RELIABLE B7 ;  /* 0x0000000000070942 */ /* 0x000fea0003800100 */
[----:B------:R-:W-:Y:S05]  /*7210*/  @P0 BRA `(.L_x_1107) ;  /* 0x0000000c006c0947 */ /* 0x000fea0003800000 */
[----:B------:R-:W-:Y:S05]  /*7220*/  BSYNC.RELIABLE B7 ;  /* 0x0000000000077941 */ /* 0x000fea0003800100 */
.L_x_1070:
        /* <DEDUP_REMOVED lines=21> */
.L_x_1146:
[----:B------:R4:W-:Y:S01]  /*7380*/  STG.E.U8 desc[UR36][R8.64], R18 ;  /* 0x0000001208007986 */ /* 0x0009e2000c101124 */
[----:B------:R-:W-:Y:S05]  /*7390*/  BRA `(.L_x_1148) ;  /* 0x0000000c00047947 */ /* 0x000fea0003800000 */
.L_x_1145:
        /* <DEDUP_REMOVED lines=10> */
.L_x_1150:
[----:B------:R2:W-:Y:S01]  /*7440*/  STG.E desc[UR36][R8.64], R18 ;  /* 0x0000001208007986 */ /* 0x0005e2000c101924 */
[----:B------:R-:W-:Y:S05]  /*7450*/  BRA `(.L_x_1148) ;  /* 0x0000000800d47947 */ /* 0x000fea0003800000 */
.L_x_1149:
[----:B------:R0:W-:Y:S01]  /*7460*/  STG.E.U16 desc[UR36][R8.64], R18 ;  /* 0x0000001208007986 */ /* 0x0001e2000c101524 */
[----:B------:R-:W-:Y:S05]  /*7470*/  BRA `(.L_x_1148) ;  /* 0x0000000800cc7947 */ /* 0x000fea0003800000 */
.L_x_1144:
        /* <DEDUP_REMOVED lines=9> */
.L_x_1152:
[----:B------:R-:W0:Y:S02]  /*7510*/  I2F.S16 R0, R18 ;  /* 0x0000001200007306 */ /* 0x000e240000101400 */
[----:B0-----:R-:W-:-:S05]  /*7520*/  F2FP.F16.F32.PACK_AB R0, RZ, R0 ;  /* 0x00000000ff00723e */ /* 0x001fca00000000ff */
[----:B------:R0:W-:Y:S01]  /*7530*/  STG.E.U16 desc[UR36][R8.64], R0 ;  /* 0x0000000008007986 */ /* 0x0001e2000c101524 */
[----:B------:R-:W-:Y:S05]  /*7540*/  BRA `(.L_x_1148) ;  /* 0x0000000800987947 */ /* 0x000fea0003800000 */
.L_x_1151:
        /* <DEDUP_REMOVED lines=10> */
.L_x_1154:
[----:B------:R-:W0:Y:S02]  /*75f0*/  I2F.S16 R18, R18 ;  /* 0x0000001200127306 */ /* 0x000e240000101400 */
[----:B0-----:R-:W-:-:S04]  /*7600*/  F2FP.F16.F32.PACK_AB R3, RZ, R18 ;  /* 0x00000012ff03723e */ /* 0x001fc800000000ff */
[----:B------:R-:W-:-:S05]  /*7610*/  PRMT R3, R3, 0x5410, RZ ;  /* 0x0000541003037816 */ /* 0x000fca00000000ff */
[----:B------:R0:W-:Y:S01]  /*7620*/  STG.E desc[UR36][R8.64], R3 ;  /* 0x0000000308007986 */ /* 0x0001e2000c101924 */
[----:B------:R-:W-:Y:S05]  /*7630*/  BRA `(.L_x_1148) ;  /* 0x00000008005c7947 */ /* 0x000fea0003800000 */
.L_x_1153:
[----:B------:R-:W0:Y:S02]  /*7640*/  I2F.F64.S16 R4, R18 ;  /* 0x0000001200047312 */ /* 0x000e240000101c00 */
[----:B0-----:R0:W-:Y:S01]  /*7650*/  STG.E.64 desc[UR36][R8.64], R4 ;  /* 0x0000000408007986 */ /* 0x0011e2000c101b24 */
[----:B------:R-:W-:Y:S05]  /*7660*/  BRA `(.L_x_1148) ;  /* 0x0000000800507947 */ /* 0x000fea0003800000 */
.L_x_1143:
        /* <DEDUP_REMOVED lines=12> */
.L_x_1158:
        /* <DEDUP_REMOVED lines=16> */
.L_x_1161:
[----:B------:R-:W-:-:S07]  /*7830*/  PRMT R4, R0, 0x7610, R4 ;  /* 0x0000761000047816 */ /* 0x000fce0000000004 */
.L_x_1160:
[----:B------:R-:W-:Y:S05]  /*7840*/  BSYNC.RECONVERGENT B0 ;  /* 0x0000000000007941 */ /* 0x000fea0003800200 */
.L_x_1159:
[----:B------:R0:W-:Y:S01]  /*7850*/  STG.E.U8 desc[UR36][R8.64], R4 ;  /* 0x0000000408007986 */ /* 0x0001e2000c101124 */
[----:B------:R-:W-:Y:S05]  /*7860*/  BRA `(.L_x_1148) ;  /* 0x0000000400d07947 */ /* 0x000fea0003800000 */
.L_x_1157:
        /* <DEDUP_REMOVED lines=16> */
.L_x_1164:
[----:B------:R-:W-:-:S07]  /*7970*/  PRMT R4, R0, 0x7610, R4 ;  /* 0x0000761000047816 */ /* 0x000fce0000000004 */
.L_x_1163:
[----:B------:R-:W-:Y:S05]  /*7980*/  BSYNC.RECONVERGENT B0 ;  /* 0x0000000000007941 */ /* 0x000fea0003800200 */
.L_x_1162:
[----:B------:R0:W-:Y:S01]  /*7990*/  STG.E.U8 desc[UR36][R8.64], R4 ;  /* 0x0000000408007986 */ /* 0x0001e2000c101124 */
[----:B------:R-:W-:Y:S05]  /*79a0*/  BRA `(.L_x_1148) ;  /* 0x0000000400807947 */ /* 0x000fea0003800000 */
.L_x_1156:
        /* <DEDUP_REMOVED lines=21> */
.L_x_1166:
[----:B------:R-:W-:Y:S02]  /*7b00*/  IMAD.MOV.U32 R4, RZ, RZ, R18 ;  /* 0x000000ffff047224 */ /* 0x000fe400078e0012 */
[----:B------:R-:W-:-:S05]  /*7b10*/  IMAD.MOV.U32 R5, RZ, RZ, RZ ;  /* 0x000000ffff057224 */ /* 0x000fca00078e00ff */
[----:B------:R0:W-:Y:S01]  /*7b20*/  STG.E.64 desc[UR36][R8.64], R4 ;  /* 0x0000000408007986 */ /* 0x0001e2000c101b24 */
[----:B------:R-:W-:Y:S05]  /*7b30*/  BRA `(.L_x_1148) ;  /* 0x00000004001c7947 */ /* 0x000fea0003800000 */
.L_x_1165:
[----:B------:R0:W-:Y:S01]  /*7b40*/  STG.E desc[UR36][R8.64], R18 ;  /* 0x0000001208007986 */ /* 0x0001e2000c101924 */
[----:B------:R-:W-:Y:S05]  /*7b50*/  BRA `(.L_x_1148) ;  /* 0x0000000400147947 */ /* 0x000fea0003800000 */
.L_x_1155:
        /* <DEDUP_REMOVED lines=8> */
.L_x_1168:
[----:B------:R-:W0:Y:S01]  /*7be0*/  I2F.F64.S16 R4, R18 ;  /* 0x0000001200047312 */ /* 0x000e220000101c00 */
[----:B------:R-:W-:-:S05]  /*7bf0*/  CS2R R6, SRZ ;  /* 0x0000000000067805 */ /* 0x000fca000001ff00 */
[----:B0-----:R0:W-:Y:S01]  /*7c00*/  STG.E.128 desc[UR36][R8.64], R4 ;  /* 0x0000000408007986 */ /* 0x0011e2000c101d24 */
[----:B------:R-:W-:Y:S05]  /*7c10*/  BRA `(.L_x_1148) ;  /* 0x0000000000e47947 */ /* 0x000fea0003800000 */
.L_x_1167:
[----:B------:R-:W-:-:S13]  /*7c20*/  ISETP.NE.AND P0, PT, R0, 0xf, PT ;  /* 0x0000000f0000780c */ /* 0x000fda0003f05270 */
[----:B------:R-:W-:Y:S05]  /*7c30*/  @!P0 BRA `(.L_x_1169) ;  /* 0x0000000000d08947 */ /* 0x000fea0003800000 */
[----:B------:R-:W-:-:S13]  /*7c40*/  ISETP.NE.AND P0, PT, R0, 0x17, PT ;  /* 0x000000170000780c */ /* 0x000fda0003f05270 */
[----:B------:R-:W-:Y:S05]  /*7c50*/  @!P0 BRA `(.L_x_1170) ;  /* 0x0000000000848947 */ /* 0x000fea0003800000 */
[----:B------:R-:W-:-:S13]  /*7c60*/  ISETP.NE.AND P0, PT, R0, 0x18, PT ;  /* 0x000000180000780c */ /* 0x000fda0003f05270 */
[----:B------:R-:W-:Y:S05]  /*7c70*/  @!P0 BRA `(.L_x_1171) ;  /* 0x0000000000448947 */ /* 0x000fea0003800000 */
.L_x_1147:
        /* <DEDUP_REMOVED lines=16> */
.L_x_1172:
[----:B------:R-:W-:Y:S05]  /*7d80*/  BRA `(.L_x_1148) ;  /* 0x0000000000887947 */ /* 0x000fea0003800000 */
.L_x_1171:
        /* <DEDUP_REMOVED lines=11> */
.L_x_1174:
[----:B------:R-:W-:Y:S05]  /*7e40*/  BSYNC.RECONVERGENT B0 ;  /* 0x0000000000007941 */ /* 0x000fea0003800200 */
.L_x_1173:
[----:B------:R0:W-:Y:S01]  /*7e50*/  STG.E.U8 desc[UR36][R8.64], R3 ;  /* 0x0000000308007986 */ /* 0x0001e2000c101124 */
[----:B------:R-:W-:Y:S05]  /*7e60*/  BRA `(.L_x_1148) ;  /* 0x0000000000507947 */ /* 0x000fea0003800000 */
.L_x_1170:
        /* <DEDUP_REMOVED lines=12> */
.L_x_1175:
[----:B------:R-:W-:Y:S01]  /*7f30*/  IMAD.MOV.U32 R3, RZ, RZ, 0x7f ;  /* 0x0000007fff037424 */ /* 0x000fe200078e00ff */
[----:B------:R-:W-:-:S04]  /*7f40*/  ISETP.GT.U32.AND P0, PT, R5, 0x7f800000, PT ;  /* 0x7f8000000500780c */ /* 0x000fc80003f04070 */
[----:B------:R-:W-:-:S05]  /*7f50*/  SEL R3, R3, 0x7c, P0 ;  /* 0x0000007c03037807 */ /* 0x000fca0000000000 */
[----:B------:R0:W-:Y:S01]  /*7f60*/  STG.E.U8 desc[UR36][R8.64], R3 ;  /* 0x0000000308007986 */ /* 0x0001e2000c101124 */
[----:B------:R-:W-:Y:S05]  /*7f70*/  BRA `(.L_x_1148) ;  /* 0x00000000000c7947 */ /* 0x000fea0003800000 */
.L_x_1169:
[----:B------:R-:W0:Y:S02]  /*7f80*/  I2F.S16 R0, R18 ;  /* 0x0000001200007306 */ /* 0x000e240000101400 */
[----:B0-----:R-:W-:-:S05]  /*7f90*/  F2FP.BF16.F32.PACK_AB R0, RZ, R0 ;  /* 0x00000000ff00723e */ /* 0x001fca00000010ff */
[----:B------:R0:W-:Y:S02]  /*7fa0*/  STG.E.U16 desc[UR36][R8.64], R0 ;  /* 0x0000000008007986 */ /* 0x0001e4000c101524 */
.L_x_1148:
[----:B------:R-:W-:Y:S05]  /*7fb0*/  BSYNC.RECONVERGENT B6 ;  /* 0x0000000000067941 */ /* 0x000fea0003800200 */
.L_x_1142:
[----:B------:R-:W-:-:S07]  /*7fc0*/  VIADD R19, R19, 0x80 ;  /* 0x0000008013137836 */ /* 0x000fce0000000000 */
.L_x_1107:
[----:B------:R-:W-:Y:S05]  /*7fd0*/  BSYNC.RECONVERGENT B8 ;  /* 0x0000000000087941 */ /* 0x000fea0003800200 */
.L_x_1069:
[----:B------:R-:W-:-:S13]  /*7fe0*/  ISETP.GE.AND P0, PT, R19, R22, PT ;  /* 0x000000161300720c */ /* 0x000fda0003f06270 */
[----:B------:R-:W-:Y:S05]  /*7ff0*/  @P0 EXIT ;  /* 0x000000000000094d */ /* 0x000fea0003800000 */
[----:B01-3--:R-:W0:Y:S01]  /*8000*/  LDC.64 R4, c[0x0][0x388] ;  /* 0x0000e200ff047b82 */ /* 0x00be220000000a00 */
[----:B------:R-:W2:Y:S01]  /*8010*/  LDCU UR4, c[0x0][0x3b4] ;  /* 0x00007680ff0477ac */ /* 0x000ea20008000800 */
[----:B------:R-:W-:Y:S01]  /*8020*/  PRMT R0, R17, 0x9910, RZ ;  /* 0x0000991011007816 */ /* 0x000fe200000000ff */
[----:B------:R-:W-:-:S03]  /*8030*/  IMAD R2, R2, 0x200, R19 ;  /* 0x0000020002027824 */ /* 0x000fc600078e0213 */
[----:B------:R-:W-:Y:S01]  /*8040*/  ISETP.GT.AND P1, PT, R0, 0x9, PT ;  /* 0x000000090000780c */ /* 0x000fe20003f24270 */
[----:B--2---:R-:W-:-:S05]  /*8050*/  IMAD R3, R2, UR4, RZ ;  /* 0x0000000402037c24 */ /* 0x004fca000f8e02ff */
        /* <DEDUP_REMOVED lines=13> */
.L_x_1179:
[----:B------:R-:W-:Y:S01]  /*8130*/  STG.E.U8 desc[UR36][R2.64], R16 ;  /* 0x0000001002007986 */ /* 0x000fe2000c101124 */
[----:B------:R-:W-:Y:S05]  /*8140*/  EXIT ;  /* 0x000000000000794d */ /* 0x000fea0003800000 */
.L_x_1178:
        /* <DEDUP_REMOVED lines=9> */
.L_x_1182:
[----:B------:R-:W-:Y:S01]  /*81e0*/  STG.E desc[UR36][R2.64], R16 ;  /* 0x0000001002007986 */ /* 0x000fe2000c101924 */
[----:B------:R-:W-:Y:S05]  /*81f0*/  EXIT ;  /* 0x000000000000794d */ /* 0x000fea0003800000 */
.L_x_1181:
[----:B------:R-:W-:Y:S01]  /*8200*/  STG.E.U16 desc[UR36][R2.64], R16 ;  /* 0x0000001002007986 */ /* 0x000fe2000c101524 */
[----:B------:R-:W-:Y:S05]  /*8210*/  EXIT ;  /* 0x000000000000794d */ /* 0x000fea0003800000 */
.L_x_1177:
        /* <DEDUP_REMOVED lines=9> */
.L_x_1184:
[----:B------:R-:W0:Y:S02]  /*82b0*/  I2F.S16 R0, R16 ;  /* 0x0000001000007306 */ /* 0x000e240000101400 */
[----:B0-----:R-:W-:-:S05]  /*82c0*/  F2FP.F16.F32.PACK_AB R0, RZ, R0 ;  /* 0x00000000ff00723e */ /* 0x001fca00000000ff */
[----:B------:R-:W-:Y:S01]  /*82d0*/  STG.E.U16 desc[UR36][R2.64], R0 ;  /* 0x0000000002007986 */ /* 0x000fe2000c101524 */
[----:B------:R-:W-:Y:S05]  /*82e0*/  EXIT ;  /* 0x000000000000794d */ /* 0x000fea0003800000 */
.L_x_1183:
        /* <DEDUP_REMOVED lines=10> */
.L_x_1186:
[----:B------:R-:W0:Y:S02]  /*8390*/  I2F.S16 R16, R16 ;  /* 0x0000001000107306 */ /* 0x000e240000101400 */
[----:B0-----:R-:W-:-:S04]  /*83a0*/  F2FP.F16.F32.PACK_AB R5, RZ, R16 ;  /* 0x00000010ff05723e */ /* 0x001fc800000000ff */
[----:B------:R-:W-:-:S05]  /*83b0*/  PRMT R5, R5, 0x5410, RZ ;  /* 0x0000541005057816 */ /* 0x000fca00000000ff */
[----:B------:R-:W-:Y:S01]  /*83c0*/  STG.E desc[UR36][R2.64], R5 ;  /* 0x0000000502007986 */ /* 0x000fe2000c101924 */
[----:B------:R-:W-:Y:S05]  /*83d0*/  EXIT ;  /* 0x000000000000794d */ /* 0x000fea0003800000 */
.L_x_1185:
[----:B------:R-:W0:Y:S02]  /*83e0*/  I2F.F64.S16 R16, R16 ;  /* 0x0000001000107312 */ /* 0x000e240000101c00 */
[----:B0-----:R-:W-:Y:S01]  /*83f0*/  STG.E.64 desc[UR36][R2.64], R16 ;  /* 0x0000001002007986 */ /* 0x001fe2000c101b24 */
[----:B------:R-:W-:Y:S05]  /*8400*/  EXIT ;  /* 0x000000000000794d */ /* 0x000fea0003800000 */
.L_x_1176:
        /* <DEDUP_REMOVED lines=12> */
.L_x_1190:
        /* <DEDUP_REMOVED lines=17> */
.L_x_1192:
[----:B------:R-:W-:Y:S05]  /*85e0*/  BSYNC.RECONVERGENT B0 ;  /* 0x0000000000007941 */ /* 0x000fea0003800200 */
.L_x_1191:
[----:B------:R-:W-:Y:S01]  /*85f0*/  STG.E.U8 desc[UR36][R2.64], R0 ;  /* 0x0000000002007986 */ /* 0x000fe2000c101124 */
[----:B------:R-:W-:Y:S05]  /*8600*/  EXIT ;  /* 0x000000000000794d */ /* 0x000fea0003800000 */
.L_x_1189:
        /* <DEDUP_REMOVED lines=17> */
.L_x_1194:
[----:B------:R-:W-:Y:S05]  /*8720*/  BSYNC.RECONVERGENT B0 ;  /* 0x0000000000007941 */ /* 0x000fea0003800200 */
.L_x_1193:
[----:B------:R-:W-:Y:S01]  /*8730*/  STG.E.U8 desc[UR36][R2.64], R0 ;  /* 0x0000000002007986 */ /* 0x000fe2000c101124 */
[----:B------:R-:W-:Y:S05]  /*8740*/  EXIT ;  /* 0x000000000000794d */ /* 0x000fea0003800000 */
.L_x_1188:
        /* <DEDUP_REMOVED lines=21> */
.L_x_1196:
[----:B------:R-:W-:-:S05]  /*88a0*/  IMAD.MOV.U32 R17, RZ, RZ, RZ ;  /* 0x000000ffff117224 */ /* 0x000fca00078e00ff */
[----:B------:R-:W-:Y:S01]  /*88b0*/  STG.E.64 desc[UR36][R2.64], R16 ;  /* 0x0000001002007986 */ /* 0x000fe2000c101b24 */
[----:B------:R-:W-:Y:S05]  /*88c0*/  EXIT ;  /* 0x000000000000794d */ /* 0x000fea0003800000 */
.L_x_1195:
[----:B------:R-:W-:Y:S01]  /*88d0*/  STG.E desc[UR36][R2.64], R16 ;  /* 0x0000001002007986 */ /* 0x000fe2000c101924 */
[----:B------:R-:W-:Y:S05]  /*88e0*/  EXIT ;  /* 0x000000000000794d */ /* 0x000fea0003800000 */
.L_x_1187:
        /* <DEDUP_REMOVED lines=8> */
.L_x_1198:
[----:B------:R-:W0:Y:S01]  /*8970*/  I2F.F64.S16 R16, R16 ;  /* 0x0000001000107312 */ /* 0x000e220000101c00 */
[----:B----4-:R-:W-:-:S05]  /*8980*/  CS2R R18, SRZ ;  /* 0x0000000000127805 */ /* 0x010fca000001ff00 */
[----:B0-----:R-:W-:Y:S01]  /*8990*/  STG.E.128 desc[UR36][R2.64], R16 ;  /* 0x0000001002007986 */ /* 0x001fe2000c101d24 */
[----:B------:R-:W-:Y:S05]  /*89a0*/  EXIT ;  /* 0x000000000000794d */ /* 0x000fea0003800000 */
.L_x_1197:
[----:B------:R-:W-:-:S13]  /*89b0*/  ISETP.NE.AND P0, PT, R0, 0xf, PT ;  /* 0x0000000f0000780c */ /* 0x000fda0003f05270 */
[----:B------:R-:W-:Y:S05]  /*89c0*/  @!P0 BRA `(.L_x_1199) ;  /* 0x0000000000d48947 */ /* 0x000fea0003800000 */
[----:B------:R-:W-:-:S13]  /*89d0*/  ISETP.NE.AND P0, PT, R0, 0x17, PT ;  /* 0x000000170000780c */ /* 0x000fda0003f05270 */
[----:B------:R-:W-:Y:S05]  /*89e0*/  @!P0 BRA `(.L_x_1200) ;  /* 0x0000000000848947 */ /* 0x000fea0003800000 */
[----:B------:R-:W-:-:S13]  /*89f0*/  ISETP.NE.AND P0, PT, R0, 0x18, PT ;  /* 0x000000180000780c */ /* 0x000fda0003f05270 */
[----:B------:R-:W-:Y:S05]  /*8a00*/  @!P0 BRA `(.L_x_1201) ;  /* 0x0000000000448947 */ /* 0x000fea0003800000 */
.L_x_1180:
[----:B------:R-:W-:Y:S01]  /*8a10*/  MOV R0, 0x0 ;  /* 0x0000000000007802 */ /* 0x000fe20000000f00 */
[----:B------:R-:W0:Y:S01]  /*8a20*/  LDCU.64 UR4, c[0x4][0x148] ;  /* 0x01002900ff0477ac */ /* 0x000e220008000a00 */
[----:B----4-:R-:W-:Y:S02]  /*8a30*/  IMAD.MOV.U32 R8, RZ, RZ, 0x65 ;  /* 0x00000065ff087424 */ /* 0x010fe400078e00ff */
        /* <DEDUP_REMOVED lines=13> */
.L_x_1202:
[----:B------:R-:W-:Y:S05]  /*8b10*/  EXIT ;  /* 0x000000000000794d */ /* 0x000fea0003800000 */
.L_x_1201:
        /* <DEDUP_REMOVED lines=11> */
.L_x_1204:
[----:B------:R-:W-:Y:S05]  /*8bd0*/  BSYNC.RECONVERGENT B0 ;  /* 0x0000000000007941 */ /* 0x000fea0003800200 */
.L_x_1203:
[----:B------:R-:W-:Y:S01]  /*8be0*/  STG.E.U8 desc[UR36][R2.64], R5 ;  /* 0x0000000502007986 */ /* 0x000fe2000c101124 */
[----:B------:R-:W-:Y:S05]  /*8bf0*/  EXIT ;  /* 0x000000000000794d */ /* 0x000fea0003800000 */
.L_x_1200:
        /* <DEDUP_REMOVED lines=13> */
.L_x_1205:
[----:B------:R-:W-:Y:S01]  /*8cd0*/  IMAD.MOV.U32 R5, RZ, RZ, 0x7f ;  /* 0x0000007fff057424 */ /* 0x000fe200078e00ff */
[----:B------:R-:W-:-:S04]  /*8ce0*/  ISETP.GT.U32.AND P0, PT, R7, 0x7f800000, PT ;  /* 0x7f8000000700780c */ /* 0x000fc80003f04070 */
[----:B------:R-:W-:-:S05]  /*8cf0*/  SEL R5, R5, 0x7c, P0 ;  /* 0x0000007c05057807 */ /* 0x000fca0000000000 */
[----:B------:R-:W-:Y:S01]  /*8d00*/  STG.E.U8 desc[UR36][R2.64], R5 ;  /* 0x0000000502007986 */ /* 0x000fe2000c101124 */
[----:B------:R-:W-:Y:S05]  /*8d10*/  EXIT ;  /* 0x000000000000794d */ /* 0x000fea0003800000 */
.L_x_1199:
[----:B------:R-:W0:Y:S02]  /*8d20*/  I2F.S16 R0, R16 ;  /* 0x0000001000007306 */ /* 0x000e240000101400 */
[----:B0-----:R-:W-:-:S05]  /*8d30*/  F2FP.BF16.F32.PACK_AB R0, RZ, R0 ;  /* 0x00000000ff00723e */ /* 0x001fca00000010ff */
[----:B------:R-:W-:Y:S01]  /*8d40*/  STG.E.U16 desc[UR36][R2.64], R0 ;  /* 0x0000000002007986 */ /* 0x000fe2000c101524 */
[----:B------:R-:W-:Y:S05]  /*8d50*/  EXIT ;  /* 0x000000000000794d */ /* 0x000fea0003800000 */
.L_x_1206:
        /* <DEDUP_REMOVED lines=10> */
.L_x_26125:


//--------------------- .text._ZN2at6native18elementwise_kernelILi128ELi4EZNS0_22gpu_kernel_impl_nocastINS0_13BinaryFunctorIbbbNS0_17BitwiseXorFunctorIbEEEEEEvRNS_18TensorIteratorBaseERKT_EUliE_EEviT1_ --------------------------
	.section	.text._ZN2at6native18elementwise_kernelILi128ELi4EZNS0_22gpu_kernel_impl_nocastINS0_13BinaryFunctorIbbbNS0_17BitwiseXorFunctorIbEEEEEEvRNS_18TensorIteratorBaseERKT_EUliE_EEviT1_,"ax",@progbits
	.align	128
        .global         _ZN2at6native18elementwise_kernelILi128ELi4EZNS0_22gpu_kernel_impl_nocastINS0_13BinaryFunctorIbbbNS0_17BitwiseXorFunctorIbEEEEEEvRNS_18TensorIteratorBaseERKT_EUliE_EEviT1_
        .type           _ZN2at6native18elementwise_kernelILi128ELi4EZNS0_22gpu_kernel_impl_nocastINS0_13BinaryFunctorIbbbNS0_17BitwiseXorFunctorIbEEEEEEvRNS_18TensorIteratorBaseERKT_EUliE_EEviT1_,@function
        .size           _ZN2at6native18elementwise_kernelILi128ELi4EZNS0_22gpu_kernel_impl_nocastINS0_13BinaryFunctorIbbbNS0_17BitwiseXorFunctorIbEEEEEEvRNS_18TensorIteratorBaseERKT_EUliE_EEviT1_,(.L_x_26126 - _ZN2at6native18elementwise_kernelILi128ELi4EZNS0_22gpu_kernel_impl_nocastINS0_13BinaryFunctorIbbbNS0_17BitwiseXorFunctorIbEEEEEEvRNS_18TensorIteratorBaseERKT_EUliE_EEviT1_)
        .other          _ZN2at6native18elementwise_kernelILi128ELi4EZNS0_22gpu_kernel_impl_nocastINS0_13BinaryFunctorIbbbNS0_17BitwiseXorFunctorIbEEEEEEvRNS_18TensorIteratorBaseERKT_EUliE_EEviT1_,@"STO_CUDA_ENTRY STV_DEFAULT"
_ZN2at6native18elementwise_kernelILi128ELi4EZNS0_22gpu_kernel_impl_nocastINS0_13BinaryFunctorIbbbNS0_17BitwiseXorFunctorIbEEEEEEvRNS_18TensorIteratorBaseERKT_EUliE_EEviT1_:
.text._ZN2at6native18elementwise_kernelILi128ELi4EZNS0_22gpu_kernel_impl_nocastINS0_13BinaryFunctorIbbbNS0_17BitwiseXorFunctorIbEEEEEEvRNS_18TensorIteratorBaseERKT_EUliE_EEviT1_:
[----:B------:R-:W-:Y:S08]  /*0000*/  LDC R1, c[0x0][0x37c] ;  /* 0x0000df00ff017b82 */ /* 0x000ff00000000800 */
[----:B------:R-:W0:Y:S01]  /*0010*/  LDC R2, c[0x0][0x388] ;  /* 0x0000e200ff027b82 */ /* 0x000e220000000800 */
[----:B------:R-:W1:Y:S01]  /*0020*/  S2R R3, SR_TID.X ;  /* 0x0000000000037919 */ /* 0x000e620000002100 */
[----:B------:R-:W2:Y:S06]  /*0030*/  LDCU.64 UR6, c[0x0][0x358] ;  /* 0x00006b00ff0677ac */ /* 0x000eac0008000a00 */
[----:B------:R-:W3:Y:S01]  /*0040*/  S2UR UR4, SR_CTAID.X ;  /* 0x00000000000479c3 */ /* 0x000ee20000002500 */
[----:B0-----:R-:W-:Y:S01]  /*0050*/  ISETP.NE.AND P0, PT, R2, RZ, PT ;  /* 0x000000ff0200720c */ /* 0x001fe20003f05270 */
[----:B---3--:R-:W-:-:S06]  /*0060*/  USHF.L.U32 UR4, UR4, 0x9, URZ ;  /* 0x0000000904047899 */ /* 0x008fcc00080006ff */
[----:B-1----:R-:W-:-:S06]  /*0070*/  LOP3.LUT R3, R3, UR4, RZ, 0xfc, !PT ;  /* 0x0000000403037c12 */ /* 0x002fcc000f8efcff */
[----:B--2---:R-:W-:Y:S05]  /*0080*/  @P0 BRA `(.L_x_1207) ;  /* 0x0000000000e00947 */ /* 0x004fea0003800000 */
[----:B------:R-:W0:Y:S01]  /*0090*/  LDCU UR4, c[0x0][0x380] ;  /* 0x00007000ff0477ac */ /* 0x000e220008000800 */
[----:B------:R-:W-:Y:S04]  /*00a0*/  BSSY.RECONVERGENT B0, `(.L_x_1208) ;  /* 0x0000029000007945 */ /* 0x000fe80003800200 */
[----:B------:R-:W-:Y:S01]  /*00b0*/  BSSY.RELIABLE B1, `(.L_x_1209) ;  /* 0x000001d000017945 */ /* 0x000fe20003800100 */
[----:B0-----:R-:W-:-:S13]  /*00c0*/  ISETP.GE.AND P0, PT, R3, UR4, PT ;  /* 0x0000000403007c0c */ /* 0x001fda000bf06270 */
[----:B------:R-:W-:Y:S05]  /*00d0*/  @P0 BRA `(.L_x_1210) ;  /* 0x00000000005c0947 */ /* 0x000fea0003800000 */
[----:B------:R-:W0:Y:S08]  /*00e0*/  LDC.64 R6, c[0x0][0x5f8] ;  /* 0x00017e00ff067b82 */ /* 0x000e300000000a00 */
[----:B------:R-:W1:Y:S01]  /*00f0*/  LDC.64 R4, c[0x0][0x5f0] ;  /* 0x00017c00ff047b82 */ /* 0x000e620000000a00 */
[----:B0-----:R-:W2:Y:S04]  /*0100*/  LDG.E.U8 R6, desc[UR6][R6.64] ;  /* 0x0000000606067981 */ /* 0x001ea8000c1e1100 */
[----:B-1----:R-:W3:Y:S03]  /*0110*/  LDG.E.U8 R4, desc[UR6][R4.64] ;  /* 0x0000000604047981 */ /* 0x002ee6000c1e1100 */
[----:B------:R-:W0:Y:S01]  /*0120*/  LDC.64 R8, c[0x0][0x5e8] ;  /* 0x00017a00ff087b82 */ /* 0x000e220000000a00 */
[----:B------:R-:W-:-:S02]  /*0130*/  IADD3 R3, PT, PT, R3, 0x80, RZ ;  /* 0x0000008003037810 */ /* 0x000fc40007ffe0ff */
[----:B--2---:R-:W-:-:S04]  /*0140*/  ISETP.NE.AND P0, PT, R6, RZ, PT ;  /* 0x000000ff0600720c */ /* 0x004fc80003f05270 */
[----:B---3--:R-:W-:-:S04]  /*0150*/  ISETP.NE.XOR P0, PT, R4, RZ, P0 ;  /* 0x000000ff0400720c */ /* 0x008fc80000705a70 */
[----:B------:R-:W-:Y:S02]  /*0160*/  SEL R11, RZ, 0x1, !P0 ;  /* 0x00000001ff0b7807 */ /* 0x000fe40004000000 */
[----:B------:R-:W-:-:S03]  /*0170*/  ISETP.GE.AND P0, PT, R3, UR4, PT ;  /* 0x0000000403007c0c */ /* 0x000fc6000bf06270 */
[----:B0-----:R0:W-:Y:S10]  /*0180*/  STG.E.U8 desc[UR6][R8.64], R11 ;  /* 0x0000000b08007986 */ /* 0x0011f4000c101106 */
[----:B------:R-:W-:Y:S05]  /*0190*/  @P0 BREAK.RELIABLE B1 ;  /* 0x0000000000010942 */ /* 0x000fea0003800100 */
[----:B------:R-:W-:Y:S05]  /*01a0*/  @P0 BRA `(.L_x_1211) ;  /* 0x0000000000600947 */ /* 0x000fea0003800000 */
[----:B------:R-:W1:Y:S08]  /*01b0*/  LDC.64 R6, c[0x0][0x5f8] ;  /* 0x00017e00ff067b82 */ /* 0x000e700000000a00 */
[----:B------:R-:W2:Y:S01]  /*01c0*/  LDC.64 R4, c[0x0][0x5f0] ;  /* 0x00017c00ff047b82 */ /* 0x000ea20000000a00 */
[----:B-1----:R-:W3:Y:S04]  /*01d0*/  LDG.E.U8 R6, desc[UR6][R6.64] ;  /* 0x0000000606067981 */ /* 0x002ee8000c1e1100 */
[----:B--2---:R-:W2:Y:S03]  /*01e0*/  LDG.E.U8 R4, desc[UR6][R4.64] ;  /* 0x0000000604047981 */ /* 0x004ea6000c1e1100 */
[----:B0-----:R-:W0:Y:S01]  /*01f0*/  LDC.64 R8, c[0x0][0x5e8] ;  /* 0x00017a00ff087b82 */ /* 0x001e220000000a00 */
[----:B------:R-:W-:-:S02]  /*0200*/  IADD3 R3, PT, PT, R3, 0x80, RZ ;  /* 0x0000008003037810 */ /* 0x000fc40007ffe0ff */
[----:B---3--:R-:W-:-:S04]  /*0210*/  ISETP.NE.AND P0, PT, R6, RZ, PT ;  /* 0x000000ff0600720c */ /* 0x008fc80003f05270 */
[----:B--2---:R-:W-:-:S04]  /*0220*/  ISETP.NE.XOR P0, PT, R4, RZ, P0 ;  /* 0x000000ff0400720c */ /* 0x004fc80000705a70 */
[----:B------:R-:W-:-:S05]  /*0230*/  SEL R11, RZ, 0x1, !P0 ;  /* 0x00000001ff0b7807 */ /* 0x000fca0004000000 */
[----:B0-----:R0:W-:Y:S04]  /*0240*/  STG.E.U8 desc[UR6][R8.64], R11 ;  /* 0x0000000b08007986 */ /* 0x0011e8000c101106 */
.L_x_1210:
[----:B------:R-:W-:-:S13]  /*0250*/  ISETP.GE.AND P0, PT, R3, UR4, PT ;  /* 0x0000000403007c0c */ /* 0x000fda000bf06270 */
[----:B------:R-:W-:Y:S05]  /*0260*/  @P0 BREAK.RELIABLE B1 ;  /* 0x0000000000010942 */ /* 0x000fea0003800100 */
[----:B------:R-:W-:Y:S05]  /*0270*/  @P0 BRA `(.L_x_1211) ;  /* 0x00000000002c0947 */ /* 0x000fea0003800000 */
[----:B------:R-:W-:Y:S05]  /*0280*/  BSYNC.RELIABLE B1 ;  /* 0x0000000000017941 */ /* 0x000fea0003800100 */
.L_x_1209:
        /* <DEDUP_REMOVED lines=10> */
.L_x_1211:
[----:B------:R-:W-:Y:S05]  /*0330*/  BSYNC.RECONVERGENT B0 ;  /* 0x0000000000007941 */ /* 0x000fea0003800200 */
.L_x_1208:
[----:B------:R-:W-:Y:S05]  /*0340*/  WARPSYNC.ALL ;  /* 0x0000000000007948 */ /* 0x000fea0003800000 */
[----:B------:R-:W-:-:S13]  /*0350*/  ISETP.GE.AND P0, PT, R3, UR4, PT ;  /* 0x0000000403007c0c */ /* 0x000fda000bf06270 */
[----:B------:R-:W-:Y:S05]  /*0360*/  @P0 EXIT ;  /* 0x000000000000094d */ /* 0x000fea0003800000 */
[----:B------:R-:W2:Y:S08]  /*0370*/  LDC.64 R4, c[0x0][0x5f8] ;  /* 0x00017e00ff047b82 */ /* 0x000eb00000000a00 */
[----:B------:R-:W3:Y:S01]  /*0380*/  LDC.64 R2, c[0x0][0x5f0] ;  /* 0x00017c00ff027b82 */ /* 0x000ee20000000a00 */
[----:B--2---:R-:W2:Y:S04]  /*0390*/  LDG.E.U8 R4, desc[UR6][R4.64] ;  /* 0x0000000604047981 */ /* 0x004ea8000c1e1100 */
[----:B---3--:R-:W3:Y:S03]  /*03a0*/  LDG.E.U8 R2, desc[UR6][R2.64] ;  /* 0x0000000602027981 */ /* 0x008ee6000c1e1100 */
[----:B------:R-:W4:Y:S01]  /*03b0*/  LDC.64 R6, c[0x0][0x5e8] ;  /* 0x00017a00ff067b82 */ /* 0x000f220000000a00 */
[----:B--2---:R-:W-:-:S04]  /*03c0*/  ISETP.NE.AND P0, PT, R4, RZ, PT ;  /* 0x000000ff0400720c */ /* 0x004fc80003f05270 */
[----:B---3--:R-:W-:-:S04]  /*03d0*/  ISETP.NE.XOR P0, PT, R2, RZ, P0 ;  /* 0x000000ff0200720c */ /* 0x008fc80000705a70 */
[----:B01----:R-:W-:-:S05]  /*03e0*/  SEL R9, RZ, 0x1, !P0 ;  /* 0x00000001ff097807 */ /* 0x003fca0004000000 */
[----:B----4-:R-:W-:Y:S01]  /*03f0*/  STG.E.U8 desc[UR6][R6.64], R9 ;  /* 0x0000000906007986 */ /* 0x010fe2000c101106 */
[----:B------:R-:W-:Y:S05]  /*0400*/  EXIT ;  /* 0x000000000000794d */ /* 0x000fea0003800000 */
.L_x_1207:
        /* <DEDUP_REMOVED lines=9> */
[----:B------:R-:W-:Y:S01]  /*04a0*/  HFMA2 R4, -RZ, RZ, 0, 0 ;  /* 0x00000000ff047431 */ /* 0x000fe200000001ff */
[----:B------:R-:W-:Y:S01]  /*04b0*/  MOV R5, R3 ;  /* 0x0000000300057202 */ /* 0x000fe20000000f00 */
[----:B------:R-:W1:Y:S01]  /*04c0*/  LDCU UR5, c[0x0][0x38c] ;  /* 0x00007180ff0577ac */ /* 0x000e620008000800 */
[----:B------:R-:W-:Y:S01]  /*04d0*/  ISETP.NE.AND P0, PT, R2, RZ, PT ;  /* 0x000000ff0200720c */ /* 0x000fe20003f05270 */
[----:B------:R-:W2:Y:S01]  /*04e0*/  LDCU.64 UR10, c[0x0][0x4b8] ;  /* 0x00009700ff0a77ac */ /* 0x000ea20008000a00 */
[----:B0-----:R-:W-:Y:S01]  /*04f0*/  IMAD.HI.U32 R8, R3, UR8, R4 ;  /* 0x0000000803087c27 */ /* 0x001fe2000f8e0004 */
[----:B------:R-:W0:Y:S04]  /*0500*/  LDCU UR8, c[0x0][0x4c0] ;  /* 0x00009800ff0877ac */ /* 0x000e280008000800 */
[----:B------:R-:W-:-:S04]  /*0510*/  SHF.R.U32.HI R9, RZ, UR9, R8 ;  /* 0x00000009ff097c19 */ /* 0x000fc80008011608 */
[----:B------:R-:W-:-:S05]  /*0520*/  IADD3 R6, PT, PT, -R9, RZ, RZ ;  /* 0x000000ff09067210 */ /* 0x000fca0007ffe1ff */
[----:B-1----:R-:W-:-:S04]  /*0530*/  IMAD R6, R6, UR5, R3 ;  /* 0x0000000506067c24 */ /* 0x002fc8000f8e0203 */
[C---:B--2---:R-:W-:Y:S02]  /*0540*/  IMAD R5, R6.reuse, UR10, RZ ;  /* 0x0000000a06057c24 */ /* 0x044fe4000f8e02ff */
[C---:B------:R-:W-:Y:S02]  /*0550*/  IMAD R4, R6.reuse, UR11, RZ ;  /* 0x0000000b06047c24 */ /* 0x040fe4000f8e02ff */
[----:B0-----:R-:W-:Y:S01]  /*0560*/  IMAD R6, R6, UR8, RZ ;  /* 0x0000000806067c24 */ /* 0x001fe2000f8e02ff */
[----:B------:R-:W-:Y:S06]  /*0570*/  @!P0 BRA `(.L_x_1215) ;  /* 0x0000001400348947 */ /* 0x000fec0003800000 */
[----:B------:R-:W0:Y:S01]  /*0580*/  LDCU.64 UR8, c[0x0][0x398] ;  /* 0x00007300ff0877ac */ /* 0x000e220008000a00 */
[----:B------:R-:W-:Y:S02]  /*0590*/  MOV R8, RZ ;  /* 0x000000ff00087202 */ /* 0x000fe40000000f00 */
[----:B------:R-:W-:Y:S01]  /*05a0*/  ISETP.NE.AND P0, PT, R0, 0x2, PT ;  /* 0x000000020000780c */ /* 0x000fe20003f05270 */
[----:B------:R-:W1:Y:S01]  /*05b0*/  LDCU UR5, c[0x0][0x3a0] ;  /* 0x00007400ff0577ac */ /* 0x000e620008000800 */
[----:B------:R-:W2:Y:S01]  /*05c0*/  LDCU UR10, c[0x0][0x4c4] ;  /* 0x00009880ff0a77ac */ /* 0x000ea20008000800 */
[----:B------:R-:W3:Y:S01]  /*05d0*/  LDCU.64 UR12, c[0x0][0x4c8] ;  /* 0x00009900ff0c77ac */ /* 0x000ee20008000a00 */
[----:B0-----:R-:W-:-:S05]  /*05e0*/  IMAD.HI.U32 R10, R9, UR9, R8 ;  /* 0x00000009090a7c27 */ /* 0x001fca000f8e0008 */
[----:B-1----:R-:W-:-:S04]  /*05f0*/  SHF.R.U32.HI R11, RZ, UR5, R10 ;  /* 0x00000005ff0b7c19 */ /* 0x002fc8000801160a */
[----:B------:R-:W-:-:S05]  /*0600*/  IADD3 R7, PT, PT, -R11, RZ, RZ ;  /* 0x000000ff0b077210 */ /* 0x000fca0007ffe1ff */
[----:B------:R-:W-:-:S04]  /*0610*/  IMAD R9, R7, UR8, R9 ;  /* 0x0000000807097c24 */ /* 0x000fc8000f8e0209 */
[C---:B--2---:R-:W-:Y:S02]  /*0620*/  IMAD R5, R9.reuse, UR10, R5 ;  /* 0x0000000a09057c24 */ /* 0x044fe4000f8e0205 */
[C---:B---3--:R-:W-:Y:S02]  /*0630*/  IMAD R4, R9.reuse, UR12, R4 ;  /* 0x0000000c09047c24 */ /* 0x048fe4000f8e0204 */
[----:B------:R-:W-:Y:S01]  /*0640*/  IMAD R6, R9, UR13, R6 ;  /* 0x0000000d09067c24 */ /* 0x000fe2000f8e0206 */
[----:B------:R-:W-:Y:S06]  /*0650*/  @!P0 BRA `(.L_x_1215) ;  /* 0x0000001000fc8947 */ /* 0x000fec0003800000 */
[----:B------:R-:W0:Y:S01]  /*0660*/  LDCU.64 UR8, c[0x0][0x3a8] ;  /* 0x00007500ff0877ac */ /* 0x000e220008000a00 */
[----:B------:R-:W-:Y:S01]  /*0670*/  HFMA2 R10, -RZ, RZ, 0, 0 ;  /* 0x00000000ff0a7431 */ /* 0x000fe200000001ff */
[----:B------:R-:W-:Y:S01]  /*0680*/  ISETP.NE.AND P0, PT, R0, 0x3, PT ;  /* 0x000000030000780c */ /* 0x000fe20003f05270 */
        /* <DEDUP_REMOVED lines=26> */
[----:B------:R-:W-:Y:S02]  /*0830*/  MOV R10, RZ ;  /* 0x000000ff000a7202 */ /* 0x000fe40000000f00 */
[----:B------:R-:W-:Y:S01]  /*0840*/  ISETP.NE.AND P0, PT, R0, 0x5, PT ;  /* 0x000000050000780c */ /* 0x000fe20003f05270 */
[----:B------:R-:W1:Y:S01]  /*0850*/  LDCU UR5, c[0x0][0x3bc] ;  /* 0x00007780ff0577ac */ /* 0x000e620008000800 */
[----:B------:R-:W2:Y:S01]  /*0860*/  LDCU.64 UR10, c[0x0][0x4e8] ;  /* 0x00009d00ff0a77ac */ /* 0x000ea20008000a00 */
        /* <DEDUP_REMOVED lines=10> */
[----:B------:R-:W-:Y:S01]  /*0910*/  HFMA2 R8, -RZ, RZ, 0, 0 ;  /* 0x00000000ff087431 */ /* 0x000fe200000001ff */
        /* <DEDUP_REMOVED lines=250> */
[----:B------:R-:W-:Y:S01]  /*18c0*/  ISETP.NE.AND P0, PT, R0, 0x18, PT ;  /* 0x000000180000780c */ /* 0x000fe20003f05270 */
[----:B------:R-:W0:Y:S01]  /*18d0*/  LDCU.64 UR8, c[0x0][0x4a0] ;  /* 0x00009400ff0877ac */ /* 0x000e220008000a00 */
[----:B------:R-:W-:Y:S01]  /*18e0*/  HFMA2 R8, -RZ, RZ, 0, 0 ;  /* 0x00000000ff087431 */ /* 0x000fe200000001ff */
[----:B------:R-:W1:Y:S01]  /*18f0*/  LDCU UR5, c[0x0][0x4a8] ;  /* 0x00009500ff0577ac */ /* 0x000e620008000800 */
[----:B------:R-:W2:Y:S09]  /*1900*/  LDCU.64 UR10, c[0x0][0x5d0] ;  /* 0x0000ba00ff0a77ac */ /* 0x000eb20008000a00 */
[----:B------:R-:W3:Y:S01]  /*1910*/  @P0 LDC.64 R14, c[0x0][0x4b0] ;  /* 0x00012c00ff0e0b82 */ /* 0x000ee20000000a00 */
[----:B0-----:R-:W-:Y:S01]  /*1920*/  IMAD.HI.U32 R12, R9, UR9, R8 ;  /* 0x00000009090c7c27 */ /* 0x001fe2000f8e0008 */
[----:B------:R-:W0:Y:S06]  /*1930*/  LDCU UR9, c[0x0][0x5cc] ;  /* 0x0000b980ff0977ac */ /* 0x000e2c0008000800 */
[----:B------:R-:W4:Y:S01]  /*1940*/  @P0 LDC R17, c[0x0][0x4ac] ;  /* 0x00012b00ff110b82 */ /* 0x000f220000000800 */
[----:B-1----:R-:W-:-:S02]  /*1950*/  SHF.R.U32.HI R13, RZ, UR5, R12 ;  /* 0x00000005ff0d7c19 */ /* 0x002fc4000801160c */
[----:B------:R-:W-:Y:S02]  /*1960*/  @P0 MOV R12, RZ ;  /* 0x000000ff000c0202 */ /* 0x000fe40000000f00 */
[----:B------:R-:W-:-:S03]  /*1970*/  IADD3 R7, PT, PT, -R13, RZ, RZ ;  /* 0x000000ff0d077210 */ /* 0x000fc60007ffe1ff */
[----:B------:R-:W1:Y:S02]  /*1980*/  @P0 LDC.64 R10, c[0x0][0x5d8] ;  /* 0x00017600ff0a0b82 */ /* 0x000e640000000a00 */
[----:B------:R-:W-:-:S06]  /*1990*/  IMAD R9, R7, UR8, R9 ;  /* 0x0000000807097c24 */ /* 0x000fcc000f8e0209 */
[----:B------:R-:W5:Y:S01]  /*19a0*/  @P0 LDC R16, c[0x0][0x5e0] ;  /* 0x00017800ff100b82 */ /* 0x000f620000000800 */
[----:B---3--:R-:W-:-:S04]  /*19b0*/  @P0 IMAD.HI.U32 R8, R13, R14, R12 ;  /* 0x0000000e0d080227 */ /* 0x008fc800078e000c */
[C---:B0-----:R-:W-:Y:S01]  /*19c0*/  IMAD R5, R9.reuse, UR9, R5 ;  /* 0x0000000909057c24 */ /* 0x041fe2000f8e0205 */
[----:B------:R-:W-:Y:S01]  /*19d0*/  @P0 SHF.R.U32.HI R8, RZ, R15, R8 ;  /* 0x0000000fff080219 */ /* 0x000fe20000011608 */
[C---:B--2---:R-:W-:Y:S02]  /*19e0*/  IMAD R4, R9.reuse, UR10, R4 ;  /* 0x0000000a09047c24 */ /* 0x044fe4000f8e0204 */
[----:B------:R-:W-:Y:S01]  /*19f0*/  IMAD R6, R9, UR11, R6 ;  /* 0x0000000b09067c24 */ /* 0x000fe2000f8e0206 */
[----:B------:R-:W-:-:S05]  /*1a00*/  @P0 IADD3 R12, PT, PT, -R8, RZ, RZ ;  /* 0x000000ff080c0210 */ /* 0x000fca0007ffe1ff */
[----:B----4-:R-:W-:-:S04]  /*1a10*/  @P0 IMAD R13, R12, R17, R13 ;  /* 0x000000110c0d0224 */ /* 0x010fc800078e020d */
[C---:B-1----:R-:W-:Y:S02]  /*1a20*/  @P0 IMAD R5, R13.reuse, R10, R5 ;  /* 0x0000000a0d050224 */ /* 0x042fe400078e0205 */
[C---:B------:R-:W-:Y:S02]  /*1a30*/  @P0 IMAD R4, R13.reuse, R11, R4 ;  /* 0x0000000b0d040224 */ /* 0x040fe400078e0204 */
[----:B-----5:R-:W-:-:S07]  /*1a40*/  @P0 IMAD R6, R13, R16, R6 ;  /* 0x000000100d060224 */ /* 0x020fce00078e0206 */
.L_x_1215:
[----:B------:R-:W0:Y:S02]  /*1a50*/  LDCU.128 UR8, c[0x0][0x5f0] ;  /* 0x0000be00ff0877ac */ /* 0x000e240008000c00 */
[----:B0-----:R-:W-:Y:S02]  /*1a60*/  IADD3 R8, P1, PT, R6, UR10, RZ ;  /* 0x0000000a06087c10 */ /* 0x001fe4000ff3e0ff */
[----:B------:R-:W-:Y:S02]  /*1a70*/  IADD3 R6, P0, PT, R4, UR8, RZ ;  /* 0x0000000804067c10 */ /* 0x000fe4000ff1e0ff */
[----:B------:R-:W-:Y:S02]  /*1a80*/  IADD3.X R9, PT, PT, RZ, UR11, RZ, P1, !PT ;  /* 0x0000000bff097c10 */ /* 0x000fe40008ffe4ff */
[----:B------:R-:W-:Y:S01]  /*1a90*/  IADD3.X R7, PT, PT, RZ, UR9, RZ, P0, !PT ;  /* 0x00000009ff077c10 */ /* 0x000fe200087fe4ff */
[----:B------:R-:W0:Y:S02]  /*1aa0*/  LDCU.64 UR8, c[0x0][0x5e8] ;  /* 0x0000bd00ff0877ac */ /* 0x000e240008000a00 */
[----:B------:R-:W2:Y:S04]  /*1ab0*/  LDG.E.U8 R8, desc[UR6][R8.64] ;  /* 0x0000000608087981 */ /* 0x000ea8000c1e1100 */
[----:B------:R-:W3:Y:S01]  /*1ac0*/  LDG.E.U8 R6, desc[UR6][R6.64] ;  /* 0x0000000606067981 */ /* 0x000ee2000c1e1100 */
[----:B------:R-:W-:-:S02]  /*1ad0*/  IADD3 R3, PT, PT, R3, 0x80, RZ ;  /* 0x0000008003037810 */ /* 0x000fc40007ffe0ff */
[----:B0-----:R-:W-:-:S04]  /*1ae0*/  IADD3 R4, P1, PT, R5, UR8, RZ ;  /* 0x0000000805047c10 */ /* 0x001fc8000ff3e0ff */
[----:B------:R-:W-:Y:S02]  /*1af0*/  IADD3.X R5, PT, PT, RZ, UR9, RZ, P1, !PT ;  /* 0x00000009ff057c10 */ /* 0x000fe40008ffe4ff */
[----:B--2---:R-:W-:-:S04]  /*1b00*/  ISETP.NE.AND P0, PT, R8, RZ, PT ;  /* 0x000000ff0800720c */ /* 0x004fc80003f05270 */
[----:B---3--:R-:W-:-:S04]  /*1b10*/  ISETP.NE.XOR P0, PT, R6, RZ, P0 ;  /* 0x000000ff0600720c */ /* 0x008fc80000705a70 */
[----:B------:R-:W-:Y:S02]  /*1b20*/  SEL R11, RZ, 0x1, !P0 ;  /* 0x00000001ff0b7807 */ /* 0x000fe40004000000 */
[----:B------:R-:W-:-:S03]  /*1b30*/  ISETP.GE.AND P0, PT, R3, UR4, PT ;  /* 0x0000000403007c0c */ /* 0x000fc6000bf06270 */
[----:B------:R0:W-:Y:S10]  /*1b40*/  STG.E.U8 desc[UR6][R4.64], R11 ;  /* 0x0000000b04007986 */ /* 0x0001f4000c101106 */
[----:B------:R-:W-:Y:S05]  /*1b50*/  @P0 BREAK.RELIABLE B1 ;  /* 0x0000000000010942 */ /* 0x000fea0003800100 */
[----:B------:R-:W-:Y:S05]  /*1b60*/  @P0 BRA `(.L_x_1216) ;  /* 0x0000002c00680947 */ /* 0x000fea0003800000 */
[----:B------:R-:W1:Y:S01]  /*1b70*/  LDCU.64 UR8, c[0x0][0x390] ;  /* 0x00007200ff0877ac */ /* 0x000e620008000a00 */
[----:B0-----:R-:W-:Y:S01]  /*1b80*/  HFMA2 R4, -RZ, RZ, 0, 0 ;  /* 0x00000000ff047431 */ /* 0x001fe200000001ff */
[----:B------:R-:W-:Y:S01]  /*1b90*/  MOV R5, R3 ;  /* 0x0000000300057202 */ /* 0x000fe20000000f00 */
[----:B------:R-:W0:Y:S01]  /*1ba0*/  LDCU UR5, c[0x0][0x38c] ;  /* 0x00007180ff0577ac */ /* 0x000e220008000800 */
[----:B------:R-:W-:Y:S01]  /*1bb0*/  ISETP.NE.AND P0, PT, R2, RZ, PT ;  /* 0x000000ff0200720c */ /* 0x000fe20003f05270 */
[----:B------:R-:W2:Y:S01]  /*1bc0*/  LDCU.64 UR10, c[0x0][0x4b8] ;  /* 0x00009700ff0a77ac */ /* 0x000ea20008000a00 */
[----:B-1----:R-:W-:Y:S01]  /*1bd0*/  IMAD.HI.U32 R8, R3, UR8, R4 ;  /* 0x0000000803087c27 */ /* 0x002fe2000f8e0004 */
[----:B------:R-:W1:Y:S04]  /*1be0*/  LDCU UR8, c[0x0][0x4c0] ;  /* 0x00009800ff0877ac */ /* 0x000e680008000800 */
[----:B------:R-:W-:-:S04]  /*1bf0*/  SHF.R.U32.HI R9, RZ, UR9, R8 ;  /* 0x00000009ff097c19 */ /* 0x000fc80008011608 */
[----:B------:R-:W-:-:S05]  /*1c00*/  IADD3 R6, PT, PT, -R9, RZ, RZ ;  /* 0x000000ff09067210 */ /* 0x000fca0007ffe1ff */
[----:B0-----:R-:W-:-:S04]  /*1c10*/  IMAD R6, R6, UR5, R3 ;  /* 0x0000000506067c24 */ /* 0x001fc8000f8e0203 */
[C---:B--2---:R-:W-:Y:S02]  /*1c20*/  IMAD R5, R6.reuse, UR10, RZ ;  /* 0x0000000a06057c24 */ /* 0x044fe4000f8e02ff */
[C---:B------:R-:W-:Y:S02]  /*1c30*/  IMAD R4, R6.reuse, UR11, RZ ;  /* 0x0000000b06047c24 */ /* 0x040fe4000f8e02ff */
[----:B-1----:R-:W-:Y:S01]  /*1c40*/  IMAD R6, R6, UR8, RZ ;  /* 0x0000000806067c24 */ /* 0x002fe2000f8e02ff */
        /* <DEDUP_REMOVED lines=334> */
.L_x_1217:
        /* <DEDUP_REMOVED lines=13> */
[----:B------:R-:W-:-:S05]  /*3200*/  SEL R11, RZ, 0x1, !P0 ;  /* 0x00000001ff0b7807 */ /* 0x000fca0004000000 */
[----:B------:R0:W-:Y:S04]  /*3210*/  STG.E.U8 desc[UR6][R4.64], R11 ;  /* 0x0000000b04007986 */ /* 0x0001e8000c101106 */
.L_x_1214:
[----:B------:R-:W-:-:S13]  /*3220*/  ISETP.GE.AND P0, PT, R3, UR4, PT ;  /* 0x0000000403007c0c */ /* 0x000fda000bf06270 */
[----:B------:R-:W-:Y:S05]  /*3230*/  @P0 BREAK.RELIABLE B1 ;  /* 0x0000000000010942 */ /* 0x000fea0003800100 */
[----:B------:R-:W-:Y:S05]  /*3240*/  @P0 BRA `(.L_x_1216) ;  /* 0x0000001400b00947 */ /* 0x000fea0003800000 */
[----:B------:R-:W-:Y:S05]  /*3250*/  BSYNC.RELIABLE B1 ;  /* 0x0000000000017941 */ /* 0x000fea0003800100 */
.L_x_1213:
        /* <DEDUP_REMOVED lines=348> */
.L_x_1218:
        /* <DEDUP_REMOVED lines=15> */
.L_x_1216:
[----:B------:R-:W-:Y:S05]  /*4910*/  BSYNC.RECONVERGENT B0 ;  /* 0x0000000000007941 */ /* 0x000fea0003800200 */
.L_x_1212:
[----:B------:R-:W-:Y:S05]  /*4920*/  WARPSYNC.ALL ;  /* 0x0000000000007948 */ /* 0x000fea0003800000 */
[----:B------:R-:W-:-:S13]  /*4930*/  ISETP.GE.AND P0, PT, R3, UR4, PT ;  /* 0x0000000403007c0c */ /* 0x000fda000bf06270 */
[----:B------:R-:W-:Y:S05]  /*4940*/  @P0 EXIT ;  /* 0x000000000000094d */ /* 0x000fea0003800000 */
[----:B------:R-:W2:Y:S01]  /*4950*/  LDCU.64 UR4, c[0x0][0x390] ;  /* 0x00007200ff0477ac */ /* 0x000ea20008000a00 */
[----:B01----:R-:W-:Y:S01]  /*4960*/  HFMA2 R4, -RZ, RZ, 0, 0 ;  /* 0x00000000ff047431 */ /* 0x003fe200000001ff */
[----:B------:R-:W-:Y:S01]  /*4970*/  MOV R5, R3 ;  /* 0x0000000300057202 */ /* 0x000fe20000000f00 */
[----:B------:R-:W0:Y:S01]  /*4980*/  LDCU UR8, c[0x0][0x38c] ;  /* 0x00007180ff0877ac */ /* 0x000e220008000800 */
[----:B------:R-:W-:Y:S01]  /*4990*/  ISETP.NE.AND P0, PT, R2, RZ, PT ;  /* 0x000000ff0200720c */ /* 0x000fe20003f05270 */
[----:B------:R-:W1:Y:S01]  /*49a0*/  LDCU.64 UR10, c[0x0][0x4b8] ;  /* 0x00009700ff0a77ac */ /* 0x000e620008000a00 */
[----:B--2---:R-:W-:Y:S01]  /*49b0*/  IMAD.HI.U32 R6, R3, UR4, R4 ;  /* 0x0000000403067c27 */ /* 0x004fe2000f8e0004 */
[----:B------:R-:W2:Y:S04]  /*49c0*/  LDCU UR4, c[0x0][0x4c0] ;  /* 0x00009800ff0477ac */ /* 0x000ea80008000800 */
[----:B------:R-:W-:-:S04]  /*49d0*/  SHF.R.U32.HI R7, RZ, UR5, R6 ;  /* 0x00000005ff077c19 */ /* 0x000fc80008011606 */
[----:B------:R-:W-:-:S05]  /*49e0*/  IADD3 R4, PT, PT, -R7, RZ, RZ ;  /* 0x000000ff07047210 */ /* 0x000fca0007ffe1ff */
[----:B0-----:R-:W-:-:S04]  /*49f0*/  IMAD R4, R4, UR8, R3 ;  /* 0x0000000804047c24 */ /* 0x001fc8000f8e0203 */
[C---:B-1----:R-:W-:Y:S02]  /*4a00*/  IMAD R3, R4.reuse, UR10, RZ ;  /* 0x0000000a04037c24 */ /* 0x042fe4000f8e02ff */
[C---:B------:R-:W-:Y:S02]  /*4a10*/  IMAD R2, R4.reuse, UR11, RZ ;  /* 0x0000000b04027c24 */ /* 0x040fe4000f8e02ff */
[----:B--2---:R-:W-:Y:S01]  /*4a20*/  IMAD R4, R4, UR4, RZ ;  /* 0x0000000404047c24 */ /* 0x004fe2000f8e02ff */
        /* <DEDUP_REMOVED lines=313> */
[----:B------:R-:W2:Y:S09]  /*5dc0*/  LDCU UR5, c[0x0][0x5cc] ;  /* 0x0000b980ff0577ac */ /* 0x000eb20008000800 */
[----:B------:R-:W3:Y:S01]  /*5dd0*/  @P0 LDC.64 R12, c[0x0][0x4b0] ;  /* 0x00012c00ff0c0b82 */ /* 0x000ee20000000a00 */
[----:B------:R-:W4:Y:S01]  /*5de0*/  LDCU.64 UR10, c[0x0][0x5d0] ;  /* 0x0000ba00ff0a77ac */ /* 0x000f220008000a00 */
[----:B0-----:R-:W-:-:S06]  /*5df0*/  IMAD.HI.U32 R10, R7, UR9, R6 ;  /* 0x00000009070a7c27 */ /* 0x001fcc000f8e0006 */
[----:B------:R-:W0:Y:S01]  /*5e00*/  @P0 LDC R15, c[0x0][0x4ac] ;  /* 0x00012b00ff0f0b82 */ /* 0x000e220000000800 */
[----:B-1----:R-:W-:Y:S02]  /*5e10*/  SHF.R.U32.HI R11, RZ, UR4, R10 ;  /* 0x00000004ff0b7c19 */ /* 0x002fe4000801160a */
[----:B------:R-:W-:Y:S02]  /*5e20*/  @P0 MOV R10, RZ ;  /* 0x000000ff000a0202 */ /* 0x000fe40000000f00 */
[----:B------:R-:W-:-:S03]  /*5e30*/  IADD3 R5, PT, PT, -R11, RZ, RZ ;  /* 0x000000ff0b057210 */ /* 0x000fc60007ffe1ff */
[----:B------:R-:W1:Y:S02]  /*5e40*/  @P0 LDC.64 R8, c[0x0][0x5d8] ;  /* 0x00017600ff080b82 */ /* 0x000e640000000a00 */
[----:B------:R-:W-:-:S06]  /*5e50*/  IMAD R7, R5, UR8, R7 ;  /* 0x0000000805077c24 */ /* 0x000fcc000f8e0207 */
[----:B------:R-:W5:Y:S01]  /*5e60*/  @P0 LDC R6, c[0x0][0x5e0] ;  /* 0x00017800ff060b82 */ /* 0x000f620000000800 */
[----:B---3--:R-:W-:-:S04]  /*5e70*/  @P0 IMAD.HI.U32 R0, R11, R12, R10 ;  /* 0x0000000c0b000227 */ /* 0x008fc800078e000a */
[C---:B--2---:R-:W-:Y:S01]  /*5e80*/  IMAD R3, R7.reuse, UR5, R3 ;  /* 0x0000000507037c24 */ /* 0x044fe2000f8e0203 */
[----:B------:R-:W-:Y:S01]  /*5e90*/  @P0 SHF.R.U32.HI R0, RZ, R13, R0 ;  /* 0x0000000dff000219 */ /* 0x000fe20000011600 */
[C---:B----4-:R-:W-:Y:S02]  /*5ea0*/  IMAD R2, R7.reuse, UR10, R2 ;  /* 0x0000000a07027c24 */ /* 0x050fe4000f8e0202 */
[----:B------:R-:W-:Y:S01]  /*5eb0*/  IMAD R4, R7, UR11, R4 ;  /* 0x0000000b07047c24 */ /* 0x000fe2000f8e0204 */
[----:B------:R-:W-:-:S05]  /*5ec0*/  @P0 IADD3 R10, PT, PT, -R0, RZ, RZ ;  /* 0x000000ff000a0210 */ /* 0x000fca0007ffe1ff */
[----:B0-----:R-:W-:-:S04]  /*5ed0*/  @P0 IMAD R11, R15, R10, R11 ;  /* 0x0000000a0f0b0224 */ /* 0x001fc800078e020b */
[C---:B-1----:R-:W-:Y:S02]  /*5ee0*/  @P0 IMAD R3, R11.reuse, R8, R3 ;  /* 0x000000080b030224 */ /* 0x042fe400078e0203 */
[C---:B------:R-:W-:Y:S02]  /*5ef0*/  @P0 IMAD R2, R11.reuse, R9, R2 ;  /* 0x000000090b020224 */ /* 0x040fe400078e0202 */
[----:B-----5:R-:W-:-:S07]  /*5f00*/  @P0 IMAD R4, R11, R6, R4 ;  /* 0x000000060b040224 */ /* 0x020fce00078e0204 */
.L_x_1219:
[----:B------:R-:W0:Y:S01]  /*5f10*/  LDCU.128 UR8, c[0x0][0x5f0] ;  /* 0x0000be00ff0877ac */ /* 0x000e220008000c00 */
[----:B------:R-:W1:Y:S01]  /*5f20*/  LDCU.64 UR4, c[0x0][0x5e8] ;  /* 0x0000bd00ff0477ac */ /* 0x000e620008000a00 */
[----:B0-----:R-:W-:Y:S02]  /*5f30*/  IADD3 R6, P1, PT, R4, UR10, RZ ;  /* 0x0000000a04067c10 */ /* 0x001fe4000ff3e0ff */
[----:B------:R-:W-:Y:S02]  /*5f40*/  IADD3 R4, P0, PT, R2, UR8, RZ ;  /* 0x0000000802047c10 */ /* 0x000fe4000ff1e0ff */
[----:B------:R-:W-:Y:S02]  /*5f50*/  IADD3.X R7, PT, PT, RZ, UR11, RZ, P1, !PT ;  /* 0x0000000bff077c10 */ /* 0x000fe40008ffe4ff */
[----:B------:R-:W-:-:S03]  /*5f60*/  IADD3.X R5, PT, PT, RZ, UR9, RZ, P0, !PT ;  /* 0x00000009ff057c10 */ /* 0x000fc600087fe4ff */
[----:B------:R-:W2:Y:S04]  /*5f70*/  LDG.E.U8 R6, desc[UR6][R6.64] ;  /* 0x0000000606067981 */ /* 0x000ea8000c1e1100 */
[----:B------:R-:W3:Y:S01]  /*5f80*/  LDG.E.U8 R4, desc[UR6][R4.64] ;  /* 0x0000000604047981 */ /* 0x000ee2000c1e1100 */
[----:B-1----:R-:W-:-:S04]  /*5f90*/  IADD3 R2, P1, PT, R3, UR4, RZ ;  /* 0x0000000403027c10 */ /* 0x002fc8000ff3e0ff */
[----:B------:R-:W-:Y:S02]  /*5fa0*/  IADD3.X R3, PT, PT, RZ, UR5, RZ, P1, !PT ;  /* 0x00000005ff037c10 */ /* 0x000fe40008ffe4ff */
[----:B--2---:R-:W-:-:S04]  /*5fb0*/  ISETP.NE.AND P0, PT, R6, RZ, PT ;  /* 0x000000ff0600720c */ /* 0x004fc80003f05270 */
[----:B---3--:R-:W-:-:S04]  /*5fc0*/  ISETP.NE.XOR P0, PT, R4, RZ, P0 ;  /* 0x000000ff0400720c */ /* 0x008fc80000705a70 */
[----:B------:R-:W-:-:S05]  /*5fd0*/  SEL R9, RZ, 0x1, !P0 ;  /* 0x00000001ff097807 */ /* 0x000fca0004000000 */
[----:B------:R-:W-:Y:S01]  /*5fe0*/  STG.E.U8 desc[UR6][R2.64], R9 ;  /* 0x0000000902007986 */ /* 0x000fe2000c101106 */
[----:B------:R-:W-:Y:S05]  /*5ff0*/  EXIT ;  /* 0x000000000000794d */ /* 0x000fea0003800000 */
.L_x_1220:
        /* <DEDUP_REMOVED lines=16> */
.L_x_26126:


//--------------------- .text._ZN2at6native27unrolled_elementwise_kernelINS0_13BinaryFunctorIbbbNS0_17BitwiseXorFunctorIbEEEESt5arrayIPcLm3EELi4E23TrivialOffsetCalculatorILi2EjES9_ILi1EjENS0_6memory15LoadWithoutCastENSC_16StoreWithoutCastEEEviT_T0_T2_T3_T4_T5_ --------------------------
	.section	.text._ZN2at6native27unrolled_elementwise_kernelINS0_13BinaryFunctorIbbbNS0_17BitwiseXorFunctorIbEEEESt5arrayIPcLm3EELi4E23TrivialOffsetCalculatorILi2EjES9_ILi1EjENS0_6memory15LoadWithoutCastENSC_16StoreWithoutCastEEEviT_T0_T2_T3_T4_T5_,"ax",@progbits
	.align	128
        .global         _ZN2at6native27unrolled_elementwise_kernelINS0_13BinaryFunctorIbbbNS0_17BitwiseXorFunctorIbEEEESt5arrayIPcLm3EELi4E23TrivialOffsetCalculatorILi2EjES9_ILi1EjENS0_6memory15LoadWithoutCastENSC_16StoreWithoutCastEEEviT_T0_T2_T3_T4_T5_
        .type           _ZN2at6native27unrolled_elementwise_kernelINS0_13BinaryFunctorIbbbNS0_17BitwiseXorFunctorIbEEEESt5arrayIPcLm3EELi4E23TrivialOffsetCalculatorILi2EjES9_ILi1EjENS0_6memory15LoadWithoutCastENSC_16StoreWithoutCastEEEviT_T0_T2_T3_T4_T5_,@function
        .size           _ZN2at6native27unrolled_elementwise_kernelINS0_13BinaryFunctorIbbbNS0_17BitwiseXorFunctorIbEEEESt5arrayIPcLm3EELi4E23TrivialOffsetCalculatorILi2EjES9_ILi1EjENS0_6memory15LoadWithoutCastENSC_16StoreWithoutCastEEEviT_T0_T2_T3_T4_T5_,(.L_x_26127 - _ZN2at6native27unrolled_elementwise_kernelINS0_13BinaryFunctorIbbbNS0_17BitwiseXorFunctorIbEEEESt5arrayIPcLm3EELi4E23TrivialOffsetCalculatorILi2EjES9_ILi1EjENS0_6memory15LoadWithoutCastENSC_16StoreWithoutCastEEEviT_T0_T2_T3_T4_T5_)
        .other          _ZN2at6native27unrolled_elementwise_kernelINS0_13BinaryFunctorIbbbNS0_17BitwiseXorFunctorIbEEEESt5arrayIPcLm3EELi4E23TrivialOffsetCalculatorILi2EjES9_ILi1EjENS0_6memory15LoadWithoutCastENSC_16StoreWithoutCastEEEviT_T0_T2_T3_T4_T5_,@"STO_CUDA_ENTRY STV_DEFAULT"
_ZN2at6native27unrolled_elementwise_kernelINS0_13BinaryFunctorIbbbNS0_17BitwiseXorFunctorIbEEEESt5arrayIPcLm3EELi4E23TrivialOffsetCalculatorILi2EjES9_ILi1EjENS0_6memory15LoadWithoutCastENSC_16StoreWithoutCastEEEviT_T0_T2_T3_T4_T5_:
.text._ZN2at6native27unrolled_elementwise_kernelINS0_13BinaryFunctorIbbbNS0_17BitwiseXorFunctorIbEEEESt5arrayIPcLm3EELi4E23TrivialOffsetCalculatorILi2EjES9_ILi1EjENS0_6memory15LoadWithoutCastENSC_16StoreWithoutCastEEEviT_T0_T2_T3_T4_T5_:
[----:B------:R-:W-:Y:S01]  /*0000*/  LDC R1, c[0x0][0x37c] ;  /* 0x0000df00ff017b82 */ /* 0x000fe20000000800 */
[----:B------:R-:W0:Y:S07]  /*0010*/  S2R R0, SR_CTAID.X ;  /* 0x0000000000007919 */ /* 0x000e2e0000002500 */
[----:B------:R-:W0:Y:S01]  /*0020*/  LDC R3, c[0x0][0x380] ;  /* 0x0000e000ff037b82 */ /* 0x000e220000000800 */
[----:B------:R-:W1:Y:S01]  /*0030*/  LDCU.64 UR4, c[0x0][0x358] ;  /* 0x00006b00ff0477ac */ /* 0x000e620008000a00 */
[----:B------:R-:W2:Y:S06]  /*0040*/  S2R R21, SR_TID.X ;  /* 0x0000000000157919 */ /* 0x000eac0000002100 */
[----:B------:R-:W3:Y:S08]  /*0050*/  LDC.64 R14, c[0x0][0x390] ;  /* 0x0000e400ff0e7b82 */ /* 0x000ef00000000a00 */
[----:B------:R-:W4:Y:S08]  /*0060*/  LDC.64 R16, c[0x0][0x398] ;  /* 0x0000e600ff107b82 */ /* 0x000f300000000a00 */
[----:B------:R-:W5:Y:S01]  /*0070*/  LDC.64 R6, c[0x0][0x390] ;  /* 0x0000e400ff067b82 */ /* 0x000f620000000a00 */
[----:B0-----:R-:W-:-:S07]  /*0080*/  IMAD R18, R0, -0x200, R3 ;  /* 0xfffffe0000127824 */ /* 0x001fce00078e0203 */
[----:B------:R-:W0:Y:S01]  /*0090*/  LDC.64 R4, c[0x0][0x398] ;  /* 0x0000e600ff047b82 */ /* 0x000e220000000a00 */
[----:B--2---:R-:W-:Y:S01]  /*00a0*/  IMAD.MOV.U32 R19, RZ, RZ, R21 ;  /* 0x000000ffff137224 */ /* 0x004fe200078e0015 */
[----:B------:R-:W-:-:S06]  /*00b0*/  ISETP.GE.AND P5, PT, R21, R18, PT ;  /* 0x000000121500720c */ /* 0x000fcc0003fa6270 */
[----:B------:R-:W2:Y:S08]  /*00c0*/  LDC.64 R2, c[0x0][0x390] ;  /* 0x0000e400ff027b82 */ /* 0x000eb00000000a00 */
[----:B------:R-:W5:Y:S01]  /*00d0*/  LDC.64 R10, c[0x0][0x390] ;  /* 0x0000e400ff0a7b82 */ /* 0x000f620000000a00 */
[----:B------:R-:W-:Y:S02]  /*00e0*/  @!P5 VIADD R21, R19, 0x80 ;  /* 0x000000801315d836 */ /* 0x000fe40000000000 */
[----:B------:R-:W-:-:S03]  /*00f0*/  @!P5 IMAD R25, R0, 0x200, R19 ;  /* 0x000002000019d824 */ /* 0x000fc600078e0213 */
[----:B------:R-:W-:Y:S02]  /*0100*/  ISETP.GE.AND P0, PT, R21, R18, PT ;  /* 0x000000121500720c */ /* 0x000fe40003f06270 */
[C---:B---3--:R-:W-:Y:S01]  /*0110*/  @!P5 IADD3 R14, P2, PT, R25.reuse, R14, RZ ;  /* 0x0000000e190ed210 */ /* 0x048fe20007f5e0ff */
[----:B------:R-:W3:Y:S01]  /*0120*/  LDC.64 R8, c[0x0][0x398] ;  /* 0x0000e600ff087b82 */ /* 0x000ee20000000a00 */
[----:B----4-:R-:W-:-:S03]  /*0130*/  @!P5 IADD3 R16, P3, PT, R25, R16, RZ ;  /* 0x000000101910d210 */ /* 0x010fc60007f7e0ff */
[----:B------:R-:W-:Y:S02]  /*0140*/  @!P5 IMAD.X R15, RZ, RZ, R15, P2 ;  /* 0x000000ffff0fd224 */ /* 0x000fe400010e060f */
[----:B------:R-:W-:Y:S02]  /*0150*/  @!P5 IMAD.X R17, RZ, RZ, R17, P3 ;  /* 0x000000ffff11d224 */ /* 0x000fe400018e0611 */
[----:B------:R-:W4:Y:S01]  /*0160*/  LDC.64 R12, c[0x0][0x398] ;  /* 0x0000e600ff0c7b82 */ /* 0x000f220000000a00 */
[----:B-1----:R-:W4:Y:S01]  /*0170*/  @!P5 LDG.E.U8 R14, desc[UR4][R14.64] ;  /* 0x000000040e0ed981 */ /* 0x002f22000c1e1100 */
[----:B------:R-:W-:Y:S02]  /*0180*/  @!P0 IMAD R27, R0, 0x200, R21 ;  /* 0x00000200001b8824 */ /* 0x000fe400078e0215 */
[----:B------:R-:W-:Y:S01]  /*0190*/  @!P0 VIADD R21, R21, 0x80 ;  /* 0x0000008015158836 */ /* 0x000fe20000000000 */
[----:B------:R-:W4:Y:S02]  /*01a0*/  @!P5 LDG.E.U8 R16, desc[UR4][R16.64] ;  /* 0x000000041010d981 */ /* 0x000f24000c1e1100 */
[----:B--2---:R-:W-:-:S02]  /*01b0*/  @!P0 IADD3 R2, P4, PT, R27, R2, RZ ;  /* 0x000000021b028210 */ /* 0x004fc40007f9e0ff */
[----:B------:R-:W-:Y:S02]  /*01c0*/  ISETP.GE.AND P1, PT, R21, R18, PT ;  /* 0x000000121500720c */ /* 0x000fe40003f26270 */
[----:B0-----:R-:W-:Y:S01]  /*01d0*/  @!P0 IADD3 R4, P3, PT, R27, R4, RZ ;  /* 0x000000041b048210 */ /* 0x001fe20007f7e0ff */
[----:B------:R-:W-:-:S10]  /*01e0*/  @!P0 IMAD.X R3, RZ, RZ, R3, P4 ;  /* 0x000000ffff038224 */ /* 0x000fd400020e0603 */
[----:B------:R-:W-:Y:S01]  /*01f0*/  @!P1 IMAD R23, R0, 0x200, R21 ;  /* 0x0000020000179824 */ /* 0x000fe200078e0215 */
[----:B------:R0:W2:Y:S01]  /*0200*/  @!P0 LDG.E.U8 R2, desc[UR4][R2.64] ;  /* 0x0000000402028981 */ /* 0x0000a2000c1e1100 */
[----:B------:R-:W-:-:S05]  /*0210*/  @!P1 VIADD R21, R21, 0x80 ;  /* 0x0000008015159836 */ /* 0x000fca0000000000 */
[----:B------:R-:W-:Y:S02]  /*0220*/  ISETP.GE.AND P2, PT, R21, R18, PT ;  /* 0x000000121500720c */ /* 0x000fe40003f46270 */
[C---:B-----5:R-:W-:Y:S01]  /*0230*/  @!P1 IADD3 R6, P4, PT, R23.reuse, R6, RZ ;  /* 0x0000000617069210 */ /* 0x060fe20007f9e0ff */
[----:B------:R-:W-:Y:S01]  /*0240*/  @!P0 IMAD.X R5, RZ, RZ, R5, P3 ;  /* 0x000000ffff058224 */ /* 0x000fe200018e0605 */
[----:B---3--:R-:W-:-:S03]  /*0250*/  @!P1 IADD3 R8, P3, PT, R23, R8, RZ ;  /* 0x0000000817089210 */ /* 0x008fc60007f7e0ff */
[----:B------:R-:W-:Y:S01]  /*0260*/  @!P1 IMAD.X R7, RZ, RZ, R7, P4 ;  /* 0x000000ffff079224 */ /* 0x000fe200020e0607 */
[----:B------:R1:W3:Y:S05]  /*0270*/  @!P0 LDG.E.U8 R4, desc[UR4][R4.64] ;  /* 0x0000000404048981 */ /* 0x0002ea000c1e1100 */
[----:B------:R-:W-:Y:S01]  /*0280*/  @!P2 IMAD R21, R0, 0x200, R21 ;  /* 0x000002000015a824 */ /* 0x000fe200078e0215 */
[----:B------:R5:W3:Y:S04]  /*0290*/  @!P1 LDG.E.U8 R6, desc[UR4][R6.64] ;  /* 0x0000000406069981 */ /* 0x000ae8000c1e1100 */
[----:B------:R-:W-:-:S02]  /*02a0*/  @!P2 IADD3 R10, P4, PT, R21, R10, RZ ;  /* 0x0000000a150aa210 */ /* 0x000fc40007f9e0ff */
[----:B----4-:R-:W-:Y:S01]  /*02b0*/  @!P2 IADD3 R12, P6, PT, R21, R12, RZ ;  /* 0x0000000c150ca210 */ /* 0x010fe20007fde0ff */
[----:B------:R-:W-:Y:S02]  /*02c0*/  @!P1 IMAD.X R9, RZ, RZ, R9, P3 ;  /* 0x000000ffff099224 */ /* 0x000fe400018e0609 */
[----:B------:R-:W-:Y:S02]  /*02d0*/  @!P2 IMAD.X R11, RZ, RZ, R11, P4 ;  /* 0x000000ffff0ba224 */ /* 0x000fe400020e060b */
[----:B------:R-:W-:Y:S01]  /*02e0*/  @!P2 IMAD.X R13, RZ, RZ, R13, P6 ;  /* 0x000000ffff0da224 */ /* 0x000fe200030e060d */
[----:B------:R4:W3:Y:S04]  /*02f0*/  @!P1 LDG.E.U8 R8, desc[UR4][R8.64] ;  /* 0x0000000408089981 */ /* 0x0008e8000c1e1100 */
[----:B------:R-:W3:Y:S04]  /*0300*/  @!P2 LDG.E.U8 R10, desc[UR4][R10.64] ;  /* 0x000000040a0aa981 */ /* 0x000ee8000c1e1100 */
[----:B------:R-:W3:Y:S01]  /*0310*/  @!P2 LDG.E.U8 R12, desc[UR4][R12.64] ;  /* 0x000000040c0ca981 */ /* 0x000ee2000c1e1100 */
[----:B0-----:R-:W-:-:S02]  /*0320*/  PRMT R3, RZ, 0x7610, R3 ;  /* 0x00007610ff037816 */ /* 0x001fc40000000003 */
[----:B-1----:R-:W-:Y:S02]  /*0330*/  PRMT R5, RZ, 0x7610, R5 ;  /* 0x00007610ff057816 */ /* 0x002fe40000000005 */
[----:B-----5:R-:W-:Y:S02]  /*0340*/  PRMT R7, RZ, 0x7610, R7 ;  /* 0x00007610ff077816 */ /* 0x020fe40000000007 */
[----:B----4-:R-:W-:Y:S01]  /*0350*/  PRMT R9, RZ, 0x7610, R9 ;  /* 0x00007610ff097816 */ /* 0x010fe20000000009 */
[----:B------:R-:W-:Y:S04]  /*0360*/  BSSY.RECONVERGENT B0, `(.L_x_1221) ;  /* 0x0000042000007945 */ /* 0x000fe80003800200 */
[----:B------:R-:W-:Y:S01]  /*0370*/  BSSY.RELIABLE B1, `(.L_x_1222) ;  /* 0x0000039000017945 */ /* 0x000fe20003800100 */
[----:B------:R-:W-:-:S02]  /*0380*/  @!P5 ISETP.NE.AND P4, PT, R14, RZ, PT ;  /* 0x000000ff0e00d20c */ /* 0x000fc40003f85270 */
[----:B------:R-:W-:Y:S02]  /*0390*/  @!P5 ISETP.NE.AND P6, PT, R16, RZ, PT ;  /* 0x000000ff1000d20c */ /* 0x000fe40003fc5270 */
[----:B------:R-:W-:Y:S02]  /*03a0*/  @!P5 SEL R3, RZ, 0x1, !P4 ;  /* 0x00000001ff03d807 */ /* 0x000fe40006000000 */
[----:B--2---:R-:W-:Y:S02]  /*03b0*/  @!P0 ISETP.NE.AND P3, PT, R2, RZ, PT ;  /* 0x000000ff0200820c */ /* 0x004fe40003f65270 */
[----:B------:R-:W-:Y:S02]  /*03c0*/  PRMT R2, RZ, 0x7610, R2 ;  /* 0x00007610ff027816 */ /* 0x000fe40000000002 */
[----:B------:R-:W-:Y:S02]  /*03d0*/  @!P5 SEL R2, RZ, 0x1, !P6 ;  /* 0x00000001ff02d807 */ /* 0x000fe40007000000 */
[----:B---3--:R-:W-:-:S02]  /*03e0*/  @!P0 ISETP.NE.AND P4, PT, R4, RZ, PT ;  /* 0x000000ff0400820c */ /* 0x008fc40003f85270 */
[----:B------:R-:W-:Y:S02]  /*03f0*/  PRMT R4, RZ, 0x7610, R4 ;  /* 0x00007610ff047816 */ /* 0x000fe40000000004 */
[----:B------:R-:W-:Y:S02]  /*0400*/  @!P0 SEL R4, RZ, 0x1, !P3 ;  /* 0x00000001ff048807 */ /* 0x000fe40005800000 */
[----:B------:R-:W-:Y:S02]  /*0410*/  @!P1 ISETP.NE.AND P5, PT, R6, RZ, PT ;  /* 0x000000ff0600920c */ /* 0x000fe40003fa5270 */
[----:B------:R-:W-:Y:S02]  /*0420*/  @!P0 SEL R5, RZ, 0x1, !P4 ;  /* 0x00000001ff058807 */ /* 0x000fe40006000000 */
[----:B------:R-:W-:Y:S02]  /*0430*/  PRMT R6, RZ, 0x7610, R6 ;  /* 0x00007610ff067816 */ /* 0x000fe40000000006 */
[----:B------:R-:W-:-:S02]  /*0440*/  @!P1 SEL R6, RZ, 0x1, !P5 ;  /* 0x00000001ff069807 */ /* 0x000fc40006800000 */
[----:B------:R-:W-:Y:S02]  /*0450*/  @!P1 ISETP.NE.AND P6, PT, R8, RZ, PT ;  /* 0x000000ff0800920c */ /* 0x000fe40003fc5270 */
[----:B------:R-:W-:Y:S02]  /*0460*/  @!P2 ISETP.NE.AND P3, PT, R10, RZ, PT ;  /* 0x000000ff0a00a20c */ /* 0x000fe40003f65270 */
[----:B------:R-:W-:Y:S02]  /*0470*/  PRMT R10, R4, 0x9910, RZ ;  /* 0x00009910040a7816 */ /* 0x000fe400000000ff */
[----:B------:R-:W-:Y:S02]  /*0480*/  PRMT R8, RZ, 0x7610, R8 ;  /* 0x00007610ff087816 */ /* 0x000fe40000000008 */
[----:B------:R-:W-:Y:S02]  /*0490*/  @!P2 ISETP.NE.AND P0, PT, R12, RZ, PT ;  /* 0x000000ff0c00a20c */ /* 0x000fe40003f05270 */
[----:B------:R-:W-:-:S02]  /*04a0*/  @!P2 SEL R8, RZ, 0x1, !P3 ;  /* 0x00000001ff08a807 */ /* 0x000fc40005800000 */
[----:B------:R-:W-:Y:S01]  /*04b0*/  PRMT R4, R5, 0x9910, RZ ;  /* 0x0000991005047816 */ /* 0x000fe200000000ff */
[----:B------:R-:W-:Y:S01]  /*04c0*/  IMAD.MOV.U32 R5, RZ, RZ, R10 ;  /* 0x000000ffff057224 */ /* 0x000fe200078e000a */
[----:B------:R-:W-:Y:S02]  /*04d0*/  ISETP.GE.AND P4, PT, R19, R18, PT ;  /* 0x000000121300720c */ /* 0x000fe40003f86270 */
[----:B------:R-:W-:Y:S02]  /*04e0*/  @!P1 SEL R7, RZ, 0x1, !P6 ;  /* 0x00000001ff079807 */ /* 0x000fe40007000000 */
[----:B------:R-:W-:Y:S02]  /*04f0*/  @!P2 SEL R9, RZ, 0x1, !P0 ;  /* 0x00000001ff09a807 */ /* 0x000fe40004000000 */
[----:B------:R-:W-:Y:S02]  /*0500*/  PRMT R10, R6, 0x9910, RZ ;  /* 0x00009910060a7816 */ /* 0x000fe400000000ff */
[----:B------:R-:W-:-:S02]  /*0510*/  PRMT R11, R8, 0x9910, RZ ;  /* 0x00009910080b7816 */ /* 0x000fc400000000ff */
[----:B------:R-:W-:Y:S01]  /*0520*/  PRMT R6, R7, 0x9910, RZ ;  /* 0x0000991007067816 */ /* 0x000fe200000000ff */
[----:B------:R-:W-:Y:S01]  /*0530*/  IMAD.MOV.U32 R7, RZ, RZ, R10 ;  /* 0x000000ffff077224 */ /* 0x000fe200078e000a */
[----:B------:R-:W-:Y:S01]  /*0540*/  PRMT R8, R9, 0x9910, RZ ;  /* 0x0000991009087816 */ /* 0x000fe200000000ff */
[----:B------:R-:W-:Y:S01]  /*0550*/  IMAD.MOV.U32 R9, RZ, RZ, R11 ;  /* 0x000000ffff097224 */ /* 0x000fe200078e000b */
[----:B------:R-:W-:Y:S02]  /*0560*/  PRMT R3, R3, 0x9910, RZ ;  /* 0x0000991003037816 */ /* 0x000fe400000000ff */
[----:B------:R-:W-:Y:S02]  /*0570*/  PRMT R2, R2, 0x9910, RZ ;  /* 0x0000991002027816 */ /* 0x000fe400000000ff */
[----:B------:R-:W-:Y:S02]  /*0580*/  ISETP.NE.AND P1, PT, R5, R4, PT ;  /* 0x000000040500720c */ /* 0x000fe40003f25270 */
[----:B------:R-:W-:-:S02]  /*0590*/  ISETP.NE.AND P0, PT, R3, R2, PT ;  /* 0x000000020300720c */ /* 0x000fc40003f05270 */
[----:B------:R-:W-:Y:S02]  /*05a0*/  ISETP.NE.AND P2, PT, R7, R6, PT ;  /* 0x000000060700720c */ /* 0x000fe40003f45270 */
[----:B------:R-:W-:Y:S02]  /*05b0*/  ISETP.NE.AND P3, PT, R9, R8, PT ;  /* 0x000000080900720c */ /* 0x000fe40003f65270 */
[----:B------:R-:W-:Y:S02]  /*05c0*/  SEL R5, RZ, 0x1, !P0 ;  /* 0x00000001ff057807 */ /* 0x000fe40004000000 */
        /* <DEDUP_REMOVED lines=19> */
.L_x_1223:
[----:B------:R-:W-:Y:S05]  /*0700*/  BSYNC.RELIABLE B1 ;  /* 0x0000000000017941 */ /* 0x000fea0003800100 */
.L_x_1222:
[----:B------:R-:W-:-:S13]  /*0710*/  ISETP.GE.AND P0, PT, R19, R18, PT ;  /* 0x000000121300720c */ /* 0x000fda0003f06270 */
[----:B------:R-:W1:Y:S01]  /*0720*/  @!P0 LDC.64 R4, c[0x0][0x388] ;  /* 0x0000e200ff048b82 */ /* 0x000e620000000a00 */
[----:B0-----:R-:W-:Y:S02]  /*0730*/  @!P0 IMAD R3, R0, 0x200, R19 ;  /* 0x0000020000038824 */ /* 0x001fe400078e0213 */
[----:B------:R-:W-:-:S03]  /*0740*/  @!P0 VIADD R19, R19, 0x80 ;  /* 0x0000008013138836 */ /* 0x000fc60000000000 */
[----:B-1----:R-:W-:-:S05]  /*0750*/  @!P0 IADD3 R2, P1, PT, R3, R4, RZ ;  /* 0x0000000403028210 */ /* 0x002fca0007f3e0ff */
[----:B------:R-:W-:-:S05]  /*0760*/  @!P0 IMAD.X R3, RZ, RZ, R5, P1 ;  /* 0x000000ffff038224 */ /* 0x000fca00008e0605 */
[----:B------:R1:W-:Y:S03]  /*0770*/  @!P0 STG.E.U8 desc[UR4][R2.64], R9 ;  /* 0x0000000902008986 */ /* 0x0003e6000c101104 */
.L_x_1224:
[----:B------:R-:W-:Y:S05]  /*0780*/  BSYNC.RECONVERGENT B0 ;  /* 0x0000000000007941 */ /* 0x000fea0003800200 */
.L_x_1221:
[----:B------:R-:W-:Y:S05]  /*0790*/  WARPSYNC.ALL ;  /* 0x0000000000007948 */ /* 0x000fea0003800000 */
[----:B------:R-:W-:-:S13]  /*07a0*/  ISETP.GE.AND P0, PT, R19, R18, PT ;  /* 0x000000121300720c */ /* 0x000fda0003f06270 */
[----:B------:R-:W-:Y:S05]  /*07b0*/  @P0 EXIT ;  /* 0x000000000000094d */ /* 0x000fea0003800000 */
[----:B------:R-:W0:Y:S01]  /*07c0*/  LDCU.64 UR6, c[0x0][0x388] ;  /* 0x00007100ff0677ac */ /* 0x000e220008000a00 */
[----:B------:R-:W-:-:S05]  /*07d0*/  IMAD R0, R0, 0x200, R19 ;  /* 0x0000020000007824 */ /* 0x000fca00078e0213 */
[----:B01----:R-:W-:-:S05]  /*07e0*/  IADD3 R2, P0, PT, R0, UR6, RZ ;  /* 0x0000000600027c10 */ /* 0x003fca000ff1e0ff */
[----:B------:R-:W-:-:S05]  /*07f0*/  IMAD.X R3, RZ, RZ, UR7, P0 ;  /* 0x00000007ff037e24 */ /* 0x000fca00080e06ff */
[----:B------:R-:W-:Y:S01]  /*0800*/  STG.E.U8 desc[UR4][R2.64], R11 ;  /* 0x0000000b02007986 */ /* 0x000fe2000c101104 */
[----:B------:R-:W-:Y:S05]  /*0810*/  EXIT ;  /* 0x000000000000794d */ /* 0x000fea0003800000 */
.L_x_1225:
        /* <DEDUP_REMOVED lines=14> */
.L_x_26127:


//--------------------- .text._ZN2at6native29vectorized_elementwise_kernelILi2ENS0_13BinaryFunctorIbbbNS0_17BitwiseXorFunctorIbEEEESt5arrayIPcLm3EEEEviT0_T1_ --------------------------
	.section	.text._ZN2at6native29vectorized_elementwise_kernelILi2ENS0_13BinaryFunctorIbbbNS0_17BitwiseXorFunctorIbEEEESt5arrayIPcLm3EEEEviT0_T1_,"ax",@progbits
	.align	128
        .global         _ZN2at6native29vectorized_elementwise_kernelILi2ENS0_13BinaryFunctorIbbbNS0_17BitwiseXorFunctorIbEEEESt5arrayIPcLm3EEEEviT0_T1_
        .type           _ZN2at6native29vectorized_elementwise_kernelILi2ENS0_13BinaryFunctorIbbbNS0_17BitwiseXorFunctorIbEEEESt5arrayIPcLm3EEEEviT0_T1_,@function
        .size           _ZN2at6native29vectorized_elementwise_kernelILi2ENS0_13BinaryFunctorIbbbNS0_17BitwiseXorFunctorIbEEEESt5arrayIPcLm3EEEEviT0_T1_,(.L_x_26128 - _ZN2at6native29vectorized_elementwise_kernelILi2ENS0_13BinaryFunctorIbbbNS0_17BitwiseXorFunctorIbEEEESt5arrayIPcLm3EEEEviT0_T1_)
        .other          _ZN2at6native29vectorized_elementwise_kernelILi2ENS0_13BinaryFunctorIbbbNS0_17BitwiseXorFunctorIbEEEESt5arrayIPcLm3EEEEviT0_T1_,@"STO_CUDA_ENTRY STV_DEFAULT"
_ZN2at6native29vectorized_elementwise_kernelILi2ENS0_13BinaryFunctorIbbbNS0_17BitwiseXorFunctorIbEEEESt5arrayIPcLm3EEEEviT0_T1_:
.text._ZN2at6native29vectorized_elementwise_kernelILi2ENS0_13BinaryFunctorIbbbNS0_17BitwiseXorFunctorIbEEEESt5arrayIPcLm3EEEEviT0_T1_:
[----:B------:R-:W-:Y:S08]  /*0000*/  LDC R1, c[0x0][0x37c] ;  /* 0x0000df00ff017b82 */ /* 0x000ff00000000800 */
[----:B------:R-:W0:Y:S01]  /*0010*/  S2UR UR4, SR_CTAID.X ;  /* 0x00000000000479c3 */ /* 0x000e220000002500 */
[----:B------:R-:W1:Y:S01]  /*0020*/  LDCU UR5, c[0x0][0x380] ;  /* 0x00007000ff0577ac */ /* 0x000e620008000800 */
[----:B------:R-:W2:Y:S01]  /*0030*/  LDCU.64 UR12, c[0x0][0x358] ;  /* 0x00006b00ff0c77ac */ /* 0x000ea20008000a00 */
[----:B0-----:R-:W-:-:S04]  /*0040*/  USHF.L.U32 UR4, UR4, 0xa, URZ ;  /* 0x0000000a04047899 */ /* 0x001fc800080006ff */
[----:B-1----:R-:W-:-:S04]  /*0050*/  UIADD3 UR5, UPT, UPT, -UR4, UR5, URZ ;  /* 0x0000000504057290 */ /* 0x002fc8000fffe1ff */
[----:B------:R-:W-:-:S09]  /*0060*/  UISETP.GT.U32.AND UP0, UPT, UR5, 0x3ff, UPT ;  /* 0x000003ff0500788c */ /* 0x000fd2000bf04070 */
[----:B--2---:R-:W-:Y:S05]  /*0070*/  BRA.U UP0, `(.L_x_1226) ;  /* 0x0000000d00cc7547 */ /* 0x004fea000b800000 */
[----:B------:R-:W0:Y:S01]  /*0080*/  S2R R0, SR_TID.X ;  /* 0x0000000000007919 */ /* 0x000e220000002100 */
[----:B------:R-:W1:Y:S08]  /*0090*/  LDC.64 R6, c[0x0][0x390] ;  /* 0x0000e400ff067b82 */ /* 0x000e700000000a00 */
[----:B------:R-:W2:Y:S08]  /*00a0*/  LDC.64 R10, c[0x0][0x398] ;  /* 0x0000e600ff0a7b82 */ /* 0x000eb00000000a00 */
[----:B------:R-:W3:Y:S08]  /*00b0*/  LDC.64 R12, c[0x0][0x390] ;  /* 0x0000e400ff0c7b82 */ /* 0x000ef00000000a00 */
[----:B------:R-:W4:Y:S01]  /*00c0*/  LDC.64 R14, c[0x0][0x398] ;  /* 0x0000e600ff0e7b82 */ /* 0x000f220000000a00 */
[----:B0-----:R-:W-:Y:S01]  /*00d0*/  ISETP.GE.U32.AND P2, PT, R0, UR5, PT ;  /* 0x0000000500007c0c */ /* 0x001fe2000bf46070 */
[----:B------:R-:W-:-:S06]  /*00e0*/  IMAD.MOV.U32 R2, RZ, RZ, R0 ;  /* 0x000000ffff027224 */ /* 0x000fcc00078e0000 */
[----:B------:R-:W0:Y:S08]  /*00f0*/  LDC.64 R16, c[0x0][0x398] ;  /* 0x0000e600ff107b82 */ /* 0x000e300000000a00 */
[----:B------:R-:W5:Y:S01]  /*0100*/  LDC.64 R18, c[0x0][0x390] ;  /* 0x0000e400ff127b82 */ /* 0x000f620000000a00 */
[C---:B------:R-:W-:Y:S02]  /*0110*/  @!P2 VIADD R0, R2.reuse, 0x80 ;  /* 0x000000800200a836 */ /* 0x040fe40000000000 */
[----:B------:R-:W-:-:S03]  /*0120*/  @!P2 VIADD R9, R2, UR4 ;  /* 0x000000040209ac36 */ /* 0x000fc60008000000 */
[----:B------:R-:W-:Y:S02]  /*0130*/  ISETP.GE.U32.AND P3, PT, R0, UR5, PT ;  /* 0x0000000500007c0c */ /* 0x000fe4000bf66070 */
[----:B------:R-:W5:Y:S01]  /*0140*/  LDC.64 R24, c[0x0][0x390] ;  /* 0x0000e400ff187b82 */ /* 0x000f620000000a00 */
[C---:B-1----:R-:W-:Y:S02]  /*0150*/  @!P2 IADD3 R6, P0, PT, R9.reuse, R6, RZ ;  /* 0x000000060906a210 */ /* 0x042fe40007f1e0ff */
[----:B--2---:R-:W-:-:S03]  /*0160*/  @!P2 IADD3 R8, P1, PT, R9, R10, RZ ;  /* 0x0000000a0908a210 */ /* 0x004fc60007f3e0ff */
[----:B------:R-:W-:Y:S02]  /*0170*/  @!P2 IMAD.X R7, RZ, RZ, R7, P0 ;  /* 0x000000ffff07a224 */ /* 0x000fe400000e0607 */
[----:B------:R-:W-:Y:S01]  /*0180*/  @!P2 IMAD.X R9, RZ, RZ, R11, P1 ;  /* 0x000000ffff09a224 */ /* 0x000fe200008e060b */
[----:B------:R-:W1:Y:S02]  /*0190*/  LDC.64 R26, c[0x0][0x398] ;  /* 0x0000e600ff1a7b82 */ /* 0x000e640000000a00 */
[----:B------:R2:W5:Y:S01]  /*01a0*/  @!P2 LDG.E.U8 R3, desc[UR12][R6.64] ;  /* 0x0000000c0603a981 */ /* 0x000562000c1e1100 */
[----:B------:R-:W-:-:S03]  /*01b0*/  @!P3 VIADD R5, R0, UR4 ;  /* 0x000000040005bc36 */ /* 0x000fc60008000000 */
[----:B------:R-:W5:Y:S02]  /*01c0*/  @!P2 LDG.E.U8 R8, desc[UR12][R8.64] ;  /* 0x0000000c0808a981 */ /* 0x000f64000c1e1100 */
[C---:B---3--:R-:W-:Y:S01]  /*01d0*/  @!P3 IADD3 R10, P0, PT, R5.reuse, R12, RZ ;  /* 0x0000000c050ab210 */ /* 0x048fe20007f1e0ff */
[----:B------:R-:W3:Y:S04]  /*01e0*/  LDC.64 R28, c[0x0][0x390] ;  /* 0x0000e400ff1c7b82 */ /* 0x000ee80000000a00 */
[----:B------:R-:W-:Y:S02]  /*01f0*/  @!P3 IMAD.X R11, RZ, RZ, R13, P0 ;  /* 0x000000ffff0bb224 */ /* 0x000fe400000e060d */
[----:B------:R-:W-:Y:S02]  /*0200*/  @!P3 VIADD R0, R0, 0x80 ;  /* 0x000000800000b836 */ /* 0x000fe40000000000 */
[----:B--2---:R-:W2:Y:S01]  /*0210*/  LDC.64 R6, c[0x0][0x390] ;  /* 0x0000e400ff067b82 */ /* 0x004ea20000000a00 */
[----:B------:R0:W3:Y:S01]  /*0220*/  @!P3 LDG.E.U8 R20, desc[UR12][R10.64] ;  /* 0x0000000c0a14b981 */ /* 0x0000e2000c1e1100 */
[----:B----4-:R-:W-:-:S05]  /*0230*/  @!P3 IADD3 R4, P0, PT, R5, R14, RZ ;  /* 0x0000000e0504b210 */ /* 0x010fca0007f1e0ff */
[----:B------:R-:W-:Y:S01]  /*0240*/  @!P3 IMAD.X R5, RZ, RZ, R15, P0 ;  /* 0x000000ffff05b224 */ /* 0x000fe200000e060f */
[C---:B------:R-:W-:Y:S01]  /*0250*/  ISETP.GE.U32.AND P4, PT, R0.reuse, UR5, PT ;  /* 0x0000000500007c0c */ /* 0x040fe2000bf86070 */
[----:B------:R-:W4:Y:S04]  /*0260*/  LDC.64 R12, c[0x0][0x398] ;  /* 0x0000e600ff0c7b82 */ /* 0x000f280000000a00 */
[----:B------:R1:W3:Y:S04]  /*0270*/  @!P3 LDG.E.U8 R5, desc[UR12][R4.64] ;  /* 0x0000000c0405b981 */ /* 0x0002e8000c1e1100 */
[----:B------:R-:W3:Y:S04]  /*0280*/  LDC.64 R14, c[0x0][0x390] ;  /* 0x0000e400ff0e7b82 */ /* 0x000ee80000000a00 */
[----:B------:R-:W-:-:S02]  /*0290*/  @!P4 VIADD R21, R0, UR4 ;  /* 0x000000040015cc36 */ /* 0x000fc40008000000 */
[----:B------:R-:W-:Y:S02]  /*02a0*/  @!P4 VIADD R0, R0, 0x80 ;  /* 0x000000800000c836 */ /* 0x000fe40000000000 */
[----:B0-----:R-:W0:Y:S03]  /*02b0*/  LDC.64 R10, c[0x0][0x398] ;  /* 0x0000e600ff0a7b82 */ /* 0x001e260000000a00 */
[----:B------:R-:W-:-:S13]  /*02c0*/  ISETP.GE.U32.AND P5, PT, R0, UR5, PT ;  /* 0x0000000500007c0c */ /* 0x000fda000bfa6070 */
[C---:B------:R-:W-:Y:S02]  /*02d0*/  @!P5 VIADD R23, R0.reuse, UR4 ;  /* 0x000000040017dc36 */ /* 0x040fe40008000000 */
[----:B------:R-:W-:-:S05]  /*02e0*/  @!P5 VIADD R0, R0, 0x80 ;  /* 0x000000800000d836 */ /* 0x000fca0000000000 */
[----:B------:R-:W-:Y:S02]  /*02f0*/  ISETP.GE.U32.AND P0, PT, R0, UR5, PT ;  /* 0x0000000500007c0c */ /* 0x000fe4000bf06070 */
[----:B-1----:R-:W-:Y:S02]  /*0300*/  PRMT R4, RZ, 0x7610, R4 ;  /* 0x00007610ff047816 */ /* 0x002fe40000000004 */
[----:B-----5:R-:W-:Y:S02]  /*0310*/  @!P2 ISETP.NE.AND P1, PT, R3, RZ, PT ;  /* 0x000000ff0300a20c */ /* 0x020fe40003f25270 */
[----:B------:R-:W-:Y:S02]  /*0320*/  @!P2 ISETP.NE.AND P6, PT, R8, RZ, PT ;  /* 0x000000ff0800a20c */ /* 0x000fe40003fc5270 */
[----:B------:R-:W-:Y:S01]  /*0330*/  PRMT R3, RZ, 0x7610, R3 ;  /* 0x00007610ff037816 */ /* 0x000fe20000000003 */
[----:B------:R-:W1:Y:S01]  /*0340*/  LDC.64 R8, c[0x0][0x390] ;  /* 0x0000e400ff087b82 */ /* 0x000e620000000a00 */
[----:B------:R-:W-:-:S02]  /*0350*/  @!P2 SEL R4, RZ, 0x1, !P1 ;  /* 0x00000001ff04a807 */ /* 0x000fc40004800000 */
[----:B------:R-:W-:Y:S02]  /*0360*/  @!P2 SEL R3, RZ, 0x1, !P6 ;  /* 0x00000001ff03a807 */ /* 0x000fe40007000000 */
[C---:B--2---:R-:W-:Y:S02]  /*0370*/  @!P4 IADD3 R6, P2, PT, R21.reuse, R6, RZ ;  /* 0x000000061506c210 */ /* 0x044fe40007f5e0ff */
[----:B----4-:R-:W-:Y:S01]  /*0380*/  @!P4 IADD3 R12, P6, PT, R21, R12, RZ ;  /* 0x0000000c150cc210 */ /* 0x010fe20007fde0ff */
[----:B------:R-:W-:Y:S01]  /*0390*/  @!P0 VIADD R21, R0, UR4 ;  /* 0x0000000400158c36 */ /* 0x000fe20008000000 */
[----:B---3--:R-:W-:Y:S01]  /*03a0*/  @!P3 ISETP.NE.AND P1, PT, R20, RZ, PT ;  /* 0x000000ff1400b20c */ /* 0x008fe20003f25270 */
[----:B------:R-:W-:Y:S01]  /*03b0*/  @!P0 VIADD R0, R0, 0x80 ;  /* 0x0000008000008836 */ /* 0x000fe20000000000 */
[----:B------:R-:W-:Y:S01]  /*03c0*/  PRMT R20, RZ, 0x7610, R20 ;  /* 0x00007610ff147816 */ /* 0x000fe20000000014 */
[----:B------:R-:W-:Y:S01]  /*03d0*/  @!P4 IMAD.X R7, RZ, RZ, R7, P2 ;  /* 0x000000ffff07c224 */ /* 0x000fe200010e0607 */
[----:B------:R-:W-:-:S02]  /*03e0*/  @!P3 SEL R20, RZ, 0x1, !P1 ;  /* 0x00000001ff14b807 */ /* 0x000fc40004800000 */
[C---:B------:R-:W-:Y:S02]  /*03f0*/  @!P5 IADD3 R14, P2, PT, R23.reuse, R14, RZ ;  /* 0x0000000e170ed210 */ /* 0x040fe40007f5e0ff */
[C---:B------:R-:W-:Y:S01]  /*0400*/  ISETP.GE.U32.AND P1, PT, R0.reuse, UR5, PT ;  /* 0x0000000500007c0c */ /* 0x040fe2000bf26070 */
[----:B------:R-:W-:Y:S01]  /*0410*/  @!P4 IMAD.X R13, RZ, RZ, R13, P6 ;  /* 0x000000ffff0dc224 */ /* 0x000fe200030e060d */
[----:B------:R-:W-:Y:S01]  /*0420*/  @!P5 IADD3 R16, P6, PT, R23, R16, RZ ;  /* 0x000000101710d210 */ /* 0x000fe20007fde0ff */
[----:B------:R-:W-:Y:S01]  /*0430*/  @!P5 IMAD.X R15, RZ, RZ, R15, P2 ;  /* 0x000000ffff0fd224 */ /* 0x000fe200010e060f */
[----:B------:R-:W-:Y:S01]  /*0440*/  @!P0 IADD3 R18, P2, PT, R21, R18, RZ ;  /* 0x0000001215128210 */ /* 0x000fe20007f5e0ff */
[----:B------:R-:W2:Y:S01]  /*0450*/  LDC.64 R22, c[0x0][0x398] ;  /* 0x0000e600ff167b82 */ /* 0x000ea20000000a00 */
[----:B------:R-:W3:Y:S01]  /*0460*/  @!P4 LDG.E.U8 R12, desc[UR12][R12.64] ;  /* 0x0000000c0c0cc981 */ /* 0x000ee2000c1e1100 */
[----:B------:R-:W-:Y:S01]  /*0470*/  @!P5 IMAD.X R17, RZ, RZ, R17, P6 ;  /* 0x000000ffff11d224 */ /* 0x000fe200030e0611 */
[----:B------:R-:W-:Y:S01]  /*0480*/  @!P3 ISETP.NE.AND P6, PT, R5, RZ, PT ;  /* 0x000000ff0500b20c */ /* 0x000fe20003fc5270 */
[----:B------:R-:W-:Y:S01]  /*0490*/  @!P0 IMAD.X R19, RZ, RZ, R19, P2 ;  /* 0x000000ffff138224 */ /* 0x000fe200010e0613 */
[----:B0-----:R-:W-:Y:S01]  /*04a0*/  @!P0 IADD3 R10, P2, PT, R21, R10, RZ ;  /* 0x0000000a150a8210 */ /* 0x001fe20007f5e0ff */
[----:B------:R0:W4:Y:S02]  /*04b0*/  @!P4 LDG.E.U8 R6, desc[UR12][R6.64] ;  /* 0x0000000c0606c981 */ /* 0x000124000c1e1100 */
[----:B------:R-:W-:-:S02]  /*04c0*/  @!P1 VIADD R5, R0, UR4 ;  /* 0x0000000400059c36 */ /* 0x000fc40008000000 */
[----:B------:R-:W-:Y:S01]  /*04d0*/  @!P0 IMAD.X R11, RZ, RZ, R11, P2 ;  /* 0x000000ffff0b8224 */ /* 0x000fe200010e060b */
[----:B------:R-:W5:Y:S01]  /*04e0*/  @!P5 LDG.E.U8 R14, desc[UR12][R14.64] ;  /* 0x0000000c0e0ed981 */ /* 0x000f62000c1e1100 */
[----:B------:R-:W-:Y:S01]  /*04f0*/  @!P1 VIADD R0, R0, 0x80 ;  /* 0x0000008000009836 */ /* 0x000fe20000000000 */
[----:B-1----:R-:W-:Y:S02]  /*0500*/  @!P1 IADD3 R8, P2, PT, R5, R8, RZ ;  /* 0x0000000805089210 */ /* 0x002fe40007f5e0ff */
[----:B------:R-:W5:Y:S03]  /*0510*/  @!P0 LDG.E.U8 R10, desc[UR12][R10.64] ;  /* 0x0000000c0a0a8981 */ /* 0x000f66000c1e1100 */
[----:B------:R-:W-:Y:S01]  /*0520*/  @!P1 IMAD.X R9, RZ, RZ, R9, P2 ;  /* 0x000000ffff099224 */ /* 0x000fe200010e0609 */
[----:B------:R-:W-:Y:S01]  /*0530*/  ISETP.GE.U32.AND P2, PT, R0, UR5, PT ;  /* 0x0000000500007c0c */ /* 0x000fe2000bf46070 */
[----:B------:R-:W5:Y:S01]  /*0540*/  @!P5 LDG.E.U8 R16, desc[UR12][R16.64] ;  /* 0x0000000c1010d981 */ /* 0x000f62000c1e1100 */
[----:B0-----:R-:W-:-:S02]  /*0550*/  PRMT R7, RZ, 0x7610, R7 ;  /* 0x00007610ff077816 */ /* 0x001fc40000000007 */
[----:B------:R-:W-:Y:S01]  /*0560*/  @!P3 SEL R7, RZ, 0x1, !P6 ;  /* 0x00000001ff07b807 */ /* 0x000fe20007000000 */
[----:B------:R-:W5:Y:S01]  /*0570*/  @!P0 LDG.E.U8 R18, desc[UR12][R18.64] ;  /* 0x0000000c12128981 */ /* 0x000f62000c1e1100 */
[----:B--2---:R-:W-:-:S03]  /*0580*/  @!P1 IADD3 R22, P6, PT, R5, R22, RZ ;  /* 0x0000001605169210 */ /* 0x004fc60007fde0ff */
[----:B------:R0:W2:Y:S04]  /*0590*/  @!P1 LDG.E.U8 R5, desc[UR12][R8.64] ;  /* 0x0000000c08059981 */ /* 0x0000a8000c1e1100 */
[C---:B------:R-:W-:Y:S02]  /*05a0*/  @!P2 VIADD R13, R0.reuse, UR4 ;  /* 0x00000004000dac36 */ /* 0x040fe40008000000 */
[----:B------:R-:W-:Y:S01]  /*05b0*/  @!P2 VIADD R0, R0, 0x80 ;  /* 0x000000800000a836 */ /* 0x000fe20000000000 */
[----:B0-----:R-:W0:Y:S04]  /*05c0*/  LDC.64 R8, c[0x0][0x398] ;  /* 0x0000e600ff087b82 */ /* 0x001e280000000a00 */
[----:B------:R-:W-:Y:S01]  /*05d0*/  ISETP.GE.U32.AND P3, PT, R0, UR5, PT ;  /* 0x0000000500007c0c */ /* 0x000fe2000bf66070 */
[----:B------:R-:W-:Y:S01]  /*05e0*/  @!P1 IMAD.X R23, RZ, RZ, R23, P6 ;  /* 0x000000ffff179224 */ /* 0x000fe200030e0617 */
[----:B------:R-:W-:-:S04]  /*05f0*/  @!P2 IADD3 R24, P6, PT, R13, R24, RZ ;  /* 0x000000180d18a210 */ /* 0x000fc80007fde0ff */
[----:B------:R-:W2:Y:S01]  /*0600*/  @!P1 LDG.E.U8 R22, desc[UR12][R22.64] ;  /* 0x0000000c16169981 */ /* 0x000ea2000c1e1100 */
[----:B------:R-:W-:Y:S01]  /*0610*/  @!P2 IMAD.X R25, RZ, RZ, R25, P6 ;  /* 0x000000ffff19a224 */ /* 0x000fe200030e0619 */
[----:B------:R-:W-:-:S04]  /*0620*/  @!P2 IADD3 R26, P6, PT, R13, R26, RZ ;  /* 0x0000001a0d1aa210 */ /* 0x000fc80007fde0ff */
[----:B------:R-:W2:Y:S01]  /*0630*/  @!P2 LDG.E.U8 R24, desc[UR12][R24.64] ;  /* 0x0000000c1818a981 */ /* 0x000ea2000c1e1100 */
[----:B------:R-:W-:Y:S02]  /*0640*/  @!P3 VIADD R11, R0, UR4 ;  /* 0x00000004000bbc36 */ /* 0x000fe40008000000 */
[----:B------:R-:W-:-:S03]  /*0650*/  @!P2 IMAD.X R27, RZ, RZ, R27, P6 ;  /* 0x000000ffff1ba224 */ /* 0x000fc600030e061b */
[C---:B------:R-:W-:Y:S02]  /*0660*/  @!P3 IADD3 R28, P6, PT, R11.reuse, R28, RZ ;  /* 0x0000001c0b1cb210 */ /* 0x040fe40007fde0ff */
[----:B------:R-:W2:Y:S03]  /*0670*/  @!P2 LDG.E.U8 R26, desc[UR12][R26.64] ;  /* 0x0000000c1a1aa981 */ /* 0x000ea6000c1e1100 */
[----:B------:R-:W-:Y:S01]  /*0680*/  @!P3 IMAD.X R29, RZ, RZ, R29, P6 ;  /* 0x000000ffff1db224 */ /* 0x000fe200030e061d */
[----:B0-----:R-:W-:-:S04]  /*0690*/  @!P3 IADD3 R8, P6, PT, R11, R8, RZ ;  /* 0x000000080b08b210 */ /* 0x001fc80007fde0ff */
[----:B------:R-:W2:Y:S01]  /*06a0*/  @!P3 LDG.E.U8 R28, desc[UR12][R28.64] ;  /* 0x0000000c1c1cb981 */ /* 0x000ea2000c1e1100 */
[----:B------:R-:W-:-:S05]  /*06b0*/  @!P3 IMAD.X R9, RZ, RZ, R9, P6 ;  /* 0x000000ffff09b224 */ /* 0x000fca00030e0609 */
[----:B------:R0:W2:Y:S01]  /*06c0*/  @!P3 LDG.E.U8 R8, desc[UR12][R8.64] ;  /* 0x0000000c0808b981 */ /* 0x0000a2000c1e1100 */
[----:B------:R-:W-:Y:S02]  /*06d0*/  PRMT R0, RZ, 0x7610, R0 ;  /* 0x00007610ff007816 */ /* 0x000fe40000000000 */
[----:B------:R-:W-:Y:S02]  /*06e0*/  PRMT R11, R3, 0x9910, RZ ;  /* 0x00009910030b7816 */ /* 0x000fe400000000ff */
[----:B------:R-:W-:Y:S02]  /*06f0*/  PRMT R3, RZ, 0x7610, R3 ;  /* 0x00007610ff037816 */ /* 0x000fe40000000003 */
[----:B0-----:R-:W-:Y:S02]  /*0700*/  PRMT R9, RZ, 0x7610, R9 ;  /* 0x00007610ff097816 */ /* 0x001fe40000000009 */
[----:B------:R-:W-:Y:S01]  /*0710*/  PRMT R13, R20, 0x9910, RZ ;  /* 0x00009910140d7816 */ /* 0x000fe200000000ff */
[----:B------:R-:W-:Y:S04]  /*0720*/  BSSY.RECONVERGENT B0, `(.L_x_1227) ;  /* 0x000007f000007945 */ /* 0x000fe80003800200 */
[----:B------:R-:W-:Y:S01]  /*0730*/  BSSY.RELIABLE B1, `(.L_x_1228) ;  /* 0x0000076000017945 */ /* 0x000fe20003800100 */
[----:B----4-:R-:W-:-:S04]  /*0740*/  @!P4 ISETP.NE.AND P6, PT, R6, RZ, PT ;  /* 0x000000ff0600c20c */ /* 0x010fc80003fc5270 */
[----:B------:R-:W-:Y:S02]  /*0750*/  @!P4 SEL R0, RZ, 0x1, !P6 ;  /* 0x00000001ff00c807 */ /* 0x000fe40007000000 */
[----:B---3--:R-:W-:Y:S02]  /*0760*/  @!P4 ISETP.NE.AND P6, PT, R12, RZ, PT ;  /* 0x000000ff0c00c20c */ /* 0x008fe40003fc5270 */
[----:B------:R-:W-:Y:S02]  /*0770*/  PRMT R6, RZ, 0x7610, R6 ;  /* 0x00007610ff067816 */ /* 0x000fe40000000006 */
[----:B------:R-:W-:Y:S02]  /*0780*/  @!P4 SEL R6, RZ, 0x1, !P6 ;  /* 0x00000001ff06c807 */ /* 0x000fe40007000000 */
[----:B-----5:R-:W-:Y:S02]  /*0790*/  @!P5 ISETP.NE.AND P4, PT, R14, RZ, PT ;  /* 0x000000ff0e00d20c */ /* 0x020fe40003f85270 */
[----:B------:R-:W-:-:S02]  /*07a0*/  @!P5 ISETP.NE.AND P6, PT, R16, RZ, PT ;  /* 0x000000ff1000d20c */ /* 0x000fc40003fc5270 */
[----:B------:R-:W-:Y:S02]  /*07b0*/  PRMT R12, R4, 0x9910, RZ ;  /* 0x00009910040c7816 */ /* 0x000fe400000000ff */
[----:B------:R-:W-:Y:S02]  /*07c0*/  PRMT R4, RZ, 0x7610, R4 ;  /* 0x00007610ff047816 */ /* 0x000fe40000000004 */
[----:B------:R-:W-:Y:S02]  /*07d0*/  @!P5 SEL R9, RZ, 0x1, !P4 ;  /* 0x00000001ff09d807 */ /* 0x000fe40006000000 */
[----:B------:R-:W-:Y:S02]  /*07e0*/  @!P5 SEL R4, RZ, 0x1, !P6 ;  /* 0x00000001ff04d807 */ /* 0x000fe40007000000 */
[----:B------:R-:W-:Y:S02]  /*07f0*/  @!P0 ISETP.NE.AND P4, PT, R18, RZ, PT ;  /* 0x000000ff1200820c */ /* 0x000fe40003f85270 */
[----:B------:R-:W-:-:S02]  /*0800*/  @!P0 ISETP.NE.AND P6, PT, R10, RZ, PT ;  /* 0x000000ff0a00820c */ /* 0x000fc40003fc5270 */
[----:B------:R-:W-:Y:S02]  /*0810*/  ISETP.NE.AND P5, PT, R12, R11, PT ;  /* 0x0000000b0c00720c */ /* 0x000fe40003fa5270 */
[----:B------:R-:W-:Y:S02]  /*0820*/  PRMT R11, RZ, 0x7610, R11 ;  /* 0x00007610ff0b7816 */ /* 0x000fe4000000000b */
[----:B------:R-:W-:Y:S02]  /*0830*/  @!P0 SEL R3, RZ, 0x1, !P4 ;  /* 0x00000001ff038807 */ /* 0x000fe40006000000 */
[----:B------:R-:W-:Y:S02]  /*0840*/  @!P0 SEL R11, RZ, 0x1, !P6 ;  /* 0x00000001ff0b8807 */ /* 0x000fe40007000000 */
[----:B--2---:R-:W-:Y:S02]  /*0850*/  @!P1 ISETP.NE.AND P4, PT, R5, RZ, PT ;  /* 0x000000ff0500920c */ /* 0x004fe40003f85270 */
[----:B------:R-:W-:-:S02]  /*0860*/  PRMT R10, R7, 0x9910, RZ ;  /* 0x00009910070a7816 */ /* 0x000fc400000000ff */
[----:B------:R-:W-:Y:S02]  /*0870*/  @!P1 ISETP.NE.AND P6, PT, R22, RZ, PT ;  /* 0x000000ff1600920c */ /* 0x000fe40003fc5270 */
[----:B------:R-:W-:Y:S02]  /*0880*/  PRMT R0, R0, 0x9910, RZ ;  /* 0x0000991000007816 */ /* 0x000fe400000000ff */
[----:B------:R-:W-:Y:S02]  /*0890*/  PRMT R6, R6, 0x9910, RZ ;  /* 0x0000991006067816 */ /* 0x000fe400000000ff */
[----:B------:R-:W-:Y:S02]  /*08a0*/  PRMT R5, RZ, 0x7610, R5 ;  /* 0x00007610ff057816 */ /* 0x000fe40000000005 */
[----:B------:R-:W-:Y:S02]  /*08b0*/  PRMT R7, RZ, 0x7610, R7 ;  /* 0x00007610ff077816 */ /* 0x000fe40000000007 */
[----:B------:R-:W-:-:S02]  /*08c0*/  ISETP.NE.AND P0, PT, R13, R10, PT ;  /* 0x0000000a0d00720c */ /* 0x000fc40003f05270 */
[----:B------:R-:W-:Y:S02]  /*08d0*/  @!P1 SEL R5, RZ, 0x1, !P4 ;  /* 0x00000001ff059807 */ /* 0x000fe40006000000 */
[----:B------:R-:W-:Y:S02]  /*08e0*/  @!P1 SEL R7, RZ, 0x1, !P6 ;  /* 0x00000001ff079807 */ /* 0x000fe40007000000 */
[----:B------:R-:W-:Y:S02]  /*08f0*/  @!P2 ISETP.NE.AND P4, PT, R24, RZ, PT ;  /* 0x000000ff1800a20c */ /* 0x000fe40003f85270 */
[----:B------:R-:W-:Y:S02]  /*0900*/  @!P2 ISETP.NE.AND P6, PT, R26, RZ, PT ;  /* 0x000000ff1a00a20c */ /* 0x000fe40003fc5270 */
[----:B------:R-:W-:Y:S01]  /*0910*/  PRMT R13, R9, 0x9910, RZ ;  /* 0x00009910090d7816 */ /* 0x000fe200000000ff */
[----:B------:R-:W-:Y:S01]  /*0920*/  IMAD.MOV.U32 R9, RZ, RZ, R0 ;  /* 0x000000ffff097224 */ /* 0x000fe200078e0000 */
[----:B------:R-:W-:Y:S01]  /*0930*/  PRMT R12, R4, 0x9910, RZ ;  /* 0x00009910040c7816 */ /* 0x000fe200000000ff */
[----:B------:R-:W-:Y:S01]  /*0940*/  IMAD.MOV.U32 R4, RZ, RZ, R6 ;  /* 0x000000ffff047224 */ /* 0x000fe200078e0006 */
[----:B------:R-:W-:-:S02]  /*0950*/  PRMT R10, RZ, 0x7610, R10 ;  /* 0x00007610ff0a7816 */ /* 0x000fc4000000000a */
[----:B------:R-:W-:Y:S01]  /*0960*/  PRMT R0, RZ, 0x7610, R0 ;  /* 0x00007610ff007816 */ /* 0x000fe20000000000 */
[----:B------:R-:W-:Y:S01]  /*0970*/  IMAD.MOV.U32 R6, RZ, RZ, R12 ;  /* 0x000000ffff067224 */ /* 0x000fe200078e000c */
[----:B------:R-:W-:Y:S02]  /*0980*/  @!P2 SEL R10, RZ, 0x1, !P4 ;  /* 0x00000001ff0aa807 */ /* 0x000fe40006000000 */
[----:B------:R-:W-:Y:S02]  /*0990*/  @!P2 SEL R0, RZ, 0x1, !P6 ;  /* 0x00000001ff00a807 */ /* 0x000fe40007000000 */
[----:B------:R-:W-:Y:S02]  /*09a0*/  @!P3 ISETP.NE.AND P2, PT, R28, RZ, PT ;  /* 0x000000ff1c00b20c */ /* 0x000fe40003f45270 */
[----:B------:R-:W-:Y:S02]  /*09b0*/  @!P3 ISETP.NE.AND P6, PT, R8, RZ, PT ;  /* 0x000000ff0800b20c */ /* 0x000fe40003fc5270 */
[----:B------:R-:W-:-:S02]  /*09c0*/  ISETP.NE.AND P1, PT, R9, R4, PT ;  /* 0x000000040900720c */ /* 0x000fc40003f25270 */
[----:B------:R-:W-:Y:S02]  /*09d0*/  PRMT R9, R3, 0x9910, RZ ;  /* 0x0000991003097816 */ /* 0x000fe400000000ff */
[----:B------:R-:W-:Y:S02]  /*09e0*/  PRMT R3, RZ, 0x7610, R3 ;  /* 0x00007610ff037816 */ /* 0x000fe40000000003 */
[----:B------:R-:W-:Y:S02]  /*09f0*/  PRMT R4, RZ, 0x7610, R4 ;  /* 0x00007610ff047816 */ /* 0x000fe40000000004 */
[----:B------:R-:W-:Y:S02]  /*0a00*/  @!P3 SEL R3, RZ, 0x1, !P2 ;  /* 0x00000001ff03b807 */ /* 0x000fe40005000000 */
[----:B------:R-:W-:Y:S02]  /*0a10*/  @!P3 SEL R4, RZ, 0x1, !P6 ;  /* 0x00000001ff04b807 */ /* 0x000fe40007000000 */
[----:B------:R-:W-:-:S02]  /*0a20*/  ISETP.NE.AND P4, PT, R13, R6, PT ;  /* 0x000000060d00720c */ /* 0x000fc40003f85270 */
[----:B------:R-:W-:Y:S02]  /*0a30*/  PRMT R6, R11, 0x9910, RZ ;  /* 0x000099100b067816 */ /* 0x000fe400000000ff */
[----:B------:R-:W-:Y:S02]  /*0a40*/  PRMT R8, R5, 0x9910, RZ ;  /* 0x0000991005087816 */ /* 0x000fe400000000ff */
[----:B------:R-:W-:Y:S02]  /*0a50*/  PRMT R5, R7, 0x9910, RZ ;  /* 0x0000991007057816 */ /* 0x000fe400000000ff */
[----:B------:R-:W-:Y:S02]  /*0a60*/  PRMT R7, R3, 0x9910, RZ ;  /* 0x0000991003077816 */ /* 0x000fe400000000ff */
[----:B------:R-:W-:Y:S02]  /*0a70*/  PRMT R4, R4, 0x9910, RZ ;  /* 0x0000991004047816 */ /* 0x000fe400000000ff */
[----:B------:R-:W-:-:S02]  /*0a80*/  ISETP.NE.AND P2, PT, R9, R6, PT ;  /* 0x000000060900720c */ /* 0x000fc40003f45270 */
[----:B------:R-:W-:Y:S02]  /*0a90*/  SEL R9, RZ, 0x1, !P5 ;  /* 0x00000001ff097807 */ /* 0x000fe40006800000 */
[----:B------:R-:W-:Y:S02]  /*0aa0*/  ISETP.NE.AND P5, PT, R7, R4, PT ;  /* 0x000000040700720c */ /* 0x000fe40003fa5270 */
[----:B------:R-:W-:Y:S02]  /*0ab0*/  SEL R7, RZ, 0x1, !P0 ;  /* 0x00000001ff077807 */ /* 0x000fe40004000000 */
[----:B------:R-:W-:Y:S02]  /*0ac0*/  ISETP.GE.U32.AND P0, PT, R2, UR5, PT ;  /* 0x0000000502007c0c */ /* 0x000fe4000bf06070 */
[----:B------:R-:W-:Y:S01]  /*0ad0*/  PRMT R10, R10, 0x9910, RZ ;  /* 0x000099100a0a7816 */ /* 0x000fe200000000ff */
[----:B------:R-:W-:Y:S01]  /*0ae0*/  IMAD.MOV.U32 R6, RZ, RZ, R8 ;  /* 0x000000ffff067224 */ /* 0x000fe200078e0008 */
[----:B------:R-:W-:-:S03]  /*0af0*/  PRMT R0, R0, 0x9910, RZ ;  /* 0x0000991000007816 */ /* 0x000fc600000000ff */
[----:B------:R-:W-:Y:S01]  /*0b00*/  IMAD.MOV.U32 R3, RZ, RZ, R10 ;  /* 0x000000ffff037224 */ /* 0x000fe200078e000a */
[----:B------:R-:W-:-:S04]  /*0b10*/  ISETP.NE.AND P6, PT, R6, R5, PT ;  /* 0x000000050600720c */ /* 0x000fc80003fc5270 */
[----:B------:R-:W-:Y:S02]  /*0b20*/  ISETP.NE.AND P3, PT, R3, R0, PT ;  /* 0x000000000300720c */ /* 0x000fe40003f65270 */
[----:B------:R-:W-:Y:S02]  /*0b30*/  SEL R11, RZ, 0x1, !P1 ;  /* 0x00000001ff0b7807 */ /* 0x000fe40004800000 */
[----:B------:R-:W-:Y:S02]  /*0b40*/  SEL R13, RZ, 0x1, !P4 ;  /* 0x00000001ff0d7807 */ /* 0x000fe40006000000 */
[----:B------:R-:W-:Y:S02]  /*0b50*/  SEL R15, RZ, 0x1, !P2 ;  /* 0x00000001ff0f7807 */ /* 0x000fe40005000000 */
[----:B------:R-:W-:Y:S02]  /*0b60*/  SEL R17, RZ, 0x1, !P6 ;  /* 0x00000001ff117807 */ /* 0x000fe40007000000 */
[----:B------:R-:W-:-:S02]  /*0b70*/  SEL R3, RZ, 0x1, !P3 ;  /* 0x00000001ff037807 */ /* 0x000fc40005800000 */
        /* <DEDUP_REMOVED lines=16> */
.L_x_1229:
        /* <DEDUP_REMOVED lines=8> */
.L_x_1230:
        /* <DEDUP_REMOVED lines=8> */
.L_x_1231:
        /* <DEDUP_REMOVED lines=8> */
.L_x_1232:
        /* <DEDUP_REMOVED lines=9> */
.L_x_1233:
[----:B------:R-:W-:Y:S05]  /*0e90*/  BSYNC.RELIABLE B1 ;  /* 0x0000000000017941 */ /* 0x000fea0003800100 */
.L_x_1228:
[----:B------:R-:W-:-:S13]  /*0ea0*/  ISETP.GE.U32.AND P0, PT, R2, UR5, PT ;  /* 0x0000000502007c0c */ /* 0x000fda000bf06070 */
[----:B0-----:R-:W0:Y:S01]  /*0eb0*/  @!P0 LDC.64 R6, c[0x0][0x388] ;  /* 0x0000e200ff068b82 */ /* 0x001e220000000a00 */
[C---:B-12---:R-:W-:Y:S02]  /*0ec0*/  @!P0 VIADD R5, R2.reuse, UR4 ;  /* 0x0000000402058c36 */ /* 0x046fe40008000000 */
[----:B------:R-:W-:-:S03]  /*0ed0*/  @!P0 VIADD R2, R2, 0x80 ;  /* 0x0000008002028836 */ /* 0x000fc60000000000 */
[----:B0-----:R-:W-:-:S05]  /*0ee0*/  @!P0 IADD3 R4, P1, PT, R5, R6, RZ ;  /* 0x0000000605048210 */ /* 0x001fca0007f3e0ff */
[----:B------:R-:W-:-:S05]  /*0ef0*/  @!P0 IMAD.X R5, RZ, RZ, R7, P1 ;  /* 0x000000ffff058224 */ /* 0x000fca00008e0607 */
[----:B------:R3:W-:Y:S03]  /*0f00*/  @!P0 STG.E.U8 desc[UR12][R4.64], R3 ;  /* 0x0000000304008986 */ /* 0x0007e6000c10110c */
.L_x_1234:
[----:B------:R-:W-:Y:S05]  /*0f10*/  BSYNC.RECONVERGENT B0 ;  /* 0x0000000000007941 */ /* 0x000fea0003800200 */
.L_x_1227:
[----:B------:R-:W-:Y:S05]  /*0f20*/  WARPSYNC.ALL ;  /* 0x0000000000007948 */ /* 0x000fea0003800000 */
[----:B------:R-:W-:-:S13]  /*0f30*/  ISETP.GE.U32.AND P0, PT, R2, UR5, PT ;  /* 0x0000000502007c0c */ /* 0x000fda000bf06070 */
[----:B------:R-:W-:Y:S05]  /*0f40*/  @P0 EXIT ;  /* 0x000000000000094d */ /* 0x000fea0003800000 */
[----:B------:R-:W4:Y:S01]  /*0f50*/  LDCU.64 UR6, c[0x0][0x388] ;  /* 0x00007100ff0677ac */ /* 0x000f220008000a00 */
[----:B------:R-:W-:-:S05]  /*0f60*/  VIADD R2, R2, UR4 ;  /* 0x0000000402027c36 */ /* 0x000fca0008000000 */
[----:B----4-:R-:W-:-:S05]  /*0f70*/  IADD3 R2, P0, PT, R2, UR6, RZ ;  /* 0x0000000602027c10 */ /* 0x010fca000ff1e0ff */
[----:B---3--:R-:W-:-:S05]  /*0f80*/  IMAD.X R3, RZ, RZ, UR7, P0 ;  /* 0x00000007ff037e24 */ /* 0x008fca00080e06ff */
[----:B------:R-:W-:Y:S01]  /*0f90*/  STG.E.U8 desc[UR12][R2.64], R0 ;  /* 0x0000000002007986 */ /* 0x000fe2000c10110c */
[----:B------:R-:W-:Y:S05]  /*0fa0*/  EXIT ;  /* 0x000000000000794d */ /* 0x000fea0003800000 */
.L_x_1226:
[----:B------:R-:W0:Y:S01]  /*0fb0*/  LDCU.128 UR8, c[0x0][0x390] ;  /* 0x00007200ff0877ac */ /* 0x000e220008000c00 */
[----:B------:R-:W1:Y:S01]  /*0fc0*/  S2R R17, SR_TID.X ;  /* 0x0000000000117919 */ /* 0x000e620000002100 */
[----:B0-----:R-:W-:-:S04]  /*0fd0*/  UIADD3 UR6, UP0, UPT, UR4, UR10, URZ ;  /* 0x0000000a04067290 */ /* 0x001fc8000ff1e0ff */
[----:B------:R-:W-:Y:S02]  /*0fe0*/  UIADD3.X UR7, UPT, UPT, URZ, UR11, URZ, UP0, !UPT ;  /* 0x0000000bff077290 */ /* 0x000fe400087fe4ff */
[----:B------:R-:W-:Y:S01]  /*0ff0*/  UIADD3 UR8, UP0, UPT, UR4, UR8, URZ ;  /* 0x0000000804087290 */ /* 0x000fe2000ff1e0ff */
[----:B------:R-:W-:-:S03]  /*1000*/  IMAD.U32 R2, RZ, RZ, UR6 ;  /* 0x00000006ff027e24 */ /* 0x000fc6000f8e00ff */
[----:B------:R-:W-:Y:S01]  /*1010*/  UIADD3.X UR6, UPT, UPT, URZ, UR9, URZ, UP0, !UPT ;  /* 0x00000009ff067290 */ /* 0x000fe200087fe4ff */
[----:B------:R-:W-:Y:S02]  /*1020*/  IMAD.U32 R3, RZ, RZ, UR7 ;  /* 0x00000007ff037e24 */ /* 0x000fe4000f8e00ff */
[----:B------:R-:W-:Y:S02]  /*1030*/  IMAD.U32 R4, RZ, RZ, UR8 ;  /* 0x00000008ff047e24 */ /* 0x000fe4000f8e00ff */
[----:B-1----:R-:W-:-:S04]  /*1040*/  IMAD.WIDE.U32 R2, R17, 0x2, R2 ;  /* 0x0000000211027825 */ /* 0x002fc800078e0002 */
[----:B------:R-:W-:Y:S01]  /*1050*/  IMAD.U32 R5, RZ, RZ, UR6 ;  /* 0x00000006ff057e24 */ /* 0x000fe2000f8e00ff */
[----:B------:R-:W2:Y:S01]  /*1060*/  LDG.E.U16 R8, desc[UR12][R2.64] ;  /* 0x0000000c02087981 */ /* 0x000ea2000c1e1500 */
[----:B------:R-:W0:Y:S01]  /*1070*/  LDCU.64 UR6, c[0x0][0x388] ;  /* 0x00007100ff0677ac */ /* 0x000e220008000a00 */
[----:B------:R-:W-:Y:S02]  /*1080*/  IMAD.WIDE.U32 R4, R17, 0x2, R4 ;  /* 0x0000000211047825 */ /* 0x000fe400078e0004 */
[----:B------:R-:W3:Y:S04]  /*1090*/  LDG.E.U16 R13, desc[UR12][R2.64+0x100] ;  /* 0x0001000c020d7981 */ /* 0x000ee8000c1e1500 */
[----:B------:R-:W4:Y:S04]  /*10a0*/  LDG.E.U16 R9, desc[UR12][R4.64] ;  /* 0x0000000c04097981 */ /* 0x000f28000c1e1500 */
[----:B------:R-:W5:Y:S04]  /*10b0*/  LDG.E.U16 R10, desc[UR12][R4.64+0x100] ;  /* 0x0001000c040a7981 */ /* 0x000f68000c1e1500 */
[----:B------:R-:W5:Y:S04]  /*10c0*/  LDG.E.U16 R14, desc[UR12][R2.64+0x200] ;  /* 0x0002000c020e7981 */ /* 0x000f68000c1e1500 */
[----:B------:R1:W5:Y:S04]  /*10d0*/  LDG.E.U16 R15, desc[UR12][R2.64+0x300] ;  /* 0x0003000c020f7981 */ /* 0x000368000c1e1500 */
[----:B------:R-:W5:Y:S04]  /*10e0*/  LDG.E.U16 R11, desc[UR12][R4.64+0x200] ;  /* 0x0002000c040b7981 */ /* 0x000f68000c1e1500 */
[----:B------:R3:W5:Y:S01]  /*10f0*/  LDG.E.U16 R12, desc[UR12][R4.64+0x300] ;  /* 0x0003000c040c7981 */ /* 0x000762000c1e1500 */
[----:B0-----:R-:W-:-:S04]  /*1100*/  UIADD3 UR6, UP0, UPT, UR4, UR6, URZ ;  /* 0x0000000604067290 */ /* 0x001fc8000ff1e0ff */
[----:B------:R-:W-:Y:S02]  /*1110*/  UIADD3.X UR7, UPT, UPT, URZ, UR7, URZ, UP0, !UPT ;  /* 0x00000007ff077290 */ /* 0x000fe400087fe4ff */
[----:B------:R-:W-:-:S04]  /*1120*/  IMAD.U32 R6, RZ, RZ, UR6 ;  /* 0x00000006ff067e24 */ /* 0x000fc8000f8e00ff */
[----:B------:R-:W-:Y:S02]  /*1130*/  IMAD.U32 R7, RZ, RZ, UR7 ;  /* 0x00000007ff077e24 */ /* 0x000fe4000f8e00ff */
[----:B-1----:R-:W-:Y:S01]  /*1140*/  IMAD.WIDE.U32 R2, R17, 0x2, R6 ;  /* 0x0000000211027825 */ /* 0x002fe200078e0006 */
[----:B--2---:R-:W-:Y:S02]  /*1150*/  PRMT R0, R8, 0x7770, RZ ;  /* 0x0000777008007816 */ /* 0x004fe400000000ff */
[----:B---3--:R-:W-:Y:S02]  /*1160*/  PRMT R5, R13, 0x7770, RZ ;  /* 0x000077700d057816 */ /* 0x008fe400000000ff */
[----:B------:R-:W-:Y:S02]  /*1170*/  ISETP.NE.AND P5, PT, R0, RZ, PT ;  /* 0x000000ff0000720c */ /* 0x000fe40003fa5270 */
[----:B----4-:R-:W-:Y:S02]  /*1180*/  PRMT R0, R9, 0x7770, RZ ;  /* 0x0000777009007816 */ /* 0x010fe400000000ff */
[----:B------:R-:W-:-:S02]  /*1190*/  PRMT R4, R13, 0x7771, RZ ;  /* 0x000077710d047816 */ /* 0x000fc400000000ff */
[----:B------:R-:W-:Y:S02]  /*11a0*/  PRMT R8, R8, 0x7771, RZ ;  /* 0x0000777108087816 */ /* 0x000fe400000000ff */
[----:B------:R-:W-:Y:S02]  /*11b0*/  ISETP.NE.AND P1, PT, R5, RZ, PT ;  /* 0x000000ff0500720c */ /* 0x000fe40003f25270 */
[----:B-----5:R-:W-:Y:S02]  /*11c0*/  PRMT R5, R10, 0x7770, RZ ;  /* 0x000077700a057816 */ /* 0x020fe400000000ff */
[----:B------:R-:W-:Y:S02]  /*11d0*/  ISETP.NE.XOR P5, PT, R0, RZ, P5 ;  /* 0x000000ff0000720c */ /* 0x000fe40002fa5a70 */
[----:B------:R-:W-:Y:S02]  /*11e0*/  ISETP.NE.AND P2, PT, R4, RZ, PT ;  /* 0x000000ff0400720c */ /* 0x000fe40003f45270 */
[----:B------:R-:W-:-:S02]  /*11f0*/  ISETP.NE.AND P0, PT, R8, RZ, PT ;  /* 0x000000ff0800720c */ /* 0x000fc40003f05270 */
[----:B------:R-:W-:Y:S02]  /*1200*/  PRMT R0, R9, 0x7771, RZ ;  /* 0x0000777109007816 */ /* 0x000fe400000000ff */
[----:B------:R-:W-:Y:S02]  /*1210*/  PRMT R4, R10, 0x7771, RZ ;  /* 0x000077710a047816 */ /* 0x000fe400000000ff */
[----:B------:R-:W-:Y:S02]  /*1220*/  ISETP.NE.XOR P1, PT, R5, RZ, P1 ;  /* 0x000000ff0500720c */ /* 0x000fe40000f25a70 */
[----:B------:R-:W-:Y:S02]  /*1230*/  PRMT R5, R14, 0x7770, RZ ;  /* 0x000077700e057816 */ /* 0x000fe400000000ff */
[----:B------:R-:W-:Y:S02]  /*1240*/  ISETP.NE.XOR P0, PT, R0, RZ, P0 ;  /* 0x000000ff0000720c */ /* 0x000fe40000705a70 */
[----:B------:R-:W-:-:S02]  /*1250*/  ISETP.NE.XOR P2, PT, R4, RZ, P2 ;  /* 0x000000ff0400720c */ /* 0x000fc40001745a70 */
[----:B------:R-:W-:Y:S02]  /*1260*/  PRMT R0, R14, 0x7771, RZ ;  /* 0x000077710e007816 */ /* 0x000fe400000000ff */
[C---:B------:R-:W-:Y:S02]  /*1270*/  PRMT R6, R15.reuse, 0x7770, RZ ;  /* 0x000077700f067816 */ /* 0x040fe400000000ff */
[----:B------:R-:W-:Y:S02]  /*1280*/  PRMT R4, R15, 0x7771, RZ ;  /* 0x000077710f047816 */ /* 0x000fe400000000ff */
[----:B------:R-:W-:Y:S02]  /*1290*/  ISETP.NE.AND P6, PT, R5, RZ, PT ;  /* 0x000000ff0500720c */ /* 0x000fe40003fc5270 */
[----:B------:R-:W-:Y:S02]  /*12a0*/  SEL R5, RZ, 0x1, !P5 ;  /* 0x00000001ff057807 */ /* 0x000fe40006800000 */
[----:B------:R-:W-:-:S02]  /*12b0*/  ISETP.NE.AND P3, PT, R0, RZ, PT ;  /* 0x000000ff0000720c */ /* 0x000fc40003f65270 */
[----:B------:R-:W-:Y:S02]  /*12c0*/  ISETP.NE.AND P4, PT, R6, RZ, PT ;  /* 0x000000ff0600720c */ /* 0x000fe40003f85270 */
[----:B------:R-:W-:Y:S02]  /*12d0*/  ISETP.NE.AND P5, PT, R4, RZ, PT ;  /* 0x000000ff0400720c */ /* 0x000fe40003fa5270 */
[C---:B------:R-:W-:Y:S02]  /*12e0*/  PRMT R6, R11.reuse, 0x7770, RZ ;  /* 0x000077700b067816 */ /* 0x040fe400000000ff */
[----:B------:R-:W-:Y:S02]  /*12f0*/  PRMT R0, R11, 0x7771, RZ ;  /* 0x000077710b007816 */ /* 0x000fe400000000ff */
[C---:B------:R-:W-:Y:S02]  /*1300*/  PRMT R7, R12.reuse, 0x7770, RZ ;  /* 0x000077700c077816 */ /* 0x040fe400000000ff */
[----:B------:R-:W-:-:S02]  /*1310*/  PRMT R4, R12, 0x7771, RZ ;  /* 0x000077710c047816 */ /* 0x000fc400000000ff */
[----:B------:R-:W-:Y:S02]  /*1320*/  ISETP.NE.XOR P6, PT, R6, RZ, P6 ;  /* 0x000000ff0600720c */ /* 0x000fe400037c5a70 */
[----:B------:R-:W-:Y:S02]  /*1330*/  ISETP.NE.XOR P3, PT, R0, RZ, P3 ;  /* 0x000000ff0000720c */ /* 0x000fe40001f65a70 */
[----:B------:R-:W-:Y:S02]  /*1340*/  ISETP.NE.XOR P4, PT, R7, RZ, P4 ;  /* 0x000000ff0700720c */ /* 0x000fe40002785a70 */
[----:B------:R-:W-:Y:S02]  /*1350*/  ISETP.NE.XOR P5, PT, R4, RZ, P5 ;  /* 0x000000ff0400720c */ /* 0x000fe40002fa5a70 */
        /* <DEDUP_REMOVED lines=9> */
[----:B------:R-:W-:Y:S02]  /*13f0*/  PRMT R9, R9, 0x7604, R6 ;  /* 0x0000760409097816 */ /* 0x000fe40000000006 */
[----:B------:R-:W-:Y:S01]  /*1400*/  PRMT R11, R11, 0x7604, R8 ;  /* 0x000076040b0b7816 */ /* 0x000fe20000000008 */
[----:B------:R-:W-:Y:S04]  /*1410*/  STG.E.U16 desc[UR12][R2.64], R5 ;  /* 0x0000000502007986 */ /* 0x000fe8000c10150c */
[----:B------:R-:W-:Y:S04]  /*1420*/  STG.E.U16 desc[UR12][R2.64+0x100], R7 ;  /* 0x0001000702007986 */ /* 0x000fe8000c10150c */
[----:B------:R-:W-:Y:S04]  /*1430*/  STG.E.U16 desc[UR12][R2.64+0x200], R9 ;  /* 0x0002000902007986 */ /* 0x000fe8000c10150c */
[----:B------:R-:W-:Y:S01]  /*1440*/  STG.E.U16 desc[UR12][R2.64+0x300], R11 ;  /* 0x0003000b02007986 */ /* 0x000fe2000c10150c */
[----:B------:R-:W-:Y:S05]  /*1450*/  EXIT ;  /* 0x000000000000794d */ /* 0x000fea0003800000 */
.L_x_1235:
        /* <DEDUP_REMOVED lines=10> */
.L_x_26128:


//--------------------- .text._ZN2at6native29vectorized_elementwise_kernelILi4ENS0_13BinaryFunctorIbbbNS0_17BitwiseXorFunctorIbEEEESt5arrayIPcLm3EEEEviT0_T1_ --------------------------
	.section	.text._ZN2at6native29vectorized_elementwise_kernelILi4ENS0_13BinaryFunctorIbbbNS0_17BitwiseXorFunctorIbEEEESt5arrayIPcLm3EEEEviT0_T1_,"ax",@progbits
	.align	128
        .global         _ZN2at6native29vectorized_elementwise_kernelILi4ENS0_13BinaryFunctorIbbbNS0_17BitwiseXorFunctorIbEEEESt5arrayIPcLm3EEEEviT0_T1_
        .type           _ZN2at6native29vectorized_elementwise_kernelILi4ENS0_13BinaryFunctorIbbbNS0_17BitwiseXorFunctorIbEEEESt5arrayIPcLm3EEEEviT0_T1_,@function
        .size           _ZN2at6native29vectorized_elementwise_kernelILi4ENS0_13BinaryFunctorIbbbNS0_17BitwiseXorFunctorIbEEEESt5arrayIPcLm3EEEEviT0_T1_,(.L_x_26129 - _ZN2at6native29vectorized_elementwise_kernelILi4ENS0_13BinaryFunctorIbbbNS0_17BitwiseXorFunctorIbEEEESt5arrayIPcLm3EEEEviT0_T1_)
        .other          _ZN2at6native29vectorized_elementwise_kernelILi4ENS0_13BinaryFunctorIbbbNS0_17BitwiseXorFunctorIbEEEESt5arrayIPcLm3EEEEviT0_T1_,@"STO_CUDA_ENTRY STV_DEFAULT"
_ZN2at6native29vectorized_elementwise_kernelILi4ENS0_13BinaryFunctorIbbbNS0_17BitwiseXorFunctorIbEEEESt5arrayIPcLm3EEEEviT0_T1_:
.text._ZN2at6native29vectorized_elementwise_kernelILi4ENS0_13BinaryFunctorIbbbNS0_17BitwiseXorFunctorIbEEEESt5arrayIPcLm3EEEEviT0_T1_:
        /* <DEDUP_REMOVED lines=200> */
.L_x_1239:
        /* <DEDUP_REMOVED lines=8> */
.L_x_1240:
        /* <DEDUP_REMOVED lines=8> */
.L_x_1241:
        /* <DEDUP_REMOVED lines=8> */
.L_x_1242:
        /* <DEDUP_REMOVED lines=9> */
.L_x_1243:
[----:B------:R-:W-:Y:S05]  /*0e90*/  BSYNC.RELIABLE B1 ;  /* 0x0000000000017941 */ /* 0x000fea0003800100 */
.L_x_1238:
[----:B------:R-:W-:-:S13]  /*0ea0*/  ISETP.GE.U32.AND P0, PT, R2, UR5, PT ;  /* 0x0000000502007c0c */ /* 0x000fda000bf06070 */
[----:B0-----:R-:W0:Y:S01]  /*0eb0*/  @!P0 LDC.64 R6, c[0x0][0x388] ;  /* 0x0000e200ff068b82 */ /* 0x001e220000000a00 */
[C---:B-12---:R-:W-:Y:S02]  /*0ec0*/  @!P0 VIADD R5, R2.reuse, UR4 ;  /* 0x0000000402058c36 */ /* 0x046fe40008000000 */
[----:B------:R-:W-:-:S03]  /*0ed0*/  @!P0 VIADD R2, R2, 0x80 ;  /* 0x0000008002028836 */ /* 0x000fc60000000000 */
[----:B0-----:R-:W-:-:S05]  /*0ee0*/  @!P0 IADD3 R4, P1, PT, R5, R6, RZ ;  /* 0x0000000605048210 */ /* 0x001fca0007f3e0ff */
[----:B------:R-:W-:-:S05]  /*0ef0*/  @!P0 IMAD.X R5, RZ, RZ, R7, P1 ;  /* 0x000000ffff058224 */ /* 0x000fca00008e0607 */
[----:B------:R3:W-:Y:S03]  /*0f00*/  @!P0 STG.E.U8 desc[UR12][R4.64], R3 ;  /* 0x0000000304008986 */ /* 0x0007e6000c10110c */
.L_x_1244:
[----:B------:R-:W-:Y:S05]  /*0f10*/  BSYNC.RECONVERGENT B0 ;  /* 0x0000000000007941 */ /* 0x000fea0003800200 */
.L_x_1237:
        /* <DEDUP_REMOVED lines=9> */
.L_x_1236:
[----:B------:R-:W0:Y:S01]  /*0fb0*/  LDCU.128 UR8, c[0x0][0x390] ;  /* 0x00007200ff0877ac */ /* 0x000e220008000c00 */
[----:B------:R-:W1:Y:S01]  /*0fc0*/  S2R R0, SR_TID.X ;  /* 0x0000000000007919 */ /* 0x000e620000002100 */
[----:B0-----:R-:W-:-:S04]  /*0fd0*/  UIADD3 UR6, UP0, UPT, UR4, UR10, URZ ;  /* 0x0000000a04067290 */ /* 0x001fc8000ff1e0ff */
[----:B------:R-:W-:Y:S02]  /*0fe0*/  UIADD3.X UR7, UPT, UPT, URZ, UR11, URZ, UP0, !UPT ;  /* 0x0000000bff077290 */ /* 0x000fe400087fe4ff */
[----:B------:R-:W-:Y:S01]  /*0ff0*/  UIADD3 UR8, UP0, UPT, UR4, UR8, URZ ;  /* 0x0000000804087290 */ /* 0x000fe2000ff1e0ff */
[----:B------:R-:W-:-:S03]  /*1000*/  IMAD.U32 R4, RZ, RZ, UR6 ;  /* 0x00000006ff047e24 */ /* 0x000fc6000f8e00ff */
[----:B------:R-:W-:Y:S01]  /*1010*/  IMAD.U32 R5, RZ, RZ, UR7 ;  /* 0x00000007ff057e24 */ /* 0x000fe2000f8e00ff */
[----:B------:R-:W-:Y:S01]  /*1020*/  UIADD3.X UR6, UPT, UPT, URZ, UR9, URZ, UP0, !UPT ;  /* 0x00000009ff067290 */ /* 0x000fe200087fe4ff */
[----:B------:R-:W-:Y:S02]  /*1030*/  IMAD.U32 R2, RZ, RZ, UR8 ;  /* 0x00000008ff027e24 */ /* 0x000fe4000f8e00ff */
[----:B-1----:R-:W-:-:S04]  /*1040*/  IMAD.WIDE.U32 R4, R0, 0x4, R4 ;  /* 0x0000000400047825 */ /* 0x002fc800078e0004 */
[----:B------:R-:W-:Y:S01]  /*1050*/  IMAD.U32 R3, RZ, RZ, UR6 ;  /* 0x00000006ff037e24 */ /* 0x000fe2000f8e00ff */
[----:B------:R-:W2:Y:S03]  /*1060*/  LDG.E R7, desc[UR12][R4.64] ;  /* 0x0000000c04077981 */ /* 0x000ea6000c1e1900 */
[----:B------:R-:W0:Y:S01]  /*1070*/  LDCU.64 UR6, c[0x0][0x388] ;  /* 0x00007100ff0677ac */ /* 0x000e220008000a00 */
[----:B------:R-:W-:Y:S01]  /*1080*/  IMAD.WIDE.U32 R2, R0, 0x4, R2 ;  /* 0x0000000400027825 */ /* 0x000fe200078e0002 */
[----:B------:R-:W3:Y:S04]  /*1090*/  LDG.E R11, desc[UR12][R4.64+0x200] ;  /* 0x0002000c040b7981 */ /* 0x000ee8000c1e1900 */
[----:B------:R-:W4:Y:S04]  /*10a0*/  LDG.E R6, desc[UR12][R2.64] ;  /* 0x0000000c02067981 */ /* 0x000f28000c1e1900 */
[----:B------:R4:W5:Y:S01]  /*10b0*/  LDG.E R8, desc[UR12][R2.64+0x200] ;  /* 0x0002000c02087981 */ /* 0x000962000c1e1900 */
[----:B0-----:R-:W-:-:S04]  /*10c0*/  UIADD3 UR6, UP0, UPT, UR4, UR6, URZ ;  /* 0x0000000604067290 */ /* 0x001fc8000ff1e0ff */
[----:B------:R-:W-:Y:S01]  /*10d0*/  UIADD3.X UR7, UPT, UPT, URZ, UR7, URZ, UP0, !UPT ;  /* 0x00000007ff077290 */ /* 0x000fe200087fe4ff */
[C---:B--2---:R-:W-:Y:S02]  /*10e0*/  PRMT R9, R7.reuse, 0x7770, RZ ;  /* 0x0000777007097816 */ /* 0x044fe400000000ff */
[----:B------:R-:W-:Y:S02]  /*10f0*/  PRMT R10, R7, 0x7771, RZ ;  /* 0x00007771070a7816 */ /* 0x000fe400000000ff */
[----:B------:R-:W-:Y:S02]  /*1100*/  ISETP.NE.AND P5, PT, R9, RZ, PT ;  /* 0x000000ff0900720c */ /* 0x000fe40003fa5270 */
[----:B------:R-:W-:Y:S02]  /*1110*/  PRMT R9, R7, 0x7772, RZ ;  /* 0x0000777207097816 */ /* 0x000fe400000000ff */
[----:B------:R-:W-:Y:S02]  /*1120*/  ISETP.NE.AND P0, PT, R10, RZ, PT ;  /* 0x000000ff0a00720c */ /* 0x000fe40003f05270 */
[----:B------:R-:W-:-:S02]  /*1130*/  ISETP.NE.AND P2, PT, R9, RZ, PT ;  /* 0x000000ff0900720c */ /* 0x000fc40003f45270 */
[C---:B----4-:R-:W-:Y:S02]  /*1140*/  PRMT R2, R6.reuse, 0x7772, RZ ;  /* 0x0000777206027816 */ /* 0x050fe400000000ff */
[----:B---3--:R-:W-:Y:S02]  /*1150*/  PRMT R3, R11, 0x7770, RZ ;  /* 0x000077700b037816 */ /* 0x008fe400000000ff */
[----:B------:R-:W-:Y:S02]  /*1160*/  PRMT R10, R7, 0x7773, RZ ;  /* 0x00007773070a7816 */ /* 0x000fe400000000ff */
[----:B------:R-:W-:Y:S02]  /*1170*/  PRMT R7, R6, 0x7770, RZ ;  /* 0x0000777006077816 */ /* 0x000fe400000000ff */
[----:B------:R-:W-:Y:S02]  /*1180*/  ISETP.NE.XOR P2, PT, R2, RZ, P2 ;  /* 0x000000ff0200720c */ /* 0x000fe40001745a70 */
[----:B------:R-:W-:-:S02]  /*1190*/  ISETP.NE.AND P6, PT, R3, RZ, PT ;  /* 0x000000ff0300720c */ /* 0x000fc40003fc5270 */
[----:B------:R-:W-:Y:S02]  /*11a0*/  PRMT R4, R6, 0x7771, RZ ;  /* 0x0000777106047816 */ /* 0x000fe400000000ff */
[C---:B------:R-:W-:Y:S02]  /*11b0*/  PRMT R2, R11.reuse, 0x7771, RZ ;  /* 0x000077710b027816 */ /* 0x040fe400000000ff */
[----:B------:R-:W-:Y:S02]  /*11c0*/  PRMT R3, R11, 0x7772, RZ ;  /* 0x000077720b037816 */ /* 0x000fe400000000ff */
[----:B------:R-:W-:Y:S02]  /*11d0*/  ISETP.NE.XOR P5, PT, R7, RZ, P5 ;  /* 0x000000ff0700720c */ /* 0x000fe40002fa5a70 */
[----:B------:R-:W-:Y:S02]  /*11e0*/  PRMT R11, R11, 0x7773, RZ ;  /* 0x000077730b0b7816 */ /* 0x000fe400000000ff */
[----:B------:R-:W-:-:S02]  /*11f0*/  ISETP.NE.XOR P0, PT, R4, RZ, P0 ;  /* 0x000000ff0400720c */ /* 0x000fc40000705a70 */
[----:B------:R-:W-:Y:S02]  /*1200*/  ISETP.NE.AND P3, PT, R2, RZ, PT ;  /* 0x000000ff0200720c */ /* 0x000fe40003f65270 */
[----:B------:R-:W-:Y:S02]  /*1210*/  ISETP.NE.AND P4, PT, R3, RZ, PT ;  /* 0x000000ff0300720c */ /* 0x000fe40003f85270 */
[----:B------:R-:W-:Y:S02]  /*1220*/  SEL R7, RZ, 0x1, !P5 ;  /* 0x00000001ff077807 */ /* 0x000fe40006800000 */
[C---:B-----5:R-:W-:Y:S02]  /*1230*/  PRMT R2, R8.reuse, 0x7770, RZ ;  /* 0x0000777008027816 */ /* 0x060fe400000000ff */
[C---:B------:R-:W-:Y:S02]  /*1240*/  PRMT R3, R8.reuse, 0x7771, RZ ;  /* 0x0000777108037816 */ /* 0x040fe400000000ff */
[----:B------:R-:W-:-:S02]  /*1250*/  PRMT R4, R8, 0x7772, RZ ;  /* 0x0000777208047816 */ /* 0x000fc400000000ff */
[----:B------:R-:W-:Y:S02]  /*1260*/  ISETP.NE.AND P1, PT, R10, RZ, PT ;  /* 0x000000ff0a00720c */ /* 0x000fe40003f25270 */
[----:B------:R-:W-:Y:S02]  /*1270*/  PRMT R6, R6, 0x7773, RZ ;  /* 0x0000777306067816 */ /* 0x000fe400000000ff */
[----:B------:R-:W-:Y:S02]  /*1280*/  ISETP.NE.AND P5, PT, R11, RZ, PT ;  /* 0x000000ff0b00720c */ /* 0x000fe40003fa5270 */
[----:B------:R-:W-:Y:S02]  /*1290*/  PRMT R8, R8, 0x7773, RZ ;  /* 0x0000777308087816 */ /* 0x000fe400000000ff */
[----:B------:R-:W-:Y:S02]  /*12a0*/  ISETP.NE.XOR P1, PT, R6, RZ, P1 ;  /* 0x000000ff0600720c */ /* 0x000fe40000f25a70 */
[----:B------:R-:W-:-:S02]  /*12b0*/  ISETP.NE.XOR P6, PT, R2, RZ, P6 ;  /* 0x000000ff0200720c */ /* 0x000fc400037c5a70 */
[----:B------:R-:W-:Y:S02]  /*12c0*/  ISETP.NE.XOR P3, PT, R3, RZ, P3 ;  /* 0x000000ff0300720c */ /* 0x000fe40001f65a70 */
[----:B------:R-:W-:Y:S02]  /*12d0*/  ISETP.NE.XOR P4, PT, R4, RZ, P4 ;  /* 0x000000ff0400720c */ /* 0x000fe40002785a70 */
[----:B------:R-:W-:Y:S02]  /*12e0*/  ISETP.NE.XOR P5, PT, R8, RZ, P5 ;  /* 0x000000ff0800720c */ /* 0x000fe40002fa5a70 */
[----:B------:R-:W-:Y:S02]  /*12f0*/  SEL R6, RZ, 0x1, !P0 ;  /* 0x00000001ff067807 */ /* 0x000fe40004000000 */
[----:B------:R-:W-:Y:S02]  /*1300*/  SEL R4, RZ, 0x1, !P1 ;  /* 0x00000001ff047807 */ /* 0x000fe40004800000 */
[----:B------:R-:W-:-:S02]  /*1310*/  SEL R5, RZ, 0x1, !P2 ;  /* 0x00000001ff057807 */ /* 0x000fc40005000000 */
[----:B------:R-:W-:Y:S02]  /*1320*/  SEL R11, RZ, 0x1, !P6 ;  /* 0x00000001ff0b7807 */ /* 0x000fe40007000000 */
[----:B------:R-:W-:Y:S02]  /*1330*/  SEL R10, RZ, 0x1, !P3 ;  /* 0x00000001ff0a7807 */ /* 0x000fe40005800000 */
[----:B------:R-:W-:Y:S02]  /*1340*/  SEL R8, RZ, 0x1, !P5 ;  /* 0x00000001ff087807 */ /* 0x000fe40006800000 */
[----:B------:R-:W-:Y:S01]  /*1350*/  SEL R9, RZ, 0x1, !P4 ;  /* 0x00000001ff097807 */ /* 0x000fe20006000000 */
[----:B------:R-:W-:Y:S01]  /*1360*/  IMAD.U32 R2, RZ, RZ, UR6 ;  /* 0x00000006ff027e24 */ /* 0x000fe2000f8e00ff */
[----:B------:R-:W-:Y:S01]  /*1370*/  PRMT R7, R7, 0x3340, R6 ;  /* 0x0000334007077816 */ /* 0x000fe20000000006 */
[----:B------:R-:W-:Y:S01]  /*1380*/  IMAD.U32 R3, RZ, RZ, UR7 ;  /* 0x00000007ff037e24 */ /* 0x000fe2000f8e00ff */
[----:B------:R-:W-:-:S02]  /*1390*/  PRMT R4, R5, 0x3340, R4 ;  /* 0x0000334005047816 */ /* 0x000fc40000000004 */
[----:B------:R-:W-:Y:S02]  /*13a0*/  PRMT R11, R11, 0x3340, R10 ;  /* 0x000033400b0b7816 */ /* 0x000fe4000000000a */
[----:B------:R-:W-:Y:S01]  /*13b0*/  PRMT R8, R9, 0x3340, R8 ;  /* 0x0000334009087816 */ /* 0x000fe20000000008 */
[----:B------:R-:W-:Y:S01]  /*13c0*/  IMAD.WIDE.U32 R2, R0, 0x4, R2 ;  /* 0x0000000400027825 */ /* 0x000fe200078e0002 */
[----:B------:R-:W-:Y:S02]  /*13d0*/  PRMT R7, R7, 0x5410, R4 ;  /* 0x0000541007077816 */ /* 0x000fe40000000004 */
[----:B------:R-:W-:-:S03]  /*13e0*/  PRMT R11, R11, 0x5410, R8 ;  /* 0x000054100b0b7816 */ /* 0x000fc60000000008 */
[----:B------:R-:W-:Y:S04]  /*13f0*/  STG.E desc[UR12][R2.64], R7 ;  /* 0x0000000702007986 */ /* 0x000fe8000c10190c */
[----:B------:R-:W-:Y:S01]  /*1400*/  STG.E desc[UR12][R2.64+0x200], R11 ;  /* 0x0002000b02007986 */ /* 0x000fe2000c10190c */
[----:B------:R-:W-:Y:S05]  /*1410*/  EXIT ;  /* 0x000000000000794d */ /* 0x000fea0003800000 */
.L_x_1245:
        /* <DEDUP_REMOVED lines=14> */
.L_x_26129:


//--------------------- .text._ZN2at6native29vectorized_elementwise_kernelILi8ENS0_13BinaryFunctorIbbbNS0_17BitwiseXorFunctorIbEEEESt5arrayIPcLm3EEEEviT0_T1_ --------------------------
	.section	.text._ZN2at6native29vectorized_elementwise_kernelILi8ENS0_13BinaryFunctorIbbbNS0_17BitwiseXorFunctorIbEEEESt5arrayIPcLm3EEEEviT0_T1_,"ax",@progbits
	.align	128
        .global         _ZN2at6native29vectorized_elementwise_kernelILi8ENS0_13BinaryFunctorIbbbNS0_17BitwiseXorFunctorIbEEEESt5arrayIPcLm3EEEEviT0_T1_
        .type           _ZN2at6native29vectorized_elementwise_kernelILi8ENS0_13BinaryFunctorIbbbNS0_17BitwiseXorFunctorIbEEEESt5arrayIPcLm3EEEEviT0_T1_,@function
        .size           _ZN2at6native29vectorized_elementwise_kernelILi8ENS0_13BinaryFunctorIbbbNS0_17BitwiseXorFunctorIbEEEESt5arrayIPcLm3EEEEviT0_T1_,(.L_x_26130 - _ZN2at6native29vectorized_elementwise_kernelILi8ENS0_13BinaryFunctorIbbbNS0_17BitwiseXorFunctorIbEEEESt5arrayIPcLm3EEEEviT0_T1_)
        .other          _ZN2at6native29vectorized_elementwise_kernelILi8ENS0_13BinaryFunctorIbbbNS0_17BitwiseXorFunctorIbEEEESt5arrayIPcLm3EEEEviT0_T1_,@"STO_CUDA_ENTRY STV_DEFAULT"
_ZN2at6native29vectorized_elementwise_kernelILi8ENS0_13BinaryFunctorIbbbNS0_17BitwiseXorFunctorIbEEEESt5arrayIPcLm3EEEEviT0_T1_:
.text._ZN2at6native29vectorized_elementwise_kernelILi8ENS0_13BinaryFunctorIbbbNS0_17BitwiseXorFunctorIbEEEESt5arrayIPcLm3EEEEviT0_T1_:
        /* <DEDUP_REMOVED lines=200> */
.L_x_1249:
        /* <DEDUP_REMOVED lines=8> */
.L_x_1250:
        /* <DEDUP_REMOVED lines=8> */
.L_x_1251:
        /* <DEDUP_REMOVED lines=8> */
.L_x_1252:
        /* <DEDUP_REMOVED lines=9> */
.L_x_1253:
[----:B------:R-:W-:Y:S05]  /*0e90*/  BSYNC.RELIABLE B1 ;  /* 0x0000000000017941 */ /* 0x000fea0003800100 */
.L_x_1248:
[----:B------:R-:W-:-:S13]  /*0ea0*/  ISETP.GE.U32.AND P0, PT, R2, UR5, PT ;  /* 0x0000000502007c0c */ /* 0x000fda000bf06070 */
[----:B0-----:R-:W0:Y:S01]  /*0eb0*/  @!P0 LDC.64 R6, c[0x0][0x388] ;  /* 0x0000e200ff068b82 */ /* 0x001e220000000a00 */
[C---:B-12---:R-:W-:Y:S02]  /*0ec0*/  @!P0 VIADD R5, R2.reuse, UR4 ;  /* 0x0000000402058c36 */ /* 0x046fe40008000000 */
[----:B------:R-:W-:-:S03]  /*0ed0*/  @!P0 VIADD R2, R2, 0x80 ;  /* 0x0000008002028836 */ /* 0x000fc60000000000 */
[----:B0-----:R-:W-:-:S05]  /*0ee0*/  @!P0 IADD3 R4, P1, PT, R5, R6, RZ ;  /* 0x0000000605048210 */ /* 0x001fca0007f3e0ff */
[----:B------:R-:W-:-:S05]  /*0ef0*/  @!P0 IMAD.X R5, RZ, RZ, R7, P1 ;  /* 0x000000ffff058224 */ /* 0x000fca00008e0607 */
[----:B------:R3:W-:Y:S03]  /*0f00*/  @!P0 STG.E.U8 desc[UR12][R4.64], R3 ;  /* 0x0000000304008986 */ /* 0x0007e6000c10110c */
.L_x_1254:
[----:B------:R-:W-:Y:S05]  /*0f10*/  BSYNC.RECONVERGENT B0 ;  /* 0x0000000000007941 */ /* 0x000fea0003800200 */
.L_x_1247:
        /* <DEDUP_REMOVED lines=9> */
.L_x_1246:
        /* <DEDUP_REMOVED lines=10> */
[----:B------:R-:W-:Y:S02]  /*1050*/  IMAD.U32 R3, RZ, RZ, UR6 ;  /* 0x00000006ff037e24 */ /* 0x000fe4000f8e00ff */
[----:B------:R-:W2:Y:S02]  /*1060*/  LDG.E.64 R4, desc[UR12][R4.64] ;  /* 0x0000000c04047981 */ /* 0x000ea4000c1e1b00 */
[----:B------:R-:W0:Y:S01]  /*1070*/  LDCU.64 UR6, c[0x0][0x388] ;  /* 0x00007100ff0677ac */ /* 0x000e220008000a00 */
[----:B------:R-:W-:-:S06]  /*1080*/  IMAD.WIDE.U32 R2, R0, 0x8, R2 ;  /* 0x0000000800027825 */ /* 0x000fcc00078e0002 */
[----:B------:R-:W3:Y:S01]  /*1090*/  LDG.E.64 R2, desc[UR12][R2.64] ;  /* 0x0000000c02027981 */ /* 0x000ee2000c1e1b00 */
[----:B0-----:R-:W-:-:S04]  /*10a0*/  UIADD3 UR6, UP0, UPT, UR4, UR6, URZ ;  /* 0x0000000604067290 */ /* 0x001fc8000ff1e0ff */
[----:B------:R-:W-:Y:S01]  /*10b0*/  UIADD3.X UR7, UPT, UPT, URZ, UR7, URZ, UP0, !UPT ;  /* 0x00000007ff077290 */ /* 0x000fe200087fe4ff */
[C---:B--2---:R-:W-:Y:S02]  /*10c0*/  PRMT R6, R5.reuse, 0x7773, RZ ;  /* 0x0000777305067816 */ /* 0x044fe400000000ff */
[C---:B------:R-:W-:Y:S02]  /*10d0*/  PRMT R7, R5.reuse, 0x7772, RZ ;  /* 0x0000777205077816 */ /* 0x040fe400000000ff */
[----:B------:R-:W-:Y:S02]  /*10e0*/  ISETP.NE.AND P1, PT, R6, RZ, PT ;  /* 0x000000ff0600720c */ /* 0x000fe40003f25270 */
[C---:B------:R-:W-:Y:S02]  /*10f0*/  PRMT R6, R5.reuse, 0x7771, RZ ;  /* 0x0000777105067816 */ /* 0x040fe400000000ff */
[----:B------:R-:W-:Y:S02]  /*1100*/  PRMT R8, R5, 0x7770, RZ ;  /* 0x0000777005087816 */ /* 0x000fe400000000ff */
[----:B------:R-:W-:-:S02]  /*1110*/  PRMT R5, R4, 0x7773, RZ ;  /* 0x0000777304057816 */ /* 0x000fc400000000ff */
[----:B------:R-:W-:Y:S02]  /*1120*/  ISETP.NE.AND P6, PT, R6, RZ, PT ;  /* 0x000000ff0600720c */ /* 0x000fe40003fc5270 */
[----:B---3--:R-:W-:Y:S02]  /*1130*/  PRMT R6, R3, 0x7773, RZ ;  /* 0x0000777303067816 */ /* 0x008fe400000000ff */
[----:B------:R-:W-:Y:S02]  /*1140*/  ISETP.NE.AND P0, PT, R5, RZ, PT ;  /* 0x000000ff0500720c */ /* 0x000fe40003f05270 */
[----:B------:R-:W-:Y:S02]  /*1150*/  ISETP.NE.AND P4, PT, R7, RZ, PT ;  /* 0x000000ff0700720c */ /* 0x000fe40003f85270 */
[C---:B------:R-:W-:Y:S02]  /*1160*/  PRMT R5, R4.reuse, 0x7772, RZ ;  /* 0x0000777204057816 */ /* 0x040fe400000000ff */
[----:B------:R-:W-:-:S02]  /*1170*/  PRMT R7, R4, 0x7770, RZ ;  /* 0x0000777004077816 */ /* 0x000fc400000000ff */
[----:B------:R-:W-:Y:S02]  /*1180*/  ISETP.NE.XOR P3, PT, R6, RZ, P1 ;  /* 0x000000ff0600720c */ /* 0x000fe40000f65a70 */
[----:B------:R-:W-:Y:S02]  /*1190*/  PRMT R4, R4, 0x7771, RZ ;  /* 0x0000777104047816 */ /* 0x000fe400000000ff */
[----:B------:R-:W-:Y:S02]  /*11a0*/  ISETP.NE.AND P1, PT, R5, RZ, PT ;  /* 0x000000ff0500720c */ /* 0x000fe40003f25270 */
[----:B------:R-:W-:Y:S02]  /*11b0*/  SEL R5, RZ, 0x1, !P3 ;  /* 0x00000001ff057807 */ /* 0x000fe40005800000 */
[----:B------:R-:W-:Y:S02]  /*11c0*/  ISETP.NE.AND P3, PT, R4, RZ, PT ;  /* 0x000000ff0400720c */ /* 0x000fe40003f65270 */
[----:B------:R-:W-:-:S02]  /*11d0*/  PRMT R4, R3, 0x7772, RZ ;  /* 0x0000777203047816 */ /* 0x000fc400000000ff */
[C---:B------:R-:W-:Y:S02]  /*11e0*/  PRMT R6, R3.reuse, 0x7770, RZ ;  /* 0x0000777003067816 */ /* 0x040fe400000000ff */
[----:B------:R-:W-:Y:S02]  /*11f0*/  ISETP.NE.AND P5, PT, R8, RZ, PT ;  /* 0x000000ff0800720c */ /* 0x000fe40003fa5270 */
[----:B------:R-:W-:Y:S02]  /*1200*/  PRMT R3, R3, 0x7771, RZ ;  /* 0x0000777103037816 */ /* 0x000fe400000000ff */
[----:B------:R-:W-:Y:S02]  /*1210*/  ISETP.NE.XOR P4, PT, R4, RZ, P4 ;  /* 0x000000ff0400720c */ /* 0x000fe40002785a70 */
[----:B------:R-:W-:Y:S02]  /*1220*/  ISETP.NE.XOR P5, PT, R6, RZ, P5 ;  /* 0x000000ff0600720c */ /* 0x000fe40002fa5a70 */
[----:B------:R-:W-:-:S02]  /*1230*/  ISETP.NE.XOR P6, PT, R3, RZ, P6 ;  /* 0x000000ff0300720c */ /* 0x000fc400037c5a70 */
[C---:B------:R-:W-:Y:S02]  /*1240*/  PRMT R3, R2.reuse, 0x7773, RZ ;  /* 0x0000777302037816 */ /* 0x040fe400000000ff */
[C---:B------:R-:W-:Y:S02]  /*1250*/  PRMT R4, R2.reuse, 0x7772, RZ ;  /* 0x0000777202047816 */ /* 0x040fe400000000ff */
[C---:B------:R-:W-:Y:S02]  /*1260*/  PRMT R6, R2.reuse, 0x7770, RZ ;  /* 0x0000777002067816 */ /* 0x040fe400000000ff */
[----:B------:R-:W-:Y:S02]  /*1270*/  ISETP.NE.AND P2, PT, R7, RZ, PT ;  /* 0x000000ff0700720c */ /* 0x000fe40003f45270 */
[----:B------:R-:W-:Y:S02]  /*1280*/  PRMT R2, R2, 0x7771, RZ ;  /* 0x0000777102027816 */ /* 0x000fe400000000ff */
[----:B------:R-:W-:Y:S01]  /*1290*/  ISETP.NE.XOR P0, PT, R3, RZ, P0 ;  /* 0x000000ff0300720c */ /* 0x000fe20000705a70 */
[----:B------:R-:W-:Y:S01]  /*12a0*/  IMAD.U32 R3, RZ, RZ, UR7 ;  /* 0x00000007ff037e24 */ /* 0x000fe2000f8e00ff */
[----:B------:R-:W-:-:S02]  /*12b0*/  ISETP.NE.XOR P1, PT, R4, RZ, P1 ;  /* 0x000000ff0400720c */ /* 0x000fc40000f25a70 */
[----:B------:R-:W-:Y:S02]  /*12c0*/  ISETP.NE.XOR P2, PT, R6, RZ, P2 ;  /* 0x000000ff0600720c */ /* 0x000fe40001745a70 */
[----:B------:R-:W-:Y:S01]  /*12d0*/  ISETP.NE.XOR P3, PT, R2, RZ, P3 ;  /* 0x000000ff0200720c */ /* 0x000fe20001f65a70 */
[----:B------:R-:W-:Y:S01]  /*12e0*/  IMAD.U32 R2, RZ, RZ, UR6 ;  /* 0x00000006ff027e24 */ /* 0x000fe2000f8e00ff */
[----:B------:R-:W-:Y:S02]  /*12f0*/  SEL R4, RZ, 0x1, !P4 ;  /* 0x00000001ff047807 */ /* 0x000fe40006000000 */
[----:B------:R-:W-:Y:S01]  /*1300*/  SEL R6, RZ, 0x1, !P6 ;  /* 0x00000001ff067807 */ /* 0x000fe20007000000 */
[----:B------:R-:W-:Y:S01]  /*1310*/  IMAD.WIDE.U32 R2, R0, 0x8, R2 ;  /* 0x0000000800027825 */ /* 0x000fe200078e0002 */
[----:B------:R-:W-:Y:S02]  /*1320*/  SEL R7, RZ, 0x1, !P5 ;  /* 0x00000001ff077807 */ /* 0x000fe40006800000 */
[----:B------:R-:W-:-:S02]  /*1330*/  SEL R8, RZ, 0x1, !P0 ;  /* 0x00000001ff087807 */ /* 0x000fc40004000000 */
[----:B------:R-:W-:Y:S02]  /*1340*/  SEL R9, RZ, 0x1, !P1 ;  /* 0x00000001ff097807 */ /* 0x000fe40004800000 */
[----:B------:R-:W-:Y:S02]  /*1350*/  SEL R10, RZ, 0x1, !P3 ;  /* 0x00000001ff0a7807 */ /* 0x000fe40005800000 */
[----:B------:R-:W-:Y:S02]  /*1360*/  SEL R11, RZ, 0x1, !P2 ;  /* 0x00000001ff0b7807 */ /* 0x000fe40005000000 */
[----:B------:R-:W-:Y:S02]  /*1370*/  PRMT R4, R4, 0x3340, R5 ;  /* 0x0000334004047816 */ /* 0x000fe40000000005 */
[----:B------:R-:W-:Y:S02]  /*1380*/  PRMT R7, R7, 0x3340, R6 ;  /* 0x0000334007077816 */ /* 0x000fe40000000006 */
[----:B------:R-:W-:-:S02]  /*1390*/  PRMT R8, R9, 0x3340, R8 ;  /* 0x0000334009087816 */ /* 0x000fc40000000008 */
[----:B------:R-:W-:Y:S02]  /*13a0*/  PRMT R11, R11, 0x3340, R10 ;  /* 0x000033400b0b7816 */ /* 0x000fe4000000000a */
[----:B------:R-:W-:Y:S02]  /*13b0*/  PRMT R7, R7, 0x5410, R4 ;  /* 0x0000541007077816 */ /* 0x000fe40000000004 */
[----:B------:R-:W-:-:S05]  /*13c0*/  PRMT R6, R11, 0x5410, R8 ;  /* 0x000054100b067816 */ /* 0x000fca0000000008 */
[----:B------:R-:W-:Y:S01]  /*13d0*/  STG.E.64 desc[UR12][R2.64], R6 ;  /* 0x0000000602007986 */ /* 0x000fe2000c101b0c */
[----:B------:R-:W-:Y:S05]  /*13e0*/  EXIT ;  /* 0x000000000000794d */ /* 0x000fea0003800000 */
.L_x_1255:
        /* <DEDUP_REMOVED lines=9> */
.L_x_26130:


//--------------------- .text._ZN2at6native18elementwise_kernelILi128ELi4EZNS0_15gpu_kernel_implINS0_13AUnaryFunctorIsssNS0_17BitwiseXorFunctorIsEEEEEEvRNS_18TensorIteratorBaseERKT_EUliE_EEviT1_ --------------------------
	.section	.text._ZN2at6native18elementwise_kernelILi128ELi4EZNS0_15gpu_kernel_implINS0_13AUnaryFunctorIsssNS0_17BitwiseXorFunctorIsEEEEEEvRNS_18TensorIteratorBaseERKT_EUliE_EEviT1_,"ax",@progbits
	.align	128
        .global         _ZN2at6native18elementwise_kernelILi128ELi4EZNS0_15gpu_kernel_implINS0_13AUnaryFunctorIsssNS0_17BitwiseXorFunctorIsEEEEEEvRNS_18TensorIteratorBaseERKT_EUliE_EEviT1_
        .type           _ZN2at6native18elementwise_kernelILi128ELi4EZNS0_15gpu_kernel_implINS0_13AUnaryFunctorIsssNS0_17BitwiseXorFunctorIsEEEEEEvRNS_18TensorIteratorBaseERKT_EUliE_EEviT1_,@function
        .size           _ZN2at6native18elementwise_kernelILi128ELi4EZNS0_15gpu_kernel_implINS0_13AUnaryFunctorIsssNS0_17BitwiseXorFunctorIsEEEEEEvRNS_18TensorIteratorBaseERKT_EUliE_EEviT1_,(.L_x_26131 - _ZN2at6native18elementwise_kernelILi128ELi4EZNS0_15gpu_kernel_implINS0_13AUnaryFunctorIsssNS0_17BitwiseXorFunctorIsEEEEEEvRNS_18TensorIteratorBaseERKT_EUliE_EEviT1_)
        .other          _ZN2at6native18elementwise_kernelILi128ELi4EZNS0_15gpu_kernel_implINS0_13AUnaryFunctorIsssNS0_17BitwiseXorFunctorIsEEEEEEvRNS_18TensorIteratorBaseERKT_EUliE_EEviT1_,@"STO_CUDA_ENTRY STV_DEFAULT"
_ZN2at6native18elementwise_kernelILi128ELi4EZNS0_15gpu_kernel_implINS0_13AUnaryFunctorIsssNS0_17BitwiseXorFunctorIsEEEEEEvRNS_18TensorIteratorBaseERKT_EUliE_EEviT1_:
.text._ZN2at6native18elementwise_kernelILi128ELi4EZNS0_15gpu_kernel_implINS0_13AUnaryFunctorIsssNS0_17BitwiseXorFunctorIsEEEEEEvRNS_18TensorIteratorBaseERKT_EUliE_EEviT1_:
        /* <DEDUP_REMOVED lines=10> */
[----:B------:R-:W3:Y:S01]  /*00a0*/  LDCU.U16 UR43, c[0x0][0x592] ;  /* 0x0000b240ff2b77ac */ /* 0x000ee20008000400 */
        /* <DEDUP_REMOVED lines=12> */
[----:B------:R-:W-:Y:S01]  /*0170*/  IMAD.MOV.U32 R16, RZ, RZ, RZ ;  /* 0x000000ffff107224 */ /* 0x000fe200078e00ff */
[----:B------:R-:W1:Y:S01]  /*0180*/  LDCU UR6, c[0x0][0x38c] ;  /* 0x00007180ff0677ac */ /* 0x000e620008000800 */
[----:B------:R-:W2:Y:S01]  /*0190*/  LDCU.64 UR8, c[0x0][0x4b8] ;  /* 0x00009700ff0877ac */ /* 0x000ea20008000a00 */
[----:B------:R-:W-:Y:S01]  /*01a0*/  UISETP.NE.AND UP0, UPT, UR41, URZ, UPT ;  /* 0x000000ff2900728c */ /* 0x000fe2000bf05270 */
[----:B0-----:R-:W-:-:S05]  /*01b0*/  IMAD.HI.U32 R2, R17, UR4, R16 ;  /* 0x0000000411027c27 */ /* 0x001fca000f8e0010 */
[----:B------:R-:W-:-:S04]  /*01c0*/  SHF.R.U32.HI R3, RZ, UR5, R2 ;  /* 0x00000005ff037c19 */ /* 0x000fc80008011602 */
[----:B------:R-:W-:-:S05]  /*01d0*/  IADD3 R0, PT, PT, -R3, RZ, RZ ;  /* 0x000000ff03007210 */ /* 0x000fca0007ffe1ff */
        /* <DEDUP_REMOVED lines=290> */
.L_x_1258:
[----:B------:R-:W0:Y:S01]  /*1400*/  LDCU.64 UR6, c[0x0][0x588] ;  /* 0x0000b100ff0677ac */ /* 0x000e220008000a00 */
        /* <DEDUP_REMOVED lines=13> */
[----:B------:R0:W5:Y:S01]  /*14e0*/  LDG.E.S8 R0, desc[UR36][R2.64] ;  /* 0x0000002402007981 */ /* 0x000162000c1e1300 */
[----:B------:R-:W-:Y:S05]  /*14f0*/  BRA `(.L_x_1264) ;  /* 0x0000000c00547947 */ /* 0x000fea0003800000 */
.L_x_1262:
[----:B------:R0:W5:Y:S01]  /*1500*/  LDG.E.U8 R0, desc[UR36][R2.64] ;  /* 0x0000002402007981 */ /* 0x000162000c1e1100 */
[----:B------:R-:W-:Y:S05]  /*1510*/  BRA `(.L_x_1264) ;  /* 0x0000000c004c7947 */ /* 0x000fea0003800000 */
.L_x_1261:
[----:B------:R-:W-:-:S09]  /*1520*/  UISETP.NE.AND UP0, UPT, UR4, 0x2, UPT ;  /* 0x000000020400788c */ /* 0x000fd2000bf05270 */
[----:B------:R-:W-:Y:S05]  /*1530*/  BRA.U !UP0, `(.L_x_1265) ;  /* 0x0000000108207547 */ /* 0x000fea000b800000 */
[----:B------:R-:W-:-:S09]  /*1540*/  UISETP.NE.AND UP0, UPT, UR4, 0x3, UPT ;  /* 0x000000030400788c */ /* 0x000fd2000bf05270 */
[----:B------:R-:W-:Y:S05]  /*1550*/  BRA.U !UP0, `(.L_x_1266) ;  /* 0x0000000108107547 */ /* 0x000fea000b800000 */
[----:B------:R-:W-:-:S09]  /*1560*/  UISETP.NE.AND UP0, UPT, UR4, 0x4, UPT ;  /* 0x000000040400788c */ /* 0x000fd2000bf05270 */
[----:B------:R-:W-:Y:S05]  /*1570*/  BRA.U UP0, `(.L_x_1263) ;  /* 0x0000000900b07547 */ /* 0x000fea000b800000 */
[----:B------:R0:W5:Y:S01]  /*1580*/  LDG.E.U16 R0, desc[UR36][R2.64] ;  /* 0x0000002402007981 */ /* 0x000162000c1e1500 */
[----:B------:R-:W-:Y:S05]  /*1590*/  BRA `(.L_x_1264) ;  /* 0x0000000c002c7947 */ /* 0x000fea0003800000 */
.L_x_1266:
[----:B------:R0:W5:Y:S01]  /*15a0*/  LDG.E.U16 R0, desc[UR36][R2.64] ;  /* 0x0000002402007981 */ /* 0x000162000c1e1500 */
[----:B------:R-:W-:Y:S05]  /*15b0*/  BRA `(.L_x_1264) ;  /* 0x0000000c00247947 */ /* 0x000fea0003800000 */
.L_x_1265:
[----:B------:R0:W5:Y:S01]  /*15c0*/  LDG.E.U16 R0, desc[UR36][R2.64] ;  /* 0x0000002402007981 */ /* 0x000162000c1e1500 */
[----:B------:R-:W-:Y:S05]  /*15d0*/  BRA `(.L_x_1264) ;  /* 0x0000000c001c7947 */ /* 0x000fea0003800000 */
.L_x_1260:
[----:B------:R-:W-:-:S09]  /*15e0*/  UISETP.GT.AND UP0, UPT, UR4, 0x6, UPT ;  /* 0x000000060400788c */ /* 0x000fd2000bf04270 */
[----:B------:R-:W-:Y:S05]  /*15f0*/  BRA.U UP0, `(.L_x_1267) ;  /* 0x0000000100307547 */ /* 0x000fea000b800000 */
[----:B------:R-:W-:-:S09]  /*1600*/  UISETP.NE.AND UP0, UPT, UR4, 0x5, UPT ;  /* 0x000000050400788c */ /* 0x000fd2000bf05270 */
[----:B------:R-:W-:Y:S05]  /*1610*/  BRA.U !UP0, `(.L_x_1268) ;  /* 0x0000000108147547 */ /* 0x000fea000b800000 */
[----:B------:R-:W-:-:S09]  /*1620*/  UISETP.NE.AND UP0, UPT, UR4, 0x6, UPT ;  /* 0x000000060400788c */ /* 0x000fd2000bf05270 */
[----:B------:R-:W-:Y:S05]  /*1630*/  BRA.U UP0, `(.L_x_1263) ;  /* 0x0000000900807547 */ /* 0x000fea000b800000 */
[----:B------:R-:W2:Y:S02]  /*1640*/  LDG.E R2, desc[UR36][R2.64] ;  /* 0x0000002402027981 */ /* 0x000ea4000c1e1900 */
[----:B--2---:R0:W1:Y:S01]  /*1650*/  F2I.FTZ.TRUNC.NTZ R0, R2 ;  /* 0x0000000200007305 */ /* 0x004062000021f100 */
[----:B------:R-:W-:Y:S05]  /*1660*/  BRA `(.L_x_1264) ;  /* 0x0000000800f87947 */ /* 0x000fea0003800000 */
.L_x_1268:
[----:B------:R-:W2:Y:S02]  /*1670*/  LDG.E.U16 R4, desc[UR36][R2.64] ;  /* 0x0000002402047981 */ /* 0x000ea4000c1e1500 */
[----:B--2---:R-:W-:-:S06]  /*1680*/  HADD2.F32 R4, -RZ, R4.H0_H0 ;  /* 0x20000004ff047230 */ /* 0x004fcc0000004100 */
[----:B------:R-:W0:Y:S02]  /*1690*/  F2I.FTZ.TRUNC.NTZ R4, R4 ;  /* 0x0000000400047305 */ /* 0x000e24000021f100 */
[----:B0-----:R-:W-:Y:S01]  /*16a0*/  PRMT R0, R4, 0x7610, R0 ;  /* 0x0000761004007816 */ /* 0x001fe20000000000 */
[----:B------:R-:W-:Y:S06]  /*16b0*/  BRA `(.L_x_1264) ;  /* 0x0000000800e47947 */ /* 0x000fec0003800000 */
.L_x_1267:
[----:B------:R-:W-:-:S09]  /*16c0*/  UISETP.NE.AND UP0, UPT, UR4, 0x7, UPT ;  /* 0x000000070400788c */ /* 0x000fd2000bf05270 */
[----:B------:R-:W-:Y:S05]  /*16d0*/  BRA.U !UP0, `(.L_x_1269) ;  /* 0x0000000108307547 */ /* 0x000fea000b800000 */
[----:B------:R-:W-:-:S09]  /*16e0*/  UISETP.NE.AND UP0, UPT, UR4, 0x8, UPT ;  /* 0x000000080400788c */ /* 0x000fd2000bf05270 */
[----:B------:R-:W-:Y:S05]  /*16f0*/  BRA.U !UP0, `(.L_x_1270) ;  /* 0x0000000108147547 */ /* 0x000fea000b800000 */
[----:B------:R-:W-:-:S09]  /*1700*/  UISETP.NE.AND UP0, UPT, UR4, 0x9, UPT ;  /* 0x000000090400788c */ /* 0x000fd2000bf05270 */
[----:B------:R-:W-:Y:S05]  /*1710*/  BRA.U UP0, `(.L_x_1263) ;  /* 0x0000000900487547 */ /* 0x000fea000b800000 */
[----:B------:R-:W2:Y:S02]  /*1720*/  LDG.E R2, desc[UR36][R2.64] ;  /* 0x0000002402027981 */ /* 0x000ea4000c1e1900 */
[----:B--2---:R0:W1:Y:S01]  /*1730*/  F2I.FTZ.TRUNC.NTZ R0, R2 ;  /* 0x0000000200007305 */ /* 0x004062000021f100 */
[----:B------:R-:W-:Y:S05]  /*1740*/  BRA `(.L_x_1264) ;  /* 0x0000000800c07947 */ /* 0x000fea0003800000 */
.L_x_1270:
[----:B------:R-:W2:Y:S02]  /*1750*/  LDG.E.U16 R2, desc[UR36][R2.64] ;  /* 0x0000002402027981 */ /* 0x000ea4000c1e1500 */
[----:B--2---:R-:W-:-:S06]  /*1760*/  HADD2.F32 R4, -RZ, R2.H0_H0 ;  /* 0x20000002ff047230 */ /* 0x004fcc0000004100 */
[----:B------:R-:W0:Y:S02]  /*1770*/  F2I.FTZ.TRUNC.NTZ R4, R4 ;  /* 0x0000000400047305 */ /* 0x000e24000021f100 */
[----:B0-----:R-:W-:Y:S01]  /*1780*/  PRMT R0, R4, 0x7610, R0 ;  /* 0x0000761004007816 */ /* 0x001fe20000000000 */
[----:B------:R-:W-:Y:S06]  /*1790*/  BRA `(.L_x_1264) ;  /* 0x0000000800ac7947 */ /* 0x000fec0003800000 */
.L_x_1269:
[----:B------:R-:W2:Y:S02]  /*17a0*/  LDG.E.64 R2, desc[UR36][R2.64] ;  /* 0x0000002402027981 */ /* 0x000ea4000c1e1b00 */
[----:B--2---:R0:W1:Y:S01]  /*17b0*/  F2I.F64.TRUNC R0, R2 ;  /* 0x0000000200007311 */ /* 0x004062000030d100 */
[----:B------:R-:W-:Y:S05]  /*17c0*/  BRA `(.L_x_1264) ;  /* 0x0000000800a07947 */ /* 0x000fea0003800000 */
.L_x_1259:
        /* <DEDUP_REMOVED lines=10> */
[----:B------:R-:W-:Y:S01]  /*1870*/  SEL R0, RZ, 0x1, !P0 ;  /* 0x00000001ff007807 */ /* 0x000fe20004000000 */
[----:B------:R-:W-:Y:S08]  /*1880*/  BRA `(.L_x_1264) ;  /* 0x0000000800707947 */ /* 0x000ff00003800000 */
.L_x_1273:
[----:B------:R-:W2:Y:S02]  /*1890*/  LDG.E.64 R2, desc[UR36][R2.64] ;  /* 0x0000002402027981 */ /* 0x000ea4000c1e1b00 */
[----:B--2---:R3:W4:Y:S01]  /*18a0*/  F2I.F64.TRUNC R0, R2 ;  /* 0x0000000200007311 */ /* 0x004722000030d100 */
[----:B------:R-:W-:Y:S05]  /*18b0*/  BRA `(.L_x_1264) ;  /* 0x0000000800647947 */ /* 0x000fea0003800000 */
.L_x_1272:
[----:B------:R-:W-:-:S09]  /*18c0*/  UISETP.NE.AND UP0, UPT, UR4, 0xf, UPT ;  /* 0x0000000f0400788c */ /* 0x000fd2000bf05270 */
[----:B------:R-:W-:Y:S05]  /*18d0*/  BRA.U !UP0, `(.L_x_1274) ;  /* 0x00000001089c7547 */ /* 0x000fea000b800000 */
[----:B------:R-:W-:-:S09]  /*18e0*/  UISETP.NE.AND UP0, UPT, UR4, 0x17, UPT ;  /* 0x000000170400788c */ /* 0x000fd2000bf05270 */
[----:B------:R-:W-:Y:S05]  /*18f0*/  BRA.U !UP0, `(.L_x_1275) ;  /* 0x00000001085c7547 */ /* 0x000fea000b800000 */
[----:B------:R-:W-:-:S09]  /*1900*/  UISETP.NE.AND UP0, UPT, UR4, 0x18, UPT ;  /* 0x000000180400788c */ /* 0x000fd2000bf05270 */
[----:B------:R-:W-:Y:S05]  /*1910*/  BRA.U UP0, `(.L_x_1263) ;  /* 0x0000000500c87547 */ /* 0x000fea000b800000 */
[----:B------:R-:W2:Y:S01]  /*1920*/  LDG.E.U8 R0, desc[UR36][R2.64] ;  /* 0x0000002402007981 */ /* 0x000ea2000c1e1100 */
[----:B------:R-:W-:Y:S02]  /*1930*/  IMAD.MOV.U32 R6, RZ, RZ, 0x1f ;  /* 0x0000001fff067424 */ /* 0x000fe400078e00ff */
[----:B--2---:R-:W-:-:S05]  /*1940*/  IMAD.SHL.U32 R0, R0, 0x1000000, RZ ;  /* 0x0100000000007824 */ /* 0x004fca00078e00ff */
[C---:B------:R-:W-:Y:S02]  /*1950*/  LOP3.LUT R4, R0.reuse, 0x7f000000, RZ, 0xc0, !PT ;  /* 0x7f00000000047812 */ /* 0x040fe400078ec0ff */
[----:B------:R-:W-:Y:S02]  /*1960*/  LOP3.LUT P0, RZ, R0, 0x7f000000, RZ, 0xc0, !PT ;  /* 0x7f00000000ff7812 */ /* 0x000fe4000780c0ff */
[----:B------:R-:W0:Y:S02]  /*1970*/  FLO.U32 R5, R4 ;  /* 0x0000000400057300 */ /* 0x000e2400000e0000 */
[----:B0-----:R-:W-:-:S04]  /*1980*/  IADD3 R5, PT, PT, -R5, RZ, RZ ;  /* 0x000000ff05057210 */ /* 0x001fc80007ffe1ff */
[----:B------:R-:W-:-:S05]  /*1990*/  VIADDMNMX.U32 R5, R5, R6, 0x4, !PT ;  /* 0x0000000405057446 */ /* 0x000fca0007800006 */
[----:B------:R-:W-:-:S04]  /*19a0*/  VIADD R5, R5, 0xfffffffc ;  /* 0xfffffffc05057836 */ /* 0x000fc80000000000 */
[----:B------:R-:W-:Y:S01]  /*19b0*/  IMAD.SHL.U32 R7, R5, 0x800000, RZ ;  /* 0x0080000005077824 */ /* 0x000fe200078e00ff */
[C---:B------:R-:W-:Y:S01]  /*19c0*/  SHF.L.U32 R6, R4.reuse, R5, RZ ;  /* 0x0000000504067219 */ /* 0x040fe200000006ff */
[----:B------:R-:W-:-:S03]  /*19d0*/  VIADD R5, R4, 0x1000000 ;  /* 0x0100000004057836 */ /* 0x000fc60000000000 */
[----:B------:R-:W-:Y:S02]  /*19e0*/  LEA.HI R6, R6, -R7, RZ, 0x1c ;  /* 0x8000000706067211 */ /* 0x000fe400078fe0ff */
[----:B------:R-:W-:Y:S02]  /*19f0*/  SHF.R.S32.HI R5, RZ, 0x8, R5 ;  /* 0x00000008ff057819 */ /* 0x000fe40000011405 */
[----:B------:R-:W-:-:S04]  /*1a00*/  IADD3 R6, PT, PT, R6, 0x3c000000, RZ ;  /* 0x3c00000006067810 */ /* 0x000fc80007ffe0ff */
[----:B------:R-:W-:-:S04]  /*1a10*/  LOP3.LUT R5, R6, 0x7f800000, R5, 0xf8, !PT ;  /* 0x7f80000006057812 */ /* 0x000fc800078ef805 */
[----:B------:R-:W-:-:S04]  /*1a20*/  SEL R5, R5, RZ, P0 ;  /* 0x000000ff05057207 */ /* 0x000fc80000000000 */
[----:B------:R-:W-:-:S06]  /*1a30*/  LOP3.LUT R5, R5, 0x80000000, R0, 0xf8, !PT ;  /* 0x8000000005057812 */ /* 0x000fcc00078ef800 */
[----:B------:R-:W0:Y:S02]  /*1a40*/  F2I.FTZ.TRUNC.NTZ R5, R5 ;  /* 0x0000000500057305 */ /* 0x000e24000021f100 */
[----:B0-----:R-:W-:Y:S01]  /*1a50*/  PRMT R0, R5, 0x7610, R0 ;  /* 0x0000761005007816 */ /* 0x001fe20000000000 */
[----:B------:R-:W-:Y:S06]  /*1a60*/  BRA `(.L_x_1264) ;  /* 0x0000000400f87947 */ /* 0x000fec0003800000 */
.L_x_1275:
[----:B------:R-:W2:Y:S02]  /*1a70*/  LDG.E.U8 R2, desc[UR36][R2.64] ;  /* 0x0000002402027981 */ /* 0x000ea4000c1e1100 */
[C---:B--2---:R-:W-:Y:S02]  /*1a80*/  IMAD.SHL.U32 R4, R2.reuse, 0x2000000, RZ ;  /* 0x0200000002047824 */ /* 0x044fe400078e00ff */
[----:B------:R-:W-:-:S03]  /*1a90*/  IMAD.SHL.U32 R5, R2, 0x100, RZ ;  /* 0x0000010002057824 */ /* 0x000fc600078e00ff */
[----:B------:R-:W-:-:S13]  /*1aa0*/  ISETP.GT.U32.AND P0, PT, R4, 0x7ffffff, PT ;  /* 0x07ffffff0400780c */ /* 0x000fda0003f04070 */
[C---:B------:R-:W-:Y:S02]  /*1ab0*/  @!P0 LOP3.LUT R0, R5.reuse, 0x7f00, RZ, 0xc0, !PT ;  /* 0x00007f0005008812 */ /* 0x040fe400078ec0ff */
[----:B------:R-:W-:Y:S02]  /*1ac0*/  @P0 LEA.HI R4, R4, 0x70000000, RZ, 0x1c ;  /* 0x7000000004040811 */ /* 0x000fe400078fe0ff */
[----:B------:R-:W-:Y:S02]  /*1ad0*/  @!P0 LOP3.LUT R0, R0, 0x3f000000, RZ, 0xfc, !PT ;  /* 0x3f00000000008812 */ /* 0x000fe400078efcff */
[----:B------:R-:W-:-:S03]  /*1ae0*/  PRMT R5, R5, 0x9910, RZ ;  /* 0x0000991005057816 */ /* 0x000fc600000000ff */
[----:B------:R-:W-:Y:S01]  /*1af0*/  @!P0 FADD.FTZ R0, R0, -0.5 ;  /* 0xbf00000000008421 */ /* 0x000fe20000010000 */
[----:B------:R-:W-:-:S05]  /*1b00*/  @P0 FMUL.FTZ R0, R4, 1.9259299443872358531e-34 ;  /* 0x0780000004000820 */ /* 0x000fca0000410000 */
[----:B------:R-:W-:-:S06]  /*1b10*/  LOP3.LUT R5, R0, 0x80000000, R5, 0xf8, !PT ;  /* 0x8000000000057812 */ /* 0x000fcc00078ef805 */
[----:B------:R-:W0:Y:S02]  /*1b20*/  F2I.FTZ.TRUNC.NTZ R5, R5 ;  /* 0x0000000500057305 */ /* 0x000e24000021f100 */
[----:B0-----:R-:W-:Y:S01]  /*1b30*/  PRMT R0, R5, 0x7610, R0 ;  /* 0x0000761005007816 */ /* 0x001fe20000000000 */
[----:B------:R-:W-:Y:S06]  /*1b40*/  BRA `(.L_x_1264) ;  /* 0x0000000400c07947 */ /* 0x000fec0003800000 */
.L_x_1274:
[----:B------:R-:W2:Y:S02]  /*1b50*/  LDG.E.U16 R4, desc[UR36][R2.64] ;  /* 0x0000002402047981 */ /* 0x000ea4000c1e1500 */
[----:B--2---:R-:W-:-:S06]  /*1b60*/  IMAD.U32 R4, R4, 0x10000, RZ ;  /* 0x0001000004047824 */ /* 0x004fcc00078e00ff */
[----:B------:R-:W0:Y:S02]  /*1b70*/  F2I.FTZ.TRUNC.NTZ R4, R4 ;  /* 0x0000000400047305 */ /* 0x000e24000021f100 */
[----:B0-----:R-:W-:Y:S01]  /*1b80*/  PRMT R0, R4, 0x7610, R0 ;  /* 0x0000761004007816 */ /* 0x001fe20000000000 */
[----:B------:R-:W-:Y:S06]  /*1b90*/  BRA `(.L_x_1264) ;  /* 0x0000000400ac7947 */ /* 0x000fec0003800000 */
.L_x_1271:
        /* <DEDUP_REMOVED lines=10> */
.L_x_1278:
[----:B------:R-:W2:Y:S01]  /*1c40*/  LDG.E.U8 R3, desc[UR36][R2.64] ;  /* 0x0000002402037981 */ /* 0x000ea2000c1e1100 */
[----:B------:R-:W-:Y:S01]  /*1c50*/  BSSY.RECONVERGENT B0, `(.L_x_1279) ;  /* 0x0000018000007945 */ /* 0x000fe20003800200 */
[----:B------:R-:W-:Y:S01]  /*1c60*/  HFMA2 R4, -RZ, RZ, 0, 0 ;  /* 0x00000000ff047431 */ /* 0x000fe200000001ff */
[----:B--2---:R-:W-:-:S13]  /*1c70*/  ISETP.NE.AND P0, PT, R3, RZ, PT ;  /* 0x000000ff0300720c */ /* 0x004fda0003f05270 */
[----:B------:R-:W-:Y:S05]  /*1c80*/  @!P0 BRA `(.L_x_1280) ;  /* 0x0000000000508947 */ /* 0x000fea0003800000 */
[----:B------:R-:W-:-:S13]  /*1c90*/  ISETP.NE.AND P0, PT, R3, 0x80, PT ;  /* 0x000000800300780c */ /* 0x000fda0003f05270 */
[----:B------:R-:W-:Y:S01]  /*1ca0*/  @!P0 IMAD.MOV.U32 R4, RZ, RZ, 0x7f800001 ;  /* 0x7f800001ff048424 */ /* 0x000fe200078e00ff */
[----:B------:R-:W-:Y:S06]  /*1cb0*/  @!P0 BRA `(.L_x_1280) ;  /* 0x0000000000448947 */ /* 0x000fec0003800000 */
[--C-:B------:R-:W-:Y:S01]  /*1cc0*/  SHF.R.U32.HI R0, RZ, 0x3, R3.reuse ;  /* 0x00000003ff007819 */ /* 0x100fe20000011603 */
[----:B------:R-:W-:Y:S03]  /*1cd0*/  BSSY.RECONVERGENT B1, `(.L_x_1281) ;  /* 0x000000c000017945 */ /* 0x000fe60003800200 */
[----:B------:R-:W-:Y:S02]  /*1ce0*/  LOP3.LUT P0, R2, R0, 0xf, RZ, 0xc0, !PT ;  /* 0x0000000f00027812 */ /* 0x000fe4000780c0ff */
[----:B------:R-:W-:-:S05]  /*1cf0*/  SHF.R.U32.HI R0, RZ, 0x7, R3 ;  /* 0x00000007ff007819 */ /* 0x000fca0000011603 */
[----:B------:R-:W-:Y:S01]  /*1d00*/  IMAD.U32 R7, R0, -0x80000000, RZ ;  /* 0x8000000000077824 */ /* 0x000fe200078e00ff */
[----:B------:R-:W-:-:S05]  /*1d10*/  LOP3.LUT R0, R3, 0x7, RZ, 0xc0, !PT ;  /* 0x0000000703007812 */ /* 0x000fca00078ec0ff */
[----:B------:R-:W-:Y:S05]  /*1d20*/  @P0 BRA `(.L_x_1282) ;  /* 0x0000000000180947 */ /* 0x000fea0003800000 */
[----:B------:R-:W0:Y:S02]  /*1d30*/  FLO.U32 R3, R0 ;  /* 0x0000000000037300 */ /* 0x000e2400000e0000 */
[----:B0-----:R-:W-:-:S04]  /*1d40*/  IADD3 R3, PT, PT, -R3, 0x1f, RZ ;  /* 0x0000001f03037810 */ /* 0x001fc80007ffe1ff */
[----:B------:R-:W-:Y:S01]  /*1d50*/  IADD3 R2, PT, PT, R2, 0x1d, -R3 ;  /* 0x0000001d02027810 */ /* 0x000fe20007ffe803 */
[----:B------:R-:W-:-:S05]  /*1d60*/  VIADD R5, R3, 0xffffffe4 ;  /* 0xffffffe403057836 */ /* 0x000fca0000000000 */
[----:B------:R-:W-:-:S04]  /*1d70*/  SHF.L.U32 R5, R0, R5, RZ ;  /* 0x0000000500057219 */ /* 0x000fc800000006ff */
[----:B------:R-:W-:-:S07]  /*1d80*/  LOP3.LUT R0, R5, 0x7, RZ, 0xc0, !PT ;  /* 0x0000000705007812 */ /* 0x000fce00078ec0ff */
.L_x_1282:
[----:B------:R-:W-:Y:S05]  /*1d90*/  BSYNC.RECONVERGENT B1 ;  /* 0x0000000000017941 */ /* 0x000fea0003800200 */
.L_x_1281:
[----:B------:R-:W-:Y:S02]  /*1da0*/  SHF.L.U32 R0, R0, 0x14, RZ ;  /* 0x0000001400007819 */ /* 0x000fe400000006ff */
[----:B------:R-:W-:-:S04]  /*1db0*/  LEA R2, R2, 0x3b800000, 0x17 ;  /* 0x3b80000002027811 */ /* 0x000fc800078eb8ff */
[----:B------:R-:W-:-:S07]  /*1dc0*/  LOP3.LUT R4, R2, R0, R7, 0xfe, !PT ;  /* 0x0000000002047212 */ /* 0x000fce00078efe07 */
.L_x_1280:
[----:B------:R-:W-:Y:S05]  /*1dd0*/  BSYNC.RECONVERGENT B0 ;  /* 0x0000000000007941 */ /* 0x000fea0003800200 */
.L_x_1279:
[----:B------:R-:W0:Y:S02]  /*1de0*/  F2I.FTZ.TRUNC.NTZ R4, R4 ;  /* 0x0000000400047305 */ /* 0x000e24000021f100 */
[----:B0-----:R-:W-:Y:S01]  /*1df0*/  PRMT R0, R4, 0x7610, R0 ;  /* 0x0000761004007816 */ /* 0x001fe20000000000 */
[----:B------:R-:W-:Y:S06]  /*1e00*/  BRA `(.L_x_1264) ;  /* 0x0000000400107947 */ /* 0x000fec0003800000 */
.L_x_1277:
[----:B------:R-:W2:Y:S01]  /*1e10*/  LDG.E.U8 R3, desc[UR36][R2.64] ;  /* 0x0000002402037981 */ /* 0x000ea2000c1e1100 */
[----:B------:R-:W-:Y:S01]  /*1e20*/  BSSY.RECONVERGENT B0, `(.L_x_1283) ;  /* 0x0000018000007945 */ /* 0x000fe20003800200 */
[----:B------:R-:W-:Y:S01]  /*1e30*/  IMAD.MOV.U32 R4, RZ, RZ, RZ ;  /* 0x000000ffff047224 */ /* 0x000fe200078e00ff */
        /* <DEDUP_REMOVED lines=14> */
[----:B------:R-:W-:Y:S02]  /*1f20*/  IADD3 R5, PT, PT, R3, -0x1d, RZ ;  /* 0xffffffe303057810 */ /* 0x000fe40007ffe0ff */
[----:B------:R-:W-:Y:S02]  /*1f30*/  IADD3 R2, PT, PT, R2, 0x1e, -R3 ;  /* 0x0000001e02027810 */ /* 0x000fe40007ffe803 */
[----:B------:R-:W-:-:S04]  /*1f40*/  SHF.L.U32 R5, R0, R5, RZ ;  /* 0x0000000500057219 */ /* 0x000fc800000006ff */
[----:B------:R-:W-:-:S07]  /*1f50*/  LOP3.LUT R0, R5, 0x3, RZ, 0xc0, !PT ;  /* 0x0000000305007812 */ /* 0x000fce00078ec0ff */
.L_x_1286:
[----:B------:R-:W-:Y:S05]  /*1f60*/  BSYNC.RECONVERGENT B1 ;  /* 0x0000000000017941 */ /* 0x000fea0003800200 */
.L_x_1285:
[----:B------:R-:W-:Y:S01]  /*1f70*/  IMAD.SHL.U32 R0, R0, 0x200000, RZ ;  /* 0x0020000000007824 */ /* 0x000fe200078e00ff */
[----:B------:R-:W-:-:S04]  /*1f80*/  LEA R2, R2, 0x37800000, 0x17 ;  /* 0x3780000002027811 */ /* 0x000fc800078eb8ff */
[----:B------:R-:W-:-:S07]  /*1f90*/  LOP3.LUT R4, R2, R0, R7, 0xfe, !PT ;  /* 0x0000000002047212 */ /* 0x000fce00078efe07 */
.L_x_1284:
[----:B------:R-:W-:Y:S05]  /*1fa0*/  BSYNC.RECONVERGENT B0 ;  /* 0x0000000000007941 */ /* 0x000fea0003800200 */
.L_x_1283:
[----:B------:R-:W0:Y:S02]  /*1fb0*/  F2I.FTZ.TRUNC.NTZ R4, R4 ;  /* 0x0000000400047305 */ /* 0x000e24000021f100 */
[----:B0-----:R-:W-:Y:S01]  /*1fc0*/  PRMT R0, R4, 0x7610, R0 ;  /* 0x0000761004007816 */ /* 0x001fe20000000000 */
[----:B------:R-:W-:Y:S06]  /*1fd0*/  BRA `(.L_x_1264) ;  /* 0x00000000009c7947 */ /* 0x000fec0003800000 */
.L_x_1276:
[----:B------:R-:W-:-:S09]  /*1fe0*/  UISETP.NE.AND UP0, UPT, UR4, 0x1c, UPT ;  /* 0x0000001c0400788c */ /* 0x000fd2000bf05270 */
[----:B------:R-:W-:Y:S05]  /*1ff0*/  BRA.U !UP0, `(.L_x_1287) ;  /* 0x0000000108907547 */ /* 0x000fea000b800000 */
[----:B------:R-:W-:-:S09]  /*2000*/  UISETP.NE.AND UP0, UPT, UR4, 0x1d, UPT ;  /* 0x0000001d0400788c */ /* 0x000fd2000bf05270 */
[----:B------:R-:W-:Y:S05]  /*2010*/  BRA.U !UP0, `(.L_x_1288) ;  /* 0x0000000108807547 */ /* 0x000fea000b800000 */
[----:B------:R-:W-:-:S09]  /*2020*/  UISETP.NE.AND UP0, UPT, UR4, 0x2c, UPT ;  /* 0x0000002c0400788c */ /* 0x000fd2000bf05270 */
[----:B------:R-:W-:Y:S05]  /*2030*/  BRA.U !UP0, `(.L_x_1289) ;  /* 0x0000000108487547 */ /* 0x000fea000b800000 */
.L_x_1263:
        /* <DEDUP_REMOVED lines=16> */
.L_x_1290:
[----:B------:R-:W-:Y:S01]  /*2140*/  PRMT R0, RZ, 0x7610, R0 ;  /* 0x00007610ff007816 */ /* 0x000fe20000000000 */
[----:B------:R-:W-:Y:S06]  /*2150*/  BRA `(.L_x_1264) ;  /* 0x00000000003c7947 */ /* 0x000fec0003800000 */
.L_x_1289:
[----:B------:R-:W2:Y:S01]  /*2160*/  LDG.E.U8 R2, desc[UR36][R2.64] ;  /* 0x0000002402027981 */ /* 0x000ea2000c1e1100 */
[----:B------:R-:W-:Y:S01]  /*2170*/  BSSY.RECONVERGENT B0, `(.L_x_1291) ;  /* 0x0000007000007945 */ /* 0x000fe20003800200 */
[----:B------:R-:W-:Y:S01]  /*2180*/  IMAD.MOV.U32 R4, RZ, RZ, 0x400000 ;  /* 0x00400000ff047424 */ /* 0x000fe200078e00ff */
[----:B--2---:R-:W-:-:S13]  /*2190*/  ISETP.NE.AND P0, PT, R2, RZ, PT ;  /* 0x000000ff0200720c */ /* 0x004fda0003f05270 */
[----:B------:R-:W-:Y:S05]  /*21a0*/  @!P0 BRA `(.L_x_1292) ;  /* 0x00000000000c8947 */ /* 0x000fea0003800000 */
[----:B------:R-:W-:-:S13]  /*21b0*/  ISETP.NE.AND P0, PT, R2, 0xff, PT ;  /* 0x000000ff0200780c */ /* 0x000fda0003f05270 */
[----:B------:R-:W-:Y:S01]  /*21c0*/  @!P0 MOV R4, 0x7f800001 ;  /* 0x7f80000100048802 */ /* 0x000fe20000000f00 */
[----:B------:R-:W-:-:S07]  /*21d0*/  @P0 IMAD.SHL.U32 R4, R2, 0x800000, RZ ;  /* 0x0080000002040824 */ /* 0x000fce00078e00ff */
.L_x_1292:
[----:B------:R-:W-:Y:S05]  /*21e0*/  BSYNC.RECONVERGENT B0 ;  /* 0x0000000000007941 */ /* 0x000fea0003800200 */
.L_x_1291:
[----:B------:R-:W0:Y:S02]  /*21f0*/  F2I.FTZ.TRUNC.NTZ R4, R4 ;  /* 0x0000000400047305 */ /* 0x000e24000021f100 */
[----:B0-----:R-:W-:Y:S01]  /*2200*/  PRMT R0, R4, 0x7610, R0 ;  /* 0x0000761004007816 */ /* 0x001fe20000000000 */
[----:B------:R-:W-:Y:S06]  /*2210*/  BRA `(.L_x_1264) ;  /* 0x00000000000c7947 */ /* 0x000fec0003800000 */
.L_x_1288:
[----:B------:R2:W5:Y:S01]  /*2220*/  LDG.E.U16 R0, desc[UR36][R2.64] ;  /* 0x0000002402007981 */ /* 0x000562000c1e1500 */
[----:B------:R-:W-:Y:S05]  /*2230*/  BRA `(.L_x_1264) ;  /* 0x0000000000047947 */ /* 0x000fea0003800000 */
.L_x_1287:
[----:B------:R1:W5:Y:S02]  /*2240*/  LDG.E.U16 R0, desc[UR36][R2.64] ;  /* 0x0000002402007981 */ /* 0x000364000c1e1500 */
.L_x_1264:
[----:B------:R-:W0:Y:S01]  /*2250*/  LDCU.64 UR6, c[0x0][0x580] ;  /* 0x0000b000ff0677ac */ /* 0x000e220008000a00 */
[----:B-1--45:R-:W-:Y:S01]  /*2260*/  LOP3.LUT R9, R0, UR43, RZ, 0x3c, !PT ;  /* 0x0000002b00097c12 */ /* 0x032fe2000f8e3cff */
[----:B------:R-:W-:-:S04]  /*2270*/  UPRMT UR4, UR39, 0x9910, URZ ;  /* 0x0000991027047896 */ /* 0x000fc800080000ff */
[----:B------:R-:W-:Y:S01]  /*2280*/  UISETP.GT.AND UP0, UPT, UR4, 0x9, UPT ;  /* 0x000000090400788c */ /* 0x000fe2000bf04270 */
[----:B0-23--:R-:W-:-:S05]  /*2290*/  IADD3 R2, P0, PT, R16, UR6, RZ ;  /* 0x0000000610027c10 */ /* 0x00dfca000ff1e0ff */
        /* <DEDUP_REMOVED lines=12> */
.L_x_1296:
[----:B------:R3:W-:Y:S01]  /*2360*/  STG.E.U8 desc[UR36][R2.64], R9 ;  /* 0x0000000902007986 */ /* 0x0007e2000c101124 */
[----:B------:R-:W-:Y:S05]  /*2370*/  BRA `(.L_x_1298) ;  /* 0x0000000c00547947 */ /* 0x000fea0003800000 */
.L_x_1295:
[----:B------:R-:W-:-:S09]  /*2380*/  UISETP.NE.AND UP0, UPT, UR4, 0x2, UPT ;  /* 0x000000020400788c */ /* 0x000fd2000bf05270 */
[----:B------:R-:W-:Y:S05]  /*2390*/  BRA.U !UP0, `(.L_x_1299) ;  /* 0x00000001082c7547 */ /* 0x000fea000b800000 */
[----:B------:R-:W-:-:S09]  /*23a0*/  UISETP.NE.AND UP0, UPT, UR4, 0x3, UPT ;  /* 0x000000030400788c */ /* 0x000fd2000bf05270 */
[----:B------:R-:W-:Y:S05]  /*23b0*/  BRA.U !UP0, `(.L_x_1300) ;  /* 0x0000000108187547 */ /* 0x000fea000b800000 */
[----:B------:R-:W-:-:S09]  /*23c0*/  UISETP.NE.AND UP0, UPT, UR4, 0x4, UPT ;  /* 0x000000040400788c */ /* 0x000fd2000bf05270 */
[----:B------:R-:W-:Y:S05]  /*23d0*/  BRA.U UP0, `(.L_x_1297) ;  /* 0x0000000900a07547 */ /* 0x000fea000b800000 */
[----:B------:R-:W-:-:S04]  /*23e0*/  PRMT R4, R9, 0x9910, RZ ;  /* 0x0000991009047816 */ /* 0x000fc800000000ff */
[----:B------:R-:W-:-:S05]  /*23f0*/  SHF.R.S32.HI R5, RZ, 0x1f, R4 ;  /* 0x0000001fff057819 */ /* 0x000fca0000011404 */
[----:B------:R0:W-:Y:S01]  /*2400*/  STG.E.64 desc[UR36][R2.64], R4 ;  /* 0x0000000402007986 */ /* 0x0001e2000c101b24 */
[----:B------:R-:W-:Y:S05]  /*2410*/  BRA `(.L_x_1298) ;  /* 0x0000000c002c7947 */ /* 0x000fea0003800000 */
.L_x_1300:
[----:B------:R-:W-:-:S05]  /*2420*/  PRMT R5, R9, 0x9910, RZ ;  /* 0x0000991009057816 */ /* 0x000fca00000000ff */
[----:B------:R1:W-:Y:S01]  /*2430*/  STG.E desc[UR36][R2.64], R5 ;  /* 0x0000000502007986 */ /* 0x0003e2000c101924 */
[----:B------:R-:W-:Y:S05]  /*2440*/  BRA `(.L_x_1298) ;  /* 0x0000000c00207947 */ /* 0x000fea0003800000 */
.L_x_1299:
[----:B------:R2:W-:Y:S01]  /*2450*/  STG.E.U16 desc[UR36][R2.64], R9 ;  /* 0x0000000902007986 */ /* 0x0005e2000c101524 */
[----:B------:R-:W-:Y:S05]  /*2460*/  BRA `(.L_x_1298) ;  /* 0x0000000c00187947 */ /* 0x000fea0003800000 */
.L_x_1294:
[----:B------:R-:W-:-:S09]  /*2470*/  UISETP.GT.AND UP0, UPT, UR4, 0x6, UPT ;  /* 0x000000060400788c */ /* 0x000fd2000bf04270 */
[----:B------:R-:W-:Y:S05]  /*2480*/  BRA.U UP0, `(.L_x_1301) ;  /* 0x00000001002c7547 */ /* 0x000fea000b800000 */
[----:B------:R-:W-:-:S09]  /*2490*/  UISETP.NE.AND UP0, UPT, UR4, 0x5, UPT ;  /* 0x000000050400788c */ /* 0x000fd2000bf05270 */
[----:B------:R-:W-:Y:S05]  /*24a0*/  BRA.U !UP0, `(.L_x_1302) ;  /* 0x0000000108147547 */ /* 0x000fea000b800000 */
[----:B------:R-:W-:-:S09]  /*24b0*/  UISETP.NE.AND UP0, UPT, UR4, 0x6, UPT ;  /* 0x000000060400788c */ /* 0x000fd2000bf05270 */
[----:B------:R-:W-:Y:S05]  /*24c0*/  BRA.U UP0, `(.L_x_1297) ;  /* 0x0000000900647547 */ /* 0x000fea000b800000 */
[----:B------:R-:W0:Y:S02]  /*24d0*/  I2F.S16 R5, R9 ;  /* 0x0000000900057306 */ /* 0x000e240000101400 */
[----:B0-----:R0:W-:Y:S01]  /*24e0*/  STG.E desc[UR36][R2.64], R5 ;  /* 0x0000000502007986 */ /* 0x0011e2000c101924 */
[----:B------:R-:W-:Y:S05]  /*24f0*/  BRA `(.L_x_1298) ;  /* 0x0000000800f47947 */ /* 0x000fea0003800000 */
.L_x_1302:
[----:B------:R-:W0:Y:S02]  /*2500*/  I2F.S16 R0, R9 ;  /* 0x0000000900007306 */ /* 0x000e240000101400 */
[----:B0-----:R-:W-:-:S05]  /*2510*/  F2FP.F16.F32.PACK_AB R0, RZ, R0 ;  /* 0x00000000ff00723e */ /* 0x001fca00000000ff */
[----:B------:R0:W-:Y:S01]  /*2520*/  STG.E.U16 desc[UR36][R2.64], R0 ;  /* 0x0000000002007986 */ /* 0x0001e2000c101524 */
[----:B------:R-:W-:Y:S05]  /*2530*/  BRA `(.L_x_1298) ;  /* 0x0000000800e47947 */ /* 0x000fea0003800000 */
.L_x_1301:
[----:B------:R-:W-:-:S09]  /*2540*/  UISETP.NE.AND UP0, UPT, UR4, 0x7, UPT ;  /* 0x000000070400788c */ /* 0x000fd2000bf05270 */
[----:B------:R-:W-:Y:S05]  /*2550*/  BRA.U !UP0, `(.L_x_1303) ;  /* 0x0000000108347547 */ /* 0x000fea000b800000 */
[----:B------:R-:W-:-:S09]  /*2560*/  UISETP.NE.AND UP0, UPT, UR4, 0x8, UPT ;  /* 0x000000080400788c */ /* 0x000fd2000bf05270 */
[----:B------:R-:W-:Y:S05]  /*2570*/  BRA.U !UP0, `(.L_x_1304) ;  /* 0x0000000108187547 */ /* 0x000fea000b800000 */
[----:B------:R-:W-:-:S09]  /*2580*/  UISETP.NE.AND UP0, UPT, UR4, 0x9, UPT ;  /* 0x000000090400788c */ /* 0x000fd2000bf05270 */
[----:B------:R-:W-:Y:S05]  /*2590*/  BRA.U UP0, `(.L_x_1297) ;  /* 0x0000000900307547 */ /* 0x000fea000b800000 */
[----:B------:R-:W0:Y:S01]  /*25a0*/  I2F.S16 R4, R9 ;  /* 0x0000000900047306 */ /* 0x000e220000101400 */
[----:B------:R-:W-:-:S05]  /*25b0*/  IMAD.MOV.U32 R5, RZ, RZ, RZ ;  /* 0x000000ffff057224 */ /* 0x000fca00078e00ff */
[----:B0-----:R0:W-:Y:S01]  /*25c0*/  STG.E.64 desc[UR36][R2.64], R4 ;  /* 0x0000000402007986 */ /* 0x0011e2000c101b24 */
[----:B------:R-:W-:Y:S05]  /*25d0*/  BRA `(.L_x_1298) ;  /* 0x0000000800bc7947 */ /* 0x000fea0003800000 */
.L_x_1304:
[----:B------:R-:W0:Y:S02]  /*25e0*/  I2F.S16 R9, R9 ;  /* 0x0000000900097306 */ /* 0x000e240000101400 */
[----:B0-----:R-:W-:-:S04]  /*25f0*/  F2FP.F16.F32.PACK_AB R5, RZ, R9 ;  /* 0x00000009ff05723e */ /* 0x001fc800000000ff */
[----:B------:R-:W-:-:S05]  /*2600*/  PRMT R5, R5, 0x5410, RZ ;  /* 0x0000541005057816 */ /* 0x000fca00000000ff */
[----:B------:R0:W-:Y:S01]  /*2610*/  STG.E desc[UR36][R2.64], R5 ;  /* 0x0000000502007986 */ /* 0x0001e2000c101924 */
[----:B------:R-:W-:Y:S05]  /*2620*/  BRA `(.L_x_1298) ;  /* 0x0000000800a87947 */ /* 0x000fea0003800000 */
.L_x_1303:
[----:B------:R-:W0:Y:S02]  /*2630*/  I2F.F64.S16 R4, R9 ;  /* 0x0000000900047312 */ /* 0x000e240000101c00 */
[----:B0-----:R0:W-:Y:S01]  /*2640*/  STG.E.64 desc[UR36][R2.64], R4 ;  /* 0x0000000402007986 */ /* 0x0011e2000c101b24 */
[----:B------:R-:W-:Y:S05]  /*2650*/  BRA `(.L_x_1298) ;  /* 0x00000008009c7947 */ /* 0x000fea0003800000 */
.L_x_1293:
        /* <DEDUP_REMOVED lines=8> */
[----:B------:R-:W-:Y:S01]  /*26e0*/  UPRMT UR4, UR43, 0x9910, URZ ;  /* 0x000099102b047896 */ /* 0x000fe200080000ff */
[----:B------:R-:W-:-:S05]  /*26f0*/  PRMT R0, R0, 0x9910, RZ ;  /* 0x0000991000007816 */ /* 0x000fca00000000ff */
[----:B------:R-:W-:-:S04]  /*2700*/  ISETP.NE.AND P0, PT, R0, UR4, PT ;  /* 0x0000000400007c0c */ /* 0x000fc8000bf05270 */
[----:B------:R-:W-:-:S05]  /*2710*/  SEL R5, RZ, 0x1, !P0 ;  /* 0x00000001ff057807 */ /* 0x000fca0004000000 */
[----:B------:R0:W-:Y:S01]  /*2720*/  STG.E.U8 desc[UR36][R2.64], R5 ;  /* 0x0000000502007986 */ /* 0x0001e2000c101124 */
[----:B------:R-:W-:Y:S05]  /*2730*/  BRA `(.L_x_1298) ;  /* 0x0000000800647947 */ /* 0x000fea0003800000 */
.L_x_1307:
[----:B------:R-:W0:Y:S01]  /*2740*/  I2F.F64.S16 R4, R9 ;  /* 0x0000000900047312 */ /* 0x000e220000101c00 */
[----:B------:R-:W-:-:S05]  /*2750*/  CS2R R6, SRZ ;  /* 0x0000000000067805 */ /* 0x000fca000001ff00 */
[----:B0-----:R0:W-:Y:S01]  /*2760*/  STG.E.128 desc[UR36][R2.64], R4 ;  /* 0x0000000402007986 */ /* 0x0011e2000c101d24 */
[----:B------:R-:W-:Y:S05]  /*2770*/  BRA `(.L_x_1298) ;  /* 0x0000000800547947 */ /* 0x000fea0003800000 */
.L_x_1306:
[----:B------:R-:W-:-:S09]  /*2780*/  UISETP.NE.AND UP0, UPT, UR4, 0xf, UPT ;  /* 0x0000000f0400788c */ /* 0x000fd2000bf05270 */
[----:B------:R-:W-:Y:S05]  /*2790*/  BRA.U !UP0, `(.L_x_1308) ;  /* 0x0000000108a07547 */ /* 0x000fea000b800000 */
[----:B------:R-:W-:-:S09]  /*27a0*/  UISETP.NE.AND UP0, UPT, UR4, 0x17, UPT ;  /* 0x000000170400788c */ /* 0x000fd2000bf05270 */
[----:B------:R-:W-:Y:S05]  /*27b0*/  BRA.U !UP0, `(.L_x_1309) ;  /* 0x00000001084c7547 */ /* 0x000fea000b800000 */
[----:B------:R-:W-:-:S09]  /*27c0*/  UISETP.NE.AND UP0, UPT, UR4, 0x18, UPT ;  /* 0x000000180400788c */ /* 0x000fd2000bf05270 */
[----:B------:R-:W-:Y:S05]  /*27d0*/  BRA.U UP0, `(.L_x_1297) ;  /* 0x0000000500a07547 */ /* 0x000fea000b800000 */
[----:B------:R-:W0:Y:S01]  /*27e0*/  I2F.S16 R9, R9 ;  /* 0x0000000900097306 */ /* 0x000e220000101400 */
[----:B------:R-:W-:Y:S01]  /*27f0*/  BSSY.RECONVERGENT B0, `(.L_x_1310) ;  /* 0x000000c000007945 */ /* 0x000fe20003800200 */
[----:B------:R-:W-:Y:S01]  /*2800*/  HFMA2 R0, -RZ, RZ, 0, 7.569789886474609375e-06 ;  /* 0x0000007fff007431 */ /* 0x000fe200000001ff */
[----:B0-----:R-:W-:Y:S02]  /*2810*/  LOP3.LUT R6, R9, 0x7fffffff, RZ, 0xc0, !PT ;  /* 0x7fffffff09067812 */ /* 0x001fe400078ec0ff */
[----:B------:R-:W-:Y:S02]  /*2820*/  SHF.R.U32.HI R5, RZ, 0x18, R9 ;  /* 0x00000018ff057819 */ /* 0x000fe40000011609 */
[----:B------:R-:W-:-:S13]  /*2830*/  ISETP.GT.U32.AND P0, PT, R6, 0x43efffff, PT ;  /* 0x43efffff0600780c */ /* 0x000fda0003f04070 */
[----:B------:R-:W-:Y:S05]  /*2840*/  @P0 BRA `(.L_x_1311) ;  /* 0x0000000000180947 */ /* 0x000fea0003800000 */
[----:B------:R-:W-:-:S13]  /*2850*/  ISETP.GT.U32.AND P0, PT, R6, 0x3c7fffff, PT ;  /* 0x3c7fffff0600780c */ /* 0x000fda0003f04070 */
[----:B------:R-:W-:-:S04]  /*2860*/  @P0 SHF.R.U32.HI R0, RZ, 0x14, R9 ;  /* 0x00000014ff000819 */ /* 0x000fc80000011609 */
[----:B------:R-:W-:Y:S01]  /*2870*/  @P0 LOP3.LUT R4, R0, 0x1, RZ, 0xc0, !PT ;  /* 0x0000000100040812 */ /* 0x000fe200078ec0ff */
[----:B------:R-:W-:-:S03]  /*2880*/  @!P0 FADD.FTZ R0, R6, 16384 ;  /* 0x4680000006008421 */ /* 0x000fc60000010000 */
[----:B------:R-:W-:-:S04]  /*2890*/  @P0 IADD3 R4, PT, PT, R9, 0x407ffff, R4 ;  /* 0x0407ffff09040810 */ /* 0x000fc80007ffe004 */
[----:B------:R-:W-:-:S07]  /*28a0*/  @P0 SHF.R.U32.HI R0, RZ, 0x14, R4 ;  /* 0x00000014ff000819 */ /* 0x000fce0000011604 */
.L_x_1311:
[----:B------:R-:W-:Y:S05]  /*28b0*/  BSYNC.RECONVERGENT B0 ;  /* 0x0000000000007941 */ /* 0x000fea0003800200 */
.L_x_1310:
[----:B------:R-:W-:-:S05]  /*28c0*/  LOP3.LUT R5, R0, 0x80, R5, 0xf8, !PT ;  /* 0x0000008000057812 */ /* 0x000fca00078ef805 */
[----:B------:R0:W-:Y:S01]  /*28d0*/  STG.E.U8 desc[UR36][R2.64], R5 ;  /* 0x0000000502007986 */ /* 0x0001e2000c101124 */
[----:B------:R-:W-:Y:S05]  /*28e0*/  BRA `(.L_x_1298) ;  /* 0x0000000400f87947 */ /* 0x000fea0003800000 */
.L_x_1309:
[----:B------:R-:W0:Y:S01]  /*28f0*/  I2F.S16 R9, R9 ;  /* 0x0000000900097306 */ /* 0x000e220000101400 */
[----:B------:R-:W-:Y:S01]  /*2900*/  BSSY.RECONVERGENT B0, `(.L_x_1312) ;  /* 0x000000e000007945 */ /* 0x000fe20003800200 */
[----:B0-----:R-:W-:Y:S02]  /*2910*/  LOP3.LUT R6, R9, 0x7fffffff, RZ, 0xc0, !PT ;  /* 0x7fffffff09067812 */ /* 0x001fe400078ec0ff */
[----:B------:R-:W-:Y:S02]  /*2920*/  SHF.R.U32.HI R5, RZ, 0x18, R9 ;  /* 0x00000018ff057819 */ /* 0x000fe40000011609 */
[----:B------:R-:W-:-:S13]  /*2930*/  ISETP.GE.U32.AND P1, PT, R6, 0x47800000, PT ;  /* 0x478000000600780c */ /* 0x000fda0003f26070 */
[----:B------:R-:W-:Y:S01]  /*2940*/  @P1 IMAD.MOV.U32 R0, RZ, RZ, 0x7f ;  /* 0x0000007fff001424 */ /* 0x000fe200078e00ff */
[----:B------:R-:W-:-:S04]  /*2950*/  @P1 ISETP.GT.U32.AND P0, PT, R6, 0x7f800000, PT ;  /* 0x7f8000000600180c */ /* 0x000fc80003f04070 */
[----:B------:R-:W-:Y:S01]  /*2960*/  @P1 SEL R0, R0, 0x7c, P0 ;  /* 0x0000007c00001807 */ /* 0x000fe20000000000 */
[----:B------:R-:W-:Y:S08]  /*2970*/  @P1 BRA `(.L_x_1313) ;  /* 0x0000000000181947 */ /* 0x000ff00003800000 */
[----:B------:R-:W-:-:S13]  /*2980*/  ISETP.GT.U32.AND P0, PT, R6, 0x387fffff, PT ;  /* 0x387fffff0600780c */ /* 0x000fda0003f04070 */
[----:B------:R-:W-:-:S04]  /*2990*/  @P0 SHF.R.U32.HI R0, RZ, 0x15, R9 ;  /* 0x00000015ff000819 */ /* 0x000fc80000011609 */
[----:B------:R-:W-:Y:S01]  /*29a0*/  @P0 LOP3.LUT R4, R0, 0x1, RZ, 0xc0, !PT ;  /* 0x0000000100040812 */ /* 0x000fe200078ec0ff */
[----:B------:R-:W-:-:S03]  /*29b0*/  @!P0 FADD.FTZ R0, R6, 128 ;  /* 0x4300000006008421 */ /* 0x000fc60000010000 */
[----:B------:R-:W-:-:S04]  /*29c0*/  @P0 IADD3 R4, PT, PT, R9, 0x80fffff, R4 ;  /* 0x080fffff09040810 */ /* 0x000fc80007ffe004 */
[----:B------:R-:W-:-:S07]  /*29d0*/  @P0 SHF.R.U32.HI R0, RZ, 0x15, R4 ;  /* 0x00000015ff000819 */ /* 0x000fce0000011604 */
.L_x_1313:
[----:B------:R-:W-:Y:S05]  /*29e0*/  BSYNC.RECONVERGENT B0 ;  /* 0x0000000000007941 */ /* 0x000fea0003800200 */
.L_x_1312:
[----:B------:R-:W-:-:S05]  /*29f0*/  LOP3.LUT R5, R0, 0x80, R5, 0xf8, !PT ;  /* 0x0000008000057812 */ /* 0x000fca00078ef805 */
[----:B------:R0:W-:Y:S01]  /*2a00*/  STG.E.U8 desc[UR36][R2.64], R5 ;  /* 0x0000000502007986 */ /* 0x0001e2000c101124 */
[----:B------:R-:W-:Y:S05]  /*2a10*/  BRA `(.L_x_1298) ;  /* 0x0000000400ac7947 */ /* 0x000fea0003800000 */
.L_x_1308:
[----:B------:R-:W0:Y:S02]  /*2a20*/  I2F.S16 R0, R9 ;  /* 0x0000000900007306 */ /* 0x000e240000101400 */
[----:B0-----:R-:W-:-:S05]  /*2a30*/  F2FP.BF16.F32.PACK_AB R0, RZ, R0 ;  /* 0x00000000ff00723e */ /* 0x001fca00000010ff */
[----:B------:R0:W-:Y:S01]  /*2a40*/  STG.E.U16 desc[UR36][R2.64], R0 ;  /* 0x0000000002007986 */ /* 0x0001e2000c101524 */
[----:B------:R-:W-:Y:S05]  /*2a50*/  BRA `(.L_x_1298) ;  /* 0x00000004009c7947 */ /* 0x000fea0003800000 */
.L_x_1305:
        /* <DEDUP_REMOVED lines=10> */
.L_x_1316:
[----:B------:R-:W0:Y:S01]  /*2b00*/  I2F.S16 R5, R9 ;  /* 0x0000000900057306 */ /* 0x000e220000101400 */
[----:B------:R-:W-:Y:S01]  /*2b10*/  BSSY.RECONVERGENT B0, `(.L_x_1317) ;  /* 0x0000014000007945 */ /* 0x000fe20003800200 */
[----:B------:R-:W-:Y:S01]  /*2b20*/  IMAD.MOV.U32 R0, RZ, RZ, 0x80 ;  /* 0x00000080ff007424 */ /* 0x000fe200078e00ff */
[----:B0-----:R-:W-:-:S04]  /*2b30*/  LOP3.LUT R4, R5, 0x7fffffff, RZ, 0xc0, !PT ;  /* 0x7fffffff05047812 */ /* 0x001fc800078ec0ff */
        /* <DEDUP_REMOVED lines=9> */
.L_x_1319:
[----:B------:R-:W-:-:S04]  /*2bd0*/  SHF.R.U32.HI R0, RZ, 0x14, R5 ;  /* 0x00000014ff007819 */ /* 0x000fc80000011605 */
[----:B------:R-:W-:-:S04]  /*2be0*/  LOP3.LUT R0, R0, 0x1, RZ, 0xc0, !PT ;  /* 0x0000000100007812 */ /* 0x000fc800078ec0ff */
[----:B------:R-:W-:-:S04]  /*2bf0*/  IADD3 R0, PT, PT, R5, 0x487ffff, R0 ;  /* 0x0487ffff05007810 */ /* 0x000fc80007ffe000 */
[----:B------:R-:W-:-:S04]  /*2c00*/  SHF.R.U32.HI R0, RZ, 0x14, R0 ;  /* 0x00000014ff007819 */ /* 0x000fc80000011600 */
[----:B------:R-:W-:-:S07]  /*2c10*/  LOP3.LUT R4, R0, 0xff, RZ, 0xc0, !PT ;  /* 0x000000ff00047812 */ /* 0x000fce00078ec0ff */
.L_x_1320:
[----:B------:R-:W-:-:S04]  /*2c20*/  SHF.R.U32.HI R5, RZ, 0x18, R5 ;  /* 0x00000018ff057819 */ /* 0x000fc80000011605 */
[----:B------:R-:W-:-:S04]  /*2c30*/  LOP3.LUT R4, R4, 0x80, R5, 0xf8, !PT ;  /* 0x0000008004047812 */ /* 0x000fc800078ef805 */
[----:B------:R-:W-:-:S07]  /*2c40*/  PRMT R0, R4, 0x7610, R0 ;  /* 0x0000761004007816 */ /* 0x000fce0000000000 */
.L_x_1318:
[----:B------:R-:W-:Y:S05]  /*2c50*/  BSYNC.RECONVERGENT B0 ;  /* 0x0000000000007941 */ /* 0x000fea0003800200 */
.L_x_1317:
[----:B------:R0:W-:Y:S01]  /*2c60*/  STG.E.U8 desc[UR36][R2.64], R0 ;  /* 0x0000000002007986 */ /* 0x0001e2000c101124 */
[----:B------:R-:W-:Y:S05]  /*2c70*/  BRA `(.L_x_1298) ;  /* 0x0000000400147947 */ /* 0x000fea0003800000 */
.L_x_1315:
        /* <DEDUP_REMOVED lines=13> */
.L_x_1323:
[----:B------:R-:W-:-:S04]  /*2d50*/  SHF.R.U32.HI R0, RZ, 0x15, R5 ;  /* 0x00000015ff007819 */ /* 0x000fc80000011605 */
[----:B------:R-:W-:-:S04]  /*2d60*/  LOP3.LUT R0, R0, 0x1, RZ, 0xc0, !PT ;  /* 0x0000000100007812 */ /* 0x000fc800078ec0ff */
[----:B------:R-:W-:-:S04]  /*2d70*/  IADD3 R0, PT, PT, R5, 0x88fffff, R0 ;  /* 0x088fffff05007810 */ /* 0x000fc80007ffe000 */
[----:B------:R-:W-:-:S04]  /*2d80*/  SHF.R.U32.HI R0, RZ, 0x15, R0 ;  /* 0x00000015ff007819 */ /* 0x000fc80000011600 */
[----:B------:R-:W-:-:S07]  /*2d90*/  LOP3.LUT R4, R0, 0xff, RZ, 0xc0, !PT ;  /* 0x000000ff00047812 */ /* 0x000fce00078ec0ff */
.L_x_1324:
[----:B------:R-:W-:-:S04]  /*2da0*/  SHF.R.U32.HI R5, RZ, 0x18, R5 ;  /* 0x00000018ff057819 */ /* 0x000fc80000011605 */
[----:B------:R-:W-:-:S04]  /*2db0*/  LOP3.LUT R4, R4, 0x80, R5, 0xf8, !PT ;  /* 0x0000008004047812 */ /* 0x000fc800078ef805 */
[----:B------:R-:W-:-:S07]  /*2dc0*/  PRMT R0, R4, 0x7610, R0 ;  /* 0x0000761004007816 */ /* 0x000fce0000000000 */
.L_x_1322:
[----:B------:R-:W-:Y:S05]  /*2dd0*/  BSYNC.RECONVERGENT B0 ;  /* 0x0000000000007941 */ /* 0x000fea0003800200 */
.L_x_1321:
[----:B------:R0:W-:Y:S01]  /*2de0*/  STG.E.U8 desc[UR36][R2.64], R0 ;  /* 0x0000000002007986 */ /* 0x0001e2000c101124 */
[----:B------:R-:W-:Y:S05]  /*2df0*/  BRA `(.L_x_1298) ;  /* 0x0000000000b47947 */ /* 0x000fea0003800000 */
.L_x_1314:
[----:B------:R-:W-:-:S09]  /*2e00*/  UISETP.NE.AND UP0, UPT, UR4, 0x1c, UPT ;  /* 0x0000001c0400788c */ /* 0x000fd2000bf05270 */
[----:B------:R-:W-:Y:S05]  /*2e10*/  BRA.U !UP0, `(.L_x_1325) ;  /* 0x0000000108a47547 */ /* 0x000fea000b800000 */
[----:B------:R-:W-:-:S09]  /*2e20*/  UISETP.NE.AND UP0, UPT, UR4, 0x1d, UPT ;  /* 0x0000001d0400788c */ /* 0x000fd2000bf05270 */
[----:B------:R-:W-:Y:S05]  /*2e30*/  BRA.U !UP0, `(.L_x_1326) ;  /* 0x00000001088c7547 */ /* 0x000fea000b800000 */
[----:B------:R-:W-:-:S09]  /*2e40*/  UISETP.NE.AND UP0, UPT, UR4, 0x2c, UPT ;  /* 0x0000002c0400788c */ /* 0x000fd2000bf05270 */
[----:B------:R-:W-:Y:S05]  /*2e50*/  BRA.U !UP0, `(.L_x_1327) ;  /* 0x0000000108447547 */ /* 0x000fea000b800000 */
.L_x_1297:
        /* <DEDUP_REMOVED lines=8> */
[----:B0-----:R-:W-:Y:S01]  /*2ee0*/  MOV R4, UR6 ;  /* 0x0000000600047c02 */ /* 0x001fe20008000f00 */
[----:B------:R-:W-:-:S02]  /*2ef0*/  IMAD.U32 R5, RZ, RZ, UR7 ;  /* 0x00000007ff057e24 */ /* 0x000fc4000f8e00ff */
[----:B---3--:R-:W-:Y:S02]  /*2f00*/  IMAD.U32 R6, RZ, RZ, UR8 ;  /* 0x00000008ff067e24 */ /* 0x008fe4000f8e00ff */
[----:B------:R-:W-:Y:S01]  /*2f10*/  IMAD.U32 R7, RZ, RZ, UR9 ;  /* 0x00000009ff077e24 */ /* 0x000fe2000f8e00ff */
[----:B----4-:R-:W-:Y:S01]  /*2f20*/  MOV R10, UR4 ;  /* 0x00000004000a7c02 */ /* 0x010fe20008000f00 */
[----:B-1----:R-:W-:-:S07]  /*2f30*/  IMAD.U32 R11, RZ, RZ, UR5 ;  /* 0x00000005ff0b7e24 */ /* 0x002fce000f8e00ff */
[----:B------:R-:W-:-:S07]  /*2f40*/  LEPC R20, `(.L_x_1328) ;  /* 0x000000001014794e */ /* 0x000fce0000000000 */
[----:B--2---:R-:W-:Y:S05]  /*2f50*/  CALL.ABS.NOINC R2 ;  /* 0x0000000002007343 */ /* 0x004fea0003c00000 */
.L_x_1328:
[----:B------:R-:W-:Y:S05]  /*2f60*/  BRA `(.L_x_1298) ;  /* 0x0000000000587947 */ /* 0x000fea0003800000 */
.L_x_1327:
[----:B------:R-:W0:Y:S02]  /*2f70*/  I2F.S16 R6, R9 ;  /* 0x0000000900067306 */ /* 0x000e240000101400 */
[----:B0-----:R-:W-:-:S04]  /*2f80*/  SHF.R.U32.HI R4, RZ, 0x17, R6 ;  /* 0x00000017ff047819 */ /* 0x001fc80000011606 */
[----:B------:R-:W-:-:S04]  /*2f90*/  LOP3.LUT R5, R4, 0xff, RZ, 0xc0, !PT ;  /* 0x000000ff04057812 */ /* 0x000fc800078ec0ff */
        /* <DEDUP_REMOVED lines=13> */
.L_x_1326:
[----:B------:R-:W-:-:S04]  /*3070*/  PRMT R4, R9, 0x9910, RZ ;  /* 0x0000991009047816 */ /* 0x000fc800000000ff */
[----:B------:R-:W-:-:S05]  /*3080*/  SHF.R.S32.HI R5, RZ, 0x1f, R4 ;  /* 0x0000001fff057819 */ /* 0x000fca0000011404 */
[----:B------:R0:W-:Y:S01]  /*3090*/  STG.E.64 desc[UR36][R2.64], R4 ;  /* 0x0000000402007986 */ /* 0x0001e2000c101b24 */
[----:B------:R-:W-:Y:S05]  /*30a0*/  BRA `(.L_x_1298) ;  /* 0x0000000000087947 */ /* 0x000fea0003800000 */
.L_x_1325:
[----:B------:R-:W-:-:S05]  /*30b0*/  PRMT R5, R9, 0x9910, RZ ;  /* 0x0000991009057816 */ /* 0x000fca00000000ff */
[----:B------:R0:W-:Y:S02]  /*30c0*/  STG.E desc[UR36][R2.64], R5 ;  /* 0x0000000502007986 */ /* 0x0001e4000c101924 */
.L_x_1298:
[----:B------:R-:W-:-:S07]  /*30d0*/  VIADD R17, R17, 0x80 ;  /* 0x0000008011117836 */ /* 0x000fce0000000000 */
.L_x_1257:
[----:B------:R-:W-:Y:S05]  /*30e0*/  BSYNC.RECONVERGENT B6 ;  /* 0x0000000000067941 */ /* 0x000fea0003800200 */
.L_x_1256:
[----:B------:R-:W5:Y:S01]  /*30f0*/  LDCU UR4, c[0x0][0x380] ;  /* 0x00007000ff0477ac */ /* 0x000f620008000800 */
[----:B------:R-:W-:Y:S01]  /*3100*/  BSSY.RECONVERGENT B6, `(.L_x_1329) ;  /* 0x00002ff000067945 */ /* 0x000fe20003800200 */
[----:B-----5:R-:W-:-:S13]  /*3110*/  ISETP.GE.AND P0, PT, R17, UR4, PT ;  /* 0x0000000411007c0c */ /* 0x020fda000bf06270 */
[----:B------:R-:W-:Y:S05]  /*3120*/  @P0 BRA `(.L_x_1330) ;  /* 0x0000002c00f00947 */ /* 0x000fea0003800000 */
[----:B------:R-:W5:Y:S01]  /*3130*/  LDCU UR4, c[0x0][0x388] ;  /* 0x00007100ff0477ac */ /* 0x000f620008000800 */
[----:B0-----:R-:W-:Y:S02]  /*3140*/  IMAD.MOV.U32 R0, RZ, RZ, RZ ;  /* 0x000000ffff007224 */ /* 0x001fe400078e00ff */
[----:B------:R-:W-:Y:S01]  /*3150*/  IMAD.MOV.U32 R16, RZ, RZ, RZ ;  /* 0x000000ffff107224 */ /* 0x000fe200078e00ff */
[----:B-----5:R-:W-:-:S09]  /*3160*/  UISETP.NE.AND UP0, UPT, UR4, URZ, UPT ;  /* 0x000000ff0400728c */ /* 0x020fd2000bf05270 */
[----:B------:R-:W-:Y:S05]  /*3170*/  BRA.U !UP0, `(.L_x_1331) ;  /* 0x0000001108a87547 */ /* 0x000fea000b800000 */
[----:B------:R-:W1:Y:S01]  /*3180*/  LDCU.64 UR4, c[0x0][0x390] ;  /* 0x00007200ff0477ac */ /* 0x000e620008000a00 */
[----:B------:R-:W-:Y:S01]  /*3190*/  HFMA2 R16, -RZ, RZ, 0, 0 ;  /* 0x00000000ff107431 */ /* 0x000fe200000001ff */
[----:B------:R-:W0:Y:S01]  /*31a0*/  LDCU UR6, c[0x0][0x38c] ;  /* 0x00007180ff0677ac */ /* 0x000e220008000800 */
[----:B------:R-:W5:Y:S01]  /*31b0*/  LDCU.64 UR8, c[0x0][0x4b8] ;  /* 0x00009700ff0877ac */ /* 0x000f620008000a00 */
[----:B------:R-:W-:Y:S02]  /*31c0*/  UISETP.NE.AND UP0, UPT, UR41, URZ, UPT ;  /* 0x000000ff2900728c */ /* 0x000fe4000bf05270 */
[----:B-1234-:R-:W-:-:S05]  /*31d0*/  IMAD.HI.U32 R2, R17, UR4, R16 ;  /* 0x0000000411027c27 */ /* 0x01efca000f8e0010 */
[----:B------:R-:W-:-:S05]  /*31e0*/  SHF.R.U32.HI R3, RZ, UR5, R2 ;  /* 0x00000005ff037c19 */ /* 0x000fca0008011602 */
[----:B------:R-:W-:-:S04]  /*31f0*/  IMAD.MOV R0, RZ, RZ, -R3 ;  /* 0x000000ffff007224 */ /* 0x000fc800078e0a03 */
[----:B0-----:R-:W-:-:S04]  /*3200*/  IMAD R0, R0, UR6, R17 ;  /* 0x0000000600007c24 */ /* 0x001fc8000f8e0211 */
[C---:B-----5:R-:W-:Y:S02]  /*3210*/  IMAD R16, R0.reuse, UR8, RZ ;  /* 0x0000000800107c24 */ /* 0x060fe4000f8e02ff */
        /* <DEDUP_REMOVED lines=288> */
.L_x_1331:
[----:B------:R-:W1:Y:S01]  /*4420*/  LDCU.64 UR6, c[0x0][0x588] ;  /* 0x0000b100ff0677ac */ /* 0x000e620008000a00 */
        /* <DEDUP_REMOVED lines=15> */
.L_x_1335:
[----:B------:R1:W5:Y:S01]  /*4520*/  LDG.E.U8 R0, desc[UR36][R2.64] ;  /* 0x0000002402007981 */ /* 0x000362000c1e1100 */
[----:B------:R-:W-:Y:S05]  /*4530*/  BRA `(.L_x_1337) ;  /* 0x0000000c004c7947 */ /* 0x000fea0003800000 */
.L_x_1334:
        /* <DEDUP_REMOVED lines=8> */
.L_x_1339:
[----:B------:R3:W5:Y:S01]  /*45c0*/  LDG.E.U16 R0, desc[UR36][R2.64] ;  /* 0x0000002402007981 */ /* 0x000762000c1e1500 */
[----:B------:R-:W-:Y:S05]  /*45d0*/  BRA `(.L_x_1337) ;  /* 0x0000000c00247947 */ /* 0x000fea0003800000 */
.L_x_1338:
[----:B------:R2:W5:Y:S01]  /*45e0*/  LDG.E.U16 R0, desc[UR36][R2.64] ;  /* 0x0000002402007981 */ /* 0x000562000c1e1500 */
[----:B------:R-:W-:Y:S05]  /*45f0*/  BRA `(.L_x_1337) ;  /* 0x0000000c001c7947 */ /* 0x000fea0003800000 */
.L_x_1333:
        /* <DEDUP_REMOVED lines=9> */
.L_x_1341:
[----:B------:R-:W2:Y:S02]  /*4690*/  LDG.E.U16 R4, desc[UR36][R2.64] ;  /* 0x0000002402047981 */ /* 0x000ea4000c1e1500 */
[----:B--2---:R-:W-:-:S06]  /*46a0*/  HADD2.F32 R4, -RZ, R4.H0_H0 ;  /* 0x20000004ff047230 */ /* 0x004fcc0000004100 */
[----:B------:R-:W0:Y:S02]  /*46b0*/  F2I.FTZ.TRUNC.NTZ R4, R4 ;  /* 0x0000000400047305 */ /* 0x000e24000021f100 */
[----:B0-----:R-:W-:Y:S01]  /*46c0*/  PRMT R0, R4, 0x7610, R0 ;  /* 0x0000761004007816 */ /* 0x001fe20000000000 */
[----:B------:R-:W-:Y:S06]  /*46d0*/  BRA `(.L_x_1337) ;  /* 0x0000000800e47947 */ /* 0x000fec0003800000 */
.L_x_1340:
        /* <DEDUP_REMOVED lines=9> */
.L_x_1343:
[----:B------:R-:W2:Y:S02]  /*4770*/  LDG.E.U16 R2, desc[UR36][R2.64] ;  /* 0x0000002402027981 */ /* 0x000ea4000c1e1500 */
[----:B--2---:R-:W-:-:S06]  /*4780*/  HADD2.F32 R4, -RZ, R2.H0_H0 ;  /* 0x20000002ff047230 */ /* 0x004fcc0000004100 */
[----:B------:R-:W0:Y:S02]  /*4790*/  F2I.FTZ.TRUNC.NTZ R4, R4 ;  /* 0x0000000400047305 */ /* 0x000e24000021f100 */
[----:B0-----:R-:W-:Y:S01]  /*47a0*/  PRMT R0, R4, 0x7610, R0 ;  /* 0x0000761004007816 */ /* 0x001fe20000000000 */
[----:B------:R-:W-:Y:S06]  /*47b0*/  BRA `(.L_x_1337) ;  /* 0x0000000800ac7947 */ /* 0x000fec0003800000 */
.L_x_1342:
[----:B------:R-:W2:Y:S02]  /*47c0*/  LDG.E.64 R2, desc[UR36][R2.64] ;  /* 0x0000002402027981 */ /* 0x000ea4000c1e1b00 */
[----:B--2---:R0:W1:Y:S01]  /*47d0*/  F2I.F64.TRUNC R0, R2 ;  /* 0x0000000200007311 */ /* 0x004062000030d100 */
[----:B------:R-:W-:Y:S05]  /*47e0*/  BRA `(.L_x_1337) ;  /* 0x0000000800a07947 */ /* 0x000fea0003800000 */
.L_x_1332:
        /* <DEDUP_REMOVED lines=12> */
.L_x_1346:
[----:B------:R-:W2:Y:S02]  /*48b0*/  LDG.E.64 R2, desc[UR36][R2.64] ;  /* 0x0000002402027981 */ /* 0x000ea4000c1e1b00 */
[----:B--2---:R0:W1:Y:S01]  /*48c0*/  F2I.F64.TRUNC R0, R2 ;  /* 0x0000000200007311 */ /* 0x004062000030d100 */
[----:B------:R-:W-:Y:S05]  /*48d0*/  BRA `(.L_x_1337) ;  /* 0x0000000800647947 */ /* 0x000fea0003800000 */
.L_x_1345:
[----:B------:R-:W-:-:S09]  /*48e0*/  UISETP.NE.AND UP0, UPT, UR4, 0xf, UPT ;  /* 0x0000000f0400788c */ /* 0x000fd2000bf05270 */
[----:B------:R-:W-:Y:S05]  /*48f0*/  BRA.U !UP0, `(.L_x_1347) ;  /* 0x00000001089c7547 */ /* 0x000fea000b800000 */
[----:B------:R-:W-:-:S09]  /*4900*/  UISETP.NE.AND UP0, UPT, UR4, 0x17, UPT ;  /* 0x000000170400788c */ /* 0x000fd2000bf05270 */
[----:B------:R-:W-:Y:S05]  /*4910*/  BRA.U !UP0, `(.L_x_1348) ;  /* 0x00000001085c7547 */ /* 0x000fea000b800000 */
[----:B------:R-:W-:-:S09]  /*4920*/  UISETP.NE.AND UP0, UPT, UR4, 0x18, UPT ;  /* 0x000000180400788c */ /* 0x000fd2000bf05270 */
[----:B------:R-:W-:Y:S05]  /*4930*/  BRA.U UP0, `(.L_x_1336) ;  /* 0x0000000500f87547 */ /* 0x000fea000b800000 */
[----:B------:R-:W2:Y:S01]  /*4940*/  LDG.E.U8 R0, desc[UR36][R2.64] ;  /* 0x0000002402007981 */ /* 0x000ea2000c1e1100 */
[----:B------:R-:W-:Y:S01]  /*4950*/  MOV R6, 0x1f ;  /* 0x0000001f00067802 */ /* 0x000fe20000000f00 */
[----:B--2---:R-:W-:-:S05]  /*4960*/  IMAD.SHL.U32 R0, R0, 0x1000000, RZ ;  /* 0x0100000000007824 */ /* 0x004fca00078e00ff */
[C---:B------:R-:W-:Y:S02]  /*4970*/  LOP3.LUT R4, R0.reuse, 0x7f000000, RZ, 0xc0, !PT ;  /* 0x7f00000000047812 */ /* 0x040fe400078ec0ff */
[----:B------:R-:W-:Y:S02]  /*4980*/  LOP3.LUT P0, RZ, R0, 0x7f000000, RZ, 0xc0, !PT ;  /* 0x7f00000000ff7812 */ /* 0x000fe4000780c0ff */
[----:B------:R-:W0:Y:S02]  /*4990*/  FLO.U32 R5, R4 ;  /* 0x0000000400057300 */ /* 0x000e2400000e0000 */
[----:B0-----:R-:W-:-:S05]  /*49a0*/  IMAD.MOV R5, RZ, RZ, -R5 ;  /* 0x000000ffff057224 */ /* 0x001fca00078e0a05 */
[----:B------:R-:W-:-:S05]  /*49b0*/  VIADDMNMX.U32 R5, R5, R6, 0x4, !PT ;  /* 0x0000000405057446 */ /* 0x000fca0007800006 */
[----:B------:R-:W-:-:S04]  /*49c0*/  VIADD R5, R5, 0xfffffffc ;  /* 0xfffffffc05057836 */ /* 0x000fc80000000000 */
[----:B------:R-:W-:Y:S01]  /*49d0*/  IMAD.SHL.U32 R7, R5, 0x800000, RZ ;  /* 0x0080000005077824 */ /* 0x000fe200078e00ff */
[C---:B------:R-:W-:Y:S02]  /*49e0*/  SHF.L.U32 R6, R4.reuse, R5, RZ ;  /* 0x0000000504067219 */ /* 0x040fe400000006ff */
[----:B------:R-:W-:Y:S02]  /*49f0*/  IADD3 R5, PT, PT, R4, 0x1000000, RZ ;  /* 0x0100000004057810 */ /* 0x000fe40007ffe0ff */
[----:B------:R-:W-:Y:S02]  /*4a00*/  LEA.HI R6, R6, -R7, RZ, 0x1c ;  /* 0x8000000706067211 */ /* 0x000fe400078fe0ff */
[----:B------:R-:W-:-:S03]  /*4a10*/  SHF.R.S32.HI R5, RZ, 0x8, R5 ;  /* 0x00000008ff057819 */ /* 0x000fc60000011405 */
[----:B------:R-:W-:-:S05]  /*4a20*/  VIADD R6, R6, 0x3c000000 ;  /* 0x3c00000006067836 */ /* 0x000fca0000000000 */
[----:B------:R-:W-:-:S04]  /*4a30*/  LOP3.LUT R5, R6, 0x7f800000, R5, 0xf8, !PT ;  /* 0x7f80000006057812 */ /* 0x000fc800078ef805 */
[----:B------:R-:W-:-:S04]  /*4a40*/  SEL R5, R5, RZ, P0 ;  /* 0x000000ff05057207 */ /* 0x000fc80000000000 */
[----:B------:R-:W-:-:S06]  /*4a50*/  LOP3.LUT R5, R5, 0x80000000, R0, 0xf8, !PT ;  /* 0x8000000005057812 */ /* 0x000fcc00078ef800 */
[----:B------:R-:W0:Y:S02]  /*4a60*/  F2I.FTZ.TRUNC.NTZ R5, R5 ;  /* 0x0000000500057305 */ /* 0x000e24000021f100 */
[----:B0-----:R-:W-:Y:S01]  /*4a70*/  PRMT R0, R5, 0x7610, R0 ;  /* 0x0000761005007816 */ /* 0x001fe20000000000 */
[----:B------:R-:W-:Y:S06]  /*4a80*/  BRA `(.L_x_1337) ;  /* 0x0000000400f87947 */ /* 0x000fec0003800000 */
.L_x_1348:
[----:B------:R-:W2:Y:S02]  /*4a90*/  LDG.E.U8 R2, desc[UR36][R2.64] ;  /* 0x0000002402027981 */ /* 0x000ea4000c1e1100 */
[C---:B--2---:R-:W-:Y:S02]  /*4aa0*/  IMAD.SHL.U32 R0, R2.reuse, 0x2000000, RZ ;  /* 0x0200000002007824 */ /* 0x044fe400078e00ff */
[----:B------:R-:W-:-:S03]  /*4ab0*/  IMAD.SHL.U32 R5, R2, 0x100, RZ ;  /* 0x0000010002057824 */ /* 0x000fc600078e00ff */
[----:B------:R-:W-:-:S13]  /*4ac0*/  ISETP.GE.U32.AND P0, PT, R0, 0x8000000, PT ;  /* 0x080000000000780c */ /* 0x000fda0003f06070 */
[C---:B------:R-:W-:Y:S02]  /*4ad0*/  @!P0 LOP3.LUT R4, R5.reuse, 0x7f00, RZ, 0xc0, !PT ;  /* 0x00007f0005048812 */ /* 0x040fe400078ec0ff */
[----:B------:R-:W-:Y:S02]  /*4ae0*/  @P0 LEA.HI R0, R0, 0x70000000, RZ, 0x1c ;  /* 0x7000000000000811 */ /* 0x000fe400078fe0ff */
[----:B------:R-:W-:Y:S02]  /*4af0*/  @!P0 LOP3.LUT R4, R4, 0x3f000000, RZ, 0xfc, !PT ;  /* 0x3f00000004048812 */ /* 0x000fe400078efcff */
[----:B------:R-:W-:Y:S01]  /*4b00*/  PRMT R5, R5, 0x9910, RZ ;  /* 0x0000991005057816 */ /* 0x000fe200000000ff */
[----:B------:R-:W-:Y:S02]  /*4b10*/  @P0 FMUL.FTZ R0, R0, 1.9259299443872358531e-34 ;  /* 0x0780000000000820 */ /* 0x000fe40000410000 */
[----:B------:R-:W-:-:S05]  /*4b20*/  @!P0 FADD.FTZ R0, R4, -0.5 ;  /* 0xbf00000004008421 */ /* 0x000fca0000010000 */
[----:B------:R-:W-:-:S06]  /*4b30*/  LOP3.LUT R5, R0, 0x80000000, R5, 0xf8, !PT ;  /* 0x8000000000057812 */ /* 0x000fcc00078ef805 */
[----:B------:R-:W0:Y:S02]  /*4b40*/  F2I.FTZ.TRUNC.NTZ R5, R5 ;  /* 0x0000000500057305 */ /* 0x000e24000021f100 */
[----:B0-----:R-:W-:Y:S01]  /*4b50*/  PRMT R0, R5, 0x7610, R0 ;  /* 0x0000761005007816 */ /* 0x001fe20000000000 */
[----:B------:R-:W-:Y:S06]  /*4b60*/  BRA `(.L_x_1337) ;  /* 0x0000000400c07947 */ /* 0x000fec0003800000 */
.L_x_1347:
[----:B------:R-:W2:Y:S02]  /*4b70*/  LDG.E.U16 R4, desc[UR36][R2.64] ;  /* 0x0000002402047981 */ /* 0x000ea4000c1e1500 */
[----:B--2---:R-:W-:-:S06]  /*4b80*/  SHF.L.U32 R4, R4, 0x10, RZ ;  /* 0x0000001004047819 */ /* 0x004fcc00000006ff */
[----:B------:R-:W0:Y:S02]  /*4b90*/  F2I.FTZ.TRUNC.NTZ R4, R4 ;  /* 0x0000000400047305 */ /* 0x000e24000021f100 */
[----:B0-----:R-:W-:Y:S01]  /*4ba0*/  PRMT R0, R4, 0x7610, R0 ;  /* 0x0000761004007816 */ /* 0x001fe20000000000 */
[----:B------:R-:W-:Y:S06]  /*4bb0*/  BRA `(.L_x_1337) ;  /* 0x0000000400ac7947 */ /* 0x000fec0003800000 */
.L_x_1344:
        /* <DEDUP_REMOVED lines=10> */
.L_x_1351:
        /* <DEDUP_REMOVED lines=21> */
.L_x_1355:
[----:B------:R-:W-:Y:S05]  /*4db0*/  BSYNC.RECONVERGENT B1 ;  /* 0x0000000000017941 */ /* 0x000fea0003800200 */
.L_x_1354:
[----:B------:R-:W-:Y:S01]  /*4dc0*/  IMAD.SHL.U32 R0, R0, 0x100000, RZ ;  /* 0x0010000000007824 */ /* 0x000fe200078e00ff */
[----:B------:R-:W-:-:S04]  /*4dd0*/  LEA R2, R2, 0x3b800000, 0x17 ;  /* 0x3b80000002027811 */ /* 0x000fc800078eb8ff */
[----:B------:R-:W-:-:S07]  /*4de0*/  LOP3.LUT R4, R2, R0, R7, 0xfe, !PT ;  /* 0x0000000002047212 */ /* 0x000fce00078efe07 */
.L_x_1353:
[----:B------:R-:W-:Y:S05]  /*4df0*/  BSYNC.RECONVERGENT B0 ;  /* 0x0000000000007941 */ /* 0x000fea0003800200 */
.L_x_1352:
[----:B------:R-:W0:Y:S02]  /*4e00*/  F2I.FTZ.TRUNC.NTZ R4, R4 ;  /* 0x0000000400047305 */ /* 0x000e24000021f100 */
[----:B0-----:R-:W-:Y:S01]  /*4e10*/  PRMT R0, R4, 0x7610, R0 ;  /* 0x0000761004007816 */ /* 0x001fe20000000000 */
[----:B------:R-:W-:Y:S06]  /*4e20*/  BRA `(.L_x_1337) ;  /* 0x0000000400107947 */ /* 0x000fec0003800000 */
.L_x_1350:
        /* <DEDUP_REMOVED lines=11> */
[----:B------:R-:W-:-:S04]  /*4ee0*/  SHF.R.U32.HI R0, RZ, 0x7, R3 ;  /* 0x00000007ff007819 */ /* 0x000fc80000011603 */
[----:B------:R-:W-:Y:S02]  /*4ef0*/  SHF.L.U32 R7, R0, 0x1f, RZ ;  /* 0x0000001f00077819 */ /* 0x000fe400000006ff */
        /* <DEDUP_REMOVED lines=8> */
.L_x_1359:
[----:B------:R-:W-:Y:S05]  /*4f80*/  BSYNC.RECONVERGENT B1 ;  /* 0x0000000000017941 */ /* 0x000fea0003800200 */
.L_x_1358:
[----:B------:R-:W-:Y:S01]  /*4f90*/  IMAD.SHL.U32 R0, R0, 0x200000, RZ ;  /* 0x0020000000007824 */ /* 0x000fe200078e00ff */
[----:B------:R-:W-:-:S04]  /*4fa0*/  LEA R2, R2, 0x37800000, 0x17 ;  /* 0x3780000002027811 */ /* 0x000fc800078eb8ff */
[----:B------:R-:W-:-:S07]  /*4fb0*/  LOP3.LUT R4, R2, R0, R7, 0xfe, !PT ;  /* 0x0000000002047212 */ /* 0x000fce00078efe07 */
.L_x_1357:
[----:B------:R-:W-:Y:S05]  /*4fc0*/  BSYNC.RECONVERGENT B0 ;  /* 0x0000000000007941 */ /* 0x000fea0003800200 */
.L_x_1356:
[----:B------:R-:W0:Y:S02]  /*4fd0*/  F2I.FTZ.TRUNC.NTZ R4, R4 ;  /* 0x0000000400047305 */ /* 0x000e24000021f100 */
[----:B0-----:R-:W-:Y:S01]  /*4fe0*/  PRMT R0, R4, 0x7610, R0 ;  /* 0x0000761004007816 */ /* 0x001fe20000000000 */
[----:B------:R-:W-:Y:S06]  /*4ff0*/  BRA `(.L_x_1337) ;  /* 0x00000000009c7947 */ /* 0x000fec0003800000 */
.L_x_1349:
[----:B------:R-:W-:-:S09]  /*5000*/  UISETP.NE.AND UP0, UPT, UR4, 0x1c, UPT ;  /* 0x0000001c0400788c */ /* 0x000fd2000bf05270 */
[----:B------:R-:W-:Y:S05]  /*5010*/  BRA.U !UP0, `(.L_x_1360) ;  /* 0x0000000108907547 */ /* 0x000fea000b800000 */
[----:B------:R-:W-:-:S09]  /*5020*/  UISETP.NE.AND UP0, UPT, UR4, 0x1d, UPT ;  /* 0x0000001d0400788c */ /* 0x000fd2000bf05270 */
[----:B------:R-:W-:Y:S05]  /*5030*/  BRA.U !UP0, `(.L_x_1361) ;  /* 0x0000000108807547 */ /* 0x000fea000b800000 */
[----:B------:R-:W-:-:S09]  /*5040*/  UISETP.NE.AND UP0, UPT, UR4, 0x2c, UPT ;  /* 0x0000002c0400788c */ /* 0x000fd2000bf05270 */
[----:B------:R-:W-:Y:S05]  /*5050*/  BRA.U UP0, `(.L_x_1336) ;  /* 0x0000000100307547 */ /* 0x000fea000b800000 */
        /* <DEDUP_REMOVED lines=8> */
.L_x_1363:
[----:B------:R-:W-:Y:S05]  /*50e0*/  BSYNC.RECONVERGENT B0 ;  /* 0x0000000000007941 */ /* 0x000fea0003800200 */
.L_x_1362:
[----:B------:R-:W0:Y:S02]  /*50f0*/  F2I.FTZ.TRUNC.NTZ R4, R4 ;  /* 0x0000000400047305 */ /* 0x000e24000021f100 */
[----:B0-----:R-:W-:Y:S01]  /*5100*/  PRMT R0, R4, 0x7610, R0 ;  /* 0x0000761004007816 */ /* 0x001fe20000000000 */
[----:B------:R-:W-:Y:S06]  /*5110*/  BRA `(.L_x_1337) ;  /* 0x0000000000547947 */ /* 0x000fec0003800000 */
.L_x_1336:
        /* <DEDUP_REMOVED lines=16> */
.L_x_1364:
[----:B------:R-:W-:Y:S01]  /*5220*/  PRMT R0, RZ, 0x7610, R0 ;  /* 0x00007610ff007816 */ /* 0x000fe20000000000 */
[----:B------:R-:W-:Y:S06]  /*5230*/  BRA `(.L_x_1337) ;  /* 0x00000000000c7947 */ /* 0x000fec0003800000 */
.L_x_1361:
[----:B------:R0:W5:Y:S01]  /*5240*/  LDG.E.U16 R0, desc[UR36][R2.64] ;  /* 0x0000002402007981 */ /* 0x000162000c1e1500 */
[----:B------:R-:W-:Y:S05]  /*5250*/  BRA `(.L_x_1337) ;  /* 0x0000000000047947 */ /* 0x000fea0003800000 */
.L_x_1360:
[----:B------:R0:W5:Y:S02]  /*5260*/  LDG.E.U16 R0, desc[UR36][R2.64] ;  /* 0x0000002402007981 */ /* 0x000164000c1e1500 */
.L_x_1337:
[----:B------:R-:W0:Y:S01]  /*5270*/  LDCU.64 UR6, c[0x0][0x580] ;  /* 0x0000b000ff0677ac */ /* 0x000e220008000a00 */
[----:B-1---5:R-:W-:Y:S01]  /*5280*/  LOP3.LUT R9, R0, UR43, RZ, 0x3c, !PT ;  /* 0x0000002b00097c12 */ /* 0x022fe2000f8e3cff */
[----:B------:R-:W-:-:S04]  /*5290*/  UPRMT UR4, UR39, 0x9910, URZ ;  /* 0x0000991027047896 */ /* 0x000fc800080000ff */
[----:B------:R-:W-:Y:S01]  /*52a0*/  UISETP.GT.AND UP0, UPT, UR4, 0x9, UPT ;  /* 0x000000090400788c */ /* 0x000fe2000bf04270 */
[----:B0-234-:R-:W-:-:S05]  /*52b0*/  IADD3 R2, P0, PT, R16, UR6, RZ ;  /* 0x0000000610027c10 */ /* 0x01dfca000ff1e0ff */
        /* <DEDUP_REMOVED lines=12> */
.L_x_1368:
[----:B------:R0:W-:Y:S01]  /*5380*/  STG.E.U8 desc[UR36][R2.64], R9 ;  /* 0x0000000902007986 */ /* 0x0001e2000c101124 */
[----:B------:R-:W-:Y:S05]  /*5390*/  BRA `(.L_x_1370) ;  /* 0x0000000c00507947 */ /* 0x000fea0003800000 */
.L_x_1367:
        /* <DEDUP_REMOVED lines=10> */
.L_x_1372:
[----:B------:R-:W-:-:S05]  /*5440*/  PRMT R5, R9, 0x9910, RZ ;  /* 0x0000991009057816 */ /* 0x000fca00000000ff */
[----:B------:R0:W-:Y:S01]  /*5450*/  STG.E desc[UR36][R2.64], R5 ;  /* 0x0000000502007986 */ /* 0x0001e2000c101924 */
[----:B------:R-:W-:Y:S05]  /*5460*/  BRA `(.L_x_1370) ;  /* 0x0000000c001c7947 */ /* 0x000fea0003800000 */
.L_x_1371:
[----:B------:R0:W-:Y:S01]  /*5470*/  STG.E.U16 desc[UR36][R2.64], R9 ;  /* 0x0000000902007986 */ /* 0x0001e2000c101524 */
[----:B------:R-:W-:Y:S05]  /*5480*/  BRA `(.L_x_1370) ;  /* 0x0000000c00147947 */ /* 0x000fea0003800000 */
.L_x_1366:
        /* <DEDUP_REMOVED lines=9> */
.L_x_1374:
[----:B------:R-:W0:Y:S02]  /*5520*/  I2F.S16 R0, R9 ;  /* 0x0000000900007306 */ /* 0x000e240000101400 */
[----:B0-----:R-:W-:-:S05]  /*5530*/  F2FP.F16.F32.PACK_AB R0, RZ, R0 ;  /* 0x00000000ff00723e */ /* 0x001fca00000000ff */
[----:B------:R0:W-:Y:S01]  /*5540*/  STG.E.U16 desc[UR36][R2.64], R0 ;  /* 0x0000000002007986 */ /* 0x0001e2000c101524 */
[----:B------:R-:W-:Y:S05]  /*5550*/  BRA `(.L_x_1370) ;  /* 0x0000000800e07947 */ /* 0x000fea0003800000 */
.L_x_1373:
[----:B------:R-:W-:-:S09]  /*5560*/  UISETP.NE.AND UP0, UPT, UR4, 0x7, UPT ;  /* 0x000000070400788c */ /* 0x000fd2000bf05270 */
[----:B------:R-:W-:Y:S05]  /*5570*/  BRA.U !UP0, `(.L_x_1375) ;  /* 0x0000000108347547 */ /* 0x000fea000b800000 */
[----:B------:R-:W-:-:S09]  /*5580*/  UISETP.NE.AND UP0, UPT, UR4, 0x8, UPT ;  /* 0x000000080400788c */ /* 0x000fd2000bf05270 */
[----:B------:R-:W-:Y:S05]  /*5590*/  BRA.U !UP0, `(.L_x_1376) ;  /* 0x0000000108187547 */ /* 0x000fea000b800000 */
[----:B------:R-:W-:-:S09]  /*55a0*/  UISETP.NE.AND UP0, UPT, UR4, 0x9, UPT ;  /* 0x000000090400788c */ /* 0x000fd2000bf05270 */
[----:B------:R-:W-:Y:S05]  /*55b0*/  BRA.U UP0, `(.L_x_1369) ;  /* 0x0000000500e47547 */ /* 0x000fea000b800000 */
[----:B------:R-:W0:Y:S01]  /*55c0*/  I2F.S16 R4, R9 ;  /* 0x0000000900047306 */ /* 0x000e220000101400 */
[----:B------:R-:W-:-:S05]  /*55d0*/  MOV R5, RZ ;  /* 0x000000ff00057202 */ /* 0x000fca0000000f00 */
[----:B0-----:R0:W-:Y:S01]  /*55e0*/  STG.E.64 desc[UR36][R2.64], R4 ;  /* 0x0000000402007986 */ /* 0x0011e2000c101b24 */
[----:B------:R-:W-:Y:S05]  /*55f0*/  BRA `(.L_x_1370) ;  /* 0x0000000800b87947 */ /* 0x000fea0003800000 */
.L_x_1376:
[----:B------:R-:W0:Y:S02]  /*5600*/  I2F.S16 R9, R9 ;  /* 0x0000000900097306 */ /* 0x000e240000101400 */
[----:B0-----:R-:W-:-:S04]  /*5610*/  F2FP.F16.F32.PACK_AB R5, RZ, R9 ;  /* 0x00000009ff05723e */ /* 0x001fc800000000ff */
[----:B------:R-:W-:-:S05]  /*5620*/  PRMT R5, R5, 0x5410, RZ ;  /* 0x0000541005057816 */ /* 0x000fca00000000ff */
[----:B------:R0:W-:Y:S01]  /*5630*/  STG.E desc[UR36][R2.64], R5 ;  /* 0x0000000502007986 */ /* 0x0001e2000c101924 */
[----:B------:R-:W-:Y:S05]  /*5640*/  BRA `(.L_x_1370) ;  /* 0x0000000800a47947 */ /* 0x000fea0003800000 */
.L_x_1375:
[----:B------:R-:W0:Y:S02]  /*5650*/  I2F.F64.S16 R4, R9 ;  /* 0x0000000900047312 */ /* 0x000e240000101c00 */
[----:B0-----:R0:W-:Y:S01]  /*5660*/  STG.E.64 desc[UR36][R2.64], R4 ;  /* 0x0000000402007986 */ /* 0x0011e2000c101b24 */
[----:B------:R-:W-:Y:S05]  /*5670*/  BRA `(.L_x_1370) ;  /* 0x0000000800987947 */ /* 0x000fea0003800000 */
.L_x_1365:
        /* <DEDUP_REMOVED lines=12> */
.L_x_1380:
[----:B------:R-:W0:Y:S01]  /*5740*/  I2F.S16 R5, R9 ;  /* 0x0000000900057306 */ /* 0x000e220000101400 */
[----:B------:R-:W-:Y:S01]  /*5750*/  BSSY.RECONVERGENT B0, `(.L_x_1381) ;  /* 0x0000013000007945 */ /* 0x000fe20003800200 */
[----:B------:R-:W-:Y:S01]  /*5760*/  IMAD.MOV.U32 R0, RZ, RZ, 0x80 ;  /* 0x00000080ff007424 */ /* 0x000fe200078e00ff */
[----:B0-----:R-:W-:-:S04]  /*5770*/  LOP3.LUT R4, R5, 0x7fffffff, RZ, 0xc0, !PT ;  /* 0x7fffffff05047812 */ /* 0x001fc800078ec0ff */
        /* <DEDUP_REMOVED lines=14> */
.L_x_1383:
[----:B------:R-:W-:-:S04]  /*5860*/  SHF.R.U32.HI R5, RZ, 0x18, R5 ;  /* 0x00000018ff057819 */ /* 0x000fc80000011605 */
[----:B------:R-:W-:-:S07]  /*5870*/  LOP3.LUT R0, R0, 0x80, R5, 0xf8, !PT ;  /* 0x0000008000007812 */ /* 0x000fce00078ef805 */
.L_x_1382:
[----:B------:R-:W-:Y:S05]  /*5880*/  BSYNC.RECONVERGENT B0 ;  /* 0x0000000000007941 */ /* 0x000fea0003800200 */
.L_x_1381:
[----:B------:R0:W-:Y:S01]  /*5890*/  STG.E.U8 desc[UR36][R2.64], R0 ;  /* 0x0000000002007986 */ /* 0x0001e2000c101124 */
[----:B------:R-:W-:Y:S05]  /*58a0*/  BRA `(.L_x_1370) ;  /* 0x00000008000c7947 */ /* 0x000fea0003800000 */
.L_x_1379:
        /* <DEDUP_REMOVED lines=18> */
.L_x_1386:
[----:B------:R-:W-:-:S04]  /*59d0*/  SHF.R.U32.HI R5, RZ, 0x18, R5 ;  /* 0x00000018ff057819 */ /* 0x000fc80000011605 */
[----:B------:R-:W-:-:S07]  /*59e0*/  LOP3.LUT R0, R0, 0x80, R5, 0xf8, !PT ;  /* 0x0000008000007812 */ /* 0x000fce00078ef805 */
.L_x_1385:
[----:B------:R-:W-:Y:S05]  /*59f0*/  BSYNC.RECONVERGENT B0 ;  /* 0x0000000000007941 */ /* 0x000fea0003800200 */
.L_x_1384:
[----:B------:R0:W-:Y:S01]  /*5a00*/  STG.E.U8 desc[UR36][R2.64], R0 ;  /* 0x0000000002007986 */ /* 0x0001e2000c101124 */
[----:B------:R-:W-:Y:S05]  /*5a10*/  BRA `(.L_x_1370) ;  /* 0x0000000400b07947 */ /* 0x000fea0003800000 */
.L_x_1378:
[----:B------:R-:W-:-:S09]  /*5a20*/  UISETP.NE.AND UP0, UPT, UR4, 0x1c, UPT ;  /* 0x0000001c0400788c */ /* 0x000fd2000bf05270 */
[----:B------:R-:W-:Y:S05]  /*5a30*/  BRA.U !UP0, `(.L_x_1387) ;  /* 0x0000000108607547 */ /* 0x000fea000b800000 */
[----:B------:R-:W-:-:S09]  /*5a40*/  UISETP.NE.AND UP0, UPT, UR4, 0x1d, UPT ;  /* 0x0000001d0400788c */ /* 0x000fd2000bf05270 */
[----:B------:R-:W-:Y:S05]  /*5a50*/  BRA.U !UP0, `(.L_x_1388) ;  /* 0x0000000108487547 */ /* 0x000fea000b800000 */
[----:B------:R-:W-:-:S09]  /*5a60*/  UISETP.NE.AND UP0, UPT, UR4, 0x2c, UPT ;  /* 0x0000002c0400788c */ /* 0x000fd2000bf05270 */
[----:B------:R-:W-:Y:S05]  /*5a70*/  BRA.U UP0, `(.L_x_1369) ;  /* 0x0000000100b47547 */ /* 0x000fea000b800000 */
        /* <DEDUP_REMOVED lines=16> */
.L_x_1388:
[----:B------:R-:W-:-:S04]  /*5b80*/  PRMT R4, R9, 0x9910, RZ ;  /* 0x0000991009047816 */ /* 0x000fc800000000ff */
[----:B------:R-:W-:-:S05]  /*5b90*/  SHF.R.S32.HI R5, RZ, 0x1f, R4 ;  /* 0x0000001fff057819 */ /* 0x000fca0000011404 */
[----:B------:R0:W-:Y:S01]  /*5ba0*/  STG.E.64 desc[UR36][R2.64], R4 ;  /* 0x0000000402007986 */ /* 0x0001e2000c101b24 */
[----:B------:R-:W-:Y:S05]  /*5bb0*/  BRA `(.L_x_1370) ;  /* 0x0000000400487947 */ /* 0x000fea0003800000 */
.L_x_1387:
[----:B------:R-:W-:-:S05]  /*5bc0*/  PRMT R5, R9, 0x9910, RZ ;  /* 0x0000991009057816 */ /* 0x000fca00000000ff */
[----:B------:R0:W-:Y:S01]  /*5bd0*/  STG.E desc[UR36][R2.64], R5 ;  /* 0x0000000502007986 */ /* 0x0001e2000c101924 */
[----:B------:R-:W-:Y:S05]  /*5be0*/  BRA `(.L_x_1370) ;  /* 0x00000004003c7947 */ /* 0x000fea0003800000 */
.L_x_1377:
        /* <DEDUP_REMOVED lines=12> */
.L_x_1390:
[----:B------:R-:W0:Y:S01]  /*5cb0*/  I2F.F64.S16 R4, R9 ;  /* 0x0000000900047312 */ /* 0x000e220000101c00 */
[----:B------:R-:W-:-:S05]  /*5cc0*/  CS2R R6, SRZ ;  /* 0x0000000000067805 */ /* 0x000fca000001ff00 */
[----:B0-----:R4:W-:Y:S01]  /*5cd0*/  STG.E.128 desc[UR36][R2.64], R4 ;  /* 0x0000000402007986 */ /* 0x0019e2000c101d24 */
[----:B------:R-:W-:Y:S05]  /*5ce0*/  BRA `(.L_x_1370) ;  /* 0x0000000000fc7947 */ /* 0x000fea0003800000 */
.L_x_1389:
[----:B------:R-:W-:-:S09]  /*5cf0*/  UISETP.NE.AND UP0, UPT, UR4, 0xf, UPT ;  /* 0x0000000f0400788c */ /* 0x000fd2000bf05270 */
[----:B------:R-:W-:Y:S05]  /*5d00*/  BRA.U !UP0, `(.L_x_1391) ;  /* 0x0000000108e87547 */ /* 0x000fea000b800000 */
[----:B------:R-:W-:-:S09]  /*5d10*/  UISETP.NE.AND UP0, UPT, UR4, 0x17, UPT ;  /* 0x000000170400788c */ /* 0x000fd2000bf05270 */
[----:B------:R-:W-:Y:S05]  /*5d20*/  BRA.U !UP0, `(.L_x_1392) ;  /* 0x0000000108907547 */ /* 0x000fea000b800000 */
[----:B------:R-:W-:-:S09]  /*5d30*/  UISETP.NE.AND UP0, UPT, UR4, 0x18, UPT ;  /* 0x000000180400788c */ /* 0x000fd2000bf05270 */
[----:B------:R-:W-:Y:S05]  /*5d40*/  BRA.U !UP0, `(.L_x_1393) ;  /* 0x0000000108447547 */ /* 0x000fea000b800000 */
.L_x_1369:
        /* <DEDUP_REMOVED lines=8> */
[----:B0-----:R-:W-:Y:S02]  /*5dd0*/  IMAD.U32 R4, RZ, RZ, UR4 ;  /* 0x00000004ff047e24 */ /* 0x001fe4000f8e00ff */
[----:B------:R-:W-:-:S02]  /*5de0*/  IMAD.U32 R5, RZ, RZ, UR5 ;  /* 0x00000005ff057e24 */ /* 0x000fc4000f8e00ff */
[----:B---3--:R-:W-:Y:S01]  /*5df0*/  IMAD.U32 R6, RZ, RZ, UR6 ;  /* 0x00000006ff067e24 */ /* 0x008fe2000f8e00ff */
[----:B------:R-:W-:Y:S01]  /*5e00*/  MOV R7, UR7 ;  /* 0x0000000700077c02 */ /* 0x000fe20008000f00 */
[----:B----4-:R-:W-:Y:S02]  /*5e10*/  IMAD.U32 R10, RZ, RZ, UR8 ;  /* 0x00000008ff0a7e24 */ /* 0x010fe4000f8e00ff */
[----:B-1----:R-:W-:-:S07]  /*5e20*/  IMAD.U32 R11, RZ, RZ, UR9 ;  /* 0x00000009ff0b7e24 */ /* 0x002fce000f8e00ff */
[----:B------:R-:W-:-:S07]  /*5e30*/  LEPC R20, `(.L_x_1394) ;  /* 0x000000001014794e */ /* 0x000fce0000000000 */
[----:B--2---:R-:W-:Y:S05]  /*5e40*/  CALL.ABS.NOINC R2 ;  /* 0x0000000002007343 */ /* 0x004fea0003c00000 */
.L_x_1394:
[----:B------:R-:W-:Y:S05]  /*5e50*/  BRA `(.L_x_1370) ;  /* 0x0000000000a07947 */ /* 0x000fea0003800000 */
.L_x_1393:
[----:B------:R-:W0:Y:S01]  /*5e60*/  I2F.S16 R9, R9 ;  /* 0x0000000900097306 */ /* 0x000e220000101400 */
[----:B------:R-:W-:Y:S01]  /*5e70*/  BSSY.RECONVERGENT B0, `(.L_x_1395) ;  /* 0x000000c000007945 */ /* 0x000fe20003800200 */
[----:B------:R-:W-:Y:S01]  /*5e80*/  IMAD.MOV.U32 R0, RZ, RZ, 0x7f ;  /* 0x0000007fff007424 */ /* 0x000fe200078e00ff */
[----:B0-----:R-:W-:Y:S02]  /*5e90*/  LOP3.LUT R4, R9, 0x7fffffff, RZ, 0xc0, !PT ;  /* 0x7fffffff09047812 */ /* 0x001fe400078ec0ff */
[----:B------:R-:W-:Y:S02]  /*5ea0*/  SHF.R.U32.HI R5, RZ, 0x18, R9 ;  /* 0x00000018ff057819 */ /* 0x000fe40000011609 */
        /* <DEDUP_REMOVED lines=8> */
.L_x_1396:
[----:B------:R-:W-:Y:S05]  /*5f30*/  BSYNC.RECONVERGENT B0 ;  /* 0x0000000000007941 */ /* 0x000fea0003800200 */
.L_x_1395:
[----:B------:R-:W-:-:S05]  /*5f40*/  LOP3.LUT R5, R0, 0x80, R5, 0xf8, !PT ;  /* 0x0000008000057812 */ /* 0x000fca00078ef805 */
[----:B------:R2:W-:Y:S01]  /*5f50*/  STG.E.U8 desc[UR36][R2.64], R5 ;  /* 0x0000000502007986 */ /* 0x0005e2000c101124 */
[----:B------:R-:W-:Y:S05]  /*5f60*/  BRA `(.L_x_1370) ;  /* 0x00000000005c7947 */ /* 0x000fea0003800000 */
.L_x_1392:
[----:B------:R-:W0:Y:S01]  /*5f70*/  I2F.S16 R5, R9 ;  /* 0x0000000900057306 */ /* 0x000e220000101400 */
[----:B------:R-:W-:Y:S01]  /*5f80*/  BSSY.RECONVERGENT B0, `(.L_x_1397) ;  /* 0x000000e000007945 */ /* 0x000fe20003800200 */
[----:B0-----:R-:W-:-:S04]  /*5f90*/  LOP3.LUT R4, R5, 0x7fffffff, RZ, 0xc0, !PT ;  /* 0x7fffffff05047812 */ /* 0x001fc800078ec0ff */
[----:B------:R-:W-:-:S13]  /*5fa0*/  ISETP.GT.U32.AND P0, PT, R4, 0x477fffff, PT ;  /* 0x477fffff0400780c */ /* 0x000fda0003f04070 */
[----:B------:R-:W-:Y:S05]  /*5fb0*/  @P0 BRA `(.L_x_1398) ;  /* 0x00000000001c0947 */ /* 0x000fea0003800000 */
[----:B------:R-:W-:-:S13]  /*5fc0*/  ISETP.GE.U32.AND P0, PT, R4, 0x38800000, PT ;  /* 0x388000000400780c */ /* 0x000fda0003f06070 */
[----:B------:R-:W-:-:S04]  /*5fd0*/  @P0 SHF.R.U32.HI R0, RZ, 0x15, R5 ;  /* 0x00000015ff000819 */ /* 0x000fc80000011605 */
[----:B------:R-:W-:-:S04]  /*5fe0*/  @P0 LOP3.LUT R0, R0, 0x1, RZ, 0xc0, !PT ;  /* 0x0000000100000812 */ /* 0x000fc800078ec0ff */
[----:B------:R-:W-:-:S04]  /*5ff0*/  @P0 IADD3 R0, PT, PT, R5, 0x80fffff, R0 ;  /* 0x080fffff05000810 */ /* 0x000fc80007ffe000 */
[----:B------:R-:W-:Y:S01]  /*6000*/  @P0 SHF.R.U32.HI R0, RZ, 0x15, R0 ;  /* 0x00000015ff000819 */ /* 0x000fe20000011600 */
[----:B------:R-:W-:Y:S01]  /*6010*/  @!P0 FADD.FTZ R0, R4, 128 ;  /* 0x4300000004008421 */ /* 0x000fe20000010000 */
[----:B------:R-:W-:Y:S06]  /*6020*/  BRA `(.L_x_1399) ;  /* 0x00000000000c7947 */ /* 0x000fec0003800000 */
.L_x_1398:
[----:B------:R-:W-:Y:S01]  /*6030*/  IMAD.MOV.U32 R0, RZ, RZ, 0x7f ;  /* 0x0000007fff007424 */ /* 0x000fe200078e00ff */
[----:B------:R-:W-:-:S04]  /*6040*/  ISETP.GT.U32.AND P0, PT, R4, 0x7f800000, PT ;  /* 0x7f8000000400780c */ /* 0x000fc80003f04070 */
[----:B------:R-:W-:-:S09]  /*6050*/  SEL R0, R0, 0x7c, P0 ;  /* 0x0000007c00007807 */ /* 0x000fd20000000000 */
.L_x_1399:
[----:B------:R-:W-:Y:S05]  /*6060*/  BSYNC.RECONVERGENT B0 ;  /* 0x0000000000007941 */ /* 0x000fea0003800200 */
.L_x_1397:
[----:B------:R-:W-:-:S04]  /*6070*/  SHF.R.U32.HI R5, RZ, 0x18, R5 ;  /* 0x00000018ff057819 */ /* 0x000fc80000011605 */
[----:B------:R-:W-:-:S05]  /*6080*/  LOP3.LUT R5, R0, 0x80, R5, 0xf8, !PT ;  /* 0x0000008000057812 */ /* 0x000fca00078ef805 */
[----:B------:R1:W-:Y:S01]  /*6090*/  STG.E.U8 desc[UR36][R2.64], R5 ;  /* 0x0000000502007986 */ /* 0x0003e2000c101124 */
[----:B------:R-:W-:Y:S05]  /*60a0*/  BRA `(.L_x_1370) ;  /* 0x00000000000c7947 */ /* 0x000fea0003800000 */
.L_x_1391:
[----:B------:R-:W0:Y:S02]  /*60b0*/  I2F.S16 R0, R9 ;  /* 0x0000000900007306 */ /* 0x000e240000101400 */
[----:B0-----:R-:W-:-:S05]  /*60c0*/  F2FP.BF16.F32.PACK_AB R0, RZ, R0 ;  /* 0x00000000ff00723e */ /* 0x001fca00000010ff */
[----:B------:R0:W-:Y:S02]  /*60d0*/  STG.E.U16 desc[UR36][R2.64], R0 ;  /* 0x0000000002007986 */ /* 0x0001e4000c101524 */
.L_x_1370:
[----:B------:R-:W-:-:S07]  /*60e0*/  IADD3 R17, PT, PT, R17, 0x80, RZ ;  /* 0x0000008011117810 */ /* 0x000fce0007ffe0ff */
.L_x_1330:
[----:B------:R-:W-:Y:S05]  /*60f0*/  BSYNC.RECONVERGENT B6 ;  /* 0x0000000000067941 */ /* 0x000fea0003800200 */
.L_x_1329:
        /* <DEDUP_REMOVED lines=14> */
[----:B-1234-:R-:W-:-:S05]  /*61e0*/  IMAD.HI.U32 R2, R17, UR4, R16 ;  /* 0x0000000411027c27 */ /* 0x01efca000f8e0010 */
[----:B------:R-:W-:-:S04]  /*61f0*/  SHF.R.U32.HI R3, RZ, UR5, R2 ;  /* 0x00000005ff037c19 */ /* 0x000fc80008011602 */
[----:B------:R-:W-:-:S05]  /*6200*/  IADD3 R0, PT, PT, -R3, RZ, RZ ;  /* 0x000000ff03007210 */ /* 0x000fca0007ffe1ff */
        /* <DEDUP_REMOVED lines=290> */
.L_x_1402:
        /* <DEDUP_REMOVED lines=16> */
.L_x_1406:
[----:B------:R0:W5:Y:S01]  /*7530*/  LDG.E.U8 R0, desc[UR36][R2.64] ;  /* 0x0000002402007981 */ /* 0x000162000c1e1100 */
[----:B------:R-:W-:Y:S05]  /*7540*/  BRA `(.L_x_1408) ;  /* 0x0000000c004c7947 */ /* 0x000fea0003800000 */
.L_x_1405:
        /* <DEDUP_REMOVED lines=8> */
.L_x_1410:
[----:B------:R0:W5:Y:S01]  /*75d0*/  LDG.E.U16 R0, desc[UR36][R2.64] ;  /* 0x0000002402007981 */ /* 0x000162000c1e1500 */
[----:B------:R-:W-:Y:S05]  /*75e0*/  BRA `(.L_x_1408) ;  /* 0x0000000c00247947 */ /* 0x000fea0003800000 */
.L_x_1409:
[----:B------:R0:W5:Y:S01]  /*75f0*/  LDG.E.U16 R0, desc[UR36][R2.64] ;  /* 0x0000002402007981 */ /* 0x000162000c1e1500 */
[----:B------:R-:W-:Y:S05]  /*7600*/  BRA `(.L_x_1408) ;  /* 0x0000000c001c7947 */ /* 0x000fea0003800000 */
.L_x_1404:
        /* <DEDUP_REMOVED lines=9> */
.L_x_1412:
[----:B------:R-:W2:Y:S02]  /*76a0*/  LDG.E.U16 R4, desc[UR36][R2.64] ;  /* 0x0000002402047981 */ /* 0x000ea4000c1e1500 */
[----:B--2---:R-:W-:-:S06]  /*76b0*/  HADD2.F32 R4, -RZ, R4.H0_H0 ;  /* 0x20000004ff047230 */ /* 0x004fcc0000004100 */
[----:B------:R-:W0:Y:S02]  /*76c0*/  F2I.FTZ.TRUNC.NTZ R4, R4 ;  /* 0x0000000400047305 */ /* 0x000e24000021f100 */
[----:B0-----:R-:W-:Y:S01]  /*76d0*/  PRMT R0, R4, 0x7610, R0 ;  /* 0x0000761004007816 */ /* 0x001fe20000000000 */
[----:B------:R-:W-:Y:S06]  /*76e0*/  BRA `(.L_x_1408) ;  /* 0x0000000800e47947 */ /* 0x000fec0003800000 */
.L_x_1411:
        /* <DEDUP_REMOVED lines=9> */
.L_x_1414:
[----:B------:R-:W2:Y:S02]  /*7780*/  LDG.E.U16 R2, desc[UR36][R2.64] ;  /* 0x0000002402027981 */ /* 0x000ea4000c1e1500 */
[----:B--2---:R-:W-:-:S06]  /*7790*/  HADD2.F32 R4, -RZ, R2.H0_H0 ;  /* 0x20000002ff047230 */ /* 0x004fcc0000004100 */
[----:B------:R-:W0:Y:S02]  /*77a0*/  F2I.FTZ.TRUNC.NTZ R4, R4 ;  /* 0x0000000400047305 */ /* 0x000e24000021f100 */
[----:B0-----:R-:W-:Y:S01]  /*77b0*/  PRMT R0, R4, 0x7610, R0 ;  /* 0x0000761004007816 */ /* 0x001fe20000000000 */
[----:B------:R-:W-:Y:S06]  /*77c0*/  BRA `(.L_x_1408) ;  /* 0x0000000800ac7947 */ /* 0x000fec0003800000 */
.L_x_1413:
[----:B------:R-:W2:Y:S02]  /*77d0*/  LDG.E.64 R2, desc[UR36][R2.64] ;  /* 0x0000002402027981 */ /* 0x000ea4000c1e1b00 */
[----:B--2---:R0:W1:Y:S01]  /*77e0*/  F2I.F64.TRUNC R0, R2 ;  /* 0x0000000200007311 */ /* 0x004062000030d100 */
[----:B------:R-:W-:Y:S05]  /*77f0*/  BRA `(.L_x_1408) ;  /* 0x0000000800a07947 */ /* 0x000fea0003800000 */
.L_x_1403:
        /* <DEDUP_REMOVED lines=12> */
.L_x_1417:
[----:B------:R-:W2:Y:S02]  /*78c0*/  LDG.E.64 R2, desc[UR36][R2.64] ;  /* 0x0000002402027981 */ /* 0x000ea4000c1e1b00 */
[----:B--2---:R0:W1:Y:S01]  /*78d0*/  F2I.F64.TRUNC R0, R2 ;  /* 0x0000000200007311 */ /* 0x004062000030d100 */
[----:B------:R-:W-:Y:S05]  /*78e0*/  BRA `(.L_x_1408) ;  /* 0x0000000800647947 */ /* 0x000fea0003800000 */
.L_x_1416:
[----:B------:R-:W-:-:S09]  /*78f0*/  UISETP.NE.AND UP0, UPT, UR4, 0xf, UPT ;  /* 0x0000000f0400788c */ /* 0x000fd2000bf05270 */
[----:B------:R-:W-:Y:S05]  /*7900*/  BRA.U !UP0, `(.L_x_1418) ;  /* 0x00000001089c7547 */ /* 0x000fea000b800000 */
[----:B------:R-:W-:-:S09]  /*7910*/  UISETP.NE.AND UP0, UPT, UR4, 0x17, UPT ;  /* 0x000000170400788c */ /* 0x000fd2000bf05270 */
[----:B------:R-:W-:Y:S05]  /*7920*/  BRA.U !UP0, `(.L_x_1419) ;  /* 0x00000001085c7547 */ /* 0x000fea000b800000 */
[----:B------:R-:W-:-:S09]  /*7930*/  UISETP.NE.AND UP0, UPT, UR4, 0x18, UPT ;  /* 0x000000180400788c */ /* 0x000fd2000bf05270 */
[----:B------:R-:W-:Y:S05]  /*7940*/  BRA.U UP0, `(.L_x_1407) ;  /* 0x0000000500f87547 */ /* 0x000fea000b800000 */
[----:B------:R-:W2:Y:S01]  /*7950*/  LDG.E.U8 R0, desc[UR36][R2.64] ;  /* 0x0000002402007981 */ /* 0x000ea2000c1e1100 */
[----:B------:R-:W-:Y:S01]  /*7960*/  IMAD.MOV.U32 R6, RZ, RZ, 0x1f ;  /* 0x0000001fff067424 */ /* 0x000fe200078e00ff */
[----:B--2---:R-:W-:-:S04]  /*7970*/  SHF.L.U32 R0, R0, 0x18, RZ ;  /* 0x0000001800007819 */ /* 0x004fc800000006ff */
[C---:B------:R-:W-:Y:S02]  /*7980*/  LOP3.LUT R4, R0.reuse, 0x7f000000, RZ, 0xc0, !PT ;  /* 0x7f00000000047812 */ /* 0x040fe400078ec0ff */
[----:B------:R-:W-:Y:S02]  /*7990*/  LOP3.LUT P0, RZ, R0, 0x7f000000, RZ, 0xc0, !PT ;  /* 0x7f00000000ff7812 */ /* 0x000fe4000780c0ff */
[----:B------:R-:W0:Y:S02]  /*79a0*/  FLO.U32 R5, R4 ;  /* 0x0000000400057300 */ /* 0x000e2400000e0000 */
[----:B0-----:R-:W-:-:S05]  /*79b0*/  IMAD.MOV R5, RZ, RZ, -R5 ;  /* 0x000000ffff057224 */ /* 0x001fca00078e0a05 */
[----:B------:R-:W-:-:S04]  /*79c0*/  VIADDMNMX.U32 R5, R5, R6, 0x4, !PT ;  /* 0x0000000405057446 */ /* 0x000fc80007800006 */
[----:B------:R-:W-:-:S04]  /*79d0*/  IADD3 R5, PT, PT, R5, -0x4, RZ ;  /* 0xfffffffc05057810 */ /* 0x000fc80007ffe0ff */
[C---:B------:R-:W-:Y:S01]  /*79e0*/  SHF.L.U32 R6, R4.reuse, R5, RZ ;  /* 0x0000000504067219 */ /* 0x040fe200000006ff */
[----:B------:R-:W-:Y:S02]  /*79f0*/  IMAD.SHL.U32 R7, R5, 0x800000, RZ ;  /* 0x0080000005077824 */ /* 0x000fe400078e00ff */
        /* <DEDUP_REMOVED lines=10> */
.L_x_1419:
        /* <DEDUP_REMOVED lines=14> */
.L_x_1418:
[----:B------:R-:W2:Y:S02]  /*7b80*/  LDG.E.U16 R4, desc[UR36][R2.64] ;  /* 0x0000002402047981 */ /* 0x000ea4000c1e1500 */
[----:B--2---:R-:W-:-:S06]  /*7b90*/  SHF.L.U32 R4, R4, 0x10, RZ ;  /* 0x0000001004047819 */ /* 0x004fcc00000006ff */
[----:B------:R-:W0:Y:S02]  /*7ba0*/  F2I.FTZ.TRUNC.NTZ R4, R4 ;  /* 0x0000000400047305 */ /* 0x000e24000021f100 */
[----:B0-----:R-:W-:Y:S01]  /*7bb0*/  PRMT R0, R4, 0x7610, R0 ;  /* 0x0000761004007816 */ /* 0x001fe20000000000 */
[----:B------:R-:W-:Y:S06]  /*7bc0*/  BRA `(.L_x_1408) ;  /* 0x0000000400ac7947 */ /* 0x000fec0003800000 */
.L_x_1415:
        /* <DEDUP_REMOVED lines=10> */
.L_x_1422:
        /* <DEDUP_REMOVED lines=21> */
.L_x_1426:
[----:B------:R-:W-:Y:S05]  /*7dc0*/  BSYNC.RECONVERGENT B1 ;  /* 0x0000000000017941 */ /* 0x000fea0003800200 */
.L_x_1425:
[----:B------:R-:W-:Y:S01]  /*7dd0*/  IMAD.SHL.U32 R0, R0, 0x100000, RZ ;  /* 0x0010000000007824 */ /* 0x000fe200078e00ff */
[----:B------:R-:W-:-:S04]  /*7de0*/  LEA R2, R2, 0x3b800000, 0x17 ;  /* 0x3b80000002027811 */ /* 0x000fc800078eb8ff */
[----:B------:R-:W-:-:S07]  /*7df0*/  LOP3.LUT R4, R2, R0, R7, 0xfe, !PT ;  /* 0x0000000002047212 */ /* 0x000fce00078efe07 */
.L_x_1424:
[----:B------:R-:W-:Y:S05]  /*7e00*/  BSYNC.RECONVERGENT B0 ;  /* 0x0000000000007941 */ /* 0x000fea0003800200 */
.L_x_1423:
[----:B------:R-:W0:Y:S02]  /*7e10*/  F2I.FTZ.TRUNC.NTZ R4, R4 ;  /* 0x0000000400047305 */ /* 0x000e24000021f100 */
[----:B0-----:R-:W-:Y:S01]  /*7e20*/  PRMT R0, R4, 0x7610, R0 ;  /* 0x0000761004007816 */ /* 0x001fe20000000000 */
[----:B------:R-:W-:Y:S06]  /*7e30*/  BRA `(.L_x_1408) ;  /* 0x0000000400107947 */ /* 0x000fec0003800000 */
.L_x_1421:
        /* <DEDUP_REMOVED lines=21> */
.L_x_1430:
[----:B------:R-:W-:Y:S05]  /*7f90*/  BSYNC.RECONVERGENT B1 ;  /* 0x0000000000017941 */ /* 0x000fea0003800200 */
.L_x_1429:
[----:B------:R-:W-:Y:S01]  /*7fa0*/  IMAD.SHL.U32 R0, R0, 0x200000, RZ ;  /* 0x0020000000007824 */ /* 0x000fe200078e00ff */
[----:B------:R-:W-:-:S04]  /*7fb0*/  LEA R2, R2, 0x37800000, 0x17 ;  /* 0x3780000002027811 */ /* 0x000fc800078eb8ff */
[----:B------:R-:W-:-:S07]  /*7fc0*/  LOP3.LUT R4, R2, R0, R7, 0xfe, !PT ;  /* 0x0000000002047212 */ /* 0x000fce00078efe07 */
.L_x_1428:
[----:B------:R-:W-:Y:S05]  /*7fd0*/  BSYNC.RECONVERGENT B0 ;  /* 0x0000000000007941 */ /* 0x000fea0003800200 */
.L_x_1427:
[----:B------:R-:W0:Y:S02]  /*7fe0*/  F2I.FTZ.TRUNC.NTZ R4, R4 ;  /* 0x0000000400047305 */ /* 0x000e24000021f100 */
[----:B0-----:R-:W-:Y:S01]  /*7ff0*/  PRMT R0, R4, 0x7610, R0 ;  /* 0x0000761004007816 */ /* 0x001fe20000000000 */
[----:B------:R-:W-:Y:S06]  /*8000*/  BRA `(.L_x_1408) ;  /* 0x00000000009c7947 */ /* 0x000fec0003800000 */
.L_x_1420:
        /* <DEDUP_REMOVED lines=14> */
.L_x_1434:
[----:B------:R-:W-:Y:S05]  /*80f0*/  BSYNC.RECONVERGENT B0 ;  /* 0x0000000000007941 */ /* 0x000fea0003800200 */
.L_x_1433:
[----:B------:R-:W0:Y:S02]  /*8100*/  F2I.FTZ.TRUNC.NTZ R4, R4 ;  /* 0x0000000400047305 */ /* 0x000e24000021f100 */
[----:B0-----:R-:W-:Y:S01]  /*8110*/  PRMT R0, R4, 0x7610, R0 ;  /* 0x0000761004007816 */ /* 0x001fe20000000000 */
[----:B------:R-:W-:Y:S06]  /*8120*/  BRA `(.L_x_1408) ;  /* 0x0000000000547947 */ /* 0x000fec0003800000 */
.L_x_1407:
        /* <DEDUP_REMOVED lines=16> */
.L_x_1435:
[----:B------:R-:W-:Y:S01]  /*8230*/  PRMT R0, RZ, 0x7610, R0 ;  /* 0x00007610ff007816 */ /* 0x000fe20000000000 */
[----:B------:R-:W-:Y:S06]  /*8240*/  BRA `(.L_x_1408) ;  /* 0x00000000000c7947 */ /* 0x000fec0003800000 */
.L_x_1432:
[----:B------:R3:W5:Y:S01]  /*8250*/  LDG.E.U16 R0, desc[UR36][R2.64] ;  /* 0x0000002402007981 */ /* 0x000762000c1e1500 */
[----:B------:R-:W-:Y:S05]  /*8260*/  BRA `(.L_x_1408) ;  /* 0x0000000000047947 */ /* 0x000fea0003800000 */
.L_x_1431:
[----:B------:R4:W5:Y:S02]  /*8270*/  LDG.E.U16 R0, desc[UR36][R2.64] ;  /* 0x0000002402007981 */ /* 0x000964000c1e1500 */
.L_x_1408:
        /* <DEDUP_REMOVED lines=17> */
.L_x_1439:
[----:B------:R4:W-:Y:S01]  /*8390*/  STG.E.U8 desc[UR36][R2.64], R9 ;  /* 0x0000000902007986 */ /* 0x0009e2000c101124 */
[----:B------:R-:W-:Y:S05]  /*83a0*/  BRA `(.L_x_1441) ;  /* 0x0000000c00507947 */ /* 0x000fea0003800000 */
.L_x_1438:
        /* <DEDUP_REMOVED lines=10> */
.L_x_1443:
[----:B------:R-:W-:-:S05]  /*8450*/  PRMT R5, R9, 0x9910, RZ ;  /* 0x0000991009057816 */ /* 0x000fca00000000ff */
[----:B------:R2:W-:Y:S01]  /*8460*/  STG.E desc[UR36][R2.64], R5 ;  /* 0x0000000502007986 */ /* 0x0005e2000c101924 */
[----:B------:R-:W-:Y:S05]  /*8470*/  BRA `(.L_x_1441) ;  /* 0x0000000c001c7947 */ /* 0x000fea0003800000 */
.L_x_1442:
[----:B------:R0:W-:Y:S01]  /*8480*/  STG.E.U16 desc[UR36][R2.64], R9 ;  /* 0x0000000902007986 */ /* 0x0001e2000c101524 */
[----:B------:R-:W-:Y:S05]  /*8490*/  BRA `(.L_x_1441) ;  /* 0x0000000c00147947 */ /* 0x000fea0003800000 */
.L_x_1437:
        /* <DEDUP_REMOVED lines=9> */
.L_x_1445:
[----:B------:R-:W0:Y:S02]  /*8530*/  I2F.S16 R0, R9 ;  /* 0x0000000900007306 */ /* 0x000e240000101400 */
[----:B0-----:R-:W-:-:S05]  /*8540*/  F2FP.F16.F32.PACK_AB R0, RZ, R0 ;  /* 0x00000000ff00723e */ /* 0x001fca00000000ff */
[----:B------:R0:W-:Y:S01]  /*8550*/  STG.E.U16 desc[UR36][R2.64], R0 ;  /* 0x0000000002007986 */ /* 0x0001e2000c101524 */
[----:B------:R-:W-:Y:S05]  /*8560*/  BRA `(.L_x_1441) ;  /* 0x0000000800e07947 */ /* 0x000fea0003800000 */
.L_x_1444:
        /* <DEDUP_REMOVED lines=10> */
.L_x_1447:
[----:B------:R-:W0:Y:S02]  /*8610*/  I2F.S16 R9, R9 ;  /* 0x0000000900097306 */ /* 0x000e240000101400 */
[----:B0-----:R-:W-:-:S04]  /*8620*/  F2FP.F16.F32.PACK_AB R5, RZ, R9 ;  /* 0x00000009ff05723e */ /* 0x001fc800000000ff */
[----:B------:R-:W-:-:S05]  /*8630*/  PRMT R5, R5, 0x5410, RZ ;  /* 0x0000541005057816 */ /* 0x000fca00000000ff */
[----:B------:R0:W-:Y:S01]  /*8640*/  STG.E desc[UR36][R2.64], R5 ;  /* 0x0000000502007986 */ /* 0x0001e2000c101924 */
[----:B------:R-:W-:Y:S05]  /*8650*/  BRA `(.L_x_1441) ;  /* 0x0000000800a47947 */ /* 0x000fea0003800000 */
.L_x_1446:
[----:B------:R-:W0:Y:S02]  /*8660*/  I2F.F64.S16 R4, R9 ;  /* 0x0000000900047312 */ /* 0x000e240000101c00 */
[----:B0-----:R0:W-:Y:S01]  /*8670*/  STG.E.64 desc[UR36][R2.64], R4 ;  /* 0x0000000402007986 */ /* 0x0011e2000c101b24 */
[----:B------:R-:W-:Y:S05]  /*8680*/  BRA `(.L_x_1441) ;  /* 0x0000000800987947 */ /* 0x000fea0003800000 */
.L_x_1436:
        /* <DEDUP_REMOVED lines=12> */
.L_x_1451:
        /* <DEDUP_REMOVED lines=18> */
.L_x_1454:
[----:B------:R-:W-:-:S04]  /*8870*/  SHF.R.U32.HI R5, RZ, 0x18, R5 ;  /* 0x00000018ff057819 */ /* 0x000fc80000011605 */
[----:B------:R-:W-:-:S07]  /*8880*/  LOP3.LUT R0, R0, 0x80, R5, 0xf8, !PT ;  /* 0x0000008000007812 */ /* 0x000fce00078ef805 */
.L_x_1453:
[----:B------:R-:W-:Y:S05]  /*8890*/  BSYNC.RECONVERGENT B0 ;  /* 0x0000000000007941 */ /* 0x000fea0003800200 */
.L_x_1452:
[----:B------:R0:W-:Y:S01]  /*88a0*/  STG.E.U8 desc[UR36][R2.64], R0 ;  /* 0x0000000002007986 */ /* 0x0001e2000c101124 */
[----:B------:R-:W-:Y:S05]  /*88b0*/  BRA `(.L_x_1441) ;  /* 0x00000008000c7947 */ /* 0x000fea0003800000 */
.L_x_1450:
[----:B------:R-:W0:Y:S01]  /*88c0*/  I2F.S16 R5, R9 ;  /* 0x0000000900057306 */ /* 0x000e220000101400 */
[----:B------:R-:W-:Y:S01]  /*88d0*/  BSSY.RECONVERGENT B0, `(.L_x_1455) ;  /* 0x0000013000007945 */ /* 0x000fe20003800200 */
[----:B------:R-:W-:Y:S01]  /*88e0*/  HFMA2 R0, -RZ, RZ, 0, 7.62939453125e-06 ;  /* 0x00000080ff007431 */ /* 0x000fe200000001ff */
        /* <DEDUP_REMOVED lines=15> */
.L_x_1457:
[----:B------:R-:W-:-:S04]  /*89e0*/  SHF.R.U32.HI R5, RZ, 0x18, R5 ;  /* 0x00000018ff057819 */ /* 0x000fc80000011605 */
[----:B------:R-:W-:-:S07]  /*89f0*/  LOP3.LUT R0, R0, 0x80, R5, 0xf8, !PT ;  /* 0x0000008000007812 */ /* 0x000fce00078ef805 */
.L_x_1456:
[----:B------:R-:W-:Y:S05]  /*8a00*/  BSYNC.RECONVERGENT B0 ;  /* 0x0000000000007941 */ /* 0x000fea0003800200 */
.L_x_1455:
[----:B------:R0:W-:Y:S01]  /*8a10*/  STG.E.U8 desc[UR36][R2.64], R0 ;  /* 0x0000000002007986 */ /* 0x0001e2000c101124 */
[----:B------:R-:W-:Y:S05]  /*8a20*/  BRA `(.L_x_1441) ;  /* 0x0000000400b07947 */ /* 0x000fea0003800000 */
.L_x_1449:
        /* <DEDUP_REMOVED lines=22> */
.L_x_1459:
[----:B------:R-:W-:-:S04]  /*8b90*/  PRMT R4, R9, 0x9910, RZ ;  /* 0x0000991009047816 */ /* 0x000fc800000000ff */
[----:B------:R-:W-:-:S05]  /*8ba0*/  SHF.R.S32.HI R5, RZ, 0x1f, R4 ;  /* 0x0000001fff057819 */ /* 0x000fca0000011404 */
[----:B------:R0:W-:Y:S01]  /*8bb0*/  STG.E.64 desc[UR36][R2.64], R4 ;  /* 0x0000000402007986 */ /* 0x0001e2000c101b24 */
[----:B------:R-:W-:Y:S05]  /*8bc0*/  BRA `(.L_x_1441) ;  /* 0x0000000400487947 */ /* 0x000fea0003800000 */
.L_x_1458:
[----:B------:R-:W-:-:S05]  /*8bd0*/  PRMT R5, R9, 0x9910, RZ ;  /* 0x0000991009057816 */ /* 0x000fca00000000ff */
[----:B------:R0:W-:Y:S01]  /*8be0*/  STG.E desc[UR36][R2.64], R5 ;  /* 0x0000000502007986 */ /* 0x0001e2000c101924 */
[----:B------:R-:W-:Y:S05]  /*8bf0*/  BRA `(.L_x_1441) ;  /* 0x00000004003c7947 */ /* 0x000fea0003800000 */
.L_x_1448:
        /* <DEDUP_REMOVED lines=12> */
.L_x_1461:
[----:B------:R-:W0:Y:S01]  /*8cc0*/  I2F.F64.S16 R4, R9 ;  /* 0x0000000900047312 */ /* 0x000e220000101c00 */
[----:B------:R-:W-:-:S05]  /*8cd0*/  CS2R R6, SRZ ;  /* 0x0000000000067805 */ /* 0x000fca000001ff00 */
[----:B0-----:R0:W-:Y:S01]  /*8ce0*/  STG.E.128 desc[UR36][R2.64], R4 ;  /* 0x0000000402007986 */ /* 0x0011e2000c101d24 */
[----:B------:R-:W-:Y:S05]  /*8cf0*/  BRA `(.L_x_1441) ;  /* 0x0000000000fc7947 */ /* 0x000fea0003800000 */
.L_x_1460:
[----:B------:R-:W-:-:S09]  /*8d00*/  UISETP.NE.AND UP0, UPT, UR4, 0xf, UPT ;  /* 0x0000000f0400788c */ /* 0x000fd2000bf05270 */
[----:B------:R-:W-:Y:S05]  /*8d10*/  BRA.U !UP0, `(.L_x_1462) ;  /* 0x0000000108e87547 */ /* 0x000fea000b800000 */
[----:B------:R-:W-:-:S09]  /*8d20*/  UISETP.NE.AND UP0, UPT, UR4, 0x17, UPT ;  /* 0x000000170400788c */ /* 0x000fd2000bf05270 */
[----:B------:R-:W-:Y:S05]  /*8d30*/  BRA.U !UP0, `(.L_x_1463) ;  /* 0x0000000108907547 */ /* 0x000fea000b800000 */
[----:B------:R-:W-:-:S09]  /*8d40*/  UISETP.NE.AND UP0, UPT, UR4, 0x18, UPT ;  /* 0x000000180400788c */ /* 0x000fd2000bf05270 */
[----:B------:R-:W-:Y:S05]  /*8d50*/  BRA.U !UP0, `(.L_x_1464) ;  /* 0x0000000108447547 */ /* 0x000fea000b800000 */
.L_x_1440:
        /* <DEDUP_REMOVED lines=16> */
.L_x_1465:
[----:B------:R-:W-:Y:S05]  /*8e60*/  BRA `(.L_x_1441) ;  /* 0x0000000000a07947 */ /* 0x000fea0003800000 */
.L_x_1464:
[----:B------:R-:W0:Y:S01]  /*8e70*/  I2F.S16 R9, R9 ;  /* 0x0000000900097306 */ /* 0x000e220000101400 */
[----:B------:R-:W-:Y:S01]  /*8e80*/  BSSY.RECONVERGENT B0, `(.L_x_1466) ;  /* 0x000000c000007945 */ /* 0x000fe20003800200 */
[----:B------:R-:W-:Y:S02]  /*8e90*/  MOV R0, 0x7f ;  /* 0x0000007f00007802 */ /* 0x000fe40000000f00 */
        /* <DEDUP_REMOVED lines=10> */
.L_x_1467:
[----:B------:R-:W-:Y:S05]  /*8f40*/  BSYNC.RECONVERGENT B0 ;  /* 0x0000000000007941 */ /* 0x000fea0003800200 */
.L_x_1466:
[----:B------:R-:W-:-:S05]  /*8f50*/  LOP3.LUT R5, R0, 0x80, R5, 0xf8, !PT ;  /* 0x0000008000057812 */ /* 0x000fca00078ef805 */
[----:B------:R0:W-:Y:S01]  /*8f60*/  STG.E.U8 desc[UR36][R2.64], R5 ;  /* 0x0000000502007986 */ /* 0x0001e2000c101124 */
[----:B------:R-:W-:Y:S05]  /*8f70*/  BRA `(.L_x_1441) ;  /* 0x00000000005c7947 */ /* 0x000fea0003800000 */
.L_x_1463:
        /* <DEDUP_REMOVED lines=12> */
.L_x_1469:
[----:B------:R-:W-:Y:S01]  /*9040*/  IMAD.MOV.U32 R0, RZ, RZ, 0x7f ;  /* 0x0000007fff007424 */ /* 0x000fe200078e00ff */
[----:B------:R-:W-:-:S04]  /*9050*/  ISETP.GT.U32.AND P0, PT, R4, 0x7f800000, PT ;  /* 0x7f8000000400780c */ /* 0x000fc80003f04070 */
[----:B------:R-:W-:-:S09]  /*9060*/  SEL R0, R0, 0x7c, P0 ;  /* 0x0000007c00007807 */ /* 0x000fd20000000000 */
.L_x_1470:
[----:B------:R-:W-:Y:S05]  /*9070*/  BSYNC.RECONVERGENT B0 ;  /* 0x0000000000007941 */ /* 0x000fea0003800200 */
.L_x_1468:
[----:B------:R-:W-:-:S04]  /*9080*/  SHF.R.U32.HI R5, RZ, 0x18, R5 ;  /* 0x00000018ff057819 */ /* 0x000fc80000011605 */
[----:B------:R-:W-:-:S05]  /*9090*/  LOP3.LUT R5, R0, 0x80, R5, 0xf8, !PT ;  /* 0x0000008000057812 */ /* 0x000fca00078ef805 */
[----:B------:R0:W-:Y:S01]  /*90a0*/  STG.E.U8 desc[UR36][R2.64], R5 ;  /* 0x0000000502007986 */ /* 0x0001e2000c101124 */
[----:B------:R-:W-:Y:S05]  /*90b0*/  BRA `(.L_x_1441) ;  /* 0x00000000000c7947 */ /* 0x000fea0003800000 */
.L_x_1462:
[----:B------:R-:W0:Y:S02]  /*90c0*/  I2F.S16 R0, R9 ;  /* 0x0000000900007306 */ /* 0x000e240000101400 */
[----:B0-----:R-:W-:-:S05]  /*90d0*/  F2FP.BF16.F32.PACK_AB R0, RZ, R0 ;  /* 0x00000000ff00723e */ /* 0x001fca00000010ff */
[----:B------:R0:W-:Y:S02]  /*90e0*/  STG.E.U16 desc[UR36][R2.64], R0 ;  /* 0x0000000002007986 */ /* 0x0001e4000c101524 */
.L_x_1441:
[----:B------:R-:W-:-:S07]  /*90f0*/  VIADD R17, R17, 0x80 ;  /* 0x0000008011117836 */ /* 0x000fce0000000000 */
.L_x_1401:
[----:B------:R-:W-:Y:S05]  /*9100*/  BSYNC.RECONVERGENT B6 ;  /* 0x0000000000067941 */ /* 0x000fea0003800200 */
.L_x_1400:
[----:B------:R-:W5:Y:S02]  /*9110*/  LDCU UR4, c[0x0][0x380] ;  /* 0x00007000ff0477ac */ /* 0x000f640008000800 */
[----:B-----5:R-:W-:-:S13]  /*9120*/  ISETP.GE.AND P0, PT, R17, UR4, PT ;  /* 0x0000000411007c0c */ /* 0x020fda000bf06270 */
[----:B------:R-:W-:Y:S05]  /*9130*/  @P0 EXIT ;  /* 0x000000000000094d */ /* 0x000fea0003800000 */
[----:B------:R-:W5:Y:S01]  /*9140*/  LDCU UR4, c[0x0][0x388] ;  /* 0x00007100ff0477ac */ /* 0x000f620008000800 */
[----:B0-----:R-:W-:Y:S02]  /*9150*/  HFMA2 R0, -RZ, RZ, 0, 0 ;  /* 0x00000000ff007431 */ /* 0x001fe400000001ff */
        /* <DEDUP_REMOVED lines=301> */
.L_x_1471:
[----:B------:R-:W0:Y:S01]  /*a430*/  LDCU.128 UR8, c[0x0][0x580] ;  /* 0x0000b000ff0877ac */ /* 0x000e220008000c00 */
[----:B------:R-:W-:-:S04]  /*a440*/  UPRMT UR4, UR42, 0x9910, URZ ;  /* 0x000099102a047896 */ /* 0x000fc800080000ff */
[----:B------:R-:W-:Y:S01]  /*a450*/  UISETP.GT.AND UP0, UPT, UR4, 0x9, UPT ;  /* 0x000000090400788c */ /* 0x000fe2000bf04270 */
[----:B0-----:R-:W-:Y:S02]  /*a460*/  IADD3 R16, P0, PT, R16, UR8, RZ ;  /* 0x0000000810107c10 */ /* 0x001fe4000ff1e0ff */
[----:B-1234-:R-:W-:-:S03]  /*a470*/  IADD3 R2, P1, PT, R0, UR10, RZ ;  /* 0x0000000a00027c10 */ /* 0x01efc6000ff3e0ff */
[----:B------:R-:W-:Y:S02]  /*a480*/  IMAD.X R17, RZ, RZ, UR9, P0 ;  /* 0x00000009ff117e24 */ /* 0x000fe400080e06ff */
        /* <DEDUP_REMOVED lines=12> */
.L_x_1475:
[----:B------:R0:W5:Y:S01]  /*a550*/  LDG.E.U8 R0, desc[UR36][R2.64] ;  /* 0x0000002402007981 */ /* 0x000162000c1e1100 */
[----:B------:R-:W-:Y:S05]  /*a560*/  BRA `(.L_x_1477) ;  /* 0x0000000c004c7947 */ /* 0x000fea0003800000 */
.L_x_1474:
        /* <DEDUP_REMOVED lines=8> */
.L_x_1479:
[----:B------:R0:W5:Y:S01]  /*a5f0*/  LDG.E.U16 R0, desc[UR36][R2.64] ;  /* 0x0000002402007981 */ /* 0x000162000c1e1500 */
[----:B------:R-:W-:Y:S05]  /*a600*/  BRA `(.L_x_1477) ;  /* 0x0000000c00247947 */ /* 0x000fea0003800000 */
.L_x_1478:
[----:B------:R0:W5:Y:S01]  /*a610*/  LDG.E.U16 R0, desc[UR36][R2.64] ;  /* 0x0000002402007981 */ /* 0x000162000c1e1500 */
[----:B------:R-:W-:Y:S05]  /*a620*/  BRA `(.L_x_1477) ;  /* 0x0000000c001c7947 */ /* 0x000fea0003800000 */
.L_x_1473:
        /* <DEDUP_REMOVED lines=9> */
.L_x_1481:
[----:B------:R-:W2:Y:S02]  /*a6c0*/  LDG.E.U16 R4, desc[UR36][R2.64] ;  /* 0x0000002402047981 */ /* 0x000ea4000c1e1500 */
[----:B--2---:R-:W-:-:S06]  /*a6d0*/  HADD2.F32 R4, -RZ, R4.H0_H0 ;  /* 0x20000004ff047230 */ /* 0x004fcc0000004100 */
[----:B------:R-:W0:Y:S02]  /*a6e0*/  F2I.FTZ.TRUNC.NTZ R4, R4 ;  /* 0x0000000400047305 */ /* 0x000e24000021f100 */
[----:B0-----:R-:W-:Y:S01]  /*a6f0*/  PRMT R0, R4, 0x7610, R0 ;  /* 0x0000761004007816 */ /* 0x001fe20000000000 */
[----:B------:R-:W-:Y:S06]  /*a700*/  BRA `(.L_x_1477) ;  /* 0x0000000800e47947 */ /* 0x000fec0003800000 */
.L_x_1480:
        /* <DEDUP_REMOVED lines=9> */
.L_x_1483:
[----:B------:R-:W2:Y:S02]  /*a7a0*/  LDG.E.U16 R2, desc[UR36][R2.64] ;  /* 0x0000002402027981 */ /* 0x000ea4000c1e1500 */
[----:B--2---:R-:W-:-:S06]  /*a7b0*/  HADD2.F32 R4, -RZ, R2.H0_H0 ;  /* 0x20000002ff047230 */ /* 0x004fcc0000004100 */
[----:B------:R-:W0:Y:S02]  /*a7c0*/  F2I.FTZ.TRUNC.NTZ R4, R4 ;  /* 0x0000000400047305 */ /* 0x000e24000021f100 */
[----:B0-----:R-:W-:Y:S01]  /*a7d0*/  PRMT R0, R4, 0x7610, R0 ;  /* 0x0000761004007816 */ /* 0x001fe20000000000 */
[----:B------:R-:W-:Y:S06]  /*a7e0*/  BRA `(.L_x_1477) ;  /* 0x0000000800ac7947 */ /* 0x000fec0003800000 */
.L_x_1482:
[----:B------:R-:W2:Y:S02]  /*a7f0*/  LDG.E.64 R2, desc[UR36][R2.64] ;  /* 0x0000002402027981 */ /* 0x000ea4000c1e1b00 */
[----:B--2---:R0:W1:Y:S01]  /*a800*/  F2I.F64.TRUNC R0, R2 ;  /* 0x0000000200007311 */ /* 0x004062000030d100 */
[----:B------:R-:W-:Y:S05]  /*a810*/  BRA `(.L_x_1477) ;  /* 0x0000000800a07947 */ /* 0x000fea0003800000 */
.L_x_1472:
        /* <DEDUP_REMOVED lines=12> */
.L_x_1486:
[----:B------:R-:W2:Y:S02]  /*a8e0*/  LDG.E.64 R2, desc[UR36][R2.64] ;  /* 0x0000002402027981 */ /* 0x000ea4000c1e1b00 */
[----:B--2---:R3:W4:Y:S01]  /*a8f0*/  F2I.F64.TRUNC R0, R2 ;  /* 0x0000000200007311 */ /* 0x004722000030d100 */
[----:B------:R-:W-:Y:S05]  /*a900*/  BRA `(.L_x_1477) ;  /* 0x0000000800647947 */ /* 0x000fea0003800000 */
.L_x_1485:
        /* <DEDUP_REMOVED lines=27> */
.L_x_1488:
        /* <DEDUP_REMOVED lines=14> */
.L_x_1487:
[----:B------:R-:W2:Y:S02]  /*aba0*/  LDG.E.U16 R4, desc[UR36][R2.64] ;  /* 0x0000002402047981 */ /* 0x000ea4000c1e1500 */
[----:B--2---:R-:W-:-:S06]  /*abb0*/  SHF.L.U32 R4, R4, 0x10, RZ ;  /* 0x0000001004047819 */ /* 0x004fcc00000006ff */
[----:B------:R-:W0:Y:S02]  /*abc0*/  F2I.FTZ.TRUNC.NTZ R4, R4 ;  /* 0x0000000400047305 */ /* 0x000e24000021f100 */
[----:B0-----:R-:W-:Y:S01]  /*abd0*/  PRMT R0, R4, 0x7610, R0 ;  /* 0x0000761004007816 */ /* 0x001fe20000000000 */
[----:B------:R-:W-:Y:S06]  /*abe0*/  BRA `(.L_x_1477) ;  /* 0x0000000400ac7947 */ /* 0x000fec0003800000 */
.L_x_1484:
        /* <DEDUP_REMOVED lines=10> */
.L_x_1491:
        /* <DEDUP_REMOVED lines=21> */
.L_x_1495:
[----:B------:R-:W-:Y:S05]  /*ade0*/  BSYNC.RECONVERGENT B1 ;  /* 0x0000000000017941 */ /* 0x000fea0003800200 */
.L_x_1494:
[----:B------:R-:W-:Y:S01]  /*adf0*/  IMAD.SHL.U32 R0, R0, 0x100000, RZ ;  /* 0x0010000000007824 */ /* 0x000fe200078e00ff */
[----:B------:R-:W-:-:S04]  /*ae00*/  LEA R2, R2, 0x3b800000, 0x17 ;  /* 0x3b80000002027811 */ /* 0x000fc800078eb8ff */
[----:B------:R-:W-:-:S07]  /*ae10*/  LOP3.LUT R4, R2, R0, R7, 0xfe, !PT ;  /* 0x0000000002047212 */ /* 0x000fce00078efe07 */
.L_x_1493:
[----:B------:R-:W-:Y:S05]  /*ae20*/  BSYNC.RECONVERGENT B0 ;  /* 0x0000000000007941 */ /* 0x000fea0003800200 */
.L_x_1492:
[----:B------:R-:W0:Y:S02]  /*ae30*/  F2I.FTZ.TRUNC.NTZ R4, R4 ;  /* 0x0000000400047305 */ /* 0x000e24000021f100 */
[----:B0-----:R-:W-:Y:S01]  /*ae40*/  PRMT R0, R4, 0x7610, R0 ;  /* 0x0000761004007816 */ /* 0x001fe20000000000 */
[----:B------:R-:W-:Y:S06]  /*ae50*/  BRA `(.L_x_1477) ;  /* 0x0000000400107947 */ /* 0x000fec0003800000 */
.L_x_1490:
[----:B------:R-:W2:Y:S01]  /*ae60*/  LDG.E.U8 R3, desc[UR36][R2.64] ;  /* 0x0000002402037981 */ /* 0x000ea2000c1e1100 */
[----:B------:R-:W-:Y:S01]  /*ae70*/  BSSY.RECONVERGENT B0, `(.L_x_1496) ;  /* 0x0000018000007945 */ /* 0x000fe20003800200 */
[----:B------:R-:W-:Y:S02]  /*ae80*/  MOV R4, RZ ;  /* 0x000000ff00047202 */ /* 0x000fe40000000f00 */
        /* <DEDUP_REMOVED lines=18> */
.L_x_1499:
[----:B------:R-:W-:Y:S05]  /*afb0*/  BSYNC.RECONVERGENT B1 ;  /* 0x0000000000017941 */ /* 0x000fea0003800200 */
.L_x_1498:
[----:B------:R-:W-:Y:S01]  /*afc0*/  IMAD.SHL.U32 R0, R0, 0x200000, RZ ;  /* 0x0020000000007824 */ /* 0x000fe200078e00ff */
[----:B------:R-:W-:-:S04]  /*afd0*/  LEA R2, R2, 0x37800000, 0x17 ;  /* 0x3780000002027811 */ /* 0x000fc800078eb8ff */
[----:B------:R-:W-:-:S07]  /*afe0*/  LOP3.LUT R4, R2, R0, R7, 0xfe, !PT ;  /* 0x0000000002047212 */ /* 0x000fce00078efe07 */
.L_x_1497:
[----:B------:R-:W-:Y:S05]  /*aff0*/  BSYNC.RECONVERGENT B0 ;  /* 0x0000000000007941 */ /* 0x000fea0003800200 */
.L_x_1496:
[----:B------:R-:W0:Y:S02]  /*b000*/  F2I.FTZ.TRUNC.NTZ R4, R4 ;  /* 0x0000000400047305 */ /* 0x000e24000021f100 */
[----:B0-----:R-:W-:Y:S01]  /*b010*/  PRMT R0, R4, 0x7610, R0 ;  /* 0x0000761004007816 */ /* 0x001fe20000000000 */
[----:B------:R-:W-:Y:S06]  /*b020*/  BRA `(.L_x_1477) ;  /* 0x00000000009c7947 */ /* 0x000fec0003800000 */
.L_x_1489:
        /* <DEDUP_REMOVED lines=14> */
.L_x_1503:
[----:B------:R-:W-:Y:S05]  /*b110*/  BSYNC.RECONVERGENT B0 ;  /* 0x0000000000007941 */ /* 0x000fea0003800200 */
.L_x_1502:
[----:B------:R-:W0:Y:S02]  /*b120*/  F2I.FTZ.TRUNC.NTZ R4, R4 ;  /* 0x0000000400047305 */ /* 0x000e24000021f100 */
[----:B0-----:R-:W-:Y:S01]  /*b130*/  PRMT R0, R4, 0x7610, R0 ;  /* 0x0000761004007816 */ /* 0x001fe20000000000 */
[----:B------:R-:W-:Y:S06]  /*b140*/  BRA `(.L_x_1477) ;  /* 0x0000000000547947 */ /* 0x000fec0003800000 */
.L_x_1476:
        /* <DEDUP_REMOVED lines=16> */
.L_x_1504:
[----:B------:R-:W-:Y:S01]  /*b250*/  PRMT R0, RZ, 0x7610, R0 ;  /* 0x00007610ff007816 */ /* 0x000fe20000000000 */
[----:B------:R-:W-:Y:S06]  /*b260*/  BRA `(.L_x_1477) ;  /* 0x00000000000c7947 */ /* 0x000fec0003800000 */
.L_x_1501:
[----:B------:R2:W5:Y:S01]  /*b270*/  LDG.E.U16 R0, desc[UR36][R2.64] ;  /* 0x0000002402007981 */ /* 0x000562000c1e1500 */
[----:B------:R-:W-:Y:S05]  /*b280*/  BRA `(.L_x_1477) ;  /* 0x0000000000047947 */ /* 0x000fea0003800000 */
.L_x_1500:
[----:B------:R1:W5:Y:S02]  /*b290*/  LDG.E.U16 R0, desc[UR36][R2.64] ;  /* 0x0000002402007981 */ /* 0x000364000c1e1500 */
.L_x_1477:
[----:B------:R-:W-:Y:S01]  /*b2a0*/  UPRMT UR4, UR39, 0x9910, URZ ;  /* 0x0000991027047896 */ /* 0x000fe200080000ff */
[----:B-1--45:R-:W-:-:S03]  /*b2b0*/  LOP3.LUT R5, R0, UR43, RZ, 0x3c, !PT ;  /* 0x0000002b00057c12 */ /* 0x032fc6000f8e3cff */
[----:B------:R-:W-:-:S09]  /*b2c0*/  UISETP.GT.AND UP0, UPT, UR4, 0x9, UPT ;  /* 0x000000090400788c */ /* 0x000fd2000bf04270 */
        /* <DEDUP_REMOVED lines=11> */
.L_x_1508:
[----:B------:R-:W-:Y:S01]  /*b380*/  STG.E.U8 desc[UR36][R16.64], R5 ;  /* 0x0000000510007986 */ /* 0x000fe2000c101124 */
[----:B------:R-:W-:Y:S05]  /*b390*/  EXIT ;  /* 0x000000000000794d */ /* 0x000fea0003800000 */
.L_x_1507:
[----:B------:R-:W-:-:S09]  /*b3a0*/  UISETP.NE.AND UP0, UPT, UR4, 0x2, UPT ;  /* 0x000000020400788c */ /* 0x000fd2000bf05270 */
[----:B------:R-:W-:Y:S05]  /*b3b0*/  BRA.U !UP0, `(.L_x_1510) ;  /* 0x00000001082c7547 */ /* 0x000fea000b800000 */
[----:B------:R-:W-:-:S09]  /*b3c0*/  UISETP.NE.AND UP0, UPT, UR4, 0x3, UPT ;  /* 0x000000030400788c */ /* 0x000fd2000bf05270 */
[----:B------:R-:W-:Y:S05]  /*b3d0*/  BRA.U !UP0, `(.L_x_1511) ;  /* 0x0000000108187547 */ /* 0x000fea000b800000 */
[----:B------:R-:W-:-:S09]  /*b3e0*/  UISETP.NE.AND UP0, UPT, UR4, 0x4, UPT ;  /* 0x000000040400788c */ /* 0x000fd2000bf05270 */
[----:B------:R-:W-:Y:S05]  /*b3f0*/  BRA.U UP0, `(.L_x_1509) ;  /* 0x0000000900587547 */ /* 0x000fea000b800000 */
[----:B0-23--:R-:W-:-:S04]  /*b400*/  PRMT R2, R5, 0x9910, RZ ;  /* 0x0000991005027816 */ /* 0x00dfc800000000ff */
[----:B------:R-:W-:-:S05]  /*b410*/  SHF.R.S32.HI R3, RZ, 0x1f, R2 ;  /* 0x0000001fff037819 */ /* 0x000fca0000011402 */
[----:B------:R-:W-:Y:S01]  /*b420*/  STG.E.64 desc[UR36][R16.64], R2 ;  /* 0x0000000210007986 */ /* 0x000fe2000c101b24 */
[----:B------:R-:W-:Y:S05]  /*b430*/  EXIT ;  /* 0x000000000000794d */ /* 0x000fea0003800000 */
.L_x_1511:
[----:B0-23--:R-:W-:-:S05]  /*b440*/  PRMT R3, R5, 0x9910, RZ ;  /* 0x0000991005037816 */ /* 0x00dfca00000000ff */
[----:B------:R-:W-:Y:S01]  /*b450*/  STG.E desc[UR36][R16.64], R3 ;  /* 0x0000000310007986 */ /* 0x000fe2000c101924 */
[----:B------:R-:W-:Y:S05]  /*b460*/  EXIT ;  /* 0x000000000000794d */ /* 0x000fea0003800000 */
.L_x_1510:
[----:B------:R-:W-:Y:S01]  /*b470*/  STG.E.U16 desc[UR36][R16.64], R5 ;  /* 0x0000000510007986 */ /* 0x000fe2000c101524 */
[----:B------:R-:W-:Y:S05]  /*b480*/  EXIT ;  /* 0x000000000000794d */ /* 0x000fea0003800000 */
.L_x_1506:
[----:B------:R-:W-:-:S09]  /*b490*/  UISETP.GT.AND UP0, UPT, UR4, 0x6, UPT ;  /* 0x000000060400788c */ /* 0x000fd2000bf04270 */
[----:B------:R-:W-:Y:S05]  /*b4a0*/  BRA.U UP0, `(.L_x_1512) ;  /* 0x00000001002c7547 */ /* 0x000fea000b800000 */
[----:B------:R-:W-:-:S09]  /*b4b0*/  UISETP.NE.AND UP0, UPT, UR4, 0x5, UPT ;  /* 0x000000050400788c */ /* 0x000fd2000bf05270 */
[----:B------:R-:W-:Y:S05]  /*b4c0*/  BRA.U !UP0, `(.L_x_1513) ;  /* 0x0000000108147547 */ /* 0x000fea000b800000 */
[----:B------:R-:W-:-:S09]  /*b4d0*/  UISETP.NE.AND UP0, UPT, UR4, 0x6, UPT ;  /* 0x000000060400788c */ /* 0x000fd2000bf05270 */
[----:B------:R-:W-:Y:S05]  /*b4e0*/  BRA.U UP0, `(.L_x_1509) ;  /* 0x00000009001c7547 */ /* 0x000fea000b800000 */
[----:B0-23--:R-:W0:Y:S02]  /*b4f0*/  I2F.S16 R3, R5 ;  /* 0x0000000500037306 */ /* 0x00de240000101400 */
[----:B0-----:R-:W-:Y:S01]  /*b500*/  STG.E desc[UR36][R16.64], R3 ;  /* 0x0000000310007986 */ /* 0x001fe2000c101924 */
[----:B------:R-:W-:Y:S05]  /*b510*/  EXIT ;  /* 0x000000000000794d */ /* 0x000fea0003800000 */
.L_x_1513:
[----:B------:R-:W1:Y:S02]  /*b520*/  I2F.S16 R0, R5 ;  /* 0x0000000500007306 */ /* 0x000e640000101400 */
[----:B-1----:R-:W-:-:S05]  /*b530*/  F2FP.F16.F32.PACK_AB R0, RZ, R0 ;  /* 0x00000000ff00723e */ /* 0x002fca00000000ff */
[----:B------:R-:W-:Y:S01]  /*b540*/  STG.E.U16 desc[UR36][R16.64], R0 ;  /* 0x0000000010007986 */ /* 0x000fe2000c101524 */
[----:B------:R-:W-:Y:S05]  /*b550*/  EXIT ;  /* 0x000000000000794d */ /* 0x000fea0003800000 */
.L_x_1512:
[----:B------:R-:W-:-:S09]  /*b560*/  UISETP.NE.AND UP0, UPT, UR4, 0x7, UPT ;  /* 0x000000070400788c */ /* 0x000fd2000bf05270 */
[----:B------:R-:W-:Y:S05]  /*b570*/  BRA.U !UP0, `(.L_x_1514) ;  /* 0x0000000108347547 */ /* 0x000fea000b800000 */
[----:B------:R-:W-:-:S09]  /*b580*/  UISETP.NE.AND UP0, UPT, UR4, 0x8, UPT ;  /* 0x000000080400788c */ /* 0x000fd2000bf05270 */
[----:B------:R-:W-:Y:S05]  /*b590*/  BRA.U !UP0, `(.L_x_1515) ;  /* 0x0000000108187547 */ /* 0x000fea000b800000 */
[----:B------:R-:W-:-:S09]  /*b5a0*/  UISETP.NE.AND UP0, UPT, UR4, 0x9, UPT ;  /* 0x000000090400788c */ /* 0x000fd2000bf05270 */
[----:B------:R-:W-:Y:S05]  /*b5b0*/  BRA.U UP0, `(.L_x_1509) ;  /* 0x0000000500e87547 */ /* 0x000fea000b800000 */
[----:B0-23--:R-:W0:Y:S01]  /*b5c0*/  I2F.S16 R2, R5 ;  /* 0x0000000500027306 */ /* 0x00de220000101400 */
[----:B------:R-:W-:-:S05]  /*b5d0*/  IMAD.MOV.U32 R3, RZ, RZ, RZ ;  /* 0x000000ffff037224 */ /* 0x000fca00078e00ff */
[----:B0-----:R-:W-:Y:S01]  /*b5e0*/  STG.E.64 desc[UR36][R16.64], R2 ;  /* 0x0000000210007986 */ /* 0x001fe2000c101b24 */
[----:B------:R-:W-:Y:S05]  /*b5f0*/  EXIT ;  /* 0x000000000000794d */ /* 0x000fea0003800000 */
.L_x_1515:
[----:B------:R-:W0:Y:S02]  /*b600*/  I2F.S16 R5, R5 ;  /* 0x0000000500057306 */ /* 0x000e240000101400 */
[----:B0-23--:R-:W-:-:S04]  /*b610*/  F2FP.F16.F32.PACK_AB R3, RZ, R5 ;  /* 0x00000005ff03723e */ /* 0x00dfc800000000ff */
[----:B------:R-:W-:-:S05]  /*b620*/  PRMT R3, R3, 0x5410, RZ ;  /* 0x0000541003037816 */ /* 0x000fca00000000ff */
[----:B------:R-:W-:Y:S01]  /*b630*/  STG.E desc[UR36][R16.64], R3 ;  /* 0x0000000310007986 */ /* 0x000fe2000c101924 */
[----:B------:R-:W-:Y:S05]  /*b640*/  EXIT ;  /* 0x000000000000794d */ /* 0x000fea0003800000 */
.L_x_1514:
[----:B0-23--:R-:W0:Y:S02]  /*b650*/  I2F.F64.S16 R2, R5 ;  /* 0x0000000500027312 */ /* 0x00de240000101c00 */
[----:B0-----:R-:W-:Y:S01]  /*b660*/  STG.E.64 desc[UR36][R16.64], R2 ;  /* 0x0000000210007986 */ /* 0x001fe2000c101b24 */
[----:B------:R-:W-:Y:S05]  /*b670*/  EXIT ;  /* 0x000000000000794d */ /* 0x000fea0003800000 */
.L_x_1505:
        /* <DEDUP_REMOVED lines=12> */
.L_x_1519:
[----:B0-23--:R-:W0:Y:S01]  /*b740*/  I2F.S16 R3, R5 ;  /* 0x0000000500037306 */ /* 0x00de220000101400 */
[----:B------:R-:W-:Y:S01]  /*b750*/  BSSY.RECONVERGENT B0, `(.L_x_1520) ;  /* 0x0000013000007945 */ /* 0x000fe20003800200 */
[----:B------:R-:W-:Y:S02]  /*b760*/  MOV R8, 0x80 ;  /* 0x0000008000087802 */ /* 0x000fe40000000f00 */
        /* <DEDUP_REMOVED lines=14> */
.L_x_1522:
[----:B------:R-:W-:-:S04]  /*b850*/  SHF.R.U32.HI R3, RZ, 0x18, R3 ;  /* 0x00000018ff037819 */ /* 0x000fc80000011603 */
[----:B------:R-:W-:-:S04]  /*b860*/  LOP3.LUT R0, R0, 0x80, R3, 0xf8, !PT ;  /* 0x0000008000007812 */ /* 0x000fc800078ef803 */
[----:B------:R-:W-:-:S07]  /*b870*/  PRMT R8, R0, 0x7610, R8 ;  /* 0x0000761000087816 */ /* 0x000fce0000000008 */
.L_x_1521:
[----:B------:R-:W-:Y:S05]  /*b880*/  BSYNC.RECONVERGENT B0 ;  /* 0x0000000000007941 */ /* 0x000fea0003800200 */
.L_x_1520:
[----:B------:R-:W-:Y:S01]  /*b890*/  STG.E.U8 desc[UR36][R16.64], R8 ;  /* 0x0000000810007986 */ /* 0x000fe2000c101124 */
[----:B------:R-:W-:Y:S05]  /*b8a0*/  EXIT ;  /* 0x000000000000794d */ /* 0x000fea0003800000 */
.L_x_1518:
[----:B0-23--:R-:W0:Y:S01]  /*b8b0*/  I2F.S16 R3, R5 ;  /* 0x0000000500037306 */ /* 0x00de220000101400 */
        /* <DEDUP_REMOVED lines=16> */
.L_x_1525:
[----:B------:R-:W-:-:S04]  /*b9c0*/  SHF.R.U32.HI R3, RZ, 0x18, R3 ;  /* 0x00000018ff037819 */ /* 0x000fc80000011603 */
[----:B------:R-:W-:-:S04]  /*b9d0*/  LOP3.LUT R0, R0, 0x80, R3, 0xf8, !PT ;  /* 0x0000008000007812 */ /* 0x000fc800078ef803 */
[----:B------:R-:W-:-:S07]  /*b9e0*/  PRMT R8, R0, 0x7610, R8 ;  /* 0x0000761000087816 */ /* 0x000fce0000000008 */
.L_x_1524:
[----:B------:R-:W-:Y:S05]  /*b9f0*/  BSYNC.RECONVERGENT B0 ;  /* 0x0000000000007941 */ /* 0x000fea0003800200 */
.L_x_1523:
[----:B------:R-:W-:Y:S01]  /*ba00*/  STG.E.U8 desc[UR36][R16.64], R8 ;  /* 0x0000000810007986 */ /* 0x000fe2000c101124 */
[----:B------:R-:W-:Y:S05]  /*ba10*/  EXIT ;  /* 0x000000000000794d */ /* 0x000fea0003800000 */
.L_x_1517:
[----:B------:R-:W-:-:S09]  /*ba20*/  UISETP.NE.AND UP0, UPT, UR4, 0x1c, UPT ;  /* 0x0000001c0400788c */ /* 0x000fd2000bf05270 */
[----:B------:R-:W-:Y:S05]  /*ba30*/  BRA.U !UP0, `(.L_x_1526) ;  /* 0x0000000108607547 */ /* 0x000fea000b800000 */
[----:B------:R-:W-:-:S09]  /*ba40*/  UISETP.NE.AND UP0, UPT, UR4, 0x1d, UPT ;  /* 0x0000001d0400788c */ /* 0x000fd2000bf05270 */
[----:B------:R-:W-:Y:S05]  /*ba50*/  BRA.U !UP0, `(.L_x_1527) ;  /* 0x0000000108487547 */ /* 0x000fea000b800000 */
[----:B------:R-:W-:-:S09]  /*ba60*/  UISETP.NE.AND UP0, UPT, UR4, 0x2c, UPT ;  /* 0x0000002c0400788c */ /* 0x000fd2000bf05270 */
[----:B------:R-:W-:Y:S05]  /*ba70*/  BRA.U UP0, `(.L_x_1509) ;  /* 0x0000000100b87547 */ /* 0x000fea000b800000 */
[----:B------:R-:W0:Y:S02]  /*ba80*/  I2F.S16 R4, R5 ;  /* 0x0000000500047306 */ /* 0x000e240000101400 */
[----:B0-23--:R-:W-:-:S04]  /*ba90*/  SHF.R.U32.HI R2, RZ, 0x17, R4 ;  /* 0x00000017ff027819 */ /* 0x00dfc80000011604 */
        /* <DEDUP_REMOVED lines=12> */
[----:B------:R-:W-:Y:S01]  /*bb60*/  STG.E.U8 desc[UR36][R16.64], R3 ;  /* 0x0000000310007986 */ /* 0x000fe2000c101124 */
[----:B------:R-:W-:Y:S05]  /*bb70*/  EXIT ;  /* 0x000000000000794d */ /* 0x000fea0003800000 */
.L_x_1527:
[----:B0-23--:R-:W-:-:S04]  /*bb80*/  PRMT R2, R5, 0x9910, RZ ;  /* 0x0000991005027816 */ /* 0x00dfc800000000ff */
[----:B------:R-:W-:-:S05]  /*bb90*/  SHF.R.S32.HI R3, RZ, 0x1f, R2 ;  /* 0x0000001fff037819 */ /* 0x000fca0000011402 */
[----:B------:R-:W-:Y:S01]  /*bba0*/  STG.E.64 desc[UR36][R16.64], R2 ;  /* 0x0000000210007986 */ /* 0x000fe2000c101b24 */
[----:B------:R-:W-:Y:S05]  /*bbb0*/  EXIT ;  /* 0x000000000000794d */ /* 0x000fea0003800000 */
.L_x_1526:
[----:B0-23--:R-:W-:-:S05]  /*bbc0*/  PRMT R3, R5, 0x9910, RZ ;  /* 0x0000991005037816 */ /* 0x00dfca00000000ff */
[----:B------:R-:W-:Y:S01]  /*bbd0*/  STG.E desc[UR36][R16.64], R3 ;  /* 0x0000000310007986 */ /* 0x000fe2000c101924 */
[----:B------:R-:W-:Y:S05]  /*bbe0*/  EXIT ;  /* 0x000000000000794d */ /* 0x000fea0003800000 */
.L_x_1516:
[----:B------:R-:W-:-:S09]  /*bbf0*/  UISETP.GT.AND UP0, UPT, UR4, 0xe, UPT ;  /* 0x0000000e0400788c */ /* 0x000fd2000bf04270 */
[----:B------:R-:W-:Y:S05]  /*bc00*/  BRA.U UP0, `(.L_x_1528) ;  /* 0x00000001003c7547 */ /* 0x000fea000b800000 */
[----:B------:R-:W-:-:S09]  /*bc10*/  UISETP.NE.AND UP0, UPT, UR4, 0xa, UPT ;  /* 0x0000000a0400788c */ /* 0x000fd2000bf05270 */
[----:B------:R-:W-:Y:S05]  /*bc20*/  BRA.U !UP0, `(.L_x_1529) ;  /* 0x0000000108247547 */ /* 0x000fea000b800000 */
[----:B------:R-:W-:-:S09]  /*bc30*/  UISETP.NE.AND UP0, UPT, UR4, 0xb, UPT ;  /* 0x0000000b0400788c */ /* 0x000fd2000bf05270 */
[----:B------:R-:W-:Y:S05]  /*bc40*/  BRA.U UP0, `(.L_x_1509) ;  /* 0x0000000100447547 */ /* 0x000fea000b800000 */
[----:B------:R-:W1:Y:S01]  /*bc50*/  LDCU.U16 UR4, c[0x0][0x592] ;  /* 0x0000b240ff0477ac */ /* 0x000e620008000400 */
[----:B------:R-:W-:Y:S01]  /*bc60*/  PRMT R0, R0, 0x9910, RZ ;  /* 0x0000991000007816 */ /* 0x000fe200000000ff */
[----:B-1----:R-:W-:-:S06]  /*bc70*/  UPRMT UR4, UR4, 0x9910, URZ ;  /* 0x0000991004047896 */ /* 0x002fcc00080000ff */
[----:B------:R-:W-:-:S04]  /*bc80*/  ISETP.NE.AND P0, PT, R0, UR4, PT ;  /* 0x0000000400007c0c */ /* 0x000fc8000bf05270 */
[----:B0-23--:R-:W-:-:S05]  /*bc90*/  SEL R3, RZ, 0x1, !P0 ;  /* 0x00000001ff037807 */ /* 0x00dfca0004000000 */
[----:B------:R-:W-:Y:S01]  /*bca0*/  STG.E.U8 desc[UR36][R16.64], R3 ;  /* 0x0000000310007986 */ /* 0x000fe2000c101124 */
[----:B------:R-:W-:Y:S05]  /*bcb0*/  EXIT ;  /* 0x000000000000794d */ /* 0x000fea0003800000 */
.L_x_1529:
[----:B------:R-:W1:Y:S01]  /*bcc0*/  I2F.F64.S16 R4, R5 ;  /* 0x0000000500047312 */ /* 0x000e620000101c00 */
[----:B------:R-:W-:-:S05]  /*bcd0*/  CS2R R6, SRZ ;  /* 0x0000000000067805 */ /* 0x000fca000001ff00 */
[----:B-1----:R-:W-:Y:S01]  /*bce0*/  STG.E.128 desc[UR36][R16.64], R4 ;  /* 0x0000000410007986 */ /* 0x002fe2000c101d24 */
[----:B------:R-:W-:Y:S05]  /*bcf0*/  EXIT ;  /* 0x000000000000794d */ /* 0x000fea0003800000 */
.L_x_1528:
[----:B------:R-:W-:-:S09]  /*bd00*/  UISETP.NE.AND UP0, UPT, UR4, 0xf, UPT ;  /* 0x0000000f0400788c */ /* 0x000fd2000bf05270 */
[----:B------:R-:W-:Y:S05]  /*bd10*/  BRA.U !UP0, `(.L_x_1530) ;  /* 0x0000000108e87547 */ /* 0x000fea000b800000 */
[----:B------:R-:W-:-:S09]  /*bd20*/  UISETP.NE.AND UP0, UPT, UR4, 0x17, UPT ;  /* 0x000000170400788c */ /* 0x000fd2000bf05270 */
[----:B------:R-:W-:Y:S05]  /*bd30*/  BRA.U !UP0, `(.L_x_1531) ;  /* 0x0000000108907547 */ /* 0x000fea000b800000 */
[----:B------:R-:W-:-:S09]  /*bd40*/  UISETP.NE.AND UP0, UPT, UR4, 0x18, UPT ;  /* 0x000000180400788c */ /* 0x000fd2000bf05270 */
[----:B------:R-:W-:Y:S05]  /*bd50*/  BRA.U !UP0, `(.L_x_1532) ;  /* 0x0000000108447547 */ /* 0x000fea000b800000 */
.L_x_1509:
[----:B------:R-:W-:Y:S01]  /*bd60*/  MOV R0, 0x0 ;  /* 0x0000000000007802 */ /* 0x000fe20000000f00 */
[----:B------:R-:W1:Y:S01]  /*bd70*/  LDCU.64 UR4, c[0x4][0x148] ;  /* 0x01002900ff0477ac */ /* 0x000e620008000a00 */
[----:B------:R-:W-:Y:S02]  /*bd80*/  HFMA2 R8, -RZ, RZ, 0, 6.020069122314453125e-06 ;  /* 0x00000065ff087431 */ /* 0x000fe400000001ff */
[----:B------:R-:W-:Y:S01]  /*bd90*/  IMAD.MOV.U32 R12, RZ, RZ, 0x1 ;  /* 0x00000001ff0c7424 */ /* 0x000fe200078e00ff */
[----:B0-23--:R0:W2:Y:S01]  /*bda0*/  LDC.64 R2, c[0x4][R0] ;  /* 0x0100000000027b82 */ /* 0x00d0a20000000a00 */
[----:B------:R-:W3:Y:S01]  /*bdb0*/  LDCU.64 UR6, c[0x4][0x150] ;  /* 0x01002a00ff0677ac */ /* 0x000ee20008000a00 */
[----:B------:R-:W-:Y:S01]  /*bdc0*/  IMAD.MOV.U32 R13, RZ, RZ, RZ ;  /* 0x000000ffff0d7224 */ /* 0x000fe200078e00ff */
[----:B------:R-:W4:Y:S01]  /*bdd0*/  LDCU.64 UR8, c[0x4][0x50] ;  /* 0x01000a00ff0877ac */ /* 0x000f220008000a00 */
[----:B-1----:R-:W-:Y:S01]  /*bde0*/  MOV R4, UR4 ;  /* 0x0000000400047c02 */ /* 0x002fe20008000f00 */
[----:B------:R-:W-:-:S02]  /*bdf0*/  IMAD.U32 R5, RZ, RZ, UR5 ;  /* 0x00000005ff057e24 */ /* 0x000fc4000f8e00ff */
[----:B---3--:R-:W-:Y:S01]  /*be00*/  IMAD.U32 R6, RZ, RZ, UR6 ;  /* 0x00000006ff067e24 */ /* 0x008fe2000f8e00ff */
[----:B------:R-:W-:Y:S01]  /*be10*/  MOV R7, UR7 ;  /* 0x0000000700077c02 */ /* 0x000fe20008000f00 */
[----:B----4-:R-:W-:Y:S02]  /*be20*/  IMAD.U32 R10, RZ, RZ, UR8 ;  /* 0x00000008ff0a7e24 */ /* 0x010fe4000f8e00ff */
[----:B0-----:R-:W-:-:S07]  /*be30*/  IMAD.U32 R11, RZ, RZ, UR9 ;  /* 0x00000009ff0b7e24 */ /* 0x001fce000f8e00ff */
[----:B------:R-:W-:-:S07]  /*be40*/  LEPC R20, `(.L_x_1533) ;  /* 0x000000001014794e */ /* 0x000fce0000000000 */
[----:B--2---:R-:W-:Y:S05]  /*be50*/  CALL.ABS.NOINC R2 ;  /* 0x0000000002007343 */ /* 0x004fea0003c00000 */
.L_x_1533:
[----:B------:R-:W-:Y:S05]  /*be60*/  EXIT ;  /* 0x000000000000794d */ /* 0x000fea0003800000 */
.L_x_1532:
[----:B------:R-:W0:Y:S01]  /*be70*/  I2F.S16 R5, R5 ;  /* 0x0000000500057306 */ /* 0x000e220000101400 */
[----:B------:R-:W-:Y:S01]  /*be80*/  BSSY.RECONVERGENT B0, `(.L_x_1534) ;  /* 0x000000c000007945 */ /* 0x000fe20003800200 */
[----:B------:R-:W-:Y:S02]  /*be90*/  MOV R0, 0x7f ;  /* 0x0000007f00007802 */ /* 0x000fe40000000f00 */
[----:B0-23--:R-:W-:Y:S02]  /*bea0*/  LOP3.LUT R2, R5, 0x7fffffff, RZ, 0xc0, !PT ;  /* 0x7fffffff05027812 */ /* 0x00dfe400078ec0ff */
        /* <DEDUP_REMOVED lines=9> */
.L_x_1535:
[----:B------:R-:W-:Y:S05]  /*bf40*/  BSYNC.RECONVERGENT B0 ;  /* 0x0000000000007941 */ /* 0x000fea0003800200 */
.L_x_1534:
[----:B------:R-:W-:-:S05]  /*bf50*/  LOP3.LUT R3, R0, 0x80, R3, 0xf8, !PT ;  /* 0x0000008000037812 */ /* 0x000fca00078ef803 */
[----:B------:R-:W-:Y:S01]  /*bf60*/  STG.E.U8 desc[UR36][R16.64], R3 ;  /* 0x0000000310007986 */ /* 0x000fe2000c101124 */
[----:B------:R-:W-:Y:S05]  /*bf70*/  EXIT ;  /* 0x000000000000794d */ /* 0x000fea0003800000 */
.L_x_1531:
[----:B0-23--:R-:W0:Y:S01]  /*bf80*/  I2F.S16 R3, R5 ;  /* 0x0000000500037306 */ /* 0x00de220000101400 */
        /* <DEDUP_REMOVED lines=11> */
.L_x_1537:
[----:B------:R-:W-:Y:S01]  /*c040*/  IMAD.MOV.U32 R0, RZ, RZ, 0x7f ;  /* 0x0000007fff007424 */ /* 0x000fe200078e00ff */
[----:B------:R-:W-:-:S04]  /*c050*/  ISETP.GT.U32.AND P0, PT, R2, 0x7f800000, PT ;  /* 0x7f8000000200780c */ /* 0x000fc80003f04070 */
[----:B------:R-:W-:-:S09]  /*c060*/  SEL R0, R0, 0x7c, P0 ;  /* 0x0000007c00007807 */ /* 0x000fd20000000000 */
.L_x_1538:
[----:B------:R-:W-:Y:S05]  /*c070*/  BSYNC.RECONVERGENT B0 ;  /* 0x0000000000007941 */ /* 0x000fea0003800200 */
.L_x_1536:
[----:B------:R-:W-:-:S04]  /*c080*/  SHF.R.U32.HI R3, RZ, 0x18, R3 ;  /* 0x00000018ff037819 */ /* 0x000fc80000011603 */
[----:B------:R-:W-:-:S05]  /*c090*/  LOP3.LUT R3, R0, 0x80, R3, 0xf8, !PT ;  /* 0x0000008000037812 */ /* 0x000fca00078ef803 */
[----:B------:R-:W-:Y:S01]  /*c0a0*/  STG.E.U8 desc[UR36][R16.64], R3 ;  /* 0x0000000310007986 */ /* 0x000fe2000c101124 */
[----:B------:R-:W-:Y:S05]  /*c0b0*/  EXIT ;  /* 0x000000000000794d */ /* 0x000fea0003800000 */
.L_x_1530:
[----:B------:R-:W1:Y:S02]  /*c0c0*/  I2F.S16 R0, R5 ;  /* 0x0000000500007306 */ /* 0x000e640000101400 */
[----:B-1----:R-:W-:-:S05]  /*c0d0*/  F2FP.BF16.F32.PACK_AB R0, RZ, R0 ;  /* 0x00000000ff00723e */ /* 0x002fca00000010ff */
[----:B------:R-:W-:Y:S01]  /*c0e0*/  STG.E.U16 desc[UR36][R16.64], R0 ;  /* 0x0000000010007986 */ /* 0x000fe2000c101524 */
[----:B------:R-:W-:Y:S05]  /*c0f0*/  EXIT ;  /* 0x000000000000794d */ /* 0x000fea0003800000 */
.L_x_1539:
        /* <DEDUP_REMOVED lines=16> */
.L_x_26131:


//--------------------- .text._ZN2at6native27unrolled_elementwise_kernelINS0_13AUnaryFunctorIsssNS0_17BitwiseXorFunctorIsEEEESt5arrayIPcLm2EELi4E23TrivialOffsetCalculatorILi1EjESA_NS0_6memory12LoadWithCastILi1EEENSB_13StoreWithCastILi1EEEEEviT_T0_T2_T3_T4_T5_ --------------------------
	.section	.text._ZN2at6native27unrolled_elementwise_kernelINS0_13AUnaryFunctorIsssNS0_17BitwiseXorFunctorIsEEEESt5arrayIPcLm2EELi4E23TrivialOffsetCalculatorILi1EjESA_NS0_6memory12LoadWithCastILi1EEENSB_13StoreWithCastILi1EEEEEviT_T0_T2_T3_T4_T5_,"ax",@progbits
	.align	128
        .global         _ZN2at6native27unrolled_elementwise_kernelINS0_13AUnaryFunctorIsssNS0_17BitwiseXorFunctorIsEEEESt5arrayIPcLm2EELi4E23TrivialOffsetCalculatorILi1EjESA_NS0_6memory12LoadWithCastILi1EEENSB_13StoreWithCastILi1EEEEEviT_T0_T2_T3_T4_T5_
        .type           _ZN2at6native27unrolled_elementwise_kernelINS0_13AUnaryFunctorIsssNS0_17BitwiseXorFunctorIsEEEESt5arrayIPcLm2EELi4E23TrivialOffsetCalculatorILi1EjESA_NS0_6memory12LoadWithCastILi1EEENSB_13StoreWithCastILi1EEEEEviT_T0_T2_T3_T4_T5_,@function
        .size           _ZN2at6native27unrolled_elementwise_kernelINS0_13AUnaryFunctorIsssNS0_17BitwiseXorFunctorIsEEEESt5arrayIPcLm2EELi4E23TrivialOffsetCalculatorILi1EjESA_NS0_6memory12LoadWithCastILi1EEENSB_13StoreWithCastILi1EEEEEviT_T0_T2_T3_T4_T5_,(.L_x_26132 - _ZN2at6native27unrolled_elementwise_kernelINS0_13AUnaryFunctorIsssNS0_17BitwiseXorFunctorIsEEEESt5arrayIPcLm2EELi4E23TrivialOffsetCalculatorILi1EjESA_NS0_6memory12LoadWithCastILi1EEENSB_13StoreWithCastILi1EEEEEviT_T0_T2_T3_T4_T5_)
        .other          _ZN2at6native27unrolled_elementwise_kernelINS0_13AUnaryFunctorIsssNS0_17BitwiseXorFunctorIsEEEESt5arrayIPcLm2EELi4E23TrivialOffsetCalculatorILi1EjESA_NS0_6memory12LoadWithCastILi1EEENSB_13StoreWithCastILi1EEEEEviT_T0_T2_T3_T4_T5_,@"STO_CUDA_ENTRY STV_DEFAULT"
_ZN2at6native27unrolled_elementwise_kernelINS0_13AUnaryFunctorIsssNS0_17BitwiseXorFunctorIsEEEESt5arrayIPcLm2EELi4E23TrivialOffsetCalculatorILi1EjESA_NS0_6memory12LoadWithCastILi1EEENSB_13StoreWithCastILi1EEEEEviT_T0_T2_T3_T4_T5_:
.text._ZN2at6native27unrolled_elementwise_kernelINS0_13AUnaryFunctorIsssNS0_17BitwiseXorFunctorIsEEEESt5arrayIPcLm2EELi4E23TrivialOffsetCalculatorILi1EjESA_NS0_6memory12LoadWithCastILi1EEENSB_13StoreWithCastILi1EEEEEviT_T0_T2_T3_T4_T5_:
        /* <DEDUP_REMOVED lines=31> */
.L_x_1545:
[----:B------:R3:W5:Y:S01]  /*01f0*/  LDG.E.U8 R18, desc[UR36][R4.64] ;  /* 0x0000002404127981 */ /* 0x000762000c1e1100 */
[----:B------:R-:W-:Y:S05]  /*0200*/  BRA `(.L_x_1547) ;  /* 0x0000000c00507947 */ /* 0x000fea0003800000 */
.L_x_1544:
        /* <DEDUP_REMOVED lines=8> */
.L_x_1549:
[----:B------:R1:W5:Y:S01]  /*0290*/  LDG.E.U16 R18, desc[UR36][R4.64] ;  /* 0x0000002404127981 */ /* 0x000362000c1e1500 */
[----:B------:R-:W-:Y:S05]  /*02a0*/  BRA `(.L_x_1547) ;  /* 0x0000000c00287947 */ /* 0x000fea0003800000 */
.L_x_1548:
[----:B------:R2:W5:Y:S01]  /*02b0*/  LDG.E.U16 R18, desc[UR36][R4.64] ;  /* 0x0000002404127981 */ /* 0x000562000c1e1500 */
[----:B------:R-:W-:Y:S05]  /*02c0*/  BRA `(.L_x_1547) ;  /* 0x0000000c00207947 */ /* 0x000fea0003800000 */
.L_x_1543:
        /* <DEDUP_REMOVED lines=9> */
.L_x_1551:
[----:B------:R-:W2:Y:S02]  /*0360*/  LDG.E.U16 R0, desc[UR36][R4.64] ;  /* 0x0000002404007981 */ /* 0x000ea4000c1e1500 */
[----:B--2---:R-:W-:-:S06]  /*0370*/  HADD2.F32 R0, -RZ, R0.H0_H0 ;  /* 0x20000000ff007230 */ /* 0x004fcc0000004100 */
[----:B------:R-:W0:Y:S02]  /*0380*/  F2I.FTZ.TRUNC.NTZ R0, R0 ;  /* 0x0000000000007305 */ /* 0x000e24000021f100 */
[----:B0-----:R-:W-:Y:S01]  /*0390*/  PRMT R18, R0, 0x7610, R18 ;  /* 0x0000761000127816 */ /* 0x001fe20000000012 */
[----:B------:R-:W-:Y:S06]  /*03a0*/  BRA `(.L_x_1547) ;  /* 0x0000000800e87947 */ /* 0x000fec0003800000 */
.L_x_1550:
        /* <DEDUP_REMOVED lines=9> */
.L_x_1553:
[----:B------:R-:W2:Y:S02]  /*0440*/  LDG.E.U16 R4, desc[UR36][R4.64] ;  /* 0x0000002404047981 */ /* 0x000ea4000c1e1500 */
[----:B--2---:R-:W-:-:S06]  /*0450*/  HADD2.F32 R0, -RZ, R4.H0_H0 ;  /* 0x20000004ff007230 */ /* 0x004fcc0000004100 */
[----:B------:R-:W0:Y:S02]  /*0460*/  F2I.FTZ.TRUNC.NTZ R0, R0 ;  /* 0x0000000000007305 */ /* 0x000e24000021f100 */
[----:B0-----:R-:W-:Y:S01]  /*0470*/  PRMT R18, R0, 0x7610, R18 ;  /* 0x0000761000127816 */ /* 0x001fe20000000012 */
[----:B------:R-:W-:Y:S06]  /*0480*/  BRA `(.L_x_1547) ;  /* 0x0000000800b07947 */ /* 0x000fec0003800000 */
.L_x_1552:
[----:B------:R-:W2:Y:S02]  /*0490*/  LDG.E.64 R4, desc[UR36][R4.64] ;  /* 0x0000002404047981 */ /* 0x000ea4000c1e1b00 */
[----:B--2---:R0:W1:Y:S01]  /*04a0*/  F2I.F64.TRUNC R18, R4 ;  /* 0x0000000400127311 */ /* 0x004062000030d100 */
[----:B------:R-:W-:Y:S05]  /*04b0*/  BRA `(.L_x_1547) ;  /* 0x0000000800a47947 */ /* 0x000fea0003800000 */
.L_x_1542:
        /* <DEDUP_REMOVED lines=12> */
.L_x_1556:
[----:B------:R-:W2:Y:S02]  /*0580*/  LDG.E.64 R4, desc[UR36][R4.64] ;  /* 0x0000002404047981 */ /* 0x000ea4000c1e1b00 */
[----:B--2---:R0:W1:Y:S01]  /*0590*/  F2I.F64.TRUNC R18, R4 ;  /* 0x0000000400127311 */ /* 0x004062000030d100 */
[----:B------:R-:W-:Y:S05]  /*05a0*/  BRA `(.L_x_1547) ;  /* 0x0000000800687947 */ /* 0x000fea0003800000 */
.L_x_1555:
        /* <DEDUP_REMOVED lines=16> */
[C---:B------:R-:W-:Y:S01]  /*06b0*/  SHF.L.U32 R7, R3.reuse, R6, RZ ;  /* 0x0000000603077219 */ /* 0x040fe200000006ff */
[----:B------:R-:W-:-:S03]  /*06c0*/  VIADD R6, R3, 0x1000000 ;  /* 0x0100000003067836 */ /* 0x000fc60000000000 */
        /* <DEDUP_REMOVED lines=9> */
.L_x_1558:
[----:B------:R-:W2:Y:S02]  /*0760*/  LDG.E.U8 R4, desc[UR36][R4.64] ;  /* 0x0000002404047981 */ /* 0x000ea4000c1e1100 */
[C---:B--2---:R-:W-:Y:S02]  /*0770*/  IMAD.SHL.U32 R3, R4.reuse, 0x2000000, RZ ;  /* 0x0200000004037824 */ /* 0x044fe400078e00ff */
[----:B------:R-:W-:-:S03]  /*0780*/  IMAD.SHL.U32 R6, R4, 0x100, RZ ;  /* 0x0000010004067824 */ /* 0x000fc600078e00ff */
[----:B------:R-:W-:-:S13]  /*0790*/  ISETP.GT.U32.AND P0, PT, R3, 0x7ffffff, PT ;  /* 0x07ffffff0300780c */ /* 0x000fda0003f04070 */
[----:B------:R-:W-:Y:S02]  /*07a0*/  @!P0 LOP3.LUT R0, R6, 0x7f00, RZ, 0xc0, !PT ;  /* 0x00007f0006008812 */ /* 0x000fe400078ec0ff */
[----:B------:R-:W-:Y:S02]  /*07b0*/  @P0 LEA.HI R3, R3, 0x70000000, RZ, 0x1c ;  /* 0x7000000003030811 */ /* 0x000fe400078fe0ff */
[----:B------:R-:W-:Y:S02]  /*07c0*/  @!P0 LOP3.LUT R0, R0, 0x3f000000, RZ, 0xfc, !PT ;  /* 0x3f00000000008812 */ /* 0x000fe400078efcff */
[----:B------:R-:W-:-:S03]  /*07d0*/  PRMT R6, R6, 0x9910, RZ ;  /* 0x0000991006067816 */ /* 0x000fc600000000ff */
[----:B------:R-:W-:Y:S01]  /*07e0*/  @!P0 FADD.FTZ R0, R0, -0.5 ;  /* 0xbf00000000008421 */ /* 0x000fe20000010000 */
[----:B------:R-:W-:Y:S01]  /*07f0*/  @P0 FMUL.FTZ R0, R3, 1.9259299443872358531e-34 ;  /* 0x0780000003000820 */ /* 0x000fe20000410000 */
[----:B------:R-:W-:-:S05]  /*0800*/  IMAD.MOV.U32 R3, RZ, RZ, R6 ;  /* 0x000000ffff037224 */ /* 0x000fca00078e0006 */
[----:B------:R-:W-:-:S06]  /*0810*/  LOP3.LUT R0, R0, 0x80000000, R3, 0xf8, !PT ;  /* 0x8000000000007812 */ /* 0x000fcc00078ef803 */
[----:B------:R-:W0:Y:S02]  /*0820*/  F2I.FTZ.TRUNC.NTZ R0, R0 ;  /* 0x0000000000007305 */ /* 0x000e24000021f100 */
[----:B0-----:R-:W-:Y:S01]  /*0830*/  PRMT R18, R0, 0x7610, R18 ;  /* 0x0000761000127816 */ /* 0x001fe20000000012 */
[----:B------:R-:W-:Y:S06]  /*0840*/  BRA `(.L_x_1547) ;  /* 0x0000000400c07947 */ /* 0x000fec0003800000 */
.L_x_1557:
[----:B------:R-:W2:Y:S02]  /*0850*/  LDG.E.U16 R0, desc[UR36][R4.64] ;  /* 0x0000002404007981 */ /* 0x000ea4000c1e1500 */
[----:B--2---:R-:W-:-:S06]  /*0860*/  IMAD.U32 R0, R0, 0x10000, RZ ;  /* 0x0001000000007824 */ /* 0x004fcc00078e00ff */
[----:B------:R-:W0:Y:S02]  /*0870*/  F2I.FTZ.TRUNC.NTZ R0, R0 ;  /* 0x0000000000007305 */ /* 0x000e24000021f100 */
[----:B0-----:R-:W-:Y:S01]  /*0880*/  PRMT R18, R0, 0x7610, R18 ;  /* 0x0000761000127816 */ /* 0x001fe20000000012 */
[----:B------:R-:W-:Y:S06]  /*0890*/  BRA `(.L_x_1547) ;  /* 0x0000000400ac7947 */ /* 0x000fec0003800000 */
.L_x_1554:
        /* <DEDUP_REMOVED lines=10> */
.L_x_1561:
        /* <DEDUP_REMOVED lines=21> */
.L_x_1565:
[----:B------:R-:W-:Y:S05]  /*0a90*/  BSYNC.RECONVERGENT B1 ;  /* 0x0000000000017941 */ /* 0x000fea0003800200 */
.L_x_1564:
[----:B------:R-:W-:Y:S01]  /*0aa0*/  IMAD.SHL.U32 R0, R0, 0x100000, RZ ;  /* 0x0010000000007824 */ /* 0x000fe200078e00ff */
[----:B------:R-:W-:-:S04]  /*0ab0*/  LEA R3, R3, 0x3b800000, 0x17 ;  /* 0x3b80000003037811 */ /* 0x000fc800078eb8ff */
[----:B------:R-:W-:-:S07]  /*0ac0*/  LOP3.LUT R0, R3, R0, R7, 0xfe, !PT ;  /* 0x0000000003007212 */ /* 0x000fce00078efe07 */
.L_x_1563:
[----:B------:R-:W-:Y:S05]  /*0ad0*/  BSYNC.RECONVERGENT B0 ;  /* 0x0000000000007941 */ /* 0x000fea0003800200 */
.L_x_1562:
[----:B------:R-:W0:Y:S02]  /*0ae0*/  F2I.FTZ.TRUNC.NTZ R0, R0 ;  /* 0x0000000000007305 */ /* 0x000e24000021f100 */
[----:B0-----:R-:W-:Y:S01]  /*0af0*/  PRMT R18, R0, 0x7610, R18 ;  /* 0x0000761000127816 */ /* 0x001fe20000000012 */
[----:B------:R-:W-:Y:S06]  /*0b00*/  BRA `(.L_x_1547) ;  /* 0x0000000400107947 */ /* 0x000fec0003800000 */
.L_x_1560:
        /* <DEDUP_REMOVED lines=21> */
.L_x_1569:
[----:B------:R-:W-:Y:S05]  /*0c60*/  BSYNC.RECONVERGENT B1 ;  /* 0x0000000000017941 */ /* 0x000fea0003800200 */
.L_x_1568:
[----:B------:R-:W-:Y:S01]  /*0c70*/  IMAD.SHL.U32 R0, R0, 0x200000, RZ ;  /* 0x0020000000007824 */ /* 0x000fe200078e00ff */
[----:B------:R-:W-:-:S04]  /*0c80*/  LEA R3, R3, 0x37800000, 0x17 ;  /* 0x3780000003037811 */ /* 0x000fc800078eb8ff */
[----:B------:R-:W-:-:S07]  /*0c90*/  LOP3.LUT R0, R3, R0, R7, 0xfe, !PT ;  /* 0x0000000003007212 */ /* 0x000fce00078efe07 */
.L_x_1567:
[----:B------:R-:W-:Y:S05]  /*0ca0*/  BSYNC.RECONVERGENT B0 ;  /* 0x0000000000007941 */ /* 0x000fea0003800200 */
.L_x_1566:
[----:B------:R-:W0:Y:S02]  /*0cb0*/  F2I.FTZ.TRUNC.NTZ R0, R0 ;  /* 0x0000000000007305 */ /* 0x000e24000021f100 */
[----:B0-----:R-:W-:Y:S01]  /*0cc0*/  PRMT R18, R0, 0x7610, R18 ;  /* 0x0000761000127816 */ /* 0x001fe20000000012 */
[----:B------:R-:W-:Y:S06]  /*0cd0*/  BRA `(.L_x_1547) ;  /* 0x00000000009c7947 */ /* 0x000fec0003800000 */
.L_x_1559:
[----:B------:R-:W-:-:S09]  /*0ce0*/  UISETP.NE.AND UP0, UPT, UR4, 0x1c, UPT ;  /* 0x0000001c0400788c */ /* 0x000fd2000bf05270 */
[----:B------:R-:W-:Y:S05]  /*0cf0*/  BRA.U !UP0, `(.L_x_1570) ;  /* 0x0000000108907547 */ /* 0x000fea000b800000 */
[----:B------:R-:W-:-:S09]  /*0d00*/  UISETP.NE.AND UP0, UPT, UR4, 0x1d, UPT ;  /* 0x0000001d0400788c */ /* 0x000fd2000bf05270 */
[----:B------:R-:W-:Y:S05]  /*0d10*/  BRA.U !UP0, `(.L_x_1571) ;  /* 0x0000000108807547 */ /* 0x000fea000b800000 */
[----:B------:R-:W-:-:S09]  /*0d20*/  UISETP.NE.AND UP0, UPT, UR4, 0x2c, UPT ;  /* 0x0000002c0400788c */ /* 0x000fd2000bf05270 */
[----:B------:R-:W-:Y:S05]  /*0d30*/  BRA.U !UP0, `(.L_x_1572) ;  /* 0x0000000108487547 */ /* 0x000fea000b800000 */
.L_x_1546:
        /* <DEDUP_REMOVED lines=16> */
.L_x_1573:
[----:B------:R-:W-:Y:S01]  /*0e40*/  PRMT R18, RZ, 0x7610, R18 ;  /* 0x00007610ff127816 */ /* 0x000fe20000000012 */
[----:B------:R-:W-:Y:S06]  /*0e50*/  BRA `(.L_x_1547) ;  /* 0x00000000003c7947 */ /* 0x000fec0003800000 */
.L_x_1572:
[----:B------:R-:W2:Y:S01]  /*0e60*/  LDG.E.U8 R4, desc[UR36][R4.64] ;  /* 0x0000002404047981 */ /* 0x000ea2000c1e1100 */
[----:B------:R-:W-:Y:S01]  /*0e70*/  BSSY.RECONVERGENT B0, `(.L_x_1574) ;  /* 0x0000007000007945 */ /* 0x000fe20003800200 */
[----:B------:R-:W-:Y:S01]  /*0e80*/  IMAD.MOV.U32 R0, RZ, RZ, 0x400000 ;  /* 0x00400000ff007424 */ /* 0x000fe200078e00ff */
[----:B--2---:R-:W-:-:S13]  /*0e90*/  ISETP.NE.AND P0, PT, R4, RZ, PT ;  /* 0x000000ff0400720c */ /* 0x004fda0003f05270 */
[----:B------:R-:W-:Y:S05]  /*0ea0*/  @!P0 BRA `(.L_x_1575) ;  /* 0x00000000000c8947 */ /* 0x000fea0003800000 */
[----:B------:R-:W-:-:S13]  /*0eb0*/  ISETP.NE.AND P0, PT, R4, 0xff, PT ;  /* 0x000000ff0400780c */ /* 0x000fda0003f05270 */
[----:B------:R-:W-:Y:S02]  /*0ec0*/  @!P0 IMAD.MOV.U32 R0, RZ, RZ, 0x7f800001 ;  /* 0x7f800001ff008424 */ /* 0x000fe400078e00ff */
[----:B------:R-:W-:-:S07]  /*0ed0*/  @P0 IMAD.SHL.U32 R0, R4, 0x800000, RZ ;  /* 0x0080000004000824 */ /* 0x000fce00078e00ff */
.L_x_1575:
[----:B------:R-:W-:Y:S05]  /*0ee0*/  BSYNC.RECONVERGENT B0 ;  /* 0x0000000000007941 */ /* 0x000fea0003800200 */
.L_x_1574:
[----:B------:R-:W0:Y:S02]  /*0ef0*/  F2I.FTZ.TRUNC.NTZ R0, R0 ;  /* 0x0000000000007305 */ /* 0x000e24000021f100 */
[----:B0-----:R-:W-:Y:S01]  /*0f00*/  PRMT R18, R0, 0x7610, R18 ;  /* 0x0000761000127816 */ /* 0x001fe20000000012 */
[----:B------:R-:W-:Y:S06]  /*0f10*/  BRA `(.L_x_1547) ;  /* 0x00000000000c7947 */ /* 0x000fec0003800000 */
.L_x_1571:
[----:B------:R0:W5:Y:S01]  /*0f20*/  LDG.E.U16 R18, desc[UR36][R4.64] ;  /* 0x0000002404127981 */ /* 0x000162000c1e1500 */
[----:B------:R-:W-:Y:S05]  /*0f30*/  BRA `(.L_x_1547) ;  /* 0x0000000000047947 */ /* 0x000fea0003800000 */
.L_x_1570:
[----:B------:R0:W5:Y:S02]  /*0f40*/  LDG.E.U16 R18, desc[UR36][R4.64] ;  /* 0x0000002404127981 */ /* 0x000164000c1e1500 */
.L_x_1547:
[----:B------:R-:W-:-:S07]  /*0f50*/  VIADD R19, R2, 0x80 ;  /* 0x0000008002137836 */ /* 0x000fce0000000000 */
.L_x_1541:
[----:B------:R-:W-:Y:S05]  /*0f60*/  BSYNC.RECONVERGENT B6 ;  /* 0x0000000000067941 */ /* 0x000fea0003800200 */
.L_x_1540:
[----:B------:R-:W-:Y:S01]  /*0f70*/  ISETP.GE.AND P0, PT, R19, R22, PT ;  /* 0x000000161300720c */ /* 0x000fe20003f06270 */
[----:B------:R-:W-:Y:S01]  /*0f80*/  BSSY.RECONVERGENT B6, `(.L_x_1576) ;  /* 0x00000ed000067945 */ /* 0x000fe20003800200 */
[----:B------:R-:W-:-:S11]  /*0f90*/  PRMT R24, RZ, 0x7610, R24 ;  /* 0x00007610ff187816 */ /* 0x000fd60000000018 */
[----:B------:R-:W-:Y:S05]  /*0fa0*/  @P0 BRA `(.L_x_1577) ;  /* 0x0000000c00a80947 */ /* 0x000fea0003800000 */
[----:B01234-:R-:W0:Y:S01]  /*0fb0*/  LDC.64 R4, c[0x0][0x390] ;  /* 0x0000e400ff047b82 */ /* 0x01fe220000000a00 */
        /* <DEDUP_REMOVED lines=18> */
.L_x_1581:
[----:B------:R0:W5:Y:S01]  /*10e0*/  LDG.E.U8 R24, desc[UR36][R4.64] ;  /* 0x0000002404187981 */ /* 0x000162000c1e1100 */
[----:B------:R-:W-:Y:S05]  /*10f0*/  BRA `(.L_x_1583) ;  /* 0x0000000c00507947 */ /* 0x000fea0003800000 */
.L_x_1580:
        /* <DEDUP_REMOVED lines=8> */
.L_x_1585:
[----:B------:R0:W5:Y:S01]  /*1180*/  LDG.E.U16 R24, desc[UR36][R4.64] ;  /* 0x0000002404187981 */ /* 0x000162000c1e1500 */
[----:B------:R-:W-:Y:S05]  /*1190*/  BRA `(.L_x_1583) ;  /* 0x0000000c00287947 */ /* 0x000fea0003800000 */
.L_x_1584:
[----:B------:R0:W5:Y:S01]  /*11a0*/  LDG.E.U16 R24, desc[UR36][R4.64] ;  /* 0x0000002404187981 */ /* 0x000162000c1e1500 */
[----:B------:R-:W-:Y:S05]  /*11b0*/  BRA `(.L_x_1583) ;  /* 0x0000000c00207947 */ /* 0x000fea0003800000 */
.L_x_1579:
        /* <DEDUP_REMOVED lines=9> */
.L_x_1587:
[----:B------:R-:W2:Y:S02]  /*1250*/  LDG.E.U16 R0, desc[UR36][R4.64] ;  /* 0x0000002404007981 */ /* 0x000ea4000c1e1500 */
[----:B--2---:R-:W-:-:S06]  /*1260*/  HADD2.F32 R0, -RZ, R0.H0_H0 ;  /* 0x20000000ff007230 */ /* 0x004fcc0000004100 */
[----:B------:R-:W0:Y:S02]  /*1270*/  F2I.FTZ.TRUNC.NTZ R0, R0 ;  /* 0x0000000000007305 */ /* 0x000e24000021f100 */
[----:B0-----:R-:W-:Y:S01]  /*1280*/  PRMT R24, R0, 0x7610, R24 ;  /* 0x0000761000187816 */ /* 0x001fe20000000018 */
[----:B------:R-:W-:Y:S06]  /*1290*/  BRA `(.L_x_1583) ;  /* 0x0000000800e87947 */ /* 0x000fec0003800000 */
.L_x_1586:
        /* <DEDUP_REMOVED lines=9> */
.L_x_1589:
[----:B------:R-:W2:Y:S02]  /*1330*/  LDG.E.U16 R4, desc[UR36][R4.64] ;  /* 0x0000002404047981 */ /* 0x000ea4000c1e1500 */
[----:B--2---:R-:W-:-:S06]  /*1340*/  HADD2.F32 R0, -RZ, R4.H0_H0 ;  /* 0x20000004ff007230 */ /* 0x004fcc0000004100 */
[----:B------:R-:W0:Y:S02]  /*1350*/  F2I.FTZ.TRUNC.NTZ R0, R0 ;  /* 0x0000000000007305 */ /* 0x000e24000021f100 */
[----:B0-----:R-:W-:Y:S01]  /*1360*/  PRMT R24, R0, 0x7610, R24 ;  /* 0x0000761000187816 */ /* 0x001fe20000000018 */
[----:B------:R-:W-:Y:S06]  /*1370*/  BRA `(.L_x_1583) ;  /* 0x0000000800b07947 */ /* 0x000fec0003800000 */
.L_x_1588:
[----:B------:R-:W2:Y:S02]  /*1380*/  LDG.E.64 R4, desc[UR36][R4.64] ;  /* 0x0000002404047981 */ /* 0x000ea4000c1e1b00 */
[----:B--2---:R0:W1:Y:S01]  /*1390*/  F2I.F64.TRUNC R24, R4 ;  /* 0x0000000400187311 */ /* 0x004062000030d100 */
[----:B------:R-:W-:Y:S05]  /*13a0*/  BRA `(.L_x_1583) ;  /* 0x0000000800a47947 */ /* 0x000fea0003800000 */
.L_x_1578:
        /* <DEDUP_REMOVED lines=12> */
.L_x_1592:
[----:B------:R-:W2:Y:S02]  /*1470*/  LDG.E.64 R4, desc[UR36][R4.64] ;  /* 0x0000002404047981 */ /* 0x000ea4000c1e1b00 */
[----:B--2---:R0:W1:Y:S01]  /*1480*/  F2I.F64.TRUNC R24, R4 ;  /* 0x0000000400187311 */ /* 0x004062000030d100 */
[----:B------:R-:W-:Y:S05]  /*1490*/  BRA `(.L_x_1583) ;  /* 0x0000000800687947 */ /* 0x000fea0003800000 */
.L_x_1591:
        /* <DEDUP_REMOVED lines=27> */
.L_x_1594:
[----:B------:R-:W2:Y:S02]  /*1650*/  LDG.E.U8 R4, desc[UR36][R4.64] ;  /* 0x0000002404047981 */ /* 0x000ea4000c1e1100 */
[C---:B--2---:R-:W-:Y:S02]  /*1660*/  IMAD.SHL.U32 R0, R4.reuse, 0x2000000, RZ ;  /* 0x0200000004007824 */ /* 0x044fe400078e00ff */
[----:B------:R-:W-:-:S03]  /*1670*/  IMAD.SHL.U32 R6, R4, 0x100, RZ ;  /* 0x0000010004067824 */ /* 0x000fc600078e00ff */
[----:B------:R-:W-:-:S13]  /*1680*/  ISETP.GE.U32.AND P0, PT, R0, 0x8000000, PT ;  /* 0x080000000000780c */ /* 0x000fda0003f06070 */
[----:B------:R-:W-:Y:S02]  /*1690*/  @!P0 LOP3.LUT R3, R6, 0x7f00, RZ, 0xc0, !PT ;  /* 0x00007f0006038812 */ /* 0x000fe400078ec0ff */
[----:B------:R-:W-:Y:S02]  /*16a0*/  @P0 LEA.HI R0, R0, 0x70000000, RZ, 0x1c ;  /* 0x7000000000000811 */ /* 0x000fe400078fe0ff */
[----:B------:R-:W-:Y:S02]  /*16b0*/  @!P0 LOP3.LUT R3, R3, 0x3f000000, RZ, 0xfc, !PT ;  /* 0x3f00000003038812 */ /* 0x000fe400078efcff */
[----:B------:R-:W-:Y:S01]  /*16c0*/  PRMT R6, R6, 0x9910, RZ ;  /* 0x0000991006067816 */ /* 0x000fe200000000ff */
[----:B------:R-:W-:Y:S02]  /*16d0*/  @P0 FMUL.FTZ R0, R0, 1.9259299443872358531e-34 ;  /* 0x0780000000000820 */ /* 0x000fe40000410000 */
[----:B------:R-:W-:Y:S02]  /*16e0*/  @!P0 FADD.FTZ R0, R3, -0.5 ;  /* 0xbf00000003008421 */ /* 0x000fe40000010000 */
[----:B------:R-:W-:-:S05]  /*16f0*/  IMAD.MOV.U32 R3, RZ, RZ, R6 ;  /* 0x000000ffff037224 */ /* 0x000fca00078e0006 */
[----:B------:R-:W-:-:S06]  /*1700*/  LOP3.LUT R0, R0, 0x80000000, R3, 0xf8, !PT ;  /* 0x8000000000007812 */ /* 0x000fcc00078ef803 */
[----:B------:R-:W0:Y:S02]  /*1710*/  F2I.FTZ.TRUNC.NTZ R0, R0 ;  /* 0x0000000000007305 */ /* 0x000e24000021f100 */
[----:B0-----:R-:W-:Y:S01]  /*1720*/  PRMT R24, R0, 0x7610, R24 ;  /* 0x0000761000187816 */ /* 0x001fe20000000018 */
[----:B------:R-:W-:Y:S06]  /*1730*/  BRA `(.L_x_1583) ;  /* 0x0000000400c07947 */ /* 0x000fec0003800000 */
.L_x_1593:
[----:B------:R-:W2:Y:S02]  /*1740*/  LDG.E.U16 R0, desc[UR36][R4.64] ;  /* 0x0000002404007981 */ /* 0x000ea4000c1e1500 */
[----:B--2---:R-:W-:-:S06]  /*1750*/  IMAD.U32 R0, R0, 0x10000, RZ ;  /* 0x0001000000007824 */ /* 0x004fcc00078e00ff */
[----:B------:R-:W0:Y:S02]  /*1760*/  F2I.FTZ.TRUNC.NTZ R0, R0 ;  /* 0x0000000000007305 */ /* 0x000e24000021f100 */
[----:B0-----:R-:W-:Y:S01]  /*1770*/  PRMT R24, R0, 0x7610, R24 ;  /* 0x0000761000187816 */ /* 0x001fe20000000018 */
[----:B------:R-:W-:Y:S06]  /*1780*/  BRA `(.L_x_1583) ;  /* 0x0000000400ac7947 */ /* 0x000fec0003800000 */
.L_x_1590:
        /* <DEDUP_REMOVED lines=10> */
.L_x_1597:
        /* <DEDUP_REMOVED lines=21> */
.L_x_1601:
[----:B------:R-:W-:Y:S05]  /*1980*/  BSYNC.RECONVERGENT B1 ;  /* 0x0000000000017941 */ /* 0x000fea0003800200 */
.L_x_1600:
[----:B------:R-:W-:Y:S01]  /*1990*/  IMAD.SHL.U32 R0, R0, 0x100000, RZ ;  /* 0x0010000000007824 */ /* 0x000fe200078e00ff */
[----:B------:R-:W-:-:S04]  /*19a0*/  LEA R3, R3, 0x3b800000, 0x17 ;  /* 0x3b80000003037811 */ /* 0x000fc800078eb8ff */
[----:B------:R-:W-:-:S07]  /*19b0*/  LOP3.LUT R0, R3, R0, R7, 0xfe, !PT ;  /* 0x0000000003007212 */ /* 0x000fce00078efe07 */
.L_x_1599:
[----:B------:R-:W-:Y:S05]  /*19c0*/  BSYNC.RECONVERGENT B0 ;  /* 0x0000000000007941 */ /* 0x000fea0003800200 */
.L_x_1598:
[----:B------:R-:W0:Y:S02]  /*19d0*/  F2I.FTZ.TRUNC.NTZ R0, R0 ;  /* 0x0000000000007305 */ /* 0x000e24000021f100 */
[----:B0-----:R-:W-:Y:S01]  /*19e0*/  PRMT R24, R0, 0x7610, R24 ;  /* 0x0000761000187816 */ /* 0x001fe20000000018 */
[----:B------:R-:W-:Y:S06]  /*19f0*/  BRA `(.L_x_1583) ;  /* 0x0000000400107947 */ /* 0x000fec0003800000 */
.L_x_1596:
        /* <DEDUP_REMOVED lines=21> */
.L_x_1605:
[----:B------:R-:W-:Y:S05]  /*1b50*/  BSYNC.RECONVERGENT B1 ;  /* 0x0000000000017941 */ /* 0x000fea0003800200 */
.L_x_1604:
[----:B------:R-:W-:Y:S01]  /*1b60*/  IMAD.SHL.U32 R0, R0, 0x200000, RZ ;  /* 0x0020000000007824 */ /* 0x000fe200078e00ff */
[----:B------:R-:W-:-:S04]  /*1b70*/  LEA R3, R3, 0x37800000, 0x17 ;  /* 0x3780000003037811 */ /* 0x000fc800078eb8ff */
[----:B------:R-:W-:-:S07]  /*1b80*/  LOP3.LUT R0, R3, R0, R7, 0xfe, !PT ;  /* 0x0000000003007212 */ /* 0x000fce00078efe07 */
.L_x_1603:
[----:B------:R-:W-:Y:S05]  /*1b90*/  BSYNC.RECONVERGENT B0 ;  /* 0x0000000000007941 */ /* 0x000fea0003800200 */
.L_x_1602:
[----:B------:R-:W0:Y:S02]  /*1ba0*/  F2I.FTZ.TRUNC.NTZ R0, R0 ;  /* 0x0000000000007305 */ /* 0x000e24000021f100 */
[----:B0-----:R-:W-:Y:S01]  /*1bb0*/  PRMT R24, R0, 0x7610, R24 ;  /* 0x0000761000187816 */ /* 0x001fe20000000018 */
[----:B------:R-:W-:Y:S06]  /*1bc0*/  BRA `(.L_x_1583) ;  /* 0x00000000009c7947 */ /* 0x000fec0003800000 */
.L_x_1595:
        /* <DEDUP_REMOVED lines=14> */
.L_x_1609:
[----:B------:R-:W-:Y:S05]  /*1cb0*/  BSYNC.RECONVERGENT B0 ;  /* 0x0000000000007941 */ /* 0x000fea0003800200 */
.L_x_1608:
[----:B------:R-:W0:Y:S02]  /*1cc0*/  F2I.FTZ.TRUNC.NTZ R0, R0 ;  /* 0x0000000000007305 */ /* 0x000e24000021f100 */
[----:B0-----:R-:W-:Y:S01]  /*1cd0*/  PRMT R24, R0, 0x7610, R24 ;  /* 0x0000761000187816 */ /* 0x001fe20000000018 */
[----:B------:R-:W-:Y:S06]  /*1ce0*/  BRA `(.L_x_1583) ;  /* 0x0000000000547947 */ /* 0x000fec0003800000 */
.L_x_1582:
        /* <DEDUP_REMOVED lines=15> */
[----:B--2--5:R-:W-:Y:S05]  /*1de0*/  CALL.ABS.NOINC R14 ;  /* 0x000000000e007343 */ /* 0x024fea0003c00000 */
.L_x_1610:
[----:B------:R-:W-:Y:S01]  /*1df0*/  PRMT R24, RZ, 0x7610, R24 ;  /* 0x00007610ff187816 */ /* 0x000fe20000000018 */
[----:B------:R-:W-:Y:S06]  /*1e00*/  BRA `(.L_x_1583) ;  /* 0x00000000000c7947 */ /* 0x000fec0003800000 */
.L_x_1607:
[----:B------:R3:W5:Y:S01]  /*1e10*/  LDG.E.U16 R24, desc[UR36][R4.64] ;  /* 0x0000002404187981 */ /* 0x000762000c1e1500 */
[----:B------:R-:W-:Y:S05]  /*1e20*/  BRA `(.L_x_1583) ;  /* 0x0000000000047947 */ /* 0x000fea0003800000 */
.L_x_1606:
[----:B------:R2:W5:Y:S02]  /*1e30*/  LDG.E.U16 R24, desc[UR36][R4.64] ;  /* 0x0000002404187981 */ /* 0x000564000c1e1500 */
.L_x_1583:
[----:B------:R-:W-:-:S07]  /*1e40*/  VIADD R19, R19, 0x80 ;  /* 0x0000008013137836 */ /* 0x000fce0000000000 */
.L_x_1577:
[----:B------:R-:W-:Y:S05]  /*1e50*/  BSYNC.RECONVERGENT B6 ;  /* 0x0000000000067941 */ /* 0x000fea0003800200 */
.L_x_1576:
        /* <DEDUP_REMOVED lines=23> */
.L_x_1616:
[----:B------:R0:W5:Y:S01]  /*1fd0*/  LDG.E.U8 R17, desc[UR36][R4.64] ;  /* 0x0000002404117981 */ /* 0x000162000c1e1100 */
[----:B------:R-:W-:Y:S05]  /*1fe0*/  BRA `(.L_x_1618) ;  /* 0x0000000c00507947 */ /* 0x000fea0003800000 */
.L_x_1615:
        /* <DEDUP_REMOVED lines=8> */
.L_x_1620:
[----:B------:R0:W5:Y:S01]  /*2070*/  LDG.E.U16 R17, desc[UR36][R4.64] ;  /* 0x0000002404117981 */ /* 0x000162000c1e1500 */
[----:B------:R-:W-:Y:S05]  /*2080*/  BRA `(.L_x_1618) ;  /* 0x0000000c00287947 */ /* 0x000fea0003800000 */
.L_x_1619:
[----:B------:R0:W5:Y:S01]  /*2090*/  LDG.E.U16 R17, desc[UR36][R4.64] ;  /* 0x0000002404117981 */ /* 0x000162000c1e1500 */
[----:B------:R-:W-:Y:S05]  /*20a0*/  BRA `(.L_x_1618) ;  /* 0x0000000c00207947 */ /* 0x000fea0003800000 */
.L_x_1614:
        /* <DEDUP_REMOVED lines=9> */
.L_x_1622:
[----:B------:R-:W2:Y:S02]  /*2140*/  LDG.E.U16 R0, desc[UR36][R4.64] ;  /* 0x0000002404007981 */ /* 0x000ea4000c1e1500 */
[----:B--2---:R-:W-:-:S06]  /*2150*/  HADD2.F32 R0, -RZ, R0.H0_H0 ;  /* 0x20000000ff007230 */ /* 0x004fcc0000004100 */
[----:B------:R-:W0:Y:S02]  /*2160*/  F2I.FTZ.TRUNC.NTZ R0, R0 ;  /* 0x0000000000007305 */ /* 0x000e24000021f100 */
[----:B0-----:R-:W-:Y:S01]  /*2170*/  PRMT R17, R0, 0x7610, R17 ;  /* 0x0000761000117816 */ /* 0x001fe20000000011 */
[----:B------:R-:W-:Y:S06]  /*2180*/  BRA `(.L_x_1618) ;  /* 0x0000000800e87947 */ /* 0x000fec0003800000 */
.L_x_1621:
        /* <DEDUP_REMOVED lines=9> */
.L_x_1624:
[----:B------:R-:W2:Y:S02]  /*2220*/  LDG.E.U16 R4, desc[UR36][R4.64] ;  /* 0x0000002404047981 */ /* 0x000ea4000c1e1500 */
[----:B--2---:R-:W-:-:S06]  /*2230*/  HADD2.F32 R0, -RZ, R4.H0_H0 ;  /* 0x20000004ff007230 */ /* 0x004fcc0000004100 */
[----:B------:R-:W0:Y:S02]  /*2240*/  F2I.FTZ.TRUNC.NTZ R0, R0 ;  /* 0x0000000000007305 */ /* 0x000e24000021f100 */
[----:B0-----:R-:W-:Y:S01]  /*2250*/  PRMT R17, R0, 0x7610, R17 ;  /* 0x0000761000117816 */ /* 0x001fe20000000011 */
[----:B------:R-:W-:Y:S06]  /*2260*/  BRA `(.L_x_1618) ;  /* 0x0000000800b07947 */ /* 0x000fec0003800000 */
.L_x_1623:
[----:B------:R-:W2:Y:S02]  /*2270*/  LDG.E.64 R4, desc[UR36][R4.64] ;  /* 0x0000002404047981 */ /* 0x000ea4000c1e1b00 */
[----:B--2---:R0:W1:Y:S01]  /*2280*/  F2I.F64.TRUNC R17, R4 ;  /* 0x0000000400117311 */ /* 0x004062000030d100 */
[----:B------:R-:W-:Y:S05]  /*2290*/  BRA `(.L_x_1618) ;  /* 0x0000000800a47947 */ /* 0x000fea0003800000 */
.L_x_1613:
        /* <DEDUP_REMOVED lines=12> */
.L_x_1627:
[----:B------:R-:W2:Y:S02]  /*2360*/  LDG.E.64 R4, desc[UR36][R4.64] ;  /* 0x0000002404047981 */ /* 0x000ea4000c1e1b00 */
[----:B--2---:R3:W4:Y:S01]  /*2370*/  F2I.F64.TRUNC R17, R4 ;  /* 0x0000000400117311 */ /* 0x004722000030d100 */
[----:B------:R-:W-:Y:S05]  /*2380*/  BRA `(.L_x_1618) ;  /* 0x0000000800687947 */ /* 0x000fea0003800000 */
.L_x_1626:
        /* <DEDUP_REMOVED lines=27> */
.L_x_1629:
        /* <DEDUP_REMOVED lines=15> */
.L_x_1628:
[----:B------:R-:W2:Y:S02]  /*2630*/  LDG.E.U16 R0, desc[UR36][R4.64] ;  /* 0x0000002404007981 */ /* 0x000ea4000c1e1500 */
[----:B--2---:R-:W-:-:S06]  /*2640*/  IMAD.U32 R0, R0, 0x10000, RZ ;  /* 0x0001000000007824 */ /* 0x004fcc00078e00ff */
[----:B------:R-:W0:Y:S02]  /*2650*/  F2I.FTZ.TRUNC.NTZ R0, R0 ;  /* 0x0000000000007305 */ /* 0x000e24000021f100 */
[----:B0-----:R-:W-:Y:S01]  /*2660*/  PRMT R17, R0, 0x7610, R17 ;  /* 0x0000761000117816 */ /* 0x001fe20000000011 */
[----:B------:R-:W-:Y:S06]  /*2670*/  BRA `(.L_x_1618) ;  /* 0x0000000400ac7947 */ /* 0x000fec0003800000 */
.L_x_1625:
        /* <DEDUP_REMOVED lines=10> */
.L_x_1632:
        /* <DEDUP_REMOVED lines=21> */
.L_x_1636:
[----:B------:R-:W-:Y:S05]  /*2870*/  BSYNC.RECONVERGENT B1 ;  /* 0x0000000000017941 */ /* 0x000fea0003800200 */
.L_x_1635:
[----:B------:R-:W-:Y:S01]  /*2880*/  IMAD.SHL.U32 R0, R0, 0x100000, RZ ;  /* 0x0010000000007824 */ /* 0x000fe200078e00ff */
[----:B------:R-:W-:-:S04]  /*2890*/  LEA R3, R3, 0x3b800000, 0x17 ;  /* 0x3b80000003037811 */ /* 0x000fc800078eb8ff */
[----:B------:R-:W-:-:S07]  /*28a0*/  LOP3.LUT R0, R3, R0, R7, 0xfe, !PT ;  /* 0x0000000003007212 */ /* 0x000fce00078efe07 */
.L_x_1634:
[----:B------:R-:W-:Y:S05]  /*28b0*/  BSYNC.RECONVERGENT B0 ;  /* 0x0000000000007941 */ /* 0x000fea0003800200 */
.L_x_1633:
[----:B------:R-:W0:Y:S02]  /*28c0*/  F2I.FTZ.TRUNC.NTZ R0, R0 ;  /* 0x0000000000007305 */ /* 0x000e24000021f100 */
[----:B0-----:R-:W-:Y:S01]  /*28d0*/  PRMT R17, R0, 0x7610, R17 ;  /* 0x0000761000117816 */ /* 0x001fe20000000011 */
[----:B------:R-:W-:Y:S06]  /*28e0*/  BRA `(.L_x_1618) ;  /* 0x0000000400107947 */ /* 0x000fec0003800000 */
.L_x_1631:
        /* <DEDUP_REMOVED lines=21> */
.L_x_1640:
[----:B------:R-:W-:Y:S05]  /*2a40*/  BSYNC.RECONVERGENT B1 ;  /* 0x0000000000017941 */ /* 0x000fea0003800200 */
.L_x_1639:
[----:B------:R-:W-:Y:S01]  /*2a50*/  IMAD.SHL.U32 R0, R0, 0x200000, RZ ;  /* 0x0020000000007824 */ /* 0x000fe200078e00ff */
[----:B------:R-:W-:-:S04]  /*2a60*/  LEA R3, R3, 0x37800000, 0x17 ;  /* 0x3780000003037811 */ /* 0x000fc800078eb8ff */
[----:B------:R-:W-:-:S07]  /*2a70*/  LOP3.LUT R0, R3, R0, R7, 0xfe, !PT ;  /* 0x0000000003007212 */ /* 0x000fce00078efe07 */
.L_x_1638:
[----:B------:R-:W-:Y:S05]  /*2a80*/  BSYNC.RECONVERGENT B0 ;  /* 0x0000000000007941 */ /* 0x000fea0003800200 */
.L_x_1637:
[----:B------:R-:W0:Y:S02]  /*2a90*/  F2I.FTZ.TRUNC.NTZ R0, R0 ;  /* 0x0000000000007305 */ /* 0x000e24000021f100 */
[----:B0-----:R-:W-:Y:S01]  /*2aa0*/  PRMT R17, R0, 0x7610, R17 ;  /* 0x0000761000117816 */ /* 0x001fe20000000011 */
[----:B------:R-:W-:Y:S06]  /*2ab0*/  BRA `(.L_x_1618) ;  /* 0x00000000009c7947 */ /* 0x000fec0003800000 */
.L_x_1630:
        /* <DEDUP_REMOVED lines=14> */
.L_x_1644:
[----:B------:R-:W-:Y:S05]  /*2ba0*/  BSYNC.RECONVERGENT B0 ;  /* 0x0000000000007941 */ /* 0x000fea0003800200 */
.L_x_1643:
[----:B------:R-:W0:Y:S02]  /*2bb0*/  F2I.FTZ.TRUNC.NTZ R0, R0 ;  /* 0x0000000000007305 */ /* 0x000e24000021f100 */
[----:B0-----:R-:W-:Y:S01]  /*2bc0*/  PRMT R17, R0, 0x7610, R17 ;  /* 0x0000761000117816 */ /* 0x001fe20000000011 */
[----:B------:R-:W-:Y:S06]  /*2bd0*/  BRA `(.L_x_1618) ;  /* 0x0000000000547947 */ /* 0x000fec0003800000 */
.L_x_1617:
        /* <DEDUP_REMOVED lines=16> */
.L_x_1645:
[----:B------:R-:W-:Y:S01]  /*2ce0*/  PRMT R17, RZ, 0x7610, R17 ;  /* 0x00007610ff117816 */ /* 0x000fe20000000011 */
[----:B------:R-:W-:Y:S06]  /*2cf0*/  BRA `(.L_x_1618) ;  /* 0x00000000000c7947 */ /* 0x000fec0003800000 */
.L_x_1642:
[----:B------:R2:W5:Y:S01]  /*2d00*/  LDG.E.U16 R17, desc[UR36][R4.64] ;  /* 0x0000002404117981 */ /* 0x000562000c1e1500 */
[----:B------:R-:W-:Y:S05]  /*2d10*/  BRA `(.L_x_1618) ;  /* 0x0000000000047947 */ /* 0x000fea0003800000 */
.L_x_1641:
[----:B------:R1:W5:Y:S02]  /*2d20*/  LDG.E.U16 R17, desc[UR36][R4.64] ;  /* 0x0000002404117981 */ /* 0x000364000c1e1500 */
.L_x_1618:
[----:B------:R-:W-:-:S07]  /*2d30*/  VIADD R19, R19, 0x80 ;  /* 0x0000008013137836 */ /* 0x000fce0000000000 */
.L_x_1612:
[----:B------:R-:W-:Y:S05]  /*2d40*/  BSYNC.RECONVERGENT B6 ;  /* 0x0000000000067941 */ /* 0x000fea0003800200 */
.L_x_1611:
        /* <DEDUP_REMOVED lines=23> */
.L_x_1651:
[----:B------:R0:W5:Y:S01]  /*2ec0*/  LDG.E.U8 R16, desc[UR36][R4.64] ;  /* 0x0000002404107981 */ /* 0x000162000c1e1100 */
[----:B------:R-:W-:Y:S05]  /*2ed0*/  BRA `(.L_x_1647) ;  /* 0x0000000c004c7947 */ /* 0x000fea0003800000 */
.L_x_1650:
        /* <DEDUP_REMOVED lines=8> */
.L_x_1654:
[----:B------:R0:W5:Y:S01]  /*2f60*/  LDG.E.U16 R16, desc[UR36][R4.64] ;  /* 0x0000002404107981 */ /* 0x000162000c1e1500 */
[----:B------:R-:W-:Y:S05]  /*2f70*/  BRA `(.L_x_1647) ;  /* 0x0000000c00247947 */ /* 0x000fea0003800000 */
.L_x_1653:
[----:B------:R0:W5:Y:S01]  /*2f80*/  LDG.E.U16 R16, desc[UR36][R4.64] ;  /* 0x0000002404107981 */ /* 0x000162000c1e1500 */
[----:B------:R-:W-:Y:S05]  /*2f90*/  BRA `(.L_x_1647) ;  /* 0x0000000c001c7947 */ /* 0x000fea0003800000 */
.L_x_1649:
        /* <DEDUP_REMOVED lines=9> */
.L_x_1656:
[----:B------:R-:W2:Y:S02]  /*3030*/  LDG.E.U16 R0, desc[UR36][R4.64] ;  /* 0x0000002404007981 */ /* 0x000ea4000c1e1500 */
[----:B--2---:R-:W-:-:S06]  /*3040*/  HADD2.F32 R0, -RZ, R0.H0_H0 ;  /* 0x20000000ff007230 */ /* 0x004fcc0000004100 */
[----:B------:R-:W0:Y:S02]  /*3050*/  F2I.FTZ.TRUNC.NTZ R0, R0 ;  /* 0x0000000000007305 */ /* 0x000e24000021f100 */
[----:B0-----:R-:W-:Y:S01]  /*3060*/  PRMT R16, R0, 0x7610, R16 ;  /* 0x0000761000107816 */ /* 0x001fe20000000010 */
[----:B------:R-:W-:Y:S06]  /*3070*/  BRA `(.L_x_1647) ;  /* 0x0000000800e47947 */ /* 0x000fec0003800000 */
.L_x_1655:
        /* <DEDUP_REMOVED lines=9> */
.L_x_1658:
[----:B------:R-:W2:Y:S02]  /*3110*/  LDG.E.U16 R4, desc[UR36][R4.64] ;  /* 0x0000002404047981 */ /* 0x000ea4000c1e1500 */
[----:B--2---:R-:W-:-:S06]  /*3120*/  HADD2.F32 R0, -RZ, R4.H0_H0 ;  /* 0x20000004ff007230 */ /* 0x004fcc0000004100 */
[----:B------:R-:W0:Y:S02]  /*3130*/  F2I.FTZ.TRUNC.NTZ R0, R0 ;  /* 0x0000000000007305 */ /* 0x000e24000021f100 */
[----:B0-----:R-:W-:Y:S01]  /*3140*/  PRMT R16, R0, 0x7610, R16 ;  /* 0x0000761000107816 */ /* 0x001fe20000000010 */
[----:B------:R-:W-:Y:S06]  /*3150*/  BRA `(.L_x_1647) ;  /* 0x0000000800ac7947 */ /* 0x000fec0003800000 */
.L_x_1657:
[----:B------:R-:W2:Y:S02]  /*3160*/  LDG.E.64 R4, desc[UR36][R4.64] ;  /* 0x0000002404047981 */ /* 0x000ea4000c1e1b00 */
[----:B--2---:R0:W1:Y:S01]  /*3170*/  F2I.F64.TRUNC R16, R4 ;  /* 0x0000000400107311 */ /* 0x004062000030d100 */
[----:B------:R-:W-:Y:S05]  /*3180*/  BRA `(.L_x_1647) ;  /* 0x0000000800a07947 */ /* 0x000fea0003800000 */
.L_x_1648:
        /* <DEDUP_REMOVED lines=12> */
.L_x_1661:
[----:B------:R-:W2:Y:S02]  /*3250*/  LDG.E.64 R4, desc[UR36][R4.64] ;  /* 0x0000002404047981 */ /* 0x000ea4000c1e1b00 */
[----:B--2---:R0:W1:Y:S01]  /*3260*/  F2I.F64.TRUNC R16, R4 ;  /* 0x0000000400107311 */ /* 0x004062000030d100 */
[----:B------:R-:W-:Y:S05]  /*3270*/  BRA `(.L_x_1647) ;  /* 0x0000000800647947 */ /* 0x000fea0003800000 */
.L_x_1660:
        /* <DEDUP_REMOVED lines=27> */
.L_x_1663:
        /* <DEDUP_REMOVED lines=15> */
.L_x_1662:
[----:B------:R-:W2:Y:S02]  /*3520*/  LDG.E.U16 R0, desc[UR36][R4.64] ;  /* 0x0000002404007981 */ /* 0x000ea4000c1e1500 */
[----:B--2---:R-:W-:-:S06]  /*3530*/  IMAD.U32 R0, R0, 0x10000, RZ ;  /* 0x0001000000007824 */ /* 0x004fcc00078e00ff */
[----:B------:R-:W0:Y:S02]  /*3540*/  F2I.FTZ.TRUNC.NTZ R0, R0 ;  /* 0x0000000000007305 */ /* 0x000e24000021f100 */
[----:B0-----:R-:W-:Y:S01]  /*3550*/  PRMT R16, R0, 0x7610, R16 ;  /* 0x0000761000107816 */ /* 0x001fe20000000010 */
[----:B------:R-:W-:Y:S06]  /*3560*/  BRA `(.L_x_1647) ;  /* 0x0000000400a87947 */ /* 0x000fec0003800000 */
.L_x_1659:
        /* <DEDUP_REMOVED lines=10> */
.L_x_1666:
        /* <DEDUP_REMOVED lines=21> */
.L_x_1670:
[----:B------:R-:W-:Y:S05]  /*3760*/  BSYNC.RECONVERGENT B1 ;  /* 0x0000000000017941 */ /* 0x000fea0003800200 */
.L_x_1669:
[----:B------:R-:W-:Y:S01]  /*3770*/  IMAD.SHL.U32 R0, R0, 0x100000, RZ ;  /* 0x0010000000007824 */ /* 0x000fe200078e00ff */
[----:B------:R-:W-:-:S04]  /*3780*/  LEA R3, R3, 0x3b800000, 0x17 ;  /* 0x3b80000003037811 */ /* 0x000fc800078eb8ff */
[----:B------:R-:W-:-:S07]  /*3790*/  LOP3.LUT R0, R3, R0, R7, 0xfe, !PT ;  /* 0x0000000003007212 */ /* 0x000fce00078efe07 */
.L_x_1668:
[----:B------:R-:W-:Y:S05]  /*37a0*/  BSYNC.RECONVERGENT B0 ;  /* 0x0000000000007941 */ /* 0x000fea0003800200 */
.L_x_1667:
[----:B------:R-:W0:Y:S02]  /*37b0*/  F2I.FTZ.TRUNC.NTZ R0, R0 ;  /* 0x0000000000007305 */ /* 0x000e24000021f100 */
[----:B0-----:R-:W-:Y:S01]  /*37c0*/  PRMT R16, R0, 0x7610, R16 ;  /* 0x0000761000107816 */ /* 0x001fe20000000010 */
[----:B------:R-:W-:Y:S06]  /*37d0*/  BRA `(.L_x_1647) ;  /* 0x00000004000c7947 */ /* 0x000fec0003800000 */
.L_x_1665:
        /* <DEDUP_REMOVED lines=21> */
.L_x_1674:
[----:B------:R-:W-:Y:S05]  /*3930*/  BSYNC.RECONVERGENT B1 ;  /* 0x0000000000017941 */ /* 0x000fea0003800200 */
.L_x_1673:
[----:B------:R-:W-:Y:S01]  /*3940*/  IMAD.SHL.U32 R0, R0, 0x200000, RZ ;  /* 0x0020000000007824 */ /* 0x000fe200078e00ff */
[----:B------:R-:W-:-:S04]  /*3950*/  LEA R3, R3, 0x37800000, 0x17 ;  /* 0x3780000003037811 */ /* 0x000fc800078eb8ff */
[----:B------:R-:W-:-:S07]  /*3960*/  LOP3.LUT R0, R3, R0, R7, 0xfe, !PT ;  /* 0x0000000003007212 */ /* 0x000fce00078efe07 */
.L_x_1672:
[----:B------:R-:W-:Y:S05]  /*3970*/  BSYNC.RECONVERGENT B0 ;  /* 0x0000000000007941 */ /* 0x000fea0003800200 */
.L_x_1671:
[----:B------:R-:W0:Y:S02]  /*3980*/  F2I.FTZ.TRUNC.NTZ R0, R0 ;  /* 0x0000000000007305 */ /* 0x000e24000021f100 */
[----:B0-----:R-:W-:Y:S01]  /*3990*/  PRMT R16, R0, 0x7610, R16 ;  /* 0x0000761000107816 */ /* 0x001fe20000000010 */
[----:B------:R-:W-:Y:S06]  /*39a0*/  BRA `(.L_x_1647) ;  /* 0x0000000000987947 */ /* 0x000fec0003800000 */
.L_x_1664:
        /* <DEDUP_REMOVED lines=14> */
.L_x_1678:
[----:B------:R-:W-:Y:S05]  /*3a90*/  BSYNC.RECONVERGENT B0 ;  /* 0x0000000000007941 */ /* 0x000fea0003800200 */
.L_x_1677:
[----:B------:R-:W0:Y:S02]  /*3aa0*/  F2I.FTZ.TRUNC.NTZ R0, R0 ;  /* 0x0000000000007305 */ /* 0x000e24000021f100 */
[----:B0-----:R-:W-:Y:S01]  /*3ab0*/  PRMT R16, R0, 0x7610, R16 ;  /* 0x0000761000107816 */ /* 0x001fe20000000010 */
[----:B------:R-:W-:Y:S06]  /*3ac0*/  BRA `(.L_x_1647) ;  /* 0x0000000000507947 */ /* 0x000fec0003800000 */
.L_x_1652:
        /* <DEDUP_REMOVED lines=16> */
.L_x_1679:
[----:B------:R-:W-:Y:S05]  /*3bd0*/  BRA `(.L_x_1647) ;  /* 0x00000000000c7947 */ /* 0x000fea0003800000 */
.L_x_1676:
[----:B------:R0:W5:Y:S01]  /*3be0*/  LDG.E.U16 R16, desc[UR36][R4.64] ;  /* 0x0000002404107981 */ /* 0x000162000c1e1500 */
[----:B------:R-:W-:Y:S05]  /*3bf0*/  BRA `(.L_x_1647) ;  /* 0x0000000000047947 */ /* 0x000fea0003800000 */
.L_x_1675:
[----:B------:R0:W5:Y:S02]  /*3c00*/  LDG.E.U16 R16, desc[UR36][R4.64] ;  /* 0x0000002404107981 */ /* 0x000164000c1e1500 */
.L_x_1647:
[----:B------:R-:W-:Y:S05]  /*3c10*/  BSYNC.RECONVERGENT B6 ;  /* 0x0000000000067941 */ /* 0x000fea0003800200 */
.L_x_1646:
[----:B------:R-:W1:Y:S01]  /*3c20*/  LDCU.U16 UR4, c[0x0][0x386] ;  /* 0x000070c0ff0477ac */ /* 0x000e620008000400 */
[----:B------:R-:W0:Y:S01]  /*3c30*/  LDC.U8 R19, c[0x0][0x3a4] ;  /* 0x0000e900ff137b82 */ /* 0x000e220000000000 */
[----:B------:R-:W-:Y:S01]  /*3c40*/  ISETP.GE.AND P0, PT, R2, R22, PT ;  /* 0x000000160200720c */ /* 0x000fe20003f06270 */
[----:B------:R-:W-:Y:S04]  /*3c50*/  BSSY.RECONVERGENT B7, `(.L_x_1680) ;  /* 0x00002d0000077945 */ /* 0x000fe80003800200 */
[----:B------:R-:W-:Y:S01]  /*3c60*/  BSSY.RELIABLE B6, `(.L_x_1681) ;  /* 0x00001e4000067945 */ /* 0x000fe20003800100 */
[----:B-1---5:R-:W-:Y:S02]  /*3c70*/  LOP3.LUT R3, R18, UR4, RZ, 0x3c, !PT ;  /* 0x0000000412037c12 */ /* 0x022fe4000f8e3cff */
[----:B------:R-:W-:-:S02]  /*3c80*/  LOP3.LUT R18, R24, UR4, RZ, 0x3c, !PT ;  /* 0x0000000418127c12 */ /* 0x000fc4000f8e3cff */
[----:B----4-:R-:W-:Y:S02]  /*3c90*/  LOP3.LUT R17, R17, UR4, RZ, 0x3c, !PT ;  /* 0x0000000411117c12 */ /* 0x010fe4000f8e3cff */
[----:B------:R-:W-:Y:S01]  /*3ca0*/  LOP3.LUT R16, R16, UR4, RZ, 0x3c, !PT ;  /* 0x0000000410107c12 */ /* 0x000fe2000f8e3cff */
[----:B------:R-:W-:Y:S06]  /*3cb0*/  @P0 BRA `(.L_x_1682) ;  /* 0x0000001c006c0947 */ /* 0x000fec0003800000 */
[----:B------:R-:W1:Y:S01]  /*3cc0*/  LDCU UR4, c[0x0][0x3a8] ;  /* 0x00007500ff0477ac */ /* 0x000e620008000800 */
[----:B------:R-:W4:Y:S01]  /*3cd0*/  LDC.64 R8, c[0x0][0x388] ;  /* 0x0000e200ff087b82 */ /* 0x000f220000000a00 */
[----:B------:R-:W-:Y:S01]  /*3ce0*/  IMAD R0, R23, 0x200, R2 ;  /* 0x0000020017007824 */ /* 0x000fe200078e0202 */
[----:B0-23--:R-:W-:Y:S01]  /*3cf0*/  PRMT R4, R19, 0x9910, RZ ;  /* 0x0000991013047816 */ /* 0x00dfe200000000ff */
[----:B------:R-:W-:Y:S02]  /*3d00*/  VIADD R2, R2, 0x80 ;  /* 0x0000008002027836 */ /* 0x000fe40000000000 */
[----:B-1----:R-:W-:Y:S02]  /*3d10*/  IMAD R5, R0, UR4, RZ ;  /* 0x0000000400057c24 */ /* 0x002fe4000f8e02ff */
[----:B------:R-:W-:-:S05]  /*3d20*/  IMAD.MOV.U32 R0, RZ, RZ, R4 ;  /* 0x000000ffff007224 */ /* 0x000fca00078e0004 */
[----:B------:R-:W-:Y:S02]  /*3d30*/  ISETP.GT.AND P0, PT, R0, 0x9, PT ;  /* 0x000000090000780c */ /* 0x000fe40003f04270 */
[----:B----4-:R-:W-:-:S05]  /*3d40*/  IADD3 R8, P1, PT, R5, R8, RZ ;  /* 0x0000000805087210 */ /* 0x010fca0007f3e0ff */
        /* <DEDUP_REMOVED lines=12> */
.L_x_1686:
[----:B------:R0:W-:Y:S01]  /*3e10*/  STG.E.U8 desc[UR36][R8.64], R3 ;  /* 0x0000000308007986 */ /* 0x0001e2000c101124 */
[----:B------:R-:W-:Y:S05]  /*3e20*/  BRA `(.L_x_1688) ;  /* 0x0000000c005c7947 */ /* 0x000fea0003800000 */
.L_x_1685:
[----:B------:R-:W-:-:S13]  /*3e30*/  ISETP.NE.AND P0, PT, R0, 0x2, PT ;  /* 0x000000020000780c */ /* 0x000fda0003f05270 */
[----:B------:R-:W-:Y:S05]  /*3e40*/  @!P0 BRA `(.L_x_1689) ;  /* 0x0000000000308947 */ /* 0x000fea0003800000 */
[----:B------:R-:W-:-:S13]  /*3e50*/  ISETP.NE.AND P0, PT, R0, 0x3, PT ;  /* 0x000000030000780c */ /* 0x000fda0003f05270 */
[----:B------:R-:W-:Y:S05]  /*3e60*/  @!P0 BRA `(.L_x_1690) ;  /* 0x00000000001c8947 */ /* 0x000fea0003800000 */
[----:B------:R-:W-:-:S13]  /*3e70*/  ISETP.NE.AND P0, PT, R0, 0x4, PT ;  /* 0x000000040000780c */ /* 0x000fda0003f05270 */
[----:B------:R-:W-:Y:S05]  /*3e80*/  @P0 BRA `(.L_x_1687) ;  /* 0x0000000800a00947 */ /* 0x000fea0003800000 */
[----:B------:R-:W-:-:S05]  /*3e90*/  PRMT R3, R3, 0x9910, RZ ;  /* 0x0000991003037816 */ /* 0x000fca00000000ff */
[----:B------:R-:W-:-:S05]  /*3ea0*/  IMAD.MOV.U32 R4, RZ, RZ, R3 ;  /* 0x000000ffff047224 */ /* 0x000fca00078e0003 */
[----:B------:R-:W-:-:S05]  /*3eb0*/  SHF.R.S32.HI R5, RZ, 0x1f, R4 ;  /* 0x0000001fff057819 */ /* 0x000fca0000011404 */
[----:B------:R0:W-:Y:S01]  /*3ec0*/  STG.E.64 desc[UR36][R8.64], R4 ;  /* 0x0000000408007986 */ /* 0x0001e2000c101b24 */
[----:B------:R-:W-:Y:S05]  /*3ed0*/  BRA `(.L_x_1688) ;  /* 0x0000000c00307947 */ /* 0x000fea0003800000 */
.L_x_1690:
[----:B------:R-:W-:-:S05]  /*3ee0*/  PRMT R3, R3, 0x9910, RZ ;  /* 0x0000991003037816 */ /* 0x000fca00000000ff */
[----:B------:R0:W-:Y:S01]  /*3ef0*/  STG.E desc[UR36][R8.64], R3 ;  /* 0x0000000308007986 */ /* 0x0001e2000c101924 */
[----:B------:R-:W-:Y:S05]  /*3f00*/  BRA `(.L_x_1688) ;  /* 0x0000000c00247947 */ /* 0x000fea0003800000 */
.L_x_1689:
[----:B------:R0:W-:Y:S01]  /*3f10*/  STG.E.U16 desc[UR36][R8.64], R3 ;  /* 0x0000000308007986 */ /* 0x0001e2000c101524 */
[----:B------:R-:W-:Y:S05]  /*3f20*/  BRA `(.L_x_1688) ;  /* 0x0000000c001c7947 */ /* 0x000fea0003800000 */
.L_x_1684:
        /* <DEDUP_REMOVED lines=9> */
.L_x_1692:
[----:B------:R-:W0:Y:S02]  /*3fc0*/  I2F.S16 R0, R3 ;  /* 0x0000000300007306 */ /* 0x000e240000101400 */
[----:B0-----:R-:W-:-:S05]  /*3fd0*/  F2FP.F16.F32.PACK_AB R0, RZ, R0 ;  /* 0x00000000ff00723e */ /* 0x001fca00000000ff */
[----:B------:R0:W-:Y:S01]  /*3fe0*/  STG.E.U16 desc[UR36][R8.64], R0 ;  /* 0x0000000008007986 */ /* 0x0001e2000c101524 */
[----:B------:R-:W-:Y:S05]  /*3ff0*/  BRA `(.L_x_1688) ;  /* 0x0000000800e87947 */ /* 0x000fea0003800000 */
.L_x_1691:
        /* <DEDUP_REMOVED lines=10> */
.L_x_1694:
[----:B------:R-:W0:Y:S02]  /*40a0*/  I2F.S16 R3, R3 ;  /* 0x0000000300037306 */ /* 0x000e240000101400 */
[----:B0-----:R-:W-:-:S04]  /*40b0*/  F2FP.F16.F32.PACK_AB R3, RZ, R3 ;  /* 0x00000003ff03723e */ /* 0x001fc800000000ff */
[----:B------:R-:W-:-:S05]  /*40c0*/  PRMT R3, R3, 0x5410, RZ ;  /* 0x0000541003037816 */ /* 0x000fca00000000ff */
[----:B------:R0:W-:Y:S01]  /*40d0*/  STG.E desc[UR36][R8.64], R3 ;  /* 0x0000000308007986 */ /* 0x0001e2000c101924 */
[----:B------:R-:W-:Y:S05]  /*40e0*/  BRA `(.L_x_1688) ;  /* 0x0000000800ac7947 */ /* 0x000fea0003800000 */
.L_x_1693:
[----:B------:R-:W0:Y:S02]  /*40f0*/  I2F.F64.S16 R4, R3 ;  /* 0x0000000300047312 */ /* 0x000e240000101c00 */
[----:B0-----:R0:W-:Y:S01]  /*4100*/  STG.E.64 desc[UR36][R8.64], R4 ;  /* 0x0000000408007986 */ /* 0x0011e2000c101b24 */
[----:B------:R-:W-:Y:S05]  /*4110*/  BRA `(.L_x_1688) ;  /* 0x0000000800a07947 */ /* 0x000fea0003800000 */
.L_x_1683:
        /* <DEDUP_REMOVED lines=8> */
[----:B------:R-:W-:-:S04]  /*41a0*/  PRMT R0, R3, 0x9910, RZ ;  /* 0x0000991003007816 */ /* 0x000fc800000000ff */
[----:B------:R-:W-:-:S04]  /*41b0*/  ISETP.NE.AND P0, PT, R0, RZ, PT ;  /* 0x000000ff0000720c */ /* 0x000fc80003f05270 */
[----:B------:R-:W-:-:S05]  /*41c0*/  SEL R3, RZ, 0x1, !P0 ;  /* 0x00000001ff037807 */ /* 0x000fca0004000000 */
[----:B------:R4:W-:Y:S01]  /*41d0*/  STG.E.U8 desc[UR36][R8.64], R3 ;  /* 0x0000000308007986 */ /* 0x0009e2000c101124 */
[----:B------:R-:W-:Y:S05]  /*41e0*/  BRA `(.L_x_1688) ;  /* 0x00000008006c7947 */ /* 0x000fea0003800000 */
.L_x_1697:
[----:B------:R-:W0:Y:S01]  /*41f0*/  I2F.F64.S16 R4, R3 ;  /* 0x0000000300047312 */ /* 0x000e220000101c00 */
[----:B------:R-:W-:-:S05]  /*4200*/  CS2R R6, SRZ ;  /* 0x0000000000067805 */ /* 0x000fca000001ff00 */
[----:B0-----:R3:W-:Y:S01]  /*4210*/  STG.E.128 desc[UR36][R8.64], R4 ;  /* 0x0000000408007986 */ /* 0x0017e2000c101d24 */
[----:B------:R-:W-:Y:S05]  /*4220*/  BRA `(.L_x_1688) ;  /* 0x00000008005c7947 */ /* 0x000fea0003800000 */
.L_x_1696:
        /* <DEDUP_REMOVED lines=19> */
.L_x_1701:
[----:B------:R-:W-:Y:S05]  /*4360*/  BSYNC.RECONVERGENT B0 ;  /* 0x0000000000007941 */ /* 0x000fea0003800200 */
.L_x_1700:
[----:B------:R-:W-:-:S05]  /*4370*/  LOP3.LUT R5, R0, 0x80, R5, 0xf8, !PT ;  /* 0x0000008000057812 */ /* 0x000fca00078ef805 */
[----:B------:R2:W-:Y:S01]  /*4380*/  STG.E.U8 desc[UR36][R8.64], R5 ;  /* 0x0000000508007986 */ /* 0x0005e2000c101124 */
[----:B------:R-:W-:Y:S05]  /*4390*/  BRA `(.L_x_1688) ;  /* 0x0000000800007947 */ /* 0x000fea0003800000 */
.L_x_1699:
        /* <DEDUP_REMOVED lines=15> */
.L_x_1703:
[----:B------:R-:W-:Y:S05]  /*4490*/  BSYNC.RECONVERGENT B0 ;  /* 0x0000000000007941 */ /* 0x000fea0003800200 */
.L_x_1702:
[----:B------:R-:W-:-:S05]  /*44a0*/  LOP3.LUT R5, R0, 0x80, R5, 0xf8, !PT ;  /* 0x0000008000057812 */ /* 0x000fca00078ef805 */
[----:B------:R1:W-:Y:S01]  /*44b0*/  STG.E.U8 desc[UR36][R8.64], R5 ;  /* 0x0000000508007986 */ /* 0x0003e2000c101124 */
[----:B------:R-:W-:Y:S05]  /*44c0*/  BRA `(.L_x_1688) ;  /* 0x0000000400b47947 */ /* 0x000fea0003800000 */
.L_x_1698:
[----:B------:R-:W0:Y:S02]  /*44d0*/  I2F.S16 R0, R3 ;  /* 0x0000000300007306 */ /* 0x000e240000101400 */
[----:B0-----:R-:W-:-:S05]  /*44e0*/  F2FP.BF16.F32.PACK_AB R0, RZ, R0 ;  /* 0x00000000ff00723e */ /* 0x001fca00000010ff */
[----:B------:R0:W-:Y:S01]  /*44f0*/  STG.E.U16 desc[UR36][R8.64], R0 ;  /* 0x0000000008007986 */ /* 0x0001e2000c101524 */
[----:B------:R-:W-:Y:S05]  /*4500*/  BRA `(.L_x_1688) ;  /* 0x0000000400a47947 */ /* 0x000fea0003800000 */
.L_x_1695:
        /* <DEDUP_REMOVED lines=10> */
.L_x_1706:
        /* <DEDUP_REMOVED lines=13> */
.L_x_1709:
[----:B------:R-:W-:-:S04]  /*4680*/  SHF.R.U32.HI R0, RZ, 0x14, R3 ;  /* 0x00000014ff007819 */ /* 0x000fc80000011603 */
[----:B------:R-:W-:-:S04]  /*4690*/  LOP3.LUT R0, R0, 0x1, RZ, 0xc0, !PT ;  /* 0x0000000100007812 */ /* 0x000fc800078ec0ff */
[----:B------:R-:W-:-:S04]  /*46a0*/  IADD3 R0, PT, PT, R3, 0x487ffff, R0 ;  /* 0x0487ffff03007810 */ /* 0x000fc80007ffe000 */
[----:B------:R-:W-:-:S04]  /*46b0*/  SHF.R.U32.HI R0, RZ, 0x14, R0 ;  /* 0x00000014ff007819 */ /* 0x000fc80000011600 */
[----:B------:R-:W-:-:S07]  /*46c0*/  LOP3.LUT R0, R0, 0xff, RZ, 0xc0, !PT ;  /* 0x000000ff00007812 */ /* 0x000fce00078ec0ff */
.L_x_1710:
[----:B------:R-:W-:-:S04]  /*46d0*/  SHF.R.U32.HI R3, RZ, 0x18, R3 ;  /* 0x00000018ff037819 */ /* 0x000fc80000011603 */
[----:B------:R-:W-:-:S04]  /*46e0*/  LOP3.LUT R0, R0, 0x80, R3, 0xf8, !PT ;  /* 0x0000008000007812 */ /* 0x000fc800078ef803 */
[----:B------:R-:W-:-:S07]  /*46f0*/  PRMT R4, R0, 0x7610, R4 ;  /* 0x0000761000047816 */ /* 0x000fce0000000004 */
.L_x_1708:
[----:B------:R-:W-:Y:S05]  /*4700*/  BSYNC.RECONVERGENT B0 ;  /* 0x0000000000007941 */ /* 0x000fea0003800200 */
.L_x_1707:
[----:B------:R0:W-:Y:S01]  /*4710*/  STG.E.U8 desc[UR36][R8.64], R4 ;  /* 0x0000000408007986 */ /* 0x0001e2000c101124 */
[----:B------:R-:W-:Y:S05]  /*4720*/  BRA `(.L_x_1688) ;  /* 0x00000004001c7947 */ /* 0x000fea0003800000 */
.L_x_1705:
        /* <DEDUP_REMOVED lines=13> */
.L_x_1713:
[----:B------:R-:W-:-:S04]  /*4800*/  SHF.R.U32.HI R0, RZ, 0x15, R3 ;  /* 0x00000015ff007819 */ /* 0x000fc80000011603 */
[----:B------:R-:W-:-:S04]  /*4810*/  LOP3.LUT R0, R0, 0x1, RZ, 0xc0, !PT ;  /* 0x0000000100007812 */ /* 0x000fc800078ec0ff */
[----:B------:R-:W-:-:S04]  /*4820*/  IADD3 R0, PT, PT, R3, 0x88fffff, R0 ;  /* 0x088fffff03007810 */ /* 0x000fc80007ffe000 */
[----:B------:R-:W-:-:S04]  /*4830*/  SHF.R.U32.HI R0, RZ, 0x15, R0 ;  /* 0x00000015ff007819 */ /* 0x000fc80000011600 */
[----:B------:R-:W-:-:S07]  /*4840*/  LOP3.LUT R0, R0, 0xff, RZ, 0xc0, !PT ;  /* 0x000000ff00007812 */ /* 0x000fce00078ec0ff */
.L_x_1714:
[----:B------:R-:W-:-:S04]  /*4850*/  SHF.R.U32.HI R3, RZ, 0x18, R3 ;  /* 0x00000018ff037819 */ /* 0x000fc80000011603 */
[----:B------:R-:W-:-:S04]  /*4860*/  LOP3.LUT R0, R0, 0x80, R3, 0xf8, !PT ;  /* 0x0000008000007812 */ /* 0x000fc800078ef803 */
[----:B------:R-:W-:-:S07]  /*4870*/  PRMT R4, R0, 0x7610, R4 ;  /* 0x0000761000047816 */ /* 0x000fce0000000004 */
.L_x_1712:
[----:B------:R-:W-:Y:S05]  /*4880*/  BSYNC.RECONVERGENT B0 ;  /* 0x0000000000007941 */ /* 0x000fea0003800200 */
.L_x_1711:
[----:B------:R0:W-:Y:S01]  /*4890*/  STG.E.U8 desc[UR36][R8.64], R4 ;  /* 0x0000000408007986 */ /* 0x0001e2000c101124 */
[----:B------:R-:W-:Y:S05]  /*48a0*/  BRA `(.L_x_1688) ;  /* 0x0000000000bc7947 */ /* 0x000fea0003800000 */
.L_x_1704:
[----:B------:R-:W-:-:S13]  /*48b0*/  ISETP.NE.AND P0, PT, R0, 0x1c, PT ;  /* 0x0000001c0000780c */ /* 0x000fda0003f05270 */
[----:B------:R-:W-:Y:S05]  /*48c0*/  @!P0 BRA `(.L_x_1715) ;  /* 0x0000000000ac8947 */ /* 0x000fea0003800000 */
[----:B------:R-:W-:-:S13]  /*48d0*/  ISETP.NE.AND P0, PT, R0, 0x1d, PT ;  /* 0x0000001d0000780c */ /* 0x000fda0003f05270 */
[----:B------:R-:W-:Y:S05]  /*48e0*/  @!P0 BRA `(.L_x_1716) ;  /* 0x0000000000908947 */ /* 0x000fea0003800000 */
[----:B------:R-:W-:-:S13]  /*48f0*/  ISETP.NE.AND P0, PT, R0, 0x2c, PT ;  /* 0x0000002c0000780c */ /* 0x000fda0003f05270 */
[----:B------:R-:W-:Y:S05]  /*4900*/  @!P0 BRA `(.L_x_1717) ;  /* 0x0000000000448947 */ /* 0x000fea0003800000 */
.L_x_1687:
        /* <DEDUP_REMOVED lines=16> */
.L_x_1718:
[----:B------:R-:W-:Y:S05]  /*4a10*/  BRA `(.L_x_1688) ;  /* 0x0000000000607947 */ /* 0x000fea0003800000 */
.L_x_1717:
[----:B------:R-:W0:Y:S02]  /*4a20*/  I2F.S16 R6, R3 ;  /* 0x0000000300067306 */ /* 0x000e240000101400 */
[----:B0-----:R-:W-:-:S04]  /*4a30*/  SHF.R.U32.HI R4, RZ, 0x17, R6 ;  /* 0x00000017ff047819 */ /* 0x001fc80000011606 */
[----:B------:R-:W-:-:S04]  /*4a40*/  LOP3.LUT R5, R4, 0xff, RZ, 0xc0, !PT ;  /* 0x000000ff04057812 */ /* 0x000fc800078ec0ff */
[----:B------:R-:W-:-:S13]  /*4a50*/  ISETP.NE.AND P1, PT, R5, 0xff, PT ;  /* 0x000000ff0500780c */ /* 0x000fda0003f25270 */
[--C-:B------:R-:W-:Y:S02]  /*4a60*/  @P1 SHF.R.U32.HI R0, RZ, 0x16, R6.reuse ;  /* 0x00000016ff001819 */ /* 0x100fe40000011606 */
[----:B------:R-:W-:Y:S01]  /*4a70*/  @P1 LOP3.LUT P0, RZ, R5, 0x3fffff, R6, 0xf8, !PT ;  /* 0x003fffff05ff1812 */ /* 0x000fe2000780f806 */
[----:B------:R-:W-:Y:S01]  /*4a80*/  @P1 VIADD R5, R4, 0x1 ;  /* 0x0000000104051836 */ /* 0x000fe20000000000 */
[----:B------:R-:W-:-:S04]  /*4a90*/  @P1 LOP3.LUT R0, R0, 0x1, RZ, 0xc0, !PT ;  /* 0x0000000100001812 */ /* 0x000fc800078ec0ff */
[----:B------:R-:W-:Y:S01]  /*4aa0*/  @P1 ISETP.EQ.U32.AND P2, PT, R0, 0x1, P0 ;  /* 0x000000010000180c */ /* 0x000fe20000742070 */
[----:B------:R-:W-:Y:S01]  /*4ab0*/  IMAD.MOV.U32 R0, RZ, RZ, 0xff ;  /* 0x000000ffff007424 */ /* 0x000fe200078e00ff */
[----:B------:R-:W-:Y:S02]  /*4ac0*/  PLOP3.LUT P0, PT, PT, PT, PT, 0x80, 0x8 ;  /* 0x000000000008781c */ /* 0x000fe40003f0f070 */
[----:B------:R-:W-:Y:S02]  /*4ad0*/  @P1 PLOP3.LUT P0, PT, P2, PT, PT, 0x80, 0x8 ;  /* 0x000000000008181c */ /* 0x000fe4000170f070 */
[----:B------:R-:W-:-:S11]  /*4ae0*/  PRMT R3, R0, 0x7610, R3 ;  /* 0x0000761000037816 */ /* 0x000fd60000000003 */
[----:B------:R-:W-:-:S04]  /*4af0*/  @!P0 IMAD.MOV R5, RZ, RZ, R4 ;  /* 0x000000ffff058224 */ /* 0x000fc800078e0204 */
[----:B------:R-:W-:-:S05]  /*4b00*/  @P1 IMAD.MOV.U32 R3, RZ, RZ, R5 ;  /* 0x000000ffff031224 */ /* 0x000fca00078e0005 */
[----:B------:R0:W-:Y:S01]  /*4b10*/  STG.E.U8 desc[UR36][R8.64], R3 ;  /* 0x0000000308007986 */ /* 0x0001e2000c101124 */
[----:B------:R-:W-:Y:S05]  /*4b20*/  BRA `(.L_x_1688) ;  /* 0x00000000001c7947 */ /* 0x000fea0003800000 */
.L_x_1716:
[----:B------:R-:W-:-:S05]  /*4b30*/  PRMT R3, R3, 0x9910, RZ ;  /* 0x0000991003037816 */ /* 0x000fca00000000ff */
[----:B------:R-:W-:-:S05]  /*4b40*/  IMAD.MOV.U32 R4, RZ, RZ, R3 ;  /* 0x000000ffff047224 */ /* 0x000fca00078e0003 */
[----:B------:R-:W-:-:S05]  /*4b50*/  SHF.R.S32.HI R5, RZ, 0x1f, R4 ;  /* 0x0000001fff057819 */ /* 0x000fca0000011404 */
[----:B------:R0:W-:Y:S01]  /*4b60*/  STG.E.64 desc[UR36][R8.64], R4 ;  /* 0x0000000408007986 */ /* 0x0001e2000c101b24 */
[----:B------:R-:W-:Y:S05]  /*4b70*/  BRA `(.L_x_1688) ;  /* 0x0000000000087947 */ /* 0x000fea0003800000 */
.L_x_1715:
[----:B------:R-:W-:-:S05]  /*4b80*/  PRMT R3, R3, 0x9910, RZ ;  /* 0x0000991003037816 */ /* 0x000fca00000000ff */
[----:B------:R0:W-:Y:S02]  /*4b90*/  STG.E desc[UR36][R8.64], R3 ;  /* 0x0000000308007986 */ /* 0x0001e4000c101924 */
.L_x_1688:
[----:B------:R-:W-:-:S13]  /*4ba0*/  ISETP.GE.AND P0, PT, R2, R22, PT ;  /* 0x000000160200720c */ /* 0x000fda0003f06270 */
[----:B------:R-:W-:Y:S05]  /*4bb0*/  @P0 BREAK.RELIABLE B6 ;  /* 0x0000000000060942 */ /* 0x000fea0003800100 */
[----:B------:R-:W-:Y:S05]  /*4bc0*/  @P0 BRA `(.L_x_1719) ;  /* 0x0000001c00600947 */ /* 0x000fea0003800000 */
[----:B------:R-:W5:Y:S01]  /*4bd0*/  LDCU UR4, c[0x0][0x3a8] ;  /* 0x00007500ff0477ac */ /* 0x000f620008000800 */
[----:B01234-:R-:W0:Y:S01]  /*4be0*/  LDC.64 R8, c[0x0][0x388] ;  /* 0x0000e200ff087b82 */ /* 0x01fe220000000a00 */
[----:B------:R-:W-:Y:S01]  /*4bf0*/  IMAD R0, R23, 0x200, R2 ;  /* 0x0000020017007824 */ /* 0x000fe200078e0202 */
[----:B------:R-:W-:-:S03]  /*4c00*/  PRMT R4, R19, 0x9910, RZ ;  /* 0x0000991013047816 */ /* 0x000fc600000000ff */
        /* <DEDUP_REMOVED lines=16> */
.L_x_1723:
[----:B------:R0:W-:Y:S01]  /*4d10*/  STG.E.U8 desc[UR36][R8.64], R18 ;  /* 0x0000001208007986 */ /* 0x0001e2000c101124 */
[----:B------:R-:W-:Y:S05]  /*4d20*/  BRA `(.L_x_1725) ;  /* 0x0000000c004c7947 */ /* 0x000fea0003800000 */
.L_x_1722:
[----:B------:R-:W-:-:S13]  /*4d30*/  ISETP.NE.AND P0, PT, R0, 0x2, PT ;  /* 0x000000020000780c */ /* 0x000fda0003f05270 */
[----:B------:R-:W-:Y:S05]  /*4d40*/  @!P0 BRA `(.L_x_1726) ;  /* 0x00000000002c8947 */ /* 0x000fea0003800000 */
[----:B------:R-:W-:-:S13]  /*4d50*/  ISETP.NE.AND P0, PT, R0, 0x3, PT ;  /* 0x000000030000780c */ /* 0x000fda0003f05270 */
[----:B------:R-:W-:Y:S05]  /*4d60*/  @!P0 BRA `(.L_x_1727) ;  /* 0x0000000000188947 */ /* 0x000fea0003800000 */
[----:B------:R-:W-:-:S13]  /*4d70*/  ISETP.NE.AND P0, PT, R0, 0x4, PT ;  /* 0x000000040000780c */ /* 0x000fda0003f05270 */
[----:B------:R-:W-:Y:S05]  /*4d80*/  @P0 BRA `(.L_x_1724) ;  /* 0x0000000800500947 */ /* 0x000fea0003800000 */
[----:B------:R-:W-:-:S04]  /*4d90*/  PRMT R4, R18, 0x9910, RZ ;  /* 0x0000991012047816 */ /* 0x000fc800000000ff */
[----:B------:R-:W-:-:S05]  /*4da0*/  SHF.R.S32.HI R5, RZ, 0x1f, R4 ;  /* 0x0000001fff057819 */ /* 0x000fca0000011404 */
[----:B------:R4:W-:Y:S01]  /*4db0*/  STG.E.64 desc[UR36][R8.64], R4 ;  /* 0x0000000408007986 */ /* 0x0009e2000c101b24 */
[----:B------:R-:W-:Y:S05]  /*4dc0*/  BRA `(.L_x_1725) ;  /* 0x0000000c00247947 */ /* 0x000fea0003800000 */
.L_x_1727:
[----:B------:R-:W-:-:S05]  /*4dd0*/  PRMT R3, R18, 0x9910, RZ ;  /* 0x0000991012037816 */ /* 0x000fca00000000ff */
[----:B------:R3:W-:Y:S01]  /*4de0*/  STG.E desc[UR36][R8.64], R3 ;  /* 0x0000000308007986 */ /* 0x0007e2000c101924 */
[----:B------:R-:W-:Y:S05]  /*4df0*/  BRA `(.L_x_1725) ;  /* 0x0000000c00187947 */ /* 0x000fea0003800000 */
.L_x_1726:
[----:B------:R2:W-:Y:S01]  /*4e00*/  STG.E.U16 desc[UR36][R8.64], R18 ;  /* 0x0000001208007986 */ /* 0x0005e2000c101524 */
[----:B------:R-:W-:Y:S05]  /*4e10*/  BRA `(.L_x_1725) ;  /* 0x0000000c00107947 */ /* 0x000fea0003800000 */
.L_x_1721:
        /* <DEDUP_REMOVED lines=9> */
.L_x_1729:
[----:B------:R-:W0:Y:S02]  /*4eb0*/  I2F.S16 R0, R18 ;  /* 0x0000001200007306 */ /* 0x000e240000101400 */
[----:B0-----:R-:W-:-:S05]  /*4ec0*/  F2FP.F16.F32.PACK_AB R0, RZ, R0 ;  /* 0x00000000ff00723e */ /* 0x001fca00000000ff */
[----:B------:R0:W-:Y:S01]  /*4ed0*/  STG.E.U16 desc[UR36][R8.64], R0 ;  /* 0x0000000008007986 */ /* 0x0001e2000c101524 */
[----:B------:R-:W-:Y:S05]  /*4ee0*/  BRA `(.L_x_1725) ;  /* 0x0000000800dc7947 */ /* 0x000fea0003800000 */
.L_x_1728:
        /* <DEDUP_REMOVED lines=10> */
.L_x_1731:
[----:B------:R-:W0:Y:S02]  /*4f90*/  I2F.S16 R18, R18 ;  /* 0x0000001200127306 */ /* 0x000e240000101400 */
[----:B0-----:R-:W-:-:S04]  /*4fa0*/  F2FP.F16.F32.PACK_AB R3, RZ, R18 ;  /* 0x00000012ff03723e */ /* 0x001fc800000000ff */
[----:B------:R-:W-:-:S05]  /*4fb0*/  PRMT R3, R3, 0x5410, RZ ;  /* 0x0000541003037816 */ /* 0x000fca00000000ff */
[----:B------:R0:W-:Y:S01]  /*4fc0*/  STG.E desc[UR36][R8.64], R3 ;  /* 0x0000000308007986 */ /* 0x0001e2000c101924 */
[----:B------:R-:W-:Y:S05]  /*4fd0*/  BRA `(.L_x_1725) ;  /* 0x0000000800a07947 */ /* 0x000fea0003800000 */
.L_x_1730:
[----:B------:R-:W0:Y:S02]  /*4fe0*/  I2F.F64.S16 R4, R18 ;  /* 0x0000001200047312 */ /* 0x000e240000101c00 */
[----:B0-----:R0:W-:Y:S01]  /*4ff0*/  STG.E.64 desc[UR36][R8.64], R4 ;  /* 0x0000000408007986 */ /* 0x0011e2000c101b24 */
[----:B------:R-:W-:Y:S05]  /*5000*/  BRA `(.L_x_1725) ;  /* 0x0000000800947947 */ /* 0x000fea0003800000 */
.L_x_1720:
        /* <DEDUP_REMOVED lines=12> */
.L_x_1735:
        /* <DEDUP_REMOVED lines=17> */
.L_x_1738:
[----:B------:R-:W-:-:S04]  /*51e0*/  SHF.R.U32.HI R3, RZ, 0x18, R5 ;  /* 0x00000018ff037819 */ /* 0x000fc80000011605 */
[----:B------:R-:W-:-:S04]  /*51f0*/  LOP3.LUT R0, R0, 0x80, R3, 0xf8, !PT ;  /* 0x0000008000007812 */ /* 0x000fc800078ef803 */
[----:B------:R-:W-:-:S07]  /*5200*/  PRMT R4, R0, 0x7610, R4 ;  /* 0x0000761000047816 */ /* 0x000fce0000000004 */
.L_x_1737:
[----:B------:R-:W-:Y:S05]  /*5210*/  BSYNC.RECONVERGENT B0 ;  /* 0x0000000000007941 */ /* 0x000fea0003800200 */
.L_x_1736:
[----:B------:R0:W-:Y:S01]  /*5220*/  STG.E.U8 desc[UR36][R8.64], R4 ;  /* 0x0000000408007986 */ /* 0x0001e2000c101124 */
[----:B------:R-:W-:Y:S05]  /*5230*/  BRA `(.L_x_1725) ;  /* 0x0000000800087947 */ /* 0x000fea0003800000 */
.L_x_1734:
        /* <DEDUP_REMOVED lines=17> */
.L_x_1741:
[----:B------:R-:W-:-:S04]  /*5350*/  SHF.R.U32.HI R3, RZ, 0x18, R5 ;  /* 0x00000018ff037819 */ /* 0x000fc80000011605 */
[----:B------:R-:W-:-:S04]  /*5360*/  LOP3.LUT R0, R0, 0x80, R3, 0xf8, !PT ;  /* 0x0000008000007812 */ /* 0x000fc800078ef803 */
[----:B------:R-:W-:-:S07]  /*5370*/  PRMT R4, R0, 0x7610, R4 ;  /* 0x0000761000047816 */ /* 0x000fce0000000004 */
.L_x_1740:
[----:B------:R-:W-:Y:S05]  /*5380*/  BSYNC.RECONVERGENT B0 ;  /* 0x0000000000007941 */ /* 0x000fea0003800200 */
.L_x_1739:
[----:B------:R0:W-:Y:S01]  /*5390*/  STG.E.U8 desc[UR36][R8.64], R4 ;  /* 0x0000000408007986 */ /* 0x0001e2000c101124 */
[----:B------:R-:W-:Y:S05]  /*53a0*/  BRA `(.L_x_1725) ;  /* 0x0000000400ac7947 */ /* 0x000fea0003800000 */
.L_x_1733:
        /* <DEDUP_REMOVED lines=22> */
.L_x_1743:
[----:B------:R-:W-:-:S04]  /*5510*/  PRMT R4, R18, 0x9910, RZ ;  /* 0x0000991012047816 */ /* 0x000fc800000000ff */
[----:B------:R-:W-:-:S05]  /*5520*/  SHF.R.S32.HI R5, RZ, 0x1f, R4 ;  /* 0x0000001fff057819 */ /* 0x000fca0000011404 */
[----:B------:R0:W-:Y:S01]  /*5530*/  STG.E.64 desc[UR36][R8.64], R4 ;  /* 0x0000000408007986 */ /* 0x0001e2000c101b24 */
[----:B------:R-:W-:Y:S05]  /*5540*/  BRA `(.L_x_1725) ;  /* 0x0000000400447947 */ /* 0x000fea0003800000 */
.L_x_1742:
[----:B------:R-:W-:-:S05]  /*5550*/  PRMT R3, R18, 0x9910, RZ ;  /* 0x0000991012037816 */ /* 0x000fca00000000ff */
[----:B------:R0:W-:Y:S01]  /*5560*/  STG.E desc[UR36][R8.64], R3 ;  /* 0x0000000308007986 */ /* 0x0001e2000c101924 */
[----:B------:R-:W-:Y:S05]  /*5570*/  BRA `(.L_x_1725) ;  /* 0x0000000400387947 */ /* 0x000fea0003800000 */
.L_x_1732:
        /* <DEDUP_REMOVED lines=11> */
.L_x_1745:
[----:B------:R-:W0:Y:S01]  /*5630*/  I2F.F64.S16 R4, R18 ;  /* 0x0000001200047312 */ /* 0x000e220000101c00 */
[----:B------:R-:W-:-:S05]  /*5640*/  CS2R R6, SRZ ;  /* 0x0000000000067805 */ /* 0x000fca000001ff00 */
[----:B0-----:R0:W-:Y:S01]  /*5650*/  STG.E.128 desc[UR36][R8.64], R4 ;  /* 0x0000000408007986 */ /* 0x0011e2000c101d24 */
[----:B------:R-:W-:Y:S05]  /*5660*/  BRA `(.L_x_1725) ;  /* 0x0000000000fc7947 */ /* 0x000fea0003800000 */
.L_x_1744:
[----:B------:R-:W-:-:S13]  /*5670*/  ISETP.NE.AND P0, PT, R0, 0xf, PT ;  /* 0x0000000f0000780c */ /* 0x000fda0003f05270 */
[----:B------:R-:W-:Y:S05]  /*5680*/  @!P0 BRA `(.L_x_1746) ;  /* 0x0000000000e88947 */ /* 0x000fea0003800000 */
[----:B------:R-:W-:-:S13]  /*5690*/  ISETP.NE.AND P0, PT, R0, 0x17, PT ;  /* 0x000000170000780c */ /* 0x000fda0003f05270 */
[----:B------:R-:W-:Y:S05]  /*56a0*/  @!P0 BRA `(.L_x_1747) ;  /* 0x0000000000908947 */ /* 0x000fea0003800000 */
[----:B------:R-:W-:-:S13]  /*56b0*/  ISETP.NE.AND P0, PT, R0, 0x18, PT ;  /* 0x000000180000780c */ /* 0x000fda0003f05270 */
[----:B------:R-:W-:Y:S05]  /*56c0*/  @!P0 BRA `(.L_x_1748) ;  /* 0x0000000000448947 */ /* 0x000fea0003800000 */
.L_x_1724:
        /* <DEDUP_REMOVED lines=16> */
.L_x_1749:
[----:B------:R-:W-:Y:S05]  /*57d0*/  BRA `(.L_x_1725) ;  /* 0x0000000000a07947 */ /* 0x000fea0003800000 */
.L_x_1748:
        /* <DEDUP_REMOVED lines=13> */
.L_x_1751:
[----:B------:R-:W-:Y:S05]  /*58b0*/  BSYNC.RECONVERGENT B0 ;  /* 0x0000000000007941 */ /* 0x000fea0003800200 */
.L_x_1750:
[----:B------:R-:W-:-:S05]  /*58c0*/  LOP3.LUT R3, R0, 0x80, R3, 0xf8, !PT ;  /* 0x0000008000037812 */ /* 0x000fca00078ef803 */
[----:B------:R0:W-:Y:S01]  /*58d0*/  STG.E.U8 desc[UR36][R8.64], R3 ;  /* 0x0000000308007986 */ /* 0x0001e2000c101124 */
[----:B------:R-:W-:Y:S05]  /*58e0*/  BRA `(.L_x_1725) ;  /* 0x00000000005c7947 */ /* 0x000fea0003800000 */
.L_x_1747:
        /* <DEDUP_REMOVED lines=12> */
.L_x_1753:
[----:B------:R-:W-:Y:S01]  /*59b0*/  IMAD.MOV.U32 R0, RZ, RZ, 0x7f ;  /* 0x0000007fff007424 */ /* 0x000fe200078e00ff */
[----:B------:R-:W-:-:S04]  /*59c0*/  ISETP.GT.U32.AND P0, PT, R3, 0x7f800000, PT ;  /* 0x7f8000000300780c */ /* 0x000fc80003f04070 */
[----:B------:R-:W-:-:S09]  /*59d0*/  SEL R0, R0, 0x7c, P0 ;  /* 0x0000007c00007807 */ /* 0x000fd20000000000 */
.L_x_1754:
[----:B------:R-:W-:Y:S05]  /*59e0*/  BSYNC.RECONVERGENT B0 ;  /* 0x0000000000007941 */ /* 0x000fea0003800200 */
.L_x_1752:
[----:B------:R-:W-:-:S04]  /*59f0*/  SHF.R.U32.HI R3, RZ, 0x18, R5 ;  /* 0x00000018ff037819 */ /* 0x000fc80000011605 */
[----:B------:R-:W-:-:S05]  /*5a00*/  LOP3.LUT R3, R0, 0x80, R3, 0xf8, !PT ;  /* 0x0000008000037812 */ /* 0x000fca00078ef803 */
[----:B------:R0:W-:Y:S01]  /*5a10*/  STG.E.U8 desc[UR36][R8.64], R3 ;  /* 0x0000000308007986 */ /* 0x0001e2000c101124 */
[----:B------:R-:W-:Y:S05]  /*5a20*/  BRA `(.L_x_1725) ;  /* 0x00000000000c7947 */ /* 0x000fea0003800000 */
.L_x_1746:
[----:B------:R-:W0:Y:S02]  /*5a30*/  I2F.S16 R0, R18 ;  /* 0x0000001200007306 */ /* 0x000e240000101400 */
[----:B0-----:R-:W-:-:S05]  /*5a40*/  F2FP.BF16.F32.PACK_AB R0, RZ, R0 ;  /* 0x00000000ff00723e */ /* 0x001fca00000010ff */
[----:B------:R0:W-:Y:S02]  /*5a50*/  STG.E.U16 desc[UR36][R8.64], R0 ;  /* 0x0000000008007986 */ /* 0x0001e4000c101524 */
.L_x_1725:
[----:B------:R-:W-:-:S07]  /*5a60*/  VIADD R2, R2, 0x80 ;  /* 0x0000008002027836 */ /* 0x000fce0000000000 */
.L_x_1682:
[----:B------:R-:W-:-:S13]  /*5a70*/  ISETP.GE.AND P0, PT, R2, R22, PT ;  /* 0x000000160200720c */ /* 0x000fda0003f06270 */
[----:B------:R-:W-:Y:S05]  /*5a80*/  @P0 BREAK.RELIABLE B6 ;  /* 0x0000000000060942 */ /* 0x000fea0003800100 */
[----:B------:R-:W-:Y:S05]  /*5a90*/  @P0 BRA `(.L_x_1719) ;  /* 0x0000000c00ac0947 */ /* 0x000fea0003800000 */
[----:B------:R-:W-:Y:S05]  /*5aa0*/  BSYNC.RELIABLE B6 ;  /* 0x0000000000067941 */ /* 0x000fea0003800100 */
.L_x_1681:
        /* <DEDUP_REMOVED lines=20> */
.L_x_1758:
[----:B------:R0:W-:Y:S01]  /*5bf0*/  STG.E.U8 desc[UR36][R8.64], R17 ;  /* 0x0000001108007986 */ /* 0x0001e2000c101124 */
[----:B------:R-:W-:Y:S05]  /*5c00*/  BRA `(.L_x_1760) ;  /* 0x0000000c004c7947 */ /* 0x000fea0003800000 */
.L_x_1757:
        /* <DEDUP_REMOVED lines=10> */
.L_x_1762:
[----:B------:R-:W-:-:S05]  /*5cb0*/  PRMT R3, R17, 0x9910, RZ ;  /* 0x0000991011037816 */ /* 0x000fca00000000ff */
[----:B------:R0:W-:Y:S01]  /*5cc0*/  STG.E desc[UR36][R8.64], R3 ;  /* 0x0000000308007986 */ /* 0x0001e2000c101924 */
[----:B------:R-:W-:Y:S05]  /*5cd0*/  BRA `(.L_x_1760) ;  /* 0x0000000c00187947 */ /* 0x000fea0003800000 */
.L_x_1761:
[----:B------:R0:W-:Y:S01]  /*5ce0*/  STG.E.U16 desc[UR36][R8.64], R17 ;  /* 0x0000001108007986 */ /* 0x0001e2000c101524 */
[----:B------:R-:W-:Y:S05]  /*5cf0*/  BRA `(.L_x_1760) ;  /* 0x0000000c00107947 */ /* 0x000fea0003800000 */
.L_x_1756:
        /* <DEDUP_REMOVED lines=9> */
.L_x_1764:
[----:B------:R-:W0:Y:S02]  /*5d90*/  I2F.S16 R0, R17 ;  /* 0x0000001100007306 */ /* 0x000e240000101400 */
[----:B0-----:R-:W-:-:S05]  /*5da0*/  F2FP.F16.F32.PACK_AB R0, RZ, R0 ;  /* 0x00000000ff00723e */ /* 0x001fca00000000ff */
[----:B------:R0:W-:Y:S01]  /*5db0*/  STG.E.U16 desc[UR36][R8.64], R0 ;  /* 0x0000000008007986 */ /* 0x0001e2000c101524 */
[----:B------:R-:W-:Y:S05]  /*5dc0*/  BRA `(.L_x_1760) ;  /* 0x0000000800dc7947 */ /* 0x000fea0003800000 */
.L_x_1763:
        /* <DEDUP_REMOVED lines=10> */
.L_x_1766:
[----:B------:R-:W0:Y:S02]  /*5e70*/  I2F.S16 R17, R17 ;  /* 0x0000001100117306 */ /* 0x000e240000101400 */
[----:B0-----:R-:W-:-:S04]  /*5e80*/  F2FP.F16.F32.PACK_AB R3, RZ, R17 ;  /* 0x00000011ff03723e */ /* 0x001fc800000000ff */
[----:B------:R-:W-:-:S05]  /*5e90*/  PRMT R3, R3, 0x5410, RZ ;  /* 0x0000541003037816 */ /* 0x000fca00000000ff */
[----:B------:R0:W-:Y:S01]  /*5ea0*/  STG.E desc[UR36][R8.64], R3 ;  /* 0x0000000308007986 */ /* 0x0001e2000c101924 */
[----:B------:R-:W-:Y:S05]  /*5eb0*/  BRA `(.L_x_1760) ;  /* 0x0000000800a07947 */ /* 0x000fea0003800000 */
.L_x_1765:
[----:B------:R-:W0:Y:S02]  /*5ec0*/  I2F.F64.S16 R4, R17 ;  /* 0x0000001100047312 */ /* 0x000e240000101c00 */
[----:B0-----:R0:W-:Y:S01]  /*5ed0*/  STG.E.64 desc[UR36][R8.64], R4 ;  /* 0x0000000408007986 */ /* 0x0011e2000c101b24 */
[----:B------:R-:W-:Y:S05]  /*5ee0*/  BRA `(.L_x_1760) ;  /* 0x0000000800947947 */ /* 0x000fea0003800000 */
.L_x_1755:
        /* <DEDUP_REMOVED lines=12> */
.L_x_1770:
        /* <DEDUP_REMOVED lines=17> */
.L_x_1773:
[----:B------:R-:W-:-:S04]  /*60c0*/  SHF.R.U32.HI R3, RZ, 0x18, R17 ;  /* 0x00000018ff037819 */ /* 0x000fc80000011611 */
[----:B------:R-:W-:-:S04]  /*60d0*/  LOP3.LUT R0, R0, 0x80, R3, 0xf8, !PT ;  /* 0x0000008000007812 */ /* 0x000fc800078ef803 */
[----:B------:R-:W-:-:S07]  /*60e0*/  PRMT R4, R0, 0x7610, R4 ;  /* 0x0000761000047816 */ /* 0x000fce0000000004 */
.L_x_1772:
[----:B------:R-:W-:Y:S05]  /*60f0*/  BSYNC.RECONVERGENT B0 ;  /* 0x0000000000007941 */ /* 0x000fea0003800200 */
.L_x_1771:
[----:B------:R0:W-:Y:S01]  /*6100*/  STG.E.U8 desc[UR36][R8.64], R4 ;  /* 0x0000000408007986 */ /* 0x0001e2000c101124 */
[----:B------:R-:W-:Y:S05]  /*6110*/  BRA `(.L_x_1760) ;  /* 0x0000000800087947 */ /* 0x000fea0003800000 */
.L_x_1769:
        /* <DEDUP_REMOVED lines=17> */
.L_x_1776:
[----:B------:R-:W-:-:S04]  /*6230*/  SHF.R.U32.HI R3, RZ, 0x18, R17 ;  /* 0x00000018ff037819 */ /* 0x000fc80000011611 */
[----:B------:R-:W-:-:S04]  /*6240*/  LOP3.LUT R0, R0, 0x80, R3, 0xf8, !PT ;  /* 0x0000008000007812 */ /* 0x000fc800078ef803 */
[----:B------:R-:W-:-:S07]  /*6250*/  PRMT R4, R0, 0x7610, R4 ;  /* 0x0000761000047816 */ /* 0x000fce0000000004 */
.L_x_1775:
[----:B------:R-:W-:Y:S05]  /*6260*/  BSYNC.RECONVERGENT B0 ;  /* 0x0000000000007941 */ /* 0x000fea0003800200 */
.L_x_1774:
[----:B------:R0:W-:Y:S01]  /*6270*/  STG.E.U8 desc[UR36][R8.64], R4 ;  /* 0x0000000408007986 */ /* 0x0001e2000c101124 */
[----:B------:R-:W-:Y:S05]  /*6280*/  BRA `(.L_x_1760) ;  /* 0x0000000400ac7947 */ /* 0x000fea0003800000 */
.L_x_1768:
        /* <DEDUP_REMOVED lines=22> */
.L_x_1778:
[----:B------:R-:W-:-:S04]  /*63f0*/  PRMT R4, R17, 0x9910, RZ ;  /* 0x0000991011047816 */ /* 0x000fc800000000ff */
[----:B------:R-:W-:-:S05]  /*6400*/  SHF.R.S32.HI R5, RZ, 0x1f, R4 ;  /* 0x0000001fff057819 */ /* 0x000fca0000011404 */
[----:B------:R0:W-:Y:S01]  /*6410*/  STG.E.64 desc[UR36][R8.64], R4 ;  /* 0x0000000408007986 */ /* 0x0001e2000c101b24 */
[----:B------:R-:W-:Y:S05]  /*6420*/  BRA `(.L_x_1760) ;  /* 0x0000000400447947 */ /* 0x000fea0003800000 */
.L_x_1777:
[----:B------:R-:W-:-:S05]  /*6430*/  PRMT R3, R17, 0x9910, RZ ;  /* 0x0000991011037816 */ /* 0x000fca00000000ff */
[----:B------:R0:W-:Y:S01]  /*6440*/  STG.E desc[UR36][R8.64], R3 ;  /* 0x0000000308007986 */ /* 0x0001e2000c101924 */
[----:B------:R-:W-:Y:S05]  /*6450*/  BRA `(.L_x_1760) ;  /* 0x0000000400387947 */ /* 0x000fea0003800000 */
.L_x_1767:
        /* <DEDUP_REMOVED lines=11> */
.L_x_1780:
[----:B------:R-:W0:Y:S01]  /*6510*/  I2F.F64.S16 R4, R17 ;  /* 0x0000001100047312 */ /* 0x000e220000101c00 */
[----:B------:R-:W-:-:S05]  /*6520*/  CS2R R6, SRZ ;  /* 0x0000000000067805 */ /* 0x000fca000001ff00 */
[----:B0-----:R4:W-:Y:S01]  /*6530*/  STG.E.128 desc[UR36][R8.64], R4 ;  /* 0x0000000408007986 */ /* 0x0019e2000c101d24 */
[----:B------:R-:W-:Y:S05]  /*6540*/  BRA `(.L_x_1760) ;  /* 0x0000000000fc7947 */ /* 0x000fea0003800000 */
.L_x_1779:
[----:B------:R-:W-:-:S13]  /*6550*/  ISETP.NE.AND P0, PT, R0, 0xf, PT ;  /* 0x0000000f0000780c */ /* 0x000fda0003f05270 */
[----:B------:R-:W-:Y:S05]  /*6560*/  @!P0 BRA `(.L_x_1781) ;  /* 0x0000000000e88947 */ /* 0x000fea0003800000 */
[----:B------:R-:W-:-:S13]  /*6570*/  ISETP.NE.AND P0, PT, R0, 0x17, PT ;  /* 0x000000170000780c */ /* 0x000fda0003f05270 */
[----:B------:R-:W-:Y:S05]  /*6580*/  @!P0 BRA `(.L_x_1782) ;  /* 0x0000000000908947 */ /* 0x000fea0003800000 */
[----:B------:R-:W-:-:S13]  /*6590*/  ISETP.NE.AND P0, PT, R0, 0x18, PT ;  /* 0x000000180000780c */ /* 0x000fda0003f05270 */
[----:B------:R-:W-:Y:S05]  /*65a0*/  @!P0 BRA `(.L_x_1783) ;  /* 0x0000000000448947 */ /* 0x000fea0003800000 */
.L_x_1759:
        /* <DEDUP_REMOVED lines=16> */
.L_x_1784:
[----:B------:R-:W-:Y:S05]  /*66b0*/  BRA `(.L_x_1760) ;  /* 0x0000000000a07947 */ /* 0x000fea0003800000 */
.L_x_1783:
        /* <DEDUP_REMOVED lines=13> */
.L_x_1786:
[----:B------:R-:W-:Y:S05]  /*6790*/  BSYNC.RECONVERGENT B0 ;  /* 0x0000000000007941 */ /* 0x000fea0003800200 */
.L_x_1785:
[----:B------:R-:W-:-:S05]  /*67a0*/  LOP3.LUT R3, R0, 0x80, R3, 0xf8, !PT ;  /* 0x0000008000037812 */ /* 0x000fca00078ef803 */
[----:B------:R2:W-:Y:S01]  /*67b0*/  STG.E.U8 desc[UR36][R8.64], R3 ;  /* 0x0000000308007986 */ /* 0x0005e2000c101124 */
[----:B------:R-:W-:Y:S05]  /*67c0*/  BRA `(.L_x_1760) ;  /* 0x00000000005c7947 */ /* 0x000fea0003800000 */
.L_x_1782:
        /* <DEDUP_REMOVED lines=12> */
.L_x_1788:
[----:B------:R-:W-:Y:S01]  /*6890*/  IMAD.MOV.U32 R0, RZ, RZ, 0x7f ;  /* 0x0000007fff007424 */ /* 0x000fe200078e00ff */
[----:B------:R-:W-:-:S04]  /*68a0*/  ISETP.GT.U32.AND P0, PT, R3, 0x7f800000, PT ;  /* 0x7f8000000300780c */ /* 0x000fc80003f04070 */
[----:B------:R-:W-:-:S09]  /*68b0*/  SEL R0, R0, 0x7c, P0 ;  /* 0x0000007c00007807 */ /* 0x000fd20000000000 */
.L_x_1789:
[----:B------:R-:W-:Y:S05]  /*68c0*/  BSYNC.RECONVERGENT B0 ;  /* 0x0000000000007941 */ /* 0x000fea0003800200 */
.L_x_1787:
[----:B------:R-:W-:-:S04]  /*68d0*/  SHF.R.U32.HI R3, RZ, 0x18, R17 ;  /* 0x00000018ff037819 */ /* 0x000fc80000011611 */
[----:B------:R-:W-:-:S05]  /*68e0*/  LOP3.LUT R3, R0, 0x80, R3, 0xf8, !PT ;  /* 0x0000008000037812 */ /* 0x000fca00078ef803 */
[----:B------:R1:W-:Y:S01]  /*68f0*/  STG.E.U8 desc[UR36][R8.64], R3 ;  /* 0x0000000308007986 */ /* 0x0003e2000c101124 */
[----:B------:R-:W-:Y:S05]  /*6900*/  BRA `(.L_x_1760) ;  /* 0x00000000000c7947 */ /* 0x000fea0003800000 */
.L_x_1781:
[----:B------:R-:W0:Y:S02]  /*6910*/  I2F.S16 R0, R17 ;  /* 0x0000001100007306 */ /* 0x000e240000101400 */
[----:B0-----:R-:W-:-:S05]  /*6920*/  F2FP.BF16.F32.PACK_AB R0, RZ, R0 ;  /* 0x00000000ff00723e */ /* 0x001fca00000010ff */
[----:B------:R0:W-:Y:S02]  /*6930*/  STG.E.U16 desc[UR36][R8.64], R0 ;  /* 0x0000000008007986 */ /* 0x0001e4000c101524 */
.L_x_1760:
[----:B------:R-:W-:-:S07]  /*6940*/  VIADD R2, R2, 0x80 ;  /* 0x0000008002027836 */ /* 0x000fce0000000000 */
.L_x_1719:
[----:B------:R-:W-:Y:S05]  /*6950*/  BSYNC.RECONVERGENT B7 ;  /* 0x0000000000077941 */ /* 0x000fea0003800200 */
.L_x_1680:
[----:B------:R-:W-:-:S13]  /*6960*/  ISETP.GE.AND P0, PT, R2, R22, PT ;  /* 0x000000160200720c */ /* 0x000fda0003f06270 */
[----:B------:R-:W-:Y:S05]  /*6970*/  @P0 EXIT ;  /* 0x000000000000094d */ /* 0x000fea0003800000 */
[----:B01234-:R-:W0:Y:S01]  /*6980*/  LDC.64 R4, c[0x0][0x388] ;  /* 0x0000e200ff047b82 */ /* 0x01fe220000000a00 */
[----:B------:R-:W1:Y:S01]  /*6990*/  LDCU UR4, c[0x0][0x3a8] ;  /* 0x00007500ff0477ac */ /* 0x000e620008000800 */
[----:B------:R-:W-:Y:S01]  /*69a0*/  PRMT R0, R19, 0x9910, RZ ;  /* 0x0000991013007816 */ /* 0x000fe200000000ff */
[----:B------:R-:W-:-:S03]  /*69b0*/  IMAD R2, R23, 0x200, R2 ;  /* 0x0000020017027824 */ /* 0x000fc600078e0202 */
[----:B------:R-:W-:Y:S01]  /*69c0*/  ISETP.GT.AND P1, PT, R0, 0x9, PT ;  /* 0x000000090000780c */ /* 0x000fe20003f24270 */
[----:B-1----:R-:W-:-:S05]  /*69d0*/  IMAD R3, R2, UR4, RZ ;  /* 0x0000000402037c24 */ /* 0x002fca000f8e02ff */
        /* <DEDUP_REMOVED lines=13> */
.L_x_1793:
[----:B------:R-:W-:Y:S01]  /*6ab0*/  STG.E.U8 desc[UR36][R2.64], R16 ;  /* 0x0000001002007986 */ /* 0x000fe2000c101124 */
[----:B------:R-:W-:Y:S05]  /*6ac0*/  EXIT ;  /* 0x000000000000794d */ /* 0x000fea0003800000 */
.L_x_1792:
        /* <DEDUP_REMOVED lines=8> */
[----:B------:R-:W-:Y:S01]  /*6b50*/  STG.E.64 desc[UR36][R2.64], R4 ;  /* 0x0000000402007986 */ /* 0x000fe2000c101b24 */
[----:B------:R-:W-:Y:S05]  /*6b60*/  EXIT ;  /* 0x000000000000794d */ /* 0x000fea0003800000 */
.L_x_1796:
[----:B------:R-:W-:-:S05]  /*6b70*/  PRMT R5, R16, 0x9910, RZ ;  /* 0x0000991010057816 */ /* 0x000fca00000000ff */
[----:B------:R-:W-:Y:S01]  /*6b80*/  STG.E desc[UR36][R2.64], R5 ;  /* 0x0000000502007986 */ /* 0x000fe2000c101924 */
[----:B------:R-:W-:Y:S05]  /*6b90*/  EXIT ;  /* 0x000000000000794d */ /* 0x000fea0003800000 */
.L_x_1795:
[----:B------:R-:W-:Y:S01]  /*6ba0*/  STG.E.U16 desc[UR36][R2.64], R16 ;  /* 0x0000001002007986 */ /* 0x000fe2000c101524 */
[----:B------:R-:W-:Y:S05]  /*6bb0*/  EXIT ;  /* 0x000000000000794d */ /* 0x000fea0003800000 */
.L_x_1791:
        /* <DEDUP_REMOVED lines=9> */
.L_x_1798:
[----:B------:R-:W0:Y:S02]  /*6c50*/  I2F.S16 R0, R16 ;  /* 0x0000001000007306 */ /* 0x000e240000101400 */
[----:B0-----:R-:W-:-:S05]  /*6c60*/  F2FP.F16.F32.PACK_AB R0, RZ, R0 ;  /* 0x00000000ff00723e */ /* 0x001fca00000000ff */
[----:B------:R-:W-:Y:S01]  /*6c70*/  STG.E.U16 desc[UR36][R2.64], R0 ;  /* 0x0000000002007986 */ /* 0x000fe2000c101524 */
[----:B------:R-:W-:Y:S05]  /*6c80*/  EXIT ;  /* 0x000000000000794d */ /* 0x000fea0003800000 */
.L_x_1797:
        /* <DEDUP_REMOVED lines=10> */
.L_x_1800:
[----:B------:R-:W0:Y:S02]  /*6d30*/  I2F.S16 R16, R16 ;  /* 0x0000001000107306 */ /* 0x000e240000101400 */
[----:B0-----:R-:W-:-:S04]  /*6d40*/  F2FP.F16.F32.PACK_AB R5, RZ, R16 ;  /* 0x00000010ff05723e */ /* 0x001fc800000000ff */
[----:B------:R-:W-:-:S05]  /*6d50*/  PRMT R5, R5, 0x5410, RZ ;  /* 0x0000541005057816 */ /* 0x000fca00000000ff */
[----:B------:R-:W-:Y:S01]  /*6d60*/  STG.E desc[UR36][R2.64], R5 ;  /* 0x0000000502007986 */ /* 0x000fe2000c101924 */
[----:B------:R-:W-:Y:S05]  /*6d70*/  EXIT ;  /* 0x000000000000794d */ /* 0x000fea0003800000 */
.L_x_1799:
[----:B------:R-:W0:Y:S02]  /*6d80*/  I2F.F64.S16 R16, R16 ;  /* 0x0000001000107312 */ /* 0x000e240000101c00 */
[----:B0-----:R-:W-:Y:S01]  /*6d90*/  STG.E.64 desc[UR36][R2.64], R16 ;  /* 0x0000001002007986 */ /* 0x001fe2000c101b24 */
[----:B------:R-:W-:Y:S05]  /*6da0*/  EXIT ;  /* 0x000000000000794d */ /* 0x000fea0003800000 */
.L_x_1790:
        /* <DEDUP_REMOVED lines=12> */
.L_x_1804:
        /* <DEDUP_REMOVED lines=18> */
.L_x_1807:
[----:B------:R-:W-:-:S04]  /*6f90*/  SHF.R.U32.HI R5, RZ, 0x18, R5 ;  /* 0x00000018ff057819 */ /* 0x000fc80000011605 */
[----:B------:R-:W-:-:S07]  /*6fa0*/  LOP3.LUT R0, R0, 0x80, R5, 0xf8, !PT ;  /* 0x0000008000007812 */ /* 0x000fce00078ef805 */
.L_x_1806:
[----:B------:R-:W-:Y:S05]  /*6fb0*/  BSYNC.RECONVERGENT B0 ;  /* 0x0000000000007941 */ /* 0x000fea0003800200 */
.L_x_1805:
[----:B------:R-:W-:Y:S01]  /*6fc0*/  STG.E.U8 desc[UR36][R2.64], R0 ;  /* 0x0000000002007986 */ /* 0x000fe2000c101124 */
[----:B------:R-:W-:Y:S05]  /*6fd0*/  EXIT ;  /* 0x000000000000794d */ /* 0x000fea0003800000 */
.L_x_1803:
        /* <DEDUP_REMOVED lines=18> */
.L_x_1810:
[----:B------:R-:W-:-:S04]  /*7100*/  SHF.R.U32.HI R5, RZ, 0x18, R5 ;  /* 0x00000018ff057819 */ /* 0x000fc80000011605 */
[----:B------:R-:W-:-:S07]  /*7110*/  LOP3.LUT R0, R0, 0x80, R5, 0xf8, !PT ;  /* 0x0000008000007812 */ /* 0x000fce00078ef805 */
.L_x_1809:
[----:B------:R-:W-:Y:S05]  /*7120*/  BSYNC.RECONVERGENT B0 ;  /* 0x0000000000007941 */ /* 0x000fea0003800200 */
.L_x_1808:
[----:B------:R-:W-:Y:S01]  /*7130*/  STG.E.U8 desc[UR36][R2.64], R0 ;  /* 0x0000000002007986 */ /* 0x000fe2000c101124 */
[----:B------:R-:W-:Y:S05]  /*7140*/  EXIT ;  /* 0x000000000000794d */ /* 0x000fea0003800000 */
.L_x_1802:
        /* <DEDUP_REMOVED lines=22> */
.L_x_1812:
[----:B------:R-:W-:-:S04]  /*72b0*/  PRMT R4, R16, 0x9910, RZ ;  /* 0x0000991010047816 */ /* 0x000fc800000000ff */
[----:B------:R-:W-:-:S05]  /*72c0*/  SHF.R.S32.HI R5, RZ, 0x1f, R4 ;  /* 0x0000001fff057819 */ /* 0x000fca0000011404 */
[----:B------:R-:W-:Y:S01]  /*72d0*/  STG.E.64 desc[UR36][R2.64], R4 ;  /* 0x0000000402007986 */ /* 0x000fe2000c101b24 */
[----:B------:R-:W-:Y:S05]  /*72e0*/  EXIT ;  /* 0x000000000000794d */ /* 0x000fea0003800000 */
.L_x_1811:
[----:B------:R-:W-:-:S05]  /*72f0*/  PRMT R5, R16, 0x9910, RZ ;  /* 0x0000991010057816 */ /* 0x000fca00000000ff */
[----:B------:R-:W-:Y:S01]  /*7300*/  STG.E desc[UR36][R2.64], R5 ;  /* 0x0000000502007986 */ /* 0x000fe2000c101924 */
[----:B------:R-:W-:Y:S05]  /*7310*/  EXIT ;  /* 0x000000000000794d */ /* 0x000fea0003800000 */
.L_x_1801:
        /* <DEDUP_REMOVED lines=9> */
[----:B------:R-:W-:Y:S01]  /*73b0*/  STG.E.U8 desc[UR36][R2.64], R5 ;  /* 0x0000000502007986 */ /* 0x000fe2000c101124 */
[----:B------:R-:W-:Y:S05]  /*73c0*/  EXIT ;  /* 0x000000000000794d */ /* 0x000fea0003800000 */
.L_x_1814:
[----:B------:R-:W0:Y:S01]  /*73d0*/  I2F.F64.S16 R16, R16 ;  /* 0x0000001000107312 */ /* 0x000e220000101c00 */
[----:B------:R-:W-:-:S05]  /*73e0*/  CS2R R18, SRZ ;  /* 0x0000000000127805 */ /* 0x000fca000001ff00 */
[----:B0-----:R-:W-:Y:S01]  /*73f0*/  STG.E.128 desc[UR36][R2.64], R16 ;  /* 0x0000001002007986 */ /* 0x001fe2000c101d24 */
[----:B------:R-:W-:Y:S05]  /*7400*/  EXIT ;  /* 0x000000000000794d */ /* 0x000fea0003800000 */
.L_x_1813:
[----:B------:R-:W-:-:S13]  /*7410*/  ISETP.NE.AND P0, PT, R0, 0xf, PT ;  /* 0x0000000f0000780c */ /* 0x000fda0003f05270 */
[----:B------:R-:W-:Y:S05]  /*7420*/  @!P0 BRA `(.L_x_1815) ;  /* 0x0000000000e88947 */ /* 0x000fea0003800000 */
[----:B------:R-:W-:-:S13]  /*7430*/  ISETP.NE.AND P0, PT, R0, 0x17, PT ;  /* 0x000000170000780c */ /* 0x000fda0003f05270 */
[----:B------:R-:W-:Y:S05]  /*7440*/  @!P0 BRA `(.L_x_1816) ;  /* 0x0000000000908947 */ /* 0x000fea0003800000 */
[----:B------:R-:W-:-:S13]  /*7450*/  ISETP.NE.AND P0, PT, R0, 0x18, PT ;  /* 0x000000180000780c */ /* 0x000fda0003f05270 */
[----:B------:R-:W-:Y:S05]  /*7460*/  @!P0 BRA `(.L_x_1817) ;  /* 0x0000000000448947 */ /* 0x000fea0003800000 */
.L_x_1794:
        /* <DEDUP_REMOVED lines=16> */
.L_x_1818:
[----:B------:R-:W-:Y:S05]  /*7570*/  EXIT ;  /* 0x000000000000794d */ /* 0x000fea0003800000 */
.L_x_1817:
        /* <DEDUP_REMOVED lines=13> */
.L_x_1820:
[----:B------:R-:W-:Y:S05]  /*7650*/  BSYNC.RECONVERGENT B0 ;  /* 0x0000000000007941 */ /* 0x000fea0003800200 */
.L_x_1819:
[----:B------:R-:W-:-:S05]  /*7660*/  LOP3.LUT R5, R0, 0x80, R5, 0xf8, !PT ;  /* 0x0000008000057812 */ /* 0x000fca00078ef805 */
[----:B------:R-:W-:Y:S01]  /*7670*/  STG.E.U8 desc[UR36][R2.64], R5 ;  /* 0x0000000502007986 */ /* 0x000fe2000c101124 */
[----:B------:R-:W-:Y:S05]  /*7680*/  EXIT ;  /* 0x000000000000794d */ /* 0x000fea0003800000 */
.L_x_1816:
        /* <DEDUP_REMOVED lines=12> */
.L_x_1822:
[----:B------:R-:W-:Y:S01]  /*7750*/  IMAD.MOV.U32 R0, RZ, RZ, 0x7f ;  /* 0x0000007fff007424 */ /* 0x000fe200078e00ff */
[----:B------:R-:W-:-:S04]  /*7760*/  ISETP.GT.U32.AND P0, PT, R4, 0x7f800000, PT ;  /* 0x7f8000000400780c */ /* 0x000fc80003f04070 */
[----:B------:R-:W-:-:S09]  /*7770*/  SEL R0, R0, 0x7c, P0 ;  /* 0x0000007c00007807 */ /* 0x000fd20000000000 */
.L_x_1823:
[----:B------:R-:W-:Y:S05]  /*7780*/  BSYNC.RECONVERGENT B0 ;  /* 0x0000000000007941 */ /* 0x000fea0003800200 */
.L_x_1821:
[----:B------:R-:W-:-:S04]  /*7790*/  SHF.R.U32.HI R5, RZ, 0x18, R5 ;  /* 0x00000018ff057819 */ /* 0x000fc80000011605 */
[----:B------:R-:W-:-:S05]  /*77a0*/  LOP3.LUT R5, R0, 0x80, R5, 0xf8, !PT ;  /* 0x0000008000057812 */ /* 0x000fca00078ef805 */
[----:B------:R-:W-:Y:S01]  /*77b0*/  STG.E.U8 desc[UR36][R2.64], R5 ;  /* 0x0000000502007986 */ /* 0x000fe2000c101124 */
[----:B------:R-:W-:Y:S05]  /*77c0*/  EXIT ;  /* 0x000000000000794d */ /* 0x000fea0003800000 */
.L_x_1815:
[----:B------:R-:W0:Y:S02]  /*77d0*/  I2F.S16 R0, R16 ;  /* 0x0000001000007306 */ /* 0x000e240000101400 */
[----:B0-----:R-:W-:-:S05]  /*77e0*/  F2FP.BF16.F32.PACK_AB R0, RZ, R0 ;  /* 0x00000000ff00723e */ /* 0x001fca00000010ff */
[----:B------:R-:W-:Y:S01]  /*77f0*/  STG.E.U16 desc[UR36][R2.64], R0 ;  /* 0x0000000002007986 */ /* 0x000fe2000c101524 */
[----:B------:R-:W-:Y:S05]  /*7800*/  EXIT ;  /* 0x000000000000794d */ /* 0x000fea0003800000 */
.L_x_1824:
        /* <DEDUP_REMOVED lines=15> */
.L_x_26132:


//--------------------- .text._ZN2at6native18elementwise_kernelILi128ELi4EZNS0_22gpu_kernel_impl_nocastINS0_13AUnaryFunctorIsssNS0_17BitwiseXorFunctorIsEEEEEEvRNS_18TensorIteratorBaseERKT_EUliE_EEviT1_ --------------------------
	.section	.text._ZN2at6native18elementwise_kernelILi128ELi4EZNS0_22gpu_kernel_impl_nocastINS0_13AUnaryFunctorIsssNS0_17BitwiseXorFunctorIsEEEEEEvRNS_18TensorIteratorBaseERKT_EUliE_EEviT1_,"ax",@progbits
	.align	128
        .global         _ZN2at6native18elementwise_kernelILi128ELi4EZNS0_22gpu_kernel_impl_nocastINS0_13AUnaryFunctorIsssNS0_17BitwiseXorFunctorIsEEEEEEvRNS_18TensorIteratorBaseERKT_EUliE_EEviT1_
        .type           _ZN2at6native18elementwise_kernelILi128ELi4EZNS0_22gpu_kernel_impl_nocastINS0_13AUnaryFunctorIsssNS0_17BitwiseXorFunctorIsEEEEEEvRNS_18TensorIteratorBaseERKT_EUliE_EEviT1_,@function
        .size           _ZN2at6native18elementwise_kernelILi128ELi4EZNS0_22gpu_kernel_impl_nocastINS0_13AUnaryFunctorIsssNS0_17BitwiseXorFunctorIsEEEEEEvRNS_18TensorIteratorBaseERKT_EUliE_EEviT1_,(.L_x_26133 - _ZN2at6native18elementwise_kernelILi128ELi4EZNS0_22gpu_kernel_impl_nocastINS0_13AUnaryFunctorIsssNS0_17BitwiseXorFunctorIsEEEEEEvRNS_18TensorIteratorBaseERKT_EUliE_EEviT1_)
        .other          _ZN2at6native18elementwise_kernelILi128ELi4EZNS0_22gpu_kernel_impl_nocastINS0_13AUnaryFunctorIsssNS0_17BitwiseXorFunctorIsEEEEEEvRNS_18TensorIteratorBaseERKT_EUliE_EEviT1_,@"STO_CUDA_ENTRY STV_DEFAULT"
_ZN2at6native18elementwise_kernelILi128ELi4EZNS0_22gpu_kernel_impl_nocastINS0_13AUnaryFunctorIsssNS0_17BitwiseXorFunctorIsEEEEEEvRNS_18TensorIteratorBaseERKT_EUliE_EEviT1_:
.text._ZN2at6native18elementwise_kernelILi128ELi4EZNS0_22gpu_kernel_impl_nocastINS0_13AUnaryFunctorIsssNS0_17BitwiseXorFunctorIsEEEEEEvRNS_18TensorIteratorBaseERKT_EUliE_EEviT1_:
[----:B------:R-:W-:Y:S08]  /*0000*/  LDC R1, c[0x0][0x37c] ;  /* 0x0000df00ff017b82 */ /* 0x000ff00000000800 */
[----:B------:R-:W0:Y:S01]  /*0010*/  LDC R2, c[0x0][0x388] ;  /* 0x0000e200ff027b82 */ /* 0x000e220000000800 */
[----:B------:R-:W1:Y:S01]  /*0020*/  S2R R3, SR_TID.X ;  /* 0x0000000000037919 */ /* 0x000e620000002100 */
[----:B------:R-:W2:Y:S01]  /*0030*/  LDCU.64 UR6, c[0x0][0x358] ;  /* 0x00006b00ff0677ac */ /* 0x000ea20008000a00 */
[----:B------:R-:W3:Y:S05]  /*0040*/  LDCU.U16 UR5, c[0x0][0x592] ;  /* 0x0000b240ff0577ac */ /* 0x000eea0008000400 */
        /* <DEDUP_REMOVED lines=11> */
[----:B0-----:R-:W2:Y:S06]  /*0100*/  LDG.E.U16 R4, desc[UR6][R4.64] ;  /* 0x0000000604047981 */ /* 0x001eac000c1e1500 */
[----:B------:R-:W0:Y:S01]  /*0110*/  LDC.64 R6, c[0x0][0x580] ;  /* 0x00016000ff067b82 */ /* 0x000e220000000a00 */
[----:B------:R-:W-:-:S04]  /*0120*/  IADD3 R3, PT, PT, R3, 0x80, RZ ;  /* 0x0000008003037810 */ /* 0x000fc80007ffe0ff */
[----:B------:R-:W-:-:S13]  /*0130*/  ISETP.GE.AND P0, PT, R3, UR4, PT ;  /* 0x0000000403007c0c */ /* 0x000fda000bf06270 */
[----:B------:R-:W-:Y:S05]  /*0140*/  @P0 BREAK.RELIABLE B1 ;  /* 0x0000000000010942 */ /* 0x000fea0003800100 */
[----:B--2---:R-:W-:-:S05]  /*0150*/  LOP3.LUT R9, R4, UR5, RZ, 0x3c, !PT ;  /* 0x0000000504097c12 */ /* 0x004fca000f8e3cff */
[----:B0-----:R0:W-:Y:S01]  /*0160*/  STG.E.U16 desc[UR6][R6.64], R9 ;  /* 0x0000000906007986 */ /* 0x0011e2000c101506 */
[----:B------:R-:W-:Y:S05]  /*0170*/  @P0 BRA `(.L_x_1829) ;  /* 0x0000000000400947 */ /* 0x000fea0003800000 */
[----:B------:R-:W1:Y:S02]  /*0180*/  LDC.64 R4, c[0x0][0x588] ;  /* 0x00016200ff047b82 */ /* 0x000e640000000a00 */
[----:B-1----:R-:W2:Y:S06]  /*0190*/  LDG.E.U16 R4, desc[UR6][R4.64] ;  /* 0x0000000604047981 */ /* 0x002eac000c1e1500 */
[----:B0-----:R-:W0:Y:S01]  /*01a0*/  LDC.64 R6, c[0x0][0x580] ;  /* 0x00016000ff067b82 */ /* 0x001e220000000a00 */
[----:B------:R-:W-:Y:S02]  /*01b0*/  IADD3 R3, PT, PT, R3, 0x80, RZ ;  /* 0x0000008003037810 */ /* 0x000fe40007ffe0ff */
[----:B--2---:R-:W-:-:S05]  /*01c0*/  LOP3.LUT R9, R4, UR5, RZ, 0x3c, !PT ;  /* 0x0000000504097c12 */ /* 0x004fca000f8e3cff */
[----:B0-----:R0:W-:Y:S02]  /*01d0*/  STG.E.U16 desc[UR6][R6.64], R9 ;  /* 0x0000000906007986 */ /* 0x0011e4000c101506 */
.L_x_1828:
[----:B------:R-:W-:-:S13]  /*01e0*/  ISETP.GE.AND P0, PT, R3, UR4, PT ;  /* 0x0000000403007c0c */ /* 0x000fda000bf06270 */
[----:B------:R-:W-:Y:S05]  /*01f0*/  @P0 BREAK.RELIABLE B1 ;  /* 0x0000000000010942 */ /* 0x000fea0003800100 */
[----:B------:R-:W-:Y:S05]  /*0200*/  @P0 BRA `(.L_x_1829) ;  /* 0x00000000001c0947 */ /* 0x000fea0003800000 */
[----:B------:R-:W-:Y:S05]  /*0210*/  BSYNC.RELIABLE B1 ;  /* 0x0000000000017941 */ /* 0x000fea0003800100 */
.L_x_1827:
[----:B------:R-:W1:Y:S02]  /*0220*/  LDC.64 R4, c[0x0][0x588] ;  /* 0x00016200ff047b82 */ /* 0x000e640000000a00 */
[----:B-1----:R-:W2:Y:S06]  /*0230*/  LDG.E.U16 R4, desc[UR6][R4.64] ;  /* 0x0000000604047981 */ /* 0x002eac000c1e1500 */
[----:B0-----:R-:W0:Y:S01]  /*0240*/  LDC.64 R6, c[0x0][0x580] ;  /* 0x00016000ff067b82 */ /* 0x001e220000000a00 */
[----:B------:R-:W-:Y:S02]  /*0250*/  IADD3 R3, PT, PT, R3, 0x80, RZ ;  /* 0x0000008003037810 */ /* 0x000fe40007ffe0ff */
[----:B--2---:R-:W-:-:S05]  /*0260*/  LOP3.LUT R9, R4, UR5, RZ, 0x3c, !PT ;  /* 0x0000000504097c12 */ /* 0x004fca000f8e3cff */
[----:B0-----:R1:W-:Y:S02]  /*0270*/  STG.E.U16 desc[UR6][R6.64], R9 ;  /* 0x0000000906007986 */ /* 0x0013e4000c101506 */
.L_x_1829:
[----:B------:R-:W-:Y:S05]  /*0280*/  BSYNC.RECONVERGENT B0 ;  /* 0x0000000000007941 */ /* 0x000fea0003800200 */
.L_x_1826:
[----:B------:R-:W-:Y:S05]  /*0290*/  WARPSYNC.ALL ;  /* 0x0000000000007948 */ /* 0x000fea0003800000 */
[----:B------:R-:W-:-:S13]  /*02a0*/  ISETP.GE.AND P0, PT, R3, UR4, PT ;  /* 0x0000000403007c0c */ /* 0x000fda000bf06270 */
[----:B------:R-:W-:Y:S05]  /*02b0*/  @P0 EXIT ;  /* 0x000000000000094d */ /* 0x000fea0003800000 */
[----:B------:R-:W2:Y:S02]  /*02c0*/  LDC.64 R2, c[0x0][0x588] ;  /* 0x00016200ff027b82 */ /* 0x000ea40000000a00 */
[----:B--2---:R-:W0:Y:S06]  /*02d0*/  LDG.E.U16 R2, desc[UR6][R2.64] ;  /* 0x0000000602027981 */ /* 0x004e2c000c1e1500 */
[----:B------:R-:W2:Y:S01]  /*02e0*/  LDC.64 R4, c[0x0][0x580] ;  /* 0x00016000ff047b82 */ /* 0x000ea20000000a00 */
[----:B01----:R-:W-:-:S05]  /*02f0*/  LOP3.LUT R7, R2, UR5, RZ, 0x3c, !PT ;  /* 0x0000000502077c12 */ /* 0x003fca000f8e3cff */
[----:B--2---:R-:W-:Y:S01]  /*0300*/  STG.E.U16 desc[UR6][R4.64], R7 ;  /* 0x0000000704007986 */ /* 0x004fe2000c101506 */
[----:B------:R-:W-:Y:S05]  /*0310*/  EXIT ;  /* 0x000000000000794d */ /* 0x000fea0003800000 */
.L_x_1825:
        /* <DEDUP_REMOVED lines=287> */
[----:B------:R-:W-:Y:S01]  /*1510*/  HFMA2 R6, -RZ, RZ, 0, 0 ;  /* 0x00000000ff067431 */ /* 0x000fe200000001ff */
[----:B------:R-:W1:Y:S10]  /*1520*/  LDCU UR8, c[0x0][0x4a8] ;  /* 0x00009500ff0877ac */ /* 0x000e740008000800 */
[----:B------:R-:W2:Y:S01]  /*1530*/  @P0 LDC.64 R14, c[0x0][0x4b0] ;  /* 0x00012c00ff0e0b82 */ /* 0x000ea20000000a00 */
[----:B0-----:R-:W-:-:S07]  /*1540*/  IMAD.HI.U32 R10, R7, UR11, R6 ;  /* 0x0000000b070a7c27 */ /* 0x001fce000f8e0006 */
[----:B------:R-:W0:Y:S01]  /*1550*/  @P0 LDC R17, c[0x0][0x4ac] ;  /* 0x00012b00ff110b82 */ /* 0x000e220000000800 */
[----:B-1----:R-:W-:Y:S01]  /*1560*/  SHF.R.U32.HI R11, RZ, UR8, R10 ;  /* 0x00000008ff0b7c19 */ /* 0x002fe2000801160a */
[----:B------:R-:W1:Y:S01]  /*1570*/  LDCU.64 UR8, c[0x0][0x570] ;  /* 0x0000ae00ff0877ac */ /* 0x000e620008000a00 */
[----:B------:R-:W-:Y:S02]  /*1580*/  @P0 MOV R10, RZ ;  /* 0x000000ff000a0202 */ /* 0x000fe40000000f00 */
[----:B------:R-:W-:-:S03]  /*1590*/  IADD3 R13, PT, PT, -R11, RZ, RZ ;  /* 0x000000ff0b0d7210 */ /* 0x000fc60007ffe1ff */
[----:B------:R-:W3:Y:S01]  /*15a0*/  @P0 LDC.64 R8, c[0x0][0x578] ;  /* 0x00015e00ff080b82 */ /* 0x000ee20000000a00 */
[----:B--2---:R-:W-:-:S05]  /*15b0*/  @P0 IMAD.HI.U32 R6, R11, R14, R10 ;  /* 0x0000000e0b060227 */ /* 0x004fca00078e000a */
[----:B------:R-:W-:Y:S01]  /*15c0*/  @P0 SHF.R.U32.HI R10, RZ, R15, R6 ;  /* 0x0000000fff0a0219 */ /* 0x000fe20000011606 */
[----:B------:R-:W-:-:S03]  /*15d0*/  IMAD R6, R13, UR10, R7 ;  /* 0x0000000a0d067c24 */ /* 0x000fc6000f8e0207 */
[----:B------:R-:W-:Y:S01]  /*15e0*/  @P0 IADD3 R10, PT, PT, -R10, RZ, RZ ;  /* 0x000000ff0a0a0210 */ /* 0x000fe20007ffe1ff */
[C---:B-1----:R-:W-:Y:S02]  /*15f0*/  IMAD R5, R6.reuse, UR8, R5 ;  /* 0x0000000806057c24 */ /* 0x042fe4000f8e0205 */
[----:B------:R-:W-:Y:S02]  /*1600*/  IMAD R4, R6, UR9, R4 ;  /* 0x0000000906047c24 */ /* 0x000fe4000f8e0204 */
[----:B0-----:R-:W-:-:S04]  /*1610*/  @P0 IMAD R10, R10, R17, R11 ;  /* 0x000000110a0a0224 */ /* 0x001fc800078e020b */
[C---:B---3--:R-:W-:Y:S02]  /*1620*/  @P0 IMAD R5, R10.reuse, R8, R5 ;  /* 0x000000080a050224 */ /* 0x048fe400078e0205 */
[----:B------:R-:W-:-:S07]  /*1630*/  @P0 IMAD R4, R10, R9, R4 ;  /* 0x000000090a040224 */ /* 0x000fce00078e0204 */
.L_x_1833:
[----:B------:R-:W0:Y:S02]  /*1640*/  LDCU.128 UR8, c[0x0][0x580] ;  /* 0x0000b000ff0877ac */ /* 0x000e240008000c00 */
[----:B0-----:R-:W-:-:S04]  /*1650*/  IADD3 R6, P0, PT, R4, UR10, RZ ;  /* 0x0000000a04067c10 */ /* 0x001fc8000ff1e0ff */
[----:B------:R-:W-:-:S05]  /*1660*/  IADD3.X R7, PT, PT, RZ, UR11, RZ, P0, !PT ;  /* 0x0000000bff077c10 */ /* 0x000fca00087fe4ff */
[----:B------:R-:W2:Y:S01]  /*1670*/  LDG.E.U16 R6, desc[UR6][R6.64] ;  /* 0x0000000606067981 */ /* 0x000ea2000c1e1500 */
[----:B------:R-:W-:Y:S02]  /*1680*/  IADD3 R4, P0, PT, R5, UR8, RZ ;  /* 0x0000000805047c10 */ /* 0x000fe4000ff1e0ff */
[----:B------:R-:W-:Y:S02]  /*1690*/  IADD3 R3, PT, PT, R3, 0x80, RZ ;  /* 0x0000008003037810 */ /* 0x000fe40007ffe0ff */
[----:B------:R-:W-:Y:S02]  /*16a0*/  IADD3.X R5, PT, PT, RZ, UR9, RZ, P0, !PT ;  /* 0x00000009ff057c10 */ /* 0x000fe400087fe4ff */
[----:B------:R-:W-:-:S13]  /*16b0*/  ISETP.GE.AND P0, PT, R3, UR4, PT ;  /* 0x0000000403007c0c */ /* 0x000fda000bf06270 */
[----:B------:R-:W-:Y:S05]  /*16c0*/  @P0 BREAK.RELIABLE B1 ;  /* 0x0000000000010942 */ /* 0x000fea0003800100 */
[----:B--2---:R-:W-:-:S05]  /*16d0*/  LOP3.LUT R9, R6, UR5, RZ, 0x3c, !PT ;  /* 0x0000000506097c12 */ /* 0x004fca000f8e3cff */
[----:B------:R0:W-:Y:S01]  /*16e0*/  STG.E.U16 desc[UR6][R4.64], R9 ;  /* 0x0000000904007986 */ /* 0x0001e2000c101506 */
        /* <DEDUP_REMOVED lines=292> */
[----:B------:R-:W-:-:S04]  /*2930*/  IMAD R6, R13, UR10, R7 ;  /* 0x0000000a0d067c24 */ /* 0x000fc8000f8e0207 */
[----:B------:R-:W-:Y:S02]  /*2940*/  @P0 IMAD.MOV R10, RZ, RZ, -R10 ;  /* 0x000000ffff0a0224 */ /* 0x000fe400078e0a0a */
[C---:B-1----:R-:W-:Y:S02]  /*2950*/  IMAD R5, R6.reuse, UR8, R5 ;  /* 0x0000000806057c24 */ /* 0x042fe4000f8e0205 */
[----:B0-----:R-:W-:Y:S02]  /*2960*/  @P0 IMAD R10, R17, R10, R11 ;  /* 0x0000000a110a0224 */ /* 0x001fe400078e020b */
[----:B------:R-:W-:Y:S02]  /*2970*/  IMAD R4, R6, UR9, R4 ;  /* 0x0000000906047c24 */ /* 0x000fe4000f8e0204 */
[C---:B---3--:R-:W-:Y:S02]  /*2980*/  @P0 IMAD R5, R10.reuse, R8, R5 ;  /* 0x000000080a050224 */ /* 0x048fe400078e0205 */
[----:B------:R-:W-:-:S07]  /*2990*/  @P0 IMAD R4, R10, R9, R4 ;  /* 0x000000090a040224 */ /* 0x000fce00078e0204 */
.L_x_1835:
[----:B------:R-:W0:Y:S02]  /*29a0*/  LDCU.128 UR8, c[0x0][0x580] ;  /* 0x0000b000ff0877ac */ /* 0x000e240008000c00 */
[----:B0-----:R-:W-:-:S04]  /*29b0*/  IADD3 R6, P0, PT, R4, UR10, RZ ;  /* 0x0000000a04067c10 */ /* 0x001fc8000ff1e0ff */
[----:B------:R-:W-:-:S05]  /*29c0*/  IADD3.X R7, PT, PT, RZ, UR11, RZ, P0, !PT ;  /* 0x0000000bff077c10 */ /* 0x000fca00087fe4ff */
[----:B------:R-:W2:Y:S01]  /*29d0*/  LDG.E.U16 R6, desc[UR6][R6.64] ;  /* 0x0000000606067981 */ /* 0x000ea2000c1e1500 */
[----:B------:R-:W-:Y:S02]  /*29e0*/  IADD3 R4, P0, PT, R5, UR8, RZ ;  /* 0x0000000805047c10 */ /* 0x000fe4000ff1e0ff */
[----:B------:R-:W-:Y:S02]  /*29f0*/  IADD3 R3, PT, PT, R3, 0x80, RZ ;  /* 0x0000008003037810 */ /* 0x000fe40007ffe0ff */
[----:B------:R-:W-:Y:S02]  /*2a00*/  IADD3.X R5, PT, PT, RZ, UR9, RZ, P0, !PT ;  /* 0x00000009ff057c10 */ /* 0x000fe400087fe4ff */
[----:B--2---:R-:W-:-:S05]  /*2a10*/  LOP3.LUT R9, R6, UR5, RZ, 0x3c, !PT ;  /* 0x0000000506097c12 */ /* 0x004fca000f8e3cff */
[----:B------:R0:W-:Y:S02]  /*2a20*/  STG.E.U16 desc[UR6][R4.64], R9 ;  /* 0x0000000904007986 */ /* 0x0001e4000c101506 */
.L_x_1832:
[----:B------:R-:W-:-:S13]  /*2a30*/  ISETP.GE.AND P0, PT, R3, UR4, PT ;  /* 0x0000000403007c0c */ /* 0x000fda000bf06270 */
[----:B------:R-:W-:Y:S05]  /*2a40*/  @P0 BREAK.RELIABLE B1 ;  /* 0x0000000000010942 */ /* 0x000fea0003800100 */
[----:B------:R-:W-:Y:S05]  /*2a50*/  @P0 BRA `(.L_x_1834) ;  /* 0x0000001000d00947 */ /* 0x000fea0003800000 */
[----:B------:R-:W-:Y:S05]  /*2a60*/  BSYNC.RELIABLE B1 ;  /* 0x0000000000017941 */ /* 0x000fea0003800100 */
.L_x_1831:
[----:B------:R-:W1:Y:S01]  /*2a70*/  LDCU.64 UR8, c[0x0][0x390] ;  /* 0x00007200ff0877ac */ /* 0x000e620008000a00 */
[----:B0-----:R-:W-:Y:S02]  /*2a80*/  MOV R4, RZ ;  /* 0x000000ff00047202 */ /* 0x001fe40000000f00 */
[----:B------:R-:W-:Y:S01]  /*2a90*/  MOV R5, R3 ;  /* 0x0000000300057202 */ /* 0x000fe20000000f00 */
[----:B------:R-:W0:Y:S01]  /*2aa0*/  LDCU UR10, c[0x0][0x38c] ;  /* 0x00007180ff0a77ac */ /* 0x000e220008000800 */
[----:B------:R-:W-:Y:S01]  /*2ab0*/  ISETP.NE.AND P0, PT, R2, RZ, PT ;  /* 0x000000ff0200720c */ /* 0x000fe20003f05270 */
        /* <DEDUP_REMOVED lines=293> */
.L_x_1836:
        /* <DEDUP_REMOVED lines=9> */
.L_x_1834:
[----:B------:R-:W-:Y:S05]  /*3da0*/  BSYNC.RECONVERGENT B0 ;  /* 0x0000000000007941 */ /* 0x000fea0003800200 */
.L_x_1830:
        /* <DEDUP_REMOVED lines=10> */
[----:B------:R-:W-:-:S05]  /*3e50*/  SHF.R.U32.HI R5, RZ, UR9, R4 ;  /* 0x00000009ff057c19 */ /* 0x000fca0008011604 */
[----:B------:R-:W-:-:S04]  /*3e60*/  IMAD.MOV R6, RZ, RZ, -R5 ;  /* 0x000000ffff067224 */ /* 0x000fc800078e0a05 */
        /* <DEDUP_REMOVED lines=289> */
.L_x_1837:
[----:B------:R-:W0:Y:S02]  /*5080*/  LDCU.128 UR8, c[0x0][0x580] ;  /* 0x0000b000ff0877ac */ /* 0x000e240008000c00 */
[----:B0-----:R-:W-:-:S04]  /*5090*/  IADD3 R4, P0, PT, R2, UR10, RZ ;  /* 0x0000000a02047c10 */ /* 0x001fc8000ff1e0ff */
[----:B------:R-:W-:-:S05]  /*50a0*/  IADD3.X R5, PT, PT, RZ, UR11, RZ, P0, !PT ;  /* 0x0000000bff057c10 */ /* 0x000fca00087fe4ff */
[----:B------:R-:W2:Y:S01]  /*50b0*/  LDG.E.U16 R4, desc[UR6][R4.64] ;  /* 0x0000000604047981 */ /* 0x000ea2000c1e1500 */
[----:B------:R-:W-:-:S04]  /*50c0*/  IADD3 R2, P0, PT, R3, UR8, RZ ;  /* 0x0000000803027c10 */ /* 0x000fc8000ff1e0ff */
[----:B------:R-:W-:Y:S02]  /*50d0*/  IADD3.X R3, PT, PT, RZ, UR9, RZ, P0, !PT ;  /* 0x00000009ff037c10 */ /* 0x000fe400087fe4ff */
[----:B--2---:R-:W-:-:S05]  /*50e0*/  LOP3.LUT R7, R4, UR5, RZ, 0x3c, !PT ;  /* 0x0000000504077c12 */ /* 0x004fca000f8e3cff */
[----:B------:R-:W-:Y:S01]  /*50f0*/  STG.E.U16 desc[UR6][R2.64], R7 ;  /* 0x0000000702007986 */ /* 0x000fe2000c101506 */
[----:B------:R-:W-:Y:S05]  /*5100*/  EXIT ;  /* 0x000000000000794d */ /* 0x000fea0003800000 */
.L_x_1838:
        /* <DEDUP_REMOVED lines=15> */
.L_x_26133:


//--------------------- .text._ZN2at6native27unrolled_elementwise_kernelINS0_13AUnaryFunctorIsssNS0_17BitwiseXorFunctorIsEEEESt5arrayIPcLm2EELi4E23TrivialOffsetCalculatorILi1EjESA_NS0_6memory15LoadWithoutCastENSB_16StoreWithoutCastEEEviT_T0_T2_T3_T4_T5_ --------------------------
	.section	.text._ZN2at6native27unrolled_elementwise_kernelINS0_13AUnaryFunctorIsssNS0_17BitwiseXorFunctorIsEEEESt5arrayIPcLm2EELi4E23TrivialOffsetCalculatorILi1EjESA_NS0_6memory15LoadWithoutCastENSB_16StoreWithoutCastEEEviT_T0_T2_T3_T4_T5_,"ax",@progbits
	.align	128
        .global         _ZN2at6native27unrolled_elementwise_kernelINS0_13AUnaryFunctorIsssNS0_17BitwiseXorFunctorIsEEEESt5arrayIPcLm2EELi4E23TrivialOffsetCalculatorILi1EjESA_NS0_6memory15LoadWithoutCastENSB_16StoreWithoutCastEEEviT_T0_T2_T3_T4_T5_
        .type           _ZN2at6native27unrolled_elementwise_kernelINS0_13AUnaryFunctorIsssNS0_17BitwiseXorFunctorIsEEEESt5arrayIPcLm2EELi4E23TrivialOffsetCalculatorILi1EjESA_NS0_6memory15LoadWithoutCastENSB_16StoreWithoutCastEEEviT_T0_T2_T3_T4_T5_,@function
        .size           _ZN2at6native27unrolled_elementwise_kernelINS0_13AUnaryFunctorIsssNS0_17BitwiseXorFunctorIsEEEESt5arrayIPcLm2EELi4E23TrivialOffsetCalculatorILi1EjESA_NS0_6memory15LoadWithoutCastENSB_16StoreWithoutCastEEEviT_T0_T2_T3_T4_T5_,(.L_x_26134 - _ZN2at6native27unrolled_elementwise_kernelINS0_13AUnaryFunctorIsssNS0_17BitwiseXorFunctorIsEEEESt5arrayIPcLm2EELi4E23TrivialOffsetCalculatorILi1EjESA_NS0_6memory15LoadWithoutCastENSB_16StoreWithoutCastEEEviT_T0_T2_T3_T4_T5_)
        .other          _ZN2at6native27unrolled_elementwise_kernelINS0_13AUnaryFunctorIsssNS0_17BitwiseXorFunctorIsEEEESt5arrayIPcLm2EELi4E23TrivialOffsetCalculatorILi1EjESA_NS0_6memory15LoadWithoutCastENSB_16StoreWithoutCastEEEviT_T0_T2_T3_T4_T5_,@"STO_CUDA_ENTRY STV_DEFAULT"
_ZN2at6native27unrolled_elementwise_kernelINS0_13AUnaryFunctorIsssNS0_17BitwiseXorFunctorIsEEEESt5arrayIPcLm2EELi4E23TrivialOffsetCalculatorILi1EjESA_NS0_6memory15LoadWithoutCastENSB_16StoreWithoutCastEEEviT_T0_T2_T3_T4_T5_:
.text._ZN2at6native27unrolled_elementwise_kernelINS0_13AUnaryFunctorIsssNS0_17BitwiseXorFunctorIsEEEESt5arrayIPcLm2EELi4E23TrivialOffsetCalculatorILi1EjESA_NS0_6memory15LoadWithoutCastENSB_16StoreWithoutCastEEEviT_T0_T2_T3_T4_T5_:
[----:B------:R-:W-:Y:S01]  /*0000*/  LDC R1, c[0x0][0x37c] ;  /* 0x0000df00ff017b82 */ /* 0x000fe20000000800 */
[----:B------:R-:W0:Y:S07]  /*0010*/  S2R R0, SR_CTAID.X ;  /* 0x0000000000007919 */ /* 0x000e2e0000002500 */
[----:B------:R-:W0:Y:S01]  /*0020*/  LDC R3, c[0x0][0x380] ;  /* 0x0000e000ff037b82 */ /* 0x000e220000000800 */
[----:B------:R-:W1:Y:S01]  /*0030*/  LDCU.64 UR4, c[0x0][0x358] ;  /* 0x00006b00ff0477ac */ /* 0x000e620008000a00 */
[----:B------:R-:W-:Y:S01]  /*0040*/  PRMT R12, RZ, 0x7610, R12 ;  /* 0x00007610ff0c7816 */ /* 0x000fe2000000000c */
[----:B------:R-:W2:Y:S01]  /*0050*/  S2R R13, SR_TID.X ;  /* 0x00000000000d7919 */ /* 0x000ea20000002100 */
[----:B------:R-:W-:Y:S01]  /*0060*/  PRMT R14, RZ, 0x7610, R14 ;  /* 0x00007610ff0e7816 */ /* 0x000fe2000000000e */
[----:B0-----:R-:W-:-:S02]  /*0070*/  IMAD R2, R0, -0x200, R3 ;  /* 0xfffffe0000027824 */ /* 0x001fc400078e0203 */
[----:B--2---:R-:W-:-:S03]  /*0080*/  IMAD.MOV.U32 R3, RZ, RZ, R13 ;  /* 0x000000ffff037224 */ /* 0x004fc600078e000d */
[----:B------:R-:W-:-:S13]  /*0090*/  ISETP.GE.AND P0, PT, R13, R2, PT ;  /* 0x000000020d00720c */ /* 0x000fda0003f06270 */
[----:B------:R-:W-:Y:S01]  /*00a0*/  @!P0 VIADD R13, R3, 0x80 ;  /* 0x00000080030d8836 */ /* 0x000fe20000000000 */
[----:B------:R-:W0:Y:S01]  /*00b0*/  @!P0 LDC.64 R4, c[0x0][0x390] ;  /* 0x0000e400ff048b82 */ /* 0x000e220000000a00 */
[----:B------:R-:W-:-:S03]  /*00c0*/  @!P0 LEA R15, R0, R3, 0x9 ;  /* 0x00000003000f8211 */ /* 0x000fc600078e48ff */
[----:B------:R-:W-:-:S13]  /*00d0*/  ISETP.GE.AND P1, PT, R13, R2, PT ;  /* 0x000000020d00720c */ /* 0x000fda0003f26270 */
[----:B------:R-:W-:Y:S01]  /*00e0*/  @!P1 IMAD R17, R0, 0x200, R13 ;  /* 0x0000020000119824 */ /* 0x000fe200078e020d */
[----:B------:R-:W-:Y:S01]  /*00f0*/  @!P1 IADD3 R13, PT, PT, R13, 0x80, RZ ;  /* 0x000000800d0d9810 */ /* 0x000fe20007ffe0ff */
[----:B------:R-:W2:Y:S03]  /*0100*/  @!P1 LDC.64 R8, c[0x0][0x390] ;  /* 0x0000e400ff089b82 */ /* 0x000ea60000000a00 */
[----:B------:R-:W-:Y:S01]  /*0110*/  ISETP.GE.AND P3, PT, R13, R2, PT ;  /* 0x000000020d00720c */ /* 0x000fe20003f66270 */
[----:B0-----:R-:W-:Y:S01]  /*0120*/  @!P0 IMAD.WIDE.U32 R4, R15, 0x2, R4 ;  /* 0x000000020f048825 */ /* 0x001fe200078e0004 */
[----:B------:R-:W-:-:S04]  /*0130*/  PRMT R15, RZ, 0x7610, R15 ;  /* 0x00007610ff0f7816 */ /* 0x000fc8000000000f */
[----:B-1----:R-:W3:Y:S07]  /*0140*/  @!P0 LDG.E.U16 R12, desc[UR4][R4.64] ;  /* 0x00000004040c8981 */ /* 0x002eee000c1e1500 */
[----:B------:R-:W-:Y:S01]  /*0150*/  @!P3 IMAD R19, R0, 0x200, R13 ;  /* 0x000002000013b824 */ /* 0x000fe200078e020d */
[----:B------:R-:W0:Y:S01]  /*0160*/  @!P3 LDC.64 R10, c[0x0][0x390] ;  /* 0x0000e400ff0abb82 */ /* 0x000e220000000a00 */
[----:B------:R-:W-:-:S05]  /*0170*/  @!P3 VIADD R13, R13, 0x80 ;  /* 0x000000800d0db836 */ /* 0x000fca0000000000 */
[----:B------:R-:W-:Y:S01]  /*0180*/  ISETP.GE.AND P2, PT, R13, R2, PT ;  /* 0x000000020d00720c */ /* 0x000fe20003f46270 */
[----:B--2---:R-:W-:-:S12]  /*0190*/  @!P1 IMAD.WIDE.U32 R8, R17, 0x2, R8 ;  /* 0x0000000211089825 */ /* 0x004fd800078e0008 */
[----:B------:R-:W1:Y:S01]  /*01a0*/  @!P2 LDC.64 R6, c[0x0][0x390] ;  /* 0x0000e400ff06ab82 */ /* 0x000e620000000a00 */
[----:B------:R-:W-:Y:S02]  /*01b0*/  @!P2 IMAD R13, R0, 0x200, R13 ;  /* 0x00000200000da824 */ /* 0x000fe400078e020d */
[----:B0-----:R-:W-:-:S05]  /*01c0*/  @!P3 IMAD.WIDE.U32 R10, R19, 0x2, R10 ;  /* 0x00000002130ab825 */ /* 0x001fca00078e000a */
[----:B------:R-:W2:Y:S01]  /*01d0*/  @!P3 LDG.E.U16 R14, desc[UR4][R10.64] ;  /* 0x000000040a0eb981 */ /* 0x000ea2000c1e1500 */
[----:B-1----:R-:W-:Y:S01]  /*01e0*/  @!P2 IMAD.WIDE.U32 R6, R13, 0x2, R6 ;  /* 0x000000020d06a825 */ /* 0x002fe200078e0006 */
[----:B------:R-:W-:-:S04]  /*01f0*/  PRMT R13, RZ, 0x7610, R13 ;  /* 0x00007610ff0d7816 */ /* 0x000fc8000000000d */
[----:B------:R-:W4:Y:S04]  /*0200*/  @!P2 LDG.E.U16 R15, desc[UR4][R6.64] ;  /* 0x00000004060fa981 */ /* 0x000f28000c1e1500 */
[----:B------:R-:W5:Y:S01]  /*0210*/  @!P1 LDG.E.U16 R13, desc[UR4][R8.64] ;  /* 0x00000004080d9981 */ /* 0x000f62000c1e1500 */
[----:B------:R-:W3:Y:S01]  /*0220*/  LDCU.U16 UR6, c[0x0][0x386] ;  /* 0x000070c0ff0677ac */ /* 0x000ee20008000400 */
[----:B------:R-:W-:Y:S01]  /*0230*/  ISETP.GE.AND P0, PT, R3, R2, PT ;  /* 0x000000020300720c */ /* 0x000fe20003f06270 */
[----:B------:R-:W-:Y:S04]  /*0240*/  BSSY.RECONVERGENT B0, `(.L_x_1839) ;  /* 0x000001b000007945 */ /* 0x000fe80003800200 */
[----:B------:R-:W-:Y:S01]  /*0250*/  BSSY.RELIABLE B1, `(.L_x_1840) ;  /* 0x0000013000017945 */ /* 0x000fe20003800100 */
[----:B---3--:R-:W-:-:S02]  /*0260*/  LOP3.LUT R17, R12, UR6, RZ, 0x3c, !PT ;  /* 0x000000060c117c12 */ /* 0x008fc4000f8e3cff */
[----:B--2---:R-:W-:Y:S02]  /*0270*/  LOP3.LUT R19, R14, UR6, RZ, 0x3c, !PT ;  /* 0x000000060e137c12 */ /* 0x004fe4000f8e3cff */
[----:B----4-:R-:W-:Y:S02]  /*0280*/  LOP3.LUT R15, R15, UR6, RZ, 0x3c, !PT ;  /* 0x000000060f0f7c12 */ /* 0x010fe4000f8e3cff */
[----:B-----5:R-:W-:Y:S01]  /*0290*/  LOP3.LUT R13, R13, UR6, RZ, 0x3c, !PT ;  /* 0x000000060d0d7c12 */ /* 0x020fe2000f8e3cff */
[----:B------:R-:W-:Y:S06]  /*02a0*/  @P0 BRA `(.L_x_1841) ;  /* 0x0000000000340947 */ /* 0x000fec0003800000 */
[----:B------:R-:W0:Y:S01]  /*02b0*/  LDC.64 R4, c[0x0][0x388] ;  /* 0x0000e200ff047b82 */ /* 0x000e220000000a00 */
[----:B------:R-:W-:Y:S01]  /*02c0*/  IMAD R7, R0, 0x200, R3 ;  /* 0x0000020000077824 */ /* 0x000fe200078e0203 */
[----:B------:R-:W-:-:S04]  /*02d0*/  IADD3 R3, PT, PT, R3, 0x80, RZ ;  /* 0x0000008003037810 */ /* 0x000fc80007ffe0ff */
[----:B------:R-:W-:-:S13]  /*02e0*/  ISETP.GE.AND P0, PT, R3, R2, PT ;  /* 0x000000020300720c */ /* 0x000fda0003f06270 */
[----:B------:R-:W-:Y:S05]  /*02f0*/  @P0 BREAK.RELIABLE B1 ;  /* 0x0000000000010942 */ /* 0x000fea0003800100 */
[----:B0-----:R-:W-:-:S05]  /*0300*/  IMAD.WIDE.U32 R4, R7, 0x2, R4 ;  /* 0x0000000207047825 */ /* 0x001fca00078e0004 */
[----:B------:R0:W-:Y:S01]  /*0310*/  STG.E.U16 desc[UR4][R4.64], R17 ;  /* 0x0000001104007986 */ /* 0x0001e2000c101504 */
[----:B------:R-:W-:Y:S05]  /*0320*/  @P0 BRA `(.L_x_1842) ;  /* 0x0000000000300947 */ /* 0x000fea0003800000 */
[----:B0-----:R-:W0:Y:S01]  /*0330*/  LDC.64 R4, c[0x0][0x388] ;  /* 0x0000e200ff047b82 */ /* 0x001e220000000a00 */
[----:B------:R-:W-:Y:S02]  /*0340*/  IMAD R7, R0, 0x200, R3 ;  /* 0x0000020000077824 */ /* 0x000fe400078e0203 */
[----:B------:R-:W-:Y:S02]  /*0350*/  VIADD R3, R3, 0x80 ;  /* 0x0000008003037836 */ /* 0x000fe40000000000 */
[----:B0-----:R-:W-:-:S05]  /*0360*/  IMAD.WIDE.U32 R4, R7, 0x2, R4 ;  /* 0x0000000207047825 */ /* 0x001fca00078e0004 */
[----:B------:R0:W-:Y:S02]  /*0370*/  STG.E.U16 desc[UR4][R4.64], R13 ;  /* 0x0000000d04007986 */ /* 0x0001e4000c101504 */
.L_x_1841:
[----:B------:R-:W-:Y:S05]  /*0380*/  BSYNC.RELIABLE B1 ;  /* 0x0000000000017941 */ /* 0x000fea0003800100 */
.L_x_1840:
[----:B------:R-:W-:-:S13]  /*0390*/  ISETP.GE.AND P0, PT, R3, R2, PT ;  /* 0x000000020300720c */ /* 0x000fda0003f06270 */
[----:B0-----:R-:W0:Y:S01]  /*03a0*/  @!P0 LDC.64 R4, c[0x0][0x388] ;  /* 0x0000e200ff048b82 */ /* 0x001e220000000a00 */
[----:B------:R-:W-:Y:S01]  /*03b0*/  @!P0 LEA R7, R0, R3, 0x9 ;  /* 0x0000000300078211 */ /* 0x000fe200078e48ff */
[----:B------:R-:W-:-:S04]  /*03c0*/  @!P0 VIADD R3, R3, 0x80 ;  /* 0x0000008003038836 */ /* 0x000fc80000000000 */
[----:B0-----:R-:W-:-:S05]  /*03d0*/  @!P0 IMAD.WIDE.U32 R4, R7, 0x2, R4 ;  /* 0x0000000207048825 */ /* 0x001fca00078e0004 */
[----:B------:R1:W-:Y:S02]  /*03e0*/  @!P0 STG.E.U16 desc[UR4][R4.64], R19 ;  /* 0x0000001304008986 */ /* 0x0003e4000c101504 */
.L_x_1842:
[----:B------:R-:W-:Y:S05]  /*03f0*/  BSYNC.RECONVERGENT B0 ;  /* 0x0000000000007941 */ /* 0x000fea0003800200 */
.L_x_1839:
[----:B------:R-:W-:Y:S05]  /*0400*/  WARPSYNC.ALL ;  /* 0x0000000000007948 */ /* 0x000fea0003800000 */
[----:B------:R-:W-:-:S13]  /*0410*/  ISETP.GE.AND P0, PT, R3, R2, PT ;  /* 0x000000020300720c */ /* 0x000fda0003f06270 */
[----:B------:R-:W-:Y:S05]  /*0420*/  @P0 EXIT ;  /* 0x000000000000094d */ /* 0x000fea0003800000 */
[----:B01----:R-:W0:Y:S01]  /*0430*/  LDC.64 R4, c[0x0][0x388] ;  /* 0x0000e200ff047b82 */ /* 0x003e220000000a00 */
[----:B------:R-:W-:-:S05]  /*0440*/  LEA R3, R0, R3, 0x9 ;  /* 0x0000000300037211 */ /* 0x000fca00078e48ff */
[----:B0-----:R-:W-:-:S05]  /*0450*/  IMAD.WIDE.U32 R2, R3, 0x2, R4 ;  /* 0x0000000203027825 */ /* 0x001fca00078e0004 */
[----:B------:R-:W-:Y:S01]  /*0460*/  STG.E.U16 desc[UR4][R2.64], R15 ;  /* 0x0000000f02007986 */ /* 0x000fe2000c101504 */
[----:B------:R-:W-:Y:S05]  /*0470*/  EXIT ;  /* 0x000000000000794d */ /* 0x000fea0003800000 */
.L_x_1843:
        /* <DEDUP_REMOVED lines=16> */
.L_x_26134:


//--------------------- .text._ZN2at6native29vectorized_elementwise_kernelILi2ENS0_13AUnaryFunctorIsssNS0_17BitwiseXorFunctorIsEEEESt5arrayIPcLm2EEEEviT0_T1_ --------------------------
	.section	.text._ZN2at6native29vectorized_elementwise_kernelILi2ENS0_13AUnaryFunctorIsssNS0_17BitwiseXorFunctorIsEEEESt5arrayIPcLm2EEEEviT0_T1_,"ax",@progbits
	.align	128
        .global         _ZN2at6native29vectorized_elementwise_kernelILi2ENS0_13AUnaryFunctorIsssNS0_17BitwiseXorFunctorIsEEEESt5arrayIPcLm2EEEEviT0_T1_
        .type           _ZN2at6native29vectorized_elementwise_kernelILi2ENS0_13AUnaryFunctorIsssNS0_17BitwiseXorFunctorIsEEEESt5arrayIPcLm2EEEEviT0_T1_,@function
        .size           _ZN2at6native29vectorized_elementwise_kernelILi2ENS0_13AUnaryFunctorIsssNS0_17BitwiseXorFunctorIsEEEESt5arrayIPcLm2EEEEviT0_T1_,(.L_x_26135 - _ZN2at6native29vectorized_elementwise_kernelILi2ENS0_13AUnaryFunctorIsssNS0_17BitwiseXorFunctorIsEEEESt5arrayIPcLm2EEEEviT0_T1_)
        .other          _ZN2at6native29vectorized_elementwise_kernelILi2ENS0_13AUnaryFunctorIsssNS0_17BitwiseXorFunctorIsEEEESt5arrayIPcLm2EEEEviT0_T1_,@"STO_CUDA_ENTRY STV_DEFAULT"
_ZN2at6native29vectorized_elementwise_kernelILi2ENS0_13AUnaryFunctorIsssNS0_17BitwiseXorFunctorIsEEEESt5arrayIPcLm2EEEEviT0_T1_:
.text._ZN2at6native29vectorized_elementwise_kernelILi2ENS0_13AUnaryFunctorIsssNS0_17BitwiseXorFunctorIsEEEESt5arrayIPcLm2EEEEviT0_T1_:
[----:B------:R-:W-:Y:S01]  /*0000*/  LDC R1, c[0x0][0x37c] ;  /* 0x0000df00ff017b82 */ /* 0x000fe20000000800 */
[----:B------:R-:W0:Y:S01]  /*0010*/  S2R R0, SR_CTAID.X ;  /* 0x0000000000007919 */ /* 0x000e220000002500 */
[----:B------:R-:W1:Y:S01]  /*0020*/  LDCU UR5, c[0x0][0x380] ;  /* 0x00007000ff0577ac */ /* 0x000e620008000800 */
[----:B------:R-:W2:Y:S01]  /*0030*/  LDCU.64 UR6, c[0x0][0x358] ;  /* 0x00006b00ff0677ac */ /* 0x000ea20008000a00 */
[----:B------:R-:W3:Y:S01]  /*0040*/  LDCU.U16 UR4, c[0x0][0x386] ;  /* 0x000070c0ff0477ac */ /* 0x000ee20008000400 */
[----:B0-----:R-:W-:-:S05]  /*0050*/  IMAD.SHL.U32 R0, R0, 0x400, RZ ;  /* 0x0000040000007824 */ /* 0x001fca00078e00ff */
[----:B-1----:R-:W-:-:S04]  /*0060*/  IADD3 R16, PT, PT, -R0, UR5, RZ ;  /* 0x0000000500107c10 */ /* 0x002fc8000fffe1ff */
[----:B------:R-:W-:-:S13]  /*0070*/  ISETP.GT.U32.AND P0, PT, R16, 0x3ff, PT ;  /* 0x000003ff1000780c */ /* 0x000fda0003f04070 */
[----:B--23--:R-:W-:Y:S05]  /*0080*/  @P0 BRA `(.L_x_1844) ;  /* 0x0000000400f80947 */ /* 0x00cfea0003800000 */
[----:B------:R-:W0:Y:S01]  /*0090*/  S2R R25, SR_TID.X ;  /* 0x0000000000197919 */ /* 0x000e220000002100 */
[----:B------:R-:W-:Y:S02]  /*00a0*/  PRMT R18, RZ, 0x7610, R18 ;  /* 0x00007610ff127816 */ /* 0x000fe40000000012 */
[----:B0-----:R-:W-:Y:S01]  /*00b0*/  ISETP.GE.U32.AND P6, PT, R25, R16, PT ;  /* 0x000000101900720c */ /* 0x001fe20003fc6070 */
[----:B------:R-:W-:-:S12]  /*00c0*/  IMAD.MOV.U32 R17, RZ, RZ, R25 ;  /* 0x000000ffff117224 */ /* 0x000fd800078e0019 */
[----:B------:R-:W-:Y:S01]  /*00d0*/  @!P6 VIADD R25, R17, 0x80 ;  /* 0x000000801119e836 */ /* 0x000fe20000000000 */
[----:B------:R-:W0:Y:S01]  /*00e0*/  @!P6 LDC.64 R2, c[0x0][0x390] ;  /* 0x0000e400ff02eb82 */ /* 0x000e220000000a00 */
[----:B------:R-:W-:-:S03]  /*00f0*/  @!P6 IMAD.IADD R5, R0, 0x1, R17 ;  /* 0x000000010005e824 */ /* 0x000fc600078e0211 */
[----:B------:R-:W-:-:S13]  /*0100*/  ISETP.GE.U32.AND P5, PT, R25, R16, PT ;  /* 0x000000101900720c */ /* 0x000fda0003fa6070 */
[----:B------:R-:W-:Y:S01]  /*0110*/  @!P5 IMAD.IADD R20, R0, 0x1, R25 ;  /* 0x000000010014d824 */ /* 0x000fe200078e0219 */
[----:B------:R-:W1:Y:S01]  /*0120*/  @!P5 LDC.64 R14, c[0x0][0x390] ;  /* 0x0000e400ff0edb82 */ /* 0x000e620000000a00 */
[----:B------:R-:W-:-:S05]  /*0130*/  @!P5 VIADD R25, R25, 0x80 ;  /* 0x000000801919d836 */ /* 0x000fca0000000000 */
[----:B------:R-:W-:Y:S01]  /*0140*/  ISETP.GE.U32.AND P4, PT, R25, R16, PT ;  /* 0x000000101900720c */ /* 0x000fe20003f86070 */
[----:B0-----:R-:W-:-:S05]  /*0150*/  @!P6 IMAD.WIDE.U32 R2, R5, 0x2, R2 ;  /* 0x000000020502e825 */ /* 0x001fca00078e0002 */
[----:B------:R0:W2:Y:S07]  /*0160*/  @!P6 LDG.E.U16 R18, desc[UR6][R2.64] ;  /* 0x000000060212e981 */ /* 0x0000ae000c1e1500 */
[----:B------:R-:W-:Y:S01]  /*0170*/  @!P4 IMAD.IADD R29, R0, 0x1, R25 ;  /* 0x00000001001dc824 */ /* 0x000fe200078e0219 */
[----:B------:R-:W3:Y:S01]  /*0180*/  @!P4 LDC.64 R12, c[0x0][0x390] ;  /* 0x0000e400ff0ccb82 */ /* 0x000ee20000000a00 */
[----:B------:R-:W-:-:S05]  /*0190*/  @!P4 VIADD R25, R25, 0x80 ;  /* 0x000000801919c836 */ /* 0x000fca0000000000 */
[----:B------:R-:W-:-:S13]  /*01a0*/  ISETP.GE.U32.AND P3, PT, R25, R16, PT ;  /* 0x000000101900720c */ /* 0x000fda0003f66070 */
[----:B------:R-:W-:Y:S01]  /*01b0*/  @!P3 IMAD.IADD R27, R0, 0x1, R25 ;  /* 0x00000001001bb824 */ /* 0x000fe200078e0219 */
[----:B0-----:R-:W0:Y:S01]  /*01c0*/  @!P3 LDC.64 R2, c[0x0][0x390] ;  /* 0x0000e400ff02bb82 */ /* 0x001e220000000a00 */
[----:B------:R-:W-:-:S05]  /*01d0*/  @!P3 VIADD R25, R25, 0x80 ;  /* 0x000000801919b836 */ /* 0x000fca0000000000 */
[----:B------:R-:W-:-:S13]  /*01e0*/  ISETP.GE.U32.AND P2, PT, R25, R16, PT ;  /* 0x000000101900720c */ /* 0x000fda0003f46070 */
[----:B------:R-:W-:Y:S01]  /*01f0*/  @!P2 IMAD.IADD R23, R0, 0x1, R25 ;  /* 0x000000010017a824 */ /* 0x000fe200078e0219 */
[----:B------:R-:W4:Y:S01]  /*0200*/  @!P2 LDC.64 R4, c[0x0][0x390] ;  /* 0x0000e400ff04ab82 */ /* 0x000f220000000a00 */
[----:B------:R-:W-:-:S05]  /*0210*/  @!P2 VIADD R25, R25, 0x80 ;  /* 0x000000801919a836 */ /* 0x000fca0000000000 */
[----:B------:R-:W-:-:S13]  /*0220*/  ISETP.GE.U32.AND P1, PT, R25, R16, PT ;  /* 0x000000101900720c */ /* 0x000fda0003f26070 */
[----:B------:R-:W-:Y:S01]  /*0230*/  @!P1 IMAD.IADD R21, R0, 0x1, R25 ;  /* 0x0000000100159824 */ /* 0x000fe200078e0219 */
[----:B------:R-:W5:Y:S01]  /*0240*/  @!P1 LDC.64 R6, c[0x0][0x390] ;  /* 0x0000e400ff069b82 */ /* 0x000f620000000a00 */
[----:B------:R-:W-:-:S05]  /*0250*/  @!P1 VIADD R25, R25, 0x80 ;  /* 0x0000008019199836 */ /* 0x000fca0000000000 */
[----:B------:R-:W-:-:S13]  /*0260*/  ISETP.GE.U32.AND P0, PT, R25, R16, PT ;  /* 0x000000101900720c */ /* 0x000fda0003f06070 */
[----:B------:R-:W-:Y:S01]  /*0270*/  @!P0 IMAD.IADD R19, R0, 0x1, R25 ;  /* 0x0000000100138824 */ /* 0x000fe200078e0219 */
[----:B------:R-:W0:Y:S01]  /*0280*/  @!P0 LDC.64 R8, c[0x0][0x390] ;  /* 0x0000e400ff088b82 */ /* 0x000e220000000a00 */
[----:B------:R-:W-:-:S05]  /*0290*/  @!P0 VIADD R25, R25, 0x80 ;  /* 0x0000008019198836 */ /* 0x000fca0000000000 */
[----:B------:R-:W-:-:S13]  /*02a0*/  ISETP.GE.U32.AND P6, PT, R25, R16, PT ;  /* 0x000000101900720c */ /* 0x000fda0003fc6070 */
[----:B------:R-:W4:Y:S01]  /*02b0*/  @!P6 LDC.64 R10, c[0x0][0x390] ;  /* 0x0000e400ff0aeb82 */ /* 0x000f220000000a00 */
[----:B-1----:R-:W-:Y:S01]  /*02c0*/  @!P5 IMAD.WIDE.U32 R14, R20, 0x2, R14 ;  /* 0x00000002140ed825 */ /* 0x002fe200078e000e */
[----:B------:R-:W-:Y:S02]  /*02d0*/  PRMT R20, RZ, 0x7610, R20 ;  /* 0x00007610ff147816 */ /* 0x000fe40000000014 */
[----:B------:R-:W-:Y:S01]  /*02e0*/  PRMT R22, RZ, 0x7610, R22 ;  /* 0x00007610ff167816 */ /* 0x000fe20000000016 */
[----:B---3--:R-:W-:Y:S01]  /*02f0*/  @!P4 IMAD.WIDE.U32 R12, R29, 0x2, R12 ;  /* 0x000000021d0cc825 */ /* 0x008fe200078e000c */
[----:B------:R-:W-:Y:S02]  /*0300*/  @!P6 IADD3 R29, PT, PT, R0, R25, RZ ;  /* 0x00000019001de210 */ /* 0x000fe40007ffe0ff */
[----:B------:R1:W3:Y:S01]  /*0310*/  @!P5 LDG.E.U16 R20, desc[UR6][R14.64] ;  /* 0x000000060e14d981 */ /* 0x0002e2000c1e1500 */
[----:B-----5:R-:W-:Y:S01]  /*0320*/  @!P1 IMAD.WIDE.U32 R24, R21, 0x2, R6 ;  /* 0x0000000215189825 */ /* 0x020fe200078e0006 */
[----:B------:R-:W-:-:S02]  /*0330*/  PRMT R6, RZ, 0x7610, R6 ;  /* 0x00007610ff067816 */ /* 0x000fc40000000006 */
[----:B------:R5:W3:Y:S01]  /*0340*/  @!P4 LDG.E.U16 R22, desc[UR6][R12.64] ;  /* 0x000000060c16c981 */ /* 0x000ae2000c1e1500 */
[----:B0-----:R-:W-:Y:S01]  /*0350*/  @!P0 IMAD.WIDE.U32 R8, R19, 0x2, R8 ;  /* 0x0000000213088825 */ /* 0x001fe200078e0008 */
[----:B------:R-:W-:Y:S02]  /*0360*/  PRMT R7, RZ, 0x7610, R7 ;  /* 0x00007610ff077816 */ /* 0x000fe40000000007 */
[----:B------:R-:W-:Y:S01]  /*0370*/  PRMT R19, RZ, 0x7610, R19 ;  /* 0x00007610ff137816 */ /* 0x000fe20000000013 */
[----:B------:R-:W-:Y:S01]  /*0380*/  @!P3 IMAD.WIDE.U32 R2, R27, 0x2, R2 ;  /* 0x000000021b02b825 */ /* 0x000fe200078e0002 */
[----:B-1----:R-:W-:-:S03]  /*0390*/  PRMT R14, RZ, 0x7610, R14 ;  /* 0x00007610ff0e7816 */ /* 0x002fc6000000000e */
[----:B----4-:R-:W-:Y:S01]  /*03a0*/  @!P2 IMAD.WIDE.U32 R4, R23, 0x2, R4 ;  /* 0x000000021704a825 */ /* 0x010fe200078e0004 */
[----:B-----5:R-:W-:Y:S01]  /*03b0*/  PRMT R13, RZ, 0x7610, R13 ;  /* 0x00007610ff0d7816 */ /* 0x020fe2000000000d */
[----:B------:R-:W4:Y:S02]  /*03c0*/  @!P3 LDG.E.U16 R6, desc[UR6][R2.64] ;  /* 0x000000060206b981 */ /* 0x000f24000c1e1500 */
[----:B------:R-:W-:Y:S02]  /*03d0*/  @!P6 IMAD.WIDE.U32 R10, R29, 0x2, R10 ;  /* 0x000000021d0ae825 */ /* 0x000fe400078e000a */
[----:B------:R-:W5:Y:S04]  /*03e0*/  @!P2 LDG.E.U16 R7, desc[UR6][R4.64] ;  /* 0x000000060407a981 */ /* 0x000f68000c1e1500 */
[----:B------:R-:W5:Y:S04]  /*03f0*/  @!P1 LDG.E.U16 R19, desc[UR6][R24.64] ;  /* 0x0000000618139981 */ /* 0x000f68000c1e1500 */
[----:B------:R-:W5:Y:S04]  /*0400*/  @!P0 LDG.E.U16 R14, desc[UR6][R8.64] ;  /* 0x00000006080e8981 */ /* 0x000f68000c1e1500 */
[----:B------:R-:W5:Y:S01]  /*0410*/  @!P6 LDG.E.U16 R13, desc[UR6][R10.64] ;  /* 0x000000060a0de981 */ /* 0x000f62000c1e1500 */
[----:B------:R-:W-:Y:S01]  /*0420*/  ISETP.GE.U32.AND P0, PT, R17, R16, PT ;  /* 0x000000101100720c */ /* 0x000fe20003f06070 */
[----:B------:R-:W-:Y:S04]  /*0430*/  BSSY.RECONVERGENT B0, `(.L_x_1845) ;  /* 0x000003b000007945 */ /* 0x000fe80003800200 */
[----:B------:R-:W-:Y:S01]  /*0440*/  BSSY.RELIABLE B1, `(.L_x_1846) ;  /* 0x0000033000017945 */ /* 0x000fe20003800100 */
[----:B--2---:R-:W-:-:S02]  /*0450*/  LOP3.LUT R15, R18, UR4, RZ, 0x3c, !PT ;  /* 0x00000004120f7c12 */ /* 0x004fc4000f8e3cff */
[----:B---3--:R-:W-:Y:S02]  /*0460*/  LOP3.LUT R21, R20, UR4, RZ, 0x3c, !PT ;  /* 0x0000000414157c12 */ /* 0x008fe4000f8e3cff */
[----:B------:R-:W-:Y:S02]  /*0470*/  LOP3.LUT R22, R22, UR4, RZ, 0x3c, !PT ;  /* 0x0000000416167c12 */ /* 0x000fe4000f8e3cff */
[----:B----4-:R-:W-:Y:S02]  /*0480*/  LOP3.LUT R12, R6, UR4, RZ, 0x3c, !PT ;  /* 0x00000004060c7c12 */ /* 0x010fe4000f8e3cff */
[----:B-----5:R-:W-:Y:S02]  /*0490*/  LOP3.LUT R7, R7, UR4, RZ, 0x3c, !PT ;  /* 0x0000000407077c12 */ /* 0x020fe4000f8e3cff */
[----:B------:R-:W-:Y:S02]  /*04a0*/  LOP3.LUT R6, R19, UR4, RZ, 0x3c, !PT ;  /* 0x0000000413067c12 */ /* 0x000fe4000f8e3cff */
[----:B------:R-:W-:-:S02]  /*04b0*/  LOP3.LUT R3, R14, UR4, RZ, 0x3c, !PT ;  /* 0x000000040e037c12 */ /* 0x000fc4000f8e3cff */
[----:B------:R-:W-:Y:S01]  /*04c0*/  LOP3.LUT R2, R13, UR4, RZ, 0x3c, !PT ;  /* 0x000000040d027c12 */ /* 0x000fe2000f8e3cff */
[----:B------:R-:W-:Y:S06]  /*04d0*/  @P0 BRA `(.L_x_1847) ;  /* 0x0000000000300947 */ /* 0x000fec0003800000 */
[----:B------:R-:W0:Y:S01]  /*04e0*/  LDC.64 R4, c[0x0][0x388] ;  /* 0x0000e200ff047b82 */ /* 0x000e220000000a00 */
[----:B------:R-:W-:Y:S02]  /*04f0*/  IMAD.IADD R9, R0, 0x1, R17 ;  /* 0x0000000100097824 */ /* 0x000fe400078e0211 */
[----:B------:R-:W-:-:S05]  /*0500*/  VIADD R17, R17, 0x80 ;  /* 0x0000008011117836 */ /* 0x000fca0000000000 */
[----:B------:R-:W-:Y:S01]  /*0510*/  ISETP.GE.U32.AND P0, PT, R17, R16, PT ;  /* 0x000000101100720c */ /* 0x000fe20003f06070 */
[----:B0-----:R-:W-:-:S05]  /*0520*/  IMAD.WIDE.U32 R4, R9, 0x2, R4 ;  /* 0x0000000209047825 */ /* 0x001fca00078e0004 */
[----:B------:R0:W-:Y:S07]  /*0530*/  STG.E.U16 desc[UR6][R4.64], R15 ;  /* 0x0000000f04007986 */ /* 0x0001ee000c101506 */
[----:B------:R-:W-:Y:S05]  /*0540*/  @P0 BRA `(.L_x_1848) ;  /* 0x0000000000300947 */ /* 0x000fea0003800000 */
[----:B0-----:R-:W0:Y:S01]  /*0550*/  LDC.64 R4, c[0x0][0x388] ;  /* 0x0000e200ff047b82 */ /* 0x001e220000000a00 */
[----:B------:R-:W-:Y:S02]  /*0560*/  IMAD.IADD R9, R0, 0x1, R17 ;  /* 0x0000000100097824 */ /* 0x000fe400078e0211 */
[----:B------:R-:W-:Y:S02]  /*0570*/  VIADD R17, R17, 0x80 ;  /* 0x0000008011117836 */ /* 0x000fe40000000000 */
[----:B0-----:R-:W-:-:S05]  /*0580*/  IMAD.WIDE.U32 R4, R9, 0x2, R4 ;  /* 0x0000000209047825 */ /* 0x001fca00078e0004 */
[----:B------:R0:W-:Y:S02]  /*0590*/  STG.E.U16 desc[UR6][R4.64], R21 ;  /* 0x0000001504007986 */ /* 0x0001e4000c101506 */
.L_x_1847:
[----:B------:R-:W-:-:S13]  /*05a0*/  ISETP.GE.U32.AND P0, PT, R17, R16, PT ;  /* 0x000000101100720c */ /* 0x000fda0003f06070 */
[----:B------:R-:W-:Y:S05]  /*05b0*/  @P0 BRA `(.L_x_1849) ;  /* 0x0000000000300947 */ /* 0x000fea0003800000 */
[----:B0-----:R-:W0:Y:S01]  /*05c0*/  LDC.64 R4, c[0x0][0x388] ;  /* 0x0000e200ff047b82 */ /* 0x001e220000000a00 */
[----:B------:R-:W-:Y:S02]  /*05d0*/  IMAD.IADD R9, R0, 0x1, R17 ;  /* 0x0000000100097824 */ /* 0x000fe400078e0211 */
[----:B------:R-:W-:Y:S02]  /*05e0*/  VIADD R17, R17, 0x80 ;  /* 0x0000008011117836 */ /* 0x000fe40000000000 */
[----:B0-----:R-:W-:-:S05]  /*05f0*/  IMAD.WIDE.U32 R4, R9, 0x2, R4 ;  /* 0x0000000209047825 */ /* 0x001fca00078e0004 */
[----:B------:R1:W-:Y:S02]  /*0600*/  STG.E.U16 desc[UR6][R4.64], R22 ;  /* 0x0000001604007986 */ /* 0x0003e4000c101506 */
.L_x_1848:
[----:B------:R-:W-:-:S13]  /*0610*/  ISETP.GE.U32.AND P0, PT, R17, R16, PT ;  /* 0x000000101100720c */ /* 0x000fda0003f06070 */
[----:B------:R-:W-:Y:S05]  /*0620*/  @P0 BRA `(.L_x_1850) ;  /* 0x0000000000300947 */ /* 0x000fea0003800000 */
[----:B01----:R-:W0:Y:S01]  /*0630*/  LDC.64 R4, c[0x0][0x388] ;  /* 0x0000e200ff047b82 */ /* 0x003e220000000a00 */
[----:B------:R-:W-:Y:S02]  /*0640*/  IMAD.IADD R9, R0, 0x1, R17 ;  /* 0x0000000100097824 */ /* 0x000fe400078e0211 */
[----:B------:R-:W-:Y:S02]  /*0650*/  VIADD R17, R17, 0x80 ;  /* 0x0000008011117836 */ /* 0x000fe40000000000 */
[----:B0-----:R-:W-:-:S05]  /*0660*/  IMAD.WIDE.U32 R4, R9, 0x2, R4 ;  /* 0x0000000209047825 */ /* 0x001fca00078e0004 */
[----:B------:R1:W-:Y:S02]  /*0670*/  STG.E.U16 desc[UR6][R4.64], R12 ;  /* 0x0000000c04007986 */ /* 0x0003e4000c101506 */
.L_x_1849:
[----:B------:R-:W-:-:S13]  /*0680*/  ISETP.GE.U32.AND P0, PT, R17, R16, PT ;  /* 0x000000101100720c */ /* 0x000fda0003f06070 */
[----:B------:R-:W-:Y:S05]  /*0690*/  @P0 BRA `(.L_x_1851) ;  /* 0x0000000000340947 */ /* 0x000fea0003800000 */
[----:B01----:R-:W0:Y:S01]  /*06a0*/  LDC.64 R4, c[0x0][0x388] ;  /* 0x0000e200ff047b82 */ /* 0x003e220000000a00 */
[----:B------:R-:W-:Y:S01]  /*06b0*/  IADD3 R9, PT, PT, R0, R17, RZ ;  /* 0x0000001100097210 */ /* 0x000fe20007ffe0ff */
[----:B------:R-:W-:-:S04]  /*06c0*/  VIADD R17, R17, 0x80 ;  /* 0x0000008011117836 */ /* 0x000fc80000000000 */
[----:B0-----:R-:W-:-:S05]  /*06d0*/  IMAD.WIDE.U32 R4, R9, 0x2, R4 ;  /* 0x0000000209047825 */ /* 0x001fca00078e0004 */
[----:B------:R2:W-:Y:S02]  /*06e0*/  STG.E.U16 desc[UR6][R4.64], R7 ;  /* 0x0000000704007986 */ /* 0x0005e4000c101506 */
.L_x_1850:
[----:B------:R-:W-:-:S13]  /*06f0*/  ISETP.GE.U32.AND P0, PT, R17, R16, PT ;  /* 0x000000101100720c */ /* 0x000fda0003f06070 */
[----:B------:R-:W-:Y:S05]  /*0700*/  @P0 BREAK.RELIABLE B1 ;  /* 0x0000000000010942 */ /* 0x000fea0003800100 */
[----:B------:R-:W-:Y:S05]  /*0710*/  @P0 BRA `(.L_x_1852) ;  /* 0x0000000000300947 */ /* 0x000fea0003800000 */
[----:B012---:R-:W0:Y:S01]  /*0720*/  LDC.64 R4, c[0x0][0x388] ;  /* 0x0000e200ff047b82 */ /* 0x007e220000000a00 */
[----:B------:R-:W-:Y:S02]  /*0730*/  IMAD.IADD R7, R0, 0x1, R17 ;  /* 0x0000000100077824 */ /* 0x000fe400078e0211 */
[----:B------:R-:W-:Y:S02]  /*0740*/  VIADD R17, R17, 0x80 ;  /* 0x0000008011117836 */ /* 0x000fe40000000000 */
[----:B0-----:R-:W-:-:S05]  /*0750*/  IMAD.WIDE.U32 R4, R7, 0x2, R4 ;  /* 0x0000000207047825 */ /* 0x001fca00078e0004 */
[----:B------:R2:W-:Y:S02]  /*0760*/  STG.E.U16 desc[UR6][R4.64], R6 ;  /* 0x0000000604007986 */ /* 0x0005e4000c101506 */
.L_x_1851:
[----:B------:R-:W-:Y:S05]  /*0770*/  BSYNC.RELIABLE B1 ;  /* 0x0000000000017941 */ /* 0x000fea0003800100 */
.L_x_1846:
[----:B------:R-:W-:-:S13]  /*0780*/  ISETP.GE.U32.AND P0, PT, R17, R16, PT ;  /* 0x000000101100720c */ /* 0x000fda0003f06070 */
[----:B012---:R-:W0:Y:S01]  /*0790*/  @!P0 LDC.64 R4, c[0x0][0x388] ;  /* 0x0000e200ff048b82 */ /* 0x007e220000000a00 */
[----:B------:R-:W-:Y:S02]  /*07a0*/  @!P0 IMAD.IADD R7, R0, 0x1, R17 ;  /* 0x0000000100078824 */ /* 0x000fe400078e0211 */
[----:B------:R-:W-:Y:S02]  /*07b0*/  @!P0 VIADD R17, R17, 0x80 ;  /* 0x0000008011118836 */ /* 0x000fe40000000000 */
[----:B0-----:R-:W-:-:S05]  /*07c0*/  @!P0 IMAD.WIDE.U32 R4, R7, 0x2, R4 ;  /* 0x0000000207048825 */ /* 0x001fca00078e0004 */
[----:B------:R3:W-:Y:S02]  /*07d0*/  @!P0 STG.E.U16 desc[UR6][R4.64], R3 ;  /* 0x0000000304008986 */ /* 0x0007e4000c101506 */
.L_x_1852:
[----:B------:R-:W-:Y:S05]  /*07e0*/  BSYNC.RECONVERGENT B0 ;  /* 0x0000000000007941 */ /* 0x000fea0003800200 */
.L_x_1845:
[----:B------:R-:W-:Y:S05]  /*07f0*/  WARPSYNC.ALL ;  /* 0x0000000000007948 */ /* 0x000fea0003800000 */
[----:B------:R-:W-:-:S13]  /*0800*/  ISETP.GE.U32.AND P0, PT, R17, R16, PT ;  /* 0x000000101100720c */ /* 0x000fda0003f06070 */
[----:B------:R-:W-:Y:S05]  /*0810*/  @P0 EXIT ;  /* 0x000000000000094d */ /* 0x000fea0003800000 */
[----:B0123--:R-:W0:Y:S01]  /*0820*/  LDC.64 R4, c[0x0][0x388] ;  /* 0x0000e200ff047b82 */ /* 0x00fe220000000a00 */
[----:B------:R-:W-:-:S04]  /*0830*/  IMAD.IADD R17, R0, 0x1, R17 ;  /* 0x0000000100117824 */ /* 0x000fc800078e0211 */
[----:B0-----:R-:W-:-:S05]  /*0840*/  IMAD.WIDE.U32 R4, R17, 0x2, R4 ;  /* 0x0000000211047825 */ /* 0x001fca00078e0004 */
[----:B------:R-:W-:Y:S01]  /*0850*/  STG.E.U16 desc[UR6][R4.64], R2 ;  /* 0x0000000204007986 */ /* 0x000fe2000c101506 */
[----:B------:R-:W-:Y:S05]  /*0860*/  EXIT ;  /* 0x000000000000794d */ /* 0x000fea0003800000 */
.L_x_1844:
[----:B------:R-:W0:Y:S01]  /*0870*/  S2R R13, SR_TID.X ;  /* 0x00000000000d7919 */ /* 0x000e220000002100 */
[----:B------:R-:W1:Y:S02]  /*0880*/  LDC.64 R2, c[0x0][0x390] ;  /* 0x0000e400ff027b82 */ /* 0x000e640000000a00 */
[----:B-1----:R-:W-:-:S04]  /*0890*/  IMAD.WIDE.U32 R2, R0, 0x2, R2 ;  /* 0x0000000200027825 */ /* 0x002fc800078e0002 */
[----:B0-----:R-:W-:Y:S02]  /*08a0*/  IMAD.WIDE.U32 R4, R13, 0x4, R2 ;  /* 0x000000040d047825 */ /* 0x001fe400078e0002 */
[----:B------:R-:W0:Y:S03]  /*08b0*/  LDC.64 R2, c[0x0][0x388] ;  /* 0x0000e200ff027b82 */ /* 0x000e260000000a00 */
[----:B------:R-:W2:Y:S04]  /*08c0*/  LDG.E R6, desc[UR6][R4.64] ;  /* 0x0000000604067981 */ /* 0x000ea8000c1e1900 */
[----:B------:R-:W3:Y:S04]  /*08d0*/  LDG.E R7, desc[UR6][R4.64+0x200] ;  /* 0x0002000604077981 */ /* 0x000ee8000c1e1900 */
[----:B------:R-:W4:Y:S04]  /*08e0*/  LDG.E R8, desc[UR6][R4.64+0x400] ;  /* 0x0004000604087981 */ /* 0x000f28000c1e1900 */
[----:B------:R-:W5:Y:S01]  /*08f0*/  LDG.E R9, desc[UR6][R4.64+0x600] ;  /* 0x0006000604097981 */ /* 0x000f62000c1e1900 */
[----:B0-----:R-:W-:-:S04]  /*0900*/  IMAD.WIDE.U32 R2, R0, 0x2, R2 ;  /* 0x0000000200027825 */ /* 0x001fc800078e0002 */
[----:B------:R-:W-:Y:S01]  /*0910*/  IMAD.WIDE.U32 R2, R13, 0x4, R2 ;  /* 0x000000040d027825 */ /* 0x000fe200078e0002 */
[C---:B--2---:R-:W-:Y:S02]  /*0920*/  PRMT R0, R6.reuse, 0x7632, R0 ;  /* 0x0000763206007816 */ /* 0x044fe40000000000 */
[----:B------:R-:W-:Y:S02]  /*0930*/  LOP3.LUT R10, R6, UR4, RZ, 0x3c, !PT ;  /* 0x00000004060a7c12 */ /* 0x000fe4000f8e3cff */
[C---:B---3--:R-:W-:Y:S02]  /*0940*/  PRMT R6, R7.reuse, 0x7632, R6 ;  /* 0x0000763207067816 */ /* 0x048fe40000000006 */
[----:B------:R-:W-:Y:S02]  /*0950*/  LOP3.LUT R11, R7, UR4, RZ, 0x3c, !PT ;  /* 0x00000004070b7c12 */ /* 0x000fe4000f8e3cff */
[C---:B----4-:R-:W-:Y:S02]  /*0960*/  PRMT R7, R8.reuse, 0x7632, R7 ;  /* 0x0000763208077816 */ /* 0x050fe40000000007 */
[----:B------:R-:W-:-:S02]  /*0970*/  LOP3.LUT R12, R8, UR4, RZ, 0x3c, !PT ;  /* 0x00000004080c7c12 */ /* 0x000fc4000f8e3cff */
[C---:B-----5:R-:W-:Y:S02]  /*0980*/  PRMT R8, R9.reuse, 0x7632, R8 ;  /* 0x0000763209087816 */ /* 0x060fe40000000008 */
[----:B------:R-:W-:Y:S02]  /*0990*/  LOP3.LUT R9, R9, UR4, RZ, 0x3c, !PT ;  /* 0x0000000409097c12 */ /* 0x000fe4000f8e3cff */
[----:B------:R-:W-:Y:S02]  /*09a0*/  LOP3.LUT R5, R0, UR4, RZ, 0x3c, !PT ;  /* 0x0000000400057c12 */ /* 0x000fe4000f8e3cff */
[----:B------:R-:W-:Y:S02]  /*09b0*/  LOP3.LUT R6, R6, UR4, RZ, 0x3c, !PT ;  /* 0x0000000406067c12 */ /* 0x000fe4000f8e3cff */
[----:B------:R-:W-:Y:S02]  /*09c0*/  LOP3.LUT R7, R7, UR4, RZ, 0x3c, !PT ;  /* 0x0000000407077c12 */ /* 0x000fe4000f8e3cff */
[----:B------:R-:W-:-:S02]  /*09d0*/  LOP3.LUT R8, R8, UR4, RZ, 0x3c, !PT ;  /* 0x0000000408087c12 */ /* 0x000fc4000f8e3cff */
[----:B------:R-:W-:Y:S02]  /*09e0*/  PRMT R5, R10, 0x5410, R5 ;  /* 0x000054100a057816 */ /* 0x000fe40000000005 */
[----:B------:R-:W-:Y:S02]  /*09f0*/  PRMT R11, R11, 0x5410, R6 ;  /* 0x000054100b0b7816 */ /* 0x000fe40000000006 */
[----:B------:R-:W-:Y:S01]  /*0a00*/  PRMT R7, R12, 0x5410, R7 ;  /* 0x000054100c077816 */ /* 0x000fe20000000007 */
[----:B------:R-:W-:Y:S01]  /*0a10*/  STG.E desc[UR6][R2.64], R5 ;  /* 0x0000000502007986 */ /* 0x000fe2000c101906 */
[----:B------:R-:W-:-:S03]  /*0a20*/  PRMT R9, R9, 0x5410, R8 ;  /* 0x0000541009097816 */ /* 0x000fc60000000008 */
[----:B------:R-:W-:Y:S04]  /*0a30*/  STG.E desc[UR6][R2.64+0x200], R11 ;  /* 0x0002000b02007986 */ /* 0x000fe8000c101906 */
[----:B------:R-:W-:Y:S04]  /*0a40*/  STG.E desc[UR6][R2.64+0x400], R7 ;  /* 0x0004000702007986 */ /* 0x000fe8000c101906 */
[----:B------:R-:W-:Y:S01]  /*0a50*/  STG.E desc[UR6][R2.64+0x600], R9 ;  /* 0x0006000902007986 */ /* 0x000fe2000c101906 */
[----:B------:R-:W-:Y:S05]  /*0a60*/  EXIT ;  /* 0x000000000000794d */ /* 0x000fea0003800000 */
.L_x_1853:
        /* <DEDUP_REMOVED lines=9> */
.L_x_26135:


//--------------------- .text._ZN2at6native29vectorized_elementwise_kernelILi4ENS0_13AUnaryFunctorIsssNS0_17BitwiseXorFunctorIsEEEESt5arrayIPcLm2EEEEviT0_T1_ --------------------------
	.section	.text._ZN2at6native29vectorized_elementwise_kernelILi4ENS0_13AUnaryFunctorIsssNS0_17BitwiseXorFunctorIsEEEESt5arrayIPcLm2EEEEviT0_T1_,"ax",@progbits
	.align	128
        .global         _ZN2at6native29vectorized_elementwise_kernelILi4ENS0_13AUnaryFunctorIsssNS0_17BitwiseXorFunctorIsEEEESt5arrayIPcLm2EEEEviT0_T1_
        .type           _ZN2at6native29vectorized_elementwise_kernelILi4ENS0_13AUnaryFunctorIsssNS0_17BitwiseXorFunctorIsEEEESt5arrayIPcLm2EEEEviT0_T1_,@function
        .size           _ZN2at6native29vectorized_elementwise_kernelILi4ENS0_13AUnaryFunctorIsssNS0_17BitwiseXorFunctorIsEEEESt5arrayIPcLm2EEEEviT0_T1_,(.L_x_26136 - _ZN2at6native29vectorized_elementwise_kernelILi4ENS0_13AUnaryFunctorIsssNS0_17BitwiseXorFunctorIsEEEESt5arrayIPcLm2EEEEviT0_T1_)
        .other          _ZN2at6native29vectorized_elementwise_kernelILi4ENS0_13AUnaryFunctorIsssNS0_17BitwiseXorFunctorIsEEEESt5arrayIPcLm2EEEEviT0_T1_,@"STO_CUDA_ENTRY STV_DEFAULT"
_ZN2at6native29vectorized_elementwise_kernelILi4ENS0_13AUnaryFunctorIsssNS0_17BitwiseXorFunctorIsEEEESt5arrayIPcLm2EEEEviT0_T1_:
.text._ZN2at6native29vectorized_elementwise_kernelILi4ENS0_13AUnaryFunctorIsssNS0_17BitwiseXorFunctorIsEEEESt5arrayIPcLm2EEEEviT0_T1_:
        /* <DEDUP_REMOVED lines=90> */
.L_x_1857:
[----:B------:R-:W-:-:S13]  /*05a0*/  ISETP.GE.U32.AND P0, PT, R17, R16, PT ;  /* 0x000000101100720c */ /* 0x000fda0003f06070 */
[----:B------:R-:W-:Y:S05]  /*05b0*/  @P0 BRA `(.L_x_1859) ;  /* 0x0000000000300947 */ /* 0x000fea0003800000 */
[----:B0-----:R-:W0:Y:S01]  /*05c0*/  LDC.64 R4, c[0x0][0x388] ;  /* 0x0000e200ff047b82 */ /* 0x001e220000000a00 */
[----:B------:R-:W-:Y:S02]  /*05d0*/  IMAD.IADD R9, R0, 0x1, R17 ;  /* 0x0000000100097824 */ /* 0x000fe400078e0211 */
[----:B------:R-:W-:Y:S02]  /*05e0*/  VIADD R17, R17, 0x80 ;  /* 0x0000008011117836 */ /* 0x000fe40000000000 */
[----:B0-----:R-:W-:-:S05]  /*05f0*/  IMAD.WIDE.U32 R4, R9, 0x2, R4 ;  /* 0x0000000209047825 */ /* 0x001fca00078e0004 */
[----:B------:R1:W-:Y:S02]  /*0600*/  STG.E.U16 desc[UR6][R4.64], R22 ;  /* 0x0000001604007986 */ /* 0x0003e4000c101506 */
.L_x_1858:
[----:B------:R-:W-:-:S13]  /*0610*/  ISETP.GE.U32.AND P0, PT, R17, R16, PT ;  /* 0x000000101100720c */ /* 0x000fda0003f06070 */
[----:B------:R-:W-:Y:S05]  /*0620*/  @P0 BRA `(.L_x_1860) ;  /* 0x0000000000300947 */ /* 0x000fea0003800000 */
[----:B01----:R-:W0:Y:S01]  /*0630*/  LDC.64 R4, c[0x0][0x388] ;  /* 0x0000e200ff047b82 */ /* 0x003e220000000a00 */
[----:B------:R-:W-:Y:S02]  /*0640*/  IMAD.IADD R9, R0, 0x1, R17 ;  /* 0x0000000100097824 */ /* 0x000fe400078e0211 */
[----:B------:R-:W-:Y:S02]  /*0650*/  VIADD R17, R17, 0x80 ;  /* 0x0000008011117836 */ /* 0x000fe40000000000 */
[----:B0-----:R-:W-:-:S05]  /*0660*/  IMAD.WIDE.U32 R4, R9, 0x2, R4 ;  /* 0x0000000209047825 */ /* 0x001fca00078e0004 */
[----:B------:R1:W-:Y:S02]  /*0670*/  STG.E.U16 desc[UR6][R4.64], R12 ;  /* 0x0000000c04007986 */ /* 0x0003e4000c101506 */
.L_x_1859:
[----:B------:R-:W-:-:S13]  /*0680*/  ISETP.GE.U32.AND P0, PT, R17, R16, PT ;  /* 0x000000101100720c */ /* 0x000fda0003f06070 */
[----:B------:R-:W-:Y:S05]  /*0690*/  @P0 BRA `(.L_x_1861) ;  /* 0x0000000000340947 */ /* 0x000fea0003800000 */
[----:B01----:R-:W0:Y:S01]  /*06a0*/  LDC.64 R4, c[0x0][0x388] ;  /* 0x0000e200ff047b82 */ /* 0x003e220000000a00 */
[----:B------:R-:W-:Y:S01]  /*06b0*/  IADD3 R9, PT, PT, R0, R17, RZ ;  /* 0x0000001100097210 */ /* 0x000fe20007ffe0ff */
[----:B------:R-:W-:-:S04]  /*06c0*/  VIADD R17, R17, 0x80 ;  /* 0x0000008011117836 */ /* 0x000fc80000000000 */
[----:B0-----:R-:W-:-:S05]  /*06d0*/  IMAD.WIDE.U32 R4, R9, 0x2, R4 ;  /* 0x0000000209047825 */ /* 0x001fca00078e0004 */
[----:B------:R2:W-:Y:S02]  /*06e0*/  STG.E.U16 desc[UR6][R4.64], R7 ;  /* 0x0000000704007986 */ /* 0x0005e4000c101506 */
.L_x_1860:
        /* <DEDUP_REMOVED lines=8> */
.L_x_1861:
[----:B------:R-:W-:Y:S05]  /*0770*/  BSYNC.RELIABLE B1 ;  /* 0x0000000000017941 */ /* 0x000fea0003800100 */
.L_x_1856:
[----:B------:R-:W-:-:S13]  /*0780*/  ISETP.GE.U32.AND P0, PT, R17, R16, PT ;  /* 0x000000101100720c */ /* 0x000fda0003f06070 */
[----:B012---:R-:W0:Y:S01]  /*0790*/  @!P0 LDC.64 R4, c[0x0][0x388] ;  /* 0x0000e200ff048b82 */ /* 0x007e220000000a00 */
[----:B------:R-:W-:Y:S02]  /*07a0*/  @!P0 IMAD.IADD R7, R0, 0x1, R17 ;  /* 0x0000000100078824 */ /* 0x000fe400078e0211 */
[----:B------:R-:W-:Y:S02]  /*07b0*/  @!P0 VIADD R17, R17, 0x80 ;  /* 0x0000008011118836 */ /* 0x000fe40000000000 */
[----:B0-----:R-:W-:-:S05]  /*07c0*/  @!P0 IMAD.WIDE.U32 R4, R7, 0x2, R4 ;  /* 0x0000000207048825 */ /* 0x001fca00078e0004 */
[----:B------:R3:W-:Y:S02]  /*07d0*/  @!P0 STG.E.U16 desc[UR6][R4.64], R3 ;  /* 0x0000000304008986 */ /* 0x0007e4000c101506 */
.L_x_1862:
[----:B------:R-:W-:Y:S05]  /*07e0*/  BSYNC.RECONVERGENT B0 ;  /* 0x0000000000007941 */ /* 0x000fea0003800200 */
.L_x_1855:
        /* <DEDUP_REMOVED lines=8> */
.L_x_1854:
[----:B------:R-:W0:Y:S01]  /*0870*/  S2R R15, SR_TID.X ;  /* 0x00000000000f7919 */ /* 0x000e220000002100 */
[----:B------:R-:W1:Y:S02]  /*0880*/  LDC.64 R2, c[0x0][0x390] ;  /* 0x0000e400ff027b82 */ /* 0x000e640000000a00 */
[----:B-1----:R-:W-:-:S04]  /*0890*/  IMAD.WIDE.U32 R2, R0, 0x2, R2 ;  /* 0x0000000200027825 */ /* 0x002fc800078e0002 */
[----:B0-----:R-:W-:Y:S02]  /*08a0*/  IMAD.WIDE.U32 R4, R15, 0x8, R2 ;  /* 0x000000080f047825 */ /* 0x001fe400078e0002 */
[----:B------:R-:W0:Y:S03]  /*08b0*/  LDC.64 R2, c[0x0][0x388] ;  /* 0x0000e200ff027b82 */ /* 0x000e260000000a00 */
[----:B------:R-:W2:Y:S04]  /*08c0*/  LDG.E.64 R6, desc[UR6][R4.64] ;  /* 0x0000000604067981 */ /* 0x000ea8000c1e1b00 */
[----:B------:R-:W3:Y:S01]  /*08d0*/  LDG.E.64 R12, desc[UR6][R4.64+0x400] ;  /* 0x00040006040c7981 */ /* 0x000ee2000c1e1b00 */
[----:B0-----:R-:W-:-:S04]  /*08e0*/  IMAD.WIDE.U32 R2, R0, 0x2, R2 ;  /* 0x0000000200027825 */ /* 0x001fc800078e0002 */
[----:B------:R-:W-:Y:S01]  /*08f0*/  IMAD.WIDE.U32 R2, R15, 0x8, R2 ;  /* 0x000000080f027825 */ /* 0x000fe200078e0002 */
[C---:B--2---:R-:W-:Y:S02]  /*0900*/  PRMT R0, R6.reuse, 0x7632, R0 ;  /* 0x0000763206007816 */ /* 0x044fe40000000000 */
[----:B------:R-:W-:Y:S02]  /*0910*/  LOP3.LUT R9, R6, UR4, RZ, 0x3c, !PT ;  /* 0x0000000406097c12 */ /* 0x000fe4000f8e3cff */
[C---:B------:R-:W-:Y:S02]  /*0920*/  PRMT R6, R7.reuse, 0x7632, R6 ;  /* 0x0000763207067816 */ /* 0x040fe40000000006 */
[----:B------:R-:W-:Y:S02]  /*0930*/  LOP3.LUT R10, R7, UR4, RZ, 0x3c, !PT ;  /* 0x00000004070a7c12 */ /* 0x000fe4000f8e3cff */
[----:B---3--:R-:W-:Y:S02]  /*0940*/  PRMT R7, R12, 0x7632, R7 ;  /* 0x000076320c077816 */ /* 0x008fe40000000007 */
[----:B------:R-:W-:-:S02]  /*0950*/  PRMT R8, R13, 0x7632, R8 ;  /* 0x000076320d087816 */ /* 0x000fc40000000008 */
[----:B------:R-:W-:Y:S02]  /*0960*/  LOP3.LUT R0, R0, UR4, RZ, 0x3c, !PT ;  /* 0x0000000400007c12 */ /* 0x000fe4000f8e3cff */
[----:B------:R-:W-:Y:S02]  /*0970*/  LOP3.LUT R11, R12, UR4, RZ, 0x3c, !PT ;  /* 0x000000040c0b7c12 */ /* 0x000fe4000f8e3cff */
[----:B------:R-:W-:Y:S02]  /*0980*/  LOP3.LUT R5, R6, UR4, RZ, 0x3c, !PT ;  /* 0x0000000406057c12 */ /* 0x000fe4000f8e3cff */
[----:B------:R-:W-:Y:S02]  /*0990*/  LOP3.LUT R4, R7, UR4, RZ, 0x3c, !PT ;  /* 0x0000000407047c12 */ /* 0x000fe4000f8e3cff */
[----:B------:R-:W-:Y:S02]  /*09a0*/  LOP3.LUT R12, R13, UR4, RZ, 0x3c, !PT ;  /* 0x000000040d0c7c12 */ /* 0x000fe4000f8e3cff */
[----:B------:R-:W-:-:S02]  /*09b0*/  LOP3.LUT R7, R8, UR4, RZ, 0x3c, !PT ;  /* 0x0000000408077c12 */ /* 0x000fc4000f8e3cff */
[----:B------:R-:W-:Y:S02]  /*09c0*/  PRMT R8, R9, 0x5410, R0 ;  /* 0x0000541009087816 */ /* 0x000fe40000000000 */
[----:B------:R-:W-:Y:S02]  /*09d0*/  PRMT R9, R10, 0x5410, R5 ;  /* 0x000054100a097816 */ /* 0x000fe40000000005 */
[----:B------:R-:W-:Y:S02]  /*09e0*/  PRMT R4, R11, 0x5410, R4 ;  /* 0x000054100b047816 */ /* 0x000fe40000000004 */
[----:B------:R-:W-:Y:S01]  /*09f0*/  PRMT R5, R12, 0x5410, R7 ;  /* 0x000054100c057816 */ /* 0x000fe20000000007 */
[----:B------:R-:W-:Y:S04]  /*0a00*/  STG.E.64 desc[UR6][R2.64], R8 ;  /* 0x0000000802007986 */ /* 0x000fe8000c101b06 */
[----:B------:R-:W-:Y:S01]  /*0a10*/  STG.E.64 desc[UR6][R2.64+0x400], R4 ;  /* 0x0004000402007986 */ /* 0x000fe2000c101b06 */
[----:B------:R-:W-:Y:S05]  /*0a20*/  EXIT ;  /* 0x000000000000794d */ /* 0x000fea0003800000 */
.L_x_1863:
        /* <DEDUP_REMOVED lines=13> */
.L_x_26136:


//--------------------- .text._ZN2at6native29vectorized_elementwise_kernelILi8ENS0_13AUnaryFunctorIsssNS0_17BitwiseXorFunctorIsEEEESt5arrayIPcLm2EEEEviT0_T1_ --------------------------
	.section	.text._ZN2at6native29vectorized_elementwise_kernelILi8ENS0_13AUnaryFunctorIsssNS0_17BitwiseXorFunctorIsEEEESt5arrayIPcLm2EEEEviT0_T1_,"ax",@progbits
	.align	128
        .global         _ZN2at6native29vectorized_elementwise_kernelILi8ENS0_13AUnaryFunctorIsssNS0_17BitwiseXorFunctorIsEEEESt5arrayIPcLm2EEEEviT0_T1_
        .type           _ZN2at6native29vectorized_elementwise_kernelILi8ENS0_13AUnaryFunctorIsssNS0_17BitwiseXorFunctorIsEEEESt5arrayIPcLm2EEEEviT0_T1_,@function
        .size           _ZN2at6native29vectorized_elementwise_kernelILi8ENS0_13AUnaryFunctorIsssNS0_17BitwiseXorFunctorIsEEEESt5arrayIPcLm2EEEEviT0_T1_,(.L_x_26137 - _ZN2at6native29vectorized_elementwise_kernelILi8ENS0_13AUnaryFunctorIsssNS0_17BitwiseXorFunctorIsEEEESt5arrayIPcLm2EEEEviT0_T1_)
        .other          _ZN2at6native29vectorized_elementwise_kernelILi8ENS0_13AUnaryFunctorIsssNS0_17BitwiseXorFunctorIsEEEESt5arrayIPcLm2EEEEviT0_T1_,@"STO_CUDA_ENTRY STV_DEFAULT"
_ZN2at6native29vectorized_elementwise_kernelILi8ENS0_13AUnaryFunctorIsssNS0_17BitwiseXorFunctorIsEEEESt5arrayIPcLm2EEEEviT0_T1_:
.text._ZN2at6native29vectorized_elementwise_kernelILi8ENS0_13AUnaryFunctorIsssNS0_17BitwiseXorFunctorIsEEEESt5arrayIPcLm2EEEEviT0_T1_:
        /* <DEDUP_REMOVED lines=90> */
.L_x_1867:
[----:B------:R-:W-:-:S13]  /*05a0*/  ISETP.GE.U32.AND P0, PT, R17, R16, PT ;  /* 0x000000101100720c */ /* 0x000fda0003f06070 */
[----:B------:R-:W-:Y:S05]  /*05b0*/  @P0 BRA `(.L_x_1869) ;  /* 0x0000000000300947 */ /* 0x000fea0003800000 */
[----:B0-----:R-:W0:Y:S01]  /*05c0*/  LDC.64 R4, c[0x0][0x388] ;  /* 0x0000e200ff047b82 */ /* 0x001e220000000a00 */
[----:B------:R-:W-:Y:S02]  /*05d0*/  IMAD.IADD R9, R0, 0x1, R17 ;  /* 0x0000000100097824 */ /* 0x000fe400078e0211 */
[----:B------:R-:W-:Y:S02]  /*05e0*/  VIADD R17, R17, 0x80 ;  /* 0x0000008011117836 */ /* 0x000fe40000000000 */
[----:B0-----:R-:W-:-:S05]  /*05f0*/  IMAD.WIDE.U32 R4, R9, 0x2, R4 ;  /* 0x0000000209047825 */ /* 0x001fca00078e0004 */
[----:B------:R1:W-:Y:S02]  /*0600*/  STG.E.U16 desc[UR6][R4.64], R22 ;  /* 0x0000001604007986 */ /* 0x0003e4000c101506 */
.L_x_1868:
[----:B------:R-:W-:-:S13]  /*0610*/  ISETP.GE.U32.AND P0, PT, R17, R16, PT ;  /* 0x000000101100720c */ /* 0x000fda0003f06070 */
[----:B------:R-:W-:Y:S05]  /*0620*/  @P0 BRA `(.L_x_1870) ;  /* 0x0000000000300947 */ /* 0x000fea0003800000 */
[----:B01----:R-:W0:Y:S01]  /*0630*/  LDC.64 R4, c[0x0][0x388] ;  /* 0x0000e200ff047b82 */ /* 0x003e220000000a00 */
[----:B------:R-:W-:Y:S02]  /*0640*/  IMAD.IADD R9, R0, 0x1, R17 ;  /* 0x0000000100097824 */ /* 0x000fe400078e0211 */
[----:B------:R-:W-:Y:S02]  /*0650*/  VIADD R17, R17, 0x80 ;  /* 0x0000008011117836 */ /* 0x000fe40000000000 */
[----:B0-----:R-:W-:-:S05]  /*0660*/  IMAD.WIDE.U32 R4, R9, 0x2, R4 ;  /* 0x0000000209047825 */ /* 0x001fca00078e0004 */
[----:B------:R1:W-:Y:S02]  /*0670*/  STG.E.U16 desc[UR6][R4.64], R12 ;  /* 0x0000000c04007986 */ /* 0x0003e4000c101506 */
.L_x_1869:
[----:B------:R-:W-:-:S13]  /*0680*/  ISETP.GE.U32.AND P0, PT, R17, R16, PT ;  /* 0x000000101100720c */ /* 0x000fda0003f06070 */
[----:B------:R-:W-:Y:S05]  /*0690*/  @P0 BRA `(.L_x_1871) ;  /* 0x0000000000340947 */ /* 0x000fea0003800000 */
[----:B01----:R-:W0:Y:S01]  /*06a0*/  LDC.64 R4, c[0x0][0x388] ;  /* 0x0000e200ff047b82 */ /* 0x003e220000000a00 */
[----:B------:R-:W-:Y:S01]  /*06b0*/  IADD3 R9, PT, PT, R0, R17, RZ ;  /* 0x0000001100097210 */ /* 0x000fe20007ffe0ff */
[----:B------:R-:W-:-:S04]  /*06c0*/  VIADD R17, R17, 0x80 ;  /* 0x0000008011117836 */ /* 0x000fc80000000000 */
[----:B0-----:R-:W-:-:S05]  /*06d0*/  IMAD.WIDE.U32 R4, R9, 0x2, R4 ;  /* 0x0000000209047825 */ /* 0x001fca00078e0004 */
[----:B------:R2:W-:Y:S02]  /*06e0*/  STG.E.U16 desc[UR6][R4.64], R7 ;  /* 0x0000000704007986 */ /* 0x0005e4000c101506 */
.L_x_1870:
        /* <DEDUP_REMOVED lines=8> */
.L_x_1871:
[----:B------:R-:W-:Y:S05]  /*0770*/  BSYNC.RELIABLE B1 ;  /* 0x0000000000017941 */ /* 0x000fea0003800100 */
.L_x_1866:
[----:B------:R-:W-:-:S13]  /*0780*/  ISETP.GE.U32.AND P0, PT, R17, R16, PT ;  /* 0x000000101100720c */ /* 0x000fda0003f06070 */
[----:B012---:R-:W0:Y:S01]  /*0790*/  @!P0 LDC.64 R4, c[0x0][0x388] ;  /* 0x0000e200ff048b82 */ /* 0x007e220000000a00 */
[----:B------:R-:W-:Y:S02]  /*07a0*/  @!P0 IMAD.IADD R7, R0, 0x1, R17 ;  /* 0x0000000100078824 */ /* 0x000fe400078e0211 */
[----:B------:R-:W-:Y:S02]  /*07b0*/  @!P0 VIADD R17, R17, 0x80 ;  /* 0x0000008011118836 */ /* 0x000fe40000000000 */
[----:B0-----:R-:W-:-:S05]  /*07c0*/  @!P0 IMAD.WIDE.U32 R4, R7, 0x2, R4 ;  /* 0x0000000207048825 */ /* 0x001fca00078e0004 */
[----:B------:R3:W-:Y:S02]  /*07d0*/  @!P0 STG.E.U16 desc[UR6][R4.64], R3 ;  /* 0x0000000304008986 */ /* 0x0007e4000c101506 */
.L_x_1872:
[----:B------:R-:W-:Y:S05]  /*07e0*/  BSYNC.RECONVERGENT B0 ;  /* 0x0000000000007941 */ /* 0x000fea0003800200 */
.L_x_1865:
        /* <DEDUP_REMOVED lines=8> */
.L_x_1864:
[----:B------:R-:W0:Y:S01]  /*0870*/  S2R R13, SR_TID.X ;  /* 0x00000000000d7919 */ /* 0x000e220000002100 */
[----:B------:R-:W1:Y:S02]  /*0880*/  LDC.64 R2, c[0x0][0x390] ;  /* 0x0000e400ff027b82 */ /* 0x000e640000000a00 */
[----:B-1----:R-:W-:-:S04]  /*0890*/  IMAD.WIDE.U32 R2, R0, 0x2, R2 ;  /* 0x0000000200027825 */ /* 0x002fc800078e0002 */
[----:B0-----:R-:W-:Y:S02]  /*08a0*/  IMAD.WIDE.U32 R4, R13, 0x10, R2 ;  /* 0x000000100d047825 */ /* 0x001fe400078e0002 */
[----:B------:R-:W0:Y:S04]  /*08b0*/  LDC.64 R2, c[0x0][0x388] ;  /* 0x0000e200ff027b82 */ /* 0x000e280000000a00 */
[----:B------:R-:W2:Y:S01]  /*08c0*/  LDG.E.128 R4, desc[UR6][R4.64] ;  /* 0x0000000604047981 */ /* 0x000ea2000c1e1d00 */
[----:B0-----:R-:W-:-:S04]  /*08d0*/  IMAD.WIDE.U32 R2, R0, 0x2, R2 ;  /* 0x0000000200027825 */ /* 0x001fc800078e0002 */
[----:B------:R-:W-:Y:S01]  /*08e0*/  IMAD.WIDE.U32 R2, R13, 0x10, R2 ;  /* 0x000000100d027825 */ /* 0x000fe200078e0002 */
[C---:B--2---:R-:W-:Y:S02]  /*08f0*/  PRMT R8, R6.reuse, 0x7632, R8 ;  /* 0x0000763206087816 */ /* 0x044fe40000000008 */
[----:B------:R-:W-:Y:S02]  /*0900*/  LOP3.LUT R12, R6, UR4, RZ, 0x3c, !PT ;  /* 0x00000004060c7c12 */ /* 0x000fe4000f8e3cff */
[----:B------:R-:W-:Y:S02]  /*0910*/  PRMT R6, R5, 0x7632, R6 ;  /* 0x0000763205067816 */ /* 0x000fe40000000006 */
[----:B------:R-:W-:Y:S02]  /*0920*/  PRMT R9, R4, 0x7632, R9 ;  /* 0x0000763204097816 */ /* 0x000fe40000000009 */
[----:B------:R-:W-:Y:S02]  /*0930*/  PRMT R0, R7, 0x7632, R0 ;  /* 0x0000763207007816 */ /* 0x000fe40000000000 */
[----:B------:R-:W-:-:S02]  /*0940*/  LOP3.LUT R11, R5, UR4, RZ, 0x3c, !PT ;  /* 0x00000004050b7c12 */ /* 0x000fc4000f8e3cff */
        /* <DEDUP_REMOVED lines=9> */
[----:B------:R-:W-:-:S05]  /*09e0*/  PRMT R7, R7, 0x5410, R0 ;  /* 0x0000541007077816 */ /* 0x000fca0000000000 */
[----:B------:R-:W-:Y:S01]  /*09f0*/  STG.E.128 desc[UR6][R2.64], R4 ;  /* 0x0000000402007986 */ /* 0x000fe2000c101d06 */
[----:B------:R-:W-:Y:S05]  /*0a00*/  EXIT ;  /* 0x000000000000794d */ /* 0x000fea0003800000 */
.L_x_1873:
        /* <DEDUP_REMOVED lines=15> */
.L_x_26137:


//--------------------- .text._ZN2at6native18elementwise_kernelILi128ELi4EZNS0_15gpu_kernel_implINS0_13BinaryFunctorIsssNS0_17BitwiseXorFunctorIsEEEEEEvRNS_18TensorIteratorBaseERKT_EUliE_EEviT1_ --------------------------
	.section	.text._ZN2at6native18elementwise_kernelILi128ELi4EZNS0_15gpu_kernel_implINS0_13BinaryFunctorIsssNS0_17BitwiseXorFunctorIsEEEEEEvRNS_18TensorIteratorBaseERKT_EUliE_EEviT1_,"ax",@progbits
	.align	128
        .global         _ZN2at6native18elementwise_kernelILi128ELi4EZNS0_15gpu_kernel_implINS0_13BinaryFunctorIsssNS0_17BitwiseXorFunctorIsEEEEEEvRNS_18TensorIteratorBaseERKT_EUliE_EEviT1_
        .type           _ZN2at6native18elementwise_kernelILi128ELi4EZNS0_15gpu_kernel_implINS0_13BinaryFunctorIsssNS0_17BitwiseXorFunctorIsEEEEEEvRNS_18TensorIteratorBaseERKT_EUliE_EEviT1_,@function
        .size           _ZN2at6native18elementwise_kernelILi128ELi4EZNS0_15gpu_kernel_implINS0_13BinaryFunctorIsssNS0_17BitwiseXorFunctorIsEEEEEEvRNS_18TensorIteratorBaseERKT_EUliE_EEviT1_,(.L_x_26138 - _ZN2at6native18elementwise_kernelILi128ELi4EZNS0_15gpu_kernel_implINS0_13BinaryFunctorIsssNS0_17BitwiseXorFunctorIsEEEEEEvRNS_18TensorIteratorBaseERKT_EUliE_EEviT1_)
        .other          _ZN2at6native18elementwise_kernelILi128ELi4EZNS0_15gpu_kernel_implINS0_13BinaryFunctorIsssNS0_17BitwiseXorFunctorIsEEEEEEvRNS_18TensorIteratorBaseERKT_EUliE_EEviT1_,@"STO_CUDA_ENTRY STV_DEFAULT"
_ZN2at6native18elementwise_kernelILi128ELi4EZNS0_15gpu_kernel_implINS0_13BinaryFunctorIsssNS0_17BitwiseXorFunctorIsEEEEEEvRNS_18TensorIteratorBaseERKT_EUliE_EEviT1_:
.text._ZN2at6native18elementwise_kernelILi128ELi4EZNS0_15gpu_kernel_implINS0_13BinaryFunctorIsssNS0_17BitwiseXorFunctorIsEEEEEEvRNS_18TensorIteratorBaseERKT_EUliE_EEviT1_:
        /* <DEDUP_REMOVED lines=24> */
[----:B------:R-:W-:Y:S01]  /*0180*/  IMAD.MOV.U32 R16, RZ, RZ, RZ ;  /* 0x000000ffff107224 */ /* 0x000fe200078e00ff */
[----:B------:R-:W1:Y:S01]  /*0190*/  LDCU UR6, c[0x0][0x38c] ;  /* 0x00007180ff0677ac */ /* 0x000e620008000800 */
[----:B------:R-:W2:Y:S01]  /*01a0*/  LDCU.64 UR8, c[0x0][0x4b8] ;  /* 0x00009700ff0877ac */ /* 0x000ea20008000a00 */
[----:B------:R-:W-:Y:S01]  /*01b0*/  UISETP.NE.AND UP0, UPT, UR41, URZ, UPT ;  /* 0x000000ff2900728c */ /* 0x000fe2000bf05270 */
        /* <DEDUP_REMOVED lines=343> */
.L_x_1876:
        /* <DEDUP_REMOVED lines=16> */
.L_x_1880:
[----:B------:R0:W5:Y:S01]  /*1830*/  LDG.E.U8 R19, desc[UR36][R2.64] ;  /* 0x0000002402137981 */ /* 0x000162000c1e1100 */
[----:B------:R-:W-:Y:S05]  /*1840*/  BRA `(.L_x_1882) ;  /* 0x0000000c004c7947 */ /* 0x000fea0003800000 */
.L_x_1879:
        /* <DEDUP_REMOVED lines=8> */
.L_x_1884:
[----:B------:R0:W5:Y:S01]  /*18d0*/  LDG.E.U16 R19, desc[UR36][R2.64] ;  /* 0x0000002402137981 */ /* 0x000162000c1e1500 */
[----:B------:R-:W-:Y:S05]  /*18e0*/  BRA `(.L_x_1882) ;  /* 0x0000000c00247947 */ /* 0x000fea0003800000 */
.L_x_1883:
[----:B------:R0:W5:Y:S01]  /*18f0*/  LDG.E.U16 R19, desc[UR36][R2.64] ;  /* 0x0000002402137981 */ /* 0x000162000c1e1500 */
[----:B------:R-:W-:Y:S05]  /*1900*/  BRA `(.L_x_1882) ;  /* 0x0000000c001c7947 */ /* 0x000fea0003800000 */
.L_x_1878:
        /* <DEDUP_REMOVED lines=9> */
.L_x_1886:
[----:B------:R-:W2:Y:S02]  /*19a0*/  LDG.E.U16 R0, desc[UR36][R2.64] ;  /* 0x0000002402007981 */ /* 0x000ea4000c1e1500 */
[----:B--2---:R-:W-:-:S06]  /*19b0*/  HADD2.F32 R0, -RZ, R0.H0_H0 ;  /* 0x20000000ff007230 */ /* 0x004fcc0000004100 */
[----:B------:R-:W0:Y:S02]  /*19c0*/  F2I.FTZ.TRUNC.NTZ R0, R0 ;  /* 0x0000000000007305 */ /* 0x000e24000021f100 */
[----:B0-----:R-:W-:Y:S01]  /*19d0*/  PRMT R19, R0, 0x7610, R19 ;  /* 0x0000761000137816 */ /* 0x001fe20000000013 */
[----:B------:R-:W-:Y:S06]  /*19e0*/  BRA `(.L_x_1882) ;  /* 0x0000000800e47947 */ /* 0x000fec0003800000 */
.L_x_1885:
        /* <DEDUP_REMOVED lines=9> */
.L_x_1888:
[----:B------:R-:W2:Y:S02]  /*1a80*/  LDG.E.U16 R2, desc[UR36][R2.64] ;  /* 0x0000002402027981 */ /* 0x000ea4000c1e1500 */
[----:B--2---:R-:W-:-:S06]  /*1a90*/  HADD2.F32 R0, -RZ, R2.H0_H0 ;  /* 0x20000002ff007230 */ /* 0x004fcc0000004100 */
[----:B------:R-:W0:Y:S02]  /*1aa0*/  F2I.FTZ.TRUNC.NTZ R0, R0 ;  /* 0x0000000000007305 */ /* 0x000e24000021f100 */
[----:B0-----:R-:W-:Y:S01]  /*1ab0*/  PRMT R19, R0, 0x7610, R19 ;  /* 0x0000761000137816 */ /* 0x001fe20000000013 */
[----:B------:R-:W-:Y:S06]  /*1ac0*/  BRA `(.L_x_1882) ;  /* 0x0000000800ac7947 */ /* 0x000fec0003800000 */
.L_x_1887:
[----:B------:R-:W2:Y:S02]  /*1ad0*/  LDG.E.64 R2, desc[UR36][R2.64] ;  /* 0x0000002402027981 */ /* 0x000ea4000c1e1b00 */
[----:B--2---:R0:W1:Y:S01]  /*1ae0*/  F2I.F64.TRUNC R19, R2 ;  /* 0x0000000200137311 */ /* 0x004062000030d100 */
[----:B------:R-:W-:Y:S05]  /*1af0*/  BRA `(.L_x_1882) ;  /* 0x0000000800a07947 */ /* 0x000fea0003800000 */
.L_x_1877:
        /* <DEDUP_REMOVED lines=12> */
.L_x_1891:
[----:B------:R-:W2:Y:S02]  /*1bc0*/  LDG.E.64 R2, desc[UR36][R2.64] ;  /* 0x0000002402027981 */ /* 0x000ea4000c1e1b00 */
[----:B--2---:R3:W4:Y:S01]  /*1bd0*/  F2I.F64.TRUNC R19, R2 ;  /* 0x0000000200137311 */ /* 0x004722000030d100 */
[----:B------:R-:W-:Y:S05]  /*1be0*/  BRA `(.L_x_1882) ;  /* 0x0000000800647947 */ /* 0x000fea0003800000 */
.L_x_1890:
        /* <DEDUP_REMOVED lines=27> */
.L_x_1893:
        /* <DEDUP_REMOVED lines=14> */
.L_x_1892:
[----:B------:R-:W2:Y:S02]  /*1e80*/  LDG.E.U16 R0, desc[UR36][R2.64] ;  /* 0x0000002402007981 */ /* 0x000ea4000c1e1500 */
[----:B--2---:R-:W-:-:S06]  /*1e90*/  IMAD.U32 R0, R0, 0x10000, RZ ;  /* 0x0001000000007824 */ /* 0x004fcc00078e00ff */
[----:B------:R-:W0:Y:S02]  /*1ea0*/  F2I.FTZ.TRUNC.NTZ R0, R0 ;  /* 0x0000000000007305 */ /* 0x000e24000021f100 */
[----:B0-----:R-:W-:Y:S01]  /*1eb0*/  PRMT R19, R0, 0x7610, R19 ;  /* 0x0000761000137816 */ /* 0x001fe20000000013 */
[----:B------:R-:W-:Y:S06]  /*1ec0*/  BRA `(.L_x_1882) ;  /* 0x0000000400ac7947 */ /* 0x000fec0003800000 */
.L_x_1889:
        /* <DEDUP_REMOVED lines=10> */
.L_x_1896:
        /* <DEDUP_REMOVED lines=21> */
.L_x_1900:
[----:B------:R-:W-:Y:S05]  /*20c0*/  BSYNC.RECONVERGENT B1 ;  /* 0x0000000000017941 */ /* 0x000fea0003800200 */
.L_x_1899:
[----:B------:R-:W-:Y:S02]  /*20d0*/  SHF.L.U32 R0, R0, 0x14, RZ ;  /* 0x0000001400007819 */ /* 0x000fe400000006ff */
[----:B------:R-:W-:-:S04]  /*20e0*/  LEA R2, R2, 0x3b800000, 0x17 ;  /* 0x3b80000002027811 */ /* 0x000fc800078eb8ff */
[----:B------:R-:W-:-:S07]  /*20f0*/  LOP3.LUT R0, R2, R0, R7, 0xfe, !PT ;  /* 0x0000000002007212 */ /* 0x000fce00078efe07 */
.L_x_1898:
[----:B------:R-:W-:Y:S05]  /*2100*/  BSYNC.RECONVERGENT B0 ;  /* 0x0000000000007941 */ /* 0x000fea0003800200 */
.L_x_1897:
[----:B------:R-:W0:Y:S02]  /*2110*/  F2I.FTZ.TRUNC.NTZ R0, R0 ;  /* 0x0000000000007305 */ /* 0x000e24000021f100 */
[----:B0-----:R-:W-:Y:S01]  /*2120*/  PRMT R19, R0, 0x7610, R19 ;  /* 0x0000761000137816 */ /* 0x001fe20000000013 */
[----:B------:R-:W-:Y:S06]  /*2130*/  BRA `(.L_x_1882) ;  /* 0x0000000400107947 */ /* 0x000fec0003800000 */
.L_x_1895:
        /* <DEDUP_REMOVED lines=21> */
.L_x_1904:
[----:B------:R-:W-:Y:S05]  /*2290*/  BSYNC.RECONVERGENT B1 ;  /* 0x0000000000017941 */ /* 0x000fea0003800200 */
.L_x_1903:
[----:B------:R-:W-:Y:S01]  /*22a0*/  IMAD.SHL.U32 R0, R0, 0x200000, RZ ;  /* 0x0020000000007824 */ /* 0x000fe200078e00ff */
[----:B------:R-:W-:-:S04]  /*22b0*/  LEA R2, R2, 0x37800000, 0x17 ;  /* 0x3780000002027811 */ /* 0x000fc800078eb8ff */
[----:B------:R-:W-:-:S07]  /*22c0*/  LOP3.LUT R0, R2, R0, R7, 0xfe, !PT ;  /* 0x0000000002007212 */ /* 0x000fce00078efe07 */
.L_x_1902:
[----:B------:R-:W-:Y:S05]  /*22d0*/  BSYNC.RECONVERGENT B0 ;  /* 0x0000000000007941 */ /* 0x000fea0003800200 */
.L_x_1901:
[----:B------:R-:W0:Y:S02]  /*22e0*/  F2I.FTZ.TRUNC.NTZ R0, R0 ;  /* 0x0000000000007305 */ /* 0x000e24000021f100 */
[----:B0-----:R-:W-:Y:S01]  /*22f0*/  PRMT R19, R0, 0x7610, R19 ;  /* 0x0000761000137816 */ /* 0x001fe20000000013 */
[----:B------:R-:W-:Y:S06]  /*2300*/  BRA `(.L_x_1882) ;  /* 0x00000000009c7947 */ /* 0x000fec0003800000 */
.L_x_1894:
[----:B------:R-:W-:-:S09]  /*2310*/  UISETP.NE.AND UP0, UPT, UR4, 0x1c, UPT ;  /* 0x0000001c0400788c */ /* 0x000fd2000bf05270 */
[----:B------:R-:W-:Y:S05]  /*2320*/  BRA.U !UP0, `(.L_x_1905) ;  /* 0x0000000108907547 */ /* 0x000fea000b800000 */
[----:B------:R-:W-:-:S09]  /*2330*/  UISETP.NE.AND UP0, UPT, UR4, 0x1d, UPT ;  /* 0x0000001d0400788c */ /* 0x000fd2000bf05270 */
[----:B------:R-:W-:Y:S05]  /*2340*/  BRA.U !UP0, `(.L_x_1906) ;  /* 0x0000000108807547 */ /* 0x000fea000b800000 */
[----:B------:R-:W-:-:S09]  /*2350*/  UISETP.NE.AND UP0, UPT, UR4, 0x2c, UPT ;  /* 0x0000002c0400788c */ /* 0x000fd2000bf05270 */
[----:B------:R-:W-:Y:S05]  /*2360*/  BRA.U !UP0, `(.L_x_1907) ;  /* 0x0000000108487547 */ /* 0x000fea000b800000 */
.L_x_1881:
        /* <DEDUP_REMOVED lines=16> */
.L_x_1908:
[----:B------:R-:W-:Y:S01]  /*2470*/  PRMT R19, RZ, 0x7610, R19 ;  /* 0x00007610ff137816 */ /* 0x000fe20000000013 */
[----:B------:R-:W-:Y:S06]  /*2480*/  BRA `(.L_x_1882) ;  /* 0x00000000003c7947 */ /* 0x000fec0003800000 */
.L_x_1907:
        /* <DEDUP_REMOVED lines=8> */
.L_x_1910:
[----:B------:R-:W-:Y:S05]  /*2510*/  BSYNC.RECONVERGENT B0 ;  /* 0x0000000000007941 */ /* 0x000fea0003800200 */
.L_x_1909:
[----:B------:R-:W0:Y:S02]  /*2520*/  F2I.FTZ.TRUNC.NTZ R0, R0 ;  /* 0x0000000000007305 */ /* 0x000e24000021f100 */
[----:B0-----:R-:W-:Y:S01]  /*2530*/  PRMT R19, R0, 0x7610, R19 ;  /* 0x0000761000137816 */ /* 0x001fe20000000013 */
[----:B------:R-:W-:Y:S06]  /*2540*/  BRA `(.L_x_1882) ;  /* 0x00000000000c7947 */ /* 0x000fec0003800000 */
.L_x_1906:
[----:B------:R2:W5:Y:S01]  /*2550*/  LDG.E.U16 R19, desc[UR36][R2.64] ;  /* 0x0000002402137981 */ /* 0x000562000c1e1500 */
[----:B------:R-:W-:Y:S05]  /*2560*/  BRA `(.L_x_1882) ;  /* 0x0000000000047947 */ /* 0x000fea0003800000 */
.L_x_1905:
[----:B------:R1:W5:Y:S02]  /*2570*/  LDG.E.U16 R19, desc[UR36][R2.64] ;  /* 0x0000002402137981 */ /* 0x000364000c1e1500 */
.L_x_1882:
[----:B------:R-:W0:Y:S01]  /*2580*/  LDCU.64 UR6, c[0x0][0x5f8] ;  /* 0x0000bf00ff0677ac */ /* 0x000e220008000a00 */
[----:B------:R-:W-:-:S04]  /*2590*/  UPRMT UR4, UR42, 0x9910, URZ ;  /* 0x000099102a047896 */ /* 0x000fc800080000ff */
[----:B------:R-:W-:Y:S01]  /*25a0*/  UISETP.GT.AND UP0, UPT, UR4, 0x9, UPT ;  /* 0x000000090400788c */ /* 0x000fe2000bf04270 */
[----:B0123--:R-:W-:-:S05]  /*25b0*/  IADD3 R2, P0, PT, R18, UR6, RZ ;  /* 0x0000000612027c10 */ /* 0x00ffca000ff1e0ff */
        /* <DEDUP_REMOVED lines=12> */
.L_x_1914:
[----:B------:R3:W5:Y:S01]  /*2680*/  LDG.E.U8 R0, desc[UR36][R2.64] ;  /* 0x0000002402007981 */ /* 0x000762000c1e1100 */
[----:B------:R-:W-:Y:S05]  /*2690*/  BRA `(.L_x_1916) ;  /* 0x0000000c004c7947 */ /* 0x000fea0003800000 */
.L_x_1913:
        /* <DEDUP_REMOVED lines=8> */
.L_x_1918:
[----:B------:R1:W5:Y:S01]  /*2720*/  LDG.E.U16 R0, desc[UR36][R2.64] ;  /* 0x0000002402007981 */ /* 0x000362000c1e1500 */
[----:B------:R-:W-:Y:S05]  /*2730*/  BRA `(.L_x_1916) ;  /* 0x0000000c00247947 */ /* 0x000fea0003800000 */
.L_x_1917:
[----:B------:R2:W5:Y:S01]  /*2740*/  LDG.E.U16 R0, desc[UR36][R2.64] ;  /* 0x0000002402007981 */ /* 0x000562000c1e1500 */
[----:B------:R-:W-:Y:S05]  /*2750*/  BRA `(.L_x_1916) ;  /* 0x0000000c001c7947 */ /* 0x000fea0003800000 */
.L_x_1912:
        /* <DEDUP_REMOVED lines=9> */
.L_x_1920:
[----:B------:R-:W2:Y:S02]  /*27f0*/  LDG.E.U16 R4, desc[UR36][R2.64] ;  /* 0x0000002402047981 */ /* 0x000ea4000c1e1500 */
[----:B--2---:R-:W-:-:S06]  /*2800*/  HADD2.F32 R4, -RZ, R4.H0_H0 ;  /* 0x20000004ff047230 */ /* 0x004fcc0000004100 */
[----:B------:R-:W0:Y:S02]  /*2810*/  F2I.FTZ.TRUNC.NTZ R4, R4 ;  /* 0x0000000400047305 */ /* 0x000e24000021f100 */
[----:B0-----:R-:W-:Y:S01]  /*2820*/  PRMT R0, R4, 0x7610, R0 ;  /* 0x0000761004007816 */ /* 0x001fe20000000000 */
[----:B------:R-:W-:Y:S06]  /*2830*/  BRA `(.L_x_1916) ;  /* 0x0000000800e47947 */ /* 0x000fec0003800000 */
.L_x_1919:
        /* <DEDUP_REMOVED lines=9> */
.L_x_1922:
[----:B------:R-:W2:Y:S02]  /*28d0*/  LDG.E.U16 R2, desc[UR36][R2.64] ;  /* 0x0000002402027981 */ /* 0x000ea4000c1e1500 */
[----:B--2---:R-:W-:-:S06]  /*28e0*/  HADD2.F32 R4, -RZ, R2.H0_H0 ;  /* 0x20000002ff047230 */ /* 0x004fcc0000004100 */
[----:B------:R-:W0:Y:S02]  /*28f0*/  F2I.FTZ.TRUNC.NTZ R4, R4 ;  /* 0x0000000400047305 */ /* 0x000e24000021f100 */
[----:B0-----:R-:W-:Y:S01]  /*2900*/  PRMT R0, R4, 0x7610, R0 ;  /* 0x0000761004007816 */ /* 0x001fe20000000000 */
[----:B------:R-:W-:Y:S06]  /*2910*/  BRA `(.L_x_1916) ;  /* 0x0000000800ac7947 */ /* 0x000fec0003800000 */
.L_x_1921:
[----:B------:R-:W2:Y:S02]  /*2920*/  LDG.E.64 R2, desc[UR36][R2.64] ;  /* 0x0000002402027981 */ /* 0x000ea4000c1e1b00 */
[----:B--2---:R0:W1:Y:S01]  /*2930*/  F2I.F64.TRUNC R0, R2 ;  /* 0x0000000200007311 */ /* 0x004062000030d100 */
[----:B------:R-:W-:Y:S05]  /*2940*/  BRA `(.L_x_1916) ;  /* 0x0000000800a07947 */ /* 0x000fea0003800000 */
.L_x_1911:
        /* <DEDUP_REMOVED lines=12> */
.L_x_1925:
[----:B------:R-:W2:Y:S02]  /*2a10*/  LDG.E.64 R2, desc[UR36][R2.64] ;  /* 0x0000002402027981 */ /* 0x000ea4000c1e1b00 */
[----:B--2---:R0:W1:Y:S01]  /*2a20*/  F2I.F64.TRUNC R0, R2 ;  /* 0x0000000200007311 */ /* 0x004062000030d100 */
[----:B------:R-:W-:Y:S05]  /*2a30*/  BRA `(.L_x_1916) ;  /* 0x0000000800647947 */ /* 0x000fea0003800000 */
.L_x_1924:
[----:B------:R-:W-:-:S09]  /*2a40*/  UISETP.NE.AND UP0, UPT, UR4, 0xf, UPT ;  /* 0x0000000f0400788c */ /* 0x000fd2000bf05270 */
[----:B------:R-:W-:Y:S05]  /*2a50*/  BRA.U !UP0, `(.L_x_1926) ;  /* 0x00000001089c7547 */ /* 0x000fea000b800000 */
[----:B------:R-:W-:-:S09]  /*2a60*/  UISETP.NE.AND UP0, UPT, UR4, 0x17, UPT ;  /* 0x000000170400788c */ /* 0x000fd2000bf05270 */
[----:B------:R-:W-:Y:S05]  /*2a70*/  BRA.U !UP0, `(.L_x_1927) ;  /* 0x00000001085c7547 */ /* 0x000fea000b800000 */
[----:B------:R-:W-:-:S09]  /*2a80*/  UISETP.NE.AND UP0, UPT, UR4, 0x18, UPT ;  /* 0x000000180400788c */ /* 0x000fd2000bf05270 */
[----:B------:R-:W-:Y:S05]  /*2a90*/  BRA.U UP0, `(.L_x_1915) ;  /* 0x0000000500c87547 */ /* 0x000fea000b800000 */
[----:B------:R-:W2:Y:S01]  /*2aa0*/  LDG.E.U8 R0, desc[UR36][R2.64] ;  /* 0x0000002402007981 */ /* 0x000ea2000c1e1100 */
[----:B------:R-:W-:Y:S02]  /*2ab0*/  HFMA2 R6, -RZ, RZ, 0, 1.847743988037109375e-06 ;  /* 0x0000001fff067431 */ /* 0x000fe400000001ff */
        /* <DEDUP_REMOVED lines=19> */
.L_x_1927:
        /* <DEDUP_REMOVED lines=14> */
.L_x_1926:
[----:B------:R-:W2:Y:S02]  /*2cd0*/  LDG.E.U16 R4, desc[UR36][R2.64] ;  /* 0x0000002402047981 */ /* 0x000ea4000c1e1500 */
[----:B--2---:R-:W-:-:S06]  /*2ce0*/  SHF.L.U32 R4, R4, 0x10, RZ ;  /* 0x0000001004047819 */ /* 0x004fcc00000006ff */
[----:B------:R-:W0:Y:S02]  /*2cf0*/  F2I.FTZ.TRUNC.NTZ R4, R4 ;  /* 0x0000000400047305 */ /* 0x000e24000021f100 */
[----:B0-----:R-:W-:Y:S01]  /*2d00*/  PRMT R0, R4, 0x7610, R0 ;  /* 0x0000761004007816 */ /* 0x001fe20000000000 */
[----:B------:R-:W-:Y:S06]  /*2d10*/  BRA `(.L_x_1916) ;  /* 0x0000000400ac7947 */ /* 0x000fec0003800000 */
.L_x_1923:
        /* <DEDUP_REMOVED lines=10> */
.L_x_1930:
        /* <DEDUP_REMOVED lines=21> */
.L_x_1934:
[----:B------:R-:W-:Y:S05]  /*2f10*/  BSYNC.RECONVERGENT B1 ;  /* 0x0000000000017941 */ /* 0x000fea0003800200 */
.L_x_1933:
[----:B------:R-:W-:Y:S01]  /*2f20*/  IMAD.SHL.U32 R0, R0, 0x100000, RZ ;  /* 0x0010000000007824 */ /* 0x000fe200078e00ff */
[----:B------:R-:W-:-:S04]  /*2f30*/  LEA R2, R2, 0x3b800000, 0x17 ;  /* 0x3b80000002027811 */ /* 0x000fc800078eb8ff */
[----:B------:R-:W-:-:S07]  /*2f40*/  LOP3.LUT R4, R2, R0, R7, 0xfe, !PT ;  /* 0x0000000002047212 */ /* 0x000fce00078efe07 */
.L_x_1932:
[----:B------:R-:W-:Y:S05]  /*2f50*/  BSYNC.RECONVERGENT B0 ;  /* 0x0000000000007941 */ /* 0x000fea0003800200 */
.L_x_1931:
[----:B------:R-:W0:Y:S02]  /*2f60*/  F2I.FTZ.TRUNC.NTZ R4, R4 ;  /* 0x0000000400047305 */ /* 0x000e24000021f100 */
[----:B0-----:R-:W-:Y:S01]  /*2f70*/  PRMT R0, R4, 0x7610, R0 ;  /* 0x0000761004007816 */ /* 0x001fe20000000000 */
[----:B------:R-:W-:Y:S06]  /*2f80*/  BRA `(.L_x_1916) ;  /* 0x0000000400107947 */ /* 0x000fec0003800000 */
.L_x_1929:
        /* <DEDUP_REMOVED lines=21> */
.L_x_1938:
[----:B------:R-:W-:Y:S05]  /*30e0*/  BSYNC.RECONVERGENT B1 ;  /* 0x0000000000017941 */ /* 0x000fea0003800200 */
.L_x_1937:
[----:B------:R-:W-:Y:S01]  /*30f0*/  IMAD.SHL.U32 R0, R0, 0x200000, RZ ;  /* 0x0020000000007824 */ /* 0x000fe200078e00ff */
[----:B------:R-:W-:-:S04]  /*3100*/  LEA R2, R2, 0x37800000, 0x17 ;  /* 0x3780000002027811 */ /* 0x000fc800078eb8ff */
[----:B------:R-:W-:-:S07]  /*3110*/  LOP3.LUT R4, R2, R0, R7, 0xfe, !PT ;  /* 0x0000000002047212 */ /* 0x000fce00078efe07 */
.L_x_1936:
[----:B------:R-:W-:Y:S05]  /*3120*/  BSYNC.RECONVERGENT B0 ;  /* 0x0000000000007941 */ /* 0x000fea0003800200 */
.L_x_1935:
[----:B------:R-:W0:Y:S02]  /*3130*/  F2I.FTZ.TRUNC.NTZ R4, R4 ;  /* 0x0000000400047305 */ /* 0x000e24000021f100 */
[----:B0-----:R-:W-:Y:S01]  /*3140*/  PRMT R0, R4, 0x7610, R0 ;  /* 0x0000761004007816 */ /* 0x001fe20000000000 */
[----:B------:R-:W-:Y:S06]  /*3150*/  BRA `(.L_x_1916) ;  /* 0x00000000009c7947 */ /* 0x000fec0003800000 */
.L_x_1928:
[----:B------:R-:W-:-:S09]  /*3160*/  UISETP.NE.AND UP0, UPT, UR4, 0x1c, UPT ;  /* 0x0000001c0400788c */ /* 0x000fd2000bf05270 */
[----:B------:R-:W-:Y:S05]  /*3170*/  BRA.U !UP0, `(.L_x_1939) ;  /* 0x0000000108907547 */ /* 0x000fea000b800000 */
[----:B------:R-:W-:-:S09]  /*3180*/  UISETP.NE.AND UP0, UPT, UR4, 0x1d, UPT ;  /* 0x0000001d0400788c */ /* 0x000fd2000bf05270 */
[----:B------:R-:W-:Y:S05]  /*3190*/  BRA.U !UP0, `(.L_x_1940) ;  /* 0x0000000108807547 */ /* 0x000fea000b800000 */
[----:B------:R-:W-:-:S09]  /*31a0*/  UISETP.NE.AND UP0, UPT, UR4, 0x2c, UPT ;  /* 0x0000002c0400788c */ /* 0x000fd2000bf05270 */
[----:B------:R-:W-:Y:S05]  /*31b0*/  BRA.U !UP0, `(.L_x_1941) ;  /* 0x0000000108487547 */ /* 0x000fea000b800000 */
.L_x_1915:
        /* <DEDUP_REMOVED lines=15> */
[----:B--2-45:R-:W-:Y:S05]  /*32b0*/  CALL.ABS.NOINC R2 ;  /* 0x0000000002007343 */ /* 0x034fea0003c00000 */
.L_x_1942:
[----:B------:R-:W-:Y:S01]  /*32c0*/  PRMT R0, RZ, 0x7610, R0 ;  /* 0x00007610ff007816 */ /* 0x000fe20000000000 */
[----:B------:R-:W-:Y:S06]  /*32d0*/  BRA `(.L_x_1916) ;  /* 0x00000000003c7947 */ /* 0x000fec0003800000 */
.L_x_1941:
[----:B------:R-:W2:Y:S01]  /*32e0*/  LDG.E.U8 R2, desc[UR36][R2.64] ;  /* 0x0000002402027981 */ /* 0x000ea2000c1e1100 */
[----:B------:R-:W-:Y:S01]  /*32f0*/  BSSY.RECONVERGENT B0, `(.L_x_1943) ;  /* 0x0000007000007945 */ /* 0x000fe20003800200 */
[----:B------:R-:W-:Y:S01]  /*3300*/  HFMA2 R4, -RZ, RZ, 3.814697265625e-06, 0 ;  /* 0x00400000ff047431 */ /* 0x000fe200000001ff */
[----:B--2---:R-:W-:-:S13]  /*3310*/  ISETP.NE.AND P0, PT, R2, RZ, PT ;  /* 0x000000ff0200720c */ /* 0x004fda0003f05270 */
[----:B------:R-:W-:Y:S05]  /*3320*/  @!P0 BRA `(.L_x_1944) ;  /* 0x00000000000c8947 */ /* 0x000fea0003800000 */
[----:B------:R-:W-:-:S13]  /*3330*/  ISETP.NE.AND P0, PT, R2, 0xff, PT ;  /* 0x000000ff0200780c */ /* 0x000fda0003f05270 */
[----:B------:R-:W-:Y:S02]  /*3340*/  @!P0 IMAD.MOV.U32 R4, RZ, RZ, 0x7f800001 ;  /* 0x7f800001ff048424 */ /* 0x000fe400078e00ff */
[----:B------:R-:W-:-:S07]  /*3350*/  @P0 IMAD.SHL.U32 R4, R2, 0x800000, RZ ;  /* 0x0080000002040824 */ /* 0x000fce00078e00ff */
.L_x_1944:
[----:B------:R-:W-:Y:S05]  /*3360*/  BSYNC.RECONVERGENT B0 ;  /* 0x0000000000007941 */ /* 0x000fea0003800200 */
.L_x_1943:
[----:B------:R-:W0:Y:S02]  /*3370*/  F2I.FTZ.TRUNC.NTZ R4, R4 ;  /* 0x0000000400047305 */ /* 0x000e24000021f100 */
[----:B0-----:R-:W-:Y:S01]  /*3380*/  PRMT R0, R4, 0x7610, R0 ;  /* 0x0000761004007816 */ /* 0x001fe20000000000 */
[----:B------:R-:W-:Y:S06]  /*3390*/  BRA `(.L_x_1916) ;  /* 0x00000000000c7947 */ /* 0x000fec0003800000 */
.L_x_1940:
[----:B------:R0:W5:Y:S01]  /*33a0*/  LDG.E.U16 R0, desc[UR36][R2.64] ;  /* 0x0000002402007981 */ /* 0x000162000c1e1500 */
[----:B------:R-:W-:Y:S05]  /*33b0*/  BRA `(.L_x_1916) ;  /* 0x0000000000047947 */ /* 0x000fea0003800000 */
.L_x_1939:
[----:B------:R0:W5:Y:S02]  /*33c0*/  LDG.E.U16 R0, desc[UR36][R2.64] ;  /* 0x0000002402007981 */ /* 0x000164000c1e1500 */
.L_x_1916:
[----:B------:R-:W0:Y:S01]  /*33d0*/  LDCU.64 UR6, c[0x0][0x5e8] ;  /* 0x0000bd00ff0677ac */ /* 0x000e220008000a00 */
[----:B-1--45:R-:W-:Y:S01]  /*33e0*/  LOP3.LUT R9, R0, R19, RZ, 0x3c, !PT ;  /* 0x0000001300097212 */ /* 0x032fe200078e3cff */
        /* <DEDUP_REMOVED lines=15> */
.L_x_1948:
[----:B------:R1:W-:Y:S01]  /*34e0*/  STG.E.U8 desc[UR36][R2.64], R9 ;  /* 0x0000000902007986 */ /* 0x0003e2000c101124 */
[----:B------:R-:W-:Y:S05]  /*34f0*/  BRA `(.L_x_1950) ;  /* 0x0000000c00547947 */ /* 0x000fea0003800000 */
.L_x_1947:
        /* <DEDUP_REMOVED lines=10> */
.L_x_1952:
[----:B------:R-:W-:-:S05]  /*35a0*/  PRMT R5, R9, 0x9910, RZ ;  /* 0x0000991009057816 */ /* 0x000fca00000000ff */
[----:B------:R3:W-:Y:S01]  /*35b0*/  STG.E desc[UR36][R2.64], R5 ;  /* 0x0000000502007986 */ /* 0x0007e2000c101924 */
[----:B------:R-:W-:Y:S05]  /*35c0*/  BRA `(.L_x_1950) ;  /* 0x0000000c00207947 */ /* 0x000fea0003800000 */
.L_x_1951:
[----:B------:R2:W-:Y:S01]  /*35d0*/  STG.E.U16 desc[UR36][R2.64], R9 ;  /* 0x0000000902007986 */ /* 0x0005e2000c101524 */
[----:B------:R-:W-:Y:S05]  /*35e0*/  BRA `(.L_x_1950) ;  /* 0x0000000c00187947 */ /* 0x000fea0003800000 */
.L_x_1946:
        /* <DEDUP_REMOVED lines=9> */
.L_x_1954:
[----:B------:R-:W0:Y:S02]  /*3680*/  I2F.S16 R0, R9 ;  /* 0x0000000900007306 */ /* 0x000e240000101400 */
[----:B0-----:R-:W-:-:S05]  /*3690*/  F2FP.F16.F32.PACK_AB R0, RZ, R0 ;  /* 0x00000000ff00723e */ /* 0x001fca00000000ff */
[----:B------:R0:W-:Y:S01]  /*36a0*/  STG.E.U16 desc[UR36][R2.64], R0 ;  /* 0x0000000002007986 */ /* 0x0001e2000c101524 */
[----:B------:R-:W-:Y:S05]  /*36b0*/  BRA `(.L_x_1950) ;  /* 0x0000000800e47947 */ /* 0x000fea0003800000 */
.L_x_1953:
        /* <DEDUP_REMOVED lines=10> */
.L_x_1956:
[----:B------:R-:W0:Y:S02]  /*3760*/  I2F.S16 R9, R9 ;  /* 0x0000000900097306 */ /* 0x000e240000101400 */
[----:B0-----:R-:W-:-:S04]  /*3770*/  F2FP.F16.F32.PACK_AB R5, RZ, R9 ;  /* 0x00000009ff05723e */ /* 0x001fc800000000ff */
[----:B------:R-:W-:-:S05]  /*3780*/  PRMT R5, R5, 0x5410, RZ ;  /* 0x0000541005057816 */ /* 0x000fca00000000ff */
[----:B------:R0:W-:Y:S01]  /*3790*/  STG.E desc[UR36][R2.64], R5 ;  /* 0x0000000502007986 */ /* 0x0001e2000c101924 */
[----:B------:R-:W-:Y:S05]  /*37a0*/  BRA `(.L_x_1950) ;  /* 0x0000000800a87947 */ /* 0x000fea0003800000 */
.L_x_1955:
[----:B------:R-:W0:Y:S02]  /*37b0*/  I2F.F64.S16 R4, R9 ;  /* 0x0000000900047312 */ /* 0x000e240000101c00 */
[----:B0-----:R0:W-:Y:S01]  /*37c0*/  STG.E.64 desc[UR36][R2.64], R4 ;  /* 0x0000000402007986 */ /* 0x0011e2000c101b24 */
[----:B------:R-:W-:Y:S05]  /*37d0*/  BRA `(.L_x_1950) ;  /* 0x00000008009c7947 */ /* 0x000fea0003800000 */
.L_x_1945:
        /* <DEDUP_REMOVED lines=8> */
[----:B------:R-:W-:Y:S02]  /*3860*/  PRMT R0, R0, 0x9910, RZ ;  /* 0x0000991000007816 */ /* 0x000fe400000000ff */
[----:B------:R-:W-:-:S04]  /*3870*/  PRMT R5, R19, 0x9910, RZ ;  /* 0x0000991013057816 */ /* 0x000fc800000000ff */
[----:B------:R-:W-:-:S04]  /*3880*/  ISETP.NE.AND P0, PT, R5, R0, PT ;  /* 0x000000000500720c */ /* 0x000fc80003f05270 */
[----:B------:R-:W-:-:S05]  /*3890*/  SEL R5, RZ, 0x1, !P0 ;  /* 0x00000001ff057807 */ /* 0x000fca0004000000 */
[----:B------:R0:W-:Y:S01]  /*38a0*/  STG.E.U8 desc[UR36][R2.64], R5 ;  /* 0x0000000502007986 */ /* 0x0001e2000c101124 */
[----:B------:R-:W-:Y:S05]  /*38b0*/  BRA `(.L_x_1950) ;  /* 0x0000000800647947 */ /* 0x000fea0003800000 */
.L_x_1959:
[----:B------:R-:W0:Y:S01]  /*38c0*/  I2F.F64.S16 R4, R9 ;  /* 0x0000000900047312 */ /* 0x000e220000101c00 */
[----:B------:R-:W-:-:S05]  /*38d0*/  CS2R R6, SRZ ;  /* 0x0000000000067805 */ /* 0x000fca000001ff00 */
[----:B0-----:R0:W-:Y:S01]  /*38e0*/  STG.E.128 desc[UR36][R2.64], R4 ;  /* 0x0000000402007986 */ /* 0x0011e2000c101d24 */
[----:B------:R-:W-:Y:S05]  /*38f0*/  BRA `(.L_x_1950) ;  /* 0x0000000800547947 */ /* 0x000fea0003800000 */
.L_x_1958:
        /* <DEDUP_REMOVED lines=19> */
.L_x_1963:
[----:B------:R-:W-:Y:S05]  /*3a30*/  BSYNC.RECONVERGENT B0 ;  /* 0x0000000000007941 */ /* 0x000fea0003800200 */
.L_x_1962:
[----:B------:R-:W-:-:S05]  /*3a40*/  LOP3.LUT R5, R0, 0x80, R5, 0xf8, !PT ;  /* 0x0000008000057812 */ /* 0x000fca00078ef805 */
[----:B------:R0:W-:Y:S01]  /*3a50*/  STG.E.U8 desc[UR36][R2.64], R5 ;  /* 0x0000000502007986 */ /* 0x0001e2000c101124 */
[----:B------:R-:W-:Y:S05]  /*3a60*/  BRA `(.L_x_1950) ;  /* 0x0000000400f87947 */ /* 0x000fea0003800000 */
.L_x_1961:
        /* <DEDUP_REMOVED lines=15> */
.L_x_1965:
[----:B------:R-:W-:Y:S05]  /*3b60*/  BSYNC.RECONVERGENT B0 ;  /* 0x0000000000007941 */ /* 0x000fea0003800200 */
.L_x_1964:
[----:B------:R-:W-:-:S05]  /*3b70*/  LOP3.LUT R5, R0, 0x80, R5, 0xf8, !PT ;  /* 0x0000008000057812 */ /* 0x000fca00078ef805 */
[----:B------:R0:W-:Y:S01]  /*3b80*/  STG.E.U8 desc[UR36][R2.64], R5 ;  /* 0x0000000502007986 */ /* 0x0001e2000c101124 */
[----:B------:R-:W-:Y:S05]  /*3b90*/  BRA `(.L_x_1950) ;  /* 0x0000000400ac7947 */ /* 0x000fea0003800000 */
.L_x_1960:
[----:B------:R-:W0:Y:S02]  /*3ba0*/  I2F.S16 R0, R9 ;  /* 0x0000000900007306 */ /* 0x000e240000101400 */
[----:B0-----:R-:W-:-:S05]  /*3bb0*/  F2FP.BF16.F32.PACK_AB R0, RZ, R0 ;  /* 0x00000000ff00723e */ /* 0x001fca00000010ff */
[----:B------:R0:W-:Y:S01]  /*3bc0*/  STG.E.U16 desc[UR36][R2.64], R0 ;  /* 0x0000000002007986 */ /* 0x0001e2000c101524 */
[----:B------:R-:W-:Y:S05]  /*3bd0*/  BRA `(.L_x_1950) ;  /* 0x00000004009c7947 */ /* 0x000fea0003800000 */
.L_x_1957:
        /* <DEDUP_REMOVED lines=10> */
.L_x_1968:
        /* <DEDUP_REMOVED lines=13> */
.L_x_1971:
[----:B------:R-:W-:-:S04]  /*3d50*/  SHF.R.U32.HI R0, RZ, 0x14, R5 ;  /* 0x00000014ff007819 */ /* 0x000fc80000011605 */
[----:B------:R-:W-:-:S04]  /*3d60*/  LOP3.LUT R0, R0, 0x1, RZ, 0xc0, !PT ;  /* 0x0000000100007812 */ /* 0x000fc800078ec0ff */
[----:B------:R-:W-:-:S04]  /*3d70*/  IADD3 R0, PT, PT, R5, 0x487ffff, R0 ;  /* 0x0487ffff05007810 */ /* 0x000fc80007ffe000 */
[----:B------:R-:W-:-:S04]  /*3d80*/  SHF.R.U32.HI R0, RZ, 0x14, R0 ;  /* 0x00000014ff007819 */ /* 0x000fc80000011600 */
[----:B------:R-:W-:-:S07]  /*3d90*/  LOP3.LUT R4, R0, 0xff, RZ, 0xc0, !PT ;  /* 0x000000ff00047812 */ /* 0x000fce00078ec0ff */
.L_x_1972:
[----:B------:R-:W-:-:S04]  /*3da0*/  SHF.R.U32.HI R5, RZ, 0x18, R5 ;  /* 0x00000018ff057819 */ /* 0x000fc80000011605 */
[----:B------:R-:W-:-:S04]  /*3db0*/  LOP3.LUT R4, R4, 0x80, R5, 0xf8, !PT ;  /* 0x0000008004047812 */ /* 0x000fc800078ef805 */
[----:B------:R-:W-:-:S07]  /*3dc0*/  PRMT R0, R4, 0x7610, R0 ;  /* 0x0000761004007816 */ /* 0x000fce0000000000 */
.L_x_1970:
[----:B------:R-:W-:Y:S05]  /*3dd0*/  BSYNC.RECONVERGENT B0 ;  /* 0x0000000000007941 */ /* 0x000fea0003800200 */
.L_x_1969:
[----:B------:R0:W-:Y:S01]  /*3de0*/  STG.E.U8 desc[UR36][R2.64], R0 ;  /* 0x0000000002007986 */ /* 0x0001e2000c101124 */
[----:B------:R-:W-:Y:S05]  /*3df0*/  BRA `(.L_x_1950) ;  /* 0x0000000400147947 */ /* 0x000fea0003800000 */
.L_x_1967:
[----:B------:R-:W0:Y:S01]  /*3e00*/  I2F.S16 R5, R9 ;  /* 0x0000000900057306 */ /* 0x000e220000101400 */
[----:B------:R-:W-:Y:S01]  /*3e10*/  BSSY.RECONVERGENT B0, `(.L_x_1973) ;  /* 0x0000014000007945 */ /* 0x000fe20003800200 */
[----:B------:R-:W-:Y:S01]  /*3e20*/  HFMA2 R0, -RZ, RZ, 0, 7.62939453125e-06 ;  /* 0x00000080ff007431 */ /* 0x000fe200000001ff */
        /* <DEDUP_REMOVED lines=10> */
.L_x_1975:
[----:B------:R-:W-:-:S04]  /*3ed0*/  SHF.R.U32.HI R0, RZ, 0x15, R5 ;  /* 0x00000015ff007819 */ /* 0x000fc80000011605 */
[----:B------:R-:W-:-:S04]  /*3ee0*/  LOP3.LUT R0, R0, 0x1, RZ, 0xc0, !PT ;  /* 0x0000000100007812 */ /* 0x000fc800078ec0ff */
[----:B------:R-:W-:-:S04]  /*3ef0*/  IADD3 R0, PT, PT, R5, 0x88fffff, R0 ;  /* 0x088fffff05007810 */ /* 0x000fc80007ffe000 */
[----:B------:R-:W-:-:S04]  /*3f00*/  SHF.R.U32.HI R0, RZ, 0x15, R0 ;  /* 0x00000015ff007819 */ /* 0x000fc80000011600 */
[----:B------:R-:W-:-:S07]  /*3f10*/  LOP3.LUT R4, R0, 0xff, RZ, 0xc0, !PT ;  /* 0x000000ff00047812 */ /* 0x000fce00078ec0ff */
.L_x_1976:
[----:B------:R-:W-:-:S04]  /*3f20*/  SHF.R.U32.HI R5, RZ, 0x18, R5 ;  /* 0x00000018ff057819 */ /* 0x000fc80000011605 */
[----:B------:R-:W-:-:S04]  /*3f30*/  LOP3.LUT R4, R4, 0x80, R5, 0xf8, !PT ;  /* 0x0000008004047812 */ /* 0x000fc800078ef805 */
[----:B------:R-:W-:-:S07]  /*3f40*/  PRMT R0, R4, 0x7610, R0 ;  /* 0x0000761004007816 */ /* 0x000fce0000000000 */
.L_x_1974:
[----:B------:R-:W-:Y:S05]  /*3f50*/  BSYNC.RECONVERGENT B0 ;  /* 0x0000000000007941 */ /* 0x000fea0003800200 */
.L_x_1973:
[----:B------:R0:W-:Y:S01]  /*3f60*/  STG.E.U8 desc[UR36][R2.64], R0 ;  /* 0x0000000002007986 */ /* 0x0001e2000c101124 */
[----:B------:R-:W-:Y:S05]  /*3f70*/  BRA `(.L_x_1950) ;  /* 0x0000000000b47947 */ /* 0x000fea0003800000 */
.L_x_1966:
[----:B------:R-:W-:-:S09]  /*3f80*/  UISETP.NE.AND UP0, UPT, UR4, 0x1c, UPT ;  /* 0x0000001c0400788c */ /* 0x000fd2000bf05270 */
[----:B------:R-:W-:Y:S05]  /*3f90*/  BRA.U !UP0, `(.L_x_1977) ;  /* 0x0000000108a47547 */ /* 0x000fea000b800000 */
[----:B------:R-:W-:-:S09]  /*3fa0*/  UISETP.NE.AND UP0, UPT, UR4, 0x1d, UPT ;  /* 0x0000001d0400788c */ /* 0x000fd2000bf05270 */
[----:B------:R-:W-:Y:S05]  /*3fb0*/  BRA.U !UP0, `(.L_x_1978) ;  /* 0x00000001088c7547 */ /* 0x000fea000b800000 */
[----:B------:R-:W-:-:S09]  /*3fc0*/  UISETP.NE.AND UP0, UPT, UR4, 0x2c, UPT ;  /* 0x0000002c0400788c */ /* 0x000fd2000bf05270 */
[----:B------:R-:W-:Y:S05]  /*3fd0*/  BRA.U !UP0, `(.L_x_1979) ;  /* 0x0000000108447547 */ /* 0x000fea000b800000 */
.L_x_1949:
        /* <DEDUP_REMOVED lines=16> */
.L_x_1980:
[----:B------:R-:W-:Y:S05]  /*40e0*/  BRA `(.L_x_1950) ;  /* 0x0000000000587947 */ /* 0x000fea0003800000 */
.L_x_1979:
        /* <DEDUP_REMOVED lines=16> */
.L_x_1978:
[----:B------:R-:W-:-:S04]  /*41f0*/  PRMT R4, R9, 0x9910, RZ ;  /* 0x0000991009047816 */ /* 0x000fc800000000ff */
[----:B------:R-:W-:-:S05]  /*4200*/  SHF.R.S32.HI R5, RZ, 0x1f, R4 ;  /* 0x0000001fff057819 */ /* 0x000fca0000011404 */
[----:B------:R0:W-:Y:S01]  /*4210*/  STG.E.64 desc[UR36][R2.64], R4 ;  /* 0x0000000402007986 */ /* 0x0001e2000c101b24 */
[----:B------:R-:W-:Y:S05]  /*4220*/  BRA `(.L_x_1950) ;  /* 0x0000000000087947 */ /* 0x000fea0003800000 */
.L_x_1977:
[----:B------:R-:W-:-:S05]  /*4230*/  PRMT R5, R9, 0x9910, RZ ;  /* 0x0000991009057816 */ /* 0x000fca00000000ff */
[----:B------:R0:W-:Y:S02]  /*4240*/  STG.E desc[UR36][R2.64], R5 ;  /* 0x0000000502007986 */ /* 0x0001e4000c101924 */
.L_x_1950:
[----:B------:R-:W-:-:S07]  /*4250*/  VIADD R17, R17, 0x80 ;  /* 0x0000008011117836 */ /* 0x000fce0000000000 */
.L_x_1875:
[----:B------:R-:W-:Y:S05]  /*4260*/  BSYNC.RECONVERGENT B6 ;  /* 0x0000000000067941 */ /* 0x000fea0003800200 */
.L_x_1874:
[----:B------:R-:W5:Y:S01]  /*4270*/  LDCU UR4, c[0x0][0x380] ;  /* 0x00007000ff0477ac */ /* 0x000f620008000800 */
[----:B------:R-:W-:Y:S01]  /*4280*/  BSSY.RECONVERGENT B6, `(.L_x_1981) ;  /* 0x0000417000067945 */ /* 0x000fe20003800200 */
[----:B-----5:R-:W-:-:S13]  /*4290*/  ISETP.GE.AND P0, PT, R17, UR4, PT ;  /* 0x0000000411007c0c */ /* 0x020fda000bf06270 */
[----:B------:R-:W-:Y:S05]  /*42a0*/  @P0 BRA `(.L_x_1982) ;  /* 0x0000004000500947 */ /* 0x000fea0003800000 */
[----:B------:R-:W5:Y:S01]  /*42b0*/  LDCU UR4, c[0x0][0x388] ;  /* 0x00007100ff0477ac */ /* 0x000f620008000800 */
[----:B0-----:R-:W-:Y:S02]  /*42c0*/  HFMA2 R0, -RZ, RZ, 0, 0 ;  /* 0x00000000ff007431 */ /* 0x001fe400000001ff */
[----:B------:R-:W-:Y:S02]  /*42d0*/  IMAD.MOV.U32 R18, RZ, RZ, RZ ;  /* 0x000000ffff127224 */ /* 0x000fe400078e00ff */
        /* <DEDUP_REMOVED lines=351> */
.L_x_1983:
[----:B------:R-:W1:Y:S01]  /*58d0*/  LDCU.64 UR6, c[0x0][0x5f0] ;  /* 0x0000be00ff0677ac */ /* 0x000e620008000a00 */
[----:B------:R-:W-:-:S04]  /*58e0*/  UPRMT UR4, UR39, 0x9910, URZ ;  /* 0x0000991027047896 */ /* 0x000fc800080000ff */
[----:B------:R-:W-:Y:S01]  /*58f0*/  UISETP.GT.AND UP0, UPT, UR4, 0x9, UPT ;  /* 0x000000090400788c */ /* 0x000fe2000bf04270 */
[----:B-1234-:R-:W-:-:S04]  /*5900*/  IADD3 R2, P0, PT, R0, UR6, RZ ;  /* 0x0000000600027c10 */ /* 0x01efc8000ff1e0ff */
        /* <DEDUP_REMOVED lines=12> */
.L_x_1987:
[----:B------:R0:W5:Y:S01]  /*59d0*/  LDG.E.U8 R19, desc[UR36][R2.64] ;  /* 0x0000002402137981 */ /* 0x000162000c1e1100 */
[----:B------:R-:W-:Y:S05]  /*59e0*/  BRA `(.L_x_1989) ;  /* 0x0000000c004c7947 */ /* 0x000fea0003800000 */
.L_x_1986:
        /* <DEDUP_REMOVED lines=8> */
.L_x_1991:
[----:B------:R0:W5:Y:S01]  /*5a70*/  LDG.E.U16 R19, desc[UR36][R2.64] ;  /* 0x0000002402137981 */ /* 0x000162000c1e1500 */
[----:B------:R-:W-:Y:S05]  /*5a80*/  BRA `(.L_x_1989) ;  /* 0x0000000c00247947 */ /* 0x000fea0003800000 */
.L_x_1990:
[----:B------:R0:W5:Y:S01]  /*5a90*/  LDG.E.U16 R19, desc[UR36][R2.64] ;  /* 0x0000002402137981 */ /* 0x000162000c1e1500 */
[----:B------:R-:W-:Y:S05]  /*5aa0*/  BRA `(.L_x_1989) ;  /* 0x0000000c001c7947 */ /* 0x000fea0003800000 */
.L_x_1985:
        /* <DEDUP_REMOVED lines=9> */
.L_x_1993:
[----:B------:R-:W2:Y:S02]  /*5b40*/  LDG.E.U16 R0, desc[UR36][R2.64] ;  /* 0x0000002402007981 */ /* 0x000ea4000c1e1500 */
[----:B--2---:R-:W-:-:S06]  /*5b50*/  HADD2.F32 R0, -RZ, R0.H0_H0 ;  /* 0x20000000ff007230 */ /* 0x004fcc0000004100 */
[----:B------:R-:W0:Y:S02]  /*5b60*/  F2I.FTZ.TRUNC.NTZ R0, R0 ;  /* 0x0000000000007305 */ /* 0x000e24000021f100 */
[----:B0-----:R-:W-:Y:S01]  /*5b70*/  PRMT R19, R0, 0x7610, R19 ;  /* 0x0000761000137816 */ /* 0x001fe20000000013 */
[----:B------:R-:W-:Y:S06]  /*5b80*/  BRA `(.L_x_1989) ;  /* 0x0000000800e47947 */ /* 0x000fec0003800000 */
.L_x_1992:
        /* <DEDUP_REMOVED lines=9> */
.L_x_1995:
[----:B------:R-:W2:Y:S02]  /*5c20*/  LDG.E.U16 R2, desc[UR36][R2.64] ;  /* 0x0000002402027981 */ /* 0x000ea4000c1e1500 */
[----:B--2---:R-:W-:-:S06]  /*5c30*/  HADD2.F32 R0, -RZ, R2.H0_H0 ;  /* 0x20000002ff007230 */ /* 0x004fcc0000004100 */
[----:B------:R-:W0:Y:S02]  /*5c40*/  F2I.FTZ.TRUNC.NTZ R0, R0 ;  /* 0x0000000000007305 */ /* 0x000e24000021f100 */
[----:B0-----:R-:W-:Y:S01]  /*5c50*/  PRMT R19, R0, 0x7610, R19 ;  /* 0x0000761000137816 */ /* 0x001fe20000000013 */
[----:B------:R-:W-:Y:S06]  /*5c60*/  BRA `(.L_x_1989) ;  /* 0x0000000800ac7947 */ /* 0x000fec0003800000 */
.L_x_1994:
[----:B------:R-:W2:Y:S02]  /*5c70*/  LDG.E.64 R2, desc[UR36][R2.64] ;  /* 0x0000002402027981 */ /* 0x000ea4000c1e1b00 */
[----:B--2---:R0:W1:Y:S01]  /*5c80*/  F2I.F64.TRUNC R19, R2 ;  /* 0x0000000200137311 */ /* 0x004062000030d100 */
[----:B------:R-:W-:Y:S05]  /*5c90*/  BRA `(.L_x_1989) ;  /* 0x0000000800a07947 */ /* 0x000fea0003800000 */
.L_x_1984:
        /* <DEDUP_REMOVED lines=12> */
.L_x_1998:
[----:B------:R-:W2:Y:S02]  /*5d60*/  LDG.E.64 R2, desc[UR36][R2.64] ;  /* 0x0000002402027981 */ /* 0x000ea4000c1e1b00 */
[----:B--2---:R3:W4:Y:S01]  /*5d70*/  F2I.F64.TRUNC R19, R2 ;  /* 0x0000000200137311 */ /* 0x004722000030d100 */
[----:B------:R-:W-:Y:S05]  /*5d80*/  BRA `(.L_x_1989) ;  /* 0x0000000800647947 */ /* 0x000fea0003800000 */
.L_x_1997:
        /* <DEDUP_REMOVED lines=27> */
.L_x_2000:
[----:B------:R-:W2:Y:S02]  /*5f40*/  LDG.E.U8 R2, desc[UR36][R2.64] ;  /* 0x0000002402027981 */ /* 0x000ea4000c1e1100 */
[C---:B--2---:R-:W-:Y:S01]  /*5f50*/  SHF.L.U32 R0, R2.reuse, 0x19, RZ ;  /* 0x0000001902007819 */ /* 0x044fe200000006ff */
        /* <DEDUP_REMOVED lines=12> */
.L_x_1999:
[----:B------:R-:W2:Y:S02]  /*6020*/  LDG.E.U16 R0, desc[UR36][R2.64] ;  /* 0x0000002402007981 */ /* 0x000ea4000c1e1500 */
[----:B--2---:R-:W-:-:S06]  /*6030*/  IMAD.U32 R0, R0, 0x10000, RZ ;  /* 0x0001000000007824 */ /* 0x004fcc00078e00ff */
[----:B------:R-:W0:Y:S02]  /*6040*/  F2I.FTZ.TRUNC.NTZ R0, R0 ;  /* 0x0000000000007305 */ /* 0x000e24000021f100 */
[----:B0-----:R-:W-:Y:S01]  /*6050*/  PRMT R19, R0, 0x7610, R19 ;  /* 0x0000761000137816 */ /* 0x001fe20000000013 */
[----:B------:R-:W-:Y:S06]  /*6060*/  BRA `(.L_x_1989) ;  /* 0x0000000400ac7947 */ /* 0x000fec0003800000 */
.L_x_1996:
        /* <DEDUP_REMOVED lines=10> */
.L_x_2003:
[----:B------:R-:W2:Y:S01]  /*6110*/  LDG.E.U8 R3, desc[UR36][R2.64] ;  /* 0x0000002402037981 */ /* 0x000ea2000c1e1100 */
[----:B------:R-:W-:Y:S01]  /*6120*/  BSSY.RECONVERGENT B0, `(.L_x_2004) ;  /* 0x0000018000007945 */ /* 0x000fe20003800200 */
[----:B------:R-:W-:Y:S01]  /*6130*/  IMAD.MOV.U32 R0, RZ, RZ, RZ ;  /* 0x000000ffff007224 */ /* 0x000fe200078e00ff */
[----:B--2---:R-:W-:-:S13]  /*6140*/  ISETP.NE.AND P0, PT, R3, RZ, PT ;  /* 0x000000ff0300720c */ /* 0x004fda0003f05270 */
[----:B------:R-:W-:Y:S05]  /*6150*/  @!P0 BRA `(.L_x_2005) ;  /* 0x0000000000508947 */ /* 0x000fea0003800000 */
[----:B------:R-:W-:-:S13]  /*6160*/  ISETP.NE.AND P0, PT, R3, 0x80, PT ;  /* 0x000000800300780c */ /* 0x000fda0003f05270 */
[----:B------:R-:W-:Y:S01]  /*6170*/  @!P0 MOV R0, 0x7f800001 ;  /* 0x7f80000100008802 */ /* 0x000fe20000000f00 */
        /* <DEDUP_REMOVED lines=14> */
.L_x_2007:
[----:B------:R-:W-:Y:S05]  /*6260*/  BSYNC.RECONVERGENT B1 ;  /* 0x0000000000017941 */ /* 0x000fea0003800200 */
.L_x_2006:
[----:B------:R-:W-:Y:S01]  /*6270*/  IMAD.SHL.U32 R0, R0, 0x100000, RZ ;  /* 0x0010000000007824 */ /* 0x000fe200078e00ff */
[----:B------:R-:W-:-:S04]  /*6280*/  LEA R2, R2, 0x3b800000, 0x17 ;  /* 0x3b80000002027811 */ /* 0x000fc800078eb8ff */
[----:B------:R-:W-:-:S07]  /*6290*/  LOP3.LUT R0, R2, R0, R7, 0xfe, !PT ;  /* 0x0000000002007212 */ /* 0x000fce00078efe07 */
.L_x_2005:
[----:B------:R-:W-:Y:S05]  /*62a0*/  BSYNC.RECONVERGENT B0 ;  /* 0x0000000000007941 */ /* 0x000fea0003800200 */
.L_x_2004:
[----:B------:R-:W0:Y:S02]  /*62b0*/  F2I.FTZ.TRUNC.NTZ R0, R0 ;  /* 0x0000000000007305 */ /* 0x000e24000021f100 */
[----:B0-----:R-:W-:Y:S01]  /*62c0*/  PRMT R19, R0, 0x7610, R19 ;  /* 0x0000761000137816 */ /* 0x001fe20000000013 */
[----:B------:R-:W-:Y:S06]  /*62d0*/  BRA `(.L_x_1989) ;  /* 0x0000000400107947 */ /* 0x000fec0003800000 */
.L_x_2002:
        /* <DEDUP_REMOVED lines=21> */
.L_x_2011:
[----:B------:R-:W-:Y:S05]  /*6430*/  BSYNC.RECONVERGENT B1 ;  /* 0x0000000000017941 */ /* 0x000fea0003800200 */
.L_x_2010:
[----:B------:R-:W-:Y:S02]  /*6440*/  SHF.L.U32 R0, R0, 0x15, RZ ;  /* 0x0000001500007819 */ /* 0x000fe400000006ff */
[----:B------:R-:W-:-:S04]  /*6450*/  LEA R2, R2, 0x37800000, 0x17 ;  /* 0x3780000002027811 */ /* 0x000fc800078eb8ff */
[----:B------:R-:W-:-:S07]  /*6460*/  LOP3.LUT R0, R2, R0, R7, 0xfe, !PT ;  /* 0x0000000002007212 */ /* 0x000fce00078efe07 */
.L_x_2009:
[----:B------:R-:W-:Y:S05]  /*6470*/  BSYNC.RECONVERGENT B0 ;  /* 0x0000000000007941 */ /* 0x000fea0003800200 */
.L_x_2008:
[----:B------:R-:W0:Y:S02]  /*6480*/  F2I.FTZ.TRUNC.NTZ R0, R0 ;  /* 0x0000000000007305 */ /* 0x000e24000021f100 */
[----:B0-----:R-:W-:Y:S01]  /*6490*/  PRMT R19, R0, 0x7610, R19 ;  /* 0x0000761000137816 */ /* 0x001fe20000000013 */
[----:B------:R-:W-:Y:S06]  /*64a0*/  BRA `(.L_x_1989) ;  /* 0x00000000009c7947 */ /* 0x000fec0003800000 */
.L_x_2001:
        /* <DEDUP_REMOVED lines=14> */
.L_x_2015:
[----:B------:R-:W-:Y:S05]  /*6590*/  BSYNC.RECONVERGENT B0 ;  /* 0x0000000000007941 */ /* 0x000fea0003800200 */
.L_x_2014:
[----:B------:R-:W0:Y:S02]  /*65a0*/  F2I.FTZ.TRUNC.NTZ R0, R0 ;  /* 0x0000000000007305 */ /* 0x000e24000021f100 */
[----:B0-----:R-:W-:Y:S01]  /*65b0*/  PRMT R19, R0, 0x7610, R19 ;  /* 0x0000761000137816 */ /* 0x001fe20000000013 */
[----:B------:R-:W-:Y:S06]  /*65c0*/  BRA `(.L_x_1989) ;  /* 0x0000000000547947 */ /* 0x000fec0003800000 */
.L_x_1988:
        /* <DEDUP_REMOVED lines=8> */
[----:B0-----:R-:W-:Y:S01]  /*6650*/  MOV R4, UR4 ;  /* 0x0000000400047c02 */ /* 0x001fe20008000f00 */
[----:B------:R-:W-:-:S02]  /*6660*/  IMAD.U32 R5, RZ, RZ, UR5 ;  /* 0x00000005ff057e24 */ /* 0x000fc4000f8e00ff */
[----:B-1----:R-:W-:Y:S02]  /*6670*/  IMAD.U32 R6, RZ, RZ, UR6 ;  /* 0x00000006ff067e24 */ /* 0x002fe4000f8e00ff */
[----:B------:R-:W-:Y:S01]  /*6680*/  IMAD.U32 R7, RZ, RZ, UR7 ;  /* 0x00000007ff077e24 */ /* 0x000fe2000f8e00ff */
[----:B---3--:R-:W-:Y:S01]  /*6690*/  MOV R10, UR8 ;  /* 0x00000008000a7c02 */ /* 0x008fe20008000f00 */
[----:B------:R-:W-:-:S07]  /*66a0*/  IMAD.U32 R11, RZ, RZ, UR9 ;  /* 0x00000009ff0b7e24 */ /* 0x000fce000f8e00ff */
[----:B------:R-:W-:-:S07]  /*66b0*/  LEPC R20, `(.L_x_2016) ;  /* 0x000000001014794e */ /* 0x000fce0000000000 */
[----:B--2---:R-:W-:Y:S05]  /*66c0*/  CALL.ABS.NOINC R2 ;  /* 0x0000000002007343 */ /* 0x004fea0003c00000 */
.L_x_2016:
[----:B------:R-:W-:Y:S01]  /*66d0*/  PRMT R19, RZ, 0x7610, R19 ;  /* 0x00007610ff137816 */ /* 0x000fe20000000013 */
[----:B------:R-:W-:Y:S06]  /*66e0*/  BRA `(.L_x_1989) ;  /* 0x00000000000c7947 */ /* 0x000fec0003800000 */
.L_x_2013:
[----:B------:R1:W5:Y:S01]  /*66f0*/  LDG.E.U16 R19, desc[UR36][R2.64] ;  /* 0x0000002402137981 */ /* 0x000362000c1e1500 */
[----:B------:R-:W-:Y:S05]  /*6700*/  BRA `(.L_x_1989) ;  /* 0x0000000000047947 */ /* 0x000fea0003800000 */
.L_x_2012:
[----:B------:R2:W5:Y:S02]  /*6710*/  LDG.E.U16 R19, desc[UR36][R2.64] ;  /* 0x0000002402137981 */ /* 0x000564000c1e1500 */
.L_x_1989:
        /* <DEDUP_REMOVED lines=16> */
.L_x_2020:
[----:B------:R3:W5:Y:S01]  /*6820*/  LDG.E.U8 R0, desc[UR36][R2.64] ;  /* 0x0000002402007981 */ /* 0x000762000c1e1100 */
[----:B------:R-:W-:Y:S05]  /*6830*/  BRA `(.L_x_2022) ;  /* 0x0000000c004c7947 */ /* 0x000fea0003800000 */
.L_x_2019:
        /* <DEDUP_REMOVED lines=8> */
.L_x_2024:
[----:B------:R2:W5:Y:S01]  /*68c0*/  LDG.E.U16 R0, desc[UR36][R2.64] ;  /* 0x0000002402007981 */ /* 0x000562000c1e1500 */
[----:B------:R-:W-:Y:S05]  /*68d0*/  BRA `(.L_x_2022) ;  /* 0x0000000c00247947 */ /* 0x000fea0003800000 */
.L_x_2023:
[----:B------:R0:W5:Y:S01]  /*68e0*/  LDG.E.U16 R0, desc[UR36][R2.64] ;  /* 0x0000002402007981 */ /* 0x000162000c1e1500 */
[----:B------:R-:W-:Y:S05]  /*68f0*/  BRA `(.L_x_2022) ;  /* 0x0000000c001c7947 */ /* 0x000fea0003800000 */
.L_x_2018:
        /* <DEDUP_REMOVED lines=9> */
.L_x_2026:
[----:B------:R-:W2:Y:S02]  /*6990*/  LDG.E.U16 R4, desc[UR36][R2.64] ;  /* 0x0000002402047981 */ /* 0x000ea4000c1e1500 */
[----:B--2---:R-:W-:-:S06]  /*69a0*/  HADD2.F32 R4, -RZ, R4.H0_H0 ;  /* 0x20000004ff047230 */ /* 0x004fcc0000004100 */
[----:B------:R-:W0:Y:S02]  /*69b0*/  F2I.FTZ.TRUNC.NTZ R4, R4 ;  /* 0x0000000400047305 */ /* 0x000e24000021f100 */
[----:B0-----:R-:W-:Y:S01]  /*69c0*/  PRMT R0, R4, 0x7610, R0 ;  /* 0x0000761004007816 */ /* 0x001fe20000000000 */
[----:B------:R-:W-:Y:S06]  /*69d0*/  BRA `(.L_x_2022) ;  /* 0x0000000800e47947 */ /* 0x000fec0003800000 */
.L_x_2025:
        /* <DEDUP_REMOVED lines=9> */
.L_x_2028:
[----:B------:R-:W2:Y:S02]  /*6a70*/  LDG.E.U16 R2, desc[UR36][R2.64] ;  /* 0x0000002402027981 */ /* 0x000ea4000c1e1500 */
[----:B--2---:R-:W-:-:S06]  /*6a80*/  HADD2.F32 R4, -RZ, R2.H0_H0 ;  /* 0x20000002ff047230 */ /* 0x004fcc0000004100 */
[----:B------:R-:W0:Y:S02]  /*6a90*/  F2I.FTZ.TRUNC.NTZ R4, R4 ;  /* 0x0000000400047305 */ /* 0x000e24000021f100 */
[----:B0-----:R-:W-:Y:S01]  /*6aa0*/  PRMT R0, R4, 0x7610, R0 ;  /* 0x0000761004007816 */ /* 0x001fe20000000000 */
[----:B------:R-:W-:Y:S06]  /*6ab0*/  BRA `(.L_x_2022) ;  /* 0x0000000800ac7947 */ /* 0x000fec0003800000 */
.L_x_2027:
[----:B------:R-:W2:Y:S02]  /*6ac0*/  LDG.E.64 R2, desc[UR36][R2.64] ;  /* 0x0000002402027981 */ /* 0x000ea4000c1e1b00 */
[----:B--2---:R0:W1:Y:S01]  /*6ad0*/  F2I.F64.TRUNC R0, R2 ;  /* 0x0000000200007311 */ /* 0x004062000030d100 */
[----:B------:R-:W-:Y:S05]  /*6ae0*/  BRA `(.L_x_2022) ;  /* 0x0000000800a07947 */ /* 0x000fea0003800000 */
.L_x_2017:
        /* <DEDUP_REMOVED lines=12> */
.L_x_2031:
[----:B------:R-:W2:Y:S02]  /*6bb0*/  LDG.E.64 R2, desc[UR36][R2.64] ;  /* 0x0000002402027981 */ /* 0x000ea4000c1e1b00 */
[----:B--2---:R0:W1:Y:S01]  /*6bc0*/  F2I.F64.TRUNC R0, R2 ;  /* 0x0000000200007311 */ /* 0x004062000030d100 */
[----:B------:R-:W-:Y:S05]  /*6bd0*/  BRA `(.L_x_2022) ;  /* 0x0000000800647947 */ /* 0x000fea0003800000 */
.L_x_2030:
        /* <DEDUP_REMOVED lines=27> */
.L_x_2033:
        /* <DEDUP_REMOVED lines=14> */
.L_x_2032:
[----:B------:R-:W2:Y:S02]  /*6e70*/  LDG.E.U16 R4, desc[UR36][R2.64] ;  /* 0x0000002402047981 */ /* 0x000ea4000c1e1500 */
[----:B--2---:R-:W-:-:S06]  /*6e80*/  IMAD.U32 R4, R4, 0x10000, RZ ;  /* 0x0001000004047824 */ /* 0x004fcc00078e00ff */
[----:B------:R-:W0:Y:S02]  /*6e90*/  F2I.FTZ.TRUNC.NTZ R4, R4 ;  /* 0x0000000400047305 */ /* 0x000e24000021f100 */
[----:B0-----:R-:W-:Y:S01]  /*6ea0*/  PRMT R0, R4, 0x7610, R0 ;  /* 0x0000761004007816 */ /* 0x001fe20000000000 */
[----:B------:R-:W-:Y:S06]  /*6eb0*/  BRA `(.L_x_2022) ;  /* 0x0000000400ac7947 */ /* 0x000fec0003800000 */
.L_x_2029:
        /* <DEDUP_REMOVED lines=10> */
.L_x_2036:
        /* <DEDUP_REMOVED lines=21> */
.L_x_2040:
[----:B------:R-:W-:Y:S05]  /*70b0*/  BSYNC.RECONVERGENT B1 ;  /* 0x0000000000017941 */ /* 0x000fea0003800200 */
.L_x_2039:
[----:B------:R-:W-:Y:S02]  /*70c0*/  SHF.L.U32 R0, R0, 0x14, RZ ;  /* 0x0000001400007819 */ /* 0x000fe400000006ff */
[----:B------:R-:W-:-:S04]  /*70d0*/  LEA R2, R2, 0x3b800000, 0x17 ;  /* 0x3b80000002027811 */ /* 0x000fc800078eb8ff */
[----:B------:R-:W-:-:S07]  /*70e0*/  LOP3.LUT R4, R2, R0, R7, 0xfe, !PT ;  /* 0x0000000002047212 */ /* 0x000fce00078efe07 */
.L_x_2038:
[----:B------:R-:W-:Y:S05]  /*70f0*/  BSYNC.RECONVERGENT B0 ;  /* 0x0000000000007941 */ /* 0x000fea0003800200 */
.L_x_2037:
[----:B------:R-:W0:Y:S02]  /*7100*/  F2I.FTZ.TRUNC.NTZ R4, R4 ;  /* 0x0000000400047305 */ /* 0x000e24000021f100 */
[----:B0-----:R-:W-:Y:S01]  /*7110*/  PRMT R0, R4, 0x7610, R0 ;  /* 0x0000761004007816 */ /* 0x001fe20000000000 */
[----:B------:R-:W-:Y:S06]  /*7120*/  BRA `(.L_x_2022) ;  /* 0x0000000400107947 */ /* 0x000fec0003800000 */
.L_x_2035:
        /* <DEDUP_REMOVED lines=21> */
.L_x_2044:
[----:B------:R-:W-:Y:S05]  /*7280*/  BSYNC.RECONVERGENT B1 ;  /* 0x0000000000017941 */ /* 0x000fea0003800200 */
.L_x_2043:
[----:B------:R-:W-:Y:S01]  /*7290*/  IMAD.SHL.U32 R0, R0, 0x200000, RZ ;  /* 0x0020000000007824 */ /* 0x000fe200078e00ff */
[----:B------:R-:W-:-:S04]  /*72a0*/  LEA R2, R2, 0x37800000, 0x17 ;  /* 0x3780000002027811 */ /* 0x000fc800078eb8ff */
[----:B------:R-:W-:-:S07]  /*72b0*/  LOP3.LUT R4, R2, R0, R7, 0xfe, !PT ;  /* 0x0000000002047212 */ /* 0x000fce00078efe07 */
.L_x_2042:
[----:B------:R-:W-:Y:S05]  /*72c0*/  BSYNC.RECONVERGENT B0 ;  /* 0x0000000000007941 */ /* 0x000fea0003800200 */
.L_x_2041:
[----:B------:R-:W0:Y:S02]  /*72d0*/  F2I.FTZ.TRUNC.NTZ R4, R4 ;  /* 0x0000000400047305 */ /* 0x000e24000021f100 */
[----:B0-----:R-:W-:Y:S01]  /*72e0*/  PRMT R0, R4, 0x7610, R0 ;  /* 0x0000761004007816 */ /* 0x001fe20000000000 */
[----:B------:R-:W-:Y:S06]  /*72f0*/  BRA `(.L_x_2022) ;  /* 0x00000000009c7947 */ /* 0x000fec0003800000 */
.L_x_2034:
        /* <DEDUP_REMOVED lines=12> */
[----:B------:R-:W-:Y:S01]  /*73c0*/  @!P0 IMAD.MOV.U32 R4, RZ, RZ, 0x7f800001 ;  /* 0x7f800001ff048424 */ /* 0x000fe200078e00ff */
[----:B------:R-:W-:-:S07]  /*73d0*/  @P0 SHF.L.U32 R4, R2, 0x17, RZ ;  /* 0x0000001702040819 */ /* 0x000fce00000006ff */
.L_x_2048:
[----:B------:R-:W-:Y:S05]  /*73e0*/  BSYNC.RECONVERGENT B0 ;  /* 0x0000000000007941 */ /* 0x000fea0003800200 */
.L_x_2047:
[----:B------:R-:W0:Y:S02]  /*73f0*/  F2I.FTZ.TRUNC.NTZ R4, R4 ;  /* 0x0000000400047305 */ /* 0x000e24000021f100 */
[----:B0-----:R-:W-:Y:S01]  /*7400*/  PRMT R0, R4, 0x7610, R0 ;  /* 0x0000761004007816 */ /* 0x001fe20000000000 */
[----:B------:R-:W-:Y:S06]  /*7410*/  BRA `(.L_x_2022) ;  /* 0x0000000000547947 */ /* 0x000fec0003800000 */
.L_x_2021:
        /* <DEDUP_REMOVED lines=8> */
[----:B0-----:R-:W-:Y:S02]  /*74a0*/  IMAD.U32 R4, RZ, RZ, UR4 ;  /* 0x00000004ff047e24 */ /* 0x001fe4000f8e00ff */
[----:B------:R-:W-:-:S02]  /*74b0*/  IMAD.U32 R5, RZ, RZ, UR5 ;  /* 0x00000005ff057e24 */ /* 0x000fc4000f8e00ff */
[----:B-1----:R-:W-:Y:S01]  /*74c0*/  IMAD.U32 R6, RZ, RZ, UR6 ;  /* 0x00000006ff067e24 */ /* 0x002fe2000f8e00ff */
[----:B------:R-:W-:Y:S01]  /*74d0*/  MOV R7, UR7 ;  /* 0x0000000700077c02 */ /* 0x000fe20008000f00 */
[----:B---3--:R-:W-:Y:S02]  /*74e0*/  IMAD.U32 R10, RZ, RZ, UR8 ;  /* 0x00000008ff0a7e24 */ /* 0x008fe4000f8e00ff */
[----:B------:R-:W-:-:S07]  /*74f0*/  IMAD.U32 R11, RZ, RZ, UR9 ;  /* 0x00000009ff0b7e24 */ /* 0x000fce000f8e00ff */
[----:B------:R-:W-:-:S07]  /*7500*/  LEPC R20, `(.L_x_2049) ;  /* 0x000000001014794e */ /* 0x000fce0000000000 */
[----:B--2-45:R-:W-:Y:S05]  /*7510*/  CALL.ABS.NOINC R2 ;  /* 0x0000000002007343 */ /* 0x034fea0003c00000 */
.L_x_2049:
[----:B------:R-:W-:Y:S01]  /*7520*/  PRMT R0, RZ, 0x7610, R0 ;  /* 0x00007610ff007816 */ /* 0x000fe20000000000 */
[----:B------:R-:W-:Y:S06]  /*7530*/  BRA `(.L_x_2022) ;  /* 0x00000000000c7947 */ /* 0x000fec0003800000 */
.L_x_2046:
[----:B------:R0:W5:Y:S01]  /*7540*/  LDG.E.U16 R0, desc[UR36][R2.64] ;  /* 0x0000002402007981 */ /* 0x000162000c1e1500 */
[----:B------:R-:W-:Y:S05]  /*7550*/  BRA `(.L_x_2022) ;  /* 0x0000000000047947 */ /* 0x000fea0003800000 */
.L_x_2045:
[----:B------:R0:W5:Y:S02]  /*7560*/  LDG.E.U16 R0, desc[UR36][R2.64] ;  /* 0x0000002402007981 */ /* 0x000164000c1e1500 */
.L_x_2022:
        /* <DEDUP_REMOVED lines=17> */
.L_x_2053:
[----:B------:R0:W-:Y:S01]  /*7680*/  STG.E.U8 desc[UR36][R2.64], R9 ;  /* 0x0000000902007986 */ /* 0x0001e2000c101124 */
[----:B------:R-:W-:Y:S05]  /*7690*/  BRA `(.L_x_2055) ;  /* 0x0000000c00507947 */ /* 0x000fea0003800000 */
.L_x_2052:
        /* <DEDUP_REMOVED lines=10> */
.L_x_2057:
[----:B------:R-:W-:-:S05]  /*7740*/  PRMT R5, R9, 0x9910, RZ ;  /* 0x0000991009057816 */ /* 0x000fca00000000ff */
[----:B------:R0:W-:Y:S01]  /*7750*/  STG.E desc[UR36][R2.64], R5 ;  /* 0x0000000502007986 */ /* 0x0001e2000c101924 */
[----:B------:R-:W-:Y:S05]  /*7760*/  BRA `(.L_x_2055) ;  /* 0x0000000c001c7947 */ /* 0x000fea0003800000 */
.L_x_2056:
[----:B------:R0:W-:Y:S01]  /*7770*/  STG.E.U16 desc[UR36][R2.64], R9 ;  /* 0x0000000902007986 */ /* 0x0001e2000c101524 */
[----:B------:R-:W-:Y:S05]  /*7780*/  BRA `(.L_x_2055) ;  /* 0x0000000c00147947 */ /* 0x000fea0003800000 */
.L_x_2051:
        /* <DEDUP_REMOVED lines=9> */
.L_x_2059:
[----:B------:R-:W0:Y:S02]  /*7820*/  I2F.S16 R0, R9 ;  /* 0x0000000900007306 */ /* 0x000e240000101400 */
[----:B0-----:R-:W-:-:S05]  /*7830*/  F2FP.F16.F32.PACK_AB R0, RZ, R0 ;  /* 0x00000000ff00723e */ /* 0x001fca00000000ff */
[----:B------:R0:W-:Y:S01]  /*7840*/  STG.E.U16 desc[UR36][R2.64], R0 ;  /* 0x0000000002007986 */ /* 0x0001e2000c101524 */
[----:B------:R-:W-:Y:S05]  /*7850*/  BRA `(.L_x_2055) ;  /* 0x0000000800e07947 */ /* 0x000fea0003800000 */
.L_x_2058:
        /* <DEDUP_REMOVED lines=10> */
.L_x_2061:
[----:B------:R-:W0:Y:S02]  /*7900*/  I2F.S16 R9, R9 ;  /* 0x0000000900097306 */ /* 0x000e240000101400 */
[----:B0-----:R-:W-:-:S04]  /*7910*/  F2FP.F16.F32.PACK_AB R5, RZ, R9 ;  /* 0x00000009ff05723e */ /* 0x001fc800000000ff */
[----:B------:R-:W-:-:S05]  /*7920*/  PRMT R5, R5, 0x5410, RZ ;  /* 0x0000541005057816 */ /* 0x000fca00000000ff */
[----:B------:R0:W-:Y:S01]  /*7930*/  STG.E desc[UR36][R2.64], R5 ;  /* 0x0000000502007986 */ /* 0x0001e2000c101924 */
[----:B------:R-:W-:Y:S05]  /*7940*/  BRA `(.L_x_2055) ;  /* 0x0000000800a47947 */ /* 0x000fea0003800000 */
.L_x_2060:
[----:B------:R-:W0:Y:S02]  /*7950*/  I2F.F64.S16 R4, R9 ;  /* 0x0000000900047312 */ /* 0x000e240000101c00 */
[----:B0-----:R0:W-:Y:S01]  /*7960*/  STG.E.64 desc[UR36][R2.64], R4 ;  /* 0x0000000402007986 */ /* 0x0011e2000c101b24 */
[----:B------:R-:W-:Y:S05]  /*7970*/  BRA `(.L_x_2055) ;  /* 0x0000000800987947 */ /* 0x000fea0003800000 */
.L_x_2050:
        /* <DEDUP_REMOVED lines=12> */
.L_x_2065:
[----:B------:R-:W0:Y:S01]  /*7a40*/  I2F.S16 R5, R9 ;  /* 0x0000000900057306 */ /* 0x000e220000101400 */
        /* <DEDUP_REMOVED lines=17> */
.L_x_2068:
[----:B------:R-:W-:-:S04]  /*7b60*/  SHF.R.U32.HI R5, RZ, 0x18, R5 ;  /* 0x00000018ff057819 */ /* 0x000fc80000011605 */
[----:B------:R-:W-:-:S07]  /*7b70*/  LOP3.LUT R0, R0, 0x80, R5, 0xf8, !PT ;  /* 0x0000008000007812 */ /* 0x000fce00078ef805 */
.L_x_2067:
[----:B------:R-:W-:Y:S05]  /*7b80*/  BSYNC.RECONVERGENT B0 ;  /* 0x0000000000007941 */ /* 0x000fea0003800200 */
.L_x_2066:
[----:B------:R3:W-:Y:S01]  /*7b90*/  STG.E.U8 desc[UR36][R2.64], R0 ;  /* 0x0000000002007986 */ /* 0x0007e2000c101124 */
[----:B------:R-:W-:Y:S05]  /*7ba0*/  BRA `(.L_x_2055) ;  /* 0x00000008000c7947 */ /* 0x000fea0003800000 */
.L_x_2064:
        /* <DEDUP_REMOVED lines=18> */
.L_x_2071:
[----:B------:R-:W-:-:S04]  /*7cd0*/  SHF.R.U32.HI R5, RZ, 0x18, R5 ;  /* 0x00000018ff057819 */ /* 0x000fc80000011605 */
[----:B------:R-:W-:-:S07]  /*7ce0*/  LOP3.LUT R0, R0, 0x80, R5, 0xf8, !PT ;  /* 0x0000008000007812 */ /* 0x000fce00078ef805 */
.L_x_2070:
[----:B------:R-:W-:Y:S05]  /*7cf0*/  BSYNC.RECONVERGENT B0 ;  /* 0x0000000000007941 */ /* 0x000fea0003800200 */
.L_x_2069:
[----:B------:R0:W-:Y:S01]  /*7d00*/  STG.E.U8 desc[UR36][R2.64], R0 ;  /* 0x0000000002007986 */ /* 0x0001e2000c101124 */
[----:B------:R-:W-:Y:S05]  /*7d10*/  BRA `(.L_x_2055) ;  /* 0x0000000400b07947 */ /* 0x000fea0003800000 */
.L_x_2063:
        /* <DEDUP_REMOVED lines=22> */
.L_x_2073:
[----:B------:R-:W-:-:S04]  /*7e80*/  PRMT R4, R9, 0x9910, RZ ;  /* 0x0000991009047816 */ /* 0x000fc800000000ff */
[----:B------:R-:W-:-:S05]  /*7e90*/  SHF.R.S32.HI R5, RZ, 0x1f, R4 ;  /* 0x0000001fff057819 */ /* 0x000fca0000011404 */
[----:B------:R1:W-:Y:S01]  /*7ea0*/  STG.E.64 desc[UR36][R2.64], R4 ;  /* 0x0000000402007986 */ /* 0x0003e2000c101b24 */
[----:B------:R-:W-:Y:S05]  /*7eb0*/  BRA `(.L_x_2055) ;  /* 0x0000000400487947 */ /* 0x000fea0003800000 */
.L_x_2072:
[----:B------:R-:W-:-:S05]  /*7ec0*/  PRMT R5, R9, 0x9910, RZ ;  /* 0x0000991009057816 */ /* 0x000fca00000000ff */
[----:B------:R0:W-:Y:S01]  /*7ed0*/  STG.E desc[UR36][R2.64], R5 ;  /* 0x0000000502007986 */ /* 0x0001e2000c101924 */
[----:B------:R-:W-:Y:S05]  /*7ee0*/  BRA `(.L_x_2055) ;  /* 0x00000004003c7947 */ /* 0x000fea0003800000 */
.L_x_2062:
        /* <DEDUP_REMOVED lines=12> */
.L_x_2075:
[----:B------:R-:W0:Y:S01]  /*7fb0*/  I2F.F64.S16 R4, R9 ;  /* 0x0000000900047312 */ /* 0x000e220000101c00 */
[----:B------:R-:W-:-:S05]  /*7fc0*/  CS2R R6, SRZ ;  /* 0x0000000000067805 */ /* 0x000fca000001ff00 */
[----:B0-----:R0:W-:Y:S01]  /*7fd0*/  STG.E.128 desc[UR36][R2.64], R4 ;  /* 0x0000000402007986 */ /* 0x0011e2000c101d24 */
[----:B------:R-:W-:Y:S05]  /*7fe0*/  BRA `(.L_x_2055) ;  /* 0x0000000000fc7947 */ /* 0x000fea0003800000 */
.L_x_2074:
[----:B------:R-:W-:-:S09]  /*7ff0*/  UISETP.NE.AND UP0, UPT, UR4, 0xf, UPT ;  /* 0x0000000f0400788c */ /* 0x000fd2000bf05270 */
[----:B------:R-:W-:Y:S05]  /*8000*/  BRA.U !UP0, `(.L_x_2076) ;  /* 0x0000000108e87547 */ /* 0x000fea000b800000 */
[----:B------:R-:W-:-:S09]  /*8010*/  UISETP.NE.AND UP0, UPT, UR4, 0x17, UPT ;  /* 0x000000170400788c */ /* 0x000fd2000bf05270 */
[----:B------:R-:W-:Y:S05]  /*8020*/  BRA.U !UP0, `(.L_x_2077) ;  /* 0x0000000108907547 */ /* 0x000fea000b800000 */
[----:B------:R-:W-:-:S09]  /*8030*/  UISETP.NE.AND UP0, UPT, UR4, 0x18, UPT ;  /* 0x000000180400788c */ /* 0x000fd2000bf05270 */
[----:B------:R-:W-:Y:S05]  /*8040*/  BRA.U !UP0, `(.L_x_2078) ;  /* 0x0000000108447547 */ /* 0x000fea000b800000 */
.L_x_2054:
        /* <DEDUP_REMOVED lines=16> */
.L_x_2079:
[----:B------:R-:W-:Y:S05]  /*8150*/  BRA `(.L_x_2055) ;  /* 0x0000000000a07947 */ /* 0x000fea0003800000 */
.L_x_2078:
        /* <DEDUP_REMOVED lines=13> */
.L_x_2081:
[----:B------:R-:W-:Y:S05]  /*8230*/  BSYNC.RECONVERGENT B0 ;  /* 0x0000000000007941 */ /* 0x000fea0003800200 */
.L_x_2080:
[----:B------:R-:W-:-:S05]  /*8240*/  LOP3.LUT R5, R0, 0x80, R5, 0xf8, !PT ;  /* 0x0000008000057812 */ /* 0x000fca00078ef805 */
[----:B------:R0:W-:Y:S01]  /*8250*/  STG.E.U8 desc[UR36][R2.64], R5 ;  /* 0x0000000502007986 */ /* 0x0001e2000c101124 */
[----:B------:R-:W-:Y:S05]  /*8260*/  BRA `(.L_x_2055) ;  /* 0x00000000005c7947 */ /* 0x000fea0003800000 */
.L_x_2077:
        /* <DEDUP_REMOVED lines=12> */
.L_x_2083:
[----:B------:R-:W-:Y:S01]  /*8330*/  IMAD.MOV.U32 R0, RZ, RZ, 0x7f ;  /* 0x0000007fff007424 */ /* 0x000fe200078e00ff */
[----:B------:R-:W-:-:S04]  /*8340*/  ISETP.GT.U32.AND P0, PT, R4, 0x7f800000, PT ;  /* 0x7f8000000400780c */ /* 0x000fc80003f04070 */
[----:B------:R-:W-:-:S09]  /*8350*/  SEL R0, R0, 0x7c, P0 ;  /* 0x0000007c00007807 */ /* 0x000fd20000000000 */
.L_x_2084:
[----:B------:R-:W-:Y:S05]  /*8360*/  BSYNC.RECONVERGENT B0 ;  /* 0x0000000000007941 */ /* 0x000fea0003800200 */
.L_x_2082:
[----:B------:R-:W-:-:S04]  /*8370*/  SHF.R.U32.HI R5, RZ, 0x18, R5 ;  /* 0x00000018ff057819 */ /* 0x000fc80000011605 */
[----:B------:R-:W-:-:S05]  /*8380*/  LOP3.LUT R5, R0, 0x80, R5, 0xf8, !PT ;  /* 0x0000008000057812 */ /* 0x000fca00078ef805 */
[----:B------:R0:W-:Y:S01]  /*8390*/  STG.E.U8 desc[UR36][R2.64], R5 ;  /* 0x0000000502007986 */ /* 0x0001e2000c101124 */
[----:B------:R-:W-:Y:S05]  /*83a0*/  BRA `(.L_x_2055) ;  /* 0x00000000000c7947 */ /* 0x000fea0003800000 */
.L_x_2076:
[----:B------:R-:W0:Y:S02]  /*83b0*/  I2F.S16 R0, R9 ;  /* 0x0000000900007306 */ /* 0x000e240000101400 */
[----:B0-----:R-:W-:-:S05]  /*83c0*/  F2FP.BF16.F32.PACK_AB R0, RZ, R0 ;  /* 0x00000000ff00723e */ /* 0x001fca00000010ff */
[----:B------:R0:W-:Y:S02]  /*83d0*/  STG.E.U16 desc[UR36][R2.64], R0 ;  /* 0x0000000002007986 */ /* 0x0001e4000c101524 */
.L_x_2055:
[----:B------:R-:W-:-:S07]  /*83e0*/  VIADD R17, R17, 0x80 ;  /* 0x0000008011117836 */ /* 0x000fce0000000000 */
.L_x_1982:
[----:B------:R-:W-:Y:S05]  /*83f0*/  BSYNC.RECONVERGENT B6 ;  /* 0x0000000000067941 */ /* 0x000fea0003800200 */
.L_x_1981:
[----:B------:R-:W5:Y:S01]  /*8400*/  LDCU UR4, c[0x0][0x380] ;  /* 0x00007000ff0477ac */ /* 0x000f620008000800 */
[----:B------:R-:W-:Y:S01]  /*8410*/  BSSY.RECONVERGENT B6, `(.L_x_2085) ;  /* 0x0000417000067945 */ /* 0x000fe20003800200 */
[----:B-----5:R-:W-:-:S13]  /*8420*/  ISETP.GE.AND P0, PT, R17, UR4, PT ;  /* 0x0000000411007c0c */ /* 0x020fda000bf06270 */
[----:B------:R-:W-:Y:S05]  /*8430*/  @P0 BRA `(.L_x_2086) ;  /* 0x0000004000500947 */ /* 0x000fea0003800000 */
[----:B------:R-:W5:Y:S01]  /*8440*/  LDCU UR4, c[0x0][0x388] ;  /* 0x00007100ff0477ac */ /* 0x000f620008000800 */
[----:B------:R-:W-:Y:S01]  /*8450*/  MOV R18, RZ ;  /* 0x000000ff00127202 */ /* 0x000fe20000000f00 */
[----:B0--3--:R-:W-:Y:S02]  /*8460*/  IMAD.MOV.U32 R0, RZ, RZ, RZ ;  /* 0x000000ffff007224 */ /* 0x009fe400078e00ff */
[----:B------:R-:W-:Y:S01]  /*8470*/  IMAD.MOV.U32 R16, RZ, RZ, RZ ;  /* 0x000000ffff107224 */ /* 0x000fe200078e00ff */
[----:B-----5:R-:W-:-:S09]  /*8480*/  UISETP.NE.AND UP0, UPT, UR4, URZ, UPT ;  /* 0x000000ff0400728c */ /* 0x020fd2000bf05270 */
[----:B------:R-:W-:Y:S05]  /*8490*/  BRA.U !UP0, `(.L_x_2087) ;  /* 0x0000001508707547 */ /* 0x000fea000b800000 */
[----:B------:R-:W1:Y:S01]  /*84a0*/  LDCU.64 UR4, c[0x0][0x390] ;  /* 0x00007200ff0477ac */ /* 0x000e620008000a00 */
[----:B------:R-:W-:Y:S01]  /*84b0*/  IMAD.MOV.U32 R16, RZ, RZ, RZ ;  /* 0x000000ffff107224 */ /* 0x000fe200078e00ff */
[----:B------:R-:W0:Y:S01]  /*84c0*/  LDCU UR6, c[0x0][0x38c] ;  /* 0x00007180ff0677ac */ /* 0x000e220008000800 */
[----:B------:R-:W3:Y:S01]  /*84d0*/  LDCU.64 UR8, c[0x0][0x4b8] ;  /* 0x00009700ff0877ac */ /* 0x000ee20008000a00 */
[----:B------:R-:W-:Y:S01]  /*84e0*/  UISETP.NE.AND UP0, UPT, UR41, URZ, UPT ;  /* 0x000000ff2900728c */ /* 0x000fe2000bf05270 */
[----:B-12-4-:R-:W-:Y:S01]  /*84f0*/  IMAD.HI.U32 R2, R17, UR4, R16 ;  /* 0x0000000411027c27 */ /* 0x016fe2000f8e0010 */
[----:B------:R-:W1:Y:S04]  /*8500*/  LDCU UR4, c[0x0][0x4c0] ;  /* 0x00009800ff0477ac */ /* 0x000e680008000800 */
[----:B------:R-:W-:-:S04]  /*8510*/  SHF.R.U32.HI R3, RZ, UR5, R2 ;  /* 0x00000005ff037c19 */ /* 0x000fc80008011602 */
[----:B------:R-:W-:-:S05]  /*8520*/  IADD3 R18, PT, PT, -R3, RZ, RZ ;  /* 0x000000ff03127210 */ /* 0x000fca0007ffe1ff */
[----:B0-----:R-:W-:-:S04]  /*8530*/  IMAD R18, R18, UR6, R17 ;  /* 0x0000000612127c24 */ /* 0x001fc8000f8e0211 */
[C---:B---3--:R-:W-:Y:S02]  /*8540*/  IMAD R16, R18.reuse, UR8, RZ ;  /* 0x0000000812107c24 */ /* 0x048fe4000f8e02ff */
        /* <DEDUP_REMOVED lines=337> */
.L_x_2087:
[----:B------:R-:W1:Y:S01]  /*9a60*/  LDCU.64 UR6, c[0x0][0x5f0] ;  /* 0x0000be00ff0677ac */ /* 0x000e620008000a00 */
[----:B------:R-:W-:-:S04]  /*9a70*/  UPRMT UR4, UR39, 0x9910, URZ ;  /* 0x0000991027047896 */ /* 0x000fc800080000ff */
[----:B------:R-:W-:Y:S01]  /*9a80*/  UISETP.GT.AND UP0, UPT, UR4, 0x9, UPT ;  /* 0x000000090400788c */ /* 0x000fe2000bf04270 */
[----:B-12-4-:R-:W-:-:S05]  /*9a90*/  IADD3 R2, P0, PT, R0, UR6, RZ ;  /* 0x0000000600027c10 */ /* 0x016fca000ff1e0ff */
        /* <DEDUP_REMOVED lines=12> */
.L_x_2091:
[----:B------:R4:W5:Y:S01]  /*9b60*/  LDG.E.U8 R19, desc[UR36][R2.64] ;  /* 0x0000002402137981 */ /* 0x000962000c1e1100 */
[----:B------:R-:W-:Y:S05]  /*9b70*/  BRA `(.L_x_2093) ;  /* 0x0000000c004c7947 */ /* 0x000fea0003800000 */
.L_x_2090:
        /* <DEDUP_REMOVED lines=8> */
.L_x_2095:
[----:B------:R2:W5:Y:S01]  /*9c00*/  LDG.E.U16 R19, desc[UR36][R2.64] ;  /* 0x0000002402137981 */ /* 0x000562000c1e1500 */
[----:B------:R-:W-:Y:S05]  /*9c10*/  BRA `(.L_x_2093) ;  /* 0x0000000c00247947 */ /* 0x000fea0003800000 */
.L_x_2094:
[----:B------:R0:W5:Y:S01]  /*9c20*/  LDG.E.U16 R19, desc[UR36][R2.64] ;  /* 0x0000002402137981 */ /* 0x000162000c1e1500 */
[----:B------:R-:W-:Y:S05]  /*9c30*/  BRA `(.L_x_2093) ;  /* 0x0000000c001c7947 */ /* 0x000fea0003800000 */
.L_x_2089:
        /* <DEDUP_REMOVED lines=9> */
.L_x_2097:
[----:B------:R-:W2:Y:S02]  /*9cd0*/  LDG.E.U16 R0, desc[UR36][R2.64] ;  /* 0x0000002402007981 */ /* 0x000ea4000c1e1500 */
[----:B--2---:R-:W-:-:S06]  /*9ce0*/  HADD2.F32 R0, -RZ, R0.H0_H0 ;  /* 0x20000000ff007230 */ /* 0x004fcc0000004100 */
[----:B------:R-:W0:Y:S02]  /*9cf0*/  F2I.FTZ.TRUNC.NTZ R0, R0 ;  /* 0x0000000000007305 */ /* 0x000e24000021f100 */
[----:B0-----:R-:W-:Y:S01]  /*9d00*/  PRMT R19, R0, 0x7610, R19 ;  /* 0x0000761000137816 */ /* 0x001fe20000000013 */
[----:B------:R-:W-:Y:S06]  /*9d10*/  BRA `(.L_x_2093) ;  /* 0x0000000800e47947 */ /* 0x000fec0003800000 */
.L_x_2096:
        /* <DEDUP_REMOVED lines=9> */
.L_x_2099:
[----:B------:R-:W2:Y:S02]  /*9db0*/  LDG.E.U16 R2, desc[UR36][R2.64] ;  /* 0x0000002402027981 */ /* 0x000ea4000c1e1500 */
[----:B--2---:R-:W-:-:S06]  /*9dc0*/  HADD2.F32 R0, -RZ, R2.H0_H0 ;  /* 0x20000002ff007230 */ /* 0x004fcc0000004100 */
[----:B------:R-:W0:Y:S02]  /*9dd0*/  F2I.FTZ.TRUNC.NTZ R0, R0 ;  /* 0x0000000000007305 */ /* 0x000e24000021f100 */
[----:B0-----:R-:W-:Y:S01]  /*9de0*/  PRMT R19, R0, 0x7610, R19 ;  /* 0x0000761000137816 */ /* 0x001fe20000000013 */
[----:B------:R-:W-:Y:S06]  /*9df0*/  BRA `(.L_x_2093) ;  /* 0x0000000800ac7947 */ /* 0x000fec0003800000 */
.L_x_2098:
[----:B------:R-:W2:Y:S02]  /*9e00*/  LDG.E.64 R2, desc[UR36][R2.64] ;  /* 0x0000002402027981 */ /* 0x000ea4000c1e1b00 */
[----:B--2---:R0:W1:Y:S01]  /*9e10*/  F2I.F64.TRUNC R19, R2 ;  /* 0x0000000200137311 */ /* 0x004062000030d100 */
[----:B------:R-:W-:Y:S05]  /*9e20*/  BRA `(.L_x_2093) ;  /* 0x0000000800a07947 */ /* 0x000fea0003800000 */
.L_x_2088:
        /* <DEDUP_REMOVED lines=12> */
.L_x_2102:
[----:B------:R-:W2:Y:S02]  /*9ef0*/  LDG.E.64 R2, desc[UR36][R2.64] ;  /* 0x0000002402027981 */ /* 0x000ea4000c1e1b00 */
[----:B--2---:R0:W1:Y:S01]  /*9f00*/  F2I.F64.TRUNC R19, R2 ;  /* 0x0000000200137311 */ /* 0x004062000030d100 */
[----:B------:R-:W-:Y:S05]  /*9f10*/  BRA `(.L_x_2093) ;  /* 0x0000000800647947 */ /* 0x000fea0003800000 */
.L_x_2101:
        /* <DEDUP_REMOVED lines=27> */
.L_x_2104:
        /* <DEDUP_REMOVED lines=14> */
.L_x_2103:
[----:B------:R-:W2:Y:S02]  /*a1b0*/  LDG.E.U16 R0, desc[UR36][R2.64] ;  /* 0x0000002402007981 */ /* 0x000ea4000c1e1500 */
[----:B--2---:R-:W-:-:S06]  /*a1c0*/  IMAD.U32 R0, R0, 0x10000, RZ ;  /* 0x0001000000007824 */ /* 0x004fcc00078e00ff */
[----:B------:R-:W0:Y:S02]  /*a1d0*/  F2I.FTZ.TRUNC.NTZ R0, R0 ;  /* 0x0000000000007305 */ /* 0x000e24000021f100 */
[----:B0-----:R-:W-:Y:S01]  /*a1e0*/  PRMT R19, R0, 0x7610, R19 ;  /* 0x0000761000137816 */ /* 0x001fe20000000013 */
[----:B------:R-:W-:Y:S06]  /*a1f0*/  BRA `(.L_x_2093) ;  /* 0x0000000400ac7947 */ /* 0x000fec0003800000 */
.L_x_2100:
        /* <DEDUP_REMOVED lines=10> */
.L_x_2107:
        /* <DEDUP_REMOVED lines=21> */
.L_x_2111:
[----:B------:R-:W-:Y:S05]  /*a3f0*/  BSYNC.RECONVERGENT B1 ;  /* 0x0000000000017941 */ /* 0x000fea0003800200 */
.L_x_2110:
[----:B------:R-:W-:Y:S02]  /*a400*/  SHF.L.U32 R0, R0, 0x14, RZ ;  /* 0x0000001400007819 */ /* 0x000fe400000006ff */
[----:B------:R-:W-:-:S04]  /*a410*/  LEA R2, R2, 0x3b800000, 0x17 ;  /* 0x3b80000002027811 */ /* 0x000fc800078eb8ff */
[----:B------:R-:W-:-:S07]  /*a420*/  LOP3.LUT R0, R2, R0, R7, 0xfe, !PT ;  /* 0x0000000002007212 */ /* 0x000fce00078efe07 */
.L_x_2109:
[----:B------:R-:W-:Y:S05]  /*a430*/  BSYNC.RECONVERGENT B0 ;  /* 0x0000000000007941 */ /* 0x000fea0003800200 */
.L_x_2108:
[----:B------:R-:W0:Y:S02]  /*a440*/  F2I.FTZ.TRUNC.NTZ R0, R0 ;  /* 0x0000000000007305 */ /* 0x000e24000021f100 */
[----:B0-----:R-:W-:Y:S01]  /*a450*/  PRMT R19, R0, 0x7610, R19 ;  /* 0x0000761000137816 */ /* 0x001fe20000000013 */
[----:B------:R-:W-:Y:S06]  /*a460*/  BRA `(.L_x_2093) ;  /* 0x0000000400107947 */ /* 0x000fec0003800000 */
.L_x_2106:
        /* <DEDUP_REMOVED lines=21> */
.L_x_2115:
[----:B------:R-:W-:Y:S05]  /*a5c0*/  BSYNC.RECONVERGENT B1 ;  /* 0x0000000000017941 */ /* 0x000fea0003800200 */
.L_x_2114:
[----:B------:R-:W-:Y:S01]  /*a5d0*/  IMAD.SHL.U32 R0, R0, 0x200000, RZ ;  /* 0x0020000000007824 */ /* 0x000fe200078e00ff */
[----:B------:R-:W-:-:S04]  /*a5e0*/  LEA R2, R2, 0x37800000, 0x17 ;  /* 0x3780000002027811 */ /* 0x000fc800078eb8ff */
[----:B------:R-:W-:-:S07]  /*a5f0*/  LOP3.LUT R0, R2, R0, R7, 0xfe, !PT ;  /* 0x0000000002007212 */ /* 0x000fce00078efe07 */
.L_x_2113:
[----:B------:R-:W-:Y:S05]  /*a600*/  BSYNC.RECONVERGENT B0 ;  /* 0x0000000000007941 */ /* 0x000fea0003800200 */
.L_x_2112:
[----:B------:R-:W0:Y:S02]  /*a610*/  F2I.FTZ.TRUNC.NTZ R0, R0 ;  /* 0x0000000000007305 */ /* 0x000e24000021f100 */
[----:B0-----:R-:W-:Y:S01]  /*a620*/  PRMT R19, R0, 0x7610, R19 ;  /* 0x0000761000137816 */ /* 0x001fe20000000013 */
[----:B------:R-:W-:Y:S06]  /*a630*/  BRA `(.L_x_2093) ;  /* 0x00000000009c7947 */ /* 0x000fec0003800000 */
.L_x_2105:
        /* <DEDUP_REMOVED lines=14> */
.L_x_2119:
[----:B------:R-:W-:Y:S05]  /*a720*/  BSYNC.RECONVERGENT B0 ;  /* 0x0000000000007941 */ /* 0x000fea0003800200 */
.L_x_2118:
[----:B------:R-:W0:Y:S02]  /*a730*/  F2I.FTZ.TRUNC.NTZ R0, R0 ;  /* 0x0000000000007305 */ /* 0x000e24000021f100 */
[----:B0-----:R-:W-:Y:S01]  /*a740*/  PRMT R19, R0, 0x7610, R19 ;  /* 0x0000761000137816 */ /* 0x001fe20000000013 */
[----:B------:R-:W-:Y:S06]  /*a750*/  BRA `(.L_x_2093) ;  /* 0x0000000000547947 */ /* 0x000fec0003800000 */
.L_x_2092:
        /* <DEDUP_REMOVED lines=15> */
[----:B--2---:R-:W-:Y:S05]  /*a850*/  CALL.ABS.NOINC R2 ;  /* 0x0000000002007343 */ /* 0x004fea0003c00000 */
.L_x_2120:
[----:B------:R-:W-:Y:S01]  /*a860*/  PRMT R19, RZ, 0x7610, R19 ;  /* 0x00007610ff137816 */ /* 0x000fe20000000013 */
[----:B------:R-:W-:Y:S06]  /*a870*/  BRA `(.L_x_2093) ;  /* 0x00000000000c7947 */ /* 0x000fec0003800000 */
.L_x_2117:
[----:B------:R0:W5:Y:S01]  /*a880*/  LDG.E.U16 R19, desc[UR36][R2.64] ;  /* 0x0000002402137981 */ /* 0x000162000c1e1500 */
[----:B------:R-:W-:Y:S05]  /*a890*/  BRA `(.L_x_2093) ;  /* 0x0000000000047947 */ /* 0x000fea0003800000 */
.L_x_2116:
[----:B------:R0:W5:Y:S02]  /*a8a0*/  LDG.E.U16 R19, desc[UR36][R2.64] ;  /* 0x0000002402137981 */ /* 0x000164000c1e1500 */
.L_x_2093:
[----:B------:R-:W0:Y:S01]  /*a8b0*/  LDCU.64 UR6, c[0x0][0x5f8] ;  /* 0x0000bf00ff0677ac */ /* 0x000e220008000a00 */
[----:B------:R-:W-:-:S04]  /*a8c0*/  UPRMT UR4, UR42, 0x9910, URZ ;  /* 0x000099102a047896 */ /* 0x000fc800080000ff */
[----:B------:R-:W-:Y:S01]  /*a8d0*/  UISETP.GT.AND UP0, UPT, UR4, 0x9, UPT ;  /* 0x000000090400788c */ /* 0x000fe2000bf04270 */
[----:B01234-:R-:W-:-:S05]  /*a8e0*/  IADD3 R2, P0, PT, R18, UR6, RZ ;  /* 0x0000000612027c10 */ /* 0x01ffca000ff1e0ff */
        /* <DEDUP_REMOVED lines=12> */
.L_x_2124:
[----:B------:R0:W5:Y:S01]  /*a9b0*/  LDG.E.U8 R0, desc[UR36][R2.64] ;  /* 0x0000002402007981 */ /* 0x000162000c1e1100 */
[----:B------:R-:W-:Y:S05]  /*a9c0*/  BRA `(.L_x_2126) ;  /* 0x0000000c004c7947 */ /* 0x000fea0003800000 */
.L_x_2123:
        /* <DEDUP_REMOVED lines=8> */
.L_x_2128:
[----:B------:R0:W5:Y:S01]  /*aa50*/  LDG.E.U16 R0, desc[UR36][R2.64] ;  /* 0x0000002402007981 */ /* 0x000162000c1e1500 */
[----:B------:R-:W-:Y:S05]  /*aa60*/  BRA `(.L_x_2126) ;  /* 0x0000000c00247947 */ /* 0x000fea0003800000 */
.L_x_2127:
[----:B------:R0:W5:Y:S01]  /*aa70*/  LDG.E.U16 R0, desc[UR36][R2.64] ;  /* 0x0000002402007981 */ /* 0x000162000c1e1500 */
[----:B------:R-:W-:Y:S05]  /*aa80*/  BRA `(.L_x_2126) ;  /* 0x0000000c001c7947 */ /* 0x000fea0003800000 */
.L_x_2122:
        /* <DEDUP_REMOVED lines=9> */
.L_x_2130:
[----:B------:R-:W2:Y:S02]  /*ab20*/  LDG.E.U16 R4, desc[UR36][R2.64] ;  /* 0x0000002402047981 */ /* 0x000ea4000c1e1500 */
[----:B--2---:R-:W-:-:S06]  /*ab30*/  HADD2.F32 R4, -RZ, R4.H0_H0 ;  /* 0x20000004ff047230 */ /* 0x004fcc0000004100 */
[----:B------:R-:W0:Y:S02]  /*ab40*/  F2I.FTZ.TRUNC.NTZ R4, R4 ;  /* 0x0000000400047305 */ /* 0x000e24000021f100 */
[----:B0-----:R-:W-:Y:S01]  /*ab50*/  PRMT R0, R4, 0x7610, R0 ;  /* 0x0000761004007816 */ /* 0x001fe20000000000 */
[----:B------:R-:W-:Y:S06]  /*ab60*/  BRA `(.L_x_2126) ;  /* 0x0000000800e47947 */ /* 0x000fec0003800000 */
.L_x_2129:
[----:B------:R-:W-:-:S09]  /*ab70*/  UISETP.NE.AND UP0, UPT, UR4, 0x7, UPT ;  /* 0x000000070400788c */ /* 0x000fd2000bf05270 */
[----:B------:R-:W-:Y:S05]  /*ab80*/  BRA.U !UP0, `(.L_x_2131) ;  /* 0x0000000108307547 */ /* 0x000fea000b800000 */
[----:B------:R-:W-:-:S09]  /*ab90*/  UISETP.NE.AND UP0, UPT, UR4, 0x8, UPT ;  /* 0x000000080400788c */ /* 0x000fd2000bf05270 */
[----:B------:R-:W-:Y:S05]  /*aba0*/  BRA.U !UP0, `(.L_x_2132) ;  /* 0x0000000108147547 */ /* 0x000fea000b800000 */
[----:B------:R-:W-:-:S09]  /*abb0*/  UISETP.NE.AND UP0, UPT, UR4, 0x9, UPT ;  /* 0x000000090400788c */ /* 0x000fd2000bf05270 */
[----:B------:R-:W-:Y:S05]  /*abc0*/  BRA.U UP0, `(.L_x_2125) ;  /* 0x0000000900787547 */ /* 0x000fea000b800000 */
[----:B------:R-:W2:Y:S02]  /*abd0*/  LDG.E R2, desc[UR36][R2.64] ;  /* 0x0000002402027981 */ /* 0x000ea4000c1e1900 */
[----:B--2---:R2:W3:Y:S01]  /*abe0*/  F2I.FTZ.TRUNC.NTZ R0, R2 ;  /* 0x0000000200007305 */ /* 0x0044e2000021f100 */
[----:B------:R-:W-:Y:S05]  /*abf0*/  BRA `(.L_x_2126) ;  /* 0x0000000800c07947 */ /* 0x000fea0003800000 */
.L_x_2132:
[----:B------:R-:W2:Y:S02]  /*ac00*/  LDG.E.U16 R2, desc[UR36][R2.64] ;  /* 0x0000002402027981 */ /* 0x000ea4000c1e1500 */
[----:B--2---:R-:W-:-:S06]  /*ac10*/  HADD2.F32 R4, -RZ, R2.H0_H0 ;  /* 0x20000002ff047230 */ /* 0x004fcc0000004100 */
[----:B------:R-:W0:Y:S02]  /*ac20*/  F2I.FTZ.TRUNC.NTZ R4, R4 ;  /* 0x0000000400047305 */ /* 0x000e24000021f100 */
[----:B0-----:R-:W-:Y:S01]  /*ac30*/  PRMT R0, R4, 0x7610, R0 ;  /* 0x0000761004007816 */ /* 0x001fe20000000000 */
[----:B------:R-:W-:Y:S06]  /*ac40*/  BRA `(.L_x_2126) ;  /* 0x0000000800ac7947 */ /* 0x000fec0003800000 */
.L_x_2131:
[----:B------:R-:W2:Y:S02]  /*ac50*/  LDG.E.64 R2, desc[UR36][R2.64] ;  /* 0x0000002402027981 */ /* 0x000ea4000c1e1b00 */
[----:B--2---:R4:W0:Y:S01]  /*ac60*/  F2I.F64.TRUNC R0, R2 ;  /* 0x0000000200007311 */ /* 0x004822000030d100 */
[----:B------:R-:W-:Y:S05]  /*ac70*/  BRA `(.L_x_2126) ;  /* 0x0000000800a07947 */ /* 0x000fea0003800000 */
.L_x_2121:
        /* <DEDUP_REMOVED lines=12> */
.L_x_2135:
[----:B------:R-:W2:Y:S02]  /*ad40*/  LDG.E.64 R2, desc[UR36][R2.64] ;  /* 0x0000002402027981 */ /* 0x000ea4000c1e1b00 */
[----:B--2---:R0:W1:Y:S01]  /*ad50*/  F2I.F64.TRUNC R0, R2 ;  /* 0x0000000200007311 */ /* 0x004062000030d100 */
[----:B------:R-:W-:Y:S05]  /*ad60*/  BRA `(.L_x_2126) ;  /* 0x0000000800647947 */ /* 0x000fea0003800000 */
.L_x_2134:
        /* <DEDUP_REMOVED lines=27> */
.L_x_2137:
        /* <DEDUP_REMOVED lines=14> */
.L_x_2136:
[----:B------:R-:W2:Y:S02]  /*b000*/  LDG.E.U16 R4, desc[UR36][R2.64] ;  /* 0x0000002402047981 */ /* 0x000ea4000c1e1500 */
[----:B--2---:R-:W-:-:S06]  /*b010*/  SHF.L.U32 R4, R4, 0x10, RZ ;  /* 0x0000001004047819 */ /* 0x004fcc00000006ff */
[----:B------:R-:W0:Y:S02]  /*b020*/  F2I.FTZ.TRUNC.NTZ R4, R4 ;  /* 0x0000000400047305 */ /* 0x000e24000021f100 */
[----:B0-----:R-:W-:Y:S01]  /*b030*/  PRMT R0, R4, 0x7610, R0 ;  /* 0x0000761004007816 */ /* 0x001fe20000000000 */
[----:B------:R-:W-:Y:S06]  /*b040*/  BRA `(.L_x_2126) ;  /* 0x0000000400ac7947 */ /* 0x000fec0003800000 */
.L_x_2133:
        /* <DEDUP_REMOVED lines=10> */
.L_x_2140:
        /* <DEDUP_REMOVED lines=21> */
.L_x_2144:
[----:B------:R-:W-:Y:S05]  /*b240*/  BSYNC.RECONVERGENT B1 ;  /* 0x0000000000017941 */ /* 0x000fea0003800200 */
.L_x_2143:
[----:B------:R-:W-:Y:S01]  /*b250*/  IMAD.SHL.U32 R0, R0, 0x100000, RZ ;  /* 0x0010000000007824 */ /* 0x000fe200078e00ff */
[----:B------:R-:W-:-:S04]  /*b260*/  LEA R2, R2, 0x3b800000, 0x17 ;  /* 0x3b80000002027811 */ /* 0x000fc800078eb8ff */
[----:B------:R-:W-:-:S07]  /*b270*/  LOP3.LUT R4, R2, R0, R7, 0xfe, !PT ;  /* 0x0000000002047212 */ /* 0x000fce00078efe07 */
.L_x_2142:
[----:B------:R-:W-:Y:S05]  /*b280*/  BSYNC.RECONVERGENT B0 ;  /* 0x0000000000007941 */ /* 0x000fea0003800200 */
.L_x_2141:
[----:B------:R-:W0:Y:S02]  /*b290*/  F2I.FTZ.TRUNC.NTZ R4, R4 ;  /* 0x0000000400047305 */ /* 0x000e24000021f100 */
[----:B0-----:R-:W-:Y:S01]  /*b2a0*/  PRMT R0, R4, 0x7610, R0 ;  /* 0x0000761004007816 */ /* 0x001fe20000000000 */
[----:B------:R-:W-:Y:S06]  /*b2b0*/  BRA `(.L_x_2126) ;  /* 0x0000000400107947 */ /* 0x000fec0003800000 */
.L_x_2139:
        /* <DEDUP_REMOVED lines=21> */
.L_x_2148:
[----:B------:R-:W-:Y:S05]  /*b410*/  BSYNC.RECONVERGENT B1 ;  /* 0x0000000000017941 */ /* 0x000fea0003800200 */
.L_x_2147:
[----:B------:R-:W-:Y:S01]  /*b420*/  IMAD.SHL.U32 R0, R0, 0x200000, RZ ;  /* 0x0020000000007824 */ /* 0x000fe200078e00ff */
[----:B------:R-:W-:-:S04]  /*b430*/  LEA R2, R2, 0x37800000, 0x17 ;  /* 0x3780000002027811 */ /* 0x000fc800078eb8ff */
[----:B------:R-:W-:-:S07]  /*b440*/  LOP3.LUT R4, R2, R0, R7, 0xfe, !PT ;  /* 0x0000000002047212 */ /* 0x000fce00078efe07 */
.L_x_2146:
[----:B------:R-:W-:Y:S05]  /*b450*/  BSYNC.RECONVERGENT B0 ;  /* 0x0000000000007941 */ /* 0x000fea0003800200 */
.L_x_2145:
[----:B------:R-:W0:Y:S02]  /*b460*/  F2I.FTZ.TRUNC.NTZ R4, R4 ;  /* 0x0000000400047305 */ /* 0x000e24000021f100 */
[----:B0-----:R-:W-:Y:S01]  /*b470*/  PRMT R0, R4, 0x7610, R0 ;  /* 0x0000761004007816 */ /* 0x001fe20000000000 */
[----:B------:R-:W-:Y:S06]  /*b480*/  BRA `(.L_x_2126) ;  /* 0x00000000009c7947 */ /* 0x000fec0003800000 */
.L_x_2138:
        /* <DEDUP_REMOVED lines=14> */
.L_x_2152:
[----:B------:R-:W-:Y:S05]  /*b570*/  BSYNC.RECONVERGENT B0 ;  /* 0x0000000000007941 */ /* 0x000fea0003800200 */
.L_x_2151:
[----:B------:R-:W0:Y:S02]  /*b580*/  F2I.FTZ.TRUNC.NTZ R4, R4 ;  /* 0x0000000400047305 */ /* 0x000e24000021f100 */
[----:B0-----:R-:W-:Y:S01]  /*b590*/  PRMT R0, R4, 0x7610, R0 ;  /* 0x0000761004007816 */ /* 0x001fe20000000000 */
[----:B------:R-:W-:Y:S06]  /*b5a0*/  BRA `(.L_x_2126) ;  /* 0x0000000000547947 */ /* 0x000fec0003800000 */
.L_x_2125:
        /* <DEDUP_REMOVED lines=15> */
[----:B--2--5:R-:W-:Y:S05]  /*b6a0*/  CALL.ABS.NOINC R2 ;  /* 0x0000000002007343 */ /* 0x024fea0003c00000 */
.L_x_2153:
[----:B------:R-:W-:Y:S01]  /*b6b0*/  PRMT R0, RZ, 0x7610, R0 ;  /* 0x00007610ff007816 */ /* 0x000fe20000000000 */
[----:B------:R-:W-:Y:S06]  /*b6c0*/  BRA `(.L_x_2126) ;  /* 0x00000000000c7947 */ /* 0x000fec0003800000 */
.L_x_2150:
[----:B------:R0:W5:Y:S01]  /*b6d0*/  LDG.E.U16 R0, desc[UR36][R2.64] ;  /* 0x0000002402007981 */ /* 0x000162000c1e1500 */
[----:B------:R-:W-:Y:S05]  /*b6e0*/  BRA `(.L_x_2126) ;  /* 0x0000000000047947 */ /* 0x000fea0003800000 */
.L_x_2149:
[----:B------:R0:W5:Y:S02]  /*b6f0*/  LDG.E.U16 R0, desc[UR36][R2.64] ;  /* 0x0000002402007981 */ /* 0x000164000c1e1500 */
.L_x_2126:
[----:B------:R-:W2:Y:S01]  /*b700*/  LDCU.64 UR6, c[0x0][0x5e8] ;  /* 0x0000bd00ff0677ac */ /* 0x000ea20008000a00 */
[----:B01-3-5:R-:W-:Y:S01]  /*b710*/  LOP3.LUT R9, R0, R19, RZ, 0x3c, !PT ;  /* 0x0000001300097212 */ /* 0x02bfe200078e3cff */
[----:B------:R-:W-:-:S04]  /*b720*/  UPRMT UR4, UR43, 0x9910, URZ ;  /* 0x000099102b047896 */ /* 0x000fc800080000ff */
[----:B------:R-:W-:Y:S01]  /*b730*/  UISETP.GT.AND UP0, UPT, UR4, 0x9, UPT ;  /* 0x000000090400788c */ /* 0x000fe2000bf04270 */
[----:B--2-4-:R-:W-:-:S05]  /*b740*/  IADD3 R2, P0, PT, R16, UR6, RZ ;  /* 0x0000000610027c10 */ /* 0x014fca000ff1e0ff */
        /* <DEDUP_REMOVED lines=12> */
.L_x_2157:
[----:B------:R0:W-:Y:S01]  /*b810*/  STG.E.U8 desc[UR36][R2.64], R9 ;  /* 0x0000000902007986 */ /* 0x0001e2000c101124 */
[----:B------:R-:W-:Y:S05]  /*b820*/  BRA `(.L_x_2159) ;  /* 0x0000000c00507947 */ /* 0x000fea0003800000 */
.L_x_2156:
        /* <DEDUP_REMOVED lines=10> */
.L_x_2161:
[----:B------:R-:W-:-:S05]  /*b8d0*/  PRMT R5, R9, 0x9910, RZ ;  /* 0x0000991009057816 */ /* 0x000fca00000000ff */
[----:B------:R0:W-:Y:S01]  /*b8e0*/  STG.E desc[UR36][R2.64], R5 ;  /* 0x0000000502007986 */ /* 0x0001e2000c101924 */
[----:B------:R-:W-:Y:S05]  /*b8f0*/  BRA `(.L_x_2159) ;  /* 0x0000000c001c7947 */ /* 0x000fea0003800000 */
.L_x_2160:
[----:B------:R0:W-:Y:S01]  /*b900*/  STG.E.U16 desc[UR36][R2.64], R9 ;  /* 0x0000000902007986 */ /* 0x0001e2000c101524 */
[----:B------:R-:W-:Y:S05]  /*b910*/  BRA `(.L_x_2159) ;  /* 0x0000000c00147947 */ /* 0x000fea0003800000 */
.L_x_2155:
        /* <DEDUP_REMOVED lines=9> */
.L_x_2163:
[----:B------:R-:W0:Y:S02]  /*b9b0*/  I2F.S16 R0, R9 ;  /* 0x0000000900007306 */ /* 0x000e240000101400 */
[----:B0-----:R-:W-:-:S05]  /*b9c0*/  F2FP.F16.F32.PACK_AB R0, RZ, R0 ;  /* 0x00000000ff00723e */ /* 0x001fca00000000ff */
[----:B------:R0:W-:Y:S01]  /*b9d0*/  STG.E.U16 desc[UR36][R2.64], R0 ;  /* 0x0000000002007986 */ /* 0x0001e2000c101524 */
[----:B------:R-:W-:Y:S05]  /*b9e0*/  BRA `(.L_x_2159) ;  /* 0x0000000800e07947 */ /* 0x000fea0003800000 */
.L_x_2162:
        /* <DEDUP_REMOVED lines=10> */
.L_x_2165:
[----:B------:R-:W0:Y:S02]  /*ba90*/  I2F.S16 R9, R9 ;  /* 0x0000000900097306 */ /* 0x000e240000101400 */
[----:B0-----:R-:W-:-:S04]  /*baa0*/  F2FP.F16.F32.PACK_AB R5, RZ, R9 ;  /* 0x00000009ff05723e */ /* 0x001fc800000000ff */
[----:B------:R-:W-:-:S05]  /*bab0*/  PRMT R5, R5, 0x5410, RZ ;  /* 0x0000541005057816 */ /* 0x000fca00000000ff */
[----:B------:R0:W-:Y:S01]  /*bac0*/  STG.E desc[UR36][R2.64], R5 ;  /* 0x0000000502007986 */ /* 0x0001e2000c101924 */
[----:B------:R-:W-:Y:S05]  /*bad0*/  BRA `(.L_x_2159) ;  /* 0x0000000800a47947 */ /* 0x000fea0003800000 */
.L_x_2164:
[----:B------:R-:W0:Y:S02]  /*bae0*/  I2F.F64.S16 R4, R9 ;  /* 0x0000000900047312 */ /* 0x000e240000101c00 */
[----:B0-----:R0:W-:Y:S01]  /*baf0*/  STG.E.64 desc[UR36][R2.64], R4 ;  /* 0x0000000402007986 */ /* 0x0011e2000c101b24 */
[----:B------:R-:W-:Y:S05]  /*bb00*/  BRA `(.L_x_2159) ;  /* 0x0000000800987947 */ /* 0x000fea0003800000 */
.L_x_2154:
        /* <DEDUP_REMOVED lines=12> */
.L_x_2169:
        /* <DEDUP_REMOVED lines=18> */
.L_x_2172:
[----:B------:R-:W-:-:S04]  /*bcf0*/  SHF.R.U32.HI R5, RZ, 0x18, R5 ;  /* 0x00000018ff057819 */ /* 0x000fc80000011605 */
[----:B------:R-:W-:-:S07]  /*bd00*/  LOP3.LUT R0, R0, 0x80, R5, 0xf8, !PT ;  /* 0x0000008000007812 */ /* 0x000fce00078ef805 */
.L_x_2171:
[----:B------:R-:W-:Y:S05]  /*bd10*/  BSYNC.RECONVERGENT B0 ;  /* 0x0000000000007941 */ /* 0x000fea0003800200 */
.L_x_2170:
[----:B------:R0:W-:Y:S01]  /*bd20*/  STG.E.U8 desc[UR36][R2.64], R0 ;  /* 0x0000000002007986 */ /* 0x0001e2000c101124 */
[----:B------:R-:W-:Y:S05]  /*bd30*/  BRA `(.L_x_2159) ;  /* 0x00000008000c7947 */ /* 0x000fea0003800000 */
.L_x_2168:
        /* <DEDUP_REMOVED lines=18> */
.L_x_2175:
[----:B------:R-:W-:-:S04]  /*be60*/  SHF.R.U32.HI R5, RZ, 0x18, R5 ;  /* 0x00000018ff057819 */ /* 0x000fc80000011605 */
[----:B------:R-:W-:-:S07]  /*be70*/  LOP3.LUT R0, R0, 0x80, R5, 0xf8, !PT ;  /* 0x0000008000007812 */ /* 0x000fce00078ef805 */
.L_x_2174:
[----:B------:R-:W-:Y:S05]  /*be80*/  BSYNC.RECONVERGENT B0 ;  /* 0x0000000000007941 */ /* 0x000fea0003800200 */
.L_x_2173:
[----:B------:R0:W-:Y:S01]  /*be90*/  STG.E.U8 desc[UR36][R2.64], R0 ;  /* 0x0000000002007986 */ /* 0x0001e2000c101124 */
[----:B------:R-:W-:Y:S05]  /*bea0*/  BRA `(.L_x_2159) ;  /* 0x0000000400b07947 */ /* 0x000fea0003800000 */
.L_x_2167:
        /* <DEDUP_REMOVED lines=22> */
.L_x_2177:
[----:B------:R-:W-:-:S04]  /*c010*/  PRMT R4, R9, 0x9910, RZ ;  /* 0x0000991009047816 */ /* 0x000fc800000000ff */
[----:B------:R-:W-:-:S05]  /*c020*/  SHF.R.S32.HI R5, RZ, 0x1f, R4 ;  /* 0x0000001fff057819 */ /* 0x000fca0000011404 */
[----:B------:R0:W-:Y:S01]  /*c030*/  STG.E.64 desc[UR36][R2.64], R4 ;  /* 0x0000000402007986 */ /* 0x0001e2000c101b24 */
[----:B------:R-:W-:Y:S05]  /*c040*/  BRA `(.L_x_2159) ;  /* 0x0000000400487947 */ /* 0x000fea0003800000 */
.L_x_2176:
[----:B------:R-:W-:-:S05]  /*c050*/  PRMT R5, R9, 0x9910, RZ ;  /* 0x0000991009057816 */ /* 0x000fca00000000ff */
[----:B------:R0:W-:Y:S01]  /*c060*/  STG.E desc[UR36][R2.64], R5 ;  /* 0x0000000502007986 */ /* 0x0001e2000c101924 */
[----:B------:R-:W-:Y:S05]  /*c070*/  BRA `(.L_x_2159) ;  /* 0x00000004003c7947 */ /* 0x000fea0003800000 */
.L_x_2166:
        /* <DEDUP_REMOVED lines=12> */
.L_x_2179:
[----:B------:R-:W0:Y:S01]  /*c140*/  I2F.F64.S16 R4, R9 ;  /* 0x0000000900047312 */ /* 0x000e220000101c00 */
[----:B------:R-:W-:-:S05]  /*c150*/  CS2R R6, SRZ ;  /* 0x0000000000067805 */ /* 0x000fca000001ff00 */
[----:B0-----:R0:W-:Y:S01]  /*c160*/  STG.E.128 desc[UR36][R2.64], R4 ;  /* 0x0000000402007986 */ /* 0x0011e2000c101d24 */
[----:B------:R-:W-:Y:S05]  /*c170*/  BRA `(.L_x_2159) ;  /* 0x0000000000fc7947 */ /* 0x000fea0003800000 */
.L_x_2178:
[----:B------:R-:W-:-:S09]  /*c180*/  UISETP.NE.AND UP0, UPT, UR4, 0xf, UPT ;  /* 0x0000000f0400788c */ /* 0x000fd2000bf05270 */
[----:B------:R-:W-:Y:S05]  /*c190*/  BRA.U !UP0, `(.L_x_2180) ;  /* 0x0000000108e87547 */ /* 0x000fea000b800000 */
[----:B------:R-:W-:-:S09]  /*c1a0*/  UISETP.NE.AND UP0, UPT, UR4, 0x17, UPT ;  /* 0x000000170400788c */ /* 0x000fd2000bf05270 */
[----:B------:R-:W-:Y:S05]  /*c1b0*/  BRA.U !UP0, `(.L_x_2181) ;  /* 0x0000000108907547 */ /* 0x000fea000b800000 */
[----:B------:R-:W-:-:S09]  /*c1c0*/  UISETP.NE.AND UP0, UPT, UR4, 0x18, UPT ;  /* 0x000000180400788c */ /* 0x000fd2000bf05270 */
[----:B------:R-:W-:Y:S05]  /*c1d0*/  BRA.U !UP0, `(.L_x_2182) ;  /* 0x0000000108447547 */ /* 0x000fea000b800000 */
.L_x_2158:
        /* <DEDUP_REMOVED lines=16> */
.L_x_2183:
[----:B------:R-:W-:Y:S05]  /*c2e0*/  BRA `(.L_x_2159) ;  /* 0x0000000000a07947 */ /* 0x000fea0003800000 */
.L_x_2182:
        /* <DEDUP_REMOVED lines=13> */
.L_x_2185:
[----:B------:R-:W-:Y:S05]  /*c3c0*/  BSYNC.RECONVERGENT B0 ;  /* 0x0000000000007941 */ /* 0x000fea0003800200 */
.L_x_2184:
[----:B------:R-:W-:-:S05]  /*c3d0*/  LOP3.LUT R5, R0, 0x80, R5, 0xf8, !PT ;  /* 0x0000008000057812 */ /* 0x000fca00078ef805 */
[----:B------:R3:W-:Y:S01]  /*c3e0*/  STG.E.U8 desc[UR36][R2.64], R5 ;  /* 0x0000000502007986 */ /* 0x0007e2000c101124 */
[----:B------:R-:W-:Y:S05]  /*c3f0*/  BRA `(.L_x_2159) ;  /* 0x00000000005c7947 */ /* 0x000fea0003800000 */
.L_x_2181:
        /* <DEDUP_REMOVED lines=12> */
.L_x_2187:
[----:B------:R-:W-:Y:S01]  /*c4c0*/  IMAD.MOV.U32 R0, RZ, RZ, 0x7f ;  /* 0x0000007fff007424 */ /* 0x000fe200078e00ff */
[----:B------:R-:W-:-:S04]  /*c4d0*/  ISETP.GT.U32.AND P0, PT, R4, 0x7f800000, PT ;  /* 0x7f8000000400780c */ /* 0x000fc80003f04070 */
[----:B------:R-:W-:-:S09]  /*c4e0*/  SEL R0, R0, 0x7c, P0 ;  /* 0x0000007c00007807 */ /* 0x000fd20000000000 */
.L_x_2188:
[----:B------:R-:W-:Y:S05]  /*c4f0*/  BSYNC.RECONVERGENT B0 ;  /* 0x0000000000007941 */ /* 0x000fea0003800200 */
.L_x_2186:
[----:B------:R-:W-:-:S04]  /*c500*/  SHF.R.U32.HI R5, RZ, 0x18, R5 ;  /* 0x00000018ff057819 */ /* 0x000fc80000011605 */
[----:B------:R-:W-:-:S05]  /*c510*/  LOP3.LUT R5, R0, 0x80, R5, 0xf8, !PT ;  /* 0x0000008000057812 */ /* 0x000fca00078ef805 */
[----:B------:R2:W-:Y:S01]  /*c520*/  STG.E.U8 desc[UR36][R2.64], R5 ;  /* 0x0000000502007986 */ /* 0x0005e2000c101124 */
[----:B------:R-:W-:Y:S05]  /*c530*/  BRA `(.L_x_2159) ;  /* 0x00000000000c7947 */ /* 0x000fea0003800000 */
.L_x_2180:
[----:B------:R-:W0:Y:S02]  /*c540*/  I2F.S16 R0, R9 ;  /* 0x0000000900007306 */ /* 0x000e240000101400 */
[----:B0-----:R-:W-:-:S05]  /*c550*/  F2FP.BF16.F32.PACK_AB R0, RZ, R0 ;  /* 0x00000000ff00723e */ /* 0x001fca00000010ff */
[----:B------:R4:W-:Y:S02]  /*c560*/  STG.E.U16 desc[UR36][R2.64], R0 ;  /* 0x0000000002007986 */ /* 0x0009e4000c101524 */
.L_x_2159:
[----:B------:R-:W-:-:S07]  /*c570*/  IADD3 R17, PT, PT, R17, 0x80, RZ ;  /* 0x0000008011117810 */ /* 0x000fce0007ffe0ff */
.L_x_2086:
[----:B------:R-:W-:Y:S05]  /*c580*/  BSYNC.RECONVERGENT B6 ;  /* 0x0000000000067941 */ /* 0x000fea0003800200 */
.L_x_2085:
[----:B------:R-:W5:Y:S02]  /*c590*/  LDCU UR4, c[0x0][0x380] ;  /* 0x00007000ff0477ac */ /* 0x000f640008000800 */
[----:B-----5:R-:W-:-:S13]  /*c5a0*/  ISETP.GE.AND P0, PT, R17, UR4, PT ;  /* 0x0000000411007c0c */ /* 0x020fda000bf06270 */
[----:B------:R-:W-:Y:S05]  /*c5b0*/  @P0 EXIT ;  /* 0x000000000000094d */ /* 0x000fea0003800000 */
[----:B------:R-:W5:Y:S01]  /*c5c0*/  LDCU UR4, c[0x0][0x388] ;  /* 0x00007100ff0477ac */ /* 0x000f620008000800 */
[----:B------:R-:W-:Y:S02]  /*c5d0*/  IMAD.MOV.U32 R18, RZ, RZ, RZ ;  /* 0x000000ffff127224 */ /* 0x000fe400078e00ff */
[----:B0--34-:R-:W-:Y:S02]  /*c5e0*/  IMAD.MOV.U32 R0, RZ, RZ, RZ ;  /* 0x000000ffff007224 */ /* 0x019fe400078e00ff */
[----:B------:R-:W-:Y:S01]  /*c5f0*/  IMAD.MOV.U32 R16, RZ, RZ, RZ ;  /* 0x000000ffff107224 */ /* 0x000fe200078e00ff */
[----:B-----5:R-:W-:-:S09]  /*c600*/  UISETP.NE.AND UP0, UPT, UR4, URZ, UPT ;  /* 0x000000ff0400728c */ /* 0x020fd2000bf05270 */
[----:B------:R-:W-:Y:S05]  /*c610*/  BRA.U !UP0, `(.L_x_2189) ;  /* 0x0000001508707547 */ /* 0x000fea000b800000 */
[----:B------:R-:W1:Y:S01]  /*c620*/  LDCU.64 UR4, c[0x0][0x390] ;  /* 0x00007200ff0477ac */ /* 0x000e620008000a00 */
[----:B------:R-:W-:Y:S01]  /*c630*/  MOV R16, RZ ;  /* 0x000000ff00107202 */ /* 0x000fe20000000f00 */
[----:B------:R-:W0:Y:S01]  /*c640*/  LDCU UR6, c[0x0][0x38c] ;  /* 0x00007180ff0677ac */ /* 0x000e220008000800 */
[----:B------:R-:W3:Y:S01]  /*c650*/  LDCU.64 UR8, c[0x0][0x4b8] ;  /* 0x00009700ff0877ac */ /* 0x000ee20008000a00 */
[----:B------:R-:W-:Y:S02]  /*c660*/  UISETP.NE.AND UP0, UPT, UR41, URZ, UPT ;  /* 0x000000ff2900728c */ /* 0x000fe4000bf05270 */
[----:B-12---:R-:W-:Y:S01]  /*c670*/  IMAD.HI.U32 R2, R17, UR4, R16 ;  /* 0x0000000411027c27 */ /* 0x006fe2000f8e0010 */
[----:B------:R-:W1:Y:S04]  /*c680*/  LDCU UR4, c[0x0][0x4c0] ;  /* 0x00009800ff0477ac */ /* 0x000e680008000800 */
[----:B------:R-:W-:-:S05]  /*c690*/  SHF.R.U32.HI R3, RZ, UR5, R2 ;  /* 0x00000005ff037c19 */ /* 0x000fca0008011602 */
[----:B------:R-:W-:-:S04]  /*c6a0*/  IMAD.MOV R0, RZ, RZ, -R3 ;  /* 0x000000ffff007224 */ /* 0x000fc800078e0a03 */
        /* <DEDUP_REMOVED lines=339> */
.L_x_2189:
[----:B------:R-:W0:Y:S01]  /*dbe0*/  LDCU.64 UR6, c[0x0][0x5e8] ;  /* 0x0000bd00ff0677ac */ /* 0x000e220008000a00 */
[----:B------:R-:W1:Y:S01]  /*dbf0*/  LDCU.64 UR8, c[0x0][0x5f0] ;  /* 0x0000be00ff0877ac */ /* 0x000e620008000a00 */
[----:B------:R-:W-:-:S04]  /*dc00*/  UPRMT UR4, UR39, 0x9910, URZ ;  /* 0x0000991027047896 */ /* 0x000fc800080000ff */
[----:B------:R-:W-:Y:S01]  /*dc10*/  UISETP.GT.AND UP0, UPT, UR4, 0x9, UPT ;  /* 0x000000090400788c */ /* 0x000fe2000bf04270 */
[----:B0-----:R-:W-:Y:S02]  /*dc20*/  IADD3 R16, P0, PT, R16, UR6, RZ ;  /* 0x0000000610107c10 */ /* 0x001fe4000ff1e0ff */
[----:B-12---:R-:W-:-:S03]  /*dc30*/  IADD3 R2, P1, PT, R0, UR8, RZ ;  /* 0x0000000800027c10 */ /* 0x006fc6000ff3e0ff */
        /* <DEDUP_REMOVED lines=13> */
.L_x_2193:
[----:B------:R0:W5:Y:S01]  /*dd10*/  LDG.E.U8 R19, desc[UR36][R2.64] ;  /* 0x0000002402137981 */ /* 0x000162000c1e1100 */
[----:B------:R-:W-:Y:S05]  /*dd20*/  BRA `(.L_x_2195) ;  /* 0x0000000c004c7947 */ /* 0x000fea0003800000 */
.L_x_2192:
        /* <DEDUP_REMOVED lines=8> */
.L_x_2197:
[----:B------:R0:W5:Y:S01]  /*ddb0*/  LDG.E.U16 R19, desc[UR36][R2.64] ;  /* 0x0000002402137981 */ /* 0x000162000c1e1500 */
[----:B------:R-:W-:Y:S05]  /*ddc0*/  BRA `(.L_x_2195) ;  /* 0x0000000c00247947 */ /* 0x000fea0003800000 */
.L_x_2196:
[----:B------:R0:W5:Y:S01]  /*ddd0*/  LDG.E.U16 R19, desc[UR36][R2.64] ;  /* 0x0000002402137981 */ /* 0x000162000c1e1500 */
[----:B------:R-:W-:Y:S05]  /*dde0*/  BRA `(.L_x_2195) ;  /* 0x0000000c001c7947 */ /* 0x000fea0003800000 */
.L_x_2191:
        /* <DEDUP_REMOVED lines=9> */
.L_x_2199:
[----:B------:R-:W2:Y:S02]  /*de80*/  LDG.E.U16 R0, desc[UR36][R2.64] ;  /* 0x0000002402007981 */ /* 0x000ea4000c1e1500 */
[----:B--2---:R-:W-:-:S06]  /*de90*/  HADD2.F32 R0, -RZ, R0.H0_H0 ;  /* 0x20000000ff007230 */ /* 0x004fcc0000004100 */
[----:B------:R-:W0:Y:S02]  /*dea0*/  F2I.FTZ.TRUNC.NTZ R0, R0 ;  /* 0x0000000000007305 */ /* 0x000e24000021f100 */
[----:B0-----:R-:W-:Y:S01]  /*deb0*/  PRMT R19, R0, 0x7610, R19 ;  /* 0x0000761000137816 */ /* 0x001fe20000000013 */
[----:B------:R-:W-:Y:S06]  /*dec0*/  BRA `(.L_x_2195) ;  /* 0x0000000800e47947 */ /* 0x000fec0003800000 */
.L_x_2198:
        /* <DEDUP_REMOVED lines=9> */
.L_x_2201:
[----:B------:R-:W2:Y:S02]  /*df60*/  LDG.E.U16 R2, desc[UR36][R2.64] ;  /* 0x0000002402027981 */ /* 0x000ea4000c1e1500 */
[----:B--2---:R-:W-:-:S06]  /*df70*/  HADD2.F32 R0, -RZ, R2.H0_H0 ;  /* 0x20000002ff007230 */ /* 0x004fcc0000004100 */
[----:B------:R-:W0:Y:S02]  /*df80*/  F2I.FTZ.TRUNC.NTZ R0, R0 ;  /* 0x0000000000007305 */ /* 0x000e24000021f100 */
[----:B0-----:R-:W-:Y:S01]  /*df90*/  PRMT R19, R0, 0x7610, R19 ;  /* 0x0000761000137816 */ /* 0x001fe20000000013 */
[----:B------:R-:W-:Y:S06]  /*dfa0*/  BRA `(.L_x_2195) ;  /* 0x0000000800ac7947 */ /* 0x000fec0003800000 */
.L_x_2200:
[----:B------:R-:W2:Y:S02]  /*dfb0*/  LDG.E.64 R2, desc[UR36][R2.64] ;  /* 0x0000002402027981 */ /* 0x000ea4000c1e1b00 */
[----:B--2---:R0:W1:Y:S01]  /*dfc0*/  F2I.F64.TRUNC R19, R2 ;  /* 0x0000000200137311 */ /* 0x004062000030d100 */
[----:B------:R-:W-:Y:S05]  /*dfd0*/  BRA `(.L_x_2195) ;  /* 0x0000000800a07947 */ /* 0x000fea0003800000 */
.L_x_2190:
        /* <DEDUP_REMOVED lines=12> */
.L_x_2204:
[----:B------:R-:W2:Y:S02]  /*e0a0*/  LDG.E.64 R2, desc[UR36][R2.64] ;  /* 0x0000002402027981 */ /* 0x000ea4000c1e1b00 */
[----:B--2---:R0:W1:Y:S01]  /*e0b0*/  F2I.F64.TRUNC R19, R2 ;  /* 0x0000000200137311 */ /* 0x004062000030d100 */
[----:B------:R-:W-:Y:S05]  /*e0c0*/  BRA `(.L_x_2195) ;  /* 0x0000000800647947 */ /* 0x000fea0003800000 */
.L_x_2203:
        /* <DEDUP_REMOVED lines=14> */
[----:B------:R-:W-:-:S05]  /*e1b0*/  VIADD R5, R5, 0xfffffffc ;  /* 0xfffffffc05057836 */ /* 0x000fca0000000000 */
[C---:B------:R-:W-:Y:S02]  /*e1c0*/  SHF.L.U32 R6, R4.reuse, R5, RZ ;  /* 0x0000000504067219 */ /* 0x040fe400000006ff */
[----:B------:R-:W-:Y:S01]  /*e1d0*/  SHF.L.U32 R7, R5, 0x17, RZ ;  /* 0x0000001705077819 */ /* 0x000fe200000006ff */
        /* <DEDUP_REMOVED lines=10> */
.L_x_2206:
[----:B------:R-:W2:Y:S02]  /*e280*/  LDG.E.U8 R2, desc[UR36][R2.64] ;  /* 0x0000002402027981 */ /* 0x000ea4000c1e1100 */
[C---:B--2---:R-:W-:Y:S01]  /*e290*/  IMAD.SHL.U32 R0, R2.reuse, 0x2000000, RZ ;  /* 0x0200000002007824 */ /* 0x044fe200078e00ff */
[----:B------:R-:W-:-:S04]  /*e2a0*/  SHF.L.U32 R5, R2, 0x8, RZ ;  /* 0x0000000802057819 */ /* 0x000fc800000006ff */
        /* <DEDUP_REMOVED lines=11> */
.L_x_2205:
[----:B------:R-:W2:Y:S02]  /*e360*/  LDG.E.U16 R0, desc[UR36][R2.64] ;  /* 0x0000002402007981 */ /* 0x000ea4000c1e1500 */
[----:B--2---:R-:W-:-:S06]  /*e370*/  IMAD.U32 R0, R0, 0x10000, RZ ;  /* 0x0001000000007824 */ /* 0x004fcc00078e00ff */
[----:B------:R-:W0:Y:S02]  /*e380*/  F2I.FTZ.TRUNC.NTZ R0, R0 ;  /* 0x0000000000007305 */ /* 0x000e24000021f100 */
[----:B0-----:R-:W-:Y:S01]  /*e390*/  PRMT R19, R0, 0x7610, R19 ;  /* 0x0000761000137816 */ /* 0x001fe20000000013 */
[----:B------:R-:W-:Y:S06]  /*e3a0*/  BRA `(.L_x_2195) ;  /* 0x0000000400ac7947 */ /* 0x000fec0003800000 */
.L_x_2202:
        /* <DEDUP_REMOVED lines=10> */
.L_x_2209:
        /* <DEDUP_REMOVED lines=21> */
.L_x_2213:
[----:B------:R-:W-:Y:S05]  /*e5a0*/  BSYNC.RECONVERGENT B1 ;  /* 0x0000000000017941 */ /* 0x000fea0003800200 */
.L_x_2212:
[----:B------:R-:W-:Y:S01]  /*e5b0*/  IMAD.SHL.U32 R0, R0, 0x100000, RZ ;  /* 0x0010000000007824 */ /* 0x000fe200078e00ff */
[----:B------:R-:W-:-:S04]  /*e5c0*/  LEA R2, R2, 0x3b800000, 0x17 ;  /* 0x3b80000002027811 */ /* 0x000fc800078eb8ff */
[----:B------:R-:W-:-:S07]  /*e5d0*/  LOP3.LUT R0, R2, R0, R7, 0xfe, !PT ;  /* 0x0000000002007212 */ /* 0x000fce00078efe07 */
.L_x_2211:
[----:B------:R-:W-:Y:S05]  /*e5e0*/  BSYNC.RECONVERGENT B0 ;  /* 0x0000000000007941 */ /* 0x000fea0003800200 */
.L_x_2210:
[----:B------:R-:W0:Y:S02]  /*e5f0*/  F2I.FTZ.TRUNC.NTZ R0, R0 ;  /* 0x0000000000007305 */ /* 0x000e24000021f100 */
[----:B0-----:R-:W-:Y:S01]  /*e600*/  PRMT R19, R0, 0x7610, R19 ;  /* 0x0000761000137816 */ /* 0x001fe20000000013 */
[----:B------:R-:W-:Y:S06]  /*e610*/  BRA `(.L_x_2195) ;  /* 0x0000000400107947 */ /* 0x000fec0003800000 */
.L_x_2208:
        /* <DEDUP_REMOVED lines=21> */
.L_x_2217:
[----:B------:R-:W-:Y:S05]  /*e770*/  BSYNC.RECONVERGENT B1 ;  /* 0x0000000000017941 */ /* 0x000fea0003800200 */
.L_x_2216:
[----:B------:R-:W-:Y:S01]  /*e780*/  IMAD.SHL.U32 R0, R0, 0x200000, RZ ;  /* 0x0020000000007824 */ /* 0x000fe200078e00ff */
[----:B------:R-:W-:-:S04]  /*e790*/  LEA R2, R2, 0x37800000, 0x17 ;  /* 0x3780000002027811 */ /* 0x000fc800078eb8ff */
[----:B------:R-:W-:-:S07]  /*e7a0*/  LOP3.LUT R0, R2, R0, R7, 0xfe, !PT ;  /* 0x0000000002007212 */ /* 0x000fce00078efe07 */
.L_x_2215:
[----:B------:R-:W-:Y:S05]  /*e7b0*/  BSYNC.RECONVERGENT B0 ;  /* 0x0000000000007941 */ /* 0x000fea0003800200 */
.L_x_2214:
[----:B------:R-:W0:Y:S02]  /*e7c0*/  F2I.FTZ.TRUNC.NTZ R0, R0 ;  /* 0x0000000000007305 */ /* 0x000e24000021f100 */
[----:B0-----:R-:W-:Y:S01]  /*e7d0*/  PRMT R19, R0, 0x7610, R19 ;  /* 0x0000761000137816 */ /* 0x001fe20000000013 */
[----:B------:R-:W-:Y:S06]  /*e7e0*/  BRA `(.L_x_2195) ;  /* 0x00000000009c7947 */ /* 0x000fec0003800000 */
.L_x_2207:
        /* <DEDUP_REMOVED lines=14> */
.L_x_2221:
[----:B------:R-:W-:Y:S05]  /*e8d0*/  BSYNC.RECONVERGENT B0 ;  /* 0x0000000000007941 */ /* 0x000fea0003800200 */
.L_x_2220:
[----:B------:R-:W0:Y:S02]  /*e8e0*/  F2I.FTZ.TRUNC.NTZ R0, R0 ;  /* 0x0000000000007305 */ /* 0x000e24000021f100 */
[----:B0-----:R-:W-:Y:S01]  /*e8f0*/  PRMT R19, R0, 0x7610, R19 ;  /* 0x0000761000137816 */ /* 0x001fe20000000013 */
[----:B------:R-:W-:Y:S06]  /*e900*/  BRA `(.L_x_2195) ;  /* 0x0000000000547947 */ /* 0x000fec0003800000 */
.L_x_2194:
        /* <DEDUP_REMOVED lines=16> */
.L_x_2222:
[----:B------:R-:W-:Y:S01]  /*ea10*/  PRMT R19, RZ, 0x7610, R19 ;  /* 0x00007610ff137816 */ /* 0x000fe20000000013 */
[----:B------:R-:W-:Y:S06]  /*ea20*/  BRA `(.L_x_2195) ;  /* 0x00000000000c7947 */ /* 0x000fec0003800000 */
.L_x_2219:
[----:B------:R2:W5:Y:S01]  /*ea30*/  LDG.E.U16 R19, desc[UR36][R2.64] ;  /* 0x0000002402137981 */ /* 0x000562000c1e1500 */
[----:B------:R-:W-:Y:S05]  /*ea40*/  BRA `(.L_x_2195) ;  /* 0x0000000000047947 */ /* 0x000fea0003800000 */
.L_x_2218:
[----:B------:R3:W5:Y:S02]  /*ea50*/  LDG.E.U16 R19, desc[UR36][R2.64] ;  /* 0x0000002402137981 */ /* 0x000764000c1e1500 */
.L_x_2195:
[----:B------:R-:W0:Y:S01]  /*ea60*/  LDCU.64 UR6, c[0x0][0x5f8] ;  /* 0x0000bf00ff0677ac */ /* 0x000e220008000a00 */
[----:B------:R-:W-:-:S04]  /*ea70*/  UPRMT UR4, UR42, 0x9910, URZ ;  /* 0x000099102a047896 */ /* 0x000fc800080000ff */
[----:B------:R-:W-:Y:S01]  /*ea80*/  UISETP.GT.AND UP0, UPT, UR4, 0x9, UPT ;  /* 0x000000090400788c */ /* 0x000fe2000bf04270 */
[----:B0-234-:R-:W-:-:S04]  /*ea90*/  IADD3 R2, P0, PT, R18, UR6, RZ ;  /* 0x0000000612027c10 */ /* 0x01dfc8000ff1e0ff */
        /* <DEDUP_REMOVED lines=12> */
.L_x_2226:
[----:B------:R2:W5:Y:S01]  /*eb60*/  LDG.E.U8 R0, desc[UR36][R2.64] ;  /* 0x0000002402007981 */ /* 0x000562000c1e1100 */
[----:B------:R-:W-:Y:S05]  /*eb70*/  BRA `(.L_x_2228) ;  /* 0x0000000c004c7947 */ /* 0x000fea0003800000 */
.L_x_2225:
        /* <DEDUP_REMOVED lines=8> */
.L_x_2230:
[----:B------:R0:W5:Y:S01]  /*ec00*/  LDG.E.U16 R0, desc[UR36][R2.64] ;  /* 0x0000002402007981 */ /* 0x000162000c1e1500 */
[----:B------:R-:W-:Y:S05]  /*ec10*/  BRA `(.L_x_2228) ;  /* 0x0000000c00247947 */ /* 0x000fea0003800000 */
.L_x_2229:
[----:B------:R3:W5:Y:S01]  /*ec20*/  LDG.E.U16 R0, desc[UR36][R2.64] ;  /* 0x0000002402007981 */ /* 0x000762000c1e1500 */
[----:B------:R-:W-:Y:S05]  /*ec30*/  BRA `(.L_x_2228) ;  /* 0x0000000c001c7947 */ /* 0x000fea0003800000 */
.L_x_2224:
[----:B------:R-:W-:-:S09]  /*ec40*/  UISETP.GT.AND UP0, UPT, UR4, 0x6, UPT ;  /* 0x000000060400788c */ /* 0x000fd2000bf04270 */
[----:B------:R-:W-:Y:S05]  /*ec50*/  BRA.U UP0, `(.L_x_2231) ;  /* 0x0000000100307547 */ /* 0x000fea000b800000 */
[----:B------:R-:W-:-:S09]  /*ec60*/  UISETP.NE.AND UP0, UPT, UR4, 0x5, UPT ;  /* 0x000000050400788c */ /* 0x000fd2000bf05270 */
[----:B------:R-:W-:Y:S05]  /*ec70*/  BRA.U !UP0, `(.L_x_2232) ;  /* 0x0000000108147547 */ /* 0x000fea000b800000 */
[----:B------:R-:W-:-:S09]  /*ec80*/  UISETP.NE.AND UP0, UPT, UR4, 0x6, UPT ;  /* 0x000000060400788c */ /* 0x000fd2000bf05270 */
[----:B------:R-:W-:Y:S05]  /*ec90*/  BRA.U UP0, `(.L_x_2227) ;  /* 0x0000000900b07547 */ /* 0x000fea000b800000 */
[----:B------:R-:W2:Y:S02]  /*eca0*/  LDG.E R2, desc[UR36][R2.64] ;  /* 0x0000002402027981 */ /* 0x000ea4000c1e1900 */
[----:B--2---:R0:W2:Y:S01]  /*ecb0*/  F2I.FTZ.TRUNC.NTZ R0, R2 ;  /* 0x0000000200007305 */ /* 0x0040a2000021f100 */
[----:B------:R-:W-:Y:S05]  /*ecc0*/  BRA `(.L_x_2228) ;  /* 0x0000000800f87947 */ /* 0x000fea0003800000 */
.L_x_2232:
[----:B------:R-:W2:Y:S02]  /*ecd0*/  LDG.E.U16 R4, desc[UR36][R2.64] ;  /* 0x0000002402047981 */ /* 0x000ea4000c1e1500 */
[----:B--2---:R-:W-:-:S06]  /*ece0*/  HADD2.F32 R4, -RZ, R4.H0_H0 ;  /* 0x20000004ff047230 */ /* 0x004fcc0000004100 */
[----:B------:R-:W0:Y:S02]  /*ecf0*/  F2I.FTZ.TRUNC.NTZ R4, R4 ;  /* 0x0000000400047305 */ /* 0x000e24000021f100 */
[----:B0-----:R-:W-:Y:S01]  /*ed00*/  PRMT R0, R4, 0x7610, R0 ;  /* 0x0000761004007816 */ /* 0x001fe20000000000 */
[----:B------:R-:W-:Y:S06]  /*ed10*/  BRA `(.L_x_2228) ;  /* 0x0000000800e47947 */ /* 0x000fec0003800000 */
.L_x_2231:
[----:B------:R-:W-:-:S09]  /*ed20*/  UISETP.NE.AND UP0, UPT, UR4, 0x7, UPT ;  /* 0x000000070400788c */ /* 0x000fd2000bf05270 */
[----:B------:R-:W-:Y:S05]  /*ed30*/  BRA.U !UP0, `(.L_x_2233) ;  /* 0x0000000108307547 */ /* 0x000fea000b800000 */
[----:B------:R-:W-:-:S09]  /*ed40*/  UISETP.NE.AND UP0, UPT, UR4, 0x8, UPT ;  /* 0x000000080400788c */ /* 0x000fd2000bf05270 */
[----:B------:R-:W-:Y:S05]  /*ed50*/  BRA.U !UP0, `(.L_x_2234) ;  /* 0x0000000108147547 */ /* 0x000fea000b800000 */
[----:B------:R-:W-:-:S09]  /*ed60*/  UISETP.NE.AND UP0, UPT, UR4, 0x9, UPT ;  /* 0x000000090400788c */ /* 0x000fd2000bf05270 */
[----:B------:R-:W-:Y:S05]  /*ed70*/  BRA.U UP0, `(.L_x_2227) ;  /* 0x0000000900787547 */ /* 0x000fea000b800000 */
[----:B------:R-:W2:Y:S02]  /*ed80*/  LDG.E R2, desc[UR36][R2.64] ;  /* 0x0000002402027981 */ /* 0x000ea4000c1e1900 */
[----:B--2---:R0:W2:Y:S01]  /*ed90*/  F2I.FTZ.TRUNC.NTZ R0, R2 ;  /* 0x0000000200007305 */ /* 0x0040a2000021f100 */
[----:B------:R-:W-:Y:S05]  /*eda0*/  BRA `(.L_x_2228) ;  /* 0x0000000800c07947 */ /* 0x000fea0003800000 */
.L_x_2234:
[----:B------:R-:W2:Y:S02]  /*edb0*/  LDG.E.U16 R2, desc[UR36][R2.64] ;  /* 0x0000002402027981 */ /* 0x000ea4000c1e1500 */
[----:B--2---:R-:W-:-:S06]  /*edc0*/  HADD2.F32 R4, -RZ, R2.H0_H0 ;  /* 0x20000002ff047230 */ /* 0x004fcc0000004100 */
[----:B------:R-:W0:Y:S02]  /*edd0*/  F2I.FTZ.TRUNC.NTZ R4, R4 ;  /* 0x0000000400047305 */ /* 0x000e24000021f100 */
[----:B0-----:R-:W-:Y:S01]  /*ede0*/  PRMT R0, R4, 0x7610, R0 ;  /* 0x0000761004007816 */ /* 0x001fe20000000000 */
[----:B------:R-:W-:Y:S06]  /*edf0*/  BRA `(.L_x_2228) ;  /* 0x0000000800ac7947 */ /* 0x000fec0003800000 */
.L_x_2233:
[----:B------:R-:W2:Y:S02]  /*ee00*/  LDG.E.64 R2, desc[UR36][R2.64] ;  /* 0x0000002402027981 */ /* 0x000ea4000c1e1b00 */
[----:B--2---:R0:W2:Y:S01]  /*ee10*/  F2I.F64.TRUNC R0, R2 ;  /* 0x0000000200007311 */ /* 0x0040a2000030d100 */
[----:B------:R-:W-:Y:S05]  /*ee20*/  BRA `(.L_x_2228) ;  /* 0x0000000800a07947 */ /* 0x000fea0003800000 */
.L_x_2223:
        /* <DEDUP_REMOVED lines=12> */
.L_x_2237:
[----:B------:R-:W2:Y:S02]  /*eef0*/  LDG.E.64 R2, desc[UR36][R2.64] ;  /* 0x0000002402027981 */ /* 0x000ea4000c1e1b00 */
[----:B--2---:R0:W2:Y:S01]  /*ef00*/  F2I.F64.TRUNC R0, R2 ;  /* 0x0000000200007311 */ /* 0x0040a2000030d100 */
[----:B------:R-:W-:Y:S05]  /*ef10*/  BRA `(.L_x_2228) ;  /* 0x0000000800647947 */ /* 0x000fea0003800000 */
.L_x_2236:
        /* <DEDUP_REMOVED lines=27> */
.L_x_2239:
        /* <DEDUP_REMOVED lines=14> */
.L_x_2238:
[----:B------:R-:W2:Y:S02]  /*f1b0*/  LDG.E.U16 R4, desc[UR36][R2.64] ;  /* 0x0000002402047981 */ /* 0x000ea4000c1e1500 */
[----:B--2---:R-:W-:-:S06]  /*f1c0*/  IMAD.U32 R4, R4, 0x10000, RZ ;  /* 0x0001000004047824 */ /* 0x004fcc00078e00ff */
[----:B------:R-:W0:Y:S02]  /*f1d0*/  F2I.FTZ.TRUNC.NTZ R4, R4 ;  /* 0x0000000400047305 */ /* 0x000e24000021f100 */
[----:B0-----:R-:W-:Y:S01]  /*f1e0*/  PRMT R0, R4, 0x7610, R0 ;  /* 0x0000761004007816 */ /* 0x001fe20000000000 */
[----:B------:R-:W-:Y:S06]  /*f1f0*/  BRA `(.L_x_2228) ;  /* 0x0000000400ac7947 */ /* 0x000fec0003800000 */
.L_x_2235:
        /* <DEDUP_REMOVED lines=10> */
.L_x_2242:
        /* <DEDUP_REMOVED lines=21> */
.L_x_2246:
[----:B------:R-:W-:Y:S05]  /*f3f0*/  BSYNC.RECONVERGENT B1 ;  /* 0x0000000000017941 */ /* 0x000fea0003800200 */
.L_x_2245:
[----:B------:R-:W-:Y:S01]  /*f400*/  IMAD.SHL.U32 R0, R0, 0x100000, RZ ;  /* 0x0010000000007824 */ /* 0x000fe200078e00ff */
[----:B------:R-:W-:-:S04]  /*f410*/  LEA R2, R2, 0x3b800000, 0x17 ;  /* 0x3b80000002027811 */ /* 0x000fc800078eb8ff */
[----:B------:R-:W-:-:S07]  /*f420*/  LOP3.LUT R4, R2, R0, R7, 0xfe, !PT ;  /* 0x0000000002047212 */ /* 0x000fce00078efe07 */
.L_x_2244:
[----:B------:R-:W-:Y:S05]  /*f430*/  BSYNC.RECONVERGENT B0 ;  /* 0x0000000000007941 */ /* 0x000fea0003800200 */
.L_x_2243:
[----:B------:R-:W0:Y:S02]  /*f440*/  F2I.FTZ.TRUNC.NTZ R4, R4 ;  /* 0x0000000400047305 */ /* 0x000e24000021f100 */
[----:B0-----:R-:W-:Y:S01]  /*f450*/  PRMT R0, R4, 0x7610, R0 ;  /* 0x0000761004007816 */ /* 0x001fe20000000000 */
[----:B------:R-:W-:Y:S06]  /*f460*/  BRA `(.L_x_2228) ;  /* 0x0000000400107947 */ /* 0x000fec0003800000 */
.L_x_2241:
        /* <DEDUP_REMOVED lines=21> */
.L_x_2250:
[----:B------:R-:W-:Y:S05]  /*f5c0*/  BSYNC.RECONVERGENT B1 ;  /* 0x0000000000017941 */ /* 0x000fea0003800200 */
.L_x_2249:
[----:B------:R-:W-:Y:S02]  /*f5d0*/  SHF.L.U32 R0, R0, 0x15, RZ ;  /* 0x0000001500007819 */ /* 0x000fe400000006ff */
[----:B------:R-:W-:-:S04]  /*f5e0*/  LEA R2, R2, 0x37800000, 0x17 ;  /* 0x3780000002027811 */ /* 0x000fc800078eb8ff */
[----:B------:R-:W-:-:S07]  /*f5f0*/  LOP3.LUT R4, R2, R0, R7, 0xfe, !PT ;  /* 0x0000000002047212 */ /* 0x000fce00078efe07 */
.L_x_2248:
[----:B------:R-:W-:Y:S05]  /*f600*/  BSYNC.RECONVERGENT B0 ;  /* 0x0000000000007941 */ /* 0x000fea0003800200 */
.L_x_2247:
[----:B------:R-:W0:Y:S02]  /*f610*/  F2I.FTZ.TRUNC.NTZ R4, R4 ;  /* 0x0000000400047305 */ /* 0x000e24000021f100 */
[----:B0-----:R-:W-:Y:S01]  /*f620*/  PRMT R0, R4, 0x7610, R0 ;  /* 0x0000761004007816 */ /* 0x001fe20000000000 */
[----:B------:R-:W-:Y:S06]  /*f630*/  BRA `(.L_x_2228) ;  /* 0x00000000009c7947 */ /* 0x000fec0003800000 */
.L_x_2240:
        /* <DEDUP_REMOVED lines=14> */
.L_x_2254:
[----:B------:R-:W-:Y:S05]  /*f720*/  BSYNC.RECONVERGENT B0 ;  /* 0x0000000000007941 */ /* 0x000fea0003800200 */
.L_x_2253:
[----:B------:R-:W0:Y:S02]  /*f730*/  F2I.FTZ.TRUNC.NTZ R4, R4 ;  /* 0x0000000400047305 */ /* 0x000e24000021f100 */
[----:B0-----:R-:W-:Y:S01]  /*f740*/  PRMT R0, R4, 0x7610, R0 ;  /* 0x0000761004007816 */ /* 0x001fe20000000000 */
[----:B------:R-:W-:Y:S06]  /*f750*/  BRA `(.L_x_2228) ;  /* 0x0000000000547947 */ /* 0x000fec0003800000 */
.L_x_2227:
[----:B------:R-:W-:Y:S01]  /*f760*/  MOV R2, 0x0 ;  /* 0x0000000000027802 */ /* 0x000fe20000000f00 */
[----:B------:R-:W0:Y:S01]  /*f770*/  LDCU.64 UR4, c[0x4][0x148] ;  /* 0x01002900ff0477ac */ /* 0x000e220008000a00 */
[----:B------:R-:W-:Y:S02]  /*f780*/  HFMA2 R13, -RZ, RZ, 0, 0 ;  /* 0x00000000ff0d7431 */ /* 0x000fe400000001ff */
[----:B------:R-:W-:Y:S01]  /*f790*/  IMAD.MOV.U32 R8, RZ, RZ, 0x4e ;  /* 0x0000004eff087424 */ /* 0x000fe200078e00ff */
[----:B------:R-:W2:Y:S01]  /*f7a0*/  LDCU.64 UR6, c[0x4][0x150] ;  /* 0x01002a00ff0677ac */ /* 0x000ea20008000a00 */
[----:B------:R-:W3:Y:S01]  /*f7b0*/  LDC.64 R2, c[0x4][R2] ;  /* 0x0100000002027b82 */ /* 0x000ee20000000a00 */
[----:B------:R-:W-:Y:S01]  /*f7c0*/  IMAD.MOV.U32 R12, RZ, RZ, 0x1 ;  /* 0x00000001ff0c7424 */ /* 0x000fe200078e00ff */
[----:B------:R-:W4:Y:S01]  /*f7d0*/  LDCU.64 UR8, c[0x4][0x48] ;  /* 0x01000900ff0877ac */ /* 0x000f220008000a00 */
[----:B0-----:R-:W-:Y:S01]  /*f7e0*/  MOV R4, UR4 ;  /* 0x0000000400047c02 */ /* 0x001fe20008000f00 */
[----:B------:R-:W-:-:S02]  /*f7f0*/  IMAD.U32 R5, RZ, RZ, UR5 ;  /* 0x00000005ff057e24 */ /* 0x000fc4000f8e00ff */
[----:B--2---:R-:W-:Y:S02]  /*f800*/  IMAD.U32 R6, RZ, RZ, UR6 ;  /* 0x00000006ff067e24 */ /* 0x004fe4000f8e00ff */
[----:B------:R-:W-:Y:S01]  /*f810*/  IMAD.U32 R7, RZ, RZ, UR7 ;  /* 0x00000007ff077e24 */ /* 0x000fe2000f8e00ff */
[----:B----4-:R-:W-:Y:S01]  /*f820*/  MOV R10, UR8 ;  /* 0x00000008000a7c02 */ /* 0x010fe20008000f00 */
[----:B------:R-:W-:-:S07]  /*f830*/  IMAD.U32 R11, RZ, RZ, UR9 ;  /* 0x00000009ff0b7e24 */ /* 0x000fce000f8e00ff */
[----:B------:R-:W-:-:S07]  /*f840*/  LEPC R20, `(.L_x_2255) ;  /* 0x000000001014794e */ /* 0x000fce0000000000 */
[----:B-1-3-5:R-:W-:Y:S05]  /*f850*/  CALL.ABS.NOINC R2 ;  /* 0x0000000002007343 */ /* 0x02afea0003c00000 */
.L_x_2255:
[----:B------:R-:W-:Y:S01]  /*f860*/  PRMT R0, RZ, 0x7610, R0 ;  /* 0x00007610ff007816 */ /* 0x000fe20000000000 */
[----:B------:R-:W-:Y:S06]  /*f870*/  BRA `(.L_x_2228) ;  /* 0x00000000000c7947 */ /* 0x000fec0003800000 */
.L_x_2252:
[----:B------:R0:W5:Y:S01]  /*f880*/  LDG.E.U16 R0, desc[UR36][R2.64] ;  /* 0x0000002402007981 */ /* 0x000162000c1e1500 */
[----:B------:R-:W-:Y:S05]  /*f890*/  BRA `(.L_x_2228) ;  /* 0x0000000000047947 */ /* 0x000fea0003800000 */
.L_x_2251:
[----:B------:R0:W5:Y:S02]  /*f8a0*/  LDG.E.U16 R0, desc[UR36][R2.64] ;  /* 0x0000002402007981 */ /* 0x000164000c1e1500 */
.L_x_2228:
[----:B------:R-:W-:Y:S01]  /*f8b0*/  UPRMT UR4, UR43, 0x9910, URZ ;  /* 0x000099102b047896 */ /* 0x000fe200080000ff */
[----:B-12--5:R-:W-:-:S03]  /*f8c0*/  LOP3.LUT R5, R0, R19, RZ, 0x3c, !PT ;  /* 0x0000001300057212 */ /* 0x026fc600078e3cff */
        /* <DEDUP_REMOVED lines=12> */
.L_x_2259:
[----:B------:R-:W-:Y:S01]  /*f990*/  STG.E.U8 desc[UR36][R16.64], R5 ;  /* 0x0000000510007986 */ /* 0x000fe2000c101124 */
[----:B------:R-:W-:Y:S05]  /*f9a0*/  EXIT ;  /* 0x000000000000794d */ /* 0x000fea0003800000 */
.L_x_2258:
[----:B------:R-:W-:-:S09]  /*f9b0*/  UISETP.NE.AND UP0, UPT, UR4, 0x2, UPT ;  /* 0x000000020400788c */ /* 0x000fd2000bf05270 */
[----:B------:R-:W-:Y:S05]  /*f9c0*/  BRA.U !UP0, `(.L_x_2261) ;  /* 0x00000001082c7547 */ /* 0x000fea000b800000 */
[----:B------:R-:W-:-:S09]  /*f9d0*/  UISETP.NE.AND UP0, UPT, UR4, 0x3, UPT ;  /* 0x000000030400788c */ /* 0x000fd2000bf05270 */
[----:B------:R-:W-:Y:S05]  /*f9e0*/  BRA.U !UP0, `(.L_x_2262) ;  /* 0x0000000108187547 */ /* 0x000fea000b800000 */
[----:B------:R-:W-:-:S09]  /*f9f0*/  UISETP.NE.AND UP0, UPT, UR4, 0x4, UPT ;  /* 0x000000040400788c */ /* 0x000fd2000bf05270 */
[----:B------:R-:W-:Y:S05]  /*fa00*/  BRA.U UP0, `(.L_x_2260) ;  /* 0x0000000900547547 */ /* 0x000fea000b800000 */
[----:B0--34-:R-:W-:-:S04]  /*fa10*/  PRMT R2, R5, 0x9910, RZ ;  /* 0x0000991005027816 */ /* 0x019fc800000000ff */
[----:B------:R-:W-:-:S05]  /*fa20*/  SHF.R.S32.HI R3, RZ, 0x1f, R2 ;  /* 0x0000001fff037819 */ /* 0x000fca0000011402 */
[----:B------:R-:W-:Y:S01]  /*fa30*/  STG.E.64 desc[UR36][R16.64], R2 ;  /* 0x0000000210007986 */ /* 0x000fe2000c101b24 */
[----:B------:R-:W-:Y:S05]  /*fa40*/  EXIT ;  /* 0x000000000000794d */ /* 0x000fea0003800000 */
.L_x_2262:
[----:B0--34-:R-:W-:-:S05]  /*fa50*/  PRMT R3, R5, 0x9910, RZ ;  /* 0x0000991005037816 */ /* 0x019fca00000000ff */
[----:B------:R-:W-:Y:S01]  /*fa60*/  STG.E desc[UR36][R16.64], R3 ;  /* 0x0000000310007986 */ /* 0x000fe2000c101924 */
[----:B------:R-:W-:Y:S05]  /*fa70*/  EXIT ;  /* 0x000000000000794d */ /* 0x000fea0003800000 */
.L_x_2261:
[----:B------:R-:W-:Y:S01]  /*fa80*/  STG.E.U16 desc[UR36][R16.64], R5 ;  /* 0x0000000510007986 */ /* 0x000fe2000c101524 */
[----:B------:R-:W-:Y:S05]  /*fa90*/  EXIT ;  /* 0x000000000000794d */ /* 0x000fea0003800000 */
.L_x_2257:
[----:B------:R-:W-:-:S09]  /*faa0*/  UISETP.GT.AND UP0, UPT, UR4, 0x6, UPT ;  /* 0x000000060400788c */ /* 0x000fd2000bf04270 */
[----:B------:R-:W-:Y:S05]  /*fab0*/  BRA.U UP0, `(.L_x_2263) ;  /* 0x00000001002c7547 */ /* 0x000fea000b800000 */
[----:B------:R-:W-:-:S09]  /*fac0*/  UISETP.NE.AND UP0, UPT, UR4, 0x5, UPT ;  /* 0x000000050400788c */ /* 0x000fd2000bf05270 */
[----:B------:R-:W-:Y:S05]  /*fad0*/  BRA.U !UP0, `(.L_x_2264) ;  /* 0x0000000108147547 */ /* 0x000fea000b800000 */
[----:B------:R-:W-:-:S09]  /*fae0*/  UISETP.NE.AND UP0, UPT, UR4, 0x6, UPT ;  /* 0x000000060400788c */ /* 0x000fd2000bf05270 */
[----:B------:R-:W-:Y:S05]  /*faf0*/  BRA.U UP0, `(.L_x_2260) ;  /* 0x0000000900187547 */ /* 0x000fea000b800000 */
[----:B0--34-:R-:W0:Y:S02]  /*fb00*/  I2F.S16 R3, R5 ;  /* 0x0000000500037306 */ /* 0x019e240000101400 */
[----:B0-----:R-:W-:Y:S01]  /*fb10*/  STG.E desc[UR36][R16.64], R3 ;  /* 0x0000000310007986 */ /* 0x001fe2000c101924 */
[----:B------:R-:W-:Y:S05]  /*fb20*/  EXIT ;  /* 0x000000000000794d */ /* 0x000fea0003800000 */
.L_x_2264:
[----:B------:R-:W1:Y:S02]  /*fb30*/  I2F.S16 R0, R5 ;  /* 0x0000000500007306 */ /* 0x000e640000101400 */
[----:B-1----:R-:W-:-:S05]  /*fb40*/  F2FP.F16.F32.PACK_AB R0, RZ, R0 ;  /* 0x00000000ff00723e */ /* 0x002fca00000000ff */
[----:B------:R-:W-:Y:S01]  /*fb50*/  STG.E.U16 desc[UR36][R16.64], R0 ;  /* 0x0000000010007986 */ /* 0x000fe2000c101524 */
[----:B------:R-:W-:Y:S05]  /*fb60*/  EXIT ;  /* 0x000000000000794d */ /* 0x000fea0003800000 */
.L_x_2263:
[----:B------:R-:W-:-:S09]  /*fb70*/  UISETP.NE.AND UP0, UPT, UR4, 0x7, UPT ;  /* 0x000000070400788c */ /* 0x000fd2000bf05270 */
[----:B------:R-:W-:Y:S05]  /*fb80*/  BRA.U !UP0, `(.L_x_2265) ;  /* 0x0000000108347547 */ /* 0x000fea000b800000 */
[----:B------:R-:W-:-:S09]  /*fb90*/  UISETP.NE.AND UP0, UPT, UR4, 0x8, UPT ;  /* 0x000000080400788c */ /* 0x000fd2000bf05270 */
[----:B------:R-:W-:Y:S05]  /*fba0*/  BRA.U !UP0, `(.L_x_2266) ;  /* 0x0000000108187547 */ /* 0x000fea000b800000 */
[----:B------:R-:W-:-:S09]  /*fbb0*/  UISETP.NE.AND UP0, UPT, UR4, 0x9, UPT ;  /* 0x000000090400788c */ /* 0x000fd2000bf05270 */
[----:B------:R-:W-:Y:S05]  /*fbc0*/  BRA.U UP0, `(.L_x_2260) ;  /* 0x0000000500e47547 */ /* 0x000fea000b800000 */
[----:B0--34-:R-:W0:Y:S01]  /*fbd0*/  I2F.S16 R2, R5 ;  /* 0x0000000500027306 */ /* 0x019e220000101400 */
[----:B------:R-:W-:-:S05]  /*fbe0*/  IMAD.MOV.U32 R3, RZ, RZ, RZ ;  /* 0x000000ffff037224 */ /* 0x000fca00078e00ff */
[----:B0-----:R-:W-:Y:S01]  /*fbf0*/  STG.E.64 desc[UR36][R16.64], R2 ;  /* 0x0000000210007986 */ /* 0x001fe2000c101b24 */
[----:B------:R-:W-:Y:S05]  /*fc00*/  EXIT ;  /* 0x000000000000794d */ /* 0x000fea0003800000 */
.L_x_2266:
[----:B------:R-:W0:Y:S02]  /*fc10*/  I2F.S16 R5, R5 ;  /* 0x0000000500057306 */ /* 0x000e240000101400 */
[----:B0--34-:R-:W-:-:S04]  /*fc20*/  F2FP.F16.F32.PACK_AB R3, RZ, R5 ;  /* 0x00000005ff03723e */ /* 0x019fc800000000ff */
[----:B------:R-:W-:-:S05]  /*fc30*/  PRMT R3, R3, 0x5410, RZ ;  /* 0x0000541003037816 */ /* 0x000fca00000000ff */
[----:B------:R-:W-:Y:S01]  /*fc40*/  STG.E desc[UR36][R16.64], R3 ;  /* 0x0000000310007986 */ /* 0x000fe2000c101924 */
[----:B------:R-:W-:Y:S05]  /*fc50*/  EXIT ;  /* 0x000000000000794d */ /* 0x000fea0003800000 */
.L_x_2265:
[----:B0--34-:R-:W0:Y:S02]  /*fc60*/  I2F.F64.S16 R2, R5 ;  /* 0x0000000500027312 */ /* 0x019e240000101c00 */
[----:B0-----:R-:W-:Y:S01]  /*fc70*/  STG.E.64 desc[UR36][R16.64], R2 ;  /* 0x0000000210007986 */ /* 0x001fe2000c101b24 */
[----:B------:R-:W-:Y:S05]  /*fc80*/  EXIT ;  /* 0x000000000000794d */ /* 0x000fea0003800000 */
.L_x_2256:
        /* <DEDUP_REMOVED lines=12> */
.L_x_2270:
[----:B0--34-:R-:W0:Y:S01]  /*fd50*/  I2F.S16 R3, R5 ;  /* 0x0000000500037306 */ /* 0x019e220000101400 */
        /* <DEDUP_REMOVED lines=16> */
.L_x_2273:
[----:B------:R-:W-:-:S04]  /*fe60*/  SHF.R.U32.HI R3, RZ, 0x18, R3 ;  /* 0x00000018ff037819 */ /* 0x000fc80000011603 */
[----:B------:R-:W-:-:S04]  /*fe70*/  LOP3.LUT R0, R0, 0x80, R3, 0xf8, !PT ;  /* 0x0000008000007812 */ /* 0x000fc800078ef803 */
[----:B------:R-:W-:-:S07]  /*fe80*/  PRMT R8, R0, 0x7610, R8 ;  /* 0x0000761000087816 */ /* 0x000fce0000000008 */
.L_x_2272:
[----:B------:R-:W-:Y:S05]  /*fe90*/  BSYNC.RECONVERGENT B0 ;  /* 0x0000000000007941 */ /* 0x000fea0003800200 */
.L_x_2271:
[----:B------:R-:W-:Y:S01]  /*fea0*/  STG.E.U8 desc[UR36][R16.64], R8 ;  /* 0x0000000810007986 */ /* 0x000fe2000c101124 */
[----:B------:R-:W-:Y:S05]  /*feb0*/  EXIT ;  /* 0x000000000000794d */ /* 0x000fea0003800000 */
.L_x_2269:
        /* <DEDUP_REMOVED lines=17> */
.L_x_2276:
[----:B------:R-:W-:-:S04]  /*ffd0*/  SHF.R.U32.HI R3, RZ, 0x18, R3 ;  /* 0x00000018ff037819 */ /* 0x000fc80000011603 */
[----:B------:R-:W-:-:S04]  /*ffe0*/  LOP3.LUT R0, R0, 0x80, R3, 0xf8, !PT ;  /* 0x0000008000007812 */ /* 0x000fc800078ef803 */
[----:B------:R-:W-:-:S07]  /*fff0*/  PRMT R8, R0, 0x7610, R8 ;  /* 0x0000761000087816 */ /* 0x000fce0000000008 */
.L_x_2275:
[----:B------:R-:W-:Y:S05]  /*10000*/  BSYNC.RECONVERGENT B0 ;  /* 0x0000000000007941 */ /* 0x000fea0003800200 */
.L_x_2274:
[----:B------:R-:W-:Y:S01]  /*10010*/  STG.E.U8 desc[UR36][R16.64], R8 ;  /* 0x0000000810007986 */ /* 0x000fe2000c101124 */
[----:B------:R-:W-:Y:S05]  /*10020*/  EXIT ;  /* 0x000000000000794d */ /* 0x000fea0003800000 */
.L_x_2268:
[----:B------:R-:W-:-:S09]  /*10030*/  UISETP.NE.AND UP0, UPT, UR4, 0x1c, UPT ;  /* 0x0000001c0400788c */ /* 0x000fd2000bf05270 */
[----:B------:R-:W-:Y:S05]  /*10040*/  BRA.U !UP0, `(.L_x_2277) ;  /* 0x0000000108607547 */ /* 0x000fea000b800000 */
[----:B------:R-:W-:-:S09]  /*10050*/  UISETP.NE.AND UP0, UPT, UR4, 0x1d, UPT ;  /* 0x0000001d0400788c */ /* 0x000fd2000bf05270 */
[----:B------:R-:W-:Y:S05]  /*10060*/  BRA.U !UP0, `(.L_x_2278) ;  /* 0x0000000108487547 */ /* 0x000fea000b800000 */
[----:B------:R-:W-:-:S09]  /*10070*/  UISETP.NE.AND UP0, UPT, UR4, 0x2c, UPT ;  /* 0x0000002c0400788c */ /* 0x000fd2000bf05270 */
[----:B------:R-:W-:Y:S05]  /*10080*/  BRA.U UP0, `(.L_x_2260) ;  /* 0x0000000100b47547 */ /* 0x000fea000b800000 */
[----:B------:R-:W0:Y:S02]  /*10090*/  I2F.S16 R4, R5 ;  /* 0x0000000500047306 */ /* 0x000e240000101400 */
[----:B0--34-:R-:W-:-:S04]  /*100a0*/  SHF.R.U32.HI R2, RZ, 0x17, R4 ;  /* 0x00000017ff027819 */ /* 0x019fc80000011604 */
        /* <DEDUP_REMOVED lines=14> */
.L_x_2278:
[----:B0--34-:R-:W-:-:S04]  /*10190*/  PRMT R2, R5, 0x9910, RZ ;  /* 0x0000991005027816 */ /* 0x019fc800000000ff */
[----:B------:R-:W-:-:S05]  /*101a0*/  SHF.R.S32.HI R3, RZ, 0x1f, R2 ;  /* 0x0000001fff037819 */ /* 0x000fca0000011402 */
[----:B------:R-:W-:Y:S01]  /*101b0*/  STG.E.64 desc[UR36][R16.64], R2 ;  /* 0x0000000210007986 */ /* 0x000fe2000c101b24 */
[----:B------:R-:W-:Y:S05]  /*101c0*/  EXIT ;  /* 0x000000000000794d */ /* 0x000fea0003800000 */
.L_x_2277:
[----:B0--34-:R-:W-:-:S05]  /*101d0*/  PRMT R3, R5, 0x9910, RZ ;  /* 0x0000991005037816 */ /* 0x019fca00000000ff */
[----:B------:R-:W-:Y:S01]  /*101e0*/  STG.E desc[UR36][R16.64], R3 ;  /* 0x0000000310007986 */ /* 0x000fe2000c101924 */
[----:B------:R-:W-:Y:S05]  /*101f0*/  EXIT ;  /* 0x000000000000794d */ /* 0x000fea0003800000 */
.L_x_2267:
[----:B------:R-:W-:-:S09]  /*10200*/  UISETP.GT.AND UP0, UPT, UR4, 0xe, UPT ;  /* 0x0000000e0400788c */ /* 0x000fd2000bf04270 */
[----:B------:R-:W-:Y:S05]  /*10210*/  BRA.U UP0, `(.L_x_2279) ;  /* 0x0000000100387547 */ /* 0x000fea000b800000 */
[----:B------:R-:W-:-:S09]  /*10220*/  UISETP.NE.AND UP0, UPT, UR4, 0xa, UPT ;  /* 0x0000000a0400788c */ /* 0x000fd2000bf05270 */
[----:B------:R-:W-:Y:S05]  /*10230*/  BRA.U !UP0, `(.L_x_2280) ;  /* 0x0000000108207547 */ /* 0x000fea000b800000 */
[----:B------:R-:W-:-:S09]  /*10240*/  UISETP.NE.AND UP0, UPT, UR4, 0xb, UPT ;  /* 0x0000000b0400788c */ /* 0x000fd2000bf05270 */
[----:B------:R-:W-:Y:S05]  /*10250*/  BRA.U UP0, `(.L_x_2260) ;  /* 0x0000000100407547 */ /* 0x000fea000b800000 */
[----:B------:R-:W-:Y:S02]  /*10260*/  PRMT R0, R0, 0x9910, RZ ;  /* 0x0000991000007816 */ /* 0x000fe400000000ff */
[----:B0--34-:R-:W-:-:S04]  /*10270*/  PRMT R3, R19, 0x9910, RZ ;  /* 0x0000991013037816 */ /* 0x019fc800000000ff */
[----:B------:R-:W-:-:S04]  /*10280*/  ISETP.NE.AND P0, PT, R3, R0, PT ;  /* 0x000000000300720c */ /* 0x000fc80003f05270 */
[----:B------:R-:W-:-:S05]  /*10290*/  SEL R3, RZ, 0x1, !P0 ;  /* 0x00000001ff037807 */ /* 0x000fca0004000000 */
[----:B------:R-:W-:Y:S01]  /*102a0*/  STG.E.U8 desc[UR36][R16.64], R3 ;  /* 0x0000000310007986 */ /* 0x000fe2000c101124 */
[----:B------:R-:W-:Y:S05]  /*102b0*/  EXIT ;  /* 0x000000000000794d */ /* 0x000fea0003800000 */
.L_x_2280:
[----:B------:R-:W1:Y:S01]  /*102c0*/  I2F.F64.S16 R4, R5 ;  /* 0x0000000500047312 */ /* 0x000e620000101c00 */
[----:B------:R-:W-:-:S05]  /*102d0*/  CS2R R6, SRZ ;  /* 0x0000000000067805 */ /* 0x000fca000001ff00 */
[----:B-1----:R-:W-:Y:S01]  /*102e0*/  STG.E.128 desc[UR36][R16.64], R4 ;  /* 0x0000000410007986 */ /* 0x002fe2000c101d24 */
[----:B------:R-:W-:Y:S05]  /*102f0*/  EXIT ;  /* 0x000000000000794d */ /* 0x000fea0003800000 */
.L_x_2279:
[----:B------:R-:W-:-:S09]  /*10300*/  UISETP.NE.AND UP0, UPT, UR4, 0xf, UPT ;  /* 0x0000000f0400788c */ /* 0x000fd2000bf05270 */
[----:B------:R-:W-:Y:S05]  /*10310*/  BRA.U !UP0, `(.L_x_2281) ;  /* 0x0000000108e87547 */ /* 0x000fea000b800000 */
[----:B------:R-:W-:-:S09]  /*10320*/  UISETP.NE.AND UP0, UPT, UR4, 0x17, UPT ;  /* 0x000000170400788c */ /* 0x000fd2000bf05270 */
[----:B------:R-:W-:Y:S05]  /*10330*/  BRA.U !UP0, `(.L_x_2282) ;  /* 0x0000000108907547 */ /* 0x000fea000b800000 */
[----:B------:R-:W-:-:S09]  /*10340*/  UISETP.NE.AND UP0, UPT, UR4, 0x18, UPT ;  /* 0x000000180400788c */ /* 0x000fd2000bf05270 */
[----:B------:R-:W-:Y:S05]  /*10350*/  BRA.U !UP0, `(.L_x_2283) ;  /* 0x0000000108447547 */ /* 0x000fea000b800000 */
.L_x_2260:
[----:B------:R-:W-:Y:S01]  /*10360*/  MOV R0, 0x0 ;  /* 0x0000000000007802 */ /* 0x000fe20000000f00 */
[----:B------:R-:W1:Y:S01]  /*10370*/  LDCU.64 UR4, c[0x4][0x148] ;  /* 0x01002900ff0477ac */ /* 0x000e620008000a00 */
[----:B------:R-:W-:Y:S02]  /*10380*/  HFMA2 R13, -RZ, RZ, 0, 0 ;  /* 0x00000000ff0d7431 */ /* 0x000fe400000001ff */
[----:B------:R-:W-:Y:S01]  /*10390*/  IMAD.MOV.U32 R8, RZ, RZ, 0x65 ;  /* 0x00000065ff087424 */ /* 0x000fe200078e00ff */
[----:B0--34-:R0:W2:Y:S01]  /*103a0*/  LDC.64 R2, c[0x4][R0] ;  /* 0x0100000000027b82 */ /* 0x0190a20000000a00 */
[----:B------:R-:W3:Y:S01]  /*103b0*/  LDCU.64 UR6, c[0x4][0x150] ;  /* 0x01002a00ff0677ac */ /* 0x000ee20008000a00 */
[----:B------:R-:W-:Y:S01]  /*103c0*/  IMAD.MOV.U32 R12, RZ, RZ, 0x1 ;  /* 0x00000001ff0c7424 */ /* 0x000fe200078e00ff */
[----:B------:R-:W4:Y:S01]  /*103d0*/  LDCU.64 UR8, c[0x4][0x50] ;  /* 0x01000a00ff0877ac */ /* 0x000f220008000a00 */
[----:B-1----:R-:W-:Y:S01]  /*103e0*/  MOV R4, UR4 ;  /* 0x0000000400047c02 */ /* 0x002fe20008000f00 */
[----:B------:R-:W-:-:S02]  /*103f0*/  IMAD.U32 R5, RZ, RZ, UR5 ;  /* 0x00000005ff057e24 */ /* 0x000fc4000f8e00ff */
[----:B---3--:R-:W-:Y:S02]  /*10400*/  IMAD.U32 R6, RZ, RZ, UR6 ;  /* 0x00000006ff067e24 */ /* 0x008fe4000f8e00ff */
[----:B------:R-:W-:Y:S01]  /*10410*/  IMAD.U32 R7, RZ, RZ, UR7 ;  /* 0x00000007ff077e24 */ /* 0x000fe2000f8e00ff */
[----:B----4-:R-:W-:Y:S01]  /*10420*/  MOV R10, UR8 ;  /* 0x00000008000a7c02 */ /* 0x010fe20008000f00 */
[----:B0-----:R-:W-:-:S07]  /*10430*/  IMAD.U32 R11, RZ, RZ, UR9 ;  /* 0x00000009ff0b7e24 */ /* 0x001fce000f8e00ff */
[----:B------:R-:W-:-:S07]  /*10440*/  LEPC R20, `(.L_x_2284) ;  /* 0x000000001014794e */ /* 0x000fce0000000000 */
[----:B--2---:R-:W-:Y:S05]  /*10450*/  CALL.ABS.NOINC R2 ;  /* 0x0000000002007343 */ /* 0x004fea0003c00000 */
.L_x_2284:
[----:B------:R-:W-:Y:S05]  /*10460*/  EXIT ;  /* 0x000000000000794d */ /* 0x000fea0003800000 */
.L_x_2283:
[----:B------:R-:W0:Y:S01]  /*10470*/  I2F.S16 R5, R5 ;  /* 0x0000000500057306 */ /* 0x000e220000101400 */
[----:B------:R-:W-:Y:S01]  /*10480*/  BSSY.RECONVERGENT B0, `(.L_x_2285) ;  /* 0x000000c000007945 */ /* 0x000fe20003800200 */
[----:B------:R-:W-:Y:S01]  /*10490*/  IMAD.MOV.U32 R0, RZ, RZ, 0x7f ;  /* 0x0000007fff007424 */ /* 0x000fe200078e00ff */
[----:B0--34-:R-:W-:Y:S02]  /*104a0*/  LOP3.LUT R2, R5, 0x7fffffff, RZ, 0xc0, !PT ;  /* 0x7fffffff05027812 */ /* 0x019fe400078ec0ff */
        /* <DEDUP_REMOVED lines=9> */
.L_x_2286:
[----:B------:R-:W-:Y:S05]  /*10540*/  BSYNC.RECONVERGENT B0 ;  /* 0x0000000000007941 */ /* 0x000fea0003800200 */
.L_x_2285:
[----:B------:R-:W-:-:S05]  /*10550*/  LOP3.LUT R3, R0, 0x80, R3, 0xf8, !PT ;  /* 0x0000008000037812 */ /* 0x000fca00078ef803 */
[----:B------:R-:W-:Y:S01]  /*10560*/  STG.E.U8 desc[UR36][R16.64], R3 ;  /* 0x0000000310007986 */ /* 0x000fe2000c101124 */
[----:B------:R-:W-:Y:S05]  /*10570*/  EXIT ;  /* 0x000000000000794d */ /* 0x000fea0003800000 */
.L_x_2282:
[----:B0--34-:R-:W0:Y:S01]  /*10580*/  I2F.S16 R3, R5 ;  /* 0x0000000500037306 */ /* 0x019e220000101400 */
        /* <DEDUP_REMOVED lines=11> */
.L_x_2288:
[----:B------:R-:W-:Y:S01]  /*10640*/  IMAD.MOV.U32 R0, RZ, RZ, 0x7f ;  /* 0x0000007fff007424 */ /* 0x000fe200078e00ff */
[----:B------:R-:W-:-:S04]  /*10650*/  ISETP.GT.U32.AND P0, PT, R2, 0x7f800000, PT ;  /* 0x7f8000000200780c */ /* 0x000fc80003f04070 */
[----:B------:R-:W-:-:S09]  /*10660*/  SEL R0, R0, 0x7c, P0 ;  /* 0x0000007c00007807 */ /* 0x000fd20000000000 */
.L_x_2289:
[----:B------:R-:W-:Y:S05]  /*10670*/  BSYNC.RECONVERGENT B0 ;  /* 0x0000000000007941 */ /* 0x000fea0003800200 */
.L_x_2287:
[----:B------:R-:W-:-:S04]  /*10680*/  SHF.R.U32.HI R3, RZ, 0x18, R3 ;  /* 0x00000018ff037819 */ /* 0x000fc80000011603 */
[----:B------:R-:W-:-:S05]  /*10690*/  LOP3.LUT R3, R0, 0x80, R3, 0xf8, !PT ;  /* 0x0000008000037812 */ /* 0x000fca00078ef803 */
[----:B------:R-:W-:Y:S01]  /*106a0*/  STG.E.U8 desc[UR36][R16.64], R3 ;  /* 0x0000000310007986 */ /* 0x000fe2000c101124 */
[----:B------:R-:W-:Y:S05]  /*106b0*/  EXIT ;  /* 0x000000000000794d */ /* 0x000fea0003800000 */
.L_x_2281:
[----:B------:R-:W1:Y:S02]  /*106c0*/  I2F.S16 R0, R5 ;  /* 0x0000000500007306 */ /* 0x000e640000101400 */
[----:B-1----:R-:W-:-:S05]  /*106d0*/  F2FP.BF16.F32.PACK_AB R0, RZ, R0 ;  /* 0x00000000ff00723e */ /* 0x002fca00000010ff */
[----:B------:R-:W-:Y:S01]  /*106e0*/  STG.E.U16 desc[UR36][R16.64], R0 ;  /* 0x0000000010007986 */ /* 0x000fe2000c101524 */
[----:B------:R-:W-:Y:S05]  /*106f0*/  EXIT ;  /* 0x000000000000794d */ /* 0x000fea0003800000 */
.L_x_2290:
        /* <DEDUP_REMOVED lines=16> */
.L_x_26138:


//--------------------- .text._ZN2at6native27unrolled_elementwise_kernelINS0_13BinaryFunctorIsssNS0_17BitwiseXorFunctorIsEEEESt5arrayIPcLm3EELi4E23TrivialOffsetCalculatorILi2EjES9_ILi1EjENS0_6memory12LoadWithCastILi2EEENSC_13StoreWithCastILi1EEEEEviT_T0_T2_T3_T4_T5_ --------------------------
	.section	.text._ZN2at6native27unrolled_elementwise_kernelINS0_13BinaryFunctorIsssNS0_17BitwiseXorFunctorIsEEEESt5arrayIPcLm3EELi4E23TrivialOffsetCalculatorILi2EjES9_ILi1EjENS0_6memory12LoadWithCastILi2EEENSC_13StoreWithCastILi1EEEEEviT_T0_T2_T3_T4_T5_,"ax",@progbits
	.align	128
        .global         _ZN2at6native27unrolled_elementwise_kernelINS0_13BinaryFunctorIsssNS0_17BitwiseXorFunctorIsEEEESt5arrayIPcLm3EELi4E23TrivialOffsetCalculatorILi2EjES9_ILi1EjENS0_6memory12LoadWithCastILi2EEENSC_13StoreWithCastILi1EEEEEviT_T0_T2_T3_T4_T5_
        .type           _ZN2at6native27unrolled_elementwise_kernelINS0_13BinaryFunctorIsssNS0_17BitwiseXorFunctorIsEEEESt5arrayIPcLm3EELi4E23TrivialOffsetCalculatorILi2EjES9_ILi1EjENS0_6memory12LoadWithCastILi2EEENSC_13StoreWithCastILi1EEEEEviT_T0_T2_T3_T4_T5_,@function
        .size           _ZN2at6native27unrolled_elementwise_kernelINS0_13BinaryFunctorIsssNS0_17BitwiseXorFunctorIsEEEESt5arrayIPcLm3EELi4E23TrivialOffsetCalculatorILi2EjES9_ILi1EjENS0_6memory12LoadWithCastILi2EEENSC_13StoreWithCastILi1EEEEEviT_T0_T2_T3_T4_T5_,(.L_x_26139 - _ZN2at6native27unrolled_elementwise_kernelINS0_13BinaryFunctorIsssNS0_17BitwiseXorFunctorIsEEEESt5arrayIPcLm3EELi4E23TrivialOffsetCalculatorILi2EjES9_ILi1EjENS0_6memory12LoadWithCastILi2EEENSC_13StoreWithCastILi1EEEEEviT_T0_T2_T3_T4_T5_)
        .other          _ZN2at6native27unrolled_elementwise_kernelINS0_13BinaryFunctorIsssNS0_17BitwiseXorFunctorIsEEEESt5arrayIPcLm3EELi4E23TrivialOffsetCalculatorILi2EjES9_ILi1EjENS0_6memory12LoadWithCastILi2EEENSC_13StoreWithCastILi1EEEEEviT_T0_T2_T3_T4_T5_,@"STO_CUDA_ENTRY STV_DEFAULT"
_ZN2at6native27unrolled_elementwise_kernelINS0_13BinaryFunctorIsssNS0_17BitwiseXorFunctorIsEEEESt5arrayIPcLm3EELi4E23TrivialOffsetCalculatorILi2EjES9_ILi1EjENS0_6memory12LoadWithCastILi2EEENSC_13StoreWithCastILi1EEEEEviT_T0_T2_T3_T4_T5_:
.text._ZN2at6native27unrolled_elementwise_kernelINS0_13BinaryFunctorIsssNS0_17BitwiseXorFunctorIsEEEESt5arrayIPcLm3EELi4E23TrivialOffsetCalculatorILi2EjES9_ILi1EjENS0_6memory12LoadWithCastILi2EEENSC_13StoreWithCastILi1EEEEEviT_T0_T2_T3_T4_T5_:
        /* <DEDUP_REMOVED lines=33> */
.L_x_2296:
[----:B------:R3:W5:Y:S01]  /*0210*/  LDG.E.U8 R27, desc[UR36][R4.64] ;  /* 0x00000024041b7981 */ /* 0x000762000c1e1100 */
[----:B------:R-:W-:Y:S05]  /*0220*/  BRA `(.L_x_2298) ;  /* 0x0000000c00507947 */ /* 0x000fea0003800000 */
.L_x_2295:
        /* <DEDUP_REMOVED lines=8> */
.L_x_2300:
[----:B------:R1:W5:Y:S01]  /*02b0*/  LDG.E.U16 R27, desc[UR36][R4.64] ;  /* 0x00000024041b7981 */ /* 0x000362000c1e1500 */
[----:B------:R-:W-:Y:S05]  /*02c0*/  BRA `(.L_x_2298) ;  /* 0x0000000c00287947 */ /* 0x000fea0003800000 */
.L_x_2299:
[----:B------:R2:W5:Y:S01]  /*02d0*/  LDG.E.U16 R27, desc[UR36][R4.64] ;  /* 0x00000024041b7981 */ /* 0x000562000c1e1500 */
[----:B------:R-:W-:Y:S05]  /*02e0*/  BRA `(.L_x_2298) ;  /* 0x0000000c00207947 */ /* 0x000fea0003800000 */
.L_x_2294:
        /* <DEDUP_REMOVED lines=9> */
.L_x_2302:
[----:B------:R-:W2:Y:S02]  /*0380*/  LDG.E.U16 R0, desc[UR36][R4.64] ;  /* 0x0000002404007981 */ /* 0x000ea4000c1e1500 */
[----:B--2---:R-:W-:-:S06]  /*0390*/  HADD2.F32 R0, -RZ, R0.H0_H0 ;  /* 0x20000000ff007230 */ /* 0x004fcc0000004100 */
[----:B------:R-:W0:Y:S02]  /*03a0*/  F2I.FTZ.TRUNC.NTZ R0, R0 ;  /* 0x0000000000007305 */ /* 0x000e24000021f100 */
[----:B0-----:R-:W-:Y:S01]  /*03b0*/  PRMT R27, R0, 0x7610, R27 ;  /* 0x00007610001b7816 */ /* 0x001fe2000000001b */
[----:B------:R-:W-:Y:S06]  /*03c0*/  BRA `(.L_x_2298) ;  /* 0x0000000800e87947 */ /* 0x000fec0003800000 */
.L_x_2301:
        /* <DEDUP_REMOVED lines=9> */
.L_x_2304:
[----:B------:R-:W2:Y:S02]  /*0460*/  LDG.E.U16 R4, desc[UR36][R4.64] ;  /* 0x0000002404047981 */ /* 0x000ea4000c1e1500 */
[----:B--2---:R-:W-:-:S06]  /*0470*/  HADD2.F32 R0, -RZ, R4.H0_H0 ;  /* 0x20000004ff007230 */ /* 0x004fcc0000004100 */
[----:B------:R-:W0:Y:S02]  /*0480*/  F2I.FTZ.TRUNC.NTZ R0, R0 ;  /* 0x0000000000007305 */ /* 0x000e24000021f100 */
[----:B0-----:R-:W-:Y:S01]  /*0490*/  PRMT R27, R0, 0x7610, R27 ;  /* 0x00007610001b7816 */ /* 0x001fe2000000001b */
[----:B------:R-:W-:Y:S06]  /*04a0*/  BRA `(.L_x_2298) ;  /* 0x0000000800b07947 */ /* 0x000fec0003800000 */
.L_x_2303:
[----:B------:R-:W2:Y:S02]  /*04b0*/  LDG.E.64 R4, desc[UR36][R4.64] ;  /* 0x0000002404047981 */ /* 0x000ea4000c1e1b00 */
[----:B--2---:R0:W1:Y:S01]  /*04c0*/  F2I.F64.TRUNC R27, R4 ;  /* 0x00000004001b7311 */ /* 0x004062000030d100 */
[----:B------:R-:W-:Y:S05]  /*04d0*/  BRA `(.L_x_2298) ;  /* 0x0000000800a47947 */ /* 0x000fea0003800000 */
.L_x_2293:
        /* <DEDUP_REMOVED lines=12> */
.L_x_2307:
[----:B------:R-:W2:Y:S02]  /*05a0*/  LDG.E.64 R4, desc[UR36][R4.64] ;  /* 0x0000002404047981 */ /* 0x000ea4000c1e1b00 */
[----:B--2---:R0:W1:Y:S01]  /*05b0*/  F2I.F64.TRUNC R27, R4 ;  /* 0x00000004001b7311 */ /* 0x004062000030d100 */
[----:B------:R-:W-:Y:S05]  /*05c0*/  BRA `(.L_x_2298) ;  /* 0x0000000800687947 */ /* 0x000fea0003800000 */
.L_x_2306:
        /* <DEDUP_REMOVED lines=27> */
.L_x_2309:
        /* <DEDUP_REMOVED lines=15> */
.L_x_2308:
[----:B------:R-:W2:Y:S02]  /*0870*/  LDG.E.U16 R0, desc[UR36][R4.64] ;  /* 0x0000002404007981 */ /* 0x000ea4000c1e1500 */
[----:B--2---:R-:W-:-:S06]  /*0880*/  IMAD.U32 R0, R0, 0x10000, RZ ;  /* 0x0001000000007824 */ /* 0x004fcc00078e00ff */
[----:B------:R-:W0:Y:S02]  /*0890*/  F2I.FTZ.TRUNC.NTZ R0, R0 ;  /* 0x0000000000007305 */ /* 0x000e24000021f100 */
[----:B0-----:R-:W-:Y:S01]  /*08a0*/  PRMT R27, R0, 0x7610, R27 ;  /* 0x00007610001b7816 */ /* 0x001fe2000000001b */
[----:B------:R-:W-:Y:S06]  /*08b0*/  BRA `(.L_x_2298) ;  /* 0x0000000400ac7947 */ /* 0x000fec0003800000 */
.L_x_2305:
        /* <DEDUP_REMOVED lines=10> */
.L_x_2312:
        /* <DEDUP_REMOVED lines=21> */
.L_x_2316:
[----:B------:R-:W-:Y:S05]  /*0ab0*/  BSYNC.RECONVERGENT B1 ;  /* 0x0000000000017941 */ /* 0x000fea0003800200 */
.L_x_2315:
[----:B------:R-:W-:Y:S01]  /*0ac0*/  IMAD.SHL.U32 R0, R0, 0x100000, RZ ;  /* 0x0010000000007824 */ /* 0x000fe200078e00ff */
[----:B------:R-:W-:-:S04]  /*0ad0*/  LEA R3, R3, 0x3b800000, 0x17 ;  /* 0x3b80000003037811 */ /* 0x000fc800078eb8ff */
[----:B------:R-:W-:-:S07]  /*0ae0*/  LOP3.LUT R0, R3, R0, R7, 0xfe, !PT ;  /* 0x0000000003007212 */ /* 0x000fce00078efe07 */
.L_x_2314:
[----:B------:R-:W-:Y:S05]  /*0af0*/  BSYNC.RECONVERGENT B0 ;  /* 0x0000000000007941 */ /* 0x000fea0003800200 */
.L_x_2313:
[----:B------:R-:W0:Y:S02]  /*0b00*/  F2I.FTZ.TRUNC.NTZ R0, R0 ;  /* 0x0000000000007305 */ /* 0x000e24000021f100 */
[----:B0-----:R-:W-:Y:S01]  /*0b10*/  PRMT R27, R0, 0x7610, R27 ;  /* 0x00007610001b7816 */ /* 0x001fe2000000001b */
[----:B------:R-:W-:Y:S06]  /*0b20*/  BRA `(.L_x_2298) ;  /* 0x0000000400107947 */ /* 0x000fec0003800000 */
.L_x_2311:
        /* <DEDUP_REMOVED lines=21> */
.L_x_2320:
[----:B------:R-:W-:Y:S05]  /*0c80*/  BSYNC.RECONVERGENT B1 ;  /* 0x0000000000017941 */ /* 0x000fea0003800200 */
.L_x_2319:
[----:B------:R-:W-:Y:S01]  /*0c90*/  IMAD.SHL.U32 R0, R0, 0x200000, RZ ;  /* 0x0020000000007824 */ /* 0x000fe200078e00ff */
[----:B------:R-:W-:-:S04]  /*0ca0*/  LEA R3, R3, 0x37800000, 0x17 ;  /* 0x3780000003037811 */ /* 0x000fc800078eb8ff */
[----:B------:R-:W-:-:S07]  /*0cb0*/  LOP3.LUT R0, R3, R0, R7, 0xfe, !PT ;  /* 0x0000000003007212 */ /* 0x000fce00078efe07 */
.L_x_2318:
[----:B------:R-:W-:Y:S05]  /*0cc0*/  BSYNC.RECONVERGENT B0 ;  /* 0x0000000000007941 */ /* 0x000fea0003800200 */
.L_x_2317:
[----:B------:R-:W0:Y:S02]  /*0cd0*/  F2I.FTZ.TRUNC.NTZ R0, R0 ;  /* 0x0000000000007305 */ /* 0x000e24000021f100 */
[----:B0-----:R-:W-:Y:S01]  /*0ce0*/  PRMT R27, R0, 0x7610, R27 ;  /* 0x00007610001b7816 */ /* 0x001fe2000000001b */
[----:B------:R-:W-:Y:S06]  /*0cf0*/  BRA `(.L_x_2298) ;  /* 0x00000000009c7947 */ /* 0x000fec0003800000 */
.L_x_2310:
[----:B------:R-:W-:-:S09]  /*0d00*/  UISETP.NE.AND UP0, UPT, UR4, 0x1c, UPT ;  /* 0x0000001c0400788c */ /* 0x000fd2000bf05270 */
[----:B------:R-:W-:Y:S05]  /*0d10*/  BRA.U !UP0, `(.L_x_2321) ;  /* 0x0000000108907547 */ /* 0x000fea000b800000 */
[----:B------:R-:W-:-:S09]  /*0d20*/  UISETP.NE.AND UP0, UPT, UR4, 0x1d, UPT ;  /* 0x0000001d0400788c */ /* 0x000fd2000bf05270 */
[----:B------:R-:W-:Y:S05]  /*0d30*/  BRA.U !UP0, `(.L_x_2322) ;  /* 0x0000000108807547 */ /* 0x000fea000b800000 */
[----:B------:R-:W-:-:S09]  /*0d40*/  UISETP.NE.AND UP0, UPT, UR4, 0x2c, UPT ;  /* 0x0000002c0400788c */ /* 0x000fd2000bf05270 */
[----:B------:R-:W-:Y:S05]  /*0d50*/  BRA.U !UP0, `(.L_x_2323) ;  /* 0x0000000108487547 */ /* 0x000fea000b800000 */
.L_x_2297:
        /* <DEDUP_REMOVED lines=16> */
.L_x_2324:
[----:B------:R-:W-:Y:S01]  /*0e60*/  PRMT R27, RZ, 0x7610, R27 ;  /* 0x00007610ff1b7816 */ /* 0x000fe2000000001b */
[----:B------:R-:W-:Y:S06]  /*0e70*/  BRA `(.L_x_2298) ;  /* 0x00000000003c7947 */ /* 0x000fec0003800000 */
.L_x_2323:
        /* <DEDUP_REMOVED lines=8> */
.L_x_2326:
[----:B------:R-:W-:Y:S05]  /*0f00*/  BSYNC.RECONVERGENT B0 ;  /* 0x0000000000007941 */ /* 0x000fea0003800200 */
.L_x_2325:
[----:B------:R-:W0:Y:S02]  /*0f10*/  F2I.FTZ.TRUNC.NTZ R0, R0 ;  /* 0x0000000000007305 */ /* 0x000e24000021f100 */
[----:B0-----:R-:W-:Y:S01]  /*0f20*/  PRMT R27, R0, 0x7610, R27 ;  /* 0x00007610001b7816 */ /* 0x001fe2000000001b */
[----:B------:R-:W-:Y:S06]  /*0f30*/  BRA `(.L_x_2298) ;  /* 0x00000000000c7947 */ /* 0x000fec0003800000 */
.L_x_2322:
[----:B------:R0:W5:Y:S01]  /*0f40*/  LDG.E.U16 R27, desc[UR36][R4.64] ;  /* 0x00000024041b7981 */ /* 0x000162000c1e1500 */
[----:B------:R-:W-:Y:S05]  /*0f50*/  BRA `(.L_x_2298) ;  /* 0x0000000000047947 */ /* 0x000fea0003800000 */
.L_x_2321:
[----:B------:R0:W5:Y:S02]  /*0f60*/  LDG.E.U16 R27, desc[UR36][R4.64] ;  /* 0x00000024041b7981 */ /* 0x000164000c1e1500 */
.L_x_2298:
[----:B01234-:R-:W0:Y:S01]  /*0f70*/  LDC.64 R4, c[0x0][0x398] ;  /* 0x0000e600ff047b82 */ /* 0x01fe220000000a00 */
[----:B------:R-:W1:Y:S01]  /*0f80*/  LDCU UR5, c[0x0][0x3ac] ;  /* 0x00007580ff0577ac */ /* 0x000e620008000800 */
        /* <DEDUP_REMOVED lines=16> */
.L_x_2330:
[----:B------:R1:W5:Y:S01]  /*1090*/  LDG.E.U8 R22, desc[UR36][R4.64] ;  /* 0x0000002404167981 */ /* 0x000362000c1e1100 */
[----:B------:R-:W-:Y:S05]  /*10a0*/  BRA `(.L_x_2332) ;  /* 0x0000000c00507947 */ /* 0x000fea0003800000 */
.L_x_2329:
        /* <DEDUP_REMOVED lines=8> */
.L_x_2334:
[----:B------:R3:W5:Y:S01]  /*1130*/  LDG.E.U16 R22, desc[UR36][R4.64] ;  /* 0x0000002404167981 */ /* 0x000762000c1e1500 */
[----:B------:R-:W-:Y:S05]  /*1140*/  BRA `(.L_x_2332) ;  /* 0x0000000c00287947 */ /* 0x000fea0003800000 */
.L_x_2333:
[----:B------:R2:W5:Y:S01]  /*1150*/  LDG.E.U16 R22, desc[UR36][R4.64] ;  /* 0x0000002404167981 */ /* 0x000562000c1e1500 */
[----:B------:R-:W-:Y:S05]  /*1160*/  BRA `(.L_x_2332) ;  /* 0x0000000c00207947 */ /* 0x000fea0003800000 */
.L_x_2328:
        /* <DEDUP_REMOVED lines=9> */
.L_x_2336:
[----:B------:R-:W2:Y:S02]  /*1200*/  LDG.E.U16 R0, desc[UR36][R4.64] ;  /* 0x0000002404007981 */ /* 0x000ea4000c1e1500 */
[----:B--2---:R-:W-:-:S06]  /*1210*/  HADD2.F32 R0, -RZ, R0.H0_H0 ;  /* 0x20000000ff007230 */ /* 0x004fcc0000004100 */
[----:B------:R-:W0:Y:S02]  /*1220*/  F2I.FTZ.TRUNC.NTZ R0, R0 ;  /* 0x0000000000007305 */ /* 0x000e24000021f100 */
[----:B0-----:R-:W-:Y:S01]  /*1230*/  PRMT R22, R0, 0x7610, R22 ;  /* 0x0000761000167816 */ /* 0x001fe20000000016 */
[----:B------:R-:W-:Y:S06]  /*1240*/  BRA `(.L_x_2332) ;  /* 0x0000000800e87947 */ /* 0x000fec0003800000 */
.L_x_2335:
        /* <DEDUP_REMOVED lines=9> */
.L_x_2338:
[----:B------:R-:W2:Y:S02]  /*12e0*/  LDG.E.U16 R4, desc[UR36][R4.64] ;  /* 0x0000002404047981 */ /* 0x000ea4000c1e1500 */
[----:B--2---:R-:W-:-:S06]  /*12f0*/  HADD2.F32 R0, -RZ, R4.H0_H0 ;  /* 0x20000004ff007230 */ /* 0x004fcc0000004100 */
[----:B------:R-:W0:Y:S02]  /*1300*/  F2I.FTZ.TRUNC.NTZ R0, R0 ;  /* 0x0000000000007305 */ /* 0x000e24000021f100 */
[----:B0-----:R-:W-:Y:S01]  /*1310*/  PRMT R22, R0, 0x7610, R22 ;  /* 0x0000761000167816 */ /* 0x001fe20000000016 */
[----:B------:R-:W-:Y:S06]  /*1320*/  BRA `(.L_x_2332) ;  /* 0x0000000800b07947 */ /* 0x000fec0003800000 */
.L_x_2337:
[----:B------:R-:W2:Y:S02]  /*1330*/  LDG.E.64 R4, desc[UR36][R4.64] ;  /* 0x0000002404047981 */ /* 0x000ea4000c1e1b00 */
[----:B--2---:R0:W1:Y:S01]  /*1340*/  F2I.F64.TRUNC R22, R4 ;  /* 0x0000000400167311 */ /* 0x004062000030d100 */
[----:B------:R-:W-:Y:S05]  /*1350*/  BRA `(.L_x_2332) ;  /* 0x0000000800a47947 */ /* 0x000fea0003800000 */
.L_x_2327:
        /* <DEDUP_REMOVED lines=12> */
.L_x_2341:
[----:B------:R-:W2:Y:S02]  /*1420*/  LDG.E.64 R4, desc[UR36][R4.64] ;  /* 0x0000002404047981 */ /* 0x000ea4000c1e1b00 */
[----:B--2---:R0:W1:Y:S01]  /*1430*/  F2I.F64.TRUNC R22, R4 ;  /* 0x0000000400167311 */ /* 0x004062000030d100 */
[----:B------:R-:W-:Y:S05]  /*1440*/  BRA `(.L_x_2332) ;  /* 0x0000000800687947 */ /* 0x000fea0003800000 */
.L_x_2340:
        /* <DEDUP_REMOVED lines=27> */
.L_x_2343:
        /* <DEDUP_REMOVED lines=15> */
.L_x_2342:
[----:B------:R-:W2:Y:S02]  /*16f0*/  LDG.E.U16 R0, desc[UR36][R4.64] ;  /* 0x0000002404007981 */ /* 0x000ea4000c1e1500 */
[----:B--2---:R-:W-:-:S06]  /*1700*/  IMAD.U32 R0, R0, 0x10000, RZ ;  /* 0x0001000000007824 */ /* 0x004fcc00078e00ff */
[----:B------:R-:W0:Y:S02]  /*1710*/  F2I.FTZ.TRUNC.NTZ R0, R0 ;  /* 0x0000000000007305 */ /* 0x000e24000021f100 */
[----:B0-----:R-:W-:Y:S01]  /*1720*/  PRMT R22, R0, 0x7610, R22 ;  /* 0x0000761000167816 */ /* 0x001fe20000000016 */
[----:B------:R-:W-:Y:S06]  /*1730*/  BRA `(.L_x_2332) ;  /* 0x0000000400ac7947 */ /* 0x000fec0003800000 */
.L_x_2339:
        /* <DEDUP_REMOVED lines=10> */
.L_x_2346:
        /* <DEDUP_REMOVED lines=21> */
.L_x_2350:
[----:B------:R-:W-:Y:S05]  /*1930*/  BSYNC.RECONVERGENT B1 ;  /* 0x0000000000017941 */ /* 0x000fea0003800200 */
.L_x_2349:
[----:B------:R-:W-:Y:S01]  /*1940*/  IMAD.SHL.U32 R0, R0, 0x100000, RZ ;  /* 0x0010000000007824 */ /* 0x000fe200078e00ff */
[----:B------:R-:W-:-:S04]  /*1950*/  LEA R3, R3, 0x3b800000, 0x17 ;  /* 0x3b80000003037811 */ /* 0x000fc800078eb8ff */
[----:B------:R-:W-:-:S07]  /*1960*/  LOP3.LUT R0, R3, R0, R7, 0xfe, !PT ;  /* 0x0000000003007212 */ /* 0x000fce00078efe07 */
.L_x_2348:
[----:B------:R-:W-:Y:S05]  /*1970*/  BSYNC.RECONVERGENT B0 ;  /* 0x0000000000007941 */ /* 0x000fea0003800200 */
.L_x_2347:
[----:B------:R-:W0:Y:S02]  /*1980*/  F2I.FTZ.TRUNC.NTZ R0, R0 ;  /* 0x0000000000007305 */ /* 0x000e24000021f100 */
[----:B0-----:R-:W-:Y:S01]  /*1990*/  PRMT R22, R0, 0x7610, R22 ;  /* 0x0000761000167816 */ /* 0x001fe20000000016 */
[----:B------:R-:W-:Y:S06]  /*19a0*/  BRA `(.L_x_2332) ;  /* 0x0000000400107947 */ /* 0x000fec0003800000 */
.L_x_2345:
        /* <DEDUP_REMOVED lines=21> */
.L_x_2354:
[----:B------:R-:W-:Y:S05]  /*1b00*/  BSYNC.RECONVERGENT B1 ;  /* 0x0000000000017941 */ /* 0x000fea0003800200 */
.L_x_2353:
[----:B------:R-:W-:Y:S01]  /*1b10*/  IMAD.SHL.U32 R0, R0, 0x200000, RZ ;  /* 0x0020000000007824 */ /* 0x000fe200078e00ff */
[----:B------:R-:W-:-:S04]  /*1b20*/  LEA R3, R3, 0x37800000, 0x17 ;  /* 0x3780000003037811 */ /* 0x000fc800078eb8ff */
[----:B------:R-:W-:-:S07]  /*1b30*/  LOP3.LUT R0, R3, R0, R7, 0xfe, !PT ;  /* 0x0000000003007212 */ /* 0x000fce00078efe07 */
.L_x_2352:
[----:B------:R-:W-:Y:S05]  /*1b40*/  BSYNC.RECONVERGENT B0 ;  /* 0x0000000000007941 */ /* 0x000fea0003800200 */
.L_x_2351:
[----:B------:R-:W0:Y:S02]  /*1b50*/  F2I.FTZ.TRUNC.NTZ R0, R0 ;  /* 0x0000000000007305 */ /* 0x000e24000021f100 */
[----:B0-----:R-:W-:Y:S01]  /*1b60*/  PRMT R22, R0, 0x7610, R22 ;  /* 0x0000761000167816 */ /* 0x001fe20000000016 */
[----:B------:R-:W-:Y:S06]  /*1b70*/  BRA `(.L_x_2332) ;  /* 0x00000000009c7947 */ /* 0x000fec0003800000 */
.L_x_2344:
[----:B------:R-:W-:-:S09]  /*1b80*/  UISETP.NE.AND UP0, UPT, UR4, 0x1c, UPT ;  /* 0x0000001c0400788c */ /* 0x000fd2000bf05270 */
[----:B------:R-:W-:Y:S05]  /*1b90*/  BRA.U !UP0, `(.L_x_2355) ;  /* 0x0000000108907547 */ /* 0x000fea000b800000 */
[----:B------:R-:W-:-:S09]  /*1ba0*/  UISETP.NE.AND UP0, UPT, UR4, 0x1d, UPT ;  /* 0x0000001d0400788c */ /* 0x000fd2000bf05270 */
[----:B------:R-:W-:Y:S05]  /*1bb0*/  BRA.U !UP0, `(.L_x_2356) ;  /* 0x0000000108807547 */ /* 0x000fea000b800000 */
[----:B------:R-:W-:-:S09]  /*1bc0*/  UISETP.NE.AND UP0, UPT, UR4, 0x2c, UPT ;  /* 0x0000002c0400788c */ /* 0x000fd2000bf05270 */
[----:B------:R-:W-:Y:S05]  /*1bd0*/  BRA.U !UP0, `(.L_x_2357) ;  /* 0x0000000108487547 */ /* 0x000fea000b800000 */
.L_x_2331:
        /* <DEDUP_REMOVED lines=16> */
.L_x_2358:
[----:B------:R-:W-:Y:S01]  /*1ce0*/  PRMT R22, RZ, 0x7610, R22 ;  /* 0x00007610ff167816 */ /* 0x000fe20000000016 */
[----:B------:R-:W-:Y:S06]  /*1cf0*/  BRA `(.L_x_2332) ;  /* 0x00000000003c7947 */ /* 0x000fec0003800000 */
.L_x_2357:
        /* <DEDUP_REMOVED lines=8> */
.L_x_2360:
[----:B------:R-:W-:Y:S05]  /*1d80*/  BSYNC.RECONVERGENT B0 ;  /* 0x0000000000007941 */ /* 0x000fea0003800200 */
.L_x_2359:
[----:B------:R-:W0:Y:S02]  /*1d90*/  F2I.FTZ.TRUNC.NTZ R0, R0 ;  /* 0x0000000000007305 */ /* 0x000e24000021f100 */
[----:B0-----:R-:W-:Y:S01]  /*1da0*/  PRMT R22, R0, 0x7610, R22 ;  /* 0x0000761000167816 */ /* 0x001fe20000000016 */
[----:B------:R-:W-:Y:S06]  /*1db0*/  BRA `(.L_x_2332) ;  /* 0x00000000000c7947 */ /* 0x000fec0003800000 */
.L_x_2356:
[----:B------:R0:W5:Y:S01]  /*1dc0*/  LDG.E.U16 R22, desc[UR36][R4.64] ;  /* 0x0000002404167981 */ /* 0x000162000c1e1500 */
[----:B------:R-:W-:Y:S05]  /*1dd0*/  BRA `(.L_x_2332) ;  /* 0x0000000000047947 */ /* 0x000fea0003800000 */
.L_x_2355:
[----:B------:R0:W5:Y:S02]  /*1de0*/  LDG.E.U16 R22, desc[UR36][R4.64] ;  /* 0x0000002404167981 */ /* 0x000164000c1e1500 */
.L_x_2332:
[----:B------:R-:W-:-:S07]  /*1df0*/  VIADD R29, R23, 0x80 ;  /* 0x00000080171d7836 */ /* 0x000fce0000000000 */
.L_x_2292:
[----:B------:R-:W-:Y:S05]  /*1e00*/  BSYNC.RECONVERGENT B6 ;  /* 0x0000000000067941 */ /* 0x000fea0003800200 */
.L_x_2291:
[----:B------:R-:W-:Y:S01]  /*1e10*/  ISETP.GE.AND P0, PT, R29, R16, PT ;  /* 0x000000101d00720c */ /* 0x000fe20003f06270 */
[----:B------:R-:W-:Y:S01]  /*1e20*/  BSSY.RECONVERGENT B6, `(.L_x_2361) ;  /* 0x00001d6000067945 */ /* 0x000fe20003800200 */
[----:B------:R-:W-:Y:S02]  /*1e30*/  PRMT R25, RZ, 0x7610, R25 ;  /* 0x00007610ff197816 */ /* 0x000fe40000000019 */
[----:B------:R-:W-:-:S09]  /*1e40*/  PRMT R28, RZ, 0x7610, R28 ;  /* 0x00007610ff1c7816 */ /* 0x000fd2000000001c */
        /* <DEDUP_REMOVED lines=20> */
.L_x_2366:
[----:B------:R0:W5:Y:S01]  /*1f90*/  LDG.E.U8 R25, desc[UR36][R4.64] ;  /* 0x0000002404197981 */ /* 0x000162000c1e1100 */
[----:B------:R-:W-:Y:S05]  /*1fa0*/  BRA `(.L_x_2368) ;  /* 0x0000000c00507947 */ /* 0x000fea0003800000 */
.L_x_2365:
        /* <DEDUP_REMOVED lines=8> */
.L_x_2370:
[----:B------:R0:W5:Y:S01]  /*2030*/  LDG.E.U16 R25, desc[UR36][R4.64] ;  /* 0x0000002404197981 */ /* 0x000162000c1e1500 */
[----:B------:R-:W-:Y:S05]  /*2040*/  BRA `(.L_x_2368) ;  /* 0x0000000c00287947 */ /* 0x000fea0003800000 */
.L_x_2369:
[----:B------:R0:W5:Y:S01]  /*2050*/  LDG.E.U16 R25, desc[UR36][R4.64] ;  /* 0x0000002404197981 */ /* 0x000162000c1e1500 */
[----:B------:R-:W-:Y:S05]  /*2060*/  BRA `(.L_x_2368) ;  /* 0x0000000c00207947 */ /* 0x000fea0003800000 */
.L_x_2364:
        /* <DEDUP_REMOVED lines=9> */
.L_x_2372:
[----:B------:R-:W2:Y:S02]  /*2100*/  LDG.E.U16 R0, desc[UR36][R4.64] ;  /* 0x0000002404007981 */ /* 0x000ea4000c1e1500 */
[----:B--2---:R-:W-:-:S06]  /*2110*/  HADD2.F32 R0, -RZ, R0.H0_H0 ;  /* 0x20000000ff007230 */ /* 0x004fcc0000004100 */
[----:B------:R-:W0:Y:S02]  /*2120*/  F2I.FTZ.TRUNC.NTZ R0, R0 ;  /* 0x0000000000007305 */ /* 0x000e24000021f100 */
[----:B0-----:R-:W-:Y:S01]  /*2130*/  PRMT R25, R0, 0x7610, R25 ;  /* 0x0000761000197816 */ /* 0x001fe20000000019 */
[----:B------:R-:W-:Y:S06]  /*2140*/  BRA `(.L_x_2368) ;  /* 0x0000000800e87947 */ /* 0x000fec0003800000 */
.L_x_2371:
        /* <DEDUP_REMOVED lines=9> */
.L_x_2374:
[----:B------:R-:W2:Y:S02]  /*21e0*/  LDG.E.U16 R4, desc[UR36][R4.64] ;  /* 0x0000002404047981 */ /* 0x000ea4000c1e1500 */
[----:B--2---:R-:W-:-:S06]  /*21f0*/  HADD2.F32 R0, -RZ, R4.H0_H0 ;  /* 0x20000004ff007230 */ /* 0x004fcc0000004100 */
[----:B------:R-:W0:Y:S02]  /*2200*/  F2I.FTZ.TRUNC.NTZ R0, R0 ;  /* 0x0000000000007305 */ /* 0x000e24000021f100 */
[----:B0-----:R-:W-:Y:S01]  /*2210*/  PRMT R25, R0, 0x7610, R25 ;  /* 0x0000761000197816 */ /* 0x001fe20000000019 */
[----:B------:R-:W-:Y:S06]  /*2220*/  BRA `(.L_x_2368) ;  /* 0x0000000800b07947 */ /* 0x000fec0003800000 */
.L_x_2373:
[----:B------:R-:W2:Y:S02]  /*2230*/  LDG.E.64 R4, desc[UR36][R4.64] ;  /* 0x0000002404047981 */ /* 0x000ea4000c1e1b00 */
[----:B--2---:R0:W1:Y:S01]  /*2240*/  F2I.F64.TRUNC R25, R4 ;  /* 0x0000000400197311 */ /* 0x004062000030d100 */
[----:B------:R-:W-:Y:S05]  /*2250*/  BRA `(.L_x_2368) ;  /* 0x0000000800a47947 */ /* 0x000fea0003800000 */
.L_x_2363:
        /* <DEDUP_REMOVED lines=12> */
.L_x_2377:
[----:B------:R-:W2:Y:S02]  /*2320*/  LDG.E.64 R4, desc[UR36][R4.64] ;  /* 0x0000002404047981 */ /* 0x000ea4000c1e1b00 */
[----:B--2---:R0:W1:Y:S01]  /*2330*/  F2I.F64.TRUNC R25, R4 ;  /* 0x0000000400197311 */ /* 0x004062000030d100 */
[----:B------:R-:W-:Y:S05]  /*2340*/  BRA `(.L_x_2368) ;  /* 0x0000000800687947 */ /* 0x000fea0003800000 */
.L_x_2376:
        /* <DEDUP_REMOVED lines=27> */
.L_x_2379:
        /* <DEDUP_REMOVED lines=15> */
.L_x_2378:
[----:B------:R-:W2:Y:S02]  /*25f0*/  LDG.E.U16 R0, desc[UR36][R4.64] ;  /* 0x0000002404007981 */ /* 0x000ea4000c1e1500 */
[----:B--2---:R-:W-:-:S06]  /*2600*/  IMAD.U32 R0, R0, 0x10000, RZ ;  /* 0x0001000000007824 */ /* 0x004fcc00078e00ff */
[----:B------:R-:W0:Y:S02]  /*2610*/  F2I.FTZ.TRUNC.NTZ R0, R0 ;  /* 0x0000000000007305 */ /* 0x000e24000021f100 */
[----:B0-----:R-:W-:Y:S01]  /*2620*/  PRMT R25, R0, 0x7610, R25 ;  /* 0x0000761000197816 */ /* 0x001fe20000000019 */
[----:B------:R-:W-:Y:S06]  /*2630*/  BRA `(.L_x_2368) ;  /* 0x0000000400ac7947 */ /* 0x000fec0003800000 */
.L_x_2375:
        /* <DEDUP_REMOVED lines=10> */
.L_x_2382:
        /* <DEDUP_REMOVED lines=21> */
.L_x_2386:
[----:B------:R-:W-:Y:S05]  /*2830*/  BSYNC.RECONVERGENT B1 ;  /* 0x0000000000017941 */ /* 0x000fea0003800200 */
.L_x_2385:
[----:B------:R-:W-:Y:S01]  /*2840*/  IMAD.SHL.U32 R0, R0, 0x100000, RZ ;  /* 0x0010000000007824 */ /* 0x000fe200078e00ff */
[----:B------:R-:W-:-:S04]  /*2850*/  LEA R3, R3, 0x3b800000, 0x17 ;  /* 0x3b80000003037811 */ /* 0x000fc800078eb8ff */
[----:B------:R-:W-:-:S07]  /*2860*/  LOP3.LUT R0, R3, R0, R7, 0xfe, !PT ;  /* 0x0000000003007212 */ /* 0x000fce00078efe07 */
.L_x_2384:
[----:B------:R-:W-:Y:S05]  /*2870*/  BSYNC.RECONVERGENT B0 ;  /* 0x0000000000007941 */ /* 0x000fea0003800200 */
.L_x_2383:
[----:B------:R-:W0:Y:S02]  /*2880*/  F2I.FTZ.TRUNC.NTZ R0, R0 ;  /* 0x0000000000007305 */ /* 0x000e24000021f100 */
[----:B0-----:R-:W-:Y:S01]  /*2890*/  PRMT R25, R0, 0x7610, R25 ;  /* 0x0000761000197816 */ /* 0x001fe20000000019 */
[----:B------:R-:W-:Y:S06]  /*28a0*/  BRA `(.L_x_2368) ;  /* 0x0000000400107947 */ /* 0x000fec0003800000 */
.L_x_2381:
        /* <DEDUP_REMOVED lines=21> */
.L_x_2390:
[----:B------:R-:W-:Y:S05]  /*2a00*/  BSYNC.RECONVERGENT B1 ;  /* 0x0000000000017941 */ /* 0x000fea0003800200 */
.L_x_2389:
[----:B------:R-:W-:Y:S01]  /*2a10*/  IMAD.SHL.U32 R0, R0, 0x200000, RZ ;  /* 0x0020000000007824 */ /* 0x000fe200078e00ff */
[----:B------:R-:W-:-:S04]  /*2a20*/  LEA R3, R3, 0x37800000, 0x17 ;  /* 0x3780000003037811 */ /* 0x000fc800078eb8ff */
[----:B------:R-:W-:-:S07]  /*2a30*/  LOP3.LUT R0, R3, R0, R7, 0xfe, !PT ;  /* 0x0000000003007212 */ /* 0x000fce00078efe07 */
.L_x_2388:
[----:B------:R-:W-:Y:S05]  /*2a40*/  BSYNC.RECONVERGENT B0 ;  /* 0x0000000000007941 */ /* 0x000fea0003800200 */
.L_x_2387:
[----:B------:R-:W0:Y:S02]  /*2a50*/  F2I.FTZ.TRUNC.NTZ R0, R0 ;  /* 0x0000000000007305 */ /* 0x000e24000021f100 */
[----:B0-----:R-:W-:Y:S01]  /*2a60*/  PRMT R25, R0, 0x7610, R25 ;  /* 0x0000761000197816 */ /* 0x001fe20000000019 */
[----:B------:R-:W-:Y:S06]  /*2a70*/  BRA `(.L_x_2368) ;  /* 0x00000000009c7947 */ /* 0x000fec0003800000 */
.L_x_2380:
        /* <DEDUP_REMOVED lines=14> */
.L_x_2394:
[----:B------:R-:W-:Y:S05]  /*2b60*/  BSYNC.RECONVERGENT B0 ;  /* 0x0000000000007941 */ /* 0x000fea0003800200 */
.L_x_2393:
[----:B------:R-:W0:Y:S02]  /*2b70*/  F2I.FTZ.TRUNC.NTZ R0, R0 ;  /* 0x0000000000007305 */ /* 0x000e24000021f100 */
[----:B0-----:R-:W-:Y:S01]  /*2b80*/  PRMT R25, R0, 0x7610, R25 ;  /* 0x0000761000197816 */ /* 0x001fe20000000019 */
[----:B------:R-:W-:Y:S06]  /*2b90*/  BRA `(.L_x_2368) ;  /* 0x0000000000547947 */ /* 0x000fec0003800000 */
.L_x_2367:
        /* <DEDUP_REMOVED lines=16> */
.L_x_2395:
[----:B------:R-:W-:Y:S01]  /*2ca0*/  PRMT R25, RZ, 0x7610, R25 ;  /* 0x00007610ff197816 */ /* 0x000fe20000000019 */
[----:B------:R-:W-:Y:S06]  /*2cb0*/  BRA `(.L_x_2368) ;  /* 0x00000000000c7947 */ /* 0x000fec0003800000 */
.L_x_2392:
[----:B------:R2:W5:Y:S01]  /*2cc0*/  LDG.E.U16 R25, desc[UR36][R4.64] ;  /* 0x0000002404197981 */ /* 0x000562000c1e1500 */
[----:B------:R-:W-:Y:S05]  /*2cd0*/  BRA `(.L_x_2368) ;  /* 0x0000000000047947 */ /* 0x000fea0003800000 */
.L_x_2391:
[----:B------:R3:W5:Y:S02]  /*2ce0*/  LDG.E.U16 R25, desc[UR36][R4.64] ;  /* 0x0000002404197981 */ /* 0x000764000c1e1500 */
.L_x_2368:
[----:B0-234-:R-:W0:Y:S01]  /*2cf0*/  LDC.64 R4, c[0x0][0x398] ;  /* 0x0000e600ff047b82 */ /* 0x01de220000000a00 */
[----:B------:R-:W2:Y:S01]  /*2d00*/  LDCU UR5, c[0x0][0x3ac] ;  /* 0x00007580ff0577ac */ /* 0x000ea20008000800 */
[----:B------:R-:W-:-:S04]  /*2d10*/  UPRMT UR4, UR39, 0x9910, URZ ;  /* 0x0000991027047896 */ /* 0x000fc800080000ff */
[----:B------:R-:W-:Y:S01]  /*2d20*/  UISETP.GT.AND UP0, UPT, UR4, 0x9, UPT ;  /* 0x000000090400788c */ /* 0x000fe2000bf04270 */
[----:B--2---:R-:W-:-:S05]  /*2d30*/  IMAD R17, R17, UR5, RZ ;  /* 0x0000000511117c24 */ /* 0x004fca000f8e02ff */
        /* <DEDUP_REMOVED lines=13> */
.L_x_2399:
[----:B------:R0:W5:Y:S01]  /*2e10*/  LDG.E.U8 R28, desc[UR36][R4.64] ;  /* 0x00000024041c7981 */ /* 0x000162000c1e1100 */
[----:B------:R-:W-:Y:S05]  /*2e20*/  BRA `(.L_x_2401) ;  /* 0x0000000c00507947 */ /* 0x000fea0003800000 */
.L_x_2398:
        /* <DEDUP_REMOVED lines=8> */
.L_x_2403:
[----:B------:R0:W5:Y:S01]  /*2eb0*/  LDG.E.U16 R28, desc[UR36][R4.64] ;  /* 0x00000024041c7981 */ /* 0x000162000c1e1500 */
[----:B------:R-:W-:Y:S05]  /*2ec0*/  BRA `(.L_x_2401) ;  /* 0x0000000c00287947 */ /* 0x000fea0003800000 */
.L_x_2402:
[----:B------:R0:W5:Y:S01]  /*2ed0*/  LDG.E.U16 R28, desc[UR36][R4.64] ;  /* 0x00000024041c7981 */ /* 0x000162000c1e1500 */
[----:B------:R-:W-:Y:S05]  /*2ee0*/  BRA `(.L_x_2401) ;  /* 0x0000000c00207947 */ /* 0x000fea0003800000 */
.L_x_2397:
        /* <DEDUP_REMOVED lines=9> */
.L_x_2405:
[----:B------:R-:W2:Y:S02]  /*2f80*/  LDG.E.U16 R0, desc[UR36][R4.64] ;  /* 0x0000002404007981 */ /* 0x000ea4000c1e1500 */
[----:B--2---:R-:W-:-:S06]  /*2f90*/  HADD2.F32 R0, -RZ, R0.H0_H0 ;  /* 0x20000000ff007230 */ /* 0x004fcc0000004100 */
[----:B------:R-:W0:Y:S02]  /*2fa0*/  F2I.FTZ.TRUNC.NTZ R0, R0 ;  /* 0x0000000000007305 */ /* 0x000e24000021f100 */
[----:B0-----:R-:W-:Y:S01]  /*2fb0*/  PRMT R28, R0, 0x7610, R28 ;  /* 0x00007610001c7816 */ /* 0x001fe2000000001c */
[----:B------:R-:W-:Y:S06]  /*2fc0*/  BRA `(.L_x_2401) ;  /* 0x0000000800e87947 */ /* 0x000fec0003800000 */
.L_x_2404:
        /* <DEDUP_REMOVED lines=9> */
.L_x_2407:
[----:B------:R-:W2:Y:S02]  /*3060*/  LDG.E.U16 R4, desc[UR36][R4.64] ;  /* 0x0000002404047981 */ /* 0x000ea4000c1e1500 */
[----:B--2---:R-:W-:-:S06]  /*3070*/  HADD2.F32 R0, -RZ, R4.H0_H0 ;  /* 0x20000004ff007230 */ /* 0x004fcc0000004100 */
[----:B------:R-:W0:Y:S02]  /*3080*/  F2I.FTZ.TRUNC.NTZ R0, R0 ;  /* 0x0000000000007305 */ /* 0x000e24000021f100 */
[----:B0-----:R-:W-:Y:S01]  /*3090*/  PRMT R28, R0, 0x7610, R28 ;  /* 0x00007610001c7816 */ /* 0x001fe2000000001c */
[----:B------:R-:W-:Y:S06]  /*30a0*/  BRA `(.L_x_2401) ;  /* 0x0000000800b07947 */ /* 0x000fec0003800000 */
.L_x_2406:
[----:B------:R-:W2:Y:S02]  /*30b0*/  LDG.E.64 R4, desc[UR36][R4.64] ;  /* 0x0000002404047981 */ /* 0x000ea4000c1e1b00 */
[----:B--2---:R0:W2:Y:S01]  /*30c0*/  F2I.F64.TRUNC R28, R4 ;  /* 0x00000004001c7311 */ /* 0x0040a2000030d100 */
[----:B------:R-:W-:Y:S05]  /*30d0*/  BRA `(.L_x_2401) ;  /* 0x0000000800a47947 */ /* 0x000fea0003800000 */
.L_x_2396:
        /* <DEDUP_REMOVED lines=12> */
.L_x_2410:
[----:B------:R-:W2:Y:S02]  /*31a0*/  LDG.E.64 R4, desc[UR36][R4.64] ;  /* 0x0000002404047981 */ /* 0x000ea4000c1e1b00 */
[----:B--2---:R4:W0:Y:S01]  /*31b0*/  F2I.F64.TRUNC R28, R4 ;  /* 0x00000004001c7311 */ /* 0x004822000030d100 */
[----:B------:R-:W-:Y:S05]  /*31c0*/  BRA `(.L_x_2401) ;  /* 0x0000000800687947 */ /* 0x000fea0003800000 */
.L_x_2409:
        /* <DEDUP_REMOVED lines=27> */
.L_x_2412:
        /* <DEDUP_REMOVED lines=15> */
.L_x_2411:
[----:B------:R-:W2:Y:S02]  /*3470*/  LDG.E.U16 R0, desc[UR36][R4.64] ;  /* 0x0000002404007981 */ /* 0x000ea4000c1e1500 */
[----:B--2---:R-:W-:-:S06]  /*3480*/  IMAD.U32 R0, R0, 0x10000, RZ ;  /* 0x0001000000007824 */ /* 0x004fcc00078e00ff */
[----:B------:R-:W0:Y:S02]  /*3490*/  F2I.FTZ.TRUNC.NTZ R0, R0 ;  /* 0x0000000000007305 */ /* 0x000e24000021f100 */
[----:B0-----:R-:W-:Y:S01]  /*34a0*/  PRMT R28, R0, 0x7610, R28 ;  /* 0x00007610001c7816 */ /* 0x001fe2000000001c */
[----:B------:R-:W-:Y:S06]  /*34b0*/  BRA `(.L_x_2401) ;  /* 0x0000000400ac7947 */ /* 0x000fec0003800000 */
.L_x_2408:
        /* <DEDUP_REMOVED lines=10> */
.L_x_2415:
        /* <DEDUP_REMOVED lines=21> */
.L_x_2419:
[----:B------:R-:W-:Y:S05]  /*36b0*/  BSYNC.RECONVERGENT B1 ;  /* 0x0000000000017941 */ /* 0x000fea0003800200 */
.L_x_2418:
[----:B------:R-:W-:Y:S01]  /*36c0*/  IMAD.SHL.U32 R0, R0, 0x100000, RZ ;  /* 0x0010000000007824 */ /* 0x000fe200078e00ff */
[----:B------:R-:W-:-:S04]  /*36d0*/  LEA R3, R3, 0x3b800000, 0x17 ;  /* 0x3b80000003037811 */ /* 0x000fc800078eb8ff */
[----:B------:R-:W-:-:S07]  /*36e0*/  LOP3.LUT R0, R3, R0, R7, 0xfe, !PT ;  /* 0x0000000003007212 */ /* 0x000fce00078efe07 */
.L_x_2417:
[----:B------:R-:W-:Y:S05]  /*36f0*/  BSYNC.RECONVERGENT B0 ;  /* 0x0000000000007941 */ /* 0x000fea0003800200 */
.L_x_2416:
[----:B------:R-:W0:Y:S02]  /*3700*/  F2I.FTZ.TRUNC.NTZ R0, R0 ;  /* 0x0000000000007305 */ /* 0x000e24000021f100 */
[----:B0-----:R-:W-:Y:S01]  /*3710*/  PRMT R28, R0, 0x7610, R28 ;  /* 0x00007610001c7816 */ /* 0x001fe2000000001c */
[----:B------:R-:W-:Y:S06]  /*3720*/  BRA `(.L_x_2401) ;  /* 0x0000000400107947 */ /* 0x000fec0003800000 */
.L_x_2414:
        /* <DEDUP_REMOVED lines=21> */
.L_x_2423:
[----:B------:R-:W-:Y:S05]  /*3880*/  BSYNC.RECONVERGENT B1 ;  /* 0x0000000000017941 */ /* 0x000fea0003800200 */
.L_x_2422:
[----:B------:R-:W-:Y:S01]  /*3890*/  IMAD.SHL.U32 R0, R0, 0x200000, RZ ;  /* 0x0020000000007824 */ /* 0x000fe200078e00ff */
[----:B------:R-:W-:-:S04]  /*38a0*/  LEA R3, R3, 0x37800000, 0x17 ;  /* 0x3780000003037811 */ /* 0x000fc800078eb8ff */
[----:B------:R-:W-:-:S07]  /*38b0*/  LOP3.LUT R0, R3, R0, R7, 0xfe, !PT ;  /* 0x0000000003007212 */ /* 0x000fce00078efe07 */
.L_x_2421:
[----:B------:R-:W-:Y:S05]  /*38c0*/  BSYNC.RECONVERGENT B0 ;  /* 0x0000000000007941 */ /* 0x000fea0003800200 */
.L_x_2420:
[----:B------:R-:W0:Y:S02]  /*38d0*/  F2I.FTZ.TRUNC.NTZ R0, R0 ;  /* 0x0000000000007305 */ /* 0x000e24000021f100 */
[----:B0-----:R-:W-:Y:S01]  /*38e0*/  PRMT R28, R0, 0x7610, R28 ;  /* 0x00007610001c7816 */ /* 0x001fe2000000001c */
[----:B------:R-:W-:Y:S06]  /*38f0*/  BRA `(.L_x_2401) ;  /* 0x00000000009c7947 */ /* 0x000fec0003800000 */
.L_x_2413:
        /* <DEDUP_REMOVED lines=14> */
.L_x_2427:
[----:B------:R-:W-:Y:S05]  /*39e0*/  BSYNC.RECONVERGENT B0 ;  /* 0x0000000000007941 */ /* 0x000fea0003800200 */
.L_x_2426:
[----:B------:R-:W0:Y:S02]  /*39f0*/  F2I.FTZ.TRUNC.NTZ R0, R0 ;  /* 0x0000000000007305 */ /* 0x000e24000021f100 */
[----:B0-----:R-:W-:Y:S01]  /*3a00*/  PRMT R28, R0, 0x7610, R28 ;  /* 0x00007610001c7816 */ /* 0x001fe2000000001c */
[----:B------:R-:W-:Y:S06]  /*3a10*/  BRA `(.L_x_2401) ;  /* 0x0000000000547947 */ /* 0x000fec0003800000 */
.L_x_2400:
[----:B------:R-:W-:Y:S01]  /*3a20*/  MOV R14, 0x0 ;  /* 0x00000000000e7802 */ /* 0x000fe20000000f00 */
[----:B------:R-:W0:Y:S01]  /*3a30*/  LDCU.64 UR4, c[0x4][0x148] ;  /* 0x01002900ff0477ac */ /* 0x000e220008000a00 */
[----:B------:R-:W-:Y:S02]  /*3a40*/  IMAD.MOV.U32 R8, RZ, RZ, 0x4e ;  /* 0x0000004eff087424 */ /* 0x000fe400078e00ff */
[----:B------:R-:W-:Y:S01]  /*3a50*/  IMAD.MOV.U32 R12, RZ, RZ, 0x1 ;  /* 0x00000001ff0c7424 */ /* 0x000fe200078e00ff */
[----:B------:R-:W2:Y:S01]  /*3a60*/  LDCU.64 UR6, c[0x4][0x150] ;  /* 0x01002a00ff0677ac */ /* 0x000ea20008000a00 */
[----:B------:R-:W3:Y:S01]  /*3a70*/  LDC.64 R14, c[0x4][R14] ;  /* 0x010000000e0e7b82 */ /* 0x000ee20000000a00 */
[----:B------:R-:W-:Y:S01]  /*3a80*/  IMAD.MOV.U32 R13, RZ, RZ, RZ ;  /* 0x000000ffff0d7224 */ /* 0x000fe200078e00ff */
[----:B------:R-:W4:Y:S01]  /*3a90*/  LDCU.64 UR8, c[0x4][0x48] ;  /* 0x01000900ff0877ac */ /* 0x000f220008000a00 */
[----:B0-----:R-:W-:Y:S02]  /*3aa0*/  IMAD.U32 R4, RZ, RZ, UR4 ;  /* 0x00000004ff047e24 */ /* 0x001fe4000f8e00ff */
[----:B------:R-:W-:-:S02]  /*3ab0*/  IMAD.U32 R5, RZ, RZ, UR5 ;  /* 0x00000005ff057e24 */ /* 0x000fc4000f8e00ff */
[----:B--2---:R-:W-:Y:S02]  /*3ac0*/  IMAD.U32 R6, RZ, RZ, UR6 ;  /* 0x00000006ff067e24 */ /* 0x004fe4000f8e00ff */
[----:B------:R-:W-:Y:S02]  /*3ad0*/  IMAD.U32 R7, RZ, RZ, UR7 ;  /* 0x00000007ff077e24 */ /* 0x000fe4000f8e00ff */
[----:B----4-:R-:W-:Y:S02]  /*3ae0*/  IMAD.U32 R10, RZ, RZ, UR8 ;  /* 0x00000008ff0a7e24 */ /* 0x010fe4000f8e00ff */
[----:B------:R-:W-:-:S07]  /*3af0*/  IMAD.U32 R11, RZ, RZ, UR9 ;  /* 0x00000009ff0b7e24 */ /* 0x000fce000f8e00ff */
[----:B------:R-:W-:-:S07]  /*3b00*/  LEPC R20, `(.L_x_2428) ;  /* 0x000000001014794e */ /* 0x000fce0000000000 */
[----:B-1-3-5:R-:W-:Y:S05]  /*3b10*/  CALL.ABS.NOINC R14 ;  /* 0x000000000e007343 */ /* 0x02afea0003c00000 */
.L_x_2428:
[----:B------:R-:W-:Y:S01]  /*3b20*/  PRMT R28, RZ, 0x7610, R28 ;  /* 0x00007610ff1c7816 */ /* 0x000fe2000000001c */
[----:B------:R-:W-:Y:S06]  /*3b30*/  BRA `(.L_x_2401) ;  /* 0x00000000000c7947 */ /* 0x000fec0003800000 */
.L_x_2425:
[----:B------:R2:W5:Y:S01]  /*3b40*/  LDG.E.U16 R28, desc[UR36][R4.64] ;  /* 0x00000024041c7981 */ /* 0x000562000c1e1500 */
[----:B------:R-:W-:Y:S05]  /*3b50*/  BRA `(.L_x_2401) ;  /* 0x0000000000047947 */ /* 0x000fea0003800000 */
.L_x_2424:
[----:B------:R3:W5:Y:S02]  /*3b60*/  LDG.E.U16 R28, desc[UR36][R4.64] ;  /* 0x00000024041c7981 */ /* 0x000764000c1e1500 */
.L_x_2401:
[----:B------:R-:W-:-:S07]  /*3b70*/  VIADD R29, R29, 0x80 ;  /* 0x000000801d1d7836 */ /* 0x000fce0000000000 */
.L_x_2362:
[----:B------:R-:W-:Y:S05]  /*3b80*/  BSYNC.RECONVERGENT B6 ;  /* 0x0000000000067941 */ /* 0x000fea0003800200 */
.L_x_2361:
        /* <DEDUP_REMOVED lines=24> */
.L_x_2434:
[----:B------:R0:W5:Y:S01]  /*3d10*/  LDG.E.U8 R19, desc[UR36][R4.64] ;  /* 0x0000002404137981 */ /* 0x000162000c1e1100 */
[----:B------:R-:W-:Y:S05]  /*3d20*/  BRA `(.L_x_2436) ;  /* 0x0000000c00507947 */ /* 0x000fea0003800000 */
.L_x_2433:
        /* <DEDUP_REMOVED lines=8> */
.L_x_2438:
[----:B------:R0:W5:Y:S01]  /*3db0*/  LDG.E.U16 R19, desc[UR36][R4.64] ;  /* 0x0000002404137981 */ /* 0x000162000c1e1500 */
[----:B------:R-:W-:Y:S05]  /*3dc0*/  BRA `(.L_x_2436) ;  /* 0x0000000c00287947 */ /* 0x000fea0003800000 */
.L_x_2437:
[----:B------:R0:W5:Y:S01]  /*3dd0*/  LDG.E.U16 R19, desc[UR36][R4.64] ;  /* 0x0000002404137981 */ /* 0x000162000c1e1500 */
[----:B------:R-:W-:Y:S05]  /*3de0*/  BRA `(.L_x_2436) ;  /* 0x0000000c00207947 */ /* 0x000fea0003800000 */
.L_x_2432:
        /* <DEDUP_REMOVED lines=9> */
.L_x_2440:
[----:B------:R-:W2:Y:S02]  /*3e80*/  LDG.E.U16 R0, desc[UR36][R4.64] ;  /* 0x0000002404007981 */ /* 0x000ea4000c1e1500 */
[----:B--2---:R-:W-:-:S06]  /*3e90*/  HADD2.F32 R0, -RZ, R0.H0_H0 ;  /* 0x20000000ff007230 */ /* 0x004fcc0000004100 */
[----:B------:R-:W0:Y:S02]  /*3ea0*/  F2I.FTZ.TRUNC.NTZ R0, R0 ;  /* 0x0000000000007305 */ /* 0x000e24000021f100 */
[----:B0-----:R-:W-:Y:S01]  /*3eb0*/  PRMT R19, R0, 0x7610, R19 ;  /* 0x0000761000137816 */ /* 0x001fe20000000013 */
[----:B------:R-:W-:Y:S06]  /*3ec0*/  BRA `(.L_x_2436) ;  /* 0x0000000800e87947 */ /* 0x000fec0003800000 */
.L_x_2439:
        /* <DEDUP_REMOVED lines=9> */
.L_x_2442:
[----:B------:R-:W2:Y:S02]  /*3f60*/  LDG.E.U16 R4, desc[UR36][R4.64] ;  /* 0x0000002404047981 */ /* 0x000ea4000c1e1500 */
[----:B--2---:R-:W-:-:S06]  /*3f70*/  HADD2.F32 R0, -RZ, R4.H0_H0 ;  /* 0x20000004ff007230 */ /* 0x004fcc0000004100 */
[----:B------:R-:W0:Y:S02]  /*3f80*/  F2I.FTZ.TRUNC.NTZ R0, R0 ;  /* 0x0000000000007305 */ /* 0x000e24000021f100 */
[----:B0-----:R-:W-:Y:S01]  /*3f90*/  PRMT R19, R0, 0x7610, R19 ;  /* 0x0000761000137816 */ /* 0x001fe20000000013 */
[----:B------:R-:W-:Y:S06]  /*3fa0*/  BRA `(.L_x_2436) ;  /* 0x0000000800b07947 */ /* 0x000fec0003800000 */
.L_x_2441:
[----:B------:R-:W2:Y:S02]  /*3fb0*/  LDG.E.64 R4, desc[UR36][R4.64] ;  /* 0x0000002404047981 */ /* 0x000ea4000c1e1b00 */
[----:B--2---:R0:W1:Y:S01]  /*3fc0*/  F2I.F64.TRUNC R19, R4 ;  /* 0x0000000400137311 */ /* 0x004062000030d100 */
[----:B------:R-:W-:Y:S05]  /*3fd0*/  BRA `(.L_x_2436) ;  /* 0x0000000800a47947 */ /* 0x000fea0003800000 */
.L_x_2431:
        /* <DEDUP_REMOVED lines=12> */
.L_x_2445:
[----:B------:R-:W2:Y:S02]  /*40a0*/  LDG.E.64 R4, desc[UR36][R4.64] ;  /* 0x0000002404047981 */ /* 0x000ea4000c1e1b00 */
[----:B--2---:R0:W1:Y:S01]  /*40b0*/  F2I.F64.TRUNC R19, R4 ;  /* 0x0000000400137311 */ /* 0x004062000030d100 */
[----:B------:R-:W-:Y:S05]  /*40c0*/  BRA `(.L_x_2436) ;  /* 0x0000000800687947 */ /* 0x000fea0003800000 */
.L_x_2444:
        /* <DEDUP_REMOVED lines=27> */
.L_x_2447:
        /* <DEDUP_REMOVED lines=15> */
.L_x_2446:
[----:B------:R-:W2:Y:S02]  /*4370*/  LDG.E.U16 R0, desc[UR36][R4.64] ;  /* 0x0000002404007981 */ /* 0x000ea4000c1e1500 */
[----:B--2---:R-:W-:-:S06]  /*4380*/  IMAD.U32 R0, R0, 0x10000, RZ ;  /* 0x0001000000007824 */ /* 0x004fcc00078e00ff */
[----:B------:R-:W0:Y:S02]  /*4390*/  F2I.FTZ.TRUNC.NTZ R0, R0 ;  /* 0x0000000000007305 */ /* 0x000e24000021f100 */
[----:B0-----:R-:W-:Y:S01]  /*43a0*/  PRMT R19, R0, 0x7610, R19 ;  /* 0x0000761000137816 */ /* 0x001fe20000000013 */
[----:B------:R-:W-:Y:S06]  /*43b0*/  BRA `(.L_x_2436) ;  /* 0x0000000400ac7947 */ /* 0x000fec0003800000 */
.L_x_2443:
        /* <DEDUP_REMOVED lines=10> */
.L_x_2450:
        /* <DEDUP_REMOVED lines=21> */
.L_x_2454:
[----:B------:R-:W-:Y:S05]  /*45b0*/  BSYNC.RECONVERGENT B1 ;  /* 0x0000000000017941 */ /* 0x000fea0003800200 */
.L_x_2453:
[----:B------:R-:W-:Y:S01]  /*45c0*/  IMAD.SHL.U32 R0, R0, 0x100000, RZ ;  /* 0x0010000000007824 */ /* 0x000fe200078e00ff */
[----:B------:R-:W-:-:S04]  /*45d0*/  LEA R3, R3, 0x3b800000, 0x17 ;  /* 0x3b80000003037811 */ /* 0x000fc800078eb8ff */
[----:B------:R-:W-:-:S07]  /*45e0*/  LOP3.LUT R0, R3, R0, R7, 0xfe, !PT ;  /* 0x0000000003007212 */ /* 0x000fce00078efe07 */
.L_x_2452:
[----:B------:R-:W-:Y:S05]  /*45f0*/  BSYNC.RECONVERGENT B0 ;  /* 0x0000000000007941 */ /* 0x000fea0003800200 */
.L_x_2451:
[----:B------:R-:W0:Y:S02]  /*4600*/  F2I.FTZ.TRUNC.NTZ R0, R0 ;  /* 0x0000000000007305 */ /* 0x000e24000021f100 */
[----:B0-----:R-:W-:Y:S01]  /*4610*/  PRMT R19, R0, 0x7610, R19 ;  /* 0x0000761000137816 */ /* 0x001fe20000000013 */
[----:B------:R-:W-:Y:S06]  /*4620*/  BRA `(.L_x_2436) ;  /* 0x0000000400107947 */ /* 0x000fec0003800000 */
.L_x_2449:
        /* <DEDUP_REMOVED lines=21> */
.L_x_2458:
[----:B------:R-:W-:Y:S05]  /*4780*/  BSYNC.RECONVERGENT B1 ;  /* 0x0000000000017941 */ /* 0x000fea0003800200 */
.L_x_2457:
[----:B------:R-:W-:Y:S01]  /*4790*/  IMAD.SHL.U32 R0, R0, 0x200000, RZ ;  /* 0x0020000000007824 */ /* 0x000fe200078e00ff */
[----:B------:R-:W-:-:S04]  /*47a0*/  LEA R3, R3, 0x37800000, 0x17 ;  /* 0x3780000003037811 */ /* 0x000fc800078eb8ff */
[----:B------:R-:W-:-:S07]  /*47b0*/  LOP3.LUT R0, R3, R0, R7, 0xfe, !PT ;  /* 0x0000000003007212 */ /* 0x000fce00078efe07 */
.L_x_2456:
[----:B------:R-:W-:Y:S05]  /*47c0*/  BSYNC.RECONVERGENT B0 ;  /* 0x0000000000007941 */ /* 0x000fea0003800200 */
.L_x_2455:
[----:B------:R-:W0:Y:S02]  /*47d0*/  F2I.FTZ.TRUNC.NTZ R0, R0 ;  /* 0x0000000000007305 */ /* 0x000e24000021f100 */
[----:B0-----:R-:W-:Y:S01]  /*47e0*/  PRMT R19, R0, 0x7610, R19 ;  /* 0x0000761000137816 */ /* 0x001fe20000000013 */
[----:B------:R-:W-:Y:S06]  /*47f0*/  BRA `(.L_x_2436) ;  /* 0x00000000009c7947 */ /* 0x000fec0003800000 */
.L_x_2448:
        /* <DEDUP_REMOVED lines=14> */
.L_x_2462:
[----:B------:R-:W-:Y:S05]  /*48e0*/  BSYNC.RECONVERGENT B0 ;  /* 0x0000000000007941 */ /* 0x000fea0003800200 */
.L_x_2461:
[----:B------:R-:W0:Y:S02]  /*48f0*/  F2I.FTZ.TRUNC.NTZ R0, R0 ;  /* 0x0000000000007305 */ /* 0x000e24000021f100 */
[----:B0-----:R-:W-:Y:S01]  /*4900*/  PRMT R19, R0, 0x7610, R19 ;  /* 0x0000761000137816 */ /* 0x001fe20000000013 */
[----:B------:R-:W-:Y:S06]  /*4910*/  BRA `(.L_x_2436) ;  /* 0x0000000000547947 */ /* 0x000fec0003800000 */
.L_x_2435:
        /* <DEDUP_REMOVED lines=16> */
.L_x_2463:
[----:B------:R-:W-:Y:S01]  /*4a20*/  PRMT R19, RZ, 0x7610, R19 ;  /* 0x00007610ff137816 */ /* 0x000fe20000000013 */
[----:B------:R-:W-:Y:S06]  /*4a30*/  BRA `(.L_x_2436) ;  /* 0x00000000000c7947 */ /* 0x000fec0003800000 */
.L_x_2460:
[----:B------:R3:W5:Y:S01]  /*4a40*/  LDG.E.U16 R19, desc[UR36][R4.64] ;  /* 0x0000002404137981 */ /* 0x000762000c1e1500 */
[----:B------:R-:W-:Y:S05]  /*4a50*/  BRA `(.L_x_2436) ;  /* 0x0000000000047947 */ /* 0x000fea0003800000 */
.L_x_2459:
[----:B------:R4:W5:Y:S02]  /*4a60*/  LDG.E.U16 R19, desc[UR36][R4.64] ;  /* 0x0000002404137981 */ /* 0x000964000c1e1500 */
.L_x_2436:
        /* <DEDUP_REMOVED lines=18> */
.L_x_2467:
[----:B------:R0:W5:Y:S01]  /*4b90*/  LDG.E.U8 R26, desc[UR36][R4.64] ;  /* 0x00000024041a7981 */ /* 0x000162000c1e1100 */
[----:B------:R-:W-:Y:S05]  /*4ba0*/  BRA `(.L_x_2469) ;  /* 0x0000000c00507947 */ /* 0x000fea0003800000 */
.L_x_2466:
        /* <DEDUP_REMOVED lines=8> */
.L_x_2471:
[----:B------:R0:W5:Y:S01]  /*4c30*/  LDG.E.U16 R26, desc[UR36][R4.64] ;  /* 0x00000024041a7981 */ /* 0x000162000c1e1500 */
[----:B------:R-:W-:Y:S05]  /*4c40*/  BRA `(.L_x_2469) ;  /* 0x0000000c00287947 */ /* 0x000fea0003800000 */
.L_x_2470:
[----:B------:R0:W5:Y:S01]  /*4c50*/  LDG.E.U16 R26, desc[UR36][R4.64] ;  /* 0x00000024041a7981 */ /* 0x000162000c1e1500 */
[----:B------:R-:W-:Y:S05]  /*4c60*/  BRA `(.L_x_2469) ;  /* 0x0000000c00207947 */ /* 0x000fea0003800000 */
.L_x_2465:
        /* <DEDUP_REMOVED lines=9> */
.L_x_2473:
[----:B------:R-:W2:Y:S02]  /*4d00*/  LDG.E.U16 R0, desc[UR36][R4.64] ;  /* 0x0000002404007981 */ /* 0x000ea4000c1e1500 */
[----:B--2---:R-:W-:-:S06]  /*4d10*/  HADD2.F32 R0, -RZ, R0.H0_H0 ;  /* 0x20000000ff007230 */ /* 0x004fcc0000004100 */
[----:B------:R-:W0:Y:S02]  /*4d20*/  F2I.FTZ.TRUNC.NTZ R0, R0 ;  /* 0x0000000000007305 */ /* 0x000e24000021f100 */
[----:B0-----:R-:W-:Y:S01]  /*4d30*/  PRMT R26, R0, 0x7610, R26 ;  /* 0x00007610001a7816 */ /* 0x001fe2000000001a */
[----:B------:R-:W-:Y:S06]  /*4d40*/  BRA `(.L_x_2469) ;  /* 0x0000000800e87947 */ /* 0x000fec0003800000 */
.L_x_2472:
        /* <DEDUP_REMOVED lines=9> */
.L_x_2475:
[----:B------:R-:W2:Y:S02]  /*4de0*/  LDG.E.U16 R4, desc[UR36][R4.64] ;  /* 0x0000002404047981 */ /* 0x000ea4000c1e1500 */
[----:B--2---:R-:W-:-:S06]  /*4df0*/  HADD2.F32 R0, -RZ, R4.H0_H0 ;  /* 0x20000004ff007230 */ /* 0x004fcc0000004100 */
[----:B------:R-:W0:Y:S02]  /*4e00*/  F2I.FTZ.TRUNC.NTZ R0, R0 ;  /* 0x0000000000007305 */ /* 0x000e24000021f100 */
[----:B0-----:R-:W-:Y:S01]  /*4e10*/  PRMT R26, R0, 0x7610, R26 ;  /* 0x00007610001a7816 */ /* 0x001fe2000000001a */
[----:B------:R-:W-:Y:S06]  /*4e20*/  BRA `(.L_x_2469) ;  /* 0x0000000800b07947 */ /* 0x000fec0003800000 */
.L_x_2474:
[----:B------:R-:W2:Y:S02]  /*4e30*/  LDG.E.64 R4, desc[UR36][R4.64] ;  /* 0x0000002404047981 */ /* 0x000ea4000c1e1b00 */
[----:B--2---:R0:W2:Y:S01]  /*4e40*/  F2I.F64.TRUNC R26, R4 ;  /* 0x00000004001a7311 */ /* 0x0040a2000030d100 */
[----:B------:R-:W-:Y:S05]  /*4e50*/  BRA `(.L_x_2469) ;  /* 0x0000000800a47947 */ /* 0x000fea0003800000 */
.L_x_2464:
        /* <DEDUP_REMOVED lines=12> */
.L_x_2478:
[----:B------:R-:W2:Y:S02]  /*4f20*/  LDG.E.64 R4, desc[UR36][R4.64] ;  /* 0x0000002404047981 */ /* 0x000ea4000c1e1b00 */
[----:B--2---:R4:W0:Y:S01]  /*4f30*/  F2I.F64.TRUNC R26, R4 ;  /* 0x00000004001a7311 */ /* 0x004822000030d100 */
[----:B------:R-:W-:Y:S05]  /*4f40*/  BRA `(.L_x_2469) ;  /* 0x0000000800687947 */ /* 0x000fea0003800000 */
.L_x_2477:
        /* <DEDUP_REMOVED lines=27> */
.L_x_2480:
        /* <DEDUP_REMOVED lines=15> */
.L_x_2479:
[----:B------:R-:W2:Y:S02]  /*51f0*/  LDG.E.U16 R0, desc[UR36][R4.64] ;  /* 0x0000002404007981 */ /* 0x000ea4000c1e1500 */
[----:B--2---:R-:W-:-:S06]  /*5200*/  IMAD.U32 R0, R0, 0x10000, RZ ;  /* 0x0001000000007824 */ /* 0x004fcc00078e00ff */
[----:B------:R-:W0:Y:S02]  /*5210*/  F2I.FTZ.TRUNC.NTZ R0, R0 ;  /* 0x0000000000007305 */ /* 0x000e24000021f100 */
[----:B0-----:R-:W-:Y:S01]  /*5220*/  PRMT R26, R0, 0x7610, R26 ;  /* 0x00007610001a7816 */ /* 0x001fe2000000001a */
[----:B------:R-:W-:Y:S06]  /*5230*/  BRA `(.L_x_2469) ;  /* 0x0000000400ac7947 */ /* 0x000fec0003800000 */
.L_x_2476:
        /* <DEDUP_REMOVED lines=10> */
.L_x_2483:
        /* <DEDUP_REMOVED lines=21> */
.L_x_2487:
[----:B------:R-:W-:Y:S05]  /*5430*/  BSYNC.RECONVERGENT B1 ;  /* 0x0000000000017941 */ /* 0x000fea0003800200 */
.L_x_2486:
[----:B------:R-:W-:Y:S01]  /*5440*/  IMAD.SHL.U32 R0, R0, 0x100000, RZ ;  /* 0x0010000000007824 */ /* 0x000fe200078e00ff */
[----:B------:R-:W-:-:S04]  /*5450*/  LEA R3, R3, 0x3b800000, 0x17 ;  /* 0x3b80000003037811 */ /* 0x000fc800078eb8ff */
[----:B------:R-:W-:-:S07]  /*5460*/  LOP3.LUT R0, R3, R0, R7, 0xfe, !PT ;  /* 0x0000000003007212 */ /* 0x000fce00078efe07 */
.L_x_2485:
[----:B------:R-:W-:Y:S05]  /*5470*/  BSYNC.RECONVERGENT B0 ;  /* 0x0000000000007941 */ /* 0x000fea0003800200 */
.L_x_2484:
[----:B------:R-:W0:Y:S02]  /*5480*/  F2I.FTZ.TRUNC.NTZ R0, R0 ;  /* 0x0000000000007305 */ /* 0x000e24000021f100 */
[----:B0-----:R-:W-:Y:S01]  /*5490*/  PRMT R26, R0, 0x7610, R26 ;  /* 0x00007610001a7816 */ /* 0x001fe2000000001a */
[----:B------:R-:W-:Y:S06]  /*54a0*/  BRA `(.L_x_2469) ;  /* 0x0000000400107947 */ /* 0x000fec0003800000 */
.L_x_2482:
        /* <DEDUP_REMOVED lines=21> */
.L_x_2491:
[----:B------:R-:W-:Y:S05]  /*5600*/  BSYNC.RECONVERGENT B1 ;  /* 0x0000000000017941 */ /* 0x000fea0003800200 */
.L_x_2490:
[----:B------:R-:W-:Y:S01]  /*5610*/  IMAD.SHL.U32 R0, R0, 0x200000, RZ ;  /* 0x0020000000007824 */ /* 0x000fe200078e00ff */
[----:B------:R-:W-:-:S04]  /*5620*/  LEA R3, R3, 0x37800000, 0x17 ;  /* 0x3780000003037811 */ /* 0x000fc800078eb8ff */
[----:B------:R-:W-:-:S07]  /*5630*/  LOP3.LUT R0, R3, R0, R7, 0xfe, !PT ;  /* 0x0000000003007212 */ /* 0x000fce00078efe07 */
.L_x_2489:
[----:B------:R-:W-:Y:S05]  /*5640*/  BSYNC.RECONVERGENT B0 ;  /* 0x0000000000007941 */ /* 0x000fea0003800200 */
.L_x_2488:
[----:B------:R-:W0:Y:S02]  /*5650*/  F2I.FTZ.TRUNC.NTZ R0, R0 ;  /* 0x0000000000007305 */ /* 0x000e24000021f100 */
[----:B0-----:R-:W-:Y:S01]  /*5660*/  PRMT R26, R0, 0x7610, R26 ;  /* 0x00007610001a7816 */ /* 0x001fe2000000001a */
[----:B------:R-:W-:Y:S06]  /*5670*/  BRA `(.L_x_2469) ;  /* 0x00000000009c7947 */ /* 0x000fec0003800000 */
.L_x_2481:
        /* <DEDUP_REMOVED lines=14> */
.L_x_2495:
[----:B------:R-:W-:Y:S05]  /*5760*/  BSYNC.RECONVERGENT B0 ;  /* 0x0000000000007941 */ /* 0x000fea0003800200 */
.L_x_2494:
[----:B------:R-:W0:Y:S02]  /*5770*/  F2I.FTZ.TRUNC.NTZ R0, R0 ;  /* 0x0000000000007305 */ /* 0x000e24000021f100 */
[----:B0-----:R-:W-:Y:S01]  /*5780*/  PRMT R26, R0, 0x7610, R26 ;  /* 0x00007610001a7816 */ /* 0x001fe2000000001a */
[----:B------:R-:W-:Y:S06]  /*5790*/  BRA `(.L_x_2469) ;  /* 0x0000000000547947 */ /* 0x000fec0003800000 */
.L_x_2468:
        /* <DEDUP_REMOVED lines=16> */
.L_x_2496:
[----:B------:R-:W-:Y:S01]  /*58a0*/  PRMT R26, RZ, 0x7610, R26 ;  /* 0x00007610ff1a7816 */ /* 0x000fe2000000001a */
[----:B------:R-:W-:Y:S06]  /*58b0*/  BRA `(.L_x_2469) ;  /* 0x00000000000c7947 */ /* 0x000fec0003800000 */
.L_x_2493:
[----:B------:R2:W5:Y:S01]  /*58c0*/  LDG.E.U16 R26, desc[UR36][R4.64] ;  /* 0x00000024041a7981 */ /* 0x000562000c1e1500 */
[----:B------:R-:W-:Y:S05]  /*58d0*/  BRA `(.L_x_2469) ;  /* 0x0000000000047947 */ /* 0x000fea0003800000 */
.L_x_2492:
[----:B------:R3:W5:Y:S02]  /*58e0*/  LDG.E.U16 R26, desc[UR36][R4.64] ;  /* 0x00000024041a7981 */ /* 0x000764000c1e1500 */
.L_x_2469:
[----:B------:R-:W-:-:S07]  /*58f0*/  VIADD R29, R29, 0x80 ;  /* 0x000000801d1d7836 */ /* 0x000fce0000000000 */
.L_x_2430:
[----:B------:R-:W-:Y:S05]  /*5900*/  BSYNC.RECONVERGENT B6 ;  /* 0x0000000000067941 */ /* 0x000fea0003800200 */
.L_x_2429:
        /* <DEDUP_REMOVED lines=24> */
.L_x_2502:
[----:B------:R0:W5:Y:S01]  /*5a90*/  LDG.E.U8 R24, desc[UR36][R4.64] ;  /* 0x0000002404187981 */ /* 0x000162000c1e1100 */
[----:B------:R-:W-:Y:S05]  /*5aa0*/  BRA `(.L_x_2504) ;  /* 0x0000000c00507947 */ /* 0x000fea0003800000 */
.L_x_2501:
        /* <DEDUP_REMOVED lines=8> */
.L_x_2506:
[----:B------:R3:W5:Y:S01]  /*5b30*/  LDG.E.U16 R24, desc[UR36][R4.64] ;  /* 0x0000002404187981 */ /* 0x000762000c1e1500 */
[----:B------:R-:W-:Y:S05]  /*5b40*/  BRA `(.L_x_2504) ;  /* 0x0000000c00287947 */ /* 0x000fea0003800000 */
.L_x_2505:
[----:B------:R2:W5:Y:S01]  /*5b50*/  LDG.E.U16 R24, desc[UR36][R4.64] ;  /* 0x0000002404187981 */ /* 0x000562000c1e1500 */
[----:B------:R-:W-:Y:S05]  /*5b60*/  BRA `(.L_x_2504) ;  /* 0x0000000c00207947 */ /* 0x000fea0003800000 */
.L_x_2500:
        /* <DEDUP_REMOVED lines=9> */
.L_x_2508:
[----:B------:R-:W2:Y:S02]  /*5c00*/  LDG.E.U16 R0, desc[UR36][R4.64] ;  /* 0x0000002404007981 */ /* 0x000ea4000c1e1500 */
[----:B--2---:R-:W-:-:S06]  /*5c10*/  HADD2.F32 R0, -RZ, R0.H0_H0 ;  /* 0x20000000ff007230 */ /* 0x004fcc0000004100 */
[----:B------:R-:W0:Y:S02]  /*5c20*/  F2I.FTZ.TRUNC.NTZ R0, R0 ;  /* 0x0000000000007305 */ /* 0x000e24000021f100 */
[----:B0-----:R-:W-:Y:S01]  /*5c30*/  PRMT R24, R0, 0x7610, R24 ;  /* 0x0000761000187816 */ /* 0x001fe20000000018 */
[----:B------:R-:W-:Y:S06]  /*5c40*/  BRA `(.L_x_2504) ;  /* 0x0000000800e87947 */ /* 0x000fec0003800000 */
.L_x_2507:
        /* <DEDUP_REMOVED lines=9> */
.L_x_2510:
[----:B------:R-:W2:Y:S02]  /*5ce0*/  LDG.E.U16 R4, desc[UR36][R4.64] ;  /* 0x0000002404047981 */ /* 0x000ea4000c1e1500 */
[----:B--2---:R-:W-:-:S06]  /*5cf0*/  HADD2.F32 R0, -RZ, R4.H0_H0 ;  /* 0x20000004ff007230 */ /* 0x004fcc0000004100 */
[----:B------:R-:W0:Y:S02]  /*5d00*/  F2I.FTZ.TRUNC.NTZ R0, R0 ;  /* 0x0000000000007305 */ /* 0x000e24000021f100 */
[----:B0-----:R-:W-:Y:S01]  /*5d10*/  PRMT R24, R0, 0x7610, R24 ;  /* 0x0000761000187816 */ /* 0x001fe20000000018 */
[----:B------:R-:W-:Y:S06]  /*5d20*/  BRA `(.L_x_2504) ;  /* 0x0000000800b07947 */ /* 0x000fec0003800000 */
.L_x_2509:
[----:B------:R-:W2:Y:S02]  /*5d30*/  LDG.E.64 R4, desc[UR36][R4.64] ;  /* 0x0000002404047981 */ /* 0x000ea4000c1e1b00 */
[----:B--2---:R0:W1:Y:S01]  /*5d40*/  F2I.F64.TRUNC R24, R4 ;  /* 0x0000000400187311 */ /* 0x004062000030d100 */
[----:B------:R-:W-:Y:S05]  /*5d50*/  BRA `(.L_x_2504) ;  /* 0x0000000800a47947 */ /* 0x000fea0003800000 */
.L_x_2499:
        /* <DEDUP_REMOVED lines=12> */
.L_x_2513:
[----:B------:R-:W2:Y:S02]  /*5e20*/  LDG.E.64 R4, desc[UR36][R4.64] ;  /* 0x0000002404047981 */ /* 0x000ea4000c1e1b00 */
[----:B--2---:R0:W1:Y:S01]  /*5e30*/  F2I.F64.TRUNC R24, R4 ;  /* 0x0000000400187311 */ /* 0x004062000030d100 */
[----:B------:R-:W-:Y:S05]  /*5e40*/  BRA `(.L_x_2504) ;  /* 0x0000000800687947 */ /* 0x000fea0003800000 */
.L_x_2512:
        /* <DEDUP_REMOVED lines=27> */
.L_x_2515:
        /* <DEDUP_REMOVED lines=15> */
.L_x_2514:
[----:B------:R-:W2:Y:S02]  /*60f0*/  LDG.E.U16 R0, desc[UR36][R4.64] ;  /* 0x0000002404007981 */ /* 0x000ea4000c1e1500 */
[----:B--2---:R-:W-:-:S06]  /*6100*/  IMAD.U32 R0, R0, 0x10000, RZ ;  /* 0x0001000000007824 */ /* 0x004fcc00078e00ff */
[----:B------:R-:W0:Y:S02]  /*6110*/  F2I.FTZ.TRUNC.NTZ R0, R0 ;  /* 0x0000000000007305 */ /* 0x000e24000021f100 */
[----:B0-----:R-:W-:Y:S01]  /*6120*/  PRMT R24, R0, 0x7610, R24 ;  /* 0x0000761000187816 */ /* 0x001fe20000000018 */
[----:B------:R-:W-:Y:S06]  /*6130*/  BRA `(.L_x_2504) ;  /* 0x0000000400ac7947 */ /* 0x000fec0003800000 */
.L_x_2511:
        /* <DEDUP_REMOVED lines=10> */
.L_x_2518:
        /* <DEDUP_REMOVED lines=21> */
.L_x_2522:
[----:B------:R-:W-:Y:S05]  /*6330*/  BSYNC.RECONVERGENT B1 ;  /* 0x0000000000017941 */ /* 0x000fea0003800200 */
.L_x_2521:
[----:B------:R-:W-:Y:S01]  /*6340*/  IMAD.SHL.U32 R0, R0, 0x100000, RZ ;  /* 0x0010000000007824 */ /* 0x000fe200078e00ff */
[----:B------:R-:W-:-:S04]  /*6350*/  LEA R3, R3, 0x3b800000, 0x17 ;  /* 0x3b80000003037811 */ /* 0x000fc800078eb8ff */
[----:B------:R-:W-:-:S07]  /*6360*/  LOP3.LUT R0, R3, R0, R7, 0xfe, !PT ;  /* 0x0000000003007212 */ /* 0x000fce00078efe07 */
.L_x_2520:
[----:B------:R-:W-:Y:S05]  /*6370*/  BSYNC.RECONVERGENT B0 ;  /* 0x0000000000007941 */ /* 0x000fea0003800200 */
.L_x_2519:
[----:B------:R-:W0:Y:S02]  /*6380*/  F2I.FTZ.TRUNC.NTZ R0, R0 ;  /* 0x0000000000007305 */ /* 0x000e24000021f100 */
[----:B0-----:R-:W-:Y:S01]  /*6390*/  PRMT R24, R0, 0x7610, R24 ;  /* 0x0000761000187816 */ /* 0x001fe20000000018 */
[----:B------:R-:W-:Y:S06]  /*63a0*/  BRA `(.L_x_2504) ;  /* 0x0000000400107947 */ /* 0x000fec0003800000 */
.L_x_2517:
        /* <DEDUP_REMOVED lines=21> */
.L_x_2526:
[----:B------:R-:W-:Y:S05]  /*6500*/  BSYNC.RECONVERGENT B1 ;  /* 0x0000000000017941 */ /* 0x000fea0003800200 */
.L_x_2525:
[----:B------:R-:W-:Y:S01]  /*6510*/  IMAD.SHL.U32 R0, R0, 0x200000, RZ ;  /* 0x0020000000007824 */ /* 0x000fe200078e00ff */
[----:B------:R-:W-:-:S04]  /*6520*/  LEA R3, R3, 0x37800000, 0x17 ;  /* 0x3780000003037811 */ /* 0x000fc800078eb8ff */
[----:B------:R-:W-:-:S07]  /*6530*/  LOP3.LUT R0, R3, R0, R7, 0xfe, !PT ;  /* 0x0000000003007212 */ /* 0x000fce00078efe07 */
.L_x_2524:
[----:B------:R-:W-:Y:S05]  /*6540*/  BSYNC.RECONVERGENT B0 ;  /* 0x0000000000007941 */ /* 0x000fea0003800200 */
.L_x_2523:
[----:B------:R-:W0:Y:S02]  /*6550*/  F2I.FTZ.TRUNC.NTZ R0, R0 ;  /* 0x0000000000007305 */ /* 0x000e24000021f100 */
[----:B0-----:R-:W-:Y:S01]  /*6560*/  PRMT R24, R0, 0x7610, R24 ;  /* 0x0000761000187816 */ /* 0x001fe20000000018 */
[----:B------:R-:W-:Y:S06]  /*6570*/  BRA `(.L_x_2504) ;  /* 0x00000000009c7947 */ /* 0x000fec0003800000 */
.L_x_2516:
        /* <DEDUP_REMOVED lines=14> */
.L_x_2530:
[----:B------:R-:W-:Y:S05]  /*6660*/  BSYNC.RECONVERGENT B0 ;  /* 0x0000000000007941 */ /* 0x000fea0003800200 */
.L_x_2529:
[----:B------:R-:W0:Y:S02]  /*6670*/  F2I.FTZ.TRUNC.NTZ R0, R0 ;  /* 0x0000000000007305 */ /* 0x000e24000021f100 */
[----:B0-----:R-:W-:Y:S01]  /*6680*/  PRMT R24, R0, 0x7610, R24 ;  /* 0x0000761000187816 */ /* 0x001fe20000000018 */
[----:B------:R-:W-:Y:S06]  /*6690*/  BRA `(.L_x_2504) ;  /* 0x0000000000547947 */ /* 0x000fec0003800000 */
.L_x_2503:
        /* <DEDUP_REMOVED lines=16> */
.L_x_2531:
[----:B------:R-:W-:Y:S01]  /*67a0*/  PRMT R24, RZ, 0x7610, R24 ;  /* 0x00007610ff187816 */ /* 0x000fe20000000018 */
[----:B------:R-:W-:Y:S06]  /*67b0*/  BRA `(.L_x_2504) ;  /* 0x00000000000c7947 */ /* 0x000fec0003800000 */
.L_x_2528:
[----:B------:R0:W5:Y:S01]  /*67c0*/  LDG.E.U16 R24, desc[UR36][R4.64] ;  /* 0x0000002404187981 */ /* 0x000162000c1e1500 */
[----:B------:R-:W-:Y:S05]  /*67d0*/  BRA `(.L_x_2504) ;  /* 0x0000000000047947 */ /* 0x000fea0003800000 */
.L_x_2527:
[----:B------:R0:W5:Y:S02]  /*67e0*/  LDG.E.U16 R24, desc[UR36][R4.64] ;  /* 0x0000002404187981 */ /* 0x000164000c1e1500 */
.L_x_2504:
[----:B------:R-:W0:Y:S02]  /*67f0*/  LDCU.U8 UR6, c[0x0][0x3a5] ;  /* 0x000074a0ff0677ac */ /* 0x000e240008000000 */
        /* <DEDUP_REMOVED lines=18> */
.L_x_2535:
[----:B------:R0:W5:Y:S01]  /*6920*/  LDG.E.U8 R17, desc[UR36][R4.64] ;  /* 0x0000002404117981 */ /* 0x000162000c1e1100 */
[----:B------:R-:W-:Y:S05]  /*6930*/  BRA `(.L_x_2498) ;  /* 0x0000000c004c7947 */ /* 0x000fea0003800000 */
.L_x_2534:
        /* <DEDUP_REMOVED lines=8> */
.L_x_2538:
[----:B------:R0:W5:Y:S01]  /*69c0*/  LDG.E.U16 R17, desc[UR36][R4.64] ;  /* 0x0000002404117981 */ /* 0x000162000c1e1500 */
[----:B------:R-:W-:Y:S05]  /*69d0*/  BRA `(.L_x_2498) ;  /* 0x0000000c00247947 */ /* 0x000fea0003800000 */
.L_x_2537:
[----:B------:R0:W5:Y:S01]  /*69e0*/  LDG.E.U16 R17, desc[UR36][R4.64] ;  /* 0x0000002404117981 */ /* 0x000162000c1e1500 */
[----:B------:R-:W-:Y:S05]  /*69f0*/  BRA `(.L_x_2498) ;  /* 0x0000000c001c7947 */ /* 0x000fea0003800000 */
.L_x_2533:
        /* <DEDUP_REMOVED lines=9> */
.L_x_2540:
[----:B------:R-:W2:Y:S02]  /*6a90*/  LDG.E.U16 R0, desc[UR36][R4.64] ;  /* 0x0000002404007981 */ /* 0x000ea4000c1e1500 */
[----:B--2---:R-:W-:-:S06]  /*6aa0*/  HADD2.F32 R0, -RZ, R0.H0_H0 ;  /* 0x20000000ff007230 */ /* 0x004fcc0000004100 */
[----:B------:R-:W0:Y:S02]  /*6ab0*/  F2I.FTZ.TRUNC.NTZ R0, R0 ;  /* 0x0000000000007305 */ /* 0x000e24000021f100 */
[----:B0-----:R-:W-:Y:S01]  /*6ac0*/  PRMT R17, R0, 0x7610, R17 ;  /* 0x0000761000117816 */ /* 0x001fe20000000011 */
[----:B------:R-:W-:Y:S06]  /*6ad0*/  BRA `(.L_x_2498) ;  /* 0x0000000800e47947 */ /* 0x000fec0003800000 */
.L_x_2539:
        /* <DEDUP_REMOVED lines=9> */
.L_x_2542:
[----:B------:R-:W2:Y:S02]  /*6b70*/  LDG.E.U16 R4, desc[UR36][R4.64] ;  /* 0x0000002404047981 */ /* 0x000ea4000c1e1500 */
[----:B--2---:R-:W-:-:S06]  /*6b80*/  HADD2.F32 R0, -RZ, R4.H0_H0 ;  /* 0x20000004ff007230 */ /* 0x004fcc0000004100 */
[----:B------:R-:W0:Y:S02]  /*6b90*/  F2I.FTZ.TRUNC.NTZ R0, R0 ;  /* 0x0000000000007305 */ /* 0x000e24000021f100 */
[----:B0-----:R-:W-:Y:S01]  /*6ba0*/  PRMT R17, R0, 0x7610, R17 ;  /* 0x0000761000117816 */ /* 0x001fe20000000011 */
[----:B------:R-:W-:Y:S06]  /*6bb0*/  BRA `(.L_x_2498) ;  /* 0x0000000800ac7947 */ /* 0x000fec0003800000 */
.L_x_2541:
[----:B------:R-:W2:Y:S02]  /*6bc0*/  LDG.E.64 R4, desc[UR36][R4.64] ;  /* 0x0000002404047981 */ /* 0x000ea4000c1e1b00 */
[----:B--2---:R0:W1:Y:S01]  /*6bd0*/  F2I.F64.TRUNC R17, R4 ;  /* 0x0000000400117311 */ /* 0x004062000030d100 */
[----:B------:R-:W-:Y:S05]  /*6be0*/  BRA `(.L_x_2498) ;  /* 0x0000000800a07947 */ /* 0x000fea0003800000 */
.L_x_2532:
        /* <DEDUP_REMOVED lines=12> */
.L_x_2545:
[----:B------:R-:W2:Y:S02]  /*6cb0*/  LDG.E.64 R4, desc[UR36][R4.64] ;  /* 0x0000002404047981 */ /* 0x000ea4000c1e1b00 */
[----:B--2---:R0:W1:Y:S01]  /*6cc0*/  F2I.F64.TRUNC R17, R4 ;  /* 0x0000000400117311 */ /* 0x004062000030d100 */
[----:B------:R-:W-:Y:S05]  /*6cd0*/  BRA `(.L_x_2498) ;  /* 0x0000000800647947 */ /* 0x000fea0003800000 */
.L_x_2544:
        /* <DEDUP_REMOVED lines=27> */
.L_x_2547:
        /* <DEDUP_REMOVED lines=15> */
.L_x_2546:
[----:B------:R-:W2:Y:S02]  /*6f80*/  LDG.E.U16 R0, desc[UR36][R4.64] ;  /* 0x0000002404007981 */ /* 0x000ea4000c1e1500 */
[----:B--2---:R-:W-:-:S06]  /*6f90*/  IMAD.U32 R0, R0, 0x10000, RZ ;  /* 0x0001000000007824 */ /* 0x004fcc00078e00ff */
[----:B------:R-:W0:Y:S02]  /*6fa0*/  F2I.FTZ.TRUNC.NTZ R0, R0 ;  /* 0x0000000000007305 */ /* 0x000e24000021f100 */
[----:B0-----:R-:W-:Y:S01]  /*6fb0*/  PRMT R17, R0, 0x7610, R17 ;  /* 0x0000761000117816 */ /* 0x001fe20000000011 */
[----:B------:R-:W-:Y:S06]  /*6fc0*/  BRA `(.L_x_2498) ;  /* 0x0000000400a87947 */ /* 0x000fec0003800000 */
.L_x_2543:
        /* <DEDUP_REMOVED lines=10> */
.L_x_2550:
        /* <DEDUP_REMOVED lines=21> */
.L_x_2554:
[----:B------:R-:W-:Y:S05]  /*71c0*/  BSYNC.RECONVERGENT B1 ;  /* 0x0000000000017941 */ /* 0x000fea0003800200 */
.L_x_2553:
[----:B------:R-:W-:Y:S01]  /*71d0*/  IMAD.SHL.U32 R0, R0, 0x100000, RZ ;  /* 0x0010000000007824 */ /* 0x000fe200078e00ff */
[----:B------:R-:W-:-:S04]  /*71e0*/  LEA R3, R3, 0x3b800000, 0x17 ;  /* 0x3b80000003037811 */ /* 0x000fc800078eb8ff */
[----:B------:R-:W-:-:S07]  /*71f0*/  LOP3.LUT R0, R3, R0, R7, 0xfe, !PT ;  /* 0x0000000003007212 */ /* 0x000fce00078efe07 */
.L_x_2552:
[----:B------:R-:W-:Y:S05]  /*7200*/  BSYNC.RECONVERGENT B0 ;  /* 0x0000000000007941 */ /* 0x000fea0003800200 */
.L_x_2551:
[----:B------:R-:W0:Y:S02]  /*7210*/  F2I.FTZ.TRUNC.NTZ R0, R0 ;  /* 0x0000000000007305 */ /* 0x000e24000021f100 */
[----:B0-----:R-:W-:Y:S01]  /*7220*/  PRMT R17, R0, 0x7610, R17 ;  /* 0x0000761000117816 */ /* 0x001fe20000000011 */
[----:B------:R-:W-:Y:S06]  /*7230*/  BRA `(.L_x_2498) ;  /* 0x00000004000c7947 */ /* 0x000fec0003800000 */
.L_x_2549:
        /* <DEDUP_REMOVED lines=21> */
.L_x_2558:
[----:B------:R-:W-:Y:S05]  /*7390*/  BSYNC.RECONVERGENT B1 ;  /* 0x0000000000017941 */ /* 0x000fea0003800200 */
.L_x_2557:
[----:B------:R-:W-:Y:S01]  /*73a0*/  IMAD.SHL.U32 R0, R0, 0x200000, RZ ;  /* 0x0020000000007824 */ /* 0x000fe200078e00ff */
[----:B------:R-:W-:-:S04]  /*73b0*/  LEA R3, R3, 0x37800000, 0x17 ;  /* 0x3780000003037811 */ /* 0x000fc800078eb8ff */
[----:B------:R-:W-:-:S07]  /*73c0*/  LOP3.LUT R0, R3, R0, R7, 0xfe, !PT ;  /* 0x0000000003007212 */ /* 0x000fce00078efe07 */
.L_x_2556:
[----:B------:R-:W-:Y:S05]  /*73d0*/  BSYNC.RECONVERGENT B0 ;  /* 0x0000000000007941 */ /* 0x000fea0003800200 */
.L_x_2555:
[----:B------:R-:W0:Y:S02]  /*73e0*/  F2I.FTZ.TRUNC.NTZ R0, R0 ;  /* 0x0000000000007305 */ /* 0x000e24000021f100 */
[----:B0-----:R-:W-:Y:S01]  /*73f0*/  PRMT R17, R0, 0x7610, R17 ;  /* 0x0000761000117816 */ /* 0x001fe20000000011 */
[----:B------:R-:W-:Y:S06]  /*7400*/  BRA `(.L_x_2498) ;  /* 0x0000000000987947 */ /* 0x000fec0003800000 */
.L_x_2548:
        /* <DEDUP_REMOVED lines=14> */
.L_x_2562:
[----:B------:R-:W-:Y:S05]  /*74f0*/  BSYNC.RECONVERGENT B0 ;  /* 0x0000000000007941 */ /* 0x000fea0003800200 */
.L_x_2561:
[----:B------:R-:W0:Y:S02]  /*7500*/  F2I.FTZ.TRUNC.NTZ R0, R0 ;  /* 0x0000000000007305 */ /* 0x000e24000021f100 */
[----:B0-----:R-:W-:Y:S01]  /*7510*/  PRMT R17, R0, 0x7610, R17 ;  /* 0x0000761000117816 */ /* 0x001fe20000000011 */
[----:B------:R-:W-:Y:S06]  /*7520*/  BRA `(.L_x_2498) ;  /* 0x0000000000507947 */ /* 0x000fec0003800000 */
.L_x_2536:
        /* <DEDUP_REMOVED lines=16> */
.L_x_2563:
[----:B------:R-:W-:Y:S05]  /*7630*/  BRA `(.L_x_2498) ;  /* 0x00000000000c7947 */ /* 0x000fea0003800000 */
.L_x_2560:
[----:B------:R0:W5:Y:S01]  /*7640*/  LDG.E.U16 R17, desc[UR36][R4.64] ;  /* 0x0000002404117981 */ /* 0x000162000c1e1500 */
[----:B------:R-:W-:Y:S05]  /*7650*/  BRA `(.L_x_2498) ;  /* 0x0000000000047947 */ /* 0x000fea0003800000 */
.L_x_2559:
[----:B------:R0:W5:Y:S02]  /*7660*/  LDG.E.U16 R17, desc[UR36][R4.64] ;  /* 0x0000002404117981 */ /* 0x000164000c1e1500 */
.L_x_2498:
[----:B------:R-:W-:Y:S05]  /*7670*/  BSYNC.RECONVERGENT B6 ;  /* 0x0000000000067941 */ /* 0x000fea0003800200 */
.L_x_2497:
[----:B------:R-:W3:Y:S01]  /*7680*/  LDC.U8 R18, c[0x0][0x3b0] ;  /* 0x0000ec00ff127b82 */ /* 0x000ee20000000000 */
[----:B------:R-:W-:Y:S01]  /*7690*/  ISETP.GE.AND P0, PT, R23, R16, PT ;  /* 0x000000101700720c */ /* 0x000fe20003f06270 */
[----:B------:R-:W-:Y:S04]  /*76a0*/  BSSY.RECONVERGENT B7, `(.L_x_2564) ;  /* 0x00002cd000077945 */ /* 0x000fe80003800200 */
[----:B------:R-:W-:Y:S01]  /*76b0*/  BSSY.RELIABLE B6, `(.L_x_2565) ;  /* 0x00001e1000067945 */ /* 0x000fe20003800100 */
[----:B-1---5:R-:W-:Y:S02]  /*76c0*/  LOP3.LUT R27, R22, R27, RZ, 0x3c, !PT ;  /* 0x0000001b161b7212 */ /* 0x022fe400078e3cff */
[----:B0-2---:R-:W-:Y:S02]  /*76d0*/  LOP3.LUT R22, R28, R25, RZ, 0x3c, !PT ;  /* 0x000000191c167212 */ /* 0x005fe400078e3cff */
[----:B------:R-:W-:-:S02]  /*76e0*/  LOP3.LUT R19, R26, R19, RZ, 0x3c, !PT ;  /* 0x000000131a137212 */ /* 0x000fc400078e3cff */
[----:B------:R-:W-:Y:S01]  /*76f0*/  LOP3.LUT R17, R17, R24, RZ, 0x3c, !PT ;  /* 0x0000001811117212 */ /* 0x000fe200078e3cff */
[----:B------:R-:W-:Y:S06]  /*7700*/  @P0 BRA `(.L_x_2566) ;  /* 0x0000001c00600947 */ /* 0x000fec0003800000 */
[----:B------:R-:W0:Y:S01]  /*7710*/  LDCU UR4, c[0x0][0x3b4] ;  /* 0x00007680ff0477ac */ /* 0x000e220008000800 */
[----:B------:R-:W1:Y:S01]  /*7720*/  LDC.64 R8, c[0x0][0x388] ;  /* 0x0000e200ff087b82 */ /* 0x000e620000000a00 */
[----:B------:R-:W-:Y:S01]  /*7730*/  IMAD R0, R2, 0x200, R23 ;  /* 0x0000020002007824 */ /* 0x000fe200078e0217 */
[----:B---34-:R-:W-:Y:S01]  /*7740*/  PRMT R4, R18, 0x9910, RZ ;  /* 0x0000991012047816 */ /* 0x018fe200000000ff */
[----:B------:R-:W-:Y:S02]  /*7750*/  VIADD R23, R23, 0x80 ;  /* 0x0000008017177836 */ /* 0x000fe40000000000 */
[----:B0-----:R-:W-:Y:S02]  /*7760*/  IMAD R3, R0, UR4, RZ ;  /* 0x0000000400037c24 */ /* 0x001fe4000f8e02ff */
[----:B------:R-:W-:-:S05]  /*7770*/  IMAD.MOV.U32 R0, RZ, RZ, R4 ;  /* 0x000000ffff007224 */ /* 0x000fca00078e0004 */
[----:B------:R-:W-:Y:S02]  /*7780*/  ISETP.GT.AND P0, PT, R0, 0x9, PT ;  /* 0x000000090000780c */ /* 0x000fe40003f04270 */
[----:B-1----:R-:W-:-:S05]  /*7790*/  IADD3 R8, P1, PT, R3, R8, RZ ;  /* 0x0000000803087210 */ /* 0x002fca0007f3e0ff */
        /* <DEDUP_REMOVED lines=12> */
.L_x_2570:
[----:B------:R0:W-:Y:S01]  /*7860*/  STG.E.U8 desc[UR36][R8.64], R27 ;  /* 0x0000001b08007986 */ /* 0x0001e2000c101124 */
[----:B------:R-:W-:Y:S05]  /*7870*/  BRA `(.L_x_2572) ;  /* 0x0000000c00507947 */ /* 0x000fea0003800000 */
.L_x_2569:
        /* <DEDUP_REMOVED lines=10> */
.L_x_2574:
[----:B------:R-:W-:-:S05]  /*7920*/  PRMT R3, R27, 0x9910, RZ ;  /* 0x000099101b037816 */ /* 0x000fca00000000ff */
[----:B------:R0:W-:Y:S01]  /*7930*/  STG.E desc[UR36][R8.64], R3 ;  /* 0x0000000308007986 */ /* 0x0001e2000c101924 */
[----:B------:R-:W-:Y:S05]  /*7940*/  BRA `(.L_x_2572) ;  /* 0x0000000c001c7947 */ /* 0x000fea0003800000 */
.L_x_2573:
[----:B------:R0:W-:Y:S01]  /*7950*/  STG.E.U16 desc[UR36][R8.64], R27 ;  /* 0x0000001b08007986 */ /* 0x0001e2000c101524 */
[----:B------:R-:W-:Y:S05]  /*7960*/  BRA `(.L_x_2572) ;  /* 0x0000000c00147947 */ /* 0x000fea0003800000 */
.L_x_2568:
        /* <DEDUP_REMOVED lines=9> */
.L_x_2576:
[----:B------:R-:W0:Y:S02]  /*7a00*/  I2F.S16 R0, R27 ;  /* 0x0000001b00007306 */ /* 0x000e240000101400 */
[----:B0-----:R-:W-:-:S05]  /*7a10*/  F2FP.F16.F32.PACK_AB R0, RZ, R0 ;  /* 0x00000000ff00723e */ /* 0x001fca00000000ff */
[----:B------:R0:W-:Y:S01]  /*7a20*/  STG.E.U16 desc[UR36][R8.64], R0 ;  /* 0x0000000008007986 */ /* 0x0001e2000c101524 */
[----:B------:R-:W-:Y:S05]  /*7a30*/  BRA `(.L_x_2572) ;  /* 0x0000000800e07947 */ /* 0x000fea0003800000 */
.L_x_2575:
        /* <DEDUP_REMOVED lines=10> */
.L_x_2578:
[----:B------:R-:W0:Y:S02]  /*7ae0*/  I2F.S16 R27, R27 ;  /* 0x0000001b001b7306 */ /* 0x000e240000101400 */
[----:B0-----:R-:W-:-:S04]  /*7af0*/  F2FP.F16.F32.PACK_AB R3, RZ, R27 ;  /* 0x0000001bff03723e */ /* 0x001fc800000000ff */
[----:B------:R-:W-:-:S05]  /*7b00*/  PRMT R3, R3, 0x5410, RZ ;  /* 0x0000541003037816 */ /* 0x000fca00000000ff */
[----:B------:R3:W-:Y:S01]  /*7b10*/  STG.E desc[UR36][R8.64], R3 ;  /* 0x0000000308007986 */ /* 0x0007e2000c101924 */
[----:B------:R-:W-:Y:S05]  /*7b20*/  BRA `(.L_x_2572) ;  /* 0x0000000800a47947 */ /* 0x000fea0003800000 */
.L_x_2577:
[----:B------:R-:W0:Y:S02]  /*7b30*/  I2F.F64.S16 R4, R27 ;  /* 0x0000001b00047312 */ /* 0x000e240000101c00 */
[----:B0-----:R4:W-:Y:S01]  /*7b40*/  STG.E.64 desc[UR36][R8.64], R4 ;  /* 0x0000000408007986 */ /* 0x0019e2000c101b24 */
[----:B------:R-:W-:Y:S05]  /*7b50*/  BRA `(.L_x_2572) ;  /* 0x0000000800987947 */ /* 0x000fea0003800000 */
.L_x_2567:
        /* <DEDUP_REMOVED lines=13> */
.L_x_2581:
[----:B------:R-:W0:Y:S01]  /*7c30*/  I2F.F64.S16 R4, R27 ;  /* 0x0000001b00047312 */ /* 0x000e220000101c00 */
[----:B------:R-:W-:-:S05]  /*7c40*/  CS2R R6, SRZ ;  /* 0x0000000000067805 */ /* 0x000fca000001ff00 */
[----:B0-----:R0:W-:Y:S01]  /*7c50*/  STG.E.128 desc[UR36][R8.64], R4 ;  /* 0x0000000408007986 */ /* 0x0011e2000c101d24 */
[----:B------:R-:W-:Y:S05]  /*7c60*/  BRA `(.L_x_2572) ;  /* 0x0000000800547947 */ /* 0x000fea0003800000 */
.L_x_2580:
        /* <DEDUP_REMOVED lines=19> */
.L_x_2585:
[----:B------:R-:W-:Y:S05]  /*7da0*/  BSYNC.RECONVERGENT B0 ;  /* 0x0000000000007941 */ /* 0x000fea0003800200 */
.L_x_2584:
[----:B------:R-:W-:-:S05]  /*7db0*/  LOP3.LUT R5, R0, 0x80, R5, 0xf8, !PT ;  /* 0x0000008000057812 */ /* 0x000fca00078ef805 */
[----:B------:R0:W-:Y:S01]  /*7dc0*/  STG.E.U8 desc[UR36][R8.64], R5 ;  /* 0x0000000508007986 */ /* 0x0001e2000c101124 */
[----:B------:R-:W-:Y:S05]  /*7dd0*/  BRA `(.L_x_2572) ;  /* 0x0000000400f87947 */ /* 0x000fea0003800000 */
.L_x_2583:
        /* <DEDUP_REMOVED lines=15> */
.L_x_2587:
[----:B------:R-:W-:Y:S05]  /*7ed0*/  BSYNC.RECONVERGENT B0 ;  /* 0x0000000000007941 */ /* 0x000fea0003800200 */
.L_x_2586:
[----:B------:R-:W-:-:S05]  /*7ee0*/  LOP3.LUT R5, R0, 0x80, R5, 0xf8, !PT ;  /* 0x0000008000057812 */ /* 0x000fca00078ef805 */
[----:B------:R0:W-:Y:S01]  /*7ef0*/  STG.E.U8 desc[UR36][R8.64], R5 ;  /* 0x0000000508007986 */ /* 0x0001e2000c101124 */
[----:B------:R-:W-:Y:S05]  /*7f00*/  BRA `(.L_x_2572) ;  /* 0x0000000400ac7947 */ /* 0x000fea0003800000 */
.L_x_2582:
[----:B------:R-:W0:Y:S02]  /*7f10*/  I2F.S16 R0, R27 ;  /* 0x0000001b00007306 */ /* 0x000e240000101400 */
[----:B0-----:R-:W-:-:S05]  /*7f20*/  F2FP.BF16.F32.PACK_AB R0, RZ, R0 ;  /* 0x00000000ff00723e */ /* 0x001fca00000010ff */
[----:B------:R0:W-:Y:S01]  /*7f30*/  STG.E.U16 desc[UR36][R8.64], R0 ;  /* 0x0000000008007986 */ /* 0x0001e2000c101524 */
[----:B------:R-:W-:Y:S05]  /*7f40*/  BRA `(.L_x_2572) ;  /* 0x00000004009c7947 */ /* 0x000fea0003800000 */
.L_x_2579:
        /* <DEDUP_REMOVED lines=10> */
.L_x_2590:
        /* <DEDUP_REMOVED lines=13> */
.L_x_2593:
[----:B------:R-:W-:-:S04]  /*80c0*/  SHF.R.U32.HI R0, RZ, 0x14, R3 ;  /* 0x00000014ff007819 */ /* 0x000fc80000011603 */
[----:B------:R-:W-:-:S04]  /*80d0*/  LOP3.LUT R0, R0, 0x1, RZ, 0xc0, !PT ;  /* 0x0000000100007812 */ /* 0x000fc800078ec0ff */
[----:B------:R-:W-:-:S04]  /*80e0*/  IADD3 R0, PT, PT, R3, 0x487ffff, R0 ;  /* 0x0487ffff03007810 */ /* 0x000fc80007ffe000 */
[----:B------:R-:W-:-:S04]  /*80f0*/  SHF.R.U32.HI R0, RZ, 0x14, R0 ;  /* 0x00000014ff007819 */ /* 0x000fc80000011600 */
[----:B------:R-:W-:-:S07]  /*8100*/  LOP3.LUT R0, R0, 0xff, RZ, 0xc0, !PT ;  /* 0x000000ff00007812 */ /* 0x000fce00078ec0ff */
.L_x_2594:
[----:B------:R-:W-:-:S04]  /*8110*/  SHF.R.U32.HI R3, RZ, 0x18, R3 ;  /* 0x00000018ff037819 */ /* 0x000fc80000011603 */
[----:B------:R-:W-:-:S04]  /*8120*/  LOP3.LUT R0, R0, 0x80, R3, 0xf8, !PT ;  /* 0x0000008000007812 */ /* 0x000fc800078ef803 */
[----:B------:R-:W-:-:S07]  /*8130*/  PRMT R4, R0, 0x7610, R4 ;  /* 0x0000761000047816 */ /* 0x000fce0000000004 */
.L_x_2592:
[----:B------:R-:W-:Y:S05]  /*8140*/  BSYNC.RECONVERGENT B0 ;  /* 0x0000000000007941 */ /* 0x000fea0003800200 */
.L_x_2591:
[----:B------:R0:W-:Y:S01]  /*8150*/  STG.E.U8 desc[UR36][R8.64], R4 ;  /* 0x0000000408007986 */ /* 0x0001e2000c101124 */
[----:B------:R-:W-:Y:S05]  /*8160*/  BRA `(.L_x_2572) ;  /* 0x0000000400147947 */ /* 0x000fea0003800000 */
.L_x_2589:
        /* <DEDUP_REMOVED lines=13> */
.L_x_2597:
[----:B------:R-:W-:-:S04]  /*8240*/  SHF.R.U32.HI R0, RZ, 0x15, R3 ;  /* 0x00000015ff007819 */ /* 0x000fc80000011603 */
[----:B------:R-:W-:-:S04]  /*8250*/  LOP3.LUT R0, R0, 0x1, RZ, 0xc0, !PT ;  /* 0x0000000100007812 */ /* 0x000fc800078ec0ff */
[----:B------:R-:W-:-:S04]  /*8260*/  IADD3 R0, PT, PT, R3, 0x88fffff, R0 ;  /* 0x088fffff03007810 */ /* 0x000fc80007ffe000 */
[----:B------:R-:W-:-:S04]  /*8270*/  SHF.R.U32.HI R0, RZ, 0x15, R0 ;  /* 0x00000015ff007819 */ /* 0x000fc80000011600 */
[----:B------:R-:W-:-:S07]  /*8280*/  LOP3.LUT R0, R0, 0xff, RZ, 0xc0, !PT ;  /* 0x000000ff00007812 */ /* 0x000fce00078ec0ff */
.L_x_2598:
[----:B------:R-:W-:-:S04]  /*8290*/  SHF.R.U32.HI R3, RZ, 0x18, R3 ;  /* 0x00000018ff037819 */ /* 0x000fc80000011603 */
[----:B------:R-:W-:-:S04]  /*82a0*/  LOP3.LUT R0, R0, 0x80, R3, 0xf8, !PT ;  /* 0x0000008000007812 */ /* 0x000fc800078ef803 */
[----:B------:R-:W-:-:S07]  /*82b0*/  PRMT R4, R0, 0x7610, R4 ;  /* 0x0000761000047816 */ /* 0x000fce0000000004 */
.L_x_2596:
[----:B------:R-:W-:Y:S05]  /*82c0*/  BSYNC.RECONVERGENT B0 ;  /* 0x0000000000007941 */ /* 0x000fea0003800200 */
.L_x_2595:
[----:B------:R0:W-:Y:S01]  /*82d0*/  STG.E.U8 desc[UR36][R8.64], R4 ;  /* 0x0000000408007986 */ /* 0x0001e2000c101124 */
[----:B------:R-:W-:Y:S05]  /*82e0*/  BRA `(.L_x_2572) ;  /* 0x0000000000b47947 */ /* 0x000fea0003800000 */
.L_x_2588:
[----:B------:R-:W-:-:S13]  /*82f0*/  ISETP.NE.AND P0, PT, R0, 0x1c, PT ;  /* 0x0000001c0000780c */ /* 0x000fda0003f05270 */
[----:B------:R-:W-:Y:S05]  /*8300*/  @!P0 BRA `(.L_x_2599) ;  /* 0x0000000000a48947 */ /* 0x000fea0003800000 */
[----:B------:R-:W-:-:S13]  /*8310*/  ISETP.NE.AND P0, PT, R0, 0x1d, PT ;  /* 0x0000001d0000780c */ /* 0x000fda0003f05270 */
[----:B------:R-:W-:Y:S05]  /*8320*/  @!P0 BRA `(.L_x_2600) ;  /* 0x00000000008c8947 */ /* 0x000fea0003800000 */
[----:B------:R-:W-:-:S13]  /*8330*/  ISETP.NE.AND P0, PT, R0, 0x2c, PT ;  /* 0x0000002c0000780c */ /* 0x000fda0003f05270 */
[----:B------:R-:W-:Y:S05]  /*8340*/  @!P0 BRA `(.L_x_2601) ;  /* 0x0000000000448947 */ /* 0x000fea0003800000 */
.L_x_2571:
        /* <DEDUP_REMOVED lines=16> */
.L_x_2602:
[----:B------:R-:W-:Y:S05]  /*8450*/  BRA `(.L_x_2572) ;  /* 0x0000000000587947 */ /* 0x000fea0003800000 */
.L_x_2601:
        /* <DEDUP_REMOVED lines=16> */
.L_x_2600:
[----:B------:R-:W-:-:S04]  /*8560*/  PRMT R4, R27, 0x9910, RZ ;  /* 0x000099101b047816 */ /* 0x000fc800000000ff */
[----:B------:R-:W-:-:S05]  /*8570*/  SHF.R.S32.HI R5, RZ, 0x1f, R4 ;  /* 0x0000001fff057819 */ /* 0x000fca0000011404 */
[----:B------:R0:W-:Y:S01]  /*8580*/  STG.E.64 desc[UR36][R8.64], R4 ;  /* 0x0000000408007986 */ /* 0x0001e2000c101b24 */
[----:B------:R-:W-:Y:S05]  /*8590*/  BRA `(.L_x_2572) ;  /* 0x0000000000087947 */ /* 0x000fea0003800000 */
.L_x_2599:
[----:B------:R-:W-:-:S05]  /*85a0*/  PRMT R3, R27, 0x9910, RZ ;  /* 0x000099101b037816 */ /* 0x000fca00000000ff */
[----:B------:R0:W-:Y:S02]  /*85b0*/  STG.E desc[UR36][R8.64], R3 ;  /* 0x0000000308007986 */ /* 0x0001e4000c101924 */
.L_x_2572:
        /* <DEDUP_REMOVED lines=23> */
.L_x_2607:
[----:B------:R4:W-:Y:S01]  /*8730*/  STG.E.U8 desc[UR36][R8.64], R22 ;  /* 0x0000001608007986 */ /* 0x0009e2000c101124 */
[----:B------:R-:W-:Y:S05]  /*8740*/  BRA `(.L_x_2609) ;  /* 0x0000000c004c7947 */ /* 0x000fea0003800000 */
.L_x_2606:
        /* <DEDUP_REMOVED lines=10> */
.L_x_2611:
[----:B------:R-:W-:-:S05]  /*87f0*/  PRMT R3, R22, 0x9910, RZ ;  /* 0x0000991016037816 */ /* 0x000fca00000000ff */
[----:B------:R2:W-:Y:S01]  /*8800*/  STG.E desc[UR36][R8.64], R3 ;  /* 0x0000000308007986 */ /* 0x0005e2000c101924 */
[----:B------:R-:W-:Y:S05]  /*8810*/  BRA `(.L_x_2609) ;  /* 0x0000000c00187947 */ /* 0x000fea0003800000 */
.L_x_2610:
[----:B------:R0:W-:Y:S01]  /*8820*/  STG.E.U16 desc[UR36][R8.64], R22 ;  /* 0x0000001608007986 */ /* 0x0001e2000c101524 */
[----:B------:R-:W-:Y:S05]  /*8830*/  BRA `(.L_x_2609) ;  /* 0x0000000c00107947 */ /* 0x000fea0003800000 */
.L_x_2605:
        /* <DEDUP_REMOVED lines=9> */
.L_x_2613:
[----:B------:R-:W0:Y:S02]  /*88d0*/  I2F.S16 R0, R22 ;  /* 0x0000001600007306 */ /* 0x000e240000101400 */
[----:B0-----:R-:W-:-:S05]  /*88e0*/  F2FP.F16.F32.PACK_AB R0, RZ, R0 ;  /* 0x00000000ff00723e */ /* 0x001fca00000000ff */
[----:B------:R0:W-:Y:S01]  /*88f0*/  STG.E.U16 desc[UR36][R8.64], R0 ;  /* 0x0000000008007986 */ /* 0x0001e2000c101524 */
[----:B------:R-:W-:Y:S05]  /*8900*/  BRA `(.L_x_2609) ;  /* 0x0000000800dc7947 */ /* 0x000fea0003800000 */
.L_x_2612:
        /* <DEDUP_REMOVED lines=10> */
.L_x_2615:
[----:B------:R-:W0:Y:S02]  /*89b0*/  I2F.S16 R22, R22 ;  /* 0x0000001600167306 */ /* 0x000e240000101400 */
[----:B0-----:R-:W-:-:S04]  /*89c0*/  F2FP.F16.F32.PACK_AB R3, RZ, R22 ;  /* 0x00000016ff03723e */ /* 0x001fc800000000ff */
[----:B------:R-:W-:-:S05]  /*89d0*/  PRMT R3, R3, 0x5410, RZ ;  /* 0x0000541003037816 */ /* 0x000fca00000000ff */
[----:B------:R0:W-:Y:S01]  /*89e0*/  STG.E desc[UR36][R8.64], R3 ;  /* 0x0000000308007986 */ /* 0x0001e2000c101924 */
[----:B------:R-:W-:Y:S05]  /*89f0*/  BRA `(.L_x_2609) ;  /* 0x0000000800a07947 */ /* 0x000fea0003800000 */
.L_x_2614:
[----:B------:R-:W0:Y:S02]  /*8a00*/  I2F.F64.S16 R4, R22 ;  /* 0x0000001600047312 */ /* 0x000e240000101c00 */
[----:B0-----:R0:W-:Y:S01]  /*8a10*/  STG.E.64 desc[UR36][R8.64], R4 ;  /* 0x0000000408007986 */ /* 0x0011e2000c101b24 */
[----:B------:R-:W-:Y:S05]  /*8a20*/  BRA `(.L_x_2609) ;  /* 0x0000000800947947 */ /* 0x000fea0003800000 */
.L_x_2604:
        /* <DEDUP_REMOVED lines=12> */
.L_x_2619:
        /* <DEDUP_REMOVED lines=17> */
.L_x_2622:
[----:B------:R-:W-:-:S04]  /*8c00*/  SHF.R.U32.HI R3, RZ, 0x18, R5 ;  /* 0x00000018ff037819 */ /* 0x000fc80000011605 */
[----:B------:R-:W-:-:S04]  /*8c10*/  LOP3.LUT R0, R0, 0x80, R3, 0xf8, !PT ;  /* 0x0000008000007812 */ /* 0x000fc800078ef803 */
[----:B------:R-:W-:-:S07]  /*8c20*/  PRMT R4, R0, 0x7610, R4 ;  /* 0x0000761000047816 */ /* 0x000fce0000000004 */
.L_x_2621:
[----:B------:R-:W-:Y:S05]  /*8c30*/  BSYNC.RECONVERGENT B0 ;  /* 0x0000000000007941 */ /* 0x000fea0003800200 */
.L_x_2620:
[----:B------:R0:W-:Y:S01]  /*8c40*/  STG.E.U8 desc[UR36][R8.64], R4 ;  /* 0x0000000408007986 */ /* 0x0001e2000c101124 */
[----:B------:R-:W-:Y:S05]  /*8c50*/  BRA `(.L_x_2609) ;  /* 0x0000000800087947 */ /* 0x000fea0003800000 */
.L_x_2618:
        /* <DEDUP_REMOVED lines=17> */
.L_x_2625:
[----:B------:R-:W-:-:S04]  /*8d70*/  SHF.R.U32.HI R3, RZ, 0x18, R5 ;  /* 0x00000018ff037819 */ /* 0x000fc80000011605 */
[----:B------:R-:W-:-:S04]  /*8d80*/  LOP3.LUT R0, R0, 0x80, R3, 0xf8, !PT ;  /* 0x0000008000007812 */ /* 0x000fc800078ef803 */
[----:B------:R-:W-:-:S07]  /*8d90*/  PRMT R4, R0, 0x7610, R4 ;  /* 0x0000761000047816 */ /* 0x000fce0000000004 */
.L_x_2624:
[----:B------:R-:W-:Y:S05]  /*8da0*/  BSYNC.RECONVERGENT B0 ;  /* 0x0000000000007941 */ /* 0x000fea0003800200 */
.L_x_2623:
[----:B------:R0:W-:Y:S01]  /*8db0*/  STG.E.U8 desc[UR36][R8.64], R4 ;  /* 0x0000000408007986 */ /* 0x0001e2000c101124 */
[----:B------:R-:W-:Y:S05]  /*8dc0*/  BRA `(.L_x_2609) ;  /* 0x0000000400ac7947 */ /* 0x000fea0003800000 */
.L_x_2617:
        /* <DEDUP_REMOVED lines=22> */
.L_x_2627:
[----:B------:R-:W-:-:S04]  /*8f30*/  PRMT R4, R22, 0x9910, RZ ;  /* 0x0000991016047816 */ /* 0x000fc800000000ff */
[----:B------:R-:W-:-:S05]  /*8f40*/  SHF.R.S32.HI R5, RZ, 0x1f, R4 ;  /* 0x0000001fff057819 */ /* 0x000fca0000011404 */
[----:B------:R0:W-:Y:S01]  /*8f50*/  STG.E.64 desc[UR36][R8.64], R4 ;  /* 0x0000000408007986 */ /* 0x0001e2000c101b24 */
[----:B------:R-:W-:Y:S05]  /*8f60*/  BRA `(.L_x_2609) ;  /* 0x0000000400447947 */ /* 0x000fea0003800000 */
.L_x_2626:
[----:B------:R-:W-:-:S05]  /*8f70*/  PRMT R3, R22, 0x9910, RZ ;  /* 0x0000991016037816 */ /* 0x000fca00000000ff */
[----:B------:R0:W-:Y:S01]  /*8f80*/  STG.E desc[UR36][R8.64], R3 ;  /* 0x0000000308007986 */ /* 0x0001e2000c101924 */
[----:B------:R-:W-:Y:S05]  /*8f90*/  BRA `(.L_x_2609) ;  /* 0x0000000400387947 */ /* 0x000fea0003800000 */
.L_x_2616:
        /* <DEDUP_REMOVED lines=11> */
.L_x_2629:
[----:B------:R-:W0:Y:S01]  /*9050*/  I2F.F64.S16 R4, R22 ;  /* 0x0000001600047312 */ /* 0x000e220000101c00 */
[----:B------:R-:W-:-:S05]  /*9060*/  CS2R R6, SRZ ;  /* 0x0000000000067805 */ /* 0x000fca000001ff00 */
[----:B0-----:R0:W-:Y:S01]  /*9070*/  STG.E.128 desc[UR36][R8.64], R4 ;  /* 0x0000000408007986 */ /* 0x0011e2000c101d24 */
[----:B------:R-:W-:Y:S05]  /*9080*/  BRA `(.L_x_2609) ;  /* 0x0000000000fc7947 */ /* 0x000fea0003800000 */
.L_x_2628:
[----:B------:R-:W-:-:S13]  /*9090*/  ISETP.NE.AND P0, PT, R0, 0xf, PT ;  /* 0x0000000f0000780c */ /* 0x000fda0003f05270 */
[----:B------:R-:W-:Y:S05]  /*90a0*/  @!P0 BRA `(.L_x_2630) ;  /* 0x0000000000e88947 */ /* 0x000fea0003800000 */
[----:B------:R-:W-:-:S13]  /*90b0*/  ISETP.NE.AND P0, PT, R0, 0x17, PT ;  /* 0x000000170000780c */ /* 0x000fda0003f05270 */
[----:B------:R-:W-:Y:S05]  /*90c0*/  @!P0 BRA `(.L_x_2631) ;  /* 0x0000000000908947 */ /* 0x000fea0003800000 */
[----:B------:R-:W-:-:S13]  /*90d0*/  ISETP.NE.AND P0, PT, R0, 0x18, PT ;  /* 0x000000180000780c */ /* 0x000fda0003f05270 */
[----:B------:R-:W-:Y:S05]  /*90e0*/  @!P0 BRA `(.L_x_2632) ;  /* 0x0000000000448947 */ /* 0x000fea0003800000 */
.L_x_2608:
        /* <DEDUP_REMOVED lines=16> */
.L_x_2633:
[----:B------:R-:W-:Y:S05]  /*91f0*/  BRA `(.L_x_2609) ;  /* 0x0000000000a07947 */ /* 0x000fea0003800000 */
.L_x_2632:
        /* <DEDUP_REMOVED lines=13> */
.L_x_2635:
[----:B------:R-:W-:Y:S05]  /*92d0*/  BSYNC.RECONVERGENT B0 ;  /* 0x0000000000007941 */ /* 0x000fea0003800200 */
.L_x_2634:
[----:B------:R-:W-:-:S05]  /*92e0*/  LOP3.LUT R3, R0, 0x80, R3, 0xf8, !PT ;  /* 0x0000008000037812 */ /* 0x000fca00078ef803 */
[----:B------:R0:W-:Y:S01]  /*92f0*/  STG.E.U8 desc[UR36][R8.64], R3 ;  /* 0x0000000308007986 */ /* 0x0001e2000c101124 */
[----:B------:R-:W-:Y:S05]  /*9300*/  BRA `(.L_x_2609) ;  /* 0x00000000005c7947 */ /* 0x000fea0003800000 */
.L_x_2631:
        /* <DEDUP_REMOVED lines=12> */
.L_x_2637:
[----:B------:R-:W-:Y:S01]  /*93d0*/  IMAD.MOV.U32 R0, RZ, RZ, 0x7f ;  /* 0x0000007fff007424 */ /* 0x000fe200078e00ff */
[----:B------:R-:W-:-:S04]  /*93e0*/  ISETP.GT.U32.AND P0, PT, R3, 0x7f800000, PT ;  /* 0x7f8000000300780c */ /* 0x000fc80003f04070 */
[----:B------:R-:W-:-:S09]  /*93f0*/  SEL R0, R0, 0x7c, P0 ;  /* 0x0000007c00007807 */ /* 0x000fd20000000000 */
.L_x_2638:
[----:B------:R-:W-:Y:S05]  /*9400*/  BSYNC.RECONVERGENT B0 ;  /* 0x0000000000007941 */ /* 0x000fea0003800200 */
.L_x_2636:
[----:B------:R-:W-:-:S04]  /*9410*/  SHF.R.U32.HI R3, RZ, 0x18, R5 ;  /* 0x00000018ff037819 */ /* 0x000fc80000011605 */
[----:B------:R-:W-:-:S05]  /*9420*/  LOP3.LUT R3, R0, 0x80, R3, 0xf8, !PT ;  /* 0x0000008000037812 */ /* 0x000fca00078ef803 */
[----:B------:R0:W-:Y:S01]  /*9430*/  STG.E.U8 desc[UR36][R8.64], R3 ;  /* 0x0000000308007986 */ /* 0x0001e2000c101124 */
[----:B------:R-:W-:Y:S05]  /*9440*/  BRA `(.L_x_2609) ;  /* 0x00000000000c7947 */ /* 0x000fea0003800000 */
.L_x_2630:
[----:B------:R-:W0:Y:S02]  /*9450*/  I2F.S16 R0, R22 ;  /* 0x0000001600007306 */ /* 0x000e240000101400 */
[----:B0-----:R-:W-:-:S05]  /*9460*/  F2FP.BF16.F32.PACK_AB R0, RZ, R0 ;  /* 0x00000000ff00723e */ /* 0x001fca00000010ff */
[----:B------:R0:W-:Y:S02]  /*9470*/  STG.E.U16 desc[UR36][R8.64], R0 ;  /* 0x0000000008007986 */ /* 0x0001e4000c101524 */
.L_x_2609:
[----:B------:R-:W-:-:S07]  /*9480*/  VIADD R23, R23, 0x80 ;  /* 0x0000008017177836 */ /* 0x000fce0000000000 */
.L_x_2566:
[----:B------:R-:W-:-:S13]  /*9490*/  ISETP.GE.AND P0, PT, R23, R16, PT ;  /* 0x000000101700720c */ /* 0x000fda0003f06270 */
[----:B------:R-:W-:Y:S05]  /*94a0*/  @P0 BREAK.RELIABLE B6 ;  /* 0x0000000000060942 */ /* 0x000fea0003800100 */
[----:B------:R-:W-:Y:S05]  /*94b0*/  @P0 BRA `(.L_x_2603) ;  /* 0x0000000c00ac0947 */ /* 0x000fea0003800000 */
[----:B------:R-:W-:Y:S05]  /*94c0*/  BSYNC.RELIABLE B6 ;  /* 0x0000000000067941 */ /* 0x000fea0003800100 */
.L_x_2565:
        /* <DEDUP_REMOVED lines=20> */
.L_x_2642:
[----:B------:R0:W-:Y:S01]  /*9610*/  STG.E.U8 desc[UR36][R8.64], R19 ;  /* 0x0000001308007986 */ /* 0x0001e2000c101124 */
[----:B------:R-:W-:Y:S05]  /*9620*/  BRA `(.L_x_2644) ;  /* 0x0000000c004c7947 */ /* 0x000fea0003800000 */
.L_x_2641:
        /* <DEDUP_REMOVED lines=10> */
.L_x_2646:
[----:B------:R-:W-:-:S05]  /*96d0*/  PRMT R3, R19, 0x9910, RZ ;  /* 0x0000991013037816 */ /* 0x000fca00000000ff */
[----:B------:R0:W-:Y:S01]  /*96e0*/  STG.E desc[UR36][R8.64], R3 ;  /* 0x0000000308007986 */ /* 0x0001e2000c101924 */
[----:B------:R-:W-:Y:S05]  /*96f0*/  BRA `(.L_x_2644) ;  /* 0x0000000c00187947 */ /* 0x000fea0003800000 */
.L_x_2645:
[----:B------:R0:W-:Y:S01]  /*9700*/  STG.E.U16 desc[UR36][R8.64], R19 ;  /* 0x0000001308007986 */ /* 0x0001e2000c101524 */
[----:B------:R-:W-:Y:S05]  /*9710*/  BRA `(.L_x_2644) ;  /* 0x0000000c00107947 */ /* 0x000fea0003800000 */
.L_x_2640:
        /* <DEDUP_REMOVED lines=9> */
.L_x_2648:
[----:B------:R-:W0:Y:S02]  /*97b0*/  I2F.S16 R0, R19 ;  /* 0x0000001300007306 */ /* 0x000e240000101400 */
[----:B0-----:R-:W-:-:S05]  /*97c0*/  F2FP.F16.F32.PACK_AB R0, RZ, R0 ;  /* 0x00000000ff00723e */ /* 0x001fca00000000ff */
[----:B------:R0:W-:Y:S01]  /*97d0*/  STG.E.U16 desc[UR36][R8.64], R0 ;  /* 0x0000000008007986 */ /* 0x0001e2000c101524 */
[----:B------:R-:W-:Y:S05]  /*97e0*/  BRA `(.L_x_2644) ;  /* 0x0000000800dc7947 */ /* 0x000fea0003800000 */
.L_x_2647:
        /* <DEDUP_REMOVED lines=10> */
.L_x_2650:
[----:B------:R-:W0:Y:S02]  /*9890*/  I2F.S16 R19, R19 ;  /* 0x0000001300137306 */ /* 0x000e240000101400 */
[----:B0-----:R-:W-:-:S04]  /*98a0*/  F2FP.F16.F32.PACK_AB R3, RZ, R19 ;  /* 0x00000013ff03723e */ /* 0x001fc800000000ff */
[----:B------:R-:W-:-:S05]  /*98b0*/  PRMT R3, R3, 0x5410, RZ ;  /* 0x0000541003037816 */ /* 0x000fca00000000ff */
[----:B------:R2:W-:Y:S01]  /*98c0*/  STG.E desc[UR36][R8.64], R3 ;  /* 0x0000000308007986 */ /* 0x0005e2000c101924 */
[----:B------:R-:W-:Y:S05]  /*98d0*/  BRA `(.L_x_2644) ;  /* 0x0000000800a07947 */ /* 0x000fea0003800000 */
.L_x_2649:
[----:B------:R-:W0:Y:S02]  /*98e0*/  I2F.F64.S16 R4, R19 ;  /* 0x0000001300047312 */ /* 0x000e240000101c00 */
[----:B0-----:R4:W-:Y:S01]  /*98f0*/  STG.E.64 desc[UR36][R8.64], R4 ;  /* 0x0000000408007986 */ /* 0x0019e2000c101b24 */
[----:B------:R-:W-:Y:S05]  /*9900*/  BRA `(.L_x_2644) ;  /* 0x0000000800947947 */ /* 0x000fea0003800000 */
.L_x_2639:
        /* <DEDUP_REMOVED lines=12> */
.L_x_2654:
        /* <DEDUP_REMOVED lines=17> */
.L_x_2657:
[----:B------:R-:W-:-:S04]  /*9ae0*/  SHF.R.U32.HI R3, RZ, 0x18, R19 ;  /* 0x00000018ff037819 */ /* 0x000fc80000011613 */
[----:B------:R-:W-:-:S04]  /*9af0*/  LOP3.LUT R0, R0, 0x80, R3, 0xf8, !PT ;  /* 0x0000008000007812 */ /* 0x000fc800078ef803 */
[----:B------:R-:W-:-:S07]  /*9b00*/  PRMT R4, R0, 0x7610, R4 ;  /* 0x0000761000047816 */ /* 0x000fce0000000004 */
.L_x_2656:
[----:B------:R-:W-:Y:S05]  /*9b10*/  BSYNC.RECONVERGENT B0 ;  /* 0x0000000000007941 */ /* 0x000fea0003800200 */
.L_x_2655:
[----:B------:R0:W-:Y:S01]  /*9b20*/  STG.E.U8 desc[UR36][R8.64], R4 ;  /* 0x0000000408007986 */ /* 0x0001e2000c101124 */
[----:B------:R-:W-:Y:S05]  /*9b30*/  BRA `(.L_x_2644) ;  /* 0x0000000800087947 */ /* 0x000fea0003800000 */
.L_x_2653:
        /* <DEDUP_REMOVED lines=17> */
.L_x_2660:
[----:B------:R-:W-:-:S04]  /*9c50*/  SHF.R.U32.HI R3, RZ, 0x18, R19 ;  /* 0x00000018ff037819 */ /* 0x000fc80000011613 */
[----:B------:R-:W-:-:S04]  /*9c60*/  LOP3.LUT R0, R0, 0x80, R3, 0xf8, !PT ;  /* 0x0000008000007812 */ /* 0x000fc800078ef803 */
[----:B------:R-:W-:-:S07]  /*9c70*/  PRMT R4, R0, 0x7610, R4 ;  /* 0x0000761000047816 */ /* 0x000fce0000000004 */
.L_x_2659:
[----:B------:R-:W-:Y:S05]  /*9c80*/  BSYNC.RECONVERGENT B0 ;  /* 0x0000000000007941 */ /* 0x000fea0003800200 */
.L_x_2658:
[----:B------:R0:W-:Y:S01]  /*9c90*/  STG.E.U8 desc[UR36][R8.64], R4 ;  /* 0x0000000408007986 */ /* 0x0001e2000c101124 */
[----:B------:R-:W-:Y:S05]  /*9ca0*/  BRA `(.L_x_2644) ;  /* 0x0000000400ac7947 */ /* 0x000fea0003800000 */
.L_x_2652:
        /* <DEDUP_REMOVED lines=22> */
.L_x_2662:
[----:B------:R-:W-:-:S04]  /*9e10*/  PRMT R4, R19, 0x9910, RZ ;  /* 0x0000991013047816 */ /* 0x000fc800000000ff */
[----:B------:R-:W-:-:S05]  /*9e20*/  SHF.R.S32.HI R5, RZ, 0x1f, R4 ;  /* 0x0000001fff057819 */ /* 0x000fca0000011404 */
[----:B------:R0:W-:Y:S01]  /*9e30*/  STG.E.64 desc[UR36][R8.64], R4 ;  /* 0x0000000408007986 */ /* 0x0001e2000c101b24 */
[----:B------:R-:W-:Y:S05]  /*9e40*/  BRA `(.L_x_2644) ;  /* 0x0000000400447947 */ /* 0x000fea0003800000 */
.L_x_2661:
[----:B------:R-:W-:-:S05]  /*9e50*/  PRMT R3, R19, 0x9910, RZ ;  /* 0x0000991013037816 */ /* 0x000fca00000000ff */
[----:B------:R0:W-:Y:S01]  /*9e60*/  STG.E desc[UR36][R8.64], R3 ;  /* 0x0000000308007986 */ /* 0x0001e2000c101924 */
[----:B------:R-:W-:Y:S05]  /*9e70*/  BRA `(.L_x_2644) ;  /* 0x0000000400387947 */ /* 0x000fea0003800000 */
.L_x_2651:
        /* <DEDUP_REMOVED lines=11> */
.L_x_2664:
[----:B------:R-:W0:Y:S01]  /*9f30*/  I2F.F64.S16 R4, R19 ;  /* 0x0000001300047312 */ /* 0x000e220000101c00 */
[----:B------:R-:W-:-:S05]  /*9f40*/  CS2R R6, SRZ ;  /* 0x0000000000067805 */ /* 0x000fca000001ff00 */
[----:B0-----:R0:W-:Y:S01]  /*9f50*/  STG.E.128 desc[UR36][R8.64], R4 ;  /* 0x0000000408007986 */ /* 0x0011e2000c101d24 */
[----:B------:R-:W-:Y:S05]  /*9f60*/  BRA `(.L_x_2644) ;  /* 0x0000000000fc7947 */ /* 0x000fea0003800000 */
.L_x_2663:
[----:B------:R-:W-:-:S13]  /*9f70*/  ISETP.NE.AND P0, PT, R0, 0xf, PT ;  /* 0x0000000f0000780c */ /* 0x000fda0003f05270 */
[----:B------:R-:W-:Y:S05]  /*9f80*/  @!P0 BRA `(.L_x_2665) ;  /* 0x0000000000e88947 */ /* 0x000fea0003800000 */
[----:B------:R-:W-:-:S13]  /*9f90*/  ISETP.NE.AND P0, PT, R0, 0x17, PT ;  /* 0x000000170000780c */ /* 0x000fda0003f05270 */
[----:B------:R-:W-:Y:S05]  /*9fa0*/  @!P0 BRA `(.L_x_2666) ;  /* 0x0000000000908947 */ /* 0x000fea0003800000 */
[----:B------:R-:W-:-:S13]  /*9fb0*/  ISETP.NE.AND P0, PT, R0, 0x18, PT ;  /* 0x000000180000780c */ /* 0x000fda0003f05270 */
[----:B------:R-:W-:Y:S05]  /*9fc0*/  @!P0 BRA `(.L_x_2667) ;  /* 0x0000000000448947 */ /* 0x000fea0003800000 */
.L_x_2643:
        /* <DEDUP_REMOVED lines=16> */
.L_x_2668:
[----:B------:R-:W-:Y:S05]  /*a0d0*/  BRA `(.L_x_2644) ;  /* 0x0000000000a07947 */ /* 0x000fea0003800000 */
.L_x_2667:
        /* <DEDUP_REMOVED lines=13> */
.L_x_2670:
[----:B------:R-:W-:Y:S05]  /*a1b0*/  BSYNC.RECONVERGENT B0 ;  /* 0x0000000000007941 */ /* 0x000fea0003800200 */
.L_x_2669:
[----:B------:R-:W-:-:S05]  /*a1c0*/  LOP3.LUT R3, R0, 0x80, R3, 0xf8, !PT ;  /* 0x0000008000037812 */ /* 0x000fca00078ef803 */
[----:B------:R0:W-:Y:S01]  /*a1d0*/  STG.E.U8 desc[UR36][R8.64], R3 ;  /* 0x0000000308007986 */ /* 0x0001e2000c101124 */
[----:B------:R-:W-:Y:S05]  /*a1e0*/  BRA `(.L_x_2644) ;  /* 0x00000000005c7947 */ /* 0x000fea0003800000 */
.L_x_2666:
        /* <DEDUP_REMOVED lines=12> */
.L_x_2672:
[----:B------:R-:W-:Y:S01]  /*a2b0*/  IMAD.MOV.U32 R0, RZ, RZ, 0x7f ;  /* 0x0000007fff007424 */ /* 0x000fe200078e00ff */
[----:B------:R-:W-:-:S04]  /*a2c0*/  ISETP.GT.U32.AND P0, PT, R3, 0x7f800000, PT ;  /* 0x7f8000000300780c */ /* 0x000fc80003f04070 */
[----:B------:R-:W-:-:S09]  /*a2d0*/  SEL R0, R0, 0x7c, P0 ;  /* 0x0000007c00007807 */ /* 0x000fd20000000000 */
.L_x_2673:
[----:B------:R-:W-:Y:S05]  /*a2e0*/  BSYNC.RECONVERGENT B0 ;  /* 0x0000000000007941 */ /* 0x000fea0003800200 */
.L_x_2671:
[----:B------:R-:W-:-:S04]  /*a2f0*/  SHF.R.U32.HI R3, RZ, 0x18, R19 ;  /* 0x00000018ff037819 */ /* 0x000fc80000011613 */
[----:B------:R-:W-:-:S05]  /*a300*/  LOP3.LUT R3, R0, 0x80, R3, 0xf8, !PT ;  /* 0x0000008000037812 */ /* 0x000fca00078ef803 */
[----:B------:R0:W-:Y:S01]  /*a310*/  STG.E.U8 desc[UR36][R8.64], R3 ;  /* 0x0000000308007986 */ /* 0x0001e2000c101124 */
[----:B------:R-:W-:Y:S05]  /*a320*/  BRA `(.L_x_2644) ;  /* 0x00000000000c7947 */ /* 0x000fea0003800000 */
.L_x_2665:
[----:B------:R-:W0:Y:S02]  /*a330*/  I2F.S16 R0, R19 ;  /* 0x0000001300007306 */ /* 0x000e240000101400 */
[----:B0-----:R-:W-:-:S05]  /*a340*/  F2FP.BF16.F32.PACK_AB R0, RZ, R0 ;  /* 0x00000000ff00723e */ /* 0x001fca00000010ff */
[----:B------:R0:W-:Y:S02]  /*a350*/  STG.E.U16 desc[UR36][R8.64], R0 ;  /* 0x0000000008007986 */ /* 0x0001e4000c101524 */
.L_x_2644:
[----:B------:R-:W-:-:S07]  /*a360*/  VIADD R23, R23, 0x80 ;  /* 0x0000008017177836 */ /* 0x000fce0000000000 */
.L_x_2603:
[----:B------:R-:W-:Y:S05]  /*a370*/  BSYNC.RECONVERGENT B7 ;  /* 0x0000000000077941 */ /* 0x000fea0003800200 */
.L_x_2564:
        /* <DEDUP_REMOVED lines=21> */
.L_x_2677:
[----:B------:R-:W-:Y:S01]  /*a4d0*/  STG.E.U8 desc[UR36][R2.64], R17 ;  /* 0x0000001102007986 */ /* 0x000fe2000c101124 */
[----:B------:R-:W-:Y:S05]  /*a4e0*/  EXIT ;  /* 0x000000000000794d */ /* 0x000fea0003800000 */
.L_x_2676:
        /* <DEDUP_REMOVED lines=10> */
.L_x_2680:
[----:B------:R-:W-:-:S05]  /*a590*/  PRMT R5, R17, 0x9910, RZ ;  /* 0x0000991011057816 */ /* 0x000fca00000000ff */
[----:B------:R-:W-:Y:S01]  /*a5a0*/  STG.E desc[UR36][R2.64], R5 ;  /* 0x0000000502007986 */ /* 0x000fe2000c101924 */
[----:B------:R-:W-:Y:S05]  /*a5b0*/  EXIT ;  /* 0x000000000000794d */ /* 0x000fea0003800000 */
.L_x_2679:
[----:B------:R-:W-:Y:S01]  /*a5c0*/  STG.E.U16 desc[UR36][R2.64], R17 ;  /* 0x0000001102007986 */ /* 0x000fe2000c101524 */
[----:B------:R-:W-:Y:S05]  /*a5d0*/  EXIT ;  /* 0x000000000000794d */ /* 0x000fea0003800000 */
.L_x_2675:
        /* <DEDUP_REMOVED lines=9> */
.L_x_2682:
[----:B------:R-:W0:Y:S02]  /*a670*/  I2F.S16 R0, R17 ;  /* 0x0000001100007306 */ /* 0x000e240000101400 */
[----:B0-----:R-:W-:-:S05]  /*a680*/  F2FP.F16.F32.PACK_AB R0, RZ, R0 ;  /* 0x00000000ff00723e */ /* 0x001fca00000000ff */
[----:B------:R-:W-:Y:S01]  /*a690*/  STG.E.U16 desc[UR36][R2.64], R0 ;  /* 0x0000000002007986 */ /* 0x000fe2000c101524 */
[----:B------:R-:W-:Y:S05]  /*a6a0*/  EXIT ;  /* 0x000000000000794d */ /* 0x000fea0003800000 */
.L_x_2681:
        /* <DEDUP_REMOVED lines=10> */
.L_x_2684:
[----:B------:R-:W0:Y:S02]  /*a750*/  I2F.S16 R17, R17 ;  /* 0x0000001100117306 */ /* 0x000e240000101400 */
[----:B0-----:R-:W-:-:S04]  /*a760*/  F2FP.F16.F32.PACK_AB R5, RZ, R17 ;  /* 0x00000011ff05723e */ /* 0x001fc800000000ff */
[----:B------:R-:W-:-:S05]  /*a770*/  PRMT R5, R5, 0x5410, RZ ;  /* 0x0000541005057816 */ /* 0x000fca00000000ff */
[----:B------:R-:W-:Y:S01]  /*a780*/  STG.E desc[UR36][R2.64], R5 ;  /* 0x0000000502007986 */ /* 0x000fe2000c101924 */
[----:B------:R-:W-:Y:S05]  /*a790*/  EXIT ;  /* 0x000000000000794d */ /* 0x000fea0003800000 */
.L_x_2683:
[----:B------:R-:W0:Y:S02]  /*a7a0*/  I2F.F64.S16 R4, R17 ;  /* 0x0000001100047312 */ /* 0x000e240000101c00 */
[----:B0-----:R-:W-:Y:S01]  /*a7b0*/  STG.E.64 desc[UR36][R2.64], R4 ;  /* 0x0000000402007986 */ /* 0x001fe2000c101b24 */
[----:B------:R-:W-:Y:S05]  /*a7c0*/  EXIT ;  /* 0x000000000000794d */ /* 0x000fea0003800000 */
.L_x_2674:
        /* <DEDUP_REMOVED lines=12> */
.L_x_2688:
        /* <DEDUP_REMOVED lines=18> */
.L_x_2691:
[----:B------:R-:W-:-:S04]  /*a9b0*/  SHF.R.U32.HI R5, RZ, 0x18, R5 ;  /* 0x00000018ff057819 */ /* 0x000fc80000011605 */
[----:B------:R-:W-:-:S07]  /*a9c0*/  LOP3.LUT R0, R0, 0x80, R5, 0xf8, !PT ;  /* 0x0000008000007812 */ /* 0x000fce00078ef805 */
.L_x_2690:
[----:B------:R-:W-:Y:S05]  /*a9d0*/  BSYNC.RECONVERGENT B0 ;  /* 0x0000000000007941 */ /* 0x000fea0003800200 */
.L_x_2689:
[----:B------:R-:W-:Y:S01]  /*a9e0*/  STG.E.U8 desc[UR36][R2.64], R0 ;  /* 0x0000000002007986 */ /* 0x000fe2000c101124 */
[----:B------:R-:W-:Y:S05]  /*a9f0*/  EXIT ;  /* 0x000000000000794d */ /* 0x000fea0003800000 */
.L_x_2687:
        /* <DEDUP_REMOVED lines=18> */
.L_x_2694:
[----:B------:R-:W-:-:S04]  /*ab20*/  SHF.R.U32.HI R5, RZ, 0x18, R5 ;  /* 0x00000018ff057819 */ /* 0x000fc80000011605 */
[----:B------:R-:W-:-:S07]  /*ab30*/  LOP3.LUT R0, R0, 0x80, R5, 0xf8, !PT ;  /* 0x0000008000007812 */ /* 0x000fce00078ef805 */
.L_x_2693:
[----:B------:R-:W-:Y:S05]  /*ab40*/  BSYNC.RECONVERGENT B0 ;  /* 0x0000000000007941 */ /* 0x000fea0003800200 */
.L_x_2692:
[----:B------:R-:W-:Y:S01]  /*ab50*/  STG.E.U8 desc[UR36][R2.64], R0 ;  /* 0x0000000002007986 */ /* 0x000fe2000c101124 */
[----:B------:R-:W-:Y:S05]  /*ab60*/  EXIT ;  /* 0x000000000000794d */ /* 0x000fea0003800000 */
.L_x_2686:
        /* <DEDUP_REMOVED lines=22> */
.L_x_2696:
[----:B------:R-:W-:-:S04]  /*acd0*/  PRMT R4, R17, 0x9910, RZ ;  /* 0x0000991011047816 */ /* 0x000fc800000000ff */
[----:B------:R-:W-:-:S05]  /*ace0*/  SHF.R.S32.HI R5, RZ, 0x1f, R4 ;  /* 0x0000001fff057819 */ /* 0x000fca0000011404 */
[----:B------:R-:W-:Y:S01]  /*acf0*/  STG.E.64 desc[UR36][R2.64], R4 ;  /* 0x0000000402007986 */ /* 0x000fe2000c101b24 */
[----:B------:R-:W-:Y:S05]  /*ad00*/  EXIT ;  /* 0x000000000000794d */ /* 0x000fea0003800000 */
.L_x_2695:
[----:B------:R-:W-:-:S05]  /*ad10*/  PRMT R5, R17, 0x9910, RZ ;  /* 0x0000991011057816 */ /* 0x000fca00000000ff */
[----:B------:R-:W-:Y:S01]  /*ad20*/  STG.E desc[UR36][R2.64], R5 ;  /* 0x0000000502007986 */ /* 0x000fe2000c101924 */
[----:B------:R-:W-:Y:S05]  /*ad30*/  EXIT ;  /* 0x000000000000794d */ /* 0x000fea0003800000 */
.L_x_2685:
        /* <DEDUP_REMOVED lines=11> */
.L_x_2698:
[----:B------:R-:W0:Y:S01]  /*adf0*/  I2F.F64.S16 R4, R17 ;  /* 0x0000001100047312 */ /* 0x000e220000101c00 */
[----:B------:R-:W-:-:S05]  /*ae00*/  CS2R R6, SRZ ;  /* 0x0000000000067805 */ /* 0x000fca000001ff00 */
[----:B0-----:R-:W-:Y:S01]  /*ae10*/  STG.E.128 desc[UR36][R2.64], R4 ;  /* 0x0000000402007986 */ /* 0x001fe2000c101d24 */
[----:B------:R-:W-:Y:S05]  /*ae20*/  EXIT ;  /* 0x000000000000794d */ /* 0x000fea0003800000 */
.L_x_2697:
[----:B------:R-:W-:-:S13]  /*ae30*/  ISETP.NE.AND P0, PT, R0, 0xf, PT ;  /* 0x0000000f0000780c */ /* 0x000fda0003f05270 */
[----:B------:R-:W-:Y:S05]  /*ae40*/  @!P0 BRA `(.L_x_2699) ;  /* 0x0000000000e88947 */ /* 0x000fea0003800000 */
[----:B------:R-:W-:-:S13]  /*ae50*/  ISETP.NE.AND P0, PT, R0, 0x17, PT ;  /* 0x000000170000780c */ /* 0x000fda0003f05270 */
[----:B------:R-:W-:Y:S05]  /*ae60*/  @!P0 BRA `(.L_x_2700) ;  /* 0x0000000000908947 */ /* 0x000fea0003800000 */
[----:B------:R-:W-:-:S13]  /*ae70*/  ISETP.NE.AND P0, PT, R0, 0x18, PT ;  /* 0x000000180000780c */ /* 0x000fda0003f05270 */
[----:B------:R-:W-:Y:S05]  /*ae80*/  @!P0 BRA `(.L_x_2701) ;  /* 0x0000000000448947 */ /* 0x000fea0003800000 */
.L_x_2678:
        /* <DEDUP_REMOVED lines=16> */
.L_x_2702:
[----:B------:R-:W-:Y:S05]  /*af90*/  EXIT ;  /* 0x000000000000794d */ /* 0x000fea0003800000 */
.L_x_2701:
        /* <DEDUP_REMOVED lines=13> */
.L_x_2704:
[----:B------:R-:W-:Y:S05]  /*b070*/  BSYNC.RECONVERGENT B0 ;  /* 0x0000000000007941 */ /* 0x000fea0003800200 */
.L_x_2703:
[----:B------:R-:W-:-:S05]  /*b080*/  LOP3.LUT R5, R0, 0x80, R5, 0xf8, !PT ;  /* 0x0000008000057812 */ /* 0x000fca00078ef805 */
[----:B------:R-:W-:Y:S01]  /*b090*/  STG.E.U8 desc[UR36][R2.64], R5 ;  /* 0x0000000502007986 */ /* 0x000fe2000c101124 */
[----:B------:R-:W-:Y:S05]  /*b0a0*/  EXIT ;  /* 0x000000000000794d */ /* 0x000fea0003800000 */
.L_x_2700:
        /* <DEDUP_REMOVED lines=12> */
.L_x_2706:
[----:B------:R-:W-:Y:S01]  /*b170*/  IMAD.MOV.U32 R0, RZ, RZ, 0x7f ;  /* 0x0000007fff007424 */ /* 0x000fe200078e00ff */
[----:B------:R-:W-:-:S04]  /*b180*/  ISETP.GT.U32.AND P0, PT, R4, 0x7f800000, PT ;  /* 0x7f8000000400780c */ /* 0x000fc80003f04070 */
[----:B------:R-:W-:-:S09]  /*b190*/  SEL R0, R0, 0x7c, P0 ;  /* 0x0000007c00007807 */ /* 0x000fd20000000000 */
.L_x_2707:
[----:B------:R-:W-:Y:S05]  /*b1a0*/  BSYNC.RECONVERGENT B0 ;  /* 0x0000000000007941 */ /* 0x000fea0003800200 */
.L_x_2705:
[----:B------:R-:W-:-:S04]  /*b1b0*/  SHF.R.U32.HI R5, RZ, 0x18, R5 ;  /* 0x00000018ff057819 */ /* 0x000fc80000011605 */
[----:B------:R-:W-:-:S05]  /*b1c0*/  LOP3.LUT R5, R0, 0x80, R5, 0xf8, !PT ;  /* 0x0000008000057812 */ /* 0x000fca00078ef805 */
[----:B------:R-:W-:Y:S01]  /*b1d0*/  STG.E.U8 desc[UR36][R2.64], R5 ;  /* 0x0000000502007986 */ /* 0x000fe2000c101124 */
[----:B------:R-:W-:Y:S05]  /*b1e0*/  EXIT ;  /* 0x000000000000794d */ /* 0x000fea0003800000 */
.L_x_2699:
[----:B------:R-:W0:Y:S02]  /*b1f0*/  I2F.S16 R0, R17 ;  /* 0x0000001100007306 */ /* 0x000e240000101400 */
[----:B0-----:R-:W-:-:S05]  /*b200*/  F2FP.BF16.F32.PACK_AB R0, RZ, R0 ;  /* 0x00000000ff00723e */ /* 0x001fca00000010ff */
[----:B------:R-:W-:Y:S01]  /*b210*/  STG.E.U16 desc[UR36][R2.64], R0 ;  /* 0x0000000002007986 */ /* 0x000fe2000c101524 */
[----:B------:R-:W-:Y:S05]  /*b220*/  EXIT ;  /* 0x000000000000794d */ /* 0x000fea0003800000 */
.L_x_2708:
        /* <DEDUP_REMOVED lines=13> */
.L_x_26139:


//--------------------- .text._ZN2at6native18elementwise_kernelILi128ELi4EZNS0_22gpu_kernel_impl_nocastINS0_13BinaryFunctorIsssNS0_17BitwiseXorFunctorIsEEEEEEvRNS_18TensorIteratorBaseERKT_EUliE_EEviT1_ --------------------------
	.section	.text._ZN2at6native18elementwise_kernelILi128ELi4EZNS0_22gpu_kernel_impl_nocastINS0_13BinaryFunctorIsssNS0_17BitwiseXorFunctorIsEEEEEEvRNS_18TensorIteratorBaseERKT_EUliE_EEviT1_,"ax",@progbits
	.align	128
        .global         _ZN2at6native18elementwise_kernelILi128ELi4EZNS0_22gpu_kernel_impl_nocastINS0_13BinaryFunctorIsssNS0_17BitwiseXorFunctorIsEEEEEEvRNS_18TensorIteratorBaseERKT_EUliE_EEviT1_
        .type           _ZN2at6native18elementwise_kernelILi128ELi4EZNS0_22gpu_kernel_impl_nocastINS0_13BinaryFunctorIsssNS0_17BitwiseXorFunctorIsEEEEEEvRNS_18TensorIteratorBaseERKT_EUliE_EEviT1_,@function
        .size           _ZN2at6native18elementwise_kernelILi128ELi4EZNS0_22gpu_kernel_impl_nocastINS0_13BinaryFunctorIsssNS0_17BitwiseXorFunctorIsEEEEEEvRNS_18TensorIteratorBaseERKT_EUliE_EEviT1_,(.L_x_26140 - _ZN2at6native18elementwise_kernelILi128ELi4EZNS0_22gpu_kernel_impl_nocastINS0_13BinaryFunctorIsssNS0_17BitwiseXorFunctorIsEEEEEEvRNS_18TensorIteratorBaseERKT_EUliE_EEviT1_)
        .other          _ZN2at6native18elementwise_kernelILi128ELi4EZNS0_22gpu_kernel_impl_nocastINS0_13BinaryFunctorIsssNS0_17BitwiseXorFunctorIsEEEEEEvRNS_18TensorIteratorBaseERKT_EUliE_EEviT1_,@"STO_CUDA_ENTRY STV_DEFAULT"
_ZN2at6native18elementwise_kernelILi128ELi4EZNS0_22gpu_kernel_impl_nocastINS0_13BinaryFunctorIsssNS0_17BitwiseXorFunctorIsEEEEEEvRNS_18TensorIteratorBaseERKT_EUliE_EEviT1_:
.text._ZN2at6native18elementwise_kernelILi128ELi4EZNS0_22gpu_kernel_impl_nocastINS0_13BinaryFunctorIsssNS0_17BitwiseXorFunctorIsEEEEEEvRNS_18TensorIteratorBaseERKT_EUliE_EEviT1_:
        /* <DEDUP_REMOVED lines=16> */
[----:B0-----:R-:W2:Y:S04]  /*0100*/  LDG.E.U16 R4, desc[UR6][R4.64] ;  /* 0x0000000604047981 */ /* 0x001ea8000c1e1500 */
[----:B-1----:R-:W2:Y:S03]  /*0110*/  LDG.E.U16 R7, desc[UR6][R6.64] ;  /* 0x0000000606077981 */ /* 0x002ea6000c1e1500 */
[----:B------:R-:W0:Y:S01]  /*0120*/  LDC.64 R8, c[0x0][0x5e8] ;  /* 0x00017a00ff087b82 */ /* 0x000e220000000a00 */
[----:B------:R-:W-:-:S04]  /*0130*/  IADD3 R3, PT, PT, R3, 0x80, RZ ;  /* 0x0000008003037810 */ /* 0x000fc80007ffe0ff */
[----:B------:R-:W-:-:S13]  /*0140*/  ISETP.GE.AND P0, PT, R3, UR4, PT ;  /* 0x0000000403007c0c */ /* 0x000fda000bf06270 */
[----:B------:R-:W-:Y:S05]  /*0150*/  @P0 BREAK.RELIABLE B1 ;  /* 0x0000000000010942 */ /* 0x000fea0003800100 */
[----:B--2---:R-:W-:-:S05]  /*0160*/  LOP3.LUT R11, R7, R4, RZ, 0x3c, !PT ;  /* 0x00000004070b7212 */ /* 0x004fca00078e3cff */
[----:B0-----:R0:W-:Y:S01]  /*0170*/  STG.E.U16 desc[UR6][R8.64], R11 ;  /* 0x0000000b08007986 */ /* 0x0011e2000c101506 */
[----:B------:R-:W-:Y:S05]  /*0180*/  @P0 BRA `(.L_x_2713) ;  /* 0x0000000000500947 */ /* 0x000fea0003800000 */
[----:B------:R-:W1:Y:S08]  /*0190*/  LDC.64 R4, c[0x0][0x5f0] ;  /* 0x00017c00ff047b82 */ /* 0x000e700000000a00 */
[----:B------:R-:W2:Y:S01]  /*01a0*/  LDC.64 R6, c[0x0][0x5f8] ;  /* 0x00017e00ff067b82 */ /* 0x000ea20000000a00 */
[----:B-1----:R-:W3:Y:S04]  /*01b0*/  LDG.E.U16 R4, desc[UR6][R4.64] ;  /* 0x0000000604047981 */ /* 0x002ee8000c1e1500 */
[----:B--2---:R-:W3:Y:S03]  /*01c0*/  LDG.E.U16 R7, desc[UR6][R6.64] ;  /* 0x0000000606077981 */ /* 0x004ee6000c1e1500 */
[----:B0-----:R-:W0:Y:S01]  /*01d0*/  LDC.64 R8, c[0x0][0x5e8] ;  /* 0x00017a00ff087b82 */ /* 0x001e220000000a00 */
[----:B------:R-:W-:-:S02]  /*01e0*/  IADD3 R3, PT, PT, R3, 0x80, RZ ;  /* 0x0000008003037810 */ /* 0x000fc40007ffe0ff */
[----:B---3--:R-:W-:-:S05]  /*01f0*/  LOP3.LUT R11, R7, R4, RZ, 0x3c, !PT ;  /* 0x00000004070b7212 */ /* 0x008fca00078e3cff */
[----:B0-----:R0:W-:Y:S02]  /*0200*/  STG.E.U16 desc[UR6][R8.64], R11 ;  /* 0x0000000b08007986 */ /* 0x0011e4000c101506 */
.L_x_2712:
[----:B------:R-:W-:-:S13]  /*0210*/  ISETP.GE.AND P0, PT, R3, UR4, PT ;  /* 0x0000000403007c0c */ /* 0x000fda000bf06270 */
[----:B------:R-:W-:Y:S05]  /*0220*/  @P0 BREAK.RELIABLE B1 ;  /* 0x0000000000010942 */ /* 0x000fea0003800100 */
[----:B------:R-:W-:Y:S05]  /*0230*/  @P0 BRA `(.L_x_2713) ;  /* 0x0000000000240947 */ /* 0x000fea0003800000 */
[----:B------:R-:W-:Y:S05]  /*0240*/  BSYNC.RELIABLE B1 ;  /* 0x0000000000017941 */ /* 0x000fea0003800100 */
.L_x_2711:
        /* <DEDUP_REMOVED lines=8> */
.L_x_2713:
[----:B------:R-:W-:Y:S05]  /*02d0*/  BSYNC.RECONVERGENT B0 ;  /* 0x0000000000007941 */ /* 0x000fea0003800200 */
.L_x_2710:
[----:B------:R-:W-:Y:S05]  /*02e0*/  WARPSYNC.ALL ;  /* 0x0000000000007948 */ /* 0x000fea0003800000 */
[----:B------:R-:W-:-:S13]  /*02f0*/  ISETP.GE.AND P0, PT, R3, UR4, PT ;  /* 0x0000000403007c0c */ /* 0x000fda000bf06270 */
[----:B------:R-:W-:Y:S05]  /*0300*/  @P0 EXIT ;  /* 0x000000000000094d */ /* 0x000fea0003800000 */
[----:B------:R-:W2:Y:S08]  /*0310*/  LDC.64 R2, c[0x0][0x5f0] ;  /* 0x00017c00ff027b82 */ /* 0x000eb00000000a00 */
[----:B------:R-:W3:Y:S01]  /*0320*/  LDC.64 R4, c[0x0][0x5f8] ;  /* 0x00017e00ff047b82 */ /* 0x000ee20000000a00 */
[----:B--2---:R-:W0:Y:S04]  /*0330*/  LDG.E.U16 R2, desc[UR6][R2.64] ;  /* 0x0000000602027981 */ /* 0x004e28000c1e1500 */
[----:B---3--:R-:W0:Y:S03]  /*0340*/  LDG.E.U16 R5, desc[UR6][R4.64] ;  /* 0x0000000604057981 */ /* 0x008e26000c1e1500 */
[----:B------:R-:W2:Y:S01]  /*0350*/  LDC.64 R6, c[0x0][0x5e8] ;  /* 0x00017a00ff067b82 */ /* 0x000ea20000000a00 */
[----:B01----:R-:W-:-:S05]  /*0360*/  LOP3.LUT R9, R5, R2, RZ, 0x3c, !PT ;  /* 0x0000000205097212 */ /* 0x003fca00078e3cff */
[----:B--2---:R-:W-:Y:S01]  /*0370*/  STG.E.U16 desc[UR6][R6.64], R9 ;  /* 0x0000000906007986 */ /* 0x004fe2000c101506 */
[----:B------:R-:W-:Y:S05]  /*0380*/  EXIT ;  /* 0x000000000000794d */ /* 0x000fea0003800000 */
.L_x_2709:
        /* <DEDUP_REMOVED lines=356> */
.L_x_2717:
[----:B------:R-:W0:Y:S02]  /*19d0*/  LDCU.128 UR8, c[0x0][0x5f0] ;  /* 0x0000be00ff0877ac */ /* 0x000e240008000c00 */
[----:B0-----:R-:W-:Y:S02]  /*19e0*/  IADD3 R8, P1, PT, R4, UR10, RZ ;  /* 0x0000000a04087c10 */ /* 0x001fe4000ff3e0ff */
[----:B------:R-:W-:Y:S02]  /*19f0*/  IADD3 R6, P0, PT, R6, UR8, RZ ;  /* 0x0000000806067c10 */ /* 0x000fe4000ff1e0ff */
[----:B------:R-:W-:Y:S02]  /*1a00*/  IADD3.X R9, PT, PT, RZ, UR11, RZ, P1, !PT ;  /* 0x0000000bff097c10 */ /* 0x000fe40008ffe4ff */
[----:B------:R-:W-:Y:S01]  /*1a10*/  IADD3.X R7, PT, PT, RZ, UR9, RZ, P0, !PT ;  /* 0x00000009ff077c10 */ /* 0x000fe200087fe4ff */
[----:B------:R-:W0:Y:S03]  /*1a20*/  LDCU.64 UR8, c[0x0][0x5e8] ;  /* 0x0000bd00ff0877ac */ /* 0x000e260008000a00 */
[----:B------:R-:W2:Y:S04]  /*1a30*/  LDG.E.U16 R9, desc[UR6][R8.64] ;  /* 0x0000000608097981 */ /* 0x000ea8000c1e1500 */
[----:B------:R-:W2:Y:S01]  /*1a40*/  LDG.E.U16 R6, desc[UR6][R6.64] ;  /* 0x0000000606067981 */ /* 0x000ea2000c1e1500 */
[----:B------:R-:W-:-:S02]  /*1a50*/  IADD3 R3, PT, PT, R3, 0x80, RZ ;  /* 0x0000008003037810 */ /* 0x000fc40007ffe0ff */
[----:B0-----:R-:W-:-:S04]  /*1a60*/  IADD3 R4, P0, PT, R5, UR8, RZ ;  /* 0x0000000805047c10 */ /* 0x001fc8000ff1e0ff */
[----:B------:R-:W-:Y:S02]  /*1a70*/  IADD3.X R5, PT, PT, RZ, UR9, RZ, P0, !PT ;  /* 0x00000009ff057c10 */ /* 0x000fe400087fe4ff */
[----:B------:R-:W-:-:S13]  /*1a80*/  ISETP.GE.AND P0, PT, R3, UR4, PT ;  /* 0x0000000403007c0c */ /* 0x000fda000bf06270 */
[----:B------:R-:W-:Y:S05]  /*1a90*/  @P0 BREAK.RELIABLE B1 ;  /* 0x0000000000010942 */ /* 0x000fea0003800100 */
[----:B--2---:R-:W-:-:S05]  /*1aa0*/  LOP3.LUT R11, R9, R6, RZ, 0x3c, !PT ;  /* 0x00000006090b7212 */ /* 0x004fca00078e3cff */
[----:B------:R0:W-:Y:S01]  /*1ab0*/  STG.E.U16 desc[UR6][R4.64], R11 ;  /* 0x0000000b04007986 */ /* 0x0001e2000c101506 */
        /* <DEDUP_REMOVED lines=349> */
.L_x_2719:
        /* <DEDUP_REMOVED lines=8> */
[----:B0-----:R-:W-:-:S04]  /*3110*/  IADD3 R4, P0, PT, R5, UR8, RZ ;  /* 0x0000000805047c10 */ /* 0x001fc8000ff1e0ff */
[----:B------:R-:W-:Y:S02]  /*3120*/  IADD3.X R5, PT, PT, RZ, UR9, RZ, P0, !PT ;  /* 0x00000009ff057c10 */ /* 0x000fe400087fe4ff */
[----:B------:R-:W-:Y:S02]  /*3130*/  IADD3 R3, PT, PT, R3, 0x80, RZ ;  /* 0x0000008003037810 */ /* 0x000fe40007ffe0ff */
[----:B--2---:R-:W-:-:S05]  /*3140*/  LOP3.LUT R11, R9, R6, RZ, 0x3c, !PT ;  /* 0x00000006090b7212 */ /* 0x004fca00078e3cff */
[----:B------:R0:W-:Y:S02]  /*3150*/  STG.E.U16 desc[UR6][R4.64], R11 ;  /* 0x0000000b04007986 */ /* 0x0001e4000c101506 */
.L_x_2716:
[----:B------:R-:W-:-:S13]  /*3160*/  ISETP.GE.AND P0, PT, R3, UR4, PT ;  /* 0x0000000403007c0c */ /* 0x000fda000bf06270 */
[----:B------:R-:W-:Y:S05]  /*3170*/  @P0 BREAK.RELIABLE B1 ;  /* 0x0000000000010942 */ /* 0x000fea0003800100 */
[----:B------:R-:W-:Y:S05]  /*3180*/  @P0 BRA `(.L_x_2718) ;  /* 0x0000001400a80947 */ /* 0x000fea0003800000 */
[----:B------:R-:W-:Y:S05]  /*3190*/  BSYNC.RELIABLE B1 ;  /* 0x0000000000017941 */ /* 0x000fea0003800100 */
.L_x_2715:
        /* <DEDUP_REMOVED lines=348> */
.L_x_2720:
        /* <DEDUP_REMOVED lines=13> */
.L_x_2718:
[----:B------:R-:W-:Y:S05]  /*4830*/  BSYNC.RECONVERGENT B0 ;  /* 0x0000000000007941 */ /* 0x000fea0003800200 */
.L_x_2714:
        /* <DEDUP_REMOVED lines=351> */
.L_x_2721:
[----:B------:R-:W0:Y:S01]  /*5e30*/  LDCU.128 UR8, c[0x0][0x5f0] ;  /* 0x0000be00ff0877ac */ /* 0x000e220008000c00 */
[----:B------:R-:W1:Y:S01]  /*5e40*/  LDCU.64 UR4, c[0x0][0x5e8] ;  /* 0x0000bd00ff0477ac */ /* 0x000e620008000a00 */
[----:B0-----:R-:W-:Y:S02]  /*5e50*/  IADD3 R6, P1, PT, R2, UR10, RZ ;  /* 0x0000000a02067c10 */ /* 0x001fe4000ff3e0ff */
[----:B------:R-:W-:Y:S02]  /*5e60*/  IADD3 R4, P0, PT, R4, UR8, RZ ;  /* 0x0000000804047c10 */ /* 0x000fe4000ff1e0ff */
[----:B------:R-:W-:Y:S02]  /*5e70*/  IADD3.X R7, PT, PT, RZ, UR11, RZ, P1, !PT ;  /* 0x0000000bff077c10 */ /* 0x000fe40008ffe4ff */
[----:B------:R-:W-:-:S04]  /*5e80*/  IADD3.X R5, PT, PT, RZ, UR9, RZ, P0, !PT ;  /* 0x00000009ff057c10 */ /* 0x000fc800087fe4ff */
[----:B------:R-:W2:Y:S04]  /*5e90*/  LDG.E.U16 R7, desc[UR6][R6.64] ;  /* 0x0000000606077981 */ /* 0x000ea8000c1e1500 */
[----:B------:R-:W2:Y:S01]  /*5ea0*/  LDG.E.U16 R4, desc[UR6][R4.64] ;  /* 0x0000000604047981 */ /* 0x000ea2000c1e1500 */
[----:B-1----:R-:W-:-:S04]  /*5eb0*/  IADD3 R2, P0, PT, R3, UR4, RZ ;  /* 0x0000000403027c10 */ /* 0x002fc8000ff1e0ff */
[----:B------:R-:W-:Y:S02]  /*5ec0*/  IADD3.X R3, PT, PT, RZ, UR5, RZ, P0, !PT ;  /* 0x00000005ff037c10 */ /* 0x000fe400087fe4ff */
[----:B--2---:R-:W-:-:S05]  /*5ed0*/  LOP3.LUT R9, R7, R4, RZ, 0x3c, !PT ;  /* 0x0000000407097212 */ /* 0x004fca00078e3cff */
[----:B------:R-:W-:Y:S01]  /*5ee0*/  STG.E.U16 desc[UR6][R2.64], R9 ;  /* 0x0000000902007986 */ /* 0x000fe2000c101506 */
[----:B------:R-:W-:Y:S05]  /*5ef0*/  EXIT ;  /* 0x000000000000794d */ /* 0x000fea0003800000 */
.L_x_2722:
        /* <DEDUP_REMOVED lines=16> */
.L_x_26140:


//--------------------- .text._ZN2at6native27unrolled_elementwise_kernelINS0_13BinaryFunctorIsssNS0_17BitwiseXorFunctorIsEEEESt5arrayIPcLm3EELi4E23TrivialOffsetCalculatorILi2EjES9_ILi1EjENS0_6memory15LoadWithoutCastENSC_16StoreWithoutCastEEEviT_T0_T2_T3_T4_T5_ --------------------------
	.section	.text._ZN2at6native27unrolled_elementwise_kernelINS0_13BinaryFunctorIsssNS0_17BitwiseXorFunctorIsEEEESt5arrayIPcLm3EELi4E23TrivialOffsetCalculatorILi2EjES9_ILi1EjENS0_6memory15LoadWithoutCastENSC_16StoreWithoutCastEEEviT_T0_T2_T3_T4_T5_,"ax",@progbits
	.align	128
        .global         _ZN2at6native27unrolled_elementwise_kernelINS0_13BinaryFunctorIsssNS0_17BitwiseXorFunctorIsEEEESt5arrayIPcLm3EELi4E23TrivialOffsetCalculatorILi2EjES9_ILi1EjENS0_6memory15LoadWithoutCastENSC_16StoreWithoutCastEEEviT_T0_T2_T3_T4_T5_
        .type           _ZN2at6native27unrolled_elementwise_kernelINS0_13BinaryFunctorIsssNS0_17BitwiseXorFunctorIsEEEESt5arrayIPcLm3EELi4E23TrivialOffsetCalculatorILi2EjES9_ILi1EjENS0_6memory15LoadWithoutCastENSC_16StoreWithoutCastEEEviT_T0_T2_T3_T4_T5_,@function
        .size           _ZN2at6native27unrolled_elementwise_kernelINS0_13BinaryFunctorIsssNS0_17BitwiseXorFunctorIsEEEESt5arrayIPcLm3EELi4E23TrivialOffsetCalculatorILi2EjES9_ILi1EjENS0_6memory15LoadWithoutCastENSC_16StoreWithoutCastEEEviT_T0_T2_T3_T4_T5_,(.L_x_26141 - _ZN2at6native27unrolled_elementwise_kernelINS0_13BinaryFunctorIsssNS0_17BitwiseXorFunctorIsEEEESt5arrayIPcLm3EELi4E23TrivialOffsetCalculatorILi2EjES9_ILi1EjENS0_6memory15LoadWithoutCastENSC_16StoreWithoutCastEEEviT_T0_T2_T3_T4_T5_)
        .other          _ZN2at6native27unrolled_elementwise_kernelINS0_13BinaryFunctorIsssNS0_17BitwiseXorFunctorIsEEEESt5arrayIPcLm3EELi4E23TrivialOffsetCalculatorILi2EjES9_ILi1EjENS0_6memory15LoadWithoutCastENSC_16StoreWithoutCastEEEviT_T0_T2_T3_T4_T5_,@"STO_CUDA_ENTRY STV_DEFAULT"
_ZN2at6native27unrolled_elementwise_kernelINS0_13BinaryFunctorIsssNS0_17BitwiseXorFunctorIsEEEESt5arrayIPcLm3EELi4E23TrivialOffsetCalculatorILi2EjES9_ILi1EjENS0_6memory15LoadWithoutCastENSC_16StoreWithoutCastEEEviT_T0_T2_T3_T4_T5_:
.text._ZN2at6native27unrolled_elementwise_kernelINS0_13BinaryFunctorIsssNS0_17BitwiseXorFunctorIsEEEESt5arrayIPcLm3EELi4E23TrivialOffsetCalculatorILi2EjES9_ILi1EjENS0_6memory15LoadWithoutCastENSC_16StoreWithoutCastEEEviT_T0_T2_T3_T4_T5_:
[----:B------:R-:W-:Y:S01]  /*0000*/  LDC R1, c[0x0][0x37c] ;  /* 0x0000df00ff017b82 */ /* 0x000fe20000000800 */
[----:B------:R-:W0:Y:S07]  /*0010*/  S2R R0, SR_CTAID.X ;  /* 0x0000000000007919 */ /* 0x000e2e0000002500 */
[----:B------:R-:W0:Y:S01]  /*0020*/  LDC R3, c[0x0][0x380] ;  /* 0x0000e000ff037b82 */ /* 0x000e220000000800 */
[----:B------:R-:W1:Y:S01]  /*0030*/  LDCU.64 UR4, c[0x0][0x358] ;  /* 0x00006b00ff0477ac */ /* 0x000e620008000a00 */
[----:B------:R-:W-:Y:S01]  /*0040*/  PRMT R20, RZ, 0x7610, R20 ;  /* 0x00007610ff147816 */ /* 0x000fe20000000014 */
[----:B------:R-:W2:Y:S05]  /*0050*/  S2R R23, SR_TID.X ;  /* 0x0000000000177919 */ /* 0x000eaa0000002100 */
        /* <DEDUP_REMOVED lines=8> */
[----:B------:R-:W4:Y:S01]  /*00e0*/  LDC.64 R8, c[0x0][0x398] ;  /* 0x0000e600ff087b82 */ /* 0x000f220000000a00 */
[----:B------:R-:W-:Y:S01]  /*00f0*/  @!P1 VIADD R23, R19, 0x80 ;  /* 0x0000008013179836 */ /* 0x000fe20000000000 */
[----:B------:R-:W-:-:S04]  /*0100*/  @!P1 LEA R21, R0, R19, 0x9 ;  /* 0x0000001300159211 */ /* 0x000fc800078e48ff */
[----:B------:R-:W-:Y:S01]  /*0110*/  ISETP.GE.AND P2, PT, R23, R18, PT ;  /* 0x000000121700720c */ /* 0x000fe20003f46270 */
[C---:B---3--:R-:W-:Y:S01]  /*0120*/  @!P1 IMAD.WIDE.U32 R14, R21.reuse, 0x2, R14 ;  /* 0x00000002150e9825 */ /* 0x048fe200078e000e */
[----:B------:R-:W3:Y:S08]  /*0130*/  LDC.64 R2, c[0x0][0x390] ;  /* 0x0000e400ff027b82 */ /* 0x000ef00000000a00 */
[----:B------:R-:W3:Y:S01]  /*0140*/  LDC.64 R6, c[0x0][0x398] ;  /* 0x0000e600ff067b82 */ /* 0x000ee20000000a00 */
[----:B0-----:R-:W-:Y:S01]  /*0150*/  @!P1 IMAD.WIDE.U32 R16, R21, 0x2, R16 ;  /* 0x0000000215109825 */ /* 0x001fe200078e0010 */
[----:B-1----:R0:W3:Y:S01]  /*0160*/  @!P1 LDG.E.U16 R20, desc[UR4][R14.64] ;  /* 0x000000040e149981 */ /* 0x0020e2000c1e1500 */
[----:B------:R-:W-:-:S02]  /*0170*/  PRMT R21, RZ, 0x7610, R21 ;  /* 0x00007610ff157816 */ /* 0x000fc40000000015 */
[----:B------:R-:W-:Y:S01]  /*0180*/  @!P2 IMAD R27, R0, 0x200, R23 ;  /* 0x00000200001ba824 */ /* 0x000fe200078e0217 */
[----:B------:R-:W-:Y:S02]  /*0190*/  @!P2 IADD3 R23, PT, PT, R23, 0x80, RZ ;  /* 0x000000801717a810 */ /* 0x000fe40007ffe0ff */
[----:B------:R-:W-:Y:S01]  /*01a0*/  PRMT R22, RZ, 0x7610, R22 ;  /* 0x00007610ff167816 */ /* 0x000fe20000000016 */
[----:B------:R-:W3:Y:S01]  /*01b0*/  @!P1 LDG.E.U16 R21, desc[UR4][R16.64] ;  /* 0x0000000410159981 */ /* 0x000ee2000c1e1500 */
[----:B------:R-:W-:-:S13]  /*01c0*/  ISETP.GE.AND P3, PT, R23, R18, PT ;  /* 0x000000121700720c */ /* 0x000fda0003f66270 */
[----:B------:R-:W-:Y:S02]  /*01d0*/  @!P3 IMAD R25, R0, 0x200, R23 ;  /* 0x000002000019b824 */ /* 0x000fe400078e0217 */
[----:B------:R-:W-:-:S05]  /*01e0*/  @!P3 VIADD R23, R23, 0x80 ;  /* 0x000000801717b836 */ /* 0x000fca0000000000 */
[----:B------:R-:W-:Y:S01]  /*01f0*/  ISETP.GE.AND P0, PT, R23, R18, PT ;  /* 0x000000121700720c */ /* 0x000fe20003f06270 */
[C---:B--2---:R-:W-:Y:S01]  /*0200*/  @!P2 IMAD.WIDE.U32 R10, R27.reuse, 0x2, R10 ;  /* 0x000000021b0aa825 */ /* 0x044fe200078e000a */
[----:B0-----:R-:W-:Y:S02]  /*0210*/  PRMT R14, RZ, 0x7610, R14 ;  /* 0x00007610ff0e7816 */ /* 0x001fe4000000000e */
[----:B------:R-:W-:Y:S01]  /*0220*/  PRMT R15, RZ, 0x7610, R15 ;  /* 0x00007610ff0f7816 */ /* 0x000fe2000000000f */
[----:B----4-:R-:W-:Y:S01]  /*0230*/  @!P2 IMAD.WIDE.U32 R8, R27, 0x2, R8 ;  /* 0x000000021b08a825 */ /* 0x010fe200078e0008 */
[----:B------:R-:W2:Y:S07]  /*0240*/  @!P2 LDG.E.U16 R22, desc[UR4][R10.64] ;  /* 0x000000040a16a981 */ /* 0x000eae000c1e1500 */
[----:B------:R-:W-:-:S04]  /*0250*/  @!P0 IMAD R23, R0, 0x200, R23 ;  /* 0x0000020000178824 */ /* 0x000fc800078e0217 */
[----:B------:R-:W-:-:S04]  /*0260*/  @!P0 IMAD.WIDE.U32 R12, R23, 0x2, R12 ;  /* 0x00000002170c8825 */ /* 0x000fc800078e000c */
[----:B-----5:R-:W-:Y:S01]  /*0270*/  @!P0 IMAD.WIDE.U32 R4, R23, 0x2, R4 ;  /* 0x0000000217048825 */ /* 0x020fe200078e0004 */
[----:B------:R-:W-:Y:S01]  /*0280*/  PRMT R23, RZ, 0x7610, R23 ;  /* 0x00007610ff177816 */ /* 0x000fe20000000017 */
[----:B------:R-:W4:Y:S02]  /*0290*/  @!P0 LDG.E.U16 R12, desc[UR4][R12.64] ;  /* 0x000000040c0c8981 */ /* 0x000f24000c1e1500 */
[C---:B---3--:R-:W-:Y:S02]  /*02a0*/  @!P3 IMAD.WIDE.U32 R2, R25.reuse, 0x2, R2 ;  /* 0x000000021902b825 */ /* 0x048fe400078e0002 */
[----:B------:R-:W4:Y:S02]  /*02b0*/  @!P0 LDG.E.U16 R5, desc[UR4][R4.64] ;  /* 0x0000000404058981 */ /* 0x000f24000c1e1500 */
[----:B------:R-:W-:Y:S02]  /*02c0*/  @!P3 IMAD.WIDE.U32 R6, R25, 0x2, R6 ;  /* 0x000000021906b825 */ /* 0x000fe400078e0006 */
[----:B------:R-:W2:Y:S04]  /*02d0*/  @!P2 LDG.E.U16 R23, desc[UR4][R8.64] ;  /* 0x000000040817a981 */ /* 0x000ea8000c1e1500 */
[----:B------:R0:W3:Y:S04]  /*02e0*/  @!P3 LDG.E.U16 R14, desc[UR4][R2.64] ;  /* 0x00000004020eb981 */ /* 0x0000e8000c1e1500 */
[----:B------:R-:W3:Y:S01]  /*02f0*/  @!P3 LDG.E.U16 R15, desc[UR4][R6.64] ;  /* 0x00000004060fb981 */ /* 0x000ee2000c1e1500 */
[----:B------:R-:W-:Y:S01]  /*0300*/  ISETP.GE.AND P1, PT, R19, R18, PT ;  /* 0x000000121300720c */ /* 0x000fe20003f26270 */
[----:B------:R-:W-:Y:S04]  /*0310*/  BSSY.RECONVERGENT B0, `(.L_x_2723) ;  /* 0x000001d000007945 */ /* 0x000fe80003800200 */
[----:B------:R-:W-:Y:S01]  /*0320*/  BSSY.RELIABLE B1, `(.L_x_2724) ;  /* 0x0000015000017945 */ /* 0x000fe20003800100 */
[----:B0-----:R-:W-:-:S02]  /*0330*/  PRMT R3, RZ, 0x7610, R3 ;  /* 0x00007610ff037816 */ /* 0x001fc40000000003 */
[----:B------:R-:W-:Y:S02]  /*0340*/  LOP3.LUT R21, R21, R20, RZ, 0x3c, !PT ;  /* 0x0000001415157212 */ /* 0x000fe400078e3cff */
[----:B----4-:R-:W-:Y:S02]  /*0350*/  @!P0 LOP3.LUT R12, R5, R12, RZ, 0x3c, !PT ;  /* 0x0000000c050c8212 */ /* 0x010fe400078e3cff */
[----:B--2---:R-:W-:Y:S02]  /*0360*/  LOP3.LUT R23, R23, R22, RZ, 0x3c, !PT ;  /* 0x0000001617177212 */ /* 0x004fe400078e3cff */
[----:B------:R-:W-:Y:S02]  /*0370*/  @!P0 PRMT R3, R12, 0x7610, R3 ;  /* 0x000076100c038816 */ /* 0x000fe40000000003 */
[----:B---3--:R-:W-:Y:S01]  /*0380*/  LOP3.LUT R15, R15, R14, RZ, 0x3c, !PT ;  /* 0x0000000e0f0f7212 */ /* 0x008fe200078e3cff */
        /* <DEDUP_REMOVED lines=14> */
.L_x_2725:
[----:B------:R-:W-:Y:S05]  /*0470*/  BSYNC.RELIABLE B1 ;  /* 0x0000000000017941 */ /* 0x000fea0003800100 */
.L_x_2724:
[----:B------:R-:W-:-:S13]  /*0480*/  ISETP.GE.AND P0, PT, R19, R18, PT ;  /* 0x000000121300720c */ /* 0x000fda0003f06270 */
[----:B0-----:R-:W0:Y:S01]  /*0490*/  @!P0 LDC.64 R4, c[0x0][0x388] ;  /* 0x0000e200ff048b82 */ /* 0x001e220000000a00 */
[----:B------:R-:W-:Y:S01]  /*04a0*/  @!P0 LEA R7, R0, R19, 0x9 ;  /* 0x0000001300078211 */ /* 0x000fe200078e48ff */
[----:B------:R-:W-:-:S04]  /*04b0*/  @!P0 VIADD R19, R19, 0x80 ;  /* 0x0000008013138836 */ /* 0x000fc80000000000 */
[----:B0-----:R-:W-:-:S05]  /*04c0*/  @!P0 IMAD.WIDE.U32 R4, R7, 0x2, R4 ;  /* 0x0000000207048825 */ /* 0x001fca00078e0004 */
[----:B------:R1:W-:Y:S02]  /*04d0*/  @!P0 STG.E.U16 desc[UR4][R4.64], R15 ;  /* 0x0000000f04008986 */ /* 0x0003e4000c101504 */
.L_x_2726:
[----:B------:R-:W-:Y:S05]  /*04e0*/  BSYNC.RECONVERGENT B0 ;  /* 0x0000000000007941 */ /* 0x000fea0003800200 */
.L_x_2723:
        /* <DEDUP_REMOVED lines=8> */
.L_x_2727:
        /* <DEDUP_REMOVED lines=9> */
.L_x_26141:


//--------------------- .text._ZN2at6native29vectorized_elementwise_kernelILi2ENS0_13BinaryFunctorIsssNS0_17BitwiseXorFunctorIsEEEESt5arrayIPcLm3EEEEviT0_T1_ --------------------------
	.section	.text._ZN2at6native29vectorized_elementwise_kernelILi2ENS0_13BinaryFunctorIsssNS0_17BitwiseXorFunctorIsEEEESt5arrayIPcLm3EEEEviT0_T1_,"ax",@progbits
	.align	128
        .global         _ZN2at6native29vectorized_elementwise_kernelILi2ENS0_13BinaryFunctorIsssNS0_17BitwiseXorFunctorIsEEEESt5arrayIPcLm3EEEEviT0_T1_
        .type           _ZN2at6native29vectorized_elementwise_kernelILi2ENS0_13BinaryFunctorIsssNS0_17BitwiseXorFunctorIsEEEESt5arrayIPcLm3EEEEviT0_T1_,@function
        .size           _ZN2at6native29vectorized_elementwise_kernelILi2ENS0_13BinaryFunctorIsssNS0_17BitwiseXorFunctorIsEEEESt5arrayIPcLm3EEEEviT0_T1_,(.L_x_26142 - _ZN2at6native29vectorized_elementwise_kernelILi2ENS0_13BinaryFunctorIsssNS0_17BitwiseXorFunctorIsEEEESt5arrayIPcLm3EEEEviT0_T1_)
        .other          _ZN2at6native29vectorized_elementwise_kernelILi2ENS0_13BinaryFunctorIsssNS0_17BitwiseXorFunctorIsEEEESt5arrayIPcLm3EEEEviT0_T1_,@"STO_CUDA_ENTRY STV_DEFAULT"
_ZN2at6native29vectorized_elementwise_kernelILi2ENS0_13BinaryFunctorIsssNS0_17BitwiseXorFunctorIsEEEESt5arrayIPcLm3EEEEviT0_T1_:
.text._ZN2at6native29vectorized_elementwise_kernelILi2ENS0_13BinaryFunctorIsssNS0_17BitwiseXorFunctorIsEEEESt5arrayIPcLm3EEEEviT0_T1_:
[----:B------:R-:W-:Y:S01]  /*0000*/  LDC R1, c[0x0][0x37c] ;  /* 0x0000df00ff017b82 */ /* 0x000fe20000000800 */
[----:B------:R-:W0:Y:S01]  /*0010*/  S2R R0, SR_CTAID.X ;  /* 0x0000000000007919 */ /* 0x000e220000002500 */
[----:B------:R-:W1:Y:S01]  /*0020*/  LDCU UR6, c[0x0][0x380] ;  /* 0x00007000ff0677ac */ /* 0x000e620008000800 */
[----:B------:R-:W2:Y:S01]  /*0030*/  LDCU.64 UR4, c[0x0][0x358] ;  /* 0x00006b00ff0477ac */ /* 0x000ea20008000a00 */
[----:B0-----:R-:W-:-:S05]  /*0040*/  IMAD.SHL.U32 R0, R0, 0x400, RZ ;  /* 0x0000040000007824 */ /* 0x001fca00078e00ff */
[----:B-1----:R-:W-:-:S04]  /*0050*/  IADD3 R2, PT, PT, -R0, UR6, RZ ;  /* 0x0000000600027c10 */ /* 0x002fc8000fffe1ff */
[----:B------:R-:W-:-:S13]  /*0060*/  ISETP.GT.U32.AND P0, PT, R2, 0x3ff, PT ;  /* 0x000003ff0200780c */ /* 0x000fda0003f04070 */
[----:B--2---:R-:W-:Y:S05]  /*0070*/  @P0 BRA `(.L_x_2728) ;  /* 0x0000000800780947 */ /* 0x004fea0003800000 */
[----:B------:R-:W0:Y:S01]  /*0080*/  S2R R24, SR_TID.X ;  /* 0x0000000000187919 */ /* 0x000e220000002100 */
[----:B------:R-:W1:Y:S01]  /*0090*/  LDC.64 R16, c[0x0][0x390] ;  /* 0x0000e400ff107b82 */ /* 0x000e620000000a00 */
[----:B------:R-:W-:-:S07]  /*00a0*/  PRMT R7, RZ, 0x7610, R7 ;  /* 0x00007610ff077816 */ /* 0x000fce0000000007 */
[----:B------:R-:W2:Y:S08]  /*00b0*/  LDC.64 R26, c[0x0][0x398] ;  /* 0x0000e600ff1a7b82 */ /* 0x000eb00000000a00 */
[----:B------:R-:W3:Y:S08]  /*00c0*/  LDC.64 R14, c[0x0][0x390] ;  /* 0x0000e400ff0e7b82 */ /* 0x000ef00000000a00 */
[----:B------:R-:W4:Y:S01]  /*00d0*/  LDC.64 R12, c[0x0][0x398] ;  /* 0x0000e600ff0c7b82 */ /* 0x000f220000000a00 */
[----:B0-----:R-:W-:Y:S01]  /*00e0*/  ISETP.GE.U32.AND P3, PT, R24, R2, PT ;  /* 0x000000021800720c */ /* 0x001fe20003f66070 */
[----:B------:R-:W-:-:S06]  /*00f0*/  IMAD.MOV.U32 R3, RZ, RZ, R24 ;  /* 0x000000ffff037224 */ /* 0x000fcc00078e0018 */
[----:B------:R-:W0:Y:S08]  /*0100*/  LDC.64 R10, c[0x0][0x390] ;  /* 0x0000e400ff0a7b82 */ /* 0x000e300000000a00 */
[----:B------:R-:W5:Y:S01]  /*0110*/  LDC.64 R8, c[0x0][0x398] ;  /* 0x0000e600ff087b82 */ /* 0x000f620000000a00 */
[----:B------:R-:W-:Y:S02]  /*0120*/  @!P3 VIADD R24, R3, 0x80 ;  /* 0x000000800318b836 */ /* 0x000fe40000000000 */
[----:B------:R-:W-:-:S03]  /*0130*/  @!P3 IMAD.IADD R5, R0, 0x1, R3 ;  /* 0x000000010005b824 */ /* 0x000fc600078e0203 */
[----:B------:R-:W-:Y:S01]  /*0140*/  ISETP.GE.U32.AND P4, PT, R24, R2, PT ;  /* 0x000000021800720c */ /* 0x000fe20003f86070 */
[C---:B-1----:R-:W-:Y:S01]  /*0150*/  @!P3 IMAD.WIDE.U32 R16, R5.reuse, 0x2, R16 ;  /* 0x000000020510b825 */ /* 0x042fe200078e0010 */
[----:B------:R-:W-:Y:S01]  /*0160*/  PRMT R4, RZ, 0x7610, R4 ;  /* 0x00007610ff047816 */ /* 0x000fe20000000004 */
[----:B------:R-:W1:Y:S02]  /*0170*/  LDC.64 R28, c[0x0][0x390] ;  /* 0x0000e400ff1c7b82 */ /* 0x000e640000000a00 */
[----:B--2---:R-:W-:Y:S01]  /*0180*/  @!P3 IMAD.WIDE.U32 R26, R5, 0x2, R26 ;  /* 0x00000002051ab825 */ /* 0x004fe200078e001a */
[----:B------:R2:W5:Y:S07]  /*0190*/  @!P3 LDG.E.U16 R7, desc[UR4][R16.64] ;  /* 0x000000041007b981 */ /* 0x00056e000c1e1500 */
[----:B------:R-:W-:-:S02]  /*01a0*/  @!P4 IMAD.IADD R19, R0, 0x1, R24 ;  /* 0x000000010013c824 */ /* 0x000fc400078e0218 */
[----:B------:R-:W-:Y:S01]  /*01b0*/  @!P4 VIADD R24, R24, 0x80 ;  /* 0x000000801818c836 */ /* 0x000fe20000000000 */
[----:B------:R-:W-:Y:S01]  /*01c0*/  PRMT R5, RZ, 0x7610, R5 ;  /* 0x00007610ff057816 */ /* 0x000fe20000000005 */
[----:B--2---:R-:W2:Y:S03]  /*01d0*/  LDC.64 R16, c[0x0][0x398] ;  /* 0x0000e600ff107b82 */ /* 0x004ea60000000a00 */
[----:B------:R-:W-:-:S13]  /*01e0*/  ISETP.GE.U32.AND P2, PT, R24, R2, PT ;  /* 0x000000021800720c */ /* 0x000fda0003f46070 */
[----:B------:R-:W-:Y:S02]  /*01f0*/  @!P2 IMAD.IADD R25, R0, 0x1, R24 ;  /* 0x000000010019a824 */ /* 0x000fe400078e0218 */
[----:B------:R-:W-:-:S05]  /*0200*/  @!P2 VIADD R24, R24, 0x80 ;  /* 0x000000801818a836 */ /* 0x000fca0000000000 */
[----:B------:R-:W-:Y:S01]  /*0210*/  ISETP.GE.U32.AND P1, PT, R24, R2, PT ;  /* 0x000000021800720c */ /* 0x000fe20003f26070 */
[----:B---3--:R-:W-:-:S04]  /*0220*/  @!P4 IMAD.WIDE.U32 R14, R19, 0x2, R14 ;  /* 0x00000002130ec825 */ /* 0x008fc800078e000e */
[----:B----4-:R-:W-:Y:S01]  /*0230*/  @!P4 IMAD.WIDE.U32 R12, R19, 0x2, R12 ;  /* 0x00000002130cc825 */ /* 0x010fe200078e000c */
[----:B------:R-:W-:Y:S01]  /*0240*/  PRMT R23, RZ, 0x7610, R23 ;  /* 0x00007610ff177816 */ /* 0x000fe20000000017 */
[----:B------:R-:W3:Y:S01]  /*0250*/  LDC.64 R18, c[0x0][0x390] ;  /* 0x0000e400ff127b82 */ /* 0x000ee20000000a00 */
[----:B------:R-:W-:Y:S01]  /*0260*/  PRMT R22, RZ, 0x7610, R22 ;  /* 0x00007610ff167816 */ /* 0x000fe20000000016 */
[----:B0-----:R-:W-:Y:S01]  /*0270*/  @!P2 IMAD.WIDE.U32 R10, R25, 0x2, R10 ;  /* 0x00000002190aa825 */ /* 0x001fe200078e000a */
[----:B------:R0:W4:Y:S03]  /*0280*/  @!P4 LDG.E.U16 R4, desc[UR4][R14.64] ;  /* 0x000000040e04c981 */ /* 0x000126000c1e1500 */
[----:B------:R-:W-:Y:S01]  /*0290*/  @!P1 IMAD.IADD R21, R0, 0x1, R24 ;  /* 0x0000000100159824 */ /* 0x000fe200078e0218 */
[----:B------:R-:W4:Y:S01]  /*02a0*/  @!P2 LDG.E.U16 R5, desc[UR4][R10.64] ;  /* 0x000000040a05a981 */ /* 0x000f22000c1e1500 */
[----:B------:R-:W-:-:S03]  /*02b0*/  @!P1 VIADD R24, R24, 0x80 ;  /* 0x0000008018189836 */ /* 0x000fc60000000000 */
[----:B------:R1:W4:Y:S02]  /*02c0*/  @!P4 LDG.E.U16 R23, desc[UR4][R12.64] ;  /* 0x000000040c17c981 */ /* 0x000324000c1e1500 */
[----:B------:R-:W-:Y:S01]  /*02d0*/  ISETP.GE.U32.AND P0, PT, R24, R2, PT ;  /* 0x000000021800720c */ /* 0x000fe20003f06070 */
[----:B0-----:R-:W0:Y:S01]  /*02e0*/  LDC.64 R14, c[0x0][0x390] ;  /* 0x0000e400ff0e7b82 */ /* 0x001e220000000a00 */
[----:B------:R2:W4:Y:S07]  /*02f0*/  @!P3 LDG.E.U16 R22, desc[UR4][R26.64] ;  /* 0x000000041a16b981 */ /* 0x00052e000c1e1500 */
[----:B-1----:R-:W1:Y:S04]  /*0300*/  LDC.64 R12, c[0x0][0x398] ;  /* 0x0000e600ff0c7b82 */ /* 0x002e680000000a00 */
[----:B------:R-:W-:-:S02]  /*0310*/  @!P0 IMAD.IADD R11, R0, 0x1, R24 ;  /* 0x00000001000b8824 */ /* 0x000fc400078e0218 */
[----:B------:R-:W-:Y:S01]  /*0320*/  @!P0 VIADD R24, R24, 0x80 ;  /* 0x0000008018188836 */ /* 0x000fe20000000000 */
[----:B------:R-:W-:Y:S01]  /*0330*/  PRMT R20, RZ, 0x7610, R20 ;  /* 0x00007610ff147816 */ /* 0x000fe20000000014 */
[----:B-----5:R-:W-:Y:S01]  /*0340*/  @!P2 IMAD.WIDE.U32 R8, R25, 0x2, R8 ;  /* 0x000000021908a825 */ /* 0x020fe200078e0008 */
[----:B------:R-:W-:Y:S01]  /*0350*/  PRMT R6, RZ, 0x7610, R6 ;  /* 0x00007610ff067816 */ /* 0x000fe20000000006 */
[----:B--2---:R-:W2:Y:S01]  /*0360*/  LDC.64 R26, c[0x0][0x398] ;  /* 0x0000e600ff1a7b82 */ /* 0x004ea20000000a00 */
[----:B------:R-:W-:Y:S01]  /*0370*/  ISETP.GE.U32.AND P3, PT, R24, R2, PT ;  /* 0x000000021800720c */ /* 0x000fe20003f66070 */
[C---:B---3--:R-:W-:Y:S01]  /*0380*/  @!P1 IMAD.WIDE.U32 R18, R21.reuse, 0x2, R18 ;  /* 0x0000000215129825 */ /* 0x048fe200078e0012 */
[----:B------:R3:W5:Y:S03]  /*0390*/  @!P2 LDG.E.U16 R20, desc[UR4][R8.64] ;  /* 0x000000040814a981 */ /* 0x000766000c1e1500 */
[----:B------:R-:W-:Y:S01]  /*03a0*/  @!P1 IMAD.WIDE.U32 R16, R21, 0x2, R16 ;  /* 0x0000000215109825 */ /* 0x000fe200078e0010 */
[----:B------:R-:W-:Y:S01]  /*03b0*/  PRMT R21, RZ, 0x7610, R21 ;  /* 0x00007610ff157816 */ /* 0x000fe20000000015 */
[----:B------:R1:W5:Y:S05]  /*03c0*/  @!P1 LDG.E.U16 R6, desc[UR4][R18.64] ;  /* 0x0000000412069981 */ /* 0x00036a000c1e1500 */
[----:B------:R1:W5:Y:S01]  /*03d0*/  @!P1 LDG.E.U16 R21, desc[UR4][R16.64] ;  /* 0x0000000410159981 */ /* 0x000362000c1e1500 */
[----:B---3--:R-:W-:-:S02]  /*03e0*/  @!P3 IMAD.IADD R9, R0, 0x1, R24 ;  /* 0x000000010009b824 */ /* 0x008fc400078e0218 */
[----:B------:R-:W-:Y:S02]  /*03f0*/  @!P3 VIADD R24, R24, 0x80 ;  /* 0x000000801818b836 */ /* 0x000fe40000000000 */
[----:B0-----:R-:W-:-:S04]  /*0400*/  @!P0 IMAD.WIDE.U32 R14, R11, 0x2, R14 ;  /* 0x000000020b0e8825 */ /* 0x001fc800078e000e */
[----:B-1----:R-:W-:Y:S01]  /*0410*/  @!P0 IMAD.WIDE.U32 R12, R11, 0x2, R12 ;  /* 0x000000020b0c8825 */ /* 0x002fe200078e000c */
[----:B------:R-:W-:Y:S01]  /*0420*/  ISETP.GE.U32.AND P1, PT, R24, R2, PT ;  /* 0x000000021800720c */ /* 0x000fe20003f26070 */
[----:B------:R-:W0:Y:S01]  /*0430*/  LDC.64 R18, c[0x0][0x390] ;  /* 0x0000e400ff127b82 */ /* 0x000e220000000a00 */
[----:B------:R-:W-:Y:S02]  /*0440*/  PRMT R11, RZ, 0x7610, R11 ;  /* 0x00007610ff0b7816 */ /* 0x000fe4000000000b */
[----:B------:R-:W-:-:S04]  /*0450*/  PRMT R8, RZ, 0x7610, R8 ;  /* 0x00007610ff087816 */ /* 0x000fc80000000008 */
[----:B------:R1:W3:Y:S01]  /*0460*/  @!P0 LDG.E.U16 R11, desc[UR4][R12.64] ;  /* 0x000000040c0b8981 */ /* 0x0002e2000c1e1500 */
[----:B------:R-:W2:Y:S03]  /*0470*/  LDC.64 R16, c[0x0][0x398] ;  /* 0x0000e600ff107b82 */ /* 0x000ea60000000a00 */
[----:B------:R1:W3:Y:S01]  /*0480*/  @!P0 LDG.E.U16 R8, desc[UR4][R14.64] ;  /* 0x000000040e088981 */ /* 0x0002e2000c1e1500 */
[----:B------:R-:W-:Y:S02]  /*0490*/  @!P1 IMAD.IADD R25, R0, 0x1, R24 ;  /* 0x0000000100199824 */ /* 0x000fe400078e0218 */
[----:B------:R-:W-:Y:S02]  /*04a0*/  @!P1 VIADD R24, R24, 0x80 ;  /* 0x0000008018189836 */ /* 0x000fe40000000000 */
[----:B-1----:R-:W1:Y:S03]  /*04b0*/  LDC.64 R12, c[0x0][0x398] ;  /* 0x0000e600ff0c7b82 */ /* 0x002e660000000a00 */
[----:B------:R-:W-:-:S05]  /*04c0*/  ISETP.GE.U32.AND P0, PT, R24, R2, PT ;  /* 0x000000021800720c */ /* 0x000fca0003f06070 */
[----:B------:R-:W2:Y:S08]  /*04d0*/  LDC.64 R14, c[0x0][0x390] ;  /* 0x0000e400ff0e7b82 */ /* 0x000eb00000000a00 */
[----:B------:R-:W-:-:S04]  /*04e0*/  @!P0 IMAD.IADD R24, R0, 0x1, R24 ;  /* 0x0000000100188824 */ /* 0x000fc800078e0218 */
[----:B0-----:R-:W-:Y:S01]  /*04f0*/  @!P0 IMAD.WIDE.U32 R18, R24, 0x2, R18 ;  /* 0x0000000218128825 */ /* 0x001fe200078e0012 */
[----:B------:R-:W-:-:S03]  /*0500*/  PRMT R10, RZ, 0x7610, R10 ;  /* 0x00007610ff0a7816 */ /* 0x000fc6000000000a */
[----:B-1----:R-:W-:Y:S01]  /*0510*/  @!P0 IMAD.WIDE.U32 R12, R24, 0x2, R12 ;  /* 0x00000002180c8825 */ /* 0x002fe200078e000c */
[----:B------:R-:W-:Y:S01]  /*0520*/  PRMT R24, RZ, 0x7610, R24 ;  /* 0x00007610ff187816 */ /* 0x000fe20000000018 */
[----:B------:R-:W3:Y:S02]  /*0530*/  @!P0 LDG.E.U16 R18, desc[UR4][R18.64] ;  /* 0x0000000412128981 */ /* 0x000ee4000c1e1500 */
[C---:B------:R-:W-:Y:S02]  /*0540*/  @!P3 IMAD.WIDE.U32 R28, R9.reuse, 0x2, R28 ;  /* 0x00000002091cb825 */ /* 0x040fe400078e001c */
[----:B------:R-:W3:Y:S02]  /*0550*/  @!P0 LDG.E.U16 R13, desc[UR4][R12.64] ;  /* 0x000000040c0d8981 */ /* 0x000ee4000c1e1500 */
[----:B--2---:R-:W-:Y:S01]  /*0560*/  @!P3 IMAD.WIDE.U32 R26, R9, 0x2, R26 ;  /* 0x00000002091ab825 */ /* 0x004fe200078e001a */
[----:B------:R-:W-:-:S03]  /*0570*/  PRMT R9, RZ, 0x7610, R9 ;  /* 0x00007610ff097816 */ /* 0x000fc60000000009 */
[C---:B------:R-:W-:Y:S01]  /*0580*/  @!P1 IMAD.WIDE.U32 R14, R25.reuse, 0x2, R14 ;  /* 0x00000002190e9825 */ /* 0x040fe200078e000e */
[----:B------:R-:W2:Y:S03]  /*0590*/  @!P3 LDG.E.U16 R10, desc[UR4][R26.64] ;  /* 0x000000041a0ab981 */ /* 0x000ea6000c1e1500 */
[----:B------:R-:W-:Y:S01]  /*05a0*/  @!P1 IMAD.WIDE.U32 R16, R25, 0x2, R16 ;  /* 0x0000000219109825 */ /* 0x000fe200078e0010 */
[----:B------:R-:W-:Y:S01]  /*05b0*/  PRMT R25, RZ, 0x7610, R25 ;  /* 0x00007610ff197816 */ /* 0x000fe20000000019 */
[----:B------:R-:W2:Y:S04]  /*05c0*/  @!P3 LDG.E.U16 R9, desc[UR4][R28.64] ;  /* 0x000000041c09b981 */ /* 0x000ea8000c1e1500 */
[----:B------:R-:W2:Y:S04]  /*05d0*/  @!P1 LDG.E.U16 R24, desc[UR4][R14.64] ;  /* 0x000000040e189981 */ /* 0x000ea8000c1e1500 */
[----:B------:R-:W2:Y:S01]  /*05e0*/  @!P1 LDG.E.U16 R25, desc[UR4][R16.64] ;  /* 0x0000000410199981 */ /* 0x000ea2000c1e1500 */
[----:B------:R-:W-:Y:S01]  /*05f0*/  ISETP.GE.U32.AND P1, PT, R3, R2, PT ;  /* 0x000000020300720c */ /* 0x000fe20003f26070 */
[----:B------:R-:W-:Y:S04]  /*0600*/  BSSY.RECONVERGENT B0, `(.L_x_2729) ;  /* 0x000003d000007945 */ /* 0x000fe80003800200 */
[----:B------:R-:W-:Y:S01]  /*0610*/  BSSY.RELIABLE B1, `(.L_x_2730) ;  /* 0x0000035000017945 */ /* 0x000fe20003800100 */
[----:B----4-:R-:W-:-:S02]  /*0620*/  LOP3.LUT R23, R23, R4, RZ, 0x3c, !PT ;  /* 0x0000000417177212 */ /* 0x010fc400078e3cff */
[----:B------:R-:W-:Y:S02]  /*0630*/  PRMT R4, RZ, 0x7610, R4 ;  /* 0x00007610ff047816 */ /* 0x000fe40000000004 */
[----:B------:R-:W-:Y:S02]  /*0640*/  LOP3.LUT R7, R22, R7, RZ, 0x3c, !PT ;  /* 0x0000000716077212 */ /* 0x000fe400078e3cff */
[----:B-----5:R-:W-:Y:S02]  /*0650*/  LOP3.LUT R5, R20, R5, RZ, 0x3c, !PT ;  /* 0x0000000514057212 */ /* 0x020fe400078e3cff */
[----:B------:R-:W-:Y:S02]  /*0660*/  LOP3.LUT R6, R21, R6, RZ, 0x3c, !PT ;  /* 0x0000000615067212 */ /* 0x000fe400078e3cff */
[----:B---3--:R-:W-:Y:S02]  /*0670*/  LOP3.LUT R8, R11, R8, RZ, 0x3c, !PT ;  /* 0x000000080b087212 */ /* 0x008fe400078e3cff */
[----:B------:R-:W-:-:S04]  /*0680*/  @!P0 LOP3.LUT R18, R13, R18, RZ, 0x3c, !PT ;  /* 0x000000120d128212 */ /* 0x000fc800078e3cff */
[----:B------:R-:W-:Y:S02]  /*0690*/  @!P0 PRMT R4, R18, 0x7610, R4 ;  /* 0x0000761012048816 */ /* 0x000fe40000000004 */
[----:B--2---:R-:W-:Y:S02]  /*06a0*/  LOP3.LUT R9, R10, R9, RZ, 0x3c, !PT ;  /* 0x000000090a097212 */ /* 0x004fe400078e3cff */
[----:B------:R-:W-:Y:S01]  /*06b0*/  LOP3.LUT R24, R25, R24, RZ, 0x3c, !PT ;  /* 0x0000001819187212 */ /* 0x000fe200078e3cff */
        /* <DEDUP_REMOVED lines=13> */
.L_x_2731:
[----:B------:R-:W-:-:S13]  /*0790*/  ISETP.GE.U32.AND P0, PT, R3, R2, PT ;  /* 0x000000020300720c */ /* 0x000fda0003f06070 */
[----:B------:R-:W-:Y:S05]  /*07a0*/  @P0 BRA `(.L_x_2733) ;  /* 0x0000000000300947 */ /* 0x000fea0003800000 */
[----:B0-----:R-:W0:Y:S01]  /*07b0*/  LDC.64 R10, c[0x0][0x388] ;  /* 0x0000e200ff0a7b82 */ /* 0x001e220000000a00 */
[----:B------:R-:W-:Y:S02]  /*07c0*/  IMAD.IADD R7, R0, 0x1, R3 ;  /* 0x0000000100077824 */ /* 0x000fe400078e0203 */
[----:B------:R-:W-:Y:S02]  /*07d0*/  VIADD R3, R3, 0x80 ;  /* 0x0000008003037836 */ /* 0x000fe40000000000 */
[----:B0-----:R-:W-:-:S05]  /*07e0*/  IMAD.WIDE.U32 R10, R7, 0x2, R10 ;  /* 0x00000002070a7825 */ /* 0x001fca00078e000a */
[----:B------:R1:W-:Y:S02]  /*07f0*/  STG.E.U16 desc[UR4][R10.64], R5 ;  /* 0x000000050a007986 */ /* 0x0003e4000c101504 */
.L_x_2732:
[----:B------:R-:W-:-:S13]  /*0800*/  ISETP.GE.U32.AND P0, PT, R3, R2, PT ;  /* 0x000000020300720c */ /* 0x000fda0003f06070 */
[----:B------:R-:W-:Y:S05]  /*0810*/  @P0 BRA `(.L_x_2734) ;  /* 0x0000000000300947 */ /* 0x000fea0003800000 */
[----:B01----:R-:W0:Y:S01]  /*0820*/  LDC.64 R10, c[0x0][0x388] ;  /* 0x0000e200ff0a7b82 */ /* 0x003e220000000a00 */
[----:B------:R-:W-:Y:S02]  /*0830*/  IMAD.IADD R5, R0, 0x1, R3 ;  /* 0x0000000100057824 */ /* 0x000fe400078e0203 */
[----:B------:R-:W-:Y:S02]  /*0840*/  VIADD R3, R3, 0x80 ;  /* 0x0000008003037836 */ /* 0x000fe40000000000 */
[----:B0-----:R-:W-:-:S05]  /*0850*/  IMAD.WIDE.U32 R10, R5, 0x2, R10 ;  /* 0x00000002050a7825 */ /* 0x001fca00078e000a */
[----:B------:R1:W-:Y:S02]  /*0860*/  STG.E.U16 desc[UR4][R10.64], R6 ;  /* 0x000000060a007986 */ /* 0x0003e4000c101504 */
.L_x_2733:
[----:B------:R-:W-:-:S13]  /*0870*/  ISETP.GE.U32.AND P0, PT, R3, R2, PT ;  /* 0x000000020300720c */ /* 0x000fda0003f06070 */
[----:B------:R-:W-:Y:S05]  /*0880*/  @P0 BRA `(.L_x_2735) ;  /* 0x0000000000340947 */ /* 0x000fea0003800000 */
[----:B-1----:R-:W1:Y:S01]  /*0890*/  LDC.64 R6, c[0x0][0x388] ;  /* 0x0000e200ff067b82 */ /* 0x002e620000000a00 */
[----:B------:R-:W-:Y:S02]  /*08a0*/  IMAD.IADD R5, R0, 0x1, R3 ;  /* 0x0000000100057824 */ /* 0x000fe400078e0203 */
[----:B------:R-:W-:Y:S02]  /*08b0*/  VIADD R3, R3, 0x80 ;  /* 0x0000008003037836 */ /* 0x000fe40000000000 */
[----:B-1----:R-:W-:-:S05]  /*08c0*/  IMAD.WIDE.U32 R6, R5, 0x2, R6 ;  /* 0x0000000205067825 */ /* 0x002fca00078e0006 */
[----:B------:R2:W-:Y:S02]  /*08d0*/  STG.E.U16 desc[UR4][R6.64], R8 ;  /* 0x0000000806007986 */ /* 0x0005e4000c101504 */
.L_x_2734:
[----:B------:R-:W-:-:S13]  /*08e0*/  ISETP.GE.U32.AND P0, PT, R3, R2, PT ;  /* 0x000000020300720c */ /* 0x000fda0003f06070 */
[----:B------:R-:W-:Y:S05]  /*08f0*/  @P0 BREAK.RELIABLE B1 ;  /* 0x0000000000010942 */ /* 0x000fea0003800100 */
[----:B------:R-:W-:Y:S05]  /*0900*/  @P0 BRA `(.L_x_2736) ;  /* 0x0000000000300947 */ /* 0x000fea0003800000 */
[----:B0-2---:R-:W0:Y:S01]  /*0910*/  LDC.64 R6, c[0x0][0x388] ;  /* 0x0000e200ff067b82 */ /* 0x005e220000000a00 */
[----:B-1----:R-:W-:Y:S02]  /*0920*/  IMAD.IADD R5, R0, 0x1, R3 ;  /* 0x0000000100057824 */ /* 0x002fe400078e0203 */
[----:B------:R-:W-:Y:S02]  /*0930*/  VIADD R3, R3, 0x80 ;  /* 0x0000008003037836 */ /* 0x000fe40000000000 */
[----:B0-----:R-:W-:-:S05]  /*0940*/  IMAD.WIDE.U32 R6, R5, 0x2, R6 ;  /* 0x0000000205067825 */ /* 0x001fca00078e0006 */
[----:B------:R2:W-:Y:S02]  /*0950*/  STG.E.U16 desc[UR4][R6.64], R9 ;  /* 0x0000000906007986 */ /* 0x0005e4000c101504 */
.L_x_2735:
[----:B------:R-:W-:Y:S05]  /*0960*/  BSYNC.RELIABLE B1 ;  /* 0x0000000000017941 */ /* 0x000fea0003800100 */
.L_x_2730:
[----:B------:R-:W-:-:S13]  /*0970*/  ISETP.GE.U32.AND P0, PT, R3, R2, PT ;  /* 0x000000020300720c */ /* 0x000fda0003f06070 */
[----:B-12---:R-:W1:Y:S01]  /*0980*/  @!P0 LDC.64 R6, c[0x0][0x388] ;  /* 0x0000e200ff068b82 */ /* 0x006e620000000a00 */
[----:B------:R-:W-:Y:S02]  /*0990*/  @!P0 IMAD.IADD R5, R0, 0x1, R3 ;  /* 0x0000000100058824 */ /* 0x000fe400078e0203 */
[----:B------:R-:W-:Y:S02]  /*09a0*/  @!P0 VIADD R3, R3, 0x80 ;  /* 0x0000008003038836 */ /* 0x000fe40000000000 */
[----:B-1----:R-:W-:-:S05]  /*09b0*/  @!P0 IMAD.WIDE.U32 R6, R5, 0x2, R6 ;  /* 0x0000000205068825 */ /* 0x002fca00078e0006 */
[----:B------:R3:W-:Y:S02]  /*09c0*/  @!P0 STG.E.U16 desc[UR4][R6.64], R24 ;  /* 0x0000001806008986 */ /* 0x0007e4000c101504 */
.L_x_2736:
[----:B------:R-:W-:Y:S05]  /*09d0*/  BSYNC.RECONVERGENT B0 ;  /* 0x0000000000007941 */ /* 0x000fea0003800200 */
.L_x_2729:
[----:B------:R-:W-:Y:S05]  /*09e0*/  WARPSYNC.ALL ;  /* 0x0000000000007948 */ /* 0x000fea0003800000 */
[----:B------:R-:W-:-:S13]  /*09f0*/  ISETP.GE.U32.AND P0, PT, R3, R2, PT ;  /* 0x000000020300720c */ /* 0x000fda0003f06070 */
[----:B------:R-:W-:Y:S05]  /*0a00*/  @P0 EXIT ;  /* 0x000000000000094d */ /* 0x000fea0003800000 */
[----:B0-23--:R-:W0:Y:S01]  /*0a10*/  LDC.64 R6, c[0x0][0x388] ;  /* 0x0000e200ff067b82 */ /* 0x00de220000000a00 */
[----:B------:R-:W-:-:S04]  /*0a20*/  IMAD.IADD R3, R0, 0x1, R3 ;  /* 0x0000000100037824 */ /* 0x000fc800078e0203 */
[----:B0-----:R-:W-:-:S05]  /*0a30*/  IMAD.WIDE.U32 R2, R3, 0x2, R6 ;  /* 0x0000000203027825 */ /* 0x001fca00078e0006 */
[----:B------:R-:W-:Y:S01]  /*0a40*/  STG.E.U16 desc[UR4][R2.64], R4 ;  /* 0x0000000402007986 */ /* 0x000fe2000c101504 */
[----:B------:R-:W-:Y:S05]  /*0a50*/  EXIT ;  /* 0x000000000000794d */ /* 0x000fea0003800000 */
.L_x_2728:
[----:B------:R-:W0:Y:S01]  /*0a60*/  S2R R2, SR_TID.X ;  /* 0x0000000000027919 */ /* 0x000e220000002100 */
[----:B------:R-:W1:Y:S08]  /*0a70*/  LDC.64 R4, c[0x0][0x390] ;  /* 0x0000e400ff047b82 */ /* 0x000e700000000a00 */
[----:B------:R-:W2:Y:S01]  /*0a80*/  LDC.64 R6, c[0x0][0x398] ;  /* 0x0000e600ff067b82 */ /* 0x000ea20000000a00 */
[----:B-1----:R-:W-:-:S04]  /*0a90*/  IMAD.WIDE.U32 R4, R0, 0x2, R4 ;  /* 0x0000000200047825 */ /* 0x002fc800078e0004 */
[----:B0-----:R-:W-:-:S03]  /*0aa0*/  IMAD.WIDE.U32 R10, R2, 0x4, R4 ;  /* 0x00000004020a7825 */ /* 0x001fc600078e0004 */
[----:B------:R-:W0:Y:S01]  /*0ab0*/  LDC.64 R4, c[0x0][0x388] ;  /* 0x0000e200ff047b82 */ /* 0x000e220000000a00 */
[----:B--2---:R-:W-:Y:S01]  /*0ac0*/  IMAD.WIDE.U32 R6, R0, 0x2, R6 ;  /* 0x0000000200067825 */ /* 0x004fe200078e0006 */
[----:B------:R-:W2:Y:S04]  /*0ad0*/  LDG.E R8, desc[UR4][R10.64] ;  /* 0x000000040a087981 */ /* 0x000ea8000c1e1900 */
[----:B------:R-:W3:Y:S01]  /*0ae0*/  LDG.E R14, desc[UR4][R10.64+0x200] ;  /* 0x000200040a0e7981 */ /* 0x000ee2000c1e1900 */
[----:B------:R-:W-:-:S03]  /*0af0*/  IMAD.WIDE.U32 R12, R2, 0x4, R6 ;  /* 0x00000004020c7825 */ /* 0x000fc600078e0006 */
[----:B------:R-:W4:Y:S04]  /*0b00*/  LDG.E R3, desc[UR4][R10.64+0x400] ;  /* 0x000400040a037981 */ /* 0x000f28000c1e1900 */
[----:B------:R-:W5:Y:S04]  /*0b10*/  LDG.E R17, desc[UR4][R12.64] ;  /* 0x000000040c117981 */ /* 0x000f68000c1e1900 */
[----:B------:R-:W4:Y:S04]  /*0b20*/  LDG.E R19, desc[UR4][R12.64+0x200] ;  /* 0x000200040c137981 */ /* 0x000f28000c1e1900 */
[----:B------:R-:W4:Y:S04]  /*0b30*/  LDG.E R6, desc[UR4][R12.64+0x400] ;  /* 0x000400040c067981 */ /* 0x000f28000c1e1900 */
[----:B------:R1:W4:Y:S04]  /*0b40*/  LDG.E R7, desc[UR4][R10.64+0x600] ;  /* 0x000600040a077981 */ /* 0x000328000c1e1900 */
[----:B------:R-:W4:Y:S01]  /*0b50*/  LDG.E R20, desc[UR4][R12.64+0x600] ;  /* 0x000600040c147981 */ /* 0x000f22000c1e1900 */
[----:B0-----:R-:W-:-:S04]  /*0b60*/  IMAD.WIDE.U32 R4, R0, 0x2, R4 ;  /* 0x0000000200047825 */ /* 0x001fc800078e0004 */
[----:B------:R-:W-:Y:S01]  /*0b70*/  IMAD.WIDE.U32 R4, R2, 0x4, R4 ;  /* 0x0000000402047825 */ /* 0x000fe200078e0004 */
[----:B--2---:R-:W-:Y:S02]  /*0b80*/  PRMT R9, R8, 0x7632, R9 ;  /* 0x0000763208097816 */ /* 0x004fe40000000009 */
[----:B---3--:R-:W-:Y:S02]  /*0b90*/  PRMT R15, R14, 0x7632, R15 ;  /* 0x000076320e0f7816 */ /* 0x008fe4000000000f */
[C---:B-----5:R-:W-:Y:S02]  /*0ba0*/  PRMT R16, R17.reuse, 0x7632, R16 ;  /* 0x0000763211107816 */ /* 0x060fe40000000010 */
[----:B------:R-:W-:Y:S02]  /*0bb0*/  LOP3.LUT R8, R17, R8, RZ, 0x3c, !PT ;  /* 0x0000000811087212 */ /* 0x000fe400078e3cff */
[----:B------:R-:W-:Y:S02]  /*0bc0*/  LOP3.LUT R17, R16, R9, RZ, 0x3c, !PT ;  /* 0x0000000910117212 */ /* 0x000fe400078e3cff */
[----:B----4-:R-:W-:-:S02]  /*0bd0*/  PRMT R18, R19, 0x7632, R18 ;  /* 0x0000763213127816 */ /* 0x010fc40000000012 */
[----:B------:R-:W-:Y:S02]  /*0be0*/  PRMT R0, R3, 0x7632, R0 ;  /* 0x0000763203007816 */ /* 0x000fe40000000000 */
[----:B-1----:R-:W-:Y:S02]  /*0bf0*/  PRMT R11, R6, 0x7632, R11 ;  /* 0x00007632060b7816 */ /* 0x002fe4000000000b */
[----:B------:R-:W-:Y:S02]  /*0c00*/  PRMT R9, R7, 0x7632, R9 ;  /* 0x0000763207097816 */ /* 0x000fe40000000009 */
[----:B------:R-:W-:Y:S02]  /*0c10*/  PRMT R10, R20, 0x7632, R10 ;  /* 0x00007632140a7816 */ /* 0x000fe4000000000a */
[----:B------:R-:W-:Y:S02]  /*0c20*/  LOP3.LUT R14, R19, R14, RZ, 0x3c, !PT ;  /* 0x0000000e130e7212 */ /* 0x000fe400078e3cff */
[----:B------:R-:W-:-:S02]  /*0c30*/  LOP3.LUT R15, R18, R15, RZ, 0x3c, !PT ;  /* 0x0000000f120f7212 */ /* 0x000fc400078e3cff */
[----:B------:R-:W-:Y:S02]  /*0c40*/  LOP3.LUT R3, R6, R3, RZ, 0x3c, !PT ;  /* 0x0000000306037212 */ /* 0x000fe400078e3cff */
[----:B------:R-:W-:Y:S02]  /*0c50*/  LOP3.LUT R0, R11, R0, RZ, 0x3c, !PT ;  /* 0x000000000b007212 */ /* 0x000fe400078e3cff */
[----:B------:R-:W-:Y:S02]  /*0c60*/  LOP3.LUT R7, R20, R7, RZ, 0x3c, !PT ;  /* 0x0000000714077212 */ /* 0x000fe400078e3cff */
[----:B------:R-:W-:Y:S02]  /*0c70*/  LOP3.LUT R10, R10, R9, RZ, 0x3c, !PT ;  /* 0x000000090a0a7212 */ /* 0x000fe400078e3cff */
[----:B------:R-:W-:Y:S02]  /*0c80*/  PRMT R17, R8, 0x5410, R17 ;  /* 0x0000541008117816 */ /* 0x000fe40000000011 */
[----:B------:R-:W-:-:S02]  /*0c90*/  PRMT R15, R14, 0x5410, R15 ;  /* 0x000054100e0f7816 */ /* 0x000fc4000000000f */
[----:B------:R-:W-:Y:S02]  /*0ca0*/  PRMT R3, R3, 0x5410, R0 ;  /* 0x0000541003037816 */ /* 0x000fe40000000000 */
[----:B------:R-:W-:Y:S01]  /*0cb0*/  PRMT R7, R7, 0x5410, R10 ;  /* 0x0000541007077816 */ /* 0x000fe2000000000a */
[----:B------:R-:W-:Y:S04]  /*0cc0*/  STG.E desc[UR4][R4.64], R17 ;  /* 0x0000001104007986 */ /* 0x000fe8000c101904 */
[----:B------:R-:W-:Y:S04]  /*0cd0*/  STG.E desc[UR4][R4.64+0x200], R15 ;  /* 0x0002000f04007986 */ /* 0x000fe8000c101904 */
[----:B------:R-:W-:Y:S04]  /*0ce0*/  STG.E desc[UR4][R4.64+0x400], R3 ;  /* 0x0004000304007986 */ /* 0x000fe8000c101904 */
[----:B------:R-:W-:Y:S01]  /*0cf0*/  STG.E desc[UR4][R4.64+0x600], R7 ;  /* 0x0006000704007986 */ /* 0x000fe2000c101904 */
[----:B------:R-:W-:Y:S05]  /*0d00*/  EXIT ;  /* 0x000000000000794d */ /* 0x000fea0003800000 */
.L_x_2737:
        /* <DEDUP_REMOVED lines=15> */
.L_x_26142:


//--------------------- .text._ZN2at6native29vectorized_elementwise_kernelILi4ENS0_13BinaryFunctorIsssNS0_17BitwiseXorFunctorIsEEEESt5arrayIPcLm3EEEEviT0_T1_ --------------------------
	.section	.text._ZN2at6native29vectorized_elementwise_kernelILi4ENS0_13BinaryFunctorIsssNS0_17BitwiseXorFunctorIsEEEESt5arrayIPcLm3EEEEviT0_T1_,"ax",@progbits
	.align	128
        .global         _ZN2at6native29vectorized_elementwise_kernelILi4ENS0_13BinaryFunctorIsssNS0_17BitwiseXorFunctorIsEEEESt5arrayIPcLm3EEEEviT0_T1_
        .type           _ZN2at6native29vectorized_elementwise_kernelILi4ENS0_13BinaryFunctorIsssNS0_17BitwiseXorFunctorIsEEEESt5arrayIPcLm3EEEEviT0_T1_,@function
        .size           _ZN2at6native29vectorized_elementwise_kernelILi4ENS0_13BinaryFunctorIsssNS0_17BitwiseXorFunctorIsEEEESt5arrayIPcLm3EEEEviT0_T1_,(.L_x_26143 - _ZN2at6native29vectorized_elementwise_kernelILi4ENS0_13BinaryFunctorIsssNS0_17BitwiseXorFunctorIsEEEESt5arrayIPcLm3EEEEviT0_T1_)
        .other          _ZN2at6native29vectorized_elementwise_kernelILi4ENS0_13BinaryFunctorIsssNS0_17BitwiseXorFunctorIsEEEESt5arrayIPcLm3EEEEviT0_T1_,@"STO_CUDA_ENTRY STV_DEFAULT"
_ZN2at6native29vectorized_elementwise_kernelILi4ENS0_13BinaryFunctorIsssNS0_17BitwiseXorFunctorIsEEEESt5arrayIPcLm3EEEEviT0_T1_:
.text._ZN2at6native29vectorized_elementwise_kernelILi4ENS0_13BinaryFunctorIsssNS0_17BitwiseXorFunctorIsEEEESt5arrayIPcLm3EEEEviT0_T1_:
        /* <DEDUP_REMOVED lines=121> */
.L_x_2741:
[----:B------:R-:W-:-:S13]  /*0790*/  ISETP.GE.U32.AND P0, PT, R3, R2, PT ;  /* 0x000000020300720c */ /* 0x000fda0003f06070 */
[----:B------:R-:W-:Y:S05]  /*07a0*/  @P0 BRA `(.L_x_2743) ;  /* 0x0000000000300947 */ /* 0x000fea0003800000 */
[----:B0-----:R-:W0:Y:S01]  /*07b0*/  LDC.64 R10, c[0x0][0x388] ;  /* 0x0000e200ff0a7b82 */ /* 0x001e220000000a00 */
[----:B------:R-:W-:Y:S02]  /*07c0*/  IMAD.IADD R7, R0, 0x1, R3 ;  /* 0x0000000100077824 */ /* 0x000fe400078e0203 */
[----:B------:R-:W-:Y:S02]  /*07d0*/  VIADD R3, R3, 0x80 ;  /* 0x0000008003037836 */ /* 0x000fe40000000000 */
[----:B0-----:R-:W-:-:S05]  /*07e0*/  IMAD.WIDE.U32 R10, R7, 0x2, R10 ;  /* 0x00000002070a7825 */ /* 0x001fca00078e000a */
[----:B------:R1:W-:Y:S02]  /*07f0*/  STG.E.U16 desc[UR4][R10.64], R5 ;  /* 0x000000050a007986 */ /* 0x0003e4000c101504 */
.L_x_2742:
[----:B------:R-:W-:-:S13]  /*0800*/  ISETP.GE.U32.AND P0, PT, R3, R2, PT ;  /* 0x000000020300720c */ /* 0x000fda0003f06070 */
[----:B------:R-:W-:Y:S05]  /*0810*/  @P0 BRA `(.L_x_2744) ;  /* 0x0000000000300947 */ /* 0x000fea0003800000 */
[----:B01----:R-:W0:Y:S01]  /*0820*/  LDC.64 R10, c[0x0][0x388] ;  /* 0x0000e200ff0a7b82 */ /* 0x003e220000000a00 */
[----:B------:R-:W-:Y:S02]  /*0830*/  IMAD.IADD R5, R0, 0x1, R3 ;  /* 0x0000000100057824 */ /* 0x000fe400078e0203 */
[----:B------:R-:W-:Y:S02]  /*0840*/  VIADD R3, R3, 0x80 ;  /* 0x0000008003037836 */ /* 0x000fe40000000000 */
[----:B0-----:R-:W-:-:S05]  /*0850*/  IMAD.WIDE.U32 R10, R5, 0x2, R10 ;  /* 0x00000002050a7825 */ /* 0x001fca00078e000a */
[----:B------:R1:W-:Y:S02]  /*0860*/  STG.E.U16 desc[UR4][R10.64], R6 ;  /* 0x000000060a007986 */ /* 0x0003e4000c101504 */
.L_x_2743:
[----:B------:R-:W-:-:S13]  /*0870*/  ISETP.GE.U32.AND P0, PT, R3, R2, PT ;  /* 0x000000020300720c */ /* 0x000fda0003f06070 */
[----:B------:R-:W-:Y:S05]  /*0880*/  @P0 BRA `(.L_x_2745) ;  /* 0x0000000000340947 */ /* 0x000fea0003800000 */
[----:B-1----:R-:W1:Y:S01]  /*0890*/  LDC.64 R6, c[0x0][0x388] ;  /* 0x0000e200ff067b82 */ /* 0x002e620000000a00 */
[----:B------:R-:W-:Y:S02]  /*08a0*/  IMAD.IADD R5, R0, 0x1, R3 ;  /* 0x0000000100057824 */ /* 0x000fe400078e0203 */
[----:B------:R-:W-:Y:S02]  /*08b0*/  VIADD R3, R3, 0x80 ;  /* 0x0000008003037836 */ /* 0x000fe40000000000 */
[----:B-1----:R-:W-:-:S05]  /*08c0*/  IMAD.WIDE.U32 R6, R5, 0x2, R6 ;  /* 0x0000000205067825 */ /* 0x002fca00078e0006 */
[----:B------:R2:W-:Y:S02]  /*08d0*/  STG.E.U16 desc[UR4][R6.64], R8 ;  /* 0x0000000806007986 */ /* 0x0005e4000c101504 */
.L_x_2744:
        /* <DEDUP_REMOVED lines=8> */
.L_x_2745:
[----:B------:R-:W-:Y:S05]  /*0960*/  BSYNC.RELIABLE B1 ;  /* 0x0000000000017941 */ /* 0x000fea0003800100 */
.L_x_2740:
[----:B------:R-:W-:-:S13]  /*0970*/  ISETP.GE.U32.AND P0, PT, R3, R2, PT ;  /* 0x000000020300720c */ /* 0x000fda0003f06070 */
[----:B-12---:R-:W1:Y:S01]  /*0980*/  @!P0 LDC.64 R6, c[0x0][0x388] ;  /* 0x0000e200ff068b82 */ /* 0x006e620000000a00 */
[----:B------:R-:W-:Y:S02]  /*0990*/  @!P0 IMAD.IADD R5, R0, 0x1, R3 ;  /* 0x0000000100058824 */ /* 0x000fe400078e0203 */
[----:B------:R-:W-:Y:S02]  /*09a0*/  @!P0 VIADD R3, R3, 0x80 ;  /* 0x0000008003038836 */ /* 0x000fe40000000000 */
[----:B-1----:R-:W-:-:S05]  /*09b0*/  @!P0 IMAD.WIDE.U32 R6, R5, 0x2, R6 ;  /* 0x0000000205068825 */ /* 0x002fca00078e0006 */
[----:B------:R3:W-:Y:S02]  /*09c0*/  @!P0 STG.E.U16 desc[UR4][R6.64], R24 ;  /* 0x0000001806008986 */ /* 0x0007e4000c101504 */
.L_x_2746:
[----:B------:R-:W-:Y:S05]  /*09d0*/  BSYNC.RECONVERGENT B0 ;  /* 0x0000000000007941 */ /* 0x000fea0003800200 */
.L_x_2739:
        /* <DEDUP_REMOVED lines=8> */
.L_x_2738:
[----:B------:R-:W0:Y:S01]  /*0a60*/  S2R R2, SR_TID.X ;  /* 0x0000000000027919 */ /* 0x000e220000002100 */
[----:B------:R-:W1:Y:S08]  /*0a70*/  LDC.64 R4, c[0x0][0x390] ;  /* 0x0000e400ff047b82 */ /* 0x000e700000000a00 */
[----:B------:R-:W2:Y:S08]  /*0a80*/  LDC.64 R6, c[0x0][0x398] ;  /* 0x0000e600ff067b82 */ /* 0x000eb00000000a00 */
[----:B------:R-:W3:Y:S01]  /*0a90*/  LDC.64 R8, c[0x0][0x388] ;  /* 0x0000e200ff087b82 */ /* 0x000ee20000000a00 */
[----:B-1----:R-:W-:-:S04]  /*0aa0*/  IMAD.WIDE.U32 R4, R0, 0x2, R4 ;  /* 0x0000000200047825 */ /* 0x002fc800078e0004 */
[----:B0-----:R-:W-:-:S04]  /*0ab0*/  IMAD.WIDE.U32 R10, R2, 0x8, R4 ;  /* 0x00000008020a7825 */ /* 0x001fc800078e0004 */
[----:B--2---:R-:W-:Y:S01]  /*0ac0*/  IMAD.WIDE.U32 R6, R0, 0x2, R6 ;  /* 0x0000000200067825 */ /* 0x004fe200078e0006 */
[----:B------:R-:W2:Y:S04]  /*0ad0*/  LDG.E.64 R18, desc[UR4][R10.64] ;  /* 0x000000040a127981 */ /* 0x000ea8000c1e1b00 */
[----:B------:R-:W4:Y:S01]  /*0ae0*/  LDG.E.64 R4, desc[UR4][R10.64+0x400] ;  /* 0x000400040a047981 */ /* 0x000f22000c1e1b00 */
[----:B------:R-:W-:-:S05]  /*0af0*/  IMAD.WIDE.U32 R12, R2, 0x8, R6 ;  /* 0x00000008020c7825 */ /* 0x000fca00078e0006 */
[----:B------:R-:W5:Y:S04]  /*0b00*/  LDG.E.64 R20, desc[UR4][R12.64] ;  /* 0x000000040c147981 */ /* 0x000f68000c1e1b00 */
[----:B------:R-:W5:Y:S01]  /*0b10*/  LDG.E.64 R6, desc[UR4][R12.64+0x400] ;  /* 0x000400040c067981 */ /* 0x000f62000c1e1b00 */
[----:B---3--:R-:W-:-:S04]  /*0b20*/  IMAD.WIDE.U32 R8, R0, 0x2, R8 ;  /* 0x0000000200087825 */ /* 0x008fc800078e0008 */
[----:B------:R-:W-:Y:S01]  /*0b30*/  IMAD.WIDE.U32 R8, R2, 0x8, R8 ;  /* 0x0000000802087825 */ /* 0x000fe200078e0008 */
[----:B--2---:R-:W-:Y:S02]  /*0b40*/  PRMT R14, R18, 0x7632, R14 ;  /* 0x00007632120e7816 */ /* 0x004fe4000000000e */
[----:B------:R-:W-:Y:S02]  /*0b50*/  PRMT R15, R19, 0x7632, R15 ;  /* 0x00007632130f7816 */ /* 0x000fe4000000000f */
[----:B----4-:R-:W-:Y:S02]  /*0b60*/  PRMT R0, R4, 0x7632, R0 ;  /* 0x0000763204007816 */ /* 0x010fe40000000000 */
[----:B------:R-:W-:Y:S02]  /*0b70*/  PRMT R10, R5, 0x7632, R10 ;  /* 0x00007632050a7816 */ /* 0x000fe4000000000a */
[----:B-----5:R-:W-:Y:S02]  /*0b80*/  PRMT R17, R20, 0x7632, R17 ;  /* 0x0000763214117816 */ /* 0x020fe40000000011 */
[----:B------:R-:W-:-:S02]  /*0b90*/  PRMT R16, R21, 0x7632, R16 ;  /* 0x0000763215107816 */ /* 0x000fc40000000010 */
[----:B------:R-:W-:Y:S02]  /*0ba0*/  PRMT R11, R6, 0x7632, R11 ;  /* 0x00007632060b7816 */ /* 0x000fe4000000000b */
[----:B------:R-:W-:Y:S02]  /*0bb0*/  PRMT R13, R7, 0x7632, R13 ;  /* 0x00007632070d7816 */ /* 0x000fe4000000000d */
[----:B------:R-:W-:Y:S02]  /*0bc0*/  LOP3.LUT R3, R20, R18, RZ, 0x3c, !PT ;  /* 0x0000001214037212 */ /* 0x000fe400078e3cff */
[----:B------:R-:W-:Y:S02]  /*0bd0*/  LOP3.LUT R18, R21, R19, RZ, 0x3c, !PT ;  /* 0x0000001315127212 */ /* 0x000fe400078e3cff */
        /* <DEDUP_REMOVED lines=10> */
[----:B------:R-:W-:Y:S04]  /*0c80*/  STG.E.64 desc[UR4][R8.64], R14 ;  /* 0x0000000e08007986 */ /* 0x000fe8000c101b04 */
[----:B------:R-:W-:Y:S01]  /*0c90*/  STG.E.64 desc[UR4][R8.64+0x400], R4 ;  /* 0x0004000408007986 */ /* 0x000fe2000c101b04 */
[----:B------:R-:W-:Y:S05]  /*0ca0*/  EXIT ;  /* 0x000000000000794d */ /* 0x000fea0003800000 */
.L_x_2747:
        /* <DEDUP_REMOVED lines=13> */
.L_x_26143:


//--------------------- .text._ZN2at6native29vectorized_elementwise_kernelILi8ENS0_13BinaryFunctorIsssNS0_17BitwiseXorFunctorIsEEEESt5arrayIPcLm3EEEEviT0_T1_ --------------------------
	.section	.text._ZN2at6native29vectorized_elementwise_kernelILi8ENS0_13BinaryFunctorIsssNS0_17BitwiseXorFunctorIsEEEESt5arrayIPcLm3EEEEviT0_T1_,"ax",@progbits
	.align	128
        .global         _ZN2at6native29vectorized_elementwise_kernelILi8ENS0_13BinaryFunctorIsssNS0_17BitwiseXorFunctorIsEEEESt5arrayIPcLm3EEEEviT0_T1_
        .type           _ZN2at6native29vectorized_elementwise_kernelILi8ENS0_13BinaryFunctorIsssNS0_17BitwiseXorFunctorIsEEEESt5arrayIPcLm3EEEEviT0_T1_,@function
        .size           _ZN2at6native29vectorized_elementwise_kernelILi8ENS0_13BinaryFunctorIsssNS0_17BitwiseXorFunctorIsEEEESt5arrayIPcLm3EEEEviT0_T1_,(.L_x_26144 - _ZN2at6native29vectorized_elementwise_kernelILi8ENS0_13BinaryFunctorIsssNS0_17BitwiseXorFunctorIsEEEESt5arrayIPcLm3EEEEviT0_T1_)
        .other          _ZN2at6native29vectorized_elementwise_kernelILi8ENS0_13BinaryFunctorIsssNS0_17BitwiseXorFunctorIsEEEESt5arrayIPcLm3EEEEviT0_T1_,@"STO_CUDA_ENTRY STV_DEFAULT"
_ZN2at6native29vectorized_elementwise_kernelILi8ENS0_13BinaryFunctorIsssNS0_17BitwiseXorFunctorIsEEEESt5arrayIPcLm3EEEEviT0_T1_:
.text._ZN2at6native29vectorized_elementwise_kernelILi8ENS0_13BinaryFunctorIsssNS0_17BitwiseXorFunctorIsEEEESt5arrayIPcLm3EEEEviT0_T1_:
        /* <DEDUP_REMOVED lines=121> */
.L_x_2751:
[----:B------:R-:W-:-:S13]  /*0790*/  ISETP.GE.U32.AND P0, PT, R3, R2, PT ;  /* 0x000000020300720c */ /* 0x000fda0003f06070 */
[----:B------:R-:W-:Y:S05]  /*07a0*/  @P0 BRA `(.L_x_2753) ;  /* 0x0000000000300947 */ /* 0x000fea0003800000 */
[----:B0-----:R-:W0:Y:S01]  /*07b0*/  LDC.64 R10, c[0x0][0x388] ;  /* 0x0000e200ff0a7b82 */ /* 0x001e220000000a00 */
[----:B------:R-:W-:Y:S02]  /*07c0*/  IMAD.IADD R7, R0, 0x1, R3 ;  /* 0x0000000100077824 */ /* 0x000fe400078e0203 */
[----:B------:R-:W-:Y:S02]  /*07d0*/  VIADD R3, R3, 0x80 ;  /* 0x0000008003037836 */ /* 0x000fe40000000000 */
[----:B0-----:R-:W-:-:S05]  /*07e0*/  IMAD.WIDE.U32 R10, R7, 0x2, R10 ;  /* 0x00000002070a7825 */ /* 0x001fca00078e000a */
[----:B------:R1:W-:Y:S02]  /*07f0*/  STG.E.U16 desc[UR4][R10.64], R5 ;  /* 0x000000050a007986 */ /* 0x0003e4000c101504 */
.L_x_2752:
[----:B------:R-:W-:-:S13]  /*0800*/  ISETP.GE.U32.AND P0, PT, R3, R2, PT ;  /* 0x000000020300720c */ /* 0x000fda0003f06070 */
[----:B------:R-:W-:Y:S05]  /*0810*/  @P0 BRA `(.L_x_2754) ;  /* 0x0000000000300947 */ /* 0x000fea0003800000 */
[----:B01----:R-:W0:Y:S01]  /*0820*/  LDC.64 R10, c[0x0][0x388] ;  /* 0x0000e200ff0a7b82 */ /* 0x003e220000000a00 */
[----:B------:R-:W-:Y:S02]  /*0830*/  IMAD.IADD R5, R0, 0x1, R3 ;  /* 0x0000000100057824 */ /* 0x000fe400078e0203 */
[----:B------:R-:W-:Y:S02]  /*0840*/  VIADD R3, R3, 0x80 ;  /* 0x0000008003037836 */ /* 0x000fe40000000000 */
[----:B0-----:R-:W-:-:S05]  /*0850*/  IMAD.WIDE.U32 R10, R5, 0x2, R10 ;  /* 0x00000002050a7825 */ /* 0x001fca00078e000a */
[----:B------:R1:W-:Y:S02]  /*0860*/  STG.E.U16 desc[UR4][R10.64], R6 ;  /* 0x000000060a007986 */ /* 0x0003e4000c101504 */
.L_x_2753:
[----:B------:R-:W-:-:S13]  /*0870*/  ISETP.GE.U32.AND P0, PT, R3, R2, PT ;  /* 0x000000020300720c */ /* 0x000fda0003f06070 */
[----:B------:R-:W-:Y:S05]  /*0880*/  @P0 BRA `(.L_x_2755) ;  /* 0x0000000000340947 */ /* 0x000fea0003800000 */
[----:B-1----:R-:W1:Y:S01]  /*0890*/  LDC.64 R6, c[0x0][0x388] ;  /* 0x0000e200ff067b82 */ /* 0x002e620000000a00 */
[----:B------:R-:W-:Y:S02]  /*08a0*/  IMAD.IADD R5, R0, 0x1, R3 ;  /* 0x0000000100057824 */ /* 0x000fe400078e0203 */
[----:B------:R-:W-:Y:S02]  /*08b0*/  VIADD R3, R3, 0x80 ;  /* 0x0000008003037836 */ /* 0x000fe40000000000 */
[----:B-1----:R-:W-:-:S05]  /*08c0*/  IMAD.WIDE.U32 R6, R5, 0x2, R6 ;  /* 0x0000000205067825 */ /* 0x002fca00078e0006 */
[----:B------:R2:W-:Y:S02]  /*08d0*/  STG.E.U16 desc[UR4][R6.64], R8 ;  /* 0x0000000806007986 */ /* 0x0005e4000c101504 */
.L_x_2754:
        /* <DEDUP_REMOVED lines=8> */
.L_x_2755:
[----:B------:R-:W-:Y:S05]  /*0960*/  BSYNC.RELIABLE B1 ;  /* 0x0000000000017941 */ /* 0x000fea0003800100 */
.L_x_2750:
[----:B------:R-:W-:-:S13]  /*0970*/  ISETP.GE.U32.AND P0, PT, R3, R2, PT ;  /* 0x000000020300720c */ /* 0x000fda0003f06070 */
[----:B-12---:R-:W1:Y:S01]  /*0980*/  @!P0 LDC.64 R6, c[0x0][0x388] ;  /* 0x0000e200ff068b82 */ /* 0x006e620000000a00 */
[----:B------:R-:W-:Y:S02]  /*0990*/  @!P0 IMAD.IADD R5, R0, 0x1, R3 ;  /* 0x0000000100058824 */ /* 0x000fe400078e0203 */
[----:B------:R-:W-:Y:S02]  /*09a0*/  @!P0 VIADD R3, R3, 0x80 ;  /* 0x0000008003038836 */ /* 0x000fe40000000000 */
[----:B-1----:R-:W-:-:S05]  /*09b0*/  @!P0 IMAD.WIDE.U32 R6, R5, 0x2, R6 ;  /* 0x0000000205068825 */ /* 0x002fca00078e0006 */
[----:B------:R3:W-:Y:S02]  /*09c0*/  @!P0 STG.E.U16 desc[UR4][R6.64], R24 ;  /* 0x0000001806008986 */ /* 0x0007e4000c101504 */
.L_x_2756:
[----:B------:R-:W-:Y:S05]  /*09d0*/  BSYNC.RECONVERGENT B0 ;  /* 0x0000000000007941 */ /* 0x000fea0003800200 */
.L_x_2749:
        /* <DEDUP_REMOVED lines=8> */
.L_x_2748:
[----:B------:R-:W0:Y:S01]  /*0a60*/  S2R R2, SR_TID.X ;  /* 0x0000000000027919 */ /* 0x000e220000002100 */
[----:B------:R-:W1:Y:S08]  /*0a70*/  LDC.64 R4, c[0x0][0x390] ;  /* 0x0000e400ff047b82 */ /* 0x000e700000000a00 */
[----:B------:R-:W2:Y:S08]  /*0a80*/  LDC.64 R6, c[0x0][0x398] ;  /* 0x0000e600ff067b82 */ /* 0x000eb00000000a00 */
[----:B------:R-:W3:Y:S01]  /*0a90*/  LDC.64 R12, c[0x0][0x388] ;  /* 0x0000e200ff0c7b82 */ /* 0x000ee20000000a00 */
[----:B-1----:R-:W-:-:S04]  /*0aa0*/  IMAD.WIDE.U32 R4, R0, 0x2, R4 ;  /* 0x0000000200047825 */ /* 0x002fc800078e0004 */
[----:B0-----:R-:W-:-:S04]  /*0ab0*/  IMAD.WIDE.U32 R14, R2, 0x10, R4 ;  /* 0x00000010020e7825 */ /* 0x001fc800078e0004 */
[----:B--2---:R-:W-:Y:S01]  /*0ac0*/  IMAD.WIDE.U32 R6, R0, 0x2, R6 ;  /* 0x0000000200067825 */ /* 0x004fe200078e0006 */
[----:B------:R-:W2:Y:S03]  /*0ad0*/  LDG.E.128 R8, desc[UR4][R14.64] ;  /* 0x000000040e087981 */ /* 0x000ea6000c1e1d00 */
[----:B------:R-:W-:-:S06]  /*0ae0*/  IMAD.WIDE.U32 R6, R2, 0x10, R6 ;  /* 0x0000001002067825 */ /* 0x000fcc00078e0006 */
[----:B------:R-:W4:Y:S01]  /*0af0*/  LDG.E.128 R4, desc[UR4][R6.64] ;  /* 0x0000000406047981 */ /* 0x000f22000c1e1d00 */
[----:B---3--:R-:W-:-:S04]  /*0b00*/  IMAD.WIDE.U32 R12, R0, 0x2, R12 ;  /* 0x00000002000c7825 */ /* 0x008fc800078e000c */
[----:B------:R-:W-:Y:S01]  /*0b10*/  IMAD.WIDE.U32 R12, R2, 0x10, R12 ;  /* 0x00000010020c7825 */ /* 0x000fe200078e000c */
[----:B--2---:R-:W-:Y:S02]  /*0b20*/  PRMT R17, R9, 0x7632, R17 ;  /* 0x0000763209117816 */ /* 0x004fe40000000011 */
[----:B------:R-:W-:Y:S02]  /*0b30*/  PRMT R3, R11, 0x7632, R3 ;  /* 0x000076320b037816 */ /* 0x000fe40000000003 */
[----:B------:R-:W-:Y:S02]  /*0b40*/  PRMT R16, R10, 0x7632, R16 ;  /* 0x000076320a107816 */ /* 0x000fe40000000010 */
[----:B----4-:R-:W-:Y:S02]  /*0b50*/  LOP3.LUT R9, R5, R9, RZ, 0x3c, !PT ;  /* 0x0000000905097212 */ /* 0x010fe400078e3cff */
[----:B------:R-:W-:Y:S02]  /*0b60*/  PRMT R5, R8, 0x7632, R5 ;  /* 0x0000763208057816 */ /* 0x000fe40000000005 */
[----:B------:R-:W-:-:S02]  /*0b70*/  LOP3.LUT R8, R4, R8, RZ, 0x3c, !PT ;  /* 0x0000000804087212 */ /* 0x000fc400078e3cff */
[----:B------:R-:W-:Y:S02]  /*0b80*/  PRMT R4, R5, 0x7632, R4 ;  /* 0x0000763205047816 */ /* 0x000fe40000000004 */
[C---:B------:R-:W-:Y:S02]  /*0b90*/  LOP3.LUT R11, R7.reuse, R11, RZ, 0x3c, !PT ;  /* 0x0000000b070b7212 */ /* 0x040fe400078e3cff */
[----:B------:R-:W-:Y:S02]  /*0ba0*/  PRMT R0, R7, 0x7632, R0 ;  /* 0x0000763207007816 */ /* 0x000fe40000000000 */
[C---:B------:R-:W-:Y:S02]  /*0bb0*/  LOP3.LUT R10, R6.reuse, R10, RZ, 0x3c, !PT ;  /* 0x0000000a060a7212 */ /* 0x040fe400078e3cff */
[----:B------:R-:W-:Y:S02]  /*0bc0*/  PRMT R7, R6, 0x7632, R7 ;  /* 0x0000763206077816 */ /* 0x000fe40000000007 */
[----:B------:R-:W-:-:S02]  /*0bd0*/  PRMT R6, R4, 0x7632, R6 ;  /* 0x0000763204067816 */ /* 0x000fc40000000006 */
[----:B------:R-:W-:Y:S02]  /*0be0*/  LOP3.LUT R0, R0, R3, RZ, 0x3c, !PT ;  /* 0x0000000300007212 */ /* 0x000fe400078e3cff */
[----:B------:R-:W-:Y:S02]  /*0bf0*/  LOP3.LUT R4, R4, R17, RZ, 0x3c, !PT ;  /* 0x0000001104047212 */ /* 0x000fe400078e3cff */
[----:B------:R-:W-:Y:S02]  /*0c00*/  LOP3.LUT R15, R7, R16, RZ, 0x3c, !PT ;  /* 0x00000010070f7212 */ /* 0x000fe400078e3cff */
[----:B------:R-:W-:Y:S02]  /*0c10*/  LOP3.LUT R3, R6, R5, RZ, 0x3c, !PT ;  /* 0x0000000506037212 */ /* 0x000fe400078e3cff */
[----:B------:R-:W-:Y:S02]  /*0c20*/  PRMT R5, R9, 0x5410, R4 ;  /* 0x0000541009057816 */ /* 0x000fe40000000004 */
[----:B------:R-:W-:-:S02]  /*0c30*/  PRMT R7, R11, 0x5410, R0 ;  /* 0x000054100b077816 */ /* 0x000fc40000000000 */
[----:B------:R-:W-:Y:S02]  /*0c40*/  PRMT R6, R10, 0x5410, R15 ;  /* 0x000054100a067816 */ /* 0x000fe4000000000f */
[----:B------:R-:W-:-:S05]  /*0c50*/  PRMT R4, R8, 0x5410, R3 ;  /* 0x0000541008047816 */ /* 0x000fca0000000003 */
[----:B------:R-:W-:Y:S01]  /*0c60*/  STG.E.128 desc[UR4][R12.64], R4 ;  /* 0x000000040c007986 */ /* 0x000fe2000c101d04 */
[----:B------:R-:W-:Y:S05]  /*0c70*/  EXIT ;  /* 0x000000000000794d */ /* 0x000fea0003800000 */
.L_x_2757:
        /* <DEDUP_REMOVED lines=16> */
.L_x_26144:


//--------------------- .text._ZN2at6native18elementwise_kernelILi128ELi4EZNS0_15gpu_kernel_implINS0_13AUnaryFunctorIlllNS0_17BitwiseXorFunctorIlEEEEEEvRNS_18TensorIteratorBaseERKT_EUliE_EEviT1_ --------------------------
	.section	.text._ZN2at6native18elementwise_kernelILi128ELi4EZNS0_15gpu_kernel_implINS0_13AUnaryFunctorIlllNS0_17BitwiseXorFunctorIlEEEEEEvRNS_18TensorIteratorBaseERKT_EUliE_EEviT1_,"ax",@progbits
	.align	128
        .global         _ZN2at6native18elementwise_kernelILi128ELi4EZNS0_15gpu_kernel_implINS0_13AUnaryFunctorIlllNS0_17BitwiseXorFunctorIlEEEEEEvRNS_18TensorIteratorBaseERKT_EUliE_EEviT1_
        .type           _ZN2at6native18elementwise_kernelILi128ELi4EZNS0_15gpu_kernel_implINS0_13AUnaryFunctorIlllNS0_17BitwiseXorFunctorIlEEEEEEvRNS_18TensorIteratorBaseERKT_EUliE_EEviT1_,@function
        .size           _ZN2at6native18elementwise_kernelILi128ELi4EZNS0_15gpu_kernel_implINS0_13AUnaryFunctorIlllNS0_17BitwiseXorFunctorIlEEEEEEvRNS_18TensorIteratorBaseERKT_EUliE_EEviT1_,(.L_x_26145 - _ZN2at6native18elementwise_kernelILi128ELi4EZNS0_15gpu_kernel_implINS0_13AUnaryFunctorIlllNS0_17BitwiseXorFunctorIlEEEEEEvRNS_18TensorIteratorBaseERKT_EUliE_EEviT1_)
        .other          _ZN2at6native18elementwise_kernelILi128ELi4EZNS0_15gpu_kernel_implINS0_13AUnaryFunctorIlllNS0_17BitwiseXorFunctorIlEEEEEEvRNS_18TensorIteratorBaseERKT_EUliE_EEviT1_,@"STO_CUDA_ENTRY STV_DEFAULT"
_ZN2at6native18elementwise_kernelILi128ELi4EZNS0_15gpu_kernel_implINS0_13AUnaryFunctorIlllNS0_17BitwiseXorFunctorIlEEEEEEvRNS_18TensorIteratorBaseERKT_EUliE_EEviT1_:
.text._ZN2at6native18elementwise_kernelILi128ELi4EZNS0_15gpu_kernel_implINS0_13AUnaryFunctorIlllNS0_17BitwiseXorFunctorIlEEEEEEvRNS_18TensorIteratorBaseERKT_EUliE_EEviT1_:
        /* <DEDUP_REMOVED lines=9> */
[----:B---3--:R-:W-:-:S02]  /*0090*/  UIADD3 UR40, UPT, UPT, UR39, -0x1, URZ ;  /* 0xffffffff27287890 */ /* 0x008fc4000fffe0ff */
[----:B--2---:R-:W-:Y:S02]  /*00a0*/  USHF.L.U32 UR4, UR4, 0x9, URZ ;  /* 0x0000000904047899 */ /* 0x004fe400080006ff */
[----:B------:R-:W-:-:S04]  /*00b0*/  UISETP.LT.U32.AND UP0, UPT, UR40, 0x18, UPT ;  /* 0x000000182800788c */ /* 0x000fc8000bf01070 */
[----:B------:R-:W-:Y:S01]  /*00c0*/  USEL UR38, UR40, 0x18, UP0 ;  /* 0x0000001828267887 */ /* 0x000fe20008000000 */
[----:B-1----:R-:W-:-:S03]  /*00d0*/  LOP3.LUT R17, R17, UR4, RZ, 0xfc, !PT ;  /* 0x0000000411117c12 */ /* 0x002fc6000f8efcff */
[----:B------:R-:W-:Y:S01]  /*00e0*/  UIADD3 UR38, UPT, UPT, UR38, 0x1, URZ ;  /* 0x0000000126267890 */ /* 0x000fe2000fffe0ff */
[----:B----4-:R-:W-:-:S13]  /*00f0*/  ISETP.GE.AND P0, PT, R17, UR5, PT ;  /* 0x0000000511007c0c */ /* 0x010fda000bf06270 */
[----:B0-----:R-:W-:Y:S05]  /*0100*/  @P0 BRA `(.L_x_2759) ;  /* 0x0000002c00dc0947 */ /* 0x001fea0003800000 */
        /* <DEDUP_REMOVED lines=302> */
.L_x_2760:
        /* <DEDUP_REMOVED lines=14> */
[----:B------:R-:W2:Y:S02]  /*14d0*/  LDG.E.S8 R4, desc[UR36][R2.64] ;  /* 0x0000002402047981 */ /* 0x000ea4000c1e1300 */
[----:B--2---:R-:W-:Y:S01]  /*14e0*/  SHF.R.S32.HI R5, RZ, 0x1f, R4 ;  /* 0x0000001fff057819 */ /* 0x004fe20000011404 */
[----:B------:R-:W-:Y:S06]  /*14f0*/  BRA `(.L_x_2766) ;  /* 0x0000000c004c7947 */ /* 0x000fec0003800000 */
.L_x_2764:
[----:B------:R0:W5:Y:S01]  /*1500*/  LDG.E.U8 R4, desc[UR36][R2.64] ;  /* 0x0000002402047981 */ /* 0x000162000c1e1100 */
[----:B------:R-:W-:Y:S01]  /*1510*/  MOV R5, RZ ;  /* 0x000000ff00057202 */ /* 0x000fe20000000f00 */
[----:B------:R-:W-:Y:S06]  /*1520*/  BRA `(.L_x_2766) ;  /* 0x0000000c00407947 */ /* 0x000fec0003800000 */
.L_x_2763:
[----:B------:R-:W-:-:S09]  /*1530*/  UISETP.NE.AND UP0, UPT, UR4, 0x2, UPT ;  /* 0x000000020400788c */ /* 0x000fd2000bf05270 */
[----:B------:R-:W-:Y:S05]  /*1540*/  BRA.U !UP0, `(.L_x_2767) ;  /* 0x0000000108247547 */ /* 0x000fea000b800000 */
[----:B------:R-:W-:-:S09]  /*1550*/  UISETP.NE.AND UP0, UPT, UR4, 0x3, UPT ;  /* 0x000000030400788c */ /* 0x000fd2000bf05270 */
[----:B------:R-:W-:Y:S05]  /*1560*/  BRA.U !UP0, `(.L_x_2768) ;  /* 0x0000000108107547 */ /* 0x000fea000b800000 */
[----:B------:R-:W-:-:S09]  /*1570*/  UISETP.NE.AND UP0, UPT, UR4, 0x4, UPT ;  /* 0x000000040400788c */ /* 0x000fd2000bf05270 */
[----:B------:R-:W-:Y:S05]  /*1580*/  BRA.U UP0, `(.L_x_2765) ;  /* 0x0000000900a47547 */ /* 0x000fea000b800000 */
[----:B------:R0:W5:Y:S01]  /*1590*/  LDG.E.64 R4, desc[UR36][R2.64] ;  /* 0x0000002402047981 */ /* 0x000162000c1e1b00 */
[----:B------:R-:W-:Y:S05]  /*15a0*/  BRA `(.L_x_2766) ;  /* 0x0000000c00207947 */ /* 0x000fea0003800000 */
.L_x_2768:
[----:B------:R-:W2:Y:S02]  /*15b0*/  LDG.E R4, desc[UR36][R2.64] ;  /* 0x0000002402047981 */ /* 0x000ea4000c1e1900 */
[----:B--2---:R-:W-:Y:S01]  /*15c0*/  SHF.R.S32.HI R5, RZ, 0x1f, R4 ;  /* 0x0000001fff057819 */ /* 0x004fe20000011404 */
[----:B------:R-:W-:Y:S06]  /*15d0*/  BRA `(.L_x_2766) ;  /* 0x0000000c00147947 */ /* 0x000fec0003800000 */
.L_x_2767:
[----:B------:R-:W2:Y:S02]  /*15e0*/  LDG.E.S16 R4, desc[UR36][R2.64] ;  /* 0x0000002402047981 */ /* 0x000ea4000c1e1700 */
[----:B--2---:R-:W-:Y:S01]  /*15f0*/  SHF.R.S32.HI R5, RZ, 0x1f, R4 ;  /* 0x0000001fff057819 */ /* 0x004fe20000011404 */
[----:B------:R-:W-:Y:S06]  /*1600*/  BRA `(.L_x_2766) ;  /* 0x0000000c00087947 */ /* 0x000fec0003800000 */
.L_x_2762:
[----:B------:R-:W-:-:S09]  /*1610*/  UISETP.GT.AND UP0, UPT, UR4, 0x6, UPT ;  /* 0x000000060400788c */ /* 0x000fd2000bf04270 */
[----:B------:R-:W-:Y:S05]  /*1620*/  BRA.U UP0, `(.L_x_2769) ;  /* 0x00000001002c7547 */ /* 0x000fea000b800000 */
[----:B------:R-:W-:-:S09]  /*1630*/  UISETP.NE.AND UP0, UPT, UR4, 0x5, UPT ;  /* 0x000000050400788c */ /* 0x000fd2000bf05270 */
[----:B------:R-:W-:Y:S05]  /*1640*/  BRA.U !UP0, `(.L_x_2770) ;  /* 0x0000000108147547 */ /* 0x000fea000b800000 */
[----:B------:R-:W-:-:S09]  /*1650*/  UISETP.NE.AND UP0, UPT, UR4, 0x6, UPT ;  /* 0x000000060400788c */ /* 0x000fd2000bf05270 */
[----:B------:R-:W-:Y:S05]  /*1660*/  BRA.U UP0, `(.L_x_2765) ;  /* 0x00000009006c7547 */ /* 0x000fea000b800000 */
[----:B------:R-:W2:Y:S02]  /*1670*/  LDG.E R2, desc[UR36][R2.64] ;  /* 0x0000002402027981 */ /* 0x000ea4000c1e1900 */
[----:B--2---:R0:W1:Y:S01]  /*1680*/  F2I.S64.TRUNC R4, R2 ;  /* 0x0000000200047311 */ /* 0x004062000020d900 */
[----:B------:R-:W-:Y:S05]  /*1690*/  BRA `(.L_x_2766) ;  /* 0x0000000800e47947 */ /* 0x000fea0003800000 */
.L_x_2770:
[----:B------:R-:W2:Y:S02]  /*16a0*/  LDG.E.U16 R2, desc[UR36][R2.64] ;  /* 0x0000002402027981 */ /* 0x000ea4000c1e1500 */
[----:B--2---:R-:W-:-:S06]  /*16b0*/  HADD2.F32 R4, -RZ, R2.H0_H0 ;  /* 0x20000002ff047230 */ /* 0x004fcc0000004100 */
[----:B------:R-:W0:Y:S01]  /*16c0*/  F2I.S64.TRUNC R4, R4 ;  /* 0x0000000400047311 */ /* 0x000e22000020d900 */
[----:B------:R-:W-:Y:S05]  /*16d0*/  BRA `(.L_x_2766) ;  /* 0x0000000800d47947 */ /* 0x000fea0003800000 */
.L_x_2769:
[----:B------:R-:W-:-:S09]  /*16e0*/  UISETP.NE.AND UP0, UPT, UR4, 0x7, UPT ;  /* 0x000000070400788c */ /* 0x000fd2000bf05270 */
[----:B------:R-:W-:Y:S05]  /*16f0*/  BRA.U !UP0, `(.L_x_2771) ;  /* 0x00000001082c7547 */ /* 0x000fea000b800000 */
[----:B------:R-:W-:-:S09]  /*1700*/  UISETP.NE.AND UP0, UPT, UR4, 0x8, UPT ;  /* 0x000000080400788c */ /* 0x000fd2000bf05270 */
[----:B------:R-:W-:Y:S05]  /*1710*/  BRA.U !UP0, `(.L_x_2772) ;  /* 0x0000000108147547 */ /* 0x000fea000b800000 */
[----:B------:R-:W-:-:S09]  /*1720*/  UISETP.NE.AND UP0, UPT, UR4, 0x9, UPT ;  /* 0x000000090400788c */ /* 0x000fd2000bf05270 */
[----:B------:R-:W-:Y:S05]  /*1730*/  BRA.U UP0, `(.L_x_2765) ;  /* 0x0000000900387547 */ /* 0x000fea000b800000 */
[----:B------:R-:W2:Y:S02]  /*1740*/  LDG.E R2, desc[UR36][R2.64] ;  /* 0x0000002402027981 */ /* 0x000ea4000c1e1900 */
[----:B--2---:R0:W1:Y:S01]  /*1750*/  F2I.S64.TRUNC R4, R2 ;  /* 0x0000000200047311 */ /* 0x004062000020d900 */
[----:B------:R-:W-:Y:S05]  /*1760*/  BRA `(.L_x_2766) ;  /* 0x0000000800b07947 */ /* 0x000fea0003800000 */
.L_x_2772:
[----:B------:R-:W2:Y:S02]  /*1770*/  LDG.E.U16 R2, desc[UR36][R2.64] ;  /* 0x0000002402027981 */ /* 0x000ea4000c1e1500 */
[----:B--2---:R-:W-:-:S06]  /*1780*/  HADD2.F32 R4, -RZ, R2.H0_H0 ;  /* 0x20000002ff047230 */ /* 0x004fcc0000004100 */
[----:B------:R-:W0:Y:S01]  /*1790*/  F2I.S64.TRUNC R4, R4 ;  /* 0x0000000400047311 */ /* 0x000e22000020d900 */
[----:B------:R-:W-:Y:S05]  /*17a0*/  BRA `(.L_x_2766) ;  /* 0x0000000800a07947 */ /* 0x000fea0003800000 */
.L_x_2771:
[----:B------:R-:W2:Y:S02]  /*17b0*/  LDG.E.64 R2, desc[UR36][R2.64] ;  /* 0x0000002402027981 */ /* 0x000ea4000c1e1b00 */
[----:B--2---:R0:W1:Y:S01]  /*17c0*/  F2I.S64.F64.TRUNC R4, R2 ;  /* 0x0000000200047311 */ /* 0x004062000030d900 */
[----:B------:R-:W-:Y:S05]  /*17d0*/  BRA `(.L_x_2766) ;  /* 0x0000000800947947 */ /* 0x000fea0003800000 */
.L_x_2761:
        /* <DEDUP_REMOVED lines=8> */
[----:B------:R-:W2:Y:S01]  /*1860*/  LDG.E.U8 R2, desc[UR36][R2.64] ;  /* 0x0000002402027981 */ /* 0x000ea2000c1e1100 */
[----:B------:R-:W-:Y:S01]  /*1870*/  IMAD.MOV.U32 R5, RZ, RZ, RZ ;  /* 0x000000ffff057224 */ /* 0x000fe200078e00ff */
[----:B--2---:R-:W-:-:S04]  /*1880*/  ISETP.NE.AND P0, PT, R2, RZ, PT ;  /* 0x000000ff0200720c */ /* 0x004fc80003f05270 */
[----:B------:R-:W-:Y:S01]  /*1890*/  SEL R4, RZ, 0x1, !P0 ;  /* 0x00000001ff047807 */ /* 0x000fe20004000000 */
[----:B------:R-:W-:Y:S08]  /*18a0*/  BRA `(.L_x_2766) ;  /* 0x0000000800607947 */ /* 0x000ff00003800000 */
.L_x_2775:
[----:B------:R-:W2:Y:S02]  /*18b0*/  LDG.E.64 R2, desc[UR36][R2.64] ;  /* 0x0000002402027981 */ /* 0x000ea4000c1e1b00 */
[----:B--2---:R0:W1:Y:S01]  /*18c0*/  F2I.S64.F64.TRUNC R4, R2 ;  /* 0x0000000200047311 */ /* 0x004062000030d900 */
[----:B------:R-:W-:Y:S05]  /*18d0*/  BRA `(.L_x_2766) ;  /* 0x0000000800547947 */ /* 0x000fea0003800000 */
.L_x_2774:
        /* <DEDUP_REMOVED lines=24> */
[----:B------:R-:W0:Y:S01]  /*1a60*/  F2I.S64.TRUNC R4, R5 ;  /* 0x0000000500047311 */ /* 0x000e22000020d900 */
[----:B------:R-:W-:Y:S05]  /*1a70*/  BRA `(.L_x_2766) ;  /* 0x0000000400ec7947 */ /* 0x000fea0003800000 */
.L_x_2777:
[----:B------:R-:W2:Y:S02]  /*1a80*/  LDG.E.U8 R2, desc[UR36][R2.64] ;  /* 0x0000002402027981 */ /* 0x000ea4000c1e1100 */
[C---:B--2---:R-:W-:Y:S01]  /*1a90*/  SHF.L.U32 R4, R2.reuse, 0x19, RZ ;  /* 0x0000001902047819 */ /* 0x044fe200000006ff */
        /* <DEDUP_REMOVED lines=9> */
[----:B------:R-:W0:Y:S01]  /*1b30*/  F2I.S64.TRUNC R4, R5 ;  /* 0x0000000500047311 */ /* 0x000e22000020d900 */
[----:B------:R-:W-:Y:S05]  /*1b40*/  BRA `(.L_x_2766) ;  /* 0x0000000400b87947 */ /* 0x000fea0003800000 */
.L_x_2776:
[----:B------:R-:W2:Y:S02]  /*1b50*/  LDG.E.U16 R4, desc[UR36][R2.64] ;  /* 0x0000002402047981 */ /* 0x000ea4000c1e1500 */
[----:B--2---:R-:W-:-:S06]  /*1b60*/  IMAD.U32 R4, R4, 0x10000, RZ ;  /* 0x0001000004047824 */ /* 0x004fcc00078e00ff */
[----:B------:R-:W0:Y:S01]  /*1b70*/  F2I.S64.TRUNC R4, R4 ;  /* 0x0000000400047311 */ /* 0x000e22000020d900 */
[----:B------:R-:W-:Y:S05]  /*1b80*/  BRA `(.L_x_2766) ;  /* 0x0000000400a87947 */ /* 0x000fea0003800000 */
.L_x_2773:
        /* <DEDUP_REMOVED lines=9> */
[----:B------:R-:W-:Y:S01]  /*1c20*/  MOV R5, RZ ;  /* 0x000000ff00057202 */ /* 0x000fe20000000f00 */
[----:B------:R-:W-:Y:S06]  /*1c30*/  BRA `(.L_x_2766) ;  /* 0x00000004007c7947 */ /* 0x000fec0003800000 */
.L_x_2780:
        /* <DEDUP_REMOVED lines=21> */
.L_x_2784:
[----:B------:R-:W-:Y:S05]  /*1d90*/  BSYNC.RECONVERGENT B1 ;  /* 0x0000000000017941 */ /* 0x000fea0003800200 */
.L_x_2783:
[----:B------:R-:W-:Y:S01]  /*1da0*/  IMAD.SHL.U32 R0, R0, 0x100000, RZ ;  /* 0x0010000000007824 */ /* 0x000fe200078e00ff */
[----:B------:R-:W-:-:S04]  /*1db0*/  LEA R2, R2, 0x3b800000, 0x17 ;  /* 0x3b80000002027811 */ /* 0x000fc800078eb8ff */
[----:B------:R-:W-:-:S07]  /*1dc0*/  LOP3.LUT R4, R2, R0, R7, 0xfe, !PT ;  /* 0x0000000002047212 */ /* 0x000fce00078efe07 */
.L_x_2782:
[----:B------:R-:W-:Y:S05]  /*1dd0*/  BSYNC.RECONVERGENT B0 ;  /* 0x0000000000007941 */ /* 0x000fea0003800200 */
.L_x_2781:
[----:B------:R-:W1:Y:S01]  /*1de0*/  F2I.S64.TRUNC R4, R4 ;  /* 0x0000000400047311 */ /* 0x000e62000020d900 */
[----:B------:R-:W-:Y:S05]  /*1df0*/  BRA `(.L_x_2766) ;  /* 0x00000004000c7947 */ /* 0x000fea0003800000 */
.L_x_2779:
        /* <DEDUP_REMOVED lines=21> */
.L_x_2788:
[----:B------:R-:W-:Y:S05]  /*1f50*/  BSYNC.RECONVERGENT B1 ;  /* 0x0000000000017941 */ /* 0x000fea0003800200 */
.L_x_2787:
[----:B------:R-:W-:Y:S01]  /*1f60*/  IMAD.SHL.U32 R0, R0, 0x200000, RZ ;  /* 0x0020000000007824 */ /* 0x000fe200078e00ff */
[----:B------:R-:W-:-:S04]  /*1f70*/  LEA R2, R2, 0x37800000, 0x17 ;  /* 0x3780000002027811 */ /* 0x000fc800078eb8ff */
[----:B------:R-:W-:-:S07]  /*1f80*/  LOP3.LUT R4, R2, R0, R7, 0xfe, !PT ;  /* 0x0000000002047212 */ /* 0x000fce00078efe07 */
.L_x_2786:
[----:B------:R-:W-:Y:S05]  /*1f90*/  BSYNC.RECONVERGENT B0 ;  /* 0x0000000000007941 */ /* 0x000fea0003800200 */
.L_x_2785:
[----:B------:R-:W2:Y:S01]  /*1fa0*/  F2I.S64.TRUNC R4, R4 ;  /* 0x0000000400047311 */ /* 0x000ea2000020d900 */
[----:B------:R-:W-:Y:S05]  /*1fb0*/  BRA `(.L_x_2766) ;  /* 0x00000000009c7947 */ /* 0x000fea0003800000 */
.L_x_2778:
[----:B------:R-:W-:-:S09]  /*1fc0*/  UISETP.NE.AND UP0, UPT, UR4, 0x1c, UPT ;  /* 0x0000001c0400788c */ /* 0x000fd2000bf05270 */
[----:B------:R-:W-:Y:S05]  /*1fd0*/  BRA.U !UP0, `(.L_x_2789) ;  /* 0x00000001088c7547 */ /* 0x000fea000b800000 */
[----:B------:R-:W-:-:S09]  /*1fe0*/  UISETP.NE.AND UP0, UPT, UR4, 0x1d, UPT ;  /* 0x0000001d0400788c */ /* 0x000fd2000bf05270 */
[----:B------:R-:W-:Y:S05]  /*1ff0*/  BRA.U !UP0, `(.L_x_2790) ;  /* 0x00000001087c7547 */ /* 0x000fea000b800000 */
[----:B------:R-:W-:-:S09]  /*2000*/  UISETP.NE.AND UP0, UPT, UR4, 0x2c, UPT ;  /* 0x0000002c0400788c */ /* 0x000fd2000bf05270 */
[----:B------:R-:W-:Y:S05]  /*2010*/  BRA.U !UP0, `(.L_x_2791) ;  /* 0x0000000108487547 */ /* 0x000fea000b800000 */
.L_x_2765:
        /* <DEDUP_REMOVED lines=16> */
.L_x_2792:
[----:B------:R-:W-:Y:S01]  /*2120*/  CS2R R4, SRZ ;  /* 0x0000000000047805 */ /* 0x000fe2000001ff00 */
[----:B------:R-:W-:Y:S06]  /*2130*/  BRA `(.L_x_2766) ;  /* 0x00000000003c7947 */ /* 0x000fec0003800000 */
.L_x_2791:
        /* <DEDUP_REMOVED lines=8> */
.L_x_2794:
[----:B------:R-:W-:Y:S05]  /*21c0*/  BSYNC.RECONVERGENT B0 ;  /* 0x0000000000007941 */ /* 0x000fea0003800200 */
.L_x_2793:
[----:B------:R-:W4:Y:S01]  /*21d0*/  F2I.S64.TRUNC R4, R4 ;  /* 0x0000000400047311 */ /* 0x000f22000020d900 */
[----:B------:R-:W-:Y:S05]  /*21e0*/  BRA `(.L_x_2766) ;  /* 0x0000000000107947 */ /* 0x000fea0003800000 */
.L_x_2790:
[----:B------:R0:W5:Y:S01]  /*21f0*/  LDG.E.64 R4, desc[UR36][R2.64] ;  /* 0x0000002402047981 */ /* 0x000162000c1e1b00 */
[----:B------:R-:W-:Y:S05]  /*2200*/  BRA `(.L_x_2766) ;  /* 0x0000000000087947 */ /* 0x000fea0003800000 */
.L_x_2789:
[----:B------:R3:W5:Y:S01]  /*2210*/  LDG.E R4, desc[UR36][R2.64] ;  /* 0x0000002402047981 */ /* 0x000762000c1e1900 */
[----:B------:R-:W-:-:S07]  /*2220*/  IMAD.MOV.U32 R5, RZ, RZ, RZ ;  /* 0x000000ffff057224 */ /* 0x000fce00078e00ff */
.L_x_2766:
[----:B------:R-:W0:Y:S01]  /*2230*/  LDCU.64 UR8, c[0x0][0x598] ;  /* 0x0000b300ff0877ac */ /* 0x000e220008000a00 */
[----:B------:R-:W3:Y:S01]  /*2240*/  LDCU.64 UR6, c[0x0][0x580] ;  /* 0x0000b000ff0677ac */ /* 0x000ee20008000a00 */
[----:B------:R-:W-:-:S04]  /*2250*/  UPRMT UR4, UR41, 0x9910, URZ ;  /* 0x0000991029047896 */ /* 0x000fc800080000ff */
[----:B------:R-:W-:Y:S01]  /*2260*/  UISETP.GT.AND UP0, UPT, UR4, 0x9, UPT ;  /* 0x000000090400788c */ /* 0x000fe2000bf04270 */
[----:B012-45:R-:W-:Y:S02]  /*2270*/  LOP3.LUT R9, R4, UR8, RZ, 0x3c, !PT ;  /* 0x0000000804097c12 */ /* 0x037fe4000f8e3cff */
[----:B------:R-:W-:Y:S02]  /*2280*/  LOP3.LUT R7, R5, UR9, RZ, 0x3c, !PT ;  /* 0x0000000905077c12 */ /* 0x000fe4000f8e3cff */
[----:B---3--:R-:W-:Y:S01]  /*2290*/  IADD3 R2, P0, PT, R16, UR6, RZ ;  /* 0x0000000610027c10 */ /* 0x008fe2000ff1e0ff */
[----:B------:R-:W-:-:S03]  /*22a0*/  IMAD.MOV.U32 R6, RZ, RZ, R9 ;  /* 0x000000ffff067224 */ /* 0x000fc600078e0009 */
        /* <DEDUP_REMOVED lines=12> */
.L_x_2798:
[----:B------:R3:W-:Y:S01]  /*2370*/  STG.E.U8 desc[UR36][R2.64], R9 ;  /* 0x0000000902007986 */ /* 0x0007e2000c101124 */
[----:B------:R-:W-:Y:S05]  /*2380*/  BRA `(.L_x_2800) ;  /* 0x0000000c00387947 */ /* 0x000fea0003800000 */
.L_x_2797:
[----:B------:R-:W-:-:S09]  /*2390*/  UISETP.NE.AND UP0, UPT, UR4, 0x2, UPT ;  /* 0x000000020400788c */ /* 0x000fd2000bf05270 */
[----:B------:R-:W-:Y:S05]  /*23a0*/  BRA.U !UP0, `(.L_x_2801) ;  /* 0x0000000108207547 */ /* 0x000fea000b800000 */
[----:B------:R-:W-:-:S09]  /*23b0*/  UISETP.NE.AND UP0, UPT, UR4, 0x3, UPT ;  /* 0x000000030400788c */ /* 0x000fd2000bf05270 */
[----:B------:R-:W-:Y:S05]  /*23c0*/  BRA.U !UP0, `(.L_x_2802) ;  /* 0x0000000108107547 */ /* 0x000fea000b800000 */
[----:B------:R-:W-:-:S09]  /*23d0*/  UISETP.NE.AND UP0, UPT, UR4, 0x4, UPT ;  /* 0x000000040400788c */ /* 0x000fd2000bf05270 */
[----:B------:R-:W-:Y:S05]  /*23e0*/  BRA.U UP0, `(.L_x_2799) ;  /* 0x0000000900907547 */ /* 0x000fea000b800000 */
[----:B------:R0:W-:Y:S01]  /*23f0*/  STG.E.64 desc[UR36][R2.64], R6 ;  /* 0x0000000602007986 */ /* 0x0001e2000c101b24 */
[----:B------:R-:W-:Y:S05]  /*2400*/  BRA `(.L_x_2800) ;  /* 0x0000000c00187947 */ /* 0x000fea0003800000 */
.L_x_2802:
[----:B------:R1:W-:Y:S01]  /*2410*/  STG.E desc[UR36][R2.64], R9 ;  /* 0x0000000902007986 */ /* 0x0003e2000c101924 */
[----:B------:R-:W-:Y:S05]  /*2420*/  BRA `(.L_x_2800) ;  /* 0x0000000c00107947 */ /* 0x000fea0003800000 */
.L_x_2801:
[----:B------:R2:W-:Y:S01]  /*2430*/  STG.E.U16 desc[UR36][R2.64], R9 ;  /* 0x0000000902007986 */ /* 0x0005e2000c101524 */
[----:B------:R-:W-:Y:S05]  /*2440*/  BRA `(.L_x_2800) ;  /* 0x0000000c00087947 */ /* 0x000fea0003800000 */
.L_x_2796:
[----:B------:R-:W-:-:S09]  /*2450*/  UISETP.GT.AND UP0, UPT, UR4, 0x6, UPT ;  /* 0x000000060400788c */ /* 0x000fd2000bf04270 */
[----:B------:R-:W-:Y:S05]  /*2460*/  BRA.U UP0, `(.L_x_2803) ;  /* 0x00000001002c7547 */ /* 0x000fea000b800000 */
[----:B------:R-:W-:-:S09]  /*2470*/  UISETP.NE.AND UP0, UPT, UR4, 0x5, UPT ;  /* 0x000000050400788c */ /* 0x000fd2000bf05270 */
[----:B------:R-:W-:Y:S05]  /*2480*/  BRA.U !UP0, `(.L_x_2804) ;  /* 0x0000000108147547 */ /* 0x000fea000b800000 */
[----:B------:R-:W-:-:S09]  /*2490*/  UISETP.NE.AND UP0, UPT, UR4, 0x6, UPT ;  /* 0x000000060400788c */ /* 0x000fd2000bf05270 */
[----:B------:R-:W-:Y:S05]  /*24a0*/  BRA.U UP0, `(.L_x_2799) ;  /* 0x0000000900607547 */ /* 0x000fea000b800000 */
[----:B------:R-:W0:Y:S02]  /*24b0*/  I2F.S64 R7, R6 ;  /* 0x0000000600077312 */ /* 0x000e240000301400 */
[----:B0-----:R0:W-:Y:S01]  /*24c0*/  STG.E desc[UR36][R2.64], R7 ;  /* 0x0000000702007986 */ /* 0x0011e2000c101924 */
[----:B------:R-:W-:Y:S05]  /*24d0*/  BRA `(.L_x_2800) ;  /* 0x0000000800e47947 */ /* 0x000fea0003800000 */
.L_x_2804:
[----:B------:R-:W0:Y:S02]  /*24e0*/  I2F.S64 R0, R6 ;  /* 0x0000000600007312 */ /* 0x000e240000301400 */
[----:B0-----:R-:W-:-:S05]  /*24f0*/  F2FP.F16.F32.PACK_AB R0, RZ, R0 ;  /* 0x00000000ff00723e */ /* 0x001fca00000000ff */
[----:B------:R0:W-:Y:S01]  /*2500*/  STG.E.U16 desc[UR36][R2.64], R0 ;  /* 0x0000000002007986 */ /* 0x0001e2000c101524 */
[----:B------:R-:W-:Y:S05]  /*2510*/  BRA `(.L_x_2800) ;  /* 0x0000000800d47947 */ /* 0x000fea0003800000 */
.L_x_2803:
[----:B------:R-:W-:-:S09]  /*2520*/  UISETP.NE.AND UP0, UPT, UR4, 0x7, UPT ;  /* 0x000000070400788c */ /* 0x000fd2000bf05270 */
[----:B------:R-:W-:Y:S05]  /*2530*/  BRA.U !UP0, `(.L_x_2805) ;  /* 0x0000000108347547 */ /* 0x000fea000b800000 */
[----:B------:R-:W-:-:S09]  /*2540*/  UISETP.NE.AND UP0, UPT, UR4, 0x8, UPT ;  /* 0x000000080400788c */ /* 0x000fd2000bf05270 */
[----:B------:R-:W-:Y:S05]  /*2550*/  BRA.U !UP0, `(.L_x_2806) ;  /* 0x0000000108187547 */ /* 0x000fea000b800000 */
[----:B------:R-:W-:-:S09]  /*2560*/  UISETP.NE.AND UP0, UPT, UR4, 0x9, UPT ;  /* 0x000000090400788c */ /* 0x000fd2000bf05270 */
[----:B------:R-:W-:Y:S05]  /*2570*/  BRA.U UP0, `(.L_x_2799) ;  /* 0x00000009002c7547 */ /* 0x000fea000b800000 */
[----:B------:R-:W0:Y:S01]  /*2580*/  I2F.S64 R4, R6 ;  /* 0x0000000600047312 */ /* 0x000e220000301400 */
[----:B------:R-:W-:-:S05]  /*2590*/  IMAD.MOV.U32 R5, RZ, RZ, RZ ;  /* 0x000000ffff057224 */ /* 0x000fca00078e00ff */
[----:B0-----:R0:W-:Y:S01]  /*25a0*/  STG.E.64 desc[UR36][R2.64], R4 ;  /* 0x0000000402007986 */ /* 0x0011e2000c101b24 */
[----:B------:R-:W-:Y:S05]  /*25b0*/  BRA `(.L_x_2800) ;  /* 0x0000000800ac7947 */ /* 0x000fea0003800000 */
.L_x_2806:
[----:B------:R-:W0:Y:S02]  /*25c0*/  I2F.S64 R6, R6 ;  /* 0x0000000600067312 */ /* 0x000e240000301400 */
[----:B0-----:R-:W-:-:S04]  /*25d0*/  F2FP.F16.F32.PACK_AB R5, RZ, R6 ;  /* 0x00000006ff05723e */ /* 0x001fc800000000ff */
[----:B------:R-:W-:-:S05]  /*25e0*/  PRMT R5, R5, 0x5410, RZ ;  /* 0x0000541005057816 */ /* 0x000fca00000000ff */
[----:B------:R0:W-:Y:S01]  /*25f0*/  STG.E desc[UR36][R2.64], R5 ;  /* 0x0000000502007986 */ /* 0x0001e2000c101924 */
[----:B------:R-:W-:Y:S05]  /*2600*/  BRA `(.L_x_2800) ;  /* 0x0000000800987947 */ /* 0x000fea0003800000 */
.L_x_2805:
[----:B------:R-:W0:Y:S02]  /*2610*/  I2F.F64.S64 R4, R6 ;  /* 0x0000000600047312 */ /* 0x000e240000301c00 */
[----:B0-----:R0:W-:Y:S01]  /*2620*/  STG.E.64 desc[UR36][R2.64], R4 ;  /* 0x0000000402007986 */ /* 0x0011e2000c101b24 */
[----:B------:R-:W-:Y:S05]  /*2630*/  BRA `(.L_x_2800) ;  /* 0x00000008008c7947 */ /* 0x000fea0003800000 */
.L_x_2795:
        /* <DEDUP_REMOVED lines=8> */
[----:B------:R-:W-:-:S04]  /*26c0*/  ISETP.NE.U32.AND P0, PT, R4, UR8, PT ;  /* 0x0000000804007c0c */ /* 0x000fc8000bf05070 */
[----:B------:R-:W-:-:S04]  /*26d0*/  ISETP.NE.AND.EX P0, PT, R5, UR9, PT, P0 ;  /* 0x0000000905007c0c */ /* 0x000fc8000bf05300 */
[----:B------:R-:W-:-:S05]  /*26e0*/  SEL R5, RZ, 0x1, !P0 ;  /* 0x00000001ff057807 */ /* 0x000fca0004000000 */
[----:B------:R0:W-:Y:S01]  /*26f0*/  STG.E.U8 desc[UR36][R2.64], R5 ;  /* 0x0000000502007986 */ /* 0x0001e2000c101124 */
[----:B------:R-:W-:Y:S05]  /*2700*/  BRA `(.L_x_2800) ;  /* 0x0000000800587947 */ /* 0x000fea0003800000 */
.L_x_2809:
[----:B------:R-:W0:Y:S01]  /*2710*/  I2F.F64.S64 R8, R6 ;  /* 0x0000000600087312 */ /* 0x000e220000301c00 */
[----:B------:R-:W-:-:S05]  /*2720*/  CS2R R10, SRZ ;  /* 0x00000000000a7805 */ /* 0x000fca000001ff00 */
[----:B0-----:R0:W-:Y:S01]  /*2730*/  STG.E.128 desc[UR36][R2.64], R8 ;  /* 0x0000000802007986 */ /* 0x0011e2000c101d24 */
[----:B------:R-:W-:Y:S05]  /*2740*/  BRA `(.L_x_2800) ;  /* 0x0000000800487947 */ /* 0x000fea0003800000 */
.L_x_2808:
[----:B------:R-:W-:-:S09]  /*2750*/  UISETP.NE.AND UP0, UPT, UR4, 0xf, UPT ;  /* 0x0000000f0400788c */ /* 0x000fd2000bf05270 */
[----:B------:R-:W-:Y:S05]  /*2760*/  BRA.U !UP0, `(.L_x_2810) ;  /* 0x0000000108a07547 */ /* 0x000fea000b800000 */
[----:B------:R-:W-:-:S09]  /*2770*/  UISETP.NE.AND UP0, UPT, UR4, 0x17, UPT ;  /* 0x000000170400788c */ /* 0x000fd2000bf05270 */
[----:B------:R-:W-:Y:S05]  /*2780*/  BRA.U !UP0, `(.L_x_2811) ;  /* 0x00000001084c7547 */ /* 0x000fea000b800000 */
[----:B------:R-:W-:-:S09]  /*2790*/  UISETP.NE.AND UP0, UPT, UR4, 0x18, UPT ;  /* 0x000000180400788c */ /* 0x000fd2000bf05270 */
[----:B------:R-:W-:Y:S05]  /*27a0*/  BRA.U UP0, `(.L_x_2799) ;  /* 0x0000000500a07547 */ /* 0x000fea000b800000 */
[----:B------:R-:W0:Y:S01]  /*27b0*/  I2F.S64 R7, R6 ;  /* 0x0000000600077312 */ /* 0x000e220000301400 */
        /* <DEDUP_REMOVED lines=12> */
.L_x_2813:
[----:B------:R-:W-:Y:S05]  /*2880*/  BSYNC.RECONVERGENT B0 ;  /* 0x0000000000007941 */ /* 0x000fea0003800200 */
.L_x_2812:
[----:B------:R-:W-:-:S05]  /*2890*/  LOP3.LUT R5, R0, 0x80, R5, 0xf8, !PT ;  /* 0x0000008000057812 */ /* 0x000fca00078ef805 */
[----:B------:R0:W-:Y:S01]  /*28a0*/  STG.E.U8 desc[UR36][R2.64], R5 ;  /* 0x0000000502007986 */ /* 0x0001e2000c101124 */
[----:B------:R-:W-:Y:S05]  /*28b0*/  BRA `(.L_x_2800) ;  /* 0x0000000400ec7947 */ /* 0x000fea0003800000 */
.L_x_2811:
[----:B------:R-:W0:Y:S01]  /*28c0*/  I2F.S64 R7, R6 ;  /* 0x0000000600077312 */ /* 0x000e220000301400 */
        /* <DEDUP_REMOVED lines=14> */
.L_x_2815:
[----:B------:R-:W-:Y:S05]  /*29b0*/  BSYNC.RECONVERGENT B0 ;  /* 0x0000000000007941 */ /* 0x000fea0003800200 */
.L_x_2814:
[----:B------:R-:W-:-:S05]  /*29c0*/  LOP3.LUT R5, R0, 0x80, R5, 0xf8, !PT ;  /* 0x0000008000057812 */ /* 0x000fca00078ef805 */
[----:B------:R0:W-:Y:S01]  /*29d0*/  STG.E.U8 desc[UR36][R2.64], R5 ;  /* 0x0000000502007986 */ /* 0x0001e2000c101124 */
[----:B------:R-:W-:Y:S05]  /*29e0*/  BRA `(.L_x_2800) ;  /* 0x0000000400a07947 */ /* 0x000fea0003800000 */
.L_x_2810:
[----:B------:R-:W0:Y:S02]  /*29f0*/  I2F.S64 R0, R6 ;  /* 0x0000000600007312 */ /* 0x000e240000301400 */
[----:B0-----:R-:W-:-:S05]  /*2a00*/  F2FP.BF16.F32.PACK_AB R0, RZ, R0 ;  /* 0x00000000ff00723e */ /* 0x001fca00000010ff */
[----:B------:R0:W-:Y:S01]  /*2a10*/  STG.E.U16 desc[UR36][R2.64], R0 ;  /* 0x0000000002007986 */ /* 0x0001e2000c101524 */
[----:B------:R-:W-:Y:S05]  /*2a20*/  BRA `(.L_x_2800) ;  /* 0x0000000400907947 */ /* 0x000fea0003800000 */
.L_x_2807:
        /* <DEDUP_REMOVED lines=10> */
.L_x_2818:
[----:B------:R-:W0:Y:S01]  /*2ad0*/  I2F.S64 R5, R6 ;  /* 0x0000000600057312 */ /* 0x000e220000301400 */
        /* <DEDUP_REMOVED lines=12> */
.L_x_2821:
[----:B------:R-:W-:-:S04]  /*2ba0*/  SHF.R.U32.HI R0, RZ, 0x14, R5 ;  /* 0x00000014ff007819 */ /* 0x000fc80000011605 */
[----:B------:R-:W-:-:S04]  /*2bb0*/  LOP3.LUT R0, R0, 0x1, RZ, 0xc0, !PT ;  /* 0x0000000100007812 */ /* 0x000fc800078ec0ff */
[----:B------:R-:W-:-:S04]  /*2bc0*/  IADD3 R0, PT, PT, R5, 0x487ffff, R0 ;  /* 0x0487ffff05007810 */ /* 0x000fc80007ffe000 */
[----:B------:R-:W-:-:S04]  /*2bd0*/  SHF.R.U32.HI R0, RZ, 0x14, R0 ;  /* 0x00000014ff007819 */ /* 0x000fc80000011600 */
[----:B------:R-:W-:-:S07]  /*2be0*/  LOP3.LUT R4, R0, 0xff, RZ, 0xc0, !PT ;  /* 0x000000ff00047812 */ /* 0x000fce00078ec0ff */
.L_x_2822:
[----:B------:R-:W-:-:S04]  /*2bf0*/  SHF.R.U32.HI R5, RZ, 0x18, R5 ;  /* 0x00000018ff057819 */ /* 0x000fc80000011605 */
[----:B------:R-:W-:-:S04]  /*2c00*/  LOP3.LUT R4, R4, 0x80, R5, 0xf8, !PT ;  /* 0x0000008004047812 */ /* 0x000fc800078ef805 */
[----:B------:R-:W-:-:S07]  /*2c10*/  PRMT R0, R4, 0x7610, R0 ;  /* 0x0000761004007816 */ /* 0x000fce0000000000 */
.L_x_2820:
[----:B------:R-:W-:Y:S05]  /*2c20*/  BSYNC.RECONVERGENT B0 ;  /* 0x0000000000007941 */ /* 0x000fea0003800200 */
.L_x_2819:
[----:B------:R0:W-:Y:S01]  /*2c30*/  STG.E.U8 desc[UR36][R2.64], R0 ;  /* 0x0000000002007986 */ /* 0x0001e2000c101124 */
[----:B------:R-:W-:Y:S05]  /*2c40*/  BRA `(.L_x_2800) ;  /* 0x0000000400087947 */ /* 0x000fea0003800000 */
.L_x_2817:
[----:B------:R-:W0:Y:S01]  /*2c50*/  I2F.S64 R5, R6 ;  /* 0x0000000600057312 */ /* 0x000e220000301400 */
[----:B------:R-:W-:Y:S01]  /*2c60*/  BSSY.RECONVERGENT B0, `(.L_x_2823) ;  /* 0x0000014000007945 */ /* 0x000fe20003800200 */
[----:B------:R-:W-:Y:S02]  /*2c70*/  MOV R0, 0x80 ;  /* 0x0000008000007802 */ /* 0x000fe40000000f00 */
        /* <DEDUP_REMOVED lines=10> */
.L_x_2825:
[----:B------:R-:W-:-:S04]  /*2d20*/  SHF.R.U32.HI R0, RZ, 0x15, R5 ;  /* 0x00000015ff007819 */ /* 0x000fc80000011605 */
[----:B------:R-:W-:-:S04]  /*2d30*/  LOP3.LUT R0, R0, 0x1, RZ, 0xc0, !PT ;  /* 0x0000000100007812 */ /* 0x000fc800078ec0ff */
[----:B------:R-:W-:-:S04]  /*2d40*/  IADD3 R0, PT, PT, R5, 0x88fffff, R0 ;  /* 0x088fffff05007810 */ /* 0x000fc80007ffe000 */
[----:B------:R-:W-:-:S04]  /*2d50*/  SHF.R.U32.HI R0, RZ, 0x15, R0 ;  /* 0x00000015ff007819 */ /* 0x000fc80000011600 */
[----:B------:R-:W-:-:S07]  /*2d60*/  LOP3.LUT R4, R0, 0xff, RZ, 0xc0, !PT ;  /* 0x000000ff00047812 */ /* 0x000fce00078ec0ff */
.L_x_2826:
[----:B------:R-:W-:-:S04]  /*2d70*/  SHF.R.U32.HI R5, RZ, 0x18, R5 ;  /* 0x00000018ff057819 */ /* 0x000fc80000011605 */
[----:B------:R-:W-:-:S04]  /*2d80*/  LOP3.LUT R4, R4, 0x80, R5, 0xf8, !PT ;  /* 0x0000008004047812 */ /* 0x000fc800078ef805 */
[----:B------:R-:W-:-:S07]  /*2d90*/  PRMT R0, R4, 0x7610, R0 ;  /* 0x0000761004007816 */ /* 0x000fce0000000000 */
.L_x_2824:
[----:B------:R-:W-:Y:S05]  /*2da0*/  BSYNC.RECONVERGENT B0 ;  /* 0x0000000000007941 */ /* 0x000fea0003800200 */
.L_x_2823:
[----:B------:R0:W-:Y:S01]  /*2db0*/  STG.E.U8 desc[UR36][R2.64], R0 ;  /* 0x0000000002007986 */ /* 0x0001e2000c101124 */
[----:B------:R-:W-:Y:S05]  /*2dc0*/  BRA `(.L_x_2800) ;  /* 0x0000000000a87947 */ /* 0x000fea0003800000 */
.L_x_2816:
[----:B------:R-:W-:-:S09]  /*2dd0*/  UISETP.NE.AND UP0, UPT, UR4, 0x1c, UPT ;  /* 0x0000001c0400788c */ /* 0x000fd2000bf05270 */
[----:B------:R-:W-:Y:S05]  /*2de0*/  BRA.U !UP0, `(.L_x_2827) ;  /* 0x00000001089c7547 */ /* 0x000fea000b800000 */
[----:B------:R-:W-:-:S09]  /*2df0*/  UISETP.NE.AND UP0, UPT, UR4, 0x1d, UPT ;  /* 0x0000001d0400788c */ /* 0x000fd2000bf05270 */
[----:B------:R-:W-:Y:S05]  /*2e00*/  BRA.U !UP0, `(.L_x_2828) ;  /* 0x00000001088c7547 */ /* 0x000fea000b800000 */
[----:B------:R-:W-:-:S09]  /*2e10*/  UISETP.NE.AND UP0, UPT, UR4, 0x2c, UPT ;  /* 0x0000002c0400788c */ /* 0x000fd2000bf05270 */
[----:B------:R-:W-:Y:S05]  /*2e20*/  BRA.U !UP0, `(.L_x_2829) ;  /* 0x0000000108447547 */ /* 0x000fea000b800000 */
.L_x_2799:
        /* <DEDUP_REMOVED lines=16> */
.L_x_2830:
[----:B------:R-:W-:Y:S05]  /*2f30*/  BRA `(.L_x_2800) ;  /* 0x00000000004c7947 */ /* 0x000fea0003800000 */
.L_x_2829:
[----:B------:R-:W0:Y:S02]  /*2f40*/  I2F.S64 R6, R6 ;  /* 0x0000000600067312 */ /* 0x000e240000301400 */
        /* <DEDUP_REMOVED lines=15> */
.L_x_2828:
[----:B------:R0:W-:Y:S01]  /*3040*/  STG.E.64 desc[UR36][R2.64], R6 ;  /* 0x0000000602007986 */ /* 0x0001e2000c101b24 */
[----:B------:R-:W-:Y:S05]  /*3050*/  BRA `(.L_x_2800) ;  /* 0x0000000000047947 */ /* 0x000fea0003800000 */
.L_x_2827:
[----:B------:R0:W-:Y:S02]  /*3060*/  STG.E desc[UR36][R2.64], R9 ;  /* 0x0000000902007986 */ /* 0x0001e4000c101924 */
.L_x_2800:
[----:B------:R-:W-:-:S07]  /*3070*/  VIADD R17, R17, 0x80 ;  /* 0x0000008011117836 */ /* 0x000fce0000000000 */
.L_x_2759:
[----:B------:R-:W-:Y:S05]  /*3080*/  BSYNC.RECONVERGENT B6 ;  /* 0x0000000000067941 */ /* 0x000fea0003800200 */
.L_x_2758:
[----:B------:R-:W5:Y:S01]  /*3090*/  LDCU UR4, c[0x0][0x380] ;  /* 0x00007000ff0477ac */ /* 0x000f620008000800 */
[----:B------:R-:W-:Y:S01]  /*30a0*/  BSSY.RECONVERGENT B6, `(.L_x_2831) ;  /* 0x00002fa000067945 */ /* 0x000fe20003800200 */
[----:B-----5:R-:W-:-:S13]  /*30b0*/  ISETP.GE.AND P0, PT, R17, UR4, PT ;  /* 0x0000000411007c0c */ /* 0x020fda000bf06270 */
[----:B------:R-:W-:Y:S05]  /*30c0*/  @P0 BRA `(.L_x_2832) ;  /* 0x0000002c00dc0947 */ /* 0x000fea0003800000 */
        /* <DEDUP_REMOVED lines=303> */
.L_x_2833:
        /* <DEDUP_REMOVED lines=17> */
.L_x_2837:
[----:B------:R0:W5:Y:S01]  /*44d0*/  LDG.E.U8 R4, desc[UR36][R2.64] ;  /* 0x0000002402047981 */ /* 0x000162000c1e1100 */
[----:B------:R-:W-:Y:S01]  /*44e0*/  IMAD.MOV.U32 R5, RZ, RZ, RZ ;  /* 0x000000ffff057224 */ /* 0x000fe200078e00ff */
[----:B------:R-:W-:Y:S06]  /*44f0*/  BRA `(.L_x_2839) ;  /* 0x0000000c00407947 */ /* 0x000fec0003800000 */
.L_x_2836:
        /* <DEDUP_REMOVED lines=8> */
.L_x_2841:
[----:B------:R-:W2:Y:S02]  /*4580*/  LDG.E R4, desc[UR36][R2.64] ;  /* 0x0000002402047981 */ /* 0x000ea4000c1e1900 */
[----:B--2---:R-:W-:Y:S01]  /*4590*/  SHF.R.S32.HI R5, RZ, 0x1f, R4 ;  /* 0x0000001fff057819 */ /* 0x004fe20000011404 */
[----:B------:R-:W-:Y:S06]  /*45a0*/  BRA `(.L_x_2839) ;  /* 0x0000000c00147947 */ /* 0x000fec0003800000 */
.L_x_2840:
[----:B------:R-:W2:Y:S02]  /*45b0*/  LDG.E.S16 R4, desc[UR36][R2.64] ;  /* 0x0000002402047981 */ /* 0x000ea4000c1e1700 */
[----:B--2---:R-:W-:Y:S01]  /*45c0*/  SHF.R.S32.HI R5, RZ, 0x1f, R4 ;  /* 0x0000001fff057819 */ /* 0x004fe20000011404 */
[----:B------:R-:W-:Y:S06]  /*45d0*/  BRA `(.L_x_2839) ;  /* 0x0000000c00087947 */ /* 0x000fec0003800000 */
.L_x_2835:
        /* <DEDUP_REMOVED lines=9> */
.L_x_2843:
[----:B------:R-:W2:Y:S02]  /*4670*/  LDG.E.U16 R2, desc[UR36][R2.64] ;  /* 0x0000002402027981 */ /* 0x000ea4000c1e1500 */
[----:B--2---:R-:W-:-:S06]  /*4680*/  HADD2.F32 R4, -RZ, R2.H0_H0 ;  /* 0x20000002ff047230 */ /* 0x004fcc0000004100 */
[----:B------:R-:W0:Y:S01]  /*4690*/  F2I.S64.TRUNC R4, R4 ;  /* 0x0000000400047311 */ /* 0x000e22000020d900 */
[----:B------:R-:W-:Y:S05]  /*46a0*/  BRA `(.L_x_2839) ;  /* 0x0000000800d47947 */ /* 0x000fea0003800000 */
.L_x_2842:
[----:B------:R-:W-:-:S09]  /*46b0*/  UISETP.NE.AND UP0, UPT, UR4, 0x7, UPT ;  /* 0x000000070400788c */ /* 0x000fd2000bf05270 */
[----:B------:R-:W-:Y:S05]  /*46c0*/  BRA.U !UP0, `(.L_x_2844) ;  /* 0x00000001082c7547 */ /* 0x000fea000b800000 */
[----:B------:R-:W-:-:S09]  /*46d0*/  UISETP.NE.AND UP0, UPT, UR4, 0x8, UPT ;  /* 0x000000080400788c */ /* 0x000fd2000bf05270 */
[----:B------:R-:W-:Y:S05]  /*46e0*/  BRA.U !UP0, `(.L_x_2845) ;  /* 0x0000000108147547 */ /* 0x000fea000b800000 */
[----:B------:R-:W-:-:S09]  /*46f0*/  UISETP.NE.AND UP0, UPT, UR4, 0x9, UPT ;  /* 0x000000090400788c */ /* 0x000fd2000bf05270 */
[----:B------:R-:W-:Y:S05]  /*4700*/  BRA.U UP0, `(.L_x_2838) ;  /* 0x0000000900647547 */ /* 0x000fea000b800000 */
[----:B------:R-:W2:Y:S02]  /*4710*/  LDG.E R2, desc[UR36][R2.64] ;  /* 0x0000002402027981 */ /* 0x000ea4000c1e1900 */
[----:B--2---:R2:W3:Y:S01]  /*4720*/  F2I.S64.TRUNC R4, R2 ;  /* 0x0000000200047311 */ /* 0x0044e2000020d900 */
[----:B------:R-:W-:Y:S05]  /*4730*/  BRA `(.L_x_2839) ;  /* 0x0000000800b07947 */ /* 0x000fea0003800000 */
.L_x_2845:
[----:B------:R-:W2:Y:S02]  /*4740*/  LDG.E.U16 R2, desc[UR36][R2.64] ;  /* 0x0000002402027981 */ /* 0x000ea4000c1e1500 */
[----:B--2---:R-:W-:-:S06]  /*4750*/  HADD2.F32 R4, -RZ, R2.H0_H0 ;  /* 0x20000002ff047230 */ /* 0x004fcc0000004100 */
[----:B------:R-:W4:Y:S01]  /*4760*/  F2I.S64.TRUNC R4, R4 ;  /* 0x0000000400047311 */ /* 0x000f22000020d900 */
[----:B------:R-:W-:Y:S05]  /*4770*/  BRA `(.L_x_2839) ;  /* 0x0000000800a07947 */ /* 0x000fea0003800000 */
.L_x_2844:
[----:B------:R-:W2:Y:S02]  /*4780*/  LDG.E.64 R2, desc[UR36][R2.64] ;  /* 0x0000002402027981 */ /* 0x000ea4000c1e1b00 */
[----:B--2---:R0:W1:Y:S01]  /*4790*/  F2I.S64.F64.TRUNC R4, R2 ;  /* 0x0000000200047311 */ /* 0x004062000030d900 */
[----:B------:R-:W-:Y:S05]  /*47a0*/  BRA `(.L_x_2839) ;  /* 0x0000000800947947 */ /* 0x000fea0003800000 */
.L_x_2834:
        /* <DEDUP_REMOVED lines=9> */
[----:B------:R-:W-:Y:S02]  /*4840*/  MOV R5, RZ ;  /* 0x000000ff00057202 */ /* 0x000fe40000000f00 */
[----:B--2---:R-:W-:-:S04]  /*4850*/  ISETP.NE.AND P0, PT, R2, RZ, PT ;  /* 0x000000ff0200720c */ /* 0x004fc80003f05270 */
[----:B------:R-:W-:Y:S01]  /*4860*/  SEL R4, RZ, 0x1, !P0 ;  /* 0x00000001ff047807 */ /* 0x000fe20004000000 */
[----:B------:R-:W-:Y:S08]  /*4870*/  BRA `(.L_x_2839) ;  /* 0x0000000800607947 */ /* 0x000ff00003800000 */
.L_x_2848:
[----:B------:R-:W2:Y:S02]  /*4880*/  LDG.E.64 R2, desc[UR36][R2.64] ;  /* 0x0000002402027981 */ /* 0x000ea4000c1e1b00 */
[----:B--2---:R0:W1:Y:S01]  /*4890*/  F2I.S64.F64.TRUNC R4, R2 ;  /* 0x0000000200047311 */ /* 0x004062000030d900 */
[----:B------:R-:W-:Y:S05]  /*48a0*/  BRA `(.L_x_2839) ;  /* 0x0000000800547947 */ /* 0x000fea0003800000 */
.L_x_2847:
        /* <DEDUP_REMOVED lines=26> */
.L_x_2850:
        /* <DEDUP_REMOVED lines=11> */
[----:B------:R-:W0:Y:S01]  /*4b00*/  F2I.S64.TRUNC R4, R5 ;  /* 0x0000000500047311 */ /* 0x000e22000020d900 */
[----:B------:R-:W-:Y:S05]  /*4b10*/  BRA `(.L_x_2839) ;  /* 0x0000000400b87947 */ /* 0x000fea0003800000 */
.L_x_2849:
[----:B------:R-:W2:Y:S02]  /*4b20*/  LDG.E.U16 R4, desc[UR36][R2.64] ;  /* 0x0000002402047981 */ /* 0x000ea4000c1e1500 */
[----:B--2---:R-:W-:-:S06]  /*4b30*/  IMAD.U32 R4, R4, 0x10000, RZ ;  /* 0x0001000004047824 */ /* 0x004fcc00078e00ff */
[----:B------:R-:W0:Y:S01]  /*4b40*/  F2I.S64.TRUNC R4, R4 ;  /* 0x0000000400047311 */ /* 0x000e22000020d900 */
[----:B------:R-:W-:Y:S05]  /*4b50*/  BRA `(.L_x_2839) ;  /* 0x0000000400a87947 */ /* 0x000fea0003800000 */
.L_x_2846:
        /* <DEDUP_REMOVED lines=9> */
[----:B------:R-:W-:Y:S01]  /*4bf0*/  IMAD.MOV.U32 R5, RZ, RZ, RZ ;  /* 0x000000ffff057224 */ /* 0x000fe200078e00ff */
[----:B------:R-:W-:Y:S06]  /*4c00*/  BRA `(.L_x_2839) ;  /* 0x00000004007c7947 */ /* 0x000fec0003800000 */
.L_x_2853:
        /* <DEDUP_REMOVED lines=21> */
.L_x_2857:
[----:B------:R-:W-:Y:S05]  /*4d60*/  BSYNC.RECONVERGENT B1 ;  /* 0x0000000000017941 */ /* 0x000fea0003800200 */
.L_x_2856:
[----:B------:R-:W-:Y:S01]  /*4d70*/  IMAD.SHL.U32 R0, R0, 0x100000, RZ ;  /* 0x0010000000007824 */ /* 0x000fe200078e00ff */
[----:B------:R-:W-:-:S04]  /*4d80*/  LEA R2, R2, 0x3b800000, 0x17 ;  /* 0x3b80000002027811 */ /* 0x000fc800078eb8ff */
[----:B------:R-:W-:-:S07]  /*4d90*/  LOP3.LUT R4, R2, R0, R7, 0xfe, !PT ;  /* 0x0000000002047212 */ /* 0x000fce00078efe07 */
.L_x_2855:
[----:B------:R-:W-:Y:S05]  /*4da0*/  BSYNC.RECONVERGENT B0 ;  /* 0x0000000000007941 */ /* 0x000fea0003800200 */
.L_x_2854:
[----:B------:R-:W0:Y:S01]  /*4db0*/  F2I.S64.TRUNC R4, R4 ;  /* 0x0000000400047311 */ /* 0x000e22000020d900 */
[----:B------:R-:W-:Y:S05]  /*4dc0*/  BRA `(.L_x_2839) ;  /* 0x00000004000c7947 */ /* 0x000fea0003800000 */
.L_x_2852:
        /* <DEDUP_REMOVED lines=21> */
.L_x_2861:
[----:B------:R-:W-:Y:S05]  /*4f20*/  BSYNC.RECONVERGENT B1 ;  /* 0x0000000000017941 */ /* 0x000fea0003800200 */
.L_x_2860:
[----:B------:R-:W-:Y:S02]  /*4f30*/  SHF.L.U32 R0, R0, 0x15, RZ ;  /* 0x0000001500007819 */ /* 0x000fe400000006ff */
[----:B------:R-:W-:-:S04]  /*4f40*/  LEA R2, R2, 0x37800000, 0x17 ;  /* 0x3780000002027811 */ /* 0x000fc800078eb8ff */
[----:B------:R-:W-:-:S07]  /*4f50*/  LOP3.LUT R4, R2, R0, R7, 0xfe, !PT ;  /* 0x0000000002047212 */ /* 0x000fce00078efe07 */
.L_x_2859:
[----:B------:R-:W-:Y:S05]  /*4f60*/  BSYNC.RECONVERGENT B0 ;  /* 0x0000000000007941 */ /* 0x000fea0003800200 */
.L_x_2858:
[----:B------:R-:W0:Y:S01]  /*4f70*/  F2I.S64.TRUNC R4, R4 ;  /* 0x0000000400047311 */ /* 0x000e22000020d900 */
[----:B------:R-:W-:Y:S05]  /*4f80*/  BRA `(.L_x_2839) ;  /* 0x00000000009c7947 */ /* 0x000fea0003800000 */
.L_x_2851:
        /* <DEDUP_REMOVED lines=14> */
.L_x_2865:
[----:B------:R-:W-:Y:S05]  /*5070*/  BSYNC.RECONVERGENT B0 ;  /* 0x0000000000007941 */ /* 0x000fea0003800200 */
.L_x_2864:
[----:B------:R-:W0:Y:S01]  /*5080*/  F2I.S64.TRUNC R4, R4 ;  /* 0x0000000400047311 */ /* 0x000e22000020d900 */
[----:B------:R-:W-:Y:S05]  /*5090*/  BRA `(.L_x_2839) ;  /* 0x0000000000587947 */ /* 0x000fea0003800000 */
.L_x_2838:
        /* <DEDUP_REMOVED lines=16> */
.L_x_2866:
[----:B------:R-:W-:Y:S01]  /*51a0*/  CS2R R4, SRZ ;  /* 0x0000000000047805 */ /* 0x000fe2000001ff00 */
[----:B------:R-:W-:Y:S06]  /*51b0*/  BRA `(.L_x_2839) ;  /* 0x0000000000107947 */ /* 0x000fec0003800000 */
.L_x_2863:
[----:B------:R0:W5:Y:S01]  /*51c0*/  LDG.E.64 R4, desc[UR36][R2.64] ;  /* 0x0000002402047981 */ /* 0x000162000c1e1b00 */
[----:B------:R-:W-:Y:S05]  /*51d0*/  BRA `(.L_x_2839) ;  /* 0x0000000000087947 */ /* 0x000fea0003800000 */
.L_x_2862:
[----:B------:R0:W5:Y:S01]  /*51e0*/  LDG.E R4, desc[UR36][R2.64] ;  /* 0x0000002402047981 */ /* 0x000162000c1e1900 */
[----:B------:R-:W-:-:S07]  /*51f0*/  IMAD.MOV.U32 R5, RZ, RZ, RZ ;  /* 0x000000ffff057224 */ /* 0x000fce00078e00ff */
.L_x_2839:
[----:B------:R-:W0:Y:S01]  /*5200*/  LDCU.64 UR6, c[0x0][0x580] ;  /* 0x0000b000ff0677ac */ /* 0x000e220008000a00 */
[----:B------:R-:W3:Y:S01]  /*5210*/  LDCU.64 UR8, c[0x0][0x598] ;  /* 0x0000b300ff0877ac */ /* 0x000ee20008000a00 */
[----:B------:R-:W-:-:S04]  /*5220*/  UPRMT UR4, UR41, 0x9910, URZ ;  /* 0x0000991029047896 */ /* 0x000fc800080000ff */
[----:B------:R-:W-:Y:S01]  /*5230*/  UISETP.GT.AND UP0, UPT, UR4, 0x9, UPT ;  /* 0x000000090400788c */ /* 0x000fe2000bf04270 */
[----:B012---:R-:W-:Y:S02]  /*5240*/  IADD3 R2, P0, PT, R16, UR6, RZ ;  /* 0x0000000610027c10 */ /* 0x007fe4000ff1e0ff */
[----:B---345:R-:W-:-:S03]  /*5250*/  LOP3.LUT R9, R4, UR8, RZ, 0x3c, !PT ;  /* 0x0000000804097c12 */ /* 0x038fc6000f8e3cff */
[----:B------:R-:W-:Y:S01]  /*5260*/  IMAD.X R3, RZ, RZ, UR7, P0 ;  /* 0x00000007ff037e24 */ /* 0x000fe200080e06ff */
[----:B------:R-:W-:Y:S02]  /*5270*/  LOP3.LUT R7, R5, UR9, RZ, 0x3c, !PT ;  /* 0x0000000905077c12 */ /* 0x000fe4000f8e3cff */
[----:B------:R-:W-:Y:S01]  /*5280*/  MOV R6, R9 ;  /* 0x0000000900067202 */ /* 0x000fe20000000f00 */
[----:B------:R-:W-:Y:S06]  /*5290*/  BRA.U UP0, `(.L_x_2867) ;  /* 0x0000000100dc7547 */ /* 0x000fec000b800000 */
        /* <DEDUP_REMOVED lines=10> */
.L_x_2870:
[----:B------:R0:W-:Y:S01]  /*5340*/  STG.E.U8 desc[UR36][R2.64], R9 ;  /* 0x0000000902007986 */ /* 0x0001e2000c101124 */
[----:B------:R-:W-:Y:S05]  /*5350*/  BRA `(.L_x_2872) ;  /* 0x0000000c00347947 */ /* 0x000fea0003800000 */
.L_x_2869:
        /* <DEDUP_REMOVED lines=8> */
.L_x_2874:
[----:B------:R0:W-:Y:S01]  /*53e0*/  STG.E desc[UR36][R2.64], R9 ;  /* 0x0000000902007986 */ /* 0x0001e2000c101924 */
[----:B------:R-:W-:Y:S05]  /*53f0*/  BRA `(.L_x_2872) ;  /* 0x0000000c000c7947 */ /* 0x000fea0003800000 */
.L_x_2873:
[----:B------:R0:W-:Y:S01]  /*5400*/  STG.E.U16 desc[UR36][R2.64], R9 ;  /* 0x0000000902007986 */ /* 0x0001e2000c101524 */
[----:B------:R-:W-:Y:S05]  /*5410*/  BRA `(.L_x_2872) ;  /* 0x0000000c00047947 */ /* 0x000fea0003800000 */
.L_x_2868:
        /* <DEDUP_REMOVED lines=9> */
.L_x_2876:
[----:B------:R-:W0:Y:S02]  /*54b0*/  I2F.S64 R0, R6 ;  /* 0x0000000600007312 */ /* 0x000e240000301400 */
[----:B0-----:R-:W-:-:S05]  /*54c0*/  F2FP.F16.F32.PACK_AB R0, RZ, R0 ;  /* 0x00000000ff00723e */ /* 0x001fca00000000ff */
[----:B------:R0:W-:Y:S01]  /*54d0*/  STG.E.U16 desc[UR36][R2.64], R0 ;  /* 0x0000000002007986 */ /* 0x0001e2000c101524 */
[----:B------:R-:W-:Y:S05]  /*54e0*/  BRA `(.L_x_2872) ;  /* 0x0000000800d07947 */ /* 0x000fea0003800000 */
.L_x_2875:
        /* <DEDUP_REMOVED lines=10> */
.L_x_2878:
[----:B------:R-:W0:Y:S02]  /*5590*/  I2F.S64 R6, R6 ;  /* 0x0000000600067312 */ /* 0x000e240000301400 */
[----:B0-----:R-:W-:-:S04]  /*55a0*/  F2FP.F16.F32.PACK_AB R5, RZ, R6 ;  /* 0x00000006ff05723e */ /* 0x001fc800000000ff */
[----:B------:R-:W-:-:S05]  /*55b0*/  PRMT R5, R5, 0x5410, RZ ;  /* 0x0000541005057816 */ /* 0x000fca00000000ff */
[----:B------:R0:W-:Y:S01]  /*55c0*/  STG.E desc[UR36][R2.64], R5 ;  /* 0x0000000502007986 */ /* 0x0001e2000c101924 */
[----:B------:R-:W-:Y:S05]  /*55d0*/  BRA `(.L_x_2872) ;  /* 0x0000000800947947 */ /* 0x000fea0003800000 */
.L_x_2877:
[----:B------:R-:W0:Y:S02]  /*55e0*/  I2F.F64.S64 R4, R6 ;  /* 0x0000000600047312 */ /* 0x000e240000301c00 */
[----:B0-----:R0:W-:Y:S01]  /*55f0*/  STG.E.64 desc[UR36][R2.64], R4 ;  /* 0x0000000402007986 */ /* 0x0011e2000c101b24 */
[----:B------:R-:W-:Y:S05]  /*5600*/  BRA `(.L_x_2872) ;  /* 0x0000000800887947 */ /* 0x000fea0003800000 */
.L_x_2867:
        /* <DEDUP_REMOVED lines=12> */
.L_x_2882:
[----:B------:R-:W0:Y:S01]  /*56d0*/  I2F.S64 R5, R6 ;  /* 0x0000000600057312 */ /* 0x000e220000301400 */
        /* <DEDUP_REMOVED lines=17> */
.L_x_2885:
[----:B------:R-:W-:-:S04]  /*57f0*/  SHF.R.U32.HI R5, RZ, 0x18, R5 ;  /* 0x00000018ff057819 */ /* 0x000fc80000011605 */
[----:B------:R-:W-:-:S07]  /*5800*/  LOP3.LUT R0, R0, 0x80, R5, 0xf8, !PT ;  /* 0x0000008000007812 */ /* 0x000fce00078ef805 */
.L_x_2884:
[----:B------:R-:W-:Y:S05]  /*5810*/  BSYNC.RECONVERGENT B0 ;  /* 0x0000000000007941 */ /* 0x000fea0003800200 */
.L_x_2883:
[----:B------:R0:W-:Y:S01]  /*5820*/  STG.E.U8 desc[UR36][R2.64], R0 ;  /* 0x0000000002007986 */ /* 0x0001e2000c101124 */
[----:B------:R-:W-:Y:S05]  /*5830*/  BRA `(.L_x_2872) ;  /* 0x0000000400fc7947 */ /* 0x000fea0003800000 */
.L_x_2881:
        /* <DEDUP_REMOVED lines=18> */
.L_x_2888:
[----:B------:R-:W-:-:S04]  /*5960*/  SHF.R.U32.HI R5, RZ, 0x18, R5 ;  /* 0x00000018ff057819 */ /* 0x000fc80000011605 */
[----:B------:R-:W-:-:S07]  /*5970*/  LOP3.LUT R0, R0, 0x80, R5, 0xf8, !PT ;  /* 0x0000008000007812 */ /* 0x000fce00078ef805 */
.L_x_2887:
[----:B------:R-:W-:Y:S05]  /*5980*/  BSYNC.RECONVERGENT B0 ;  /* 0x0000000000007941 */ /* 0x000fea0003800200 */
.L_x_2886:
[----:B------:R0:W-:Y:S01]  /*5990*/  STG.E.U8 desc[UR36][R2.64], R0 ;  /* 0x0000000002007986 */ /* 0x0001e2000c101124 */
[----:B------:R-:W-:Y:S05]  /*59a0*/  BRA `(.L_x_2872) ;  /* 0x0000000400a07947 */ /* 0x000fea0003800000 */
.L_x_2880:
[----:B------:R-:W-:-:S09]  /*59b0*/  UISETP.NE.AND UP0, UPT, UR4, 0x1c, UPT ;  /* 0x0000001c0400788c */ /* 0x000fd2000bf05270 */
[----:B------:R-:W-:Y:S05]  /*59c0*/  BRA.U !UP0, `(.L_x_2889) ;  /* 0x0000000108587547 */ /* 0x000fea000b800000 */
[----:B------:R-:W-:-:S09]  /*59d0*/  UISETP.NE.AND UP0, UPT, UR4, 0x1d, UPT ;  /* 0x0000001d0400788c */ /* 0x000fd2000bf05270 */
[----:B------:R-:W-:Y:S05]  /*59e0*/  BRA.U !UP0, `(.L_x_2890) ;  /* 0x0000000108487547 */ /* 0x000fea000b800000 */
[----:B------:R-:W-:-:S09]  /*59f0*/  UISETP.NE.AND UP0, UPT, UR4, 0x2c, UPT ;  /* 0x0000002c0400788c */ /* 0x000fd2000bf05270 */
[----:B------:R-:W-:Y:S05]  /*5a00*/  BRA.U UP0, `(.L_x_2871) ;  /* 0x0000000100a47547 */ /* 0x000fea000b800000 */
[----:B------:R-:W0:Y:S02]  /*5a10*/  I2F.S64 R6, R6 ;  /* 0x0000000600067312 */ /* 0x000e240000301400 */
        /* <DEDUP_REMOVED lines=15> */
.L_x_2890:
[----:B------:R0:W-:Y:S01]  /*5b10*/  STG.E.64 desc[UR36][R2.64], R6 ;  /* 0x0000000602007986 */ /* 0x0001e2000c101b24 */
[----:B------:R-:W-:Y:S05]  /*5b20*/  BRA `(.L_x_2872) ;  /* 0x0000000400407947 */ /* 0x000fea0003800000 */
.L_x_2889:
[----:B------:R0:W-:Y:S01]  /*5b30*/  STG.E desc[UR36][R2.64], R9 ;  /* 0x0000000902007986 */ /* 0x0001e2000c101924 */
[----:B------:R-:W-:Y:S05]  /*5b40*/  BRA `(.L_x_2872) ;  /* 0x0000000400387947 */ /* 0x000fea0003800000 */
.L_x_2879:
        /* <DEDUP_REMOVED lines=11> */
.L_x_2892:
[----:B------:R-:W0:Y:S01]  /*5c00*/  I2F.F64.S64 R8, R6 ;  /* 0x0000000600087312 */ /* 0x000e220000301c00 */
[----:B------:R-:W-:-:S05]  /*5c10*/  CS2R R10, SRZ ;  /* 0x00000000000a7805 */ /* 0x000fca000001ff00 */
[----:B0-----:R4:W-:Y:S01]  /*5c20*/  STG.E.128 desc[UR36][R2.64], R8 ;  /* 0x0000000802007986 */ /* 0x0019e2000c101d24 */
[----:B------:R-:W-:Y:S05]  /*5c30*/  BRA `(.L_x_2872) ;  /* 0x0000000000fc7947 */ /* 0x000fea0003800000 */
.L_x_2891:
[----:B------:R-:W-:-:S09]  /*5c40*/  UISETP.NE.AND UP0, UPT, UR4, 0xf, UPT ;  /* 0x0000000f0400788c */ /* 0x000fd2000bf05270 */
[----:B------:R-:W-:Y:S05]  /*5c50*/  BRA.U !UP0, `(.L_x_2893) ;  /* 0x0000000108e87547 */ /* 0x000fea000b800000 */
[----:B------:R-:W-:-:S09]  /*5c60*/  UISETP.NE.AND UP0, UPT, UR4, 0x17, UPT ;  /* 0x000000170400788c */ /* 0x000fd2000bf05270 */
[----:B------:R-:W-:Y:S05]  /*5c70*/  BRA.U !UP0, `(.L_x_2894) ;  /* 0x0000000108907547 */ /* 0x000fea000b800000 */
[----:B------:R-:W-:-:S09]  /*5c80*/  UISETP.NE.AND UP0, UPT, UR4, 0x18, UPT ;  /* 0x000000180400788c */ /* 0x000fd2000bf05270 */
[----:B------:R-:W-:Y:S05]  /*5c90*/  BRA.U !UP0, `(.L_x_2895) ;  /* 0x0000000108447547 */ /* 0x000fea000b800000 */
.L_x_2871:
        /* <DEDUP_REMOVED lines=16> */
.L_x_2896:
[----:B------:R-:W-:Y:S05]  /*5da0*/  BRA `(.L_x_2872) ;  /* 0x0000000000a07947 */ /* 0x000fea0003800000 */
.L_x_2895:
[----:B------:R-:W0:Y:S01]  /*5db0*/  I2F.S64 R7, R6 ;  /* 0x0000000600077312 */ /* 0x000e220000301400 */
        /* <DEDUP_REMOVED lines=12> */
.L_x_2898:
[----:B------:R-:W-:Y:S05]  /*5e80*/  BSYNC.RECONVERGENT B0 ;  /* 0x0000000000007941 */ /* 0x000fea0003800200 */
.L_x_2897:
[----:B------:R-:W-:-:S05]  /*5e90*/  LOP3.LUT R5, R0, 0x80, R5, 0xf8, !PT ;  /* 0x0000008000057812 */ /* 0x000fca00078ef805 */
[----:B------:R2:W-:Y:S01]  /*5ea0*/  STG.E.U8 desc[UR36][R2.64], R5 ;  /* 0x0000000502007986 */ /* 0x0005e2000c101124 */
[----:B------:R-:W-:Y:S05]  /*5eb0*/  BRA `(.L_x_2872) ;  /* 0x00000000005c7947 */ /* 0x000fea0003800000 */
.L_x_2894:
[----:B------:R-:W0:Y:S01]  /*5ec0*/  I2F.S64 R5, R6 ;  /* 0x0000000600057312 */ /* 0x000e220000301400 */
        /* <DEDUP_REMOVED lines=11> */
.L_x_2900:
[----:B------:R-:W-:Y:S01]  /*5f80*/  IMAD.MOV.U32 R0, RZ, RZ, 0x7f ;  /* 0x0000007fff007424 */ /* 0x000fe200078e00ff */
[----:B------:R-:W-:-:S04]  /*5f90*/  ISETP.GT.U32.AND P0, PT, R4, 0x7f800000, PT ;  /* 0x7f8000000400780c */ /* 0x000fc80003f04070 */
[----:B------:R-:W-:-:S09]  /*5fa0*/  SEL R0, R0, 0x7c, P0 ;  /* 0x0000007c00007807 */ /* 0x000fd20000000000 */
.L_x_2901:
[----:B------:R-:W-:Y:S05]  /*5fb0*/  BSYNC.RECONVERGENT B0 ;  /* 0x0000000000007941 */ /* 0x000fea0003800200 */
.L_x_2899:
[----:B------:R-:W-:-:S04]  /*5fc0*/  SHF.R.U32.HI R5, RZ, 0x18, R5 ;  /* 0x00000018ff057819 */ /* 0x000fc80000011605 */
[----:B------:R-:W-:-:S05]  /*5fd0*/  LOP3.LUT R5, R0, 0x80, R5, 0xf8, !PT ;  /* 0x0000008000057812 */ /* 0x000fca00078ef805 */
[----:B------:R1:W-:Y:S01]  /*5fe0*/  STG.E.U8 desc[UR36][R2.64], R5 ;  /* 0x0000000502007986 */ /* 0x0003e2000c101124 */
[----:B------:R-:W-:Y:S05]  /*5ff0*/  BRA `(.L_x_2872) ;  /* 0x00000000000c7947 */ /* 0x000fea0003800000 */
.L_x_2893:
[----:B------:R-:W0:Y:S02]  /*6000*/  I2F.S64 R0, R6 ;  /* 0x0000000600007312 */ /* 0x000e240000301400 */
[----:B0-----:R-:W-:-:S05]  /*6010*/  F2FP.BF16.F32.PACK_AB R0, RZ, R0 ;  /* 0x00000000ff00723e */ /* 0x001fca00000010ff */
[----:B------:R0:W-:Y:S02]  /*6020*/  STG.E.U16 desc[UR36][R2.64], R0 ;  /* 0x0000000002007986 */ /* 0x0001e4000c101524 */
.L_x_2872:
[----:B------:R-:W-:-:S07]  /*6030*/  IADD3 R17, PT, PT, R17, 0x80, RZ ;  /* 0x0000008011117810 */ /* 0x000fce0007ffe0ff */
.L_x_2832:
[----:B------:R-:W-:Y:S05]  /*6040*/  BSYNC.RECONVERGENT B6 ;  /* 0x0000000000067941 */ /* 0x000fea0003800200 */
.L_x_2831:
        /* <DEDUP_REMOVED lines=307> */
.L_x_2904:
        /* <DEDUP_REMOVED lines=17> */
.L_x_2908:
[----:B------:R0:W5:Y:S01]  /*7490*/  LDG.E.U8 R4, desc[UR36][R2.64] ;  /* 0x0000002402047981 */ /* 0x000162000c1e1100 */
[----:B------:R-:W-:Y:S01]  /*74a0*/  HFMA2 R5, -RZ, RZ, 0, 0 ;  /* 0x00000000ff057431 */ /* 0x000fe200000001ff */
[----:B------:R-:W-:Y:S06]  /*74b0*/  BRA `(.L_x_2910) ;  /* 0x0000000c00407947 */ /* 0x000fec0003800000 */
.L_x_2907:
        /* <DEDUP_REMOVED lines=8> */
.L_x_2912:
[----:B------:R-:W2:Y:S02]  /*7540*/  LDG.E R4, desc[UR36][R2.64] ;  /* 0x0000002402047981 */ /* 0x000ea4000c1e1900 */
[----:B--2---:R-:W-:Y:S01]  /*7550*/  SHF.R.S32.HI R5, RZ, 0x1f, R4 ;  /* 0x0000001fff057819 */ /* 0x004fe20000011404 */
[----:B------:R-:W-:Y:S06]  /*7560*/  BRA `(.L_x_2910) ;  /* 0x0000000c00147947 */ /* 0x000fec0003800000 */
.L_x_2911:
[----:B------:R-:W2:Y:S02]  /*7570*/  LDG.E.S16 R4, desc[UR36][R2.64] ;  /* 0x0000002402047981 */ /* 0x000ea4000c1e1700 */
[----:B--2---:R-:W-:Y:S01]  /*7580*/  SHF.R.S32.HI R5, RZ, 0x1f, R4 ;  /* 0x0000001fff057819 */ /* 0x004fe20000011404 */
[----:B------:R-:W-:Y:S06]  /*7590*/  BRA `(.L_x_2910) ;  /* 0x0000000c00087947 */ /* 0x000fec0003800000 */
.L_x_2906:
        /* <DEDUP_REMOVED lines=9> */
.L_x_2914:
[----:B------:R-:W2:Y:S02]  /*7630*/  LDG.E.U16 R2, desc[UR36][R2.64] ;  /* 0x0000002402027981 */ /* 0x000ea4000c1e1500 */
[----:B--2---:R-:W-:-:S06]  /*7640*/  HADD2.F32 R4, -RZ, R2.H0_H0 ;  /* 0x20000002ff047230 */ /* 0x004fcc0000004100 */
[----:B------:R-:W0:Y:S01]  /*7650*/  F2I.S64.TRUNC R4, R4 ;  /* 0x0000000400047311 */ /* 0x000e22000020d900 */
[----:B------:R-:W-:Y:S05]  /*7660*/  BRA `(.L_x_2910) ;  /* 0x0000000800d47947 */ /* 0x000fea0003800000 */
.L_x_2913:
        /* <DEDUP_REMOVED lines=9> */
.L_x_2916:
[----:B------:R-:W2:Y:S02]  /*7700*/  LDG.E.U16 R2, desc[UR36][R2.64] ;  /* 0x0000002402027981 */ /* 0x000ea4000c1e1500 */
[----:B--2---:R-:W-:-:S06]  /*7710*/  HADD2.F32 R4, -RZ, R2.H0_H0 ;  /* 0x20000002ff047230 */ /* 0x004fcc0000004100 */
[----:B------:R-:W0:Y:S01]  /*7720*/  F2I.S64.TRUNC R4, R4 ;  /* 0x0000000400047311 */ /* 0x000e22000020d900 */
[----:B------:R-:W-:Y:S05]  /*7730*/  BRA `(.L_x_2910) ;  /* 0x0000000800a07947 */ /* 0x000fea0003800000 */
.L_x_2915:
[----:B------:R-:W2:Y:S02]  /*7740*/  LDG.E.64 R2, desc[UR36][R2.64] ;  /* 0x0000002402027981 */ /* 0x000ea4000c1e1b00 */
[----:B--2---:R0:W1:Y:S01]  /*7750*/  F2I.S64.F64.TRUNC R4, R2 ;  /* 0x0000000200047311 */ /* 0x004062000030d900 */
[----:B------:R-:W-:Y:S05]  /*7760*/  BRA `(.L_x_2910) ;  /* 0x0000000800947947 */ /* 0x000fea0003800000 */
.L_x_2905:
        /* <DEDUP_REMOVED lines=13> */
.L_x_2919:
[----:B------:R-:W2:Y:S02]  /*7840*/  LDG.E.64 R2, desc[UR36][R2.64] ;  /* 0x0000002402027981 */ /* 0x000ea4000c1e1b00 */
[----:B--2---:R0:W1:Y:S01]  /*7850*/  F2I.S64.F64.TRUNC R4, R2 ;  /* 0x0000000200047311 */ /* 0x004062000030d900 */
[----:B------:R-:W-:Y:S05]  /*7860*/  BRA `(.L_x_2910) ;  /* 0x0000000800547947 */ /* 0x000fea0003800000 */
.L_x_2918:
        /* <DEDUP_REMOVED lines=24> */
[----:B------:R-:W3:Y:S01]  /*79f0*/  F2I.S64.TRUNC R4, R5 ;  /* 0x0000000500047311 */ /* 0x000ee2000020d900 */
[----:B------:R-:W-:Y:S05]  /*7a00*/  BRA `(.L_x_2910) ;  /* 0x0000000400ec7947 */ /* 0x000fea0003800000 */
.L_x_2921:
        /* <DEDUP_REMOVED lines=11> */
[----:B------:R-:W2:Y:S01]  /*7ac0*/  F2I.S64.TRUNC R4, R5 ;  /* 0x0000000500047311 */ /* 0x000ea2000020d900 */
[----:B------:R-:W-:Y:S05]  /*7ad0*/  BRA `(.L_x_2910) ;  /* 0x0000000400b87947 */ /* 0x000fea0003800000 */
.L_x_2920:
[----:B------:R-:W2:Y:S02]  /*7ae0*/  LDG.E.U16 R4, desc[UR36][R2.64] ;  /* 0x0000002402047981 */ /* 0x000ea4000c1e1500 */
[----:B--2---:R-:W-:-:S06]  /*7af0*/  IMAD.U32 R4, R4, 0x10000, RZ ;  /* 0x0001000004047824 */ /* 0x004fcc00078e00ff */
[----:B------:R-:W4:Y:S01]  /*7b00*/  F2I.S64.TRUNC R4, R4 ;  /* 0x0000000400047311 */ /* 0x000f22000020d900 */
[----:B------:R-:W-:Y:S05]  /*7b10*/  BRA `(.L_x_2910) ;  /* 0x0000000400a87947 */ /* 0x000fea0003800000 */
.L_x_2917:
        /* <DEDUP_REMOVED lines=9> */
[----:B------:R-:W-:Y:S01]  /*7bb0*/  HFMA2 R5, -RZ, RZ, 0, 0 ;  /* 0x00000000ff057431 */ /* 0x000fe200000001ff */
[----:B------:R-:W-:Y:S06]  /*7bc0*/  BRA `(.L_x_2910) ;  /* 0x00000004007c7947 */ /* 0x000fec0003800000 */
.L_x_2924:
        /* <DEDUP_REMOVED lines=21> */
.L_x_2928:
[----:B------:R-:W-:Y:S05]  /*7d20*/  BSYNC.RECONVERGENT B1 ;  /* 0x0000000000017941 */ /* 0x000fea0003800200 */
.L_x_2927:
[----:B------:R-:W-:Y:S01]  /*7d30*/  IMAD.SHL.U32 R0, R0, 0x100000, RZ ;  /* 0x0010000000007824 */ /* 0x000fe200078e00ff */
[----:B------:R-:W-:-:S04]  /*7d40*/  LEA R2, R2, 0x3b800000, 0x17 ;  /* 0x3b80000002027811 */ /* 0x000fc800078eb8ff */
[----:B------:R-:W-:-:S07]  /*7d50*/  LOP3.LUT R4, R2, R0, R7, 0xfe, !PT ;  /* 0x0000000002047212 */ /* 0x000fce00078efe07 */
.L_x_2926:
[----:B------:R-:W-:Y:S05]  /*7d60*/  BSYNC.RECONVERGENT B0 ;  /* 0x0000000000007941 */ /* 0x000fea0003800200 */
.L_x_2925:
[----:B------:R-:W0:Y:S01]  /*7d70*/  F2I.S64.TRUNC R4, R4 ;  /* 0x0000000400047311 */ /* 0x000e22000020d900 */
[----:B------:R-:W-:Y:S05]  /*7d80*/  BRA `(.L_x_2910) ;  /* 0x00000004000c7947 */ /* 0x000fea0003800000 */
.L_x_2923:
        /* <DEDUP_REMOVED lines=21> */
.L_x_2932:
[----:B------:R-:W-:Y:S05]  /*7ee0*/  BSYNC.RECONVERGENT B1 ;  /* 0x0000000000017941 */ /* 0x000fea0003800200 */
.L_x_2931:
[----:B------:R-:W-:Y:S01]  /*7ef0*/  IMAD.SHL.U32 R0, R0, 0x200000, RZ ;  /* 0x0020000000007824 */ /* 0x000fe200078e00ff */
[----:B------:R-:W-:-:S04]  /*7f00*/  LEA R2, R2, 0x37800000, 0x17 ;  /* 0x3780000002027811 */ /* 0x000fc800078eb8ff */
[----:B------:R-:W-:-:S07]  /*7f10*/  LOP3.LUT R4, R2, R0, R7, 0xfe, !PT ;  /* 0x0000000002047212 */ /* 0x000fce00078efe07 */
.L_x_2930:
[----:B------:R-:W-:Y:S05]  /*7f20*/  BSYNC.RECONVERGENT B0 ;  /* 0x0000000000007941 */ /* 0x000fea0003800200 */
.L_x_2929:
[----:B------:R-:W0:Y:S01]  /*7f30*/  F2I.S64.TRUNC R4, R4 ;  /* 0x0000000400047311 */ /* 0x000e22000020d900 */
[----:B------:R-:W-:Y:S05]  /*7f40*/  BRA `(.L_x_2910) ;  /* 0x00000000009c7947 */ /* 0x000fea0003800000 */
.L_x_2922:
        /* <DEDUP_REMOVED lines=14> */
.L_x_2936:
[----:B------:R-:W-:Y:S05]  /*8030*/  BSYNC.RECONVERGENT B0 ;  /* 0x0000000000007941 */ /* 0x000fea0003800200 */
.L_x_2935:
[----:B------:R-:W0:Y:S01]  /*8040*/  F2I.S64.TRUNC R4, R4 ;  /* 0x0000000400047311 */ /* 0x000e22000020d900 */
[----:B------:R-:W-:Y:S05]  /*8050*/  BRA `(.L_x_2910) ;  /* 0x0000000000587947 */ /* 0x000fea0003800000 */
.L_x_2909:
        /* <DEDUP_REMOVED lines=16> */
.L_x_2937:
[----:B------:R-:W-:Y:S01]  /*8160*/  CS2R R4, SRZ ;  /* 0x0000000000047805 */ /* 0x000fe2000001ff00 */
[----:B------:R-:W-:Y:S06]  /*8170*/  BRA `(.L_x_2910) ;  /* 0x0000000000107947 */ /* 0x000fec0003800000 */
.L_x_2934:
[----:B------:R0:W5:Y:S01]  /*8180*/  LDG.E.64 R4, desc[UR36][R2.64] ;  /* 0x0000002402047981 */ /* 0x000162000c1e1b00 */
[----:B------:R-:W-:Y:S05]  /*8190*/  BRA `(.L_x_2910) ;  /* 0x0000000000087947 */ /* 0x000fea0003800000 */
.L_x_2933:
[----:B------:R0:W5:Y:S01]  /*81a0*/  LDG.E R4, desc[UR36][R2.64] ;  /* 0x0000002402047981 */ /* 0x000162000c1e1900 */
[----:B------:R-:W-:-:S07]  /*81b0*/  IMAD.MOV.U32 R5, RZ, RZ, RZ ;  /* 0x000000ffff057224 */ /* 0x000fce00078e00ff */
.L_x_2910:
[----:B------:R-:W0:Y:S01]  /*81c0*/  LDCU.64 UR8, c[0x0][0x598] ;  /* 0x0000b300ff0877ac */ /* 0x000e220008000a00 */
[----:B------:R-:W0:Y:S01]  /*81d0*/  LDCU.64 UR6, c[0x0][0x580] ;  /* 0x0000b000ff0677ac */ /* 0x000e220008000a00 */
[----:B------:R-:W-:-:S04]  /*81e0*/  UPRMT UR4, UR41, 0x9910, URZ ;  /* 0x0000991029047896 */ /* 0x000fc800080000ff */
[----:B------:R-:W-:Y:S01]  /*81f0*/  UISETP.GT.AND UP0, UPT, UR4, 0x9, UPT ;  /* 0x000000090400788c */ /* 0x000fe2000bf04270 */
[----:B012345:R-:W-:Y:S02]  /*8200*/  LOP3.LUT R9, R4, UR8, RZ, 0x3c, !PT ;  /* 0x0000000804097c12 */ /* 0x03ffe4000f8e3cff */
[----:B------:R-:W-:Y:S02]  /*8210*/  LOP3.LUT R7, R5, UR9, RZ, 0x3c, !PT ;  /* 0x0000000905077c12 */ /* 0x000fe4000f8e3cff */
[----:B------:R-:W-:Y:S01]  /*8220*/  IADD3 R2, P0, PT, R16, UR6, RZ ;  /* 0x0000000610027c10 */ /* 0x000fe2000ff1e0ff */
        /* <DEDUP_REMOVED lines=13> */
.L_x_2941:
[----:B------:R4:W-:Y:S01]  /*8300*/  STG.E.U8 desc[UR36][R2.64], R9 ;  /* 0x0000000902007986 */ /* 0x0009e2000c101124 */
[----:B------:R-:W-:Y:S05]  /*8310*/  BRA `(.L_x_2943) ;  /* 0x0000000c00347947 */ /* 0x000fea0003800000 */
.L_x_2940:
        /* <DEDUP_REMOVED lines=8> */
.L_x_2945:
[----:B------:R2:W-:Y:S01]  /*83a0*/  STG.E desc[UR36][R2.64], R9 ;  /* 0x0000000902007986 */ /* 0x0005e2000c101924 */
[----:B------:R-:W-:Y:S05]  /*83b0*/  BRA `(.L_x_2943) ;  /* 0x0000000c000c7947 */ /* 0x000fea0003800000 */
.L_x_2944:
[----:B------:R0:W-:Y:S01]  /*83c0*/  STG.E.U16 desc[UR36][R2.64], R9 ;  /* 0x0000000902007986 */ /* 0x0001e2000c101524 */
[----:B------:R-:W-:Y:S05]  /*83d0*/  BRA `(.L_x_2943) ;  /* 0x0000000c00047947 */ /* 0x000fea0003800000 */
.L_x_2939:
        /* <DEDUP_REMOVED lines=9> */
.L_x_2947:
[----:B------:R-:W0:Y:S02]  /*8470*/  I2F.S64 R0, R6 ;  /* 0x0000000600007312 */ /* 0x000e240000301400 */
[----:B0-----:R-:W-:-:S05]  /*8480*/  F2FP.F16.F32.PACK_AB R0, RZ, R0 ;  /* 0x00000000ff00723e */ /* 0x001fca00000000ff */
[----:B------:R0:W-:Y:S01]  /*8490*/  STG.E.U16 desc[UR36][R2.64], R0 ;  /* 0x0000000002007986 */ /* 0x0001e2000c101524 */
[----:B------:R-:W-:Y:S05]  /*84a0*/  BRA `(.L_x_2943) ;  /* 0x0000000800d07947 */ /* 0x000fea0003800000 */
.L_x_2946:
        /* <DEDUP_REMOVED lines=10> */
.L_x_2949:
[----:B------:R-:W0:Y:S02]  /*8550*/  I2F.S64 R6, R6 ;  /* 0x0000000600067312 */ /* 0x000e240000301400 */
[----:B0-----:R-:W-:-:S04]  /*8560*/  F2FP.F16.F32.PACK_AB R5, RZ, R6 ;  /* 0x00000006ff05723e */ /* 0x001fc800000000ff */
[----:B------:R-:W-:-:S05]  /*8570*/  PRMT R5, R5, 0x5410, RZ ;  /* 0x0000541005057816 */ /* 0x000fca00000000ff */
[----:B------:R0:W-:Y:S01]  /*8580*/  STG.E desc[UR36][R2.64], R5 ;  /* 0x0000000502007986 */ /* 0x0001e2000c101924 */
[----:B------:R-:W-:Y:S05]  /*8590*/  BRA `(.L_x_2943) ;  /* 0x0000000800947947 */ /* 0x000fea0003800000 */
.L_x_2948:
[----:B------:R-:W0:Y:S02]  /*85a0*/  I2F.F64.S64 R4, R6 ;  /* 0x0000000600047312 */ /* 0x000e240000301c00 */
[----:B0-----:R0:W-:Y:S01]  /*85b0*/  STG.E.64 desc[UR36][R2.64], R4 ;  /* 0x0000000402007986 */ /* 0x0011e2000c101b24 */
[----:B------:R-:W-:Y:S05]  /*85c0*/  BRA `(.L_x_2943) ;  /* 0x0000000800887947 */ /* 0x000fea0003800000 */
.L_x_2938:
        /* <DEDUP_REMOVED lines=12> */
.L_x_2953:
[----:B------:R-:W0:Y:S01]  /*8690*/  I2F.S64 R5, R6 ;  /* 0x0000000600057312 */ /* 0x000e220000301400 */
        /* <DEDUP_REMOVED lines=17> */
.L_x_2956:
[----:B------:R-:W-:-:S04]  /*87b0*/  SHF.R.U32.HI R5, RZ, 0x18, R5 ;  /* 0x00000018ff057819 */ /* 0x000fc80000011605 */
[----:B------:R-:W-:-:S07]  /*87c0*/  LOP3.LUT R0, R0, 0x80, R5, 0xf8, !PT ;  /* 0x0000008000007812 */ /* 0x000fce00078ef805 */
.L_x_2955:
[----:B------:R-:W-:Y:S05]  /*87d0*/  BSYNC.RECONVERGENT B0 ;  /* 0x0000000000007941 */ /* 0x000fea0003800200 */
.L_x_2954:
[----:B------:R0:W-:Y:S01]  /*87e0*/  STG.E.U8 desc[UR36][R2.64], R0 ;  /* 0x0000000002007986 */ /* 0x0001e2000c101124 */
[----:B------:R-:W-:Y:S05]  /*87f0*/  BRA `(.L_x_2943) ;  /* 0x0000000400fc7947 */ /* 0x000fea0003800000 */
.L_x_2952:
        /* <DEDUP_REMOVED lines=18> */
.L_x_2959:
[----:B------:R-:W-:-:S04]  /*8920*/  SHF.R.U32.HI R5, RZ, 0x18, R5 ;  /* 0x00000018ff057819 */ /* 0x000fc80000011605 */
[----:B------:R-:W-:-:S07]  /*8930*/  LOP3.LUT R0, R0, 0x80, R5, 0xf8, !PT ;  /* 0x0000008000007812 */ /* 0x000fce00078ef805 */
.L_x_2958:
[----:B------:R-:W-:Y:S05]  /*8940*/  BSYNC.RECONVERGENT B0 ;  /* 0x0000000000007941 */ /* 0x000fea0003800200 */
.L_x_2957:
[----:B------:R0:W-:Y:S01]  /*8950*/  STG.E.U8 desc[UR36][R2.64], R0 ;  /* 0x0000000002007986 */ /* 0x0001e2000c101124 */
[----:B------:R-:W-:Y:S05]  /*8960*/  BRA `(.L_x_2943) ;  /* 0x0000000400a07947 */ /* 0x000fea0003800000 */
.L_x_2951:
        /* <DEDUP_REMOVED lines=22> */
.L_x_2961:
[----:B------:R0:W-:Y:S01]  /*8ad0*/  STG.E.64 desc[UR36][R2.64], R6 ;  /* 0x0000000602007986 */ /* 0x0001e2000c101b24 */
[----:B------:R-:W-:Y:S05]  /*8ae0*/  BRA `(.L_x_2943) ;  /* 0x0000000400407947 */ /* 0x000fea0003800000 */
.L_x_2960:
[----:B------:R0:W-:Y:S01]  /*8af0*/  STG.E desc[UR36][R2.64], R9 ;  /* 0x0000000902007986 */ /* 0x0001e2000c101924 */
[----:B------:R-:W-:Y:S05]  /*8b00*/  BRA `(.L_x_2943) ;  /* 0x0000000400387947 */ /* 0x000fea0003800000 */
.L_x_2950:
        /* <DEDUP_REMOVED lines=11> */
.L_x_2963:
[----:B------:R-:W0:Y:S01]  /*8bc0*/  I2F.F64.S64 R8, R6 ;  /* 0x0000000600087312 */ /* 0x000e220000301c00 */
[----:B------:R-:W-:-:S05]  /*8bd0*/  CS2R R10, SRZ ;  /* 0x00000000000a7805 */ /* 0x000fca000001ff00 */
[----:B0-----:R0:W-:Y:S01]  /*8be0*/  STG.E.128 desc[UR36][R2.64], R8 ;  /* 0x0000000802007986 */ /* 0x0011e2000c101d24 */
[----:B------:R-:W-:Y:S05]  /*8bf0*/  BRA `(.L_x_2943) ;  /* 0x0000000000fc7947 */ /* 0x000fea0003800000 */
.L_x_2962:
[----:B------:R-:W-:-:S09]  /*8c00*/  UISETP.NE.AND UP0, UPT, UR4, 0xf, UPT ;  /* 0x0000000f0400788c */ /* 0x000fd2000bf05270 */
[----:B------:R-:W-:Y:S05]  /*8c10*/  BRA.U !UP0, `(.L_x_2964) ;  /* 0x0000000108e87547 */ /* 0x000fea000b800000 */
[----:B------:R-:W-:-:S09]  /*8c20*/  UISETP.NE.AND UP0, UPT, UR4, 0x17, UPT ;  /* 0x000000170400788c */ /* 0x000fd2000bf05270 */
[----:B------:R-:W-:Y:S05]  /*8c30*/  BRA.U !UP0, `(.L_x_2965) ;  /* 0x0000000108907547 */ /* 0x000fea000b800000 */
[----:B------:R-:W-:-:S09]  /*8c40*/  UISETP.NE.AND UP0, UPT, UR4, 0x18, UPT ;  /* 0x000000180400788c */ /* 0x000fd2000bf05270 */
[----:B------:R-:W-:Y:S05]  /*8c50*/  BRA.U !UP0, `(.L_x_2966) ;  /* 0x0000000108447547 */ /* 0x000fea000b800000 */
.L_x_2942:
        /* <DEDUP_REMOVED lines=16> */
.L_x_2967:
[----:B------:R-:W-:Y:S05]  /*8d60*/  BRA `(.L_x_2943) ;  /* 0x0000000000a07947 */ /* 0x000fea0003800000 */
.L_x_2966:
        /* <DEDUP_REMOVED lines=13> */
.L_x_2969:
[----:B------:R-:W-:Y:S05]  /*8e40*/  BSYNC.RECONVERGENT B0 ;  /* 0x0000000000007941 */ /* 0x000fea0003800200 */
.L_x_2968:
[----:B------:R-:W-:-:S05]  /*8e50*/  LOP3.LUT R5, R0, 0x80, R5, 0xf8, !PT ;  /* 0x0000008000057812 */ /* 0x000fca00078ef805 */
[----:B------:R0:W-:Y:S01]  /*8e60*/  STG.E.U8 desc[UR36][R2.64], R5 ;  /* 0x0000000502007986 */ /* 0x0001e2000c101124 */
[----:B------:R-:W-:Y:S05]  /*8e70*/  BRA `(.L_x_2943) ;  /* 0x00000000005c7947 */ /* 0x000fea0003800000 */
.L_x_2965:
        /* <DEDUP_REMOVED lines=12> */
.L_x_2971:
[----:B------:R-:W-:Y:S02]  /*8f40*/  ISETP.GT.U32.AND P0, PT, R4, 0x7f800000, PT ;  /* 0x7f8000000400780c */ /* 0x000fe40003f04070 */
[----:B------:R-:W-:-:S04]  /*8f50*/  MOV R0, 0x7f ;  /* 0x0000007f00007802 */ /* 0x000fc80000000f00 */
[----:B------:R-:W-:-:S07]  /*8f60*/  SEL R0, R0, 0x7c, P0 ;  /* 0x0000007c00007807 */ /* 0x000fce0000000000 */
.L_x_2972:
[----:B------:R-:W-:Y:S05]  /*8f70*/  BSYNC.RECONVERGENT B0 ;  /* 0x0000000000007941 */ /* 0x000fea0003800200 */
.L_x_2970:
[----:B------:R-:W-:-:S04]  /*8f80*/  SHF.R.U32.HI R5, RZ, 0x18, R5 ;  /* 0x00000018ff057819 */ /* 0x000fc80000011605 */
[----:B------:R-:W-:-:S05]  /*8f90*/  LOP3.LUT R5, R0, 0x80, R5, 0xf8, !PT ;  /* 0x0000008000057812 */ /* 0x000fca00078ef805 */
[----:B------:R0:W-:Y:S01]  /*8fa0*/  STG.E.U8 desc[UR36][R2.64], R5 ;  /* 0x0000000502007986 */ /* 0x0001e2000c101124 */
[----:B------:R-:W-:Y:S05]  /*8fb0*/  BRA `(.L_x_2943) ;  /* 0x00000000000c7947 */ /* 0x000fea0003800000 */
.L_x_2964:
[----:B------:R-:W0:Y:S02]  /*8fc0*/  I2F.S64 R0, R6 ;  /* 0x0000000600007312 */ /* 0x000e240000301400 */
[----:B0-----:R-:W-:-:S05]  /*8fd0*/  F2FP.BF16.F32.PACK_AB R0, RZ, R0 ;  /* 0x00000000ff00723e */ /* 0x001fca00000010ff */
[----:B------:R0:W-:Y:S02]  /*8fe0*/  STG.E.U16 desc[UR36][R2.64], R0 ;  /* 0x0000000002007986 */ /* 0x0001e4000c101524 */
.L_x_2943:
[----:B------:R-:W-:-:S07]  /*8ff0*/  VIADD R17, R17, 0x80 ;  /* 0x0000008011117836 */ /* 0x000fce0000000000 */
.L_x_2903:
[----:B------:R-:W-:Y:S05]  /*9000*/  BSYNC.RECONVERGENT B6 ;  /* 0x0000000000067941 */ /* 0x000fea0003800200 */
.L_x_2902:
[----:B------:R-:W5:Y:S02]  /*9010*/  LDCU UR4, c[0x0][0x380] ;  /* 0x00007000ff0477ac */ /* 0x000f640008000800 */
[----:B-----5:R-:W-:-:S13]  /*9020*/  ISETP.GE.AND P0, PT, R17, UR4, PT ;  /* 0x0000000411007c0c */ /* 0x020fda000bf06270 */
[----:B------:R-:W-:Y:S05]  /*9030*/  @P0 EXIT ;  /* 0x000000000000094d */ /* 0x000fea0003800000 */
[----:B------:R-:W5:Y:S01]  /*9040*/  LDCU UR4, c[0x0][0x388] ;  /* 0x00007100ff0477ac */ /* 0x000f620008000800 */
[----:B------:R-:W-:Y:S02]  /*9050*/  HFMA2 R16, -RZ, RZ, 0, 0 ;  /* 0x00000000ff107431 */ /* 0x000fe400000001ff */
        /* <DEDUP_REMOVED lines=296> */
[----:B------:R-:W-:-:S05]  /*a2e0*/  SHF.R.U32.HI R2, RZ, UR5, R2 ;  /* 0x00000005ff027c19 */ /* 0x000fca0008011602 */
[----:B------:R-:W-:-:S04]  /*a2f0*/  IMAD.MOV R3, RZ, RZ, -R2 ;  /* 0x000000ffff037224 */ /* 0x000fc800078e0a02 */
[----:B-1----:R-:W-:-:S04]  /*a300*/  IMAD R5, R3, UR6, R5 ;  /* 0x0000000603057c24 */ /* 0x002fc8000f8e0205 */
[C---:B--2---:R-:W-:Y:S02]  /*a310*/  IMAD R16, R5.reuse, UR8, R16 ;  /* 0x0000000805107c24 */ /* 0x044fe4000f8e0210 */
[----:B------:R-:W-:-:S07]  /*a320*/  IMAD R0, R5, UR9, R0 ;  /* 0x0000000905007c24 */ /* 0x000fce000f8e0200 */
.L_x_2973:
[----:B------:R-:W0:Y:S01]  /*a330*/  LDCU.128 UR8, c[0x0][0x580] ;  /* 0x0000b000ff0877ac */ /* 0x000e220008000c00 */
[----:B------:R-:W-:-:S04]  /*a340*/  UPRMT UR4, UR42, 0x9910, URZ ;  /* 0x000099102a047896 */ /* 0x000fc800080000ff */
[----:B------:R-:W-:Y:S01]  /*a350*/  UISETP.GT.AND UP0, UPT, UR4, 0x9, UPT ;  /* 0x000000090400788c */ /* 0x000fe2000bf04270 */
[----:B0-----:R-:W-:Y:S02]  /*a360*/  IADD3 R4, P1, PT, R0, UR10, RZ ;  /* 0x0000000a00047c10 */ /* 0x001fe4000ff3e0ff */
[----:B------:R-:W-:-:S03]  /*a370*/  IADD3 R16, P0, PT, R16, UR8, RZ ;  /* 0x0000000810107c10 */ /* 0x000fc6000ff1e0ff */
[----:B-123--:R-:W-:Y:S01]  /*a380*/  IMAD.X R5, RZ, RZ, UR11, P1 ;  /* 0x0000000bff057e24 */ /* 0x00efe200088e06ff */
        /* <DEDUP_REMOVED lines=10> */
[----:B----4-:R-:W2:Y:S02]  /*a430*/  LDG.E.S8 R2, desc[UR36][R4.64] ;  /* 0x0000002404027981 */ /* 0x010ea4000c1e1300 */
[----:B--2---:R-:W-:Y:S01]  /*a440*/  SHF.R.S32.HI R3, RZ, 0x1f, R2 ;  /* 0x0000001fff037819 */ /* 0x004fe20000011402 */
[----:B------:R-:W-:Y:S06]  /*a450*/  BRA `(.L_x_2979) ;  /* 0x0000000c004c7947 */ /* 0x000fec0003800000 */
.L_x_2977:
[----:B----4-:R0:W5:Y:S01]  /*a460*/  LDG.E.U8 R2, desc[UR36][R4.64] ;  /* 0x0000002404027981 */ /* 0x010162000c1e1100 */
[----:B------:R-:W-:Y:S01]  /*a470*/  IMAD.MOV.U32 R3, RZ, RZ, RZ ;  /* 0x000000ffff037224 */ /* 0x000fe200078e00ff */
[----:B------:R-:W-:Y:S06]  /*a480*/  BRA `(.L_x_2979) ;  /* 0x0000000c00407947 */ /* 0x000fec0003800000 */
.L_x_2976:
[----:B------:R-:W-:-:S09]  /*a490*/  UISETP.NE.AND UP0, UPT, UR4, 0x2, UPT ;  /* 0x000000020400788c */ /* 0x000fd2000bf05270 */
[----:B------:R-:W-:Y:S05]  /*a4a0*/  BRA.U !UP0, `(.L_x_2980) ;  /* 0x0000000108247547 */ /* 0x000fea000b800000 */
[----:B------:R-:W-:-:S09]  /*a4b0*/  UISETP.NE.AND UP0, UPT, UR4, 0x3, UPT ;  /* 0x000000030400788c */ /* 0x000fd2000bf05270 */
[----:B------:R-:W-:Y:S05]  /*a4c0*/  BRA.U !UP0, `(.L_x_2981) ;  /* 0x0000000108107547 */ /* 0x000fea000b800000 */
[----:B------:R-:W-:-:S09]  /*a4d0*/  UISETP.NE.AND UP0, UPT, UR4, 0x4, UPT ;  /* 0x000000040400788c */ /* 0x000fd2000bf05270 */
[----:B------:R-:W-:Y:S05]  /*a4e0*/  BRA.U UP0, `(.L_x_2978) ;  /* 0x0000000900d07547 */ /* 0x000fea000b800000 */
[----:B----4-:R0:W5:Y:S01]  /*a4f0*/  LDG.E.64 R2, desc[UR36][R4.64] ;  /* 0x0000002404027981 */ /* 0x010162000c1e1b00 */
[----:B------:R-:W-:Y:S05]  /*a500*/  BRA `(.L_x_2979) ;  /* 0x0000000c00207947 */ /* 0x000fea0003800000 */
.L_x_2981:
[----:B----4-:R-:W2:Y:S02]  /*a510*/  LDG.E R2, desc[UR36][R4.64] ;  /* 0x0000002404027981 */ /* 0x010ea4000c1e1900 */
[----:B--2---:R-:W-:Y:S01]  /*a520*/  SHF.R.S32.HI R3, RZ, 0x1f, R2 ;  /* 0x0000001fff037819 */ /* 0x004fe20000011402 */
[----:B------:R-:W-:Y:S06]  /*a530*/  BRA `(.L_x_2979) ;  /* 0x0000000c00147947 */ /* 0x000fec0003800000 */
.L_x_2980:
[----:B----4-:R-:W2:Y:S02]  /*a540*/  LDG.E.S16 R2, desc[UR36][R4.64] ;  /* 0x0000002404027981 */ /* 0x010ea4000c1e1700 */
[----:B--2---:R-:W-:Y:S01]  /*a550*/  SHF.R.S32.HI R3, RZ, 0x1f, R2 ;  /* 0x0000001fff037819 */ /* 0x004fe20000011402 */
[----:B------:R-:W-:Y:S06]  /*a560*/  BRA `(.L_x_2979) ;  /* 0x0000000c00087947 */ /* 0x000fec0003800000 */
.L_x_2975:
[----:B------:R-:W-:-:S09]  /*a570*/  UISETP.GT.AND UP0, UPT, UR4, 0x6, UPT ;  /* 0x000000060400788c */ /* 0x000fd2000bf04270 */
[----:B------:R-:W-:Y:S05]  /*a580*/  BRA.U UP0, `(.L_x_2982) ;  /* 0x00000001002c7547 */ /* 0x000fea000b800000 */
[----:B------:R-:W-:-:S09]  /*a590*/  UISETP.NE.AND UP0, UPT, UR4, 0x5, UPT ;  /* 0x000000050400788c */ /* 0x000fd2000bf05270 */
[----:B------:R-:W-:Y:S05]  /*a5a0*/  BRA.U !UP0, `(.L_x_2983) ;  /* 0x0000000108147547 */ /* 0x000fea000b800000 */
[----:B------:R-:W-:-:S09]  /*a5b0*/  UISETP.NE.AND UP0, UPT, UR4, 0x6, UPT ;  /* 0x000000060400788c */ /* 0x000fd2000bf05270 */
[----:B------:R-:W-:Y:S05]  /*a5c0*/  BRA.U UP0, `(.L_x_2978) ;  /* 0x0000000900987547 */ /* 0x000fea000b800000 */
[----:B----4-:R-:W2:Y:S02]  /*a5d0*/  LDG.E R2, desc[UR36][R4.64] ;  /* 0x0000002404027981 */ /* 0x010ea4000c1e1900 */
[----:B--2---:R-:W0:Y:S01]  /*a5e0*/  F2I.S64.TRUNC R2, R2 ;  /* 0x0000000200027311 */ /* 0x004e22000020d900 */
[----:B------:R-:W-:Y:S05]  /*a5f0*/  BRA `(.L_x_2979) ;  /* 0x0000000800e47947 */ /* 0x000fea0003800000 */
.L_x_2983:
[----:B------:R-:W4:Y:S02]  /*a600*/  LDG.E.U16 R4, desc[UR36][R4.64] ;  /* 0x0000002404047981 */ /* 0x000f24000c1e1500 */
[----:B----4-:R-:W-:-:S06]  /*a610*/  HADD2.F32 R2, -RZ, R4.H0_H0 ;  /* 0x20000004ff027230 */ /* 0x010fcc0000004100 */
[----:B------:R-:W0:Y:S01]  /*a620*/  F2I.S64.TRUNC R2, R2 ;  /* 0x0000000200027311 */ /* 0x000e22000020d900 */
[----:B------:R-:W-:Y:S05]  /*a630*/  BRA `(.L_x_2979) ;  /* 0x0000000800d47947 */ /* 0x000fea0003800000 */
.L_x_2982:
[----:B------:R-:W-:-:S09]  /*a640*/  UISETP.NE.AND UP0, UPT, UR4, 0x7, UPT ;  /* 0x000000070400788c */ /* 0x000fd2000bf05270 */
[----:B------:R-:W-:Y:S05]  /*a650*/  BRA.U !UP0, `(.L_x_2984) ;  /* 0x00000001082c7547 */ /* 0x000fea000b800000 */
[----:B------:R-:W-:-:S09]  /*a660*/  UISETP.NE.AND UP0, UPT, UR4, 0x8, UPT ;  /* 0x000000080400788c */ /* 0x000fd2000bf05270 */
[----:B------:R-:W-:Y:S05]  /*a670*/  BRA.U !UP0, `(.L_x_2985) ;  /* 0x0000000108147547 */ /* 0x000fea000b800000 */
[----:B------:R-:W-:-:S09]  /*a680*/  UISETP.NE.AND UP0, UPT, UR4, 0x9, UPT ;  /* 0x000000090400788c */ /* 0x000fd2000bf05270 */
[----:B------:R-:W-:Y:S05]  /*a690*/  BRA.U UP0, `(.L_x_2978) ;  /* 0x0000000900647547 */ /* 0x000fea000b800000 */
[----:B----4-:R-:W2:Y:S02]  /*a6a0*/  LDG.E R2, desc[UR36][R4.64] ;  /* 0x0000002404027981 */ /* 0x010ea4000c1e1900 */
[----:B--2---:R-:W0:Y:S01]  /*a6b0*/  F2I.S64.TRUNC R2, R2 ;  /* 0x0000000200027311 */ /* 0x004e22000020d900 */
[----:B------:R-:W-:Y:S05]  /*a6c0*/  BRA `(.L_x_2979) ;  /* 0x0000000800b07947 */ /* 0x000fea0003800000 */
.L_x_2985:
[----:B------:R-:W4:Y:S02]  /*a6d0*/  LDG.E.U16 R4, desc[UR36][R4.64] ;  /* 0x0000002404047981 */ /* 0x000f24000c1e1500 */
[----:B----4-:R-:W-:-:S06]  /*a6e0*/  HADD2.F32 R2, -RZ, R4.H0_H0 ;  /* 0x20000004ff027230 */ /* 0x010fcc0000004100 */
[----:B------:R-:W0:Y:S01]  /*a6f0*/  F2I.S64.TRUNC R2, R2 ;  /* 0x0000000200027311 */ /* 0x000e22000020d900 */
[----:B------:R-:W-:Y:S05]  /*a700*/  BRA `(.L_x_2979) ;  /* 0x0000000800a07947 */ /* 0x000fea0003800000 */
.L_x_2984:
[----:B----4-:R-:W2:Y:S02]  /*a710*/  LDG.E.64 R2, desc[UR36][R4.64] ;  /* 0x0000002404027981 */ /* 0x010ea4000c1e1b00 */
[----:B--2---:R-:W0:Y:S01]  /*a720*/  F2I.S64.F64.TRUNC R2, R2 ;  /* 0x0000000200027311 */ /* 0x004e22000030d900 */
[----:B------:R-:W-:Y:S05]  /*a730*/  BRA `(.L_x_2979) ;  /* 0x0000000800947947 */ /* 0x000fea0003800000 */
.L_x_2974:
        /* <DEDUP_REMOVED lines=9> */
[----:B----4-:R-:W-:Y:S02]  /*a7d0*/  MOV R3, RZ ;  /* 0x000000ff00037202 */ /* 0x010fe40000000f00 */
[----:B--2---:R-:W-:-:S04]  /*a7e0*/  ISETP.NE.AND P0, PT, R4, RZ, PT ;  /* 0x000000ff0400720c */ /* 0x004fc80003f05270 */
[----:B------:R-:W-:Y:S01]  /*a7f0*/  SEL R2, RZ, 0x1, !P0 ;  /* 0x00000001ff027807 */ /* 0x000fe20004000000 */
[----:B------:R-:W-:Y:S08]  /*a800*/  BRA `(.L_x_2979) ;  /* 0x0000000800607947 */ /* 0x000ff00003800000 */
.L_x_2988:
[----:B----4-:R-:W2:Y:S02]  /*a810*/  LDG.E.64 R2, desc[UR36][R4.64] ;  /* 0x0000002404027981 */ /* 0x010ea4000c1e1b00 */
[----:B--2---:R-:W0:Y:S01]  /*a820*/  F2I.S64.F64.TRUNC R2, R2 ;  /* 0x0000000200027311 */ /* 0x004e22000030d900 */
[----:B------:R-:W-:Y:S05]  /*a830*/  BRA `(.L_x_2979) ;  /* 0x0000000800547947 */ /* 0x000fea0003800000 */
.L_x_2987:
        /* <DEDUP_REMOVED lines=9> */
[C---:B----4-:R-:W-:Y:S02]  /*a8d0*/  LOP3.LUT R2, R0.reuse, 0x7f000000, RZ, 0xc0, !PT ;  /* 0x7f00000000027812 */ /* 0x050fe400078ec0ff */
        /* <DEDUP_REMOVED lines=16> */
.L_x_2990:
[----:B----4-:R-:W2:Y:S02]  /*a9e0*/  LDG.E.U8 R3, desc[UR36][R4.64] ;  /* 0x0000002404037981 */ /* 0x010ea4000c1e1100 */
        /* <DEDUP_REMOVED lines=12> */
.L_x_2989:
[----:B----4-:R-:W2:Y:S02]  /*aab0*/  LDG.E.U16 R2, desc[UR36][R4.64] ;  /* 0x0000002404027981 */ /* 0x010ea4000c1e1500 */
[----:B--2---:R-:W-:-:S06]  /*aac0*/  IMAD.U32 R2, R2, 0x10000, RZ ;  /* 0x0001000002027824 */ /* 0x004fcc00078e00ff */
[----:B------:R-:W0:Y:S01]  /*aad0*/  F2I.S64.TRUNC R2, R2 ;  /* 0x0000000200027311 */ /* 0x000e22000020d900 */
[----:B------:R-:W-:Y:S05]  /*aae0*/  BRA `(.L_x_2979) ;  /* 0x0000000400a87947 */ /* 0x000fea0003800000 */
.L_x_2986:
        /* <DEDUP_REMOVED lines=8> */
[----:B----4-:R1:W5:Y:S01]  /*ab70*/  LDG.E.U16 R2, desc[UR36][R4.64] ;  /* 0x0000002404027981 */ /* 0x010362000c1e1500 */
[----:B------:R-:W-:Y:S01]  /*ab80*/  IMAD.MOV.U32 R3, RZ, RZ, RZ ;  /* 0x000000ffff037224 */ /* 0x000fe200078e00ff */
[----:B------:R-:W-:Y:S06]  /*ab90*/  BRA `(.L_x_2979) ;  /* 0x00000004007c7947 */ /* 0x000fec0003800000 */
.L_x_2993:
[----:B------:R-:W2:Y:S01]  /*aba0*/  LDG.E.U8 R4, desc[UR36][R4.64] ;  /* 0x0000002404047981 */ /* 0x000ea2000c1e1100 */
[----:B------:R-:W-:Y:S01]  /*abb0*/  BSSY.RECONVERGENT B0, `(.L_x_2994) ;  /* 0x0000018000007945 */ /* 0x000fe20003800200 */
[----:B----4-:R-:W-:Y:S01]  /*abc0*/  HFMA2 R2, -RZ, RZ, 0, 0 ;  /* 0x00000000ff027431 */ /* 0x010fe200000001ff */
        /* <DEDUP_REMOVED lines=18> */
.L_x_2997:
[----:B------:R-:W-:Y:S05]  /*acf0*/  BSYNC.RECONVERGENT B1 ;  /* 0x0000000000017941 */ /* 0x000fea0003800200 */
.L_x_2996:
[----:B------:R-:W-:Y:S01]  /*ad00*/  IMAD.SHL.U32 R0, R0, 0x100000, RZ ;  /* 0x0010000000007824 */ /* 0x000fe200078e00ff */
[----:B------:R-:W-:-:S04]  /*ad10*/  LEA R2, R2, 0x3b800000, 0x17 ;  /* 0x3b80000002027811 */ /* 0x000fc800078eb8ff */
[----:B------:R-:W-:-:S07]  /*ad20*/  LOP3.LUT R2, R2, R0, R7, 0xfe, !PT ;  /* 0x0000000002027212 */ /* 0x000fce00078efe07 */
.L_x_2995:
[----:B------:R-:W-:Y:S05]  /*ad30*/  BSYNC.RECONVERGENT B0 ;  /* 0x0000000000007941 */ /* 0x000fea0003800200 */
.L_x_2994:
[----:B------:R-:W2:Y:S01]  /*ad40*/  F2I.S64.TRUNC R2, R2 ;  /* 0x0000000200027311 */ /* 0x000ea2000020d900 */
[----:B------:R-:W-:Y:S05]  /*ad50*/  BRA `(.L_x_2979) ;  /* 0x00000004000c7947 */ /* 0x000fea0003800000 */
.L_x_2992:
[----:B------:R-:W2:Y:S01]  /*ad60*/  LDG.E.U8 R4, desc[UR36][R4.64] ;  /* 0x0000002404047981 */ /* 0x000ea2000c1e1100 */
[----:B------:R-:W-:Y:S01]  /*ad70*/  BSSY.RECONVERGENT B0, `(.L_x_2998) ;  /* 0x0000018000007945 */ /* 0x000fe20003800200 */
[----:B----4-:R-:W-:Y:S01]  /*ad80*/  IMAD.MOV.U32 R2, RZ, RZ, RZ ;  /* 0x000000ffff027224 */ /* 0x010fe200078e00ff */
        /* <DEDUP_REMOVED lines=18> */
.L_x_3001:
[----:B------:R-:W-:Y:S05]  /*aeb0*/  BSYNC.RECONVERGENT B1 ;  /* 0x0000000000017941 */ /* 0x000fea0003800200 */
.L_x_3000:
[----:B------:R-:W-:Y:S02]  /*aec0*/  SHF.L.U32 R0, R0, 0x15, RZ ;  /* 0x0000001500007819 */ /* 0x000fe400000006ff */
[----:B------:R-:W-:-:S04]  /*aed0*/  LEA R2, R2, 0x37800000, 0x17 ;  /* 0x3780000002027811 */ /* 0x000fc800078eb8ff */
[----:B------:R-:W-:-:S07]  /*aee0*/  LOP3.LUT R2, R2, R0, R7, 0xfe, !PT ;  /* 0x0000000002027212 */ /* 0x000fce00078efe07 */
.L_x_2999:
[----:B------:R-:W-:Y:S05]  /*aef0*/  BSYNC.RECONVERGENT B0 ;  /* 0x0000000000007941 */ /* 0x000fea0003800200 */
.L_x_2998:
[----:B------:R-:W0:Y:S01]  /*af00*/  F2I.S64.TRUNC R2, R2 ;  /* 0x0000000200027311 */ /* 0x000e22000020d900 */
[----:B------:R-:W-:Y:S05]  /*af10*/  BRA `(.L_x_2979) ;  /* 0x00000000009c7947 */ /* 0x000fea0003800000 */
.L_x_2991:
        /* <DEDUP_REMOVED lines=8> */
[----:B----4-:R-:W-:Y:S01]  /*afa0*/  IMAD.MOV.U32 R2, RZ, RZ, 0x400000 ;  /* 0x00400000ff027424 */ /* 0x010fe200078e00ff */
[----:B--2---:R-:W-:-:S13]  /*afb0*/  ISETP.NE.AND P0, PT, R4, RZ, PT ;  /* 0x000000ff0400720c */ /* 0x004fda0003f05270 */
[----:B------:R-:W-:Y:S05]  /*afc0*/  @!P0 BRA `(.L_x_3005) ;  /* 0x00000000000c8947 */ /* 0x000fea0003800000 */
[----:B------:R-:W-:-:S13]  /*afd0*/  ISETP.NE.AND P0, PT, R4, 0xff, PT ;  /* 0x000000ff0400780c */ /* 0x000fda0003f05270 */
[----:B------:R-:W-:Y:S01]  /*afe0*/  @!P0 IMAD.MOV.U32 R2, RZ, RZ, 0x7f800001 ;  /* 0x7f800001ff028424 */ /* 0x000fe200078e00ff */
[----:B------:R-:W-:-:S07]  /*aff0*/  @P0 SHF.L.U32 R2, R4, 0x17, RZ ;  /* 0x0000001704020819 */ /* 0x000fce00000006ff */
.L_x_3005:
[----:B------:R-:W-:Y:S05]  /*b000*/  BSYNC.RECONVERGENT B0 ;  /* 0x0000000000007941 */ /* 0x000fea0003800200 */
.L_x_3004:
[----:B------:R-:W4:Y:S01]  /*b010*/  F2I.S64.TRUNC R2, R2 ;  /* 0x0000000200027311 */ /* 0x000f22000020d900 */
[----:B------:R-:W-:Y:S05]  /*b020*/  BRA `(.L_x_2979) ;  /* 0x0000000000587947 */ /* 0x000fea0003800000 */
.L_x_2978:
[----:B------:R-:W-:Y:S01]  /*b030*/  MOV R0, 0x0 ;  /* 0x0000000000007802 */ /* 0x000fe20000000f00 */
[----:B------:R-:W0:Y:S01]  /*b040*/  LDCU.64 UR4, c[0x4][0x148] ;  /* 0x01002900ff0477ac */ /* 0x000e220008000a00 */
[----:B----4-:R-:W-:Y:S02]  /*b050*/  HFMA2 R8, -RZ, RZ, 0, 4.64916229248046875e-06 ;  /* 0x0000004eff087431 */ /* 0x010fe400000001ff */
[----:B------:R-:W-:Y:S01]  /*b060*/  IMAD.MOV.U32 R12, RZ, RZ, 0x1 ;  /* 0x00000001ff0c7424 */ /* 0x000fe200078e00ff */
[----:B------:R1:W2:Y:S01]  /*b070*/  LDC.64 R2, c[0x4][R0] ;  /* 0x0100000000027b82 */ /* 0x0002a20000000a00 */
[----:B------:R-:W3:Y:S01]  /*b080*/  LDCU.64 UR6, c[0x4][0x150] ;  /* 0x01002a00ff0677ac */ /* 0x000ee20008000a00 */
[----:B------:R-:W-:Y:S01]  /*b090*/  MOV R13, RZ ;  /* 0x000000ff000d7202 */ /* 0x000fe20000000f00 */
[----:B------:R-:W4:Y:S01]  /*b0a0*/  LDCU.64 UR8, c[0x4][0x38] ;  /* 0x01000700ff0877ac */ /* 0x000f220008000a00 */
[----:B0-----:R-:W-:Y:S02]  /*b0b0*/  IMAD.U32 R4, RZ, RZ, UR4 ;  /* 0x00000004ff047e24 */ /* 0x001fe4000f8e00ff */
[----:B------:R-:W-:Y:S01]  /*b0c0*/  IMAD.U32 R5, RZ, RZ, UR5 ;  /* 0x00000005ff057e24 */ /* 0x000fe2000f8e00ff */
[----:B---3--:R-:W-:Y:S01]  /*b0d0*/  MOV R6, UR6 ;  /* 0x0000000600067c02 */ /* 0x008fe20008000f00 */
[----:B------:R-:W-:Y:S01]  /*b0e0*/  IMAD.U32 R7, RZ, RZ, UR7 ;  /* 0x00000007ff077e24 */ /* 0x000fe2000f8e00ff */
[----:B----4-:R-:W-:Y:S01]  /*b0f0*/  MOV R10, UR8 ;  /* 0x00000008000a7c02 */ /* 0x010fe20008000f00 */
[----:B-1----:R-:W-:-:S07]  /*b100*/  IMAD.U32 R11, RZ, RZ, UR9 ;  /* 0x00000009ff0b7e24 */ /* 0x002fce000f8e00ff */
[----:B------:R-:W-:-:S07]  /*b110*/  LEPC R20, `(.L_x_3006) ;  /* 0x000000001014794e */ /* 0x000fce0000000000 */
[----:B--2---:R-:W-:Y:S05]  /*b120*/  CALL.ABS.NOINC R2 ;  /* 0x0000000002007343 */ /* 0x004fea0003c00000 */
.L_x_3006:
[----:B------:R-:W-:Y:S01]  /*b130*/  CS2R R2, SRZ ;  /* 0x0000000000027805 */ /* 0x000fe2000001ff00 */
[----:B------:R-:W-:Y:S06]  /*b140*/  BRA `(.L_x_2979) ;  /* 0x0000000000107947 */ /* 0x000fec0003800000 */
.L_x_3003:
[----:B----4-:R0:W5:Y:S01]  /*b150*/  LDG.E.64 R2, desc[UR36][R4.64] ;  /* 0x0000002404027981 */ /* 0x010162000c1e1b00 */
[----:B------:R-:W-:Y:S05]  /*b160*/  BRA `(.L_x_2979) ;  /* 0x0000000000087947 */ /* 0x000fea0003800000 */
.L_x_3002:
[----:B----4-:R3:W5:Y:S01]  /*b170*/  LDG.E R2, desc[UR36][R4.64] ;  /* 0x0000002404027981 */ /* 0x010762000c1e1900 */
[----:B------:R-:W-:-:S07]  /*b180*/  IMAD.MOV.U32 R3, RZ, RZ, RZ ;  /* 0x000000ffff037224 */ /* 0x000fce00078e00ff */
.L_x_2979:
[----:B------:R-:W0:Y:S01]  /*b190*/  LDCU.64 UR6, c[0x0][0x598] ;  /* 0x0000b300ff0677ac */ /* 0x000e220008000a00 */
[----:B------:R-:W-:-:S04]  /*b1a0*/  UPRMT UR4, UR41, 0x9910, URZ ;  /* 0x0000991029047896 */ /* 0x000fc800080000ff */
[----:B------:R-:W-:Y:S01]  /*b1b0*/  UISETP.GT.AND UP0, UPT, UR4, 0x9, UPT ;  /* 0x000000090400788c */ /* 0x000fe2000bf04270 */
[----:B0-2-45:R-:W-:Y:S02]  /*b1c0*/  LOP3.LUT R7, R2, UR6, RZ, 0x3c, !PT ;  /* 0x0000000602077c12 */ /* 0x035fe4000f8e3cff */
[----:B-1-3--:R-:W-:Y:S02]  /*b1d0*/  LOP3.LUT R5, R3, UR7, RZ, 0x3c, !PT ;  /* 0x0000000703057c12 */ /* 0x00afe4000f8e3cff */
[----:B------:R-:W-:-:S04]  /*b1e0*/  MOV R4, R7 ;  /* 0x0000000700047202 */ /* 0x000fc80000000f00 */
        /* <DEDUP_REMOVED lines=11> */
.L_x_3010:
[----:B------:R-:W-:Y:S01]  /*b2a0*/  STG.E.U8 desc[UR36][R16.64], R7 ;  /* 0x0000000710007986 */ /* 0x000fe2000c101124 */
[----:B------:R-:W-:Y:S05]  /*b2b0*/  EXIT ;  /* 0x000000000000794d */ /* 0x000fea0003800000 */
.L_x_3009:
[----:B------:R-:W-:-:S09]  /*b2c0*/  UISETP.NE.AND UP0, UPT, UR4, 0x2, UPT ;  /* 0x000000020400788c */ /* 0x000fd2000bf05270 */
[----:B------:R-:W-:Y:S05]  /*b2d0*/  BRA.U !UP0, `(.L_x_3012) ;  /* 0x0000000108207547 */ /* 0x000fea000b800000 */
[----:B------:R-:W-:-:S09]  /*b2e0*/  UISETP.NE.AND UP0, UPT, UR4, 0x3, UPT ;  /* 0x000000030400788c */ /* 0x000fd2000bf05270 */
[----:B------:R-:W-:Y:S05]  /*b2f0*/  BRA.U !UP0, `(.L_x_3013) ;  /* 0x0000000108107547 */ /* 0x000fea000b800000 */
[----:B------:R-:W-:-:S09]  /*b300*/  UISETP.NE.AND UP0, UPT, UR4, 0x4, UPT ;  /* 0x000000040400788c */ /* 0x000fd2000bf05270 */
[----:B------:R-:W-:Y:S05]  /*b310*/  BRA.U UP0, `(.L_x_3011) ;  /* 0x0000000900387547 */ /* 0x000fea000b800000 */
[----:B------:R-:W-:Y:S01]  /*b320*/  STG.E.64 desc[UR36][R16.64], R4 ;  /* 0x0000000410007986 */ /* 0x000fe2000c101b24 */
[----:B------:R-:W-:Y:S05]  /*b330*/  EXIT ;  /* 0x000000000000794d */ /* 0x000fea0003800000 */
.L_x_3013:
[----:B------:R-:W-:Y:S01]  /*b340*/  STG.E desc[UR36][R16.64], R7 ;  /* 0x0000000710007986 */ /* 0x000fe2000c101924 */
[----:B------:R-:W-:Y:S05]  /*b350*/  EXIT ;  /* 0x000000000000794d */ /* 0x000fea0003800000 */
.L_x_3012:
[----:B------:R-:W-:Y:S01]  /*b360*/  STG.E.U16 desc[UR36][R16.64], R7 ;  /* 0x0000000710007986 */ /* 0x000fe2000c101524 */
[----:B------:R-:W-:Y:S05]  /*b370*/  EXIT ;  /* 0x000000000000794d */ /* 0x000fea0003800000 */
.L_x_3008:
[----:B------:R-:W-:-:S09]  /*b380*/  UISETP.GT.AND UP0, UPT, UR4, 0x6, UPT ;  /* 0x000000060400788c */ /* 0x000fd2000bf04270 */
[----:B------:R-:W-:Y:S05]  /*b390*/  BRA.U UP0, `(.L_x_3014) ;  /* 0x00000001002c7547 */ /* 0x000fea000b800000 */
[----:B------:R-:W-:-:S09]  /*b3a0*/  UISETP.NE.AND UP0, UPT, UR4, 0x5, UPT ;  /* 0x000000050400788c */ /* 0x000fd2000bf05270 */
[----:B------:R-:W-:Y:S05]  /*b3b0*/  BRA.U !UP0, `(.L_x_3015) ;  /* 0x0000000108147547 */ /* 0x000fea000b800000 */
[----:B------:R-:W-:-:S09]  /*b3c0*/  UISETP.NE.AND UP0, UPT, UR4, 0x6, UPT ;  /* 0x000000060400788c */ /* 0x000fd2000bf05270 */
[----:B------:R-:W-:Y:S05]  /*b3d0*/  BRA.U UP0, `(.L_x_3011) ;  /* 0x0000000900087547 */ /* 0x000fea000b800000 */
[----:B------:R-:W0:Y:S02]  /*b3e0*/  I2F.S64 R5, R4 ;  /* 0x0000000400057312 */ /* 0x000e240000301400 */
[----:B0-----:R-:W-:Y:S01]  /*b3f0*/  STG.E desc[UR36][R16.64], R5 ;  /* 0x0000000510007986 */ /* 0x001fe2000c101924 */
[----:B------:R-:W-:Y:S05]  /*b400*/  EXIT ;  /* 0x000000000000794d */ /* 0x000fea0003800000 */
.L_x_3015:
[----:B------:R-:W0:Y:S02]  /*b410*/  I2F.S64 R0, R4 ;  /* 0x0000000400007312 */ /* 0x000e240000301400 */
[----:B0-----:R-:W-:-:S05]  /*b420*/  F2FP.F16.F32.PACK_AB R0, RZ, R0 ;  /* 0x00000000ff00723e */ /* 0x001fca00000000ff */
[----:B------:R-:W-:Y:S01]  /*b430*/  STG.E.U16 desc[UR36][R16.64], R0 ;  /* 0x0000000010007986 */ /* 0x000fe2000c101524 */
[----:B------:R-:W-:Y:S05]  /*b440*/  EXIT ;  /* 0x000000000000794d */ /* 0x000fea0003800000 */
.L_x_3014:
        /* <DEDUP_REMOVED lines=8> */
[----:B0-----:R-:W-:Y:S01]  /*b4d0*/  STG.E.64 desc[UR36][R16.64], R2 ;  /* 0x0000000210007986 */ /* 0x001fe2000c101b24 */
[----:B------:R-:W-:Y:S05]  /*b4e0*/  EXIT ;  /* 0x000000000000794d */ /* 0x000fea0003800000 */
.L_x_3017:
[----:B------:R-:W0:Y:S02]  /*b4f0*/  I2F.S64 R4, R4 ;  /* 0x0000000400047312 */ /* 0x000e240000301400 */
[----:B0-----:R-:W-:-:S04]  /*b500*/  F2FP.F16.F32.PACK_AB R3, RZ, R4 ;  /* 0x00000004ff03723e */ /* 0x001fc800000000ff */
[----:B------:R-:W-:-:S05]  /*b510*/  PRMT R3, R3, 0x5410, RZ ;  /* 0x0000541003037816 */ /* 0x000fca00000000ff */
[----:B------:R-:W-:Y:S01]  /*b520*/  STG.E desc[UR36][R16.64], R3 ;  /* 0x0000000310007986 */ /* 0x000fe2000c101924 */
[----:B------:R-:W-:Y:S05]  /*b530*/  EXIT ;  /* 0x000000000000794d */ /* 0x000fea0003800000 */
.L_x_3016:
[----:B------:R-:W0:Y:S02]  /*b540*/  I2F.F64.S64 R2, R4 ;  /* 0x0000000400027312 */ /* 0x000e240000301c00 */
[----:B0-----:R-:W-:Y:S01]  /*b550*/  STG.E.64 desc[UR36][R16.64], R2 ;  /* 0x0000000210007986 */ /* 0x001fe2000c101b24 */
[----:B------:R-:W-:Y:S05]  /*b560*/  EXIT ;  /* 0x000000000000794d */ /* 0x000fea0003800000 */
.L_x_3007:
        /* <DEDUP_REMOVED lines=12> */
.L_x_3021:
[----:B------:R-:W0:Y:S01]  /*b630*/  I2F.S64 R3, R4 ;  /* 0x0000000400037312 */ /* 0x000e220000301400 */
        /* <DEDUP_REMOVED lines=16> */
.L_x_3024:
[----:B------:R-:W-:-:S04]  /*b740*/  SHF.R.U32.HI R3, RZ, 0x18, R3 ;  /* 0x00000018ff037819 */ /* 0x000fc80000011603 */
[----:B------:R-:W-:-:S04]  /*b750*/  LOP3.LUT R0, R0, 0x80, R3, 0xf8, !PT ;  /* 0x0000008000007812 */ /* 0x000fc800078ef803 */
[----:B------:R-:W-:-:S07]  /*b760*/  PRMT R8, R0, 0x7610, R8 ;  /* 0x0000761000087816 */ /* 0x000fce0000000008 */
.L_x_3023:
[----:B------:R-:W-:Y:S05]  /*b770*/  BSYNC.RECONVERGENT B0 ;  /* 0x0000000000007941 */ /* 0x000fea0003800200 */
.L_x_3022:
[----:B------:R-:W-:Y:S01]  /*b780*/  STG.E.U8 desc[UR36][R16.64], R8 ;  /* 0x0000000810007986 */ /* 0x000fe2000c101124 */
[----:B------:R-:W-:Y:S05]  /*b790*/  EXIT ;  /* 0x000000000000794d */ /* 0x000fea0003800000 */
.L_x_3020:
        /* <DEDUP_REMOVED lines=17> */
.L_x_3027:
[----:B------:R-:W-:-:S04]  /*b8b0*/  SHF.R.U32.HI R3, RZ, 0x18, R3 ;  /* 0x00000018ff037819 */ /* 0x000fc80000011603 */
[----:B------:R-:W-:-:S04]  /*b8c0*/  LOP3.LUT R0, R0, 0x80, R3, 0xf8, !PT ;  /* 0x0000008000007812 */ /* 0x000fc800078ef803 */
[----:B------:R-:W-:-:S07]  /*b8d0*/  PRMT R8, R0, 0x7610, R8 ;  /* 0x0000761000087816 */ /* 0x000fce0000000008 */
.L_x_3026:
[----:B------:R-:W-:Y:S05]  /*b8e0*/  BSYNC.RECONVERGENT B0 ;  /* 0x0000000000007941 */ /* 0x000fea0003800200 */
.L_x_3025:
[----:B------:R-:W-:Y:S01]  /*b8f0*/  STG.E.U8 desc[UR36][R16.64], R8 ;  /* 0x0000000810007986 */ /* 0x000fe2000c101124 */
[----:B------:R-:W-:Y:S05]  /*b900*/  EXIT ;  /* 0x000000000000794d */ /* 0x000fea0003800000 */
.L_x_3019:
        /* <DEDUP_REMOVED lines=22> */
.L_x_3029:
[----:B------:R-:W-:Y:S01]  /*ba70*/  STG.E.64 desc[UR36][R16.64], R4 ;  /* 0x0000000410007986 */ /* 0x000fe2000c101b24 */
[----:B------:R-:W-:Y:S05]  /*ba80*/  EXIT ;  /* 0x000000000000794d */ /* 0x000fea0003800000 */
.L_x_3028:
[----:B------:R-:W-:Y:S01]  /*ba90*/  STG.E desc[UR36][R16.64], R7 ;  /* 0x0000000710007986 */ /* 0x000fe2000c101924 */
[----:B------:R-:W-:Y:S05]  /*baa0*/  EXIT ;  /* 0x000000000000794d */ /* 0x000fea0003800000 */
.L_x_3018:
        /* <DEDUP_REMOVED lines=9> */
[----:B------:R-:W-:Y:S01]  /*bb40*/  STG.E.U8 desc[UR36][R16.64], R3 ;  /* 0x0000000310007986 */ /* 0x000fe2000c101124 */
[----:B------:R-:W-:Y:S05]  /*bb50*/  EXIT ;  /* 0x000000000000794d */ /* 0x000fea0003800000 */
.L_x_3031:
[----:B------:R-:W0:Y:S01]  /*bb60*/  I2F.F64.S64 R4, R4 ;  /* 0x0000000400047312 */ /* 0x000e220000301c00 */
[----:B------:R-:W-:-:S05]  /*bb70*/  CS2R R6, SRZ ;  /* 0x0000000000067805 */ /* 0x000fca000001ff00 */
[----:B0-----:R-:W-:Y:S01]  /*bb80*/  STG.E.128 desc[UR36][R16.64], R4 ;  /* 0x0000000410007986 */ /* 0x001fe2000c101d24 */
[----:B------:R-:W-:Y:S05]  /*bb90*/  EXIT ;  /* 0x000000000000794d */ /* 0x000fea0003800000 */
.L_x_3030:
[----:B------:R-:W-:-:S09]  /*bba0*/  UISETP.NE.AND UP0, UPT, UR4, 0xf, UPT ;  /* 0x0000000f0400788c */ /* 0x000fd2000bf05270 */
[----:B------:R-:W-:Y:S05]  /*bbb0*/  BRA.U !UP0, `(.L_x_3032) ;  /* 0x0000000108e87547 */ /* 0x000fea000b800000 */
[----:B------:R-:W-:-:S09]  /*bbc0*/  UISETP.NE.AND UP0, UPT, UR4, 0x17, UPT ;  /* 0x000000170400788c */ /* 0x000fd2000bf05270 */
[----:B------:R-:W-:Y:S05]  /*bbd0*/  BRA.U !UP0, `(.L_x_3033) ;  /* 0x0000000108907547 */ /* 0x000fea000b800000 */
[----:B------:R-:W-:-:S09]  /*bbe0*/  UISETP.NE.AND UP0, UPT, UR4, 0x18, UPT ;  /* 0x000000180400788c */ /* 0x000fd2000bf05270 */
[----:B------:R-:W-:Y:S05]  /*bbf0*/  BRA.U !UP0, `(.L_x_3034) ;  /* 0x0000000108447547 */ /* 0x000fea000b800000 */
.L_x_3011:
        /* <DEDUP_REMOVED lines=16> */
.L_x_3035:
[----:B------:R-:W-:Y:S05]  /*bd00*/  EXIT ;  /* 0x000000000000794d */ /* 0x000fea0003800000 */
.L_x_3034:
        /* <DEDUP_REMOVED lines=13> */
.L_x_3037:
[----:B------:R-:W-:Y:S05]  /*bde0*/  BSYNC.RECONVERGENT B0 ;  /* 0x0000000000007941 */ /* 0x000fea0003800200 */
.L_x_3036:
[----:B------:R-:W-:-:S05]  /*bdf0*/  LOP3.LUT R3, R0, 0x80, R3, 0xf8, !PT ;  /* 0x0000008000037812 */ /* 0x000fca00078ef803 */
[----:B------:R-:W-:Y:S01]  /*be00*/  STG.E.U8 desc[UR36][R16.64], R3 ;  /* 0x0000000310007986 */ /* 0x000fe2000c101124 */
[----:B------:R-:W-:Y:S05]  /*be10*/  EXIT ;  /* 0x000000000000794d */ /* 0x000fea0003800000 */
.L_x_3033:
        /* <DEDUP_REMOVED lines=12> */
.L_x_3039:
[----:B------:R-:W-:Y:S01]  /*bee0*/  HFMA2 R0, -RZ, RZ, 0, 7.569789886474609375e-06 ;  /* 0x0000007fff007431 */ /* 0x000fe200000001ff */
[----:B------:R-:W-:-:S04]  /*bef0*/  ISETP.GT.U32.AND P0, PT, R2, 0x7f800000, PT ;  /* 0x7f8000000200780c */ /* 0x000fc80003f04070 */
[----:B------:R-:W-:-:S09]  /*bf00*/  SEL R0, R0, 0x7c, P0 ;  /* 0x0000007c00007807 */ /* 0x000fd20000000000 */
.L_x_3040:
[----:B------:R-:W-:Y:S05]  /*bf10*/  BSYNC.RECONVERGENT B0 ;  /* 0x0000000000007941 */ /* 0x000fea0003800200 */
.L_x_3038:
[----:B------:R-:W-:-:S04]  /*bf20*/  SHF.R.U32.HI R3, RZ, 0x18, R3 ;  /* 0x00000018ff037819 */ /* 0x000fc80000011603 */
[----:B------:R-:W-:-:S05]  /*bf30*/  LOP3.LUT R3, R0, 0x80, R3, 0xf8, !PT ;  /* 0x0000008000037812 */ /* 0x000fca00078ef803 */
[----:B------:R-:W-:Y:S01]  /*bf40*/  STG.E.U8 desc[UR36][R16.64], R3 ;  /* 0x0000000310007986 */ /* 0x000fe2000c101124 */
[----:B------:R-:W-:Y:S05]  /*bf50*/  EXIT ;  /* 0x000000000000794d */ /* 0x000fea0003800000 */
.L_x_3032:
[----:B------:R-:W0:Y:S02]  /*bf60*/  I2F.S64 R0, R4 ;  /* 0x0000000400007312 */ /* 0x000e240000301400 */
[----:B0-----:R-:W-:-:S05]  /*bf70*/  F2FP.BF16.F32.PACK_AB R0, RZ, R0 ;  /* 0x00000000ff00723e */ /* 0x001fca00000010ff */
[----:B------:R-:W-:Y:S01]  /*bf80*/  STG.E.U16 desc[UR36][R16.64], R0 ;  /* 0x0000000010007986 */ /* 0x000fe2000c101524 */
[----:B------:R-:W-:Y:S05]  /*bf90*/  EXIT ;  /* 0x000000000000794d */ /* 0x000fea0003800000 */
.L_x_3041:
        /* <DEDUP_REMOVED lines=14> */
.L_x_26145:


//--------------------- .text._ZN2at6native27unrolled_elementwise_kernelINS0_13AUnaryFunctorIlllNS0_17BitwiseXorFunctorIlEEEESt5arrayIPcLm2EELi4E23TrivialOffsetCalculatorILi1EjESA_NS0_6memory12LoadWithCastILi1EEENSB_13StoreWithCastILi1EEEEEviT_T0_T2_T3_T4_T5_ --------------------------
	.section	.text._ZN2at6native27unrolled_elementwise_kernelINS0_13AUnaryFunctorIlllNS0_17BitwiseXorFunctorIlEEEESt5arrayIPcLm2EELi4E23TrivialOffsetCalculatorILi1EjESA_NS0_6memory12LoadWithCastILi1EEENSB_13StoreWithCastILi1EEEEEviT_T0_T2_T3_T4_T5_,"ax",@progbits
	.align	128
        .global         _ZN2at6native27unrolled_elementwise_kernelINS0_13AUnaryFunctorIlllNS0_17BitwiseXorFunctorIlEEEESt5arrayIPcLm2EELi4E23TrivialOffsetCalculatorILi1EjESA_NS0_6memory12LoadWithCastILi1EEENSB_13StoreWithCastILi1EEEEEviT_T0_T2_T3_T4_T5_
        .type           _ZN2at6native27unrolled_elementwise_kernelINS0_13AUnaryFunctorIlllNS0_17BitwiseXorFunctorIlEEEESt5arrayIPcLm2EELi4E23TrivialOffsetCalculatorILi1EjESA_NS0_6memory12LoadWithCastILi1EEENSB_13StoreWithCastILi1EEEEEviT_T0_T2_T3_T4_T5_,@function
        .size           _ZN2at6native27unrolled_elementwise_kernelINS0_13AUnaryFunctorIlllNS0_17BitwiseXorFunctorIlEEEESt5arrayIPcLm2EELi4E23TrivialOffsetCalculatorILi1EjESA_NS0_6memory12LoadWithCastILi1EEENSB_13StoreWithCastILi1EEEEEviT_T0_T2_T3_T4_T5_,(.L_x_26146 - _ZN2at6native27unrolled_elementwise_kernelINS0_13AUnaryFunctorIlllNS0_17BitwiseXorFunctorIlEEEESt5arrayIPcLm2EELi4E23TrivialOffsetCalculatorILi1EjESA_NS0_6memory12LoadWithCastILi1EEENSB_13StoreWithCastILi1EEEEEviT_T0_T2_T3_T4_T5_)
        .other          _ZN2at6native27unrolled_elementwise_kernelINS0_13AUnaryFunctorIlllNS0_17BitwiseXorFunctorIlEEEESt5arrayIPcLm2EELi4E23TrivialOffsetCalculatorILi1EjESA_NS0_6memory12LoadWithCastILi1EEENSB_13StoreWithCastILi1EEEEEviT_T0_T2_T3_T4_T5_,@"STO_CUDA_ENTRY STV_DEFAULT"
_ZN2at6native27unrolled_elementwise_kernelINS0_13AUnaryFunctorIlllNS0_17BitwiseXorFunctorIlEEEESt5arrayIPcLm2EELi4E23TrivialOffsetCalculatorILi1EjESA_NS0_6memory12LoadWithCastILi1EEENSB_13StoreWithCastILi1EEEEEviT_T0_T2_T3_T4_T5_:
.text._ZN2at6native27unrolled_elementwise_kernelINS0_13AUnaryFunctorIlllNS0_17BitwiseXorFunctorIlEEEESt5arrayIPcLm2EELi4E23TrivialOffsetCalculatorILi1EjESA_NS0_6memory12LoadWithCastILi1EEENSB_13StoreWithCastILi1EEEEEviT_T0_T2_T3_T4_T5_:
[----:B------:R-:W0:Y:S01]  /*0000*/  LDC R1, c[0x0][0x37c] ;  /* 0x0000df00ff017b82 */ /* 0x000e220000000800 */
[----:B------:R-:W1:Y:S07]  /*0010*/  S2R R2, SR_CTAID.X ;  /* 0x0000000000027919 */ /* 0x000e6e0000002500 */
[----:B------:R-:W1:Y:S01]  /*0020*/  LDC R3, c[0x0][0x380] ;  /* 0x0000e000ff037b82 */ /* 0x000e620000000800 */
[----:B------:R-:W2:Y:S01]  /*0030*/  LDCU.64 UR36, c[0x0][0x358] ;  /* 0x00006b00ff2477ac */ /* 0x000ea20008000a00 */
[----:B------:R-:W-:Y:S01]  /*0040*/  BSSY.RECONVERGENT B6, `(.L_x_3042) ;  /* 0x00000f1000067945 */ /* 0x000fe20003800200 */
[----:B------:R-:W3:Y:S01]  /*0050*/  S2R R17, SR_TID.X ;  /* 0x0000000000117919 */ /* 0x000ee20000002100 */
[----:B------:R-:W-:Y:S01]  /*0060*/  CS2R R28, SRZ ;  /* 0x00000000001c7805 */ /* 0x000fe2000001ff00 */
        /* <DEDUP_REMOVED lines=25> */
.L_x_3047:
[----:B------:R1:W5:Y:S01]  /*0200*/  LDG.E.U8 R28, desc[UR36][R4.64] ;  /* 0x00000024041c7981 */ /* 0x000362000c1e1100 */
[----:B------:R-:W-:Y:S01]  /*0210*/  IMAD.MOV.U32 R29, RZ, RZ, RZ ;  /* 0x000000ffff1d7224 */ /* 0x000fe200078e00ff */
[----:B------:R-:W-:Y:S06]  /*0220*/  BRA `(.L_x_3049) ;  /* 0x0000000c00447947 */ /* 0x000fec0003800000 */
.L_x_3046:
        /* <DEDUP_REMOVED lines=8> */
.L_x_3051:
[----:B------:R-:W2:Y:S02]  /*02b0*/  LDG.E R28, desc[UR36][R4.64] ;  /* 0x00000024041c7981 */ /* 0x000ea4000c1e1900 */
[----:B--2---:R-:W-:Y:S01]  /*02c0*/  SHF.R.S32.HI R29, RZ, 0x1f, R28 ;  /* 0x0000001fff1d7819 */ /* 0x004fe2000001141c */
[----:B------:R-:W-:Y:S06]  /*02d0*/  BRA `(.L_x_3049) ;  /* 0x0000000c00187947 */ /* 0x000fec0003800000 */
.L_x_3050:
[----:B------:R-:W2:Y:S02]  /*02e0*/  LDG.E.S16 R28, desc[UR36][R4.64] ;  /* 0x00000024041c7981 */ /* 0x000ea4000c1e1700 */
[----:B--2---:R-:W-:Y:S01]  /*02f0*/  SHF.R.S32.HI R29, RZ, 0x1f, R28 ;  /* 0x0000001fff1d7819 */ /* 0x004fe2000001141c */
[----:B------:R-:W-:Y:S06]  /*0300*/  BRA `(.L_x_3049) ;  /* 0x0000000c000c7947 */ /* 0x000fec0003800000 */
.L_x_3045:
        /* <DEDUP_REMOVED lines=9> */
.L_x_3053:
[----:B------:R-:W2:Y:S02]  /*03a0*/  LDG.E.U16 R4, desc[UR36][R4.64] ;  /* 0x0000002404047981 */ /* 0x000ea4000c1e1500 */
[----:B--2---:R-:W-:-:S06]  /*03b0*/  HADD2.F32 R28, -RZ, R4.H0_H0 ;  /* 0x20000004ff1c7230 */ /* 0x004fcc0000004100 */
[----:B------:R-:W0:Y:S01]  /*03c0*/  F2I.S64.TRUNC R28, R28 ;  /* 0x0000001c001c7311 */ /* 0x000e22000020d900 */
[----:B------:R-:W-:Y:S05]  /*03d0*/  BRA `(.L_x_3049) ;  /* 0x0000000800d87947 */ /* 0x000fea0003800000 */
.L_x_3052:
        /* <DEDUP_REMOVED lines=9> */
.L_x_3055:
[----:B------:R-:W2:Y:S02]  /*0470*/  LDG.E.U16 R4, desc[UR36][R4.64] ;  /* 0x0000002404047981 */ /* 0x000ea4000c1e1500 */
[----:B--2---:R-:W-:-:S06]  /*0480*/  HADD2.F32 R28, -RZ, R4.H0_H0 ;  /* 0x20000004ff1c7230 */ /* 0x004fcc0000004100 */
[----:B------:R-:W4:Y:S01]  /*0490*/  F2I.S64.TRUNC R28, R28 ;  /* 0x0000001c001c7311 */ /* 0x000f22000020d900 */
[----:B------:R-:W-:Y:S05]  /*04a0*/  BRA `(.L_x_3049) ;  /* 0x0000000800a47947 */ /* 0x000fea0003800000 */
.L_x_3054:
[----:B------:R-:W2:Y:S02]  /*04b0*/  LDG.E.64 R4, desc[UR36][R4.64] ;  /* 0x0000002404047981 */ /* 0x000ea4000c1e1b00 */
[----:B--2---:R2:W3:Y:S01]  /*04c0*/  F2I.S64.F64.TRUNC R28, R4 ;  /* 0x00000004001c7311 */ /* 0x0044e2000030d900 */
[----:B------:R-:W-:Y:S05]  /*04d0*/  BRA `(.L_x_3049) ;  /* 0x0000000800987947 */ /* 0x000fea0003800000 */
.L_x_3044:
        /* <DEDUP_REMOVED lines=13> */
.L_x_3058:
[----:B------:R-:W2:Y:S02]  /*05b0*/  LDG.E.64 R4, desc[UR36][R4.64] ;  /* 0x0000002404047981 */ /* 0x000ea4000c1e1b00 */
[----:B--2---:R0:W1:Y:S01]  /*05c0*/  F2I.S64.F64.TRUNC R28, R4 ;  /* 0x00000004001c7311 */ /* 0x004062000030d900 */
[----:B------:R-:W-:Y:S05]  /*05d0*/  BRA `(.L_x_3049) ;  /* 0x0000000800587947 */ /* 0x000fea0003800000 */
.L_x_3057:
        /* <DEDUP_REMOVED lines=23> */
[----:B------:R-:W-:-:S04]  /*0750*/  LOP3.LUT R3, R3, 0x80000000, R0, 0xf8, !PT ;  /* 0x8000000003037812 */ /* 0x000fc800078ef800 */
[----:B------:R0:W1:Y:S01]  /*0760*/  F2I.S64.TRUNC R28, R3 ;  /* 0x00000003001c7311 */ /* 0x000062000020d900 */
[----:B------:R-:W-:Y:S05]  /*0770*/  BRA `(.L_x_3049) ;  /* 0x0000000400f07947 */ /* 0x000fea0003800000 */
.L_x_3060:
        /* <DEDUP_REMOVED lines=11> */
[----:B------:R-:W-:-:S04]  /*0830*/  LOP3.LUT R0, R0, 0x80000000, R3, 0xf8, !PT ;  /* 0x8000000000007812 */ /* 0x000fc800078ef803 */
[----:B------:R0:W1:Y:S01]  /*0840*/  F2I.S64.TRUNC R28, R0 ;  /* 0x00000000001c7311 */ /* 0x000062000020d900 */
[----:B------:R-:W-:Y:S05]  /*0850*/  BRA `(.L_x_3049) ;  /* 0x0000000400b87947 */ /* 0x000fea0003800000 */
.L_x_3059:
[----:B------:R-:W2:Y:S02]  /*0860*/  LDG.E.U16 R28, desc[UR36][R4.64] ;  /* 0x00000024041c7981 */ /* 0x000ea4000c1e1500 */
[----:B--2---:R-:W-:-:S06]  /*0870*/  IMAD.U32 R28, R28, 0x10000, RZ ;  /* 0x000100001c1c7824 */ /* 0x004fcc00078e00ff */
[----:B------:R-:W0:Y:S01]  /*0880*/  F2I.S64.TRUNC R28, R28 ;  /* 0x0000001c001c7311 */ /* 0x000e22000020d900 */
[----:B------:R-:W-:Y:S05]  /*0890*/  BRA `(.L_x_3049) ;  /* 0x0000000400a87947 */ /* 0x000fea0003800000 */
.L_x_3056:
        /* <DEDUP_REMOVED lines=11> */
.L_x_3063:
        /* <DEDUP_REMOVED lines=21> */
.L_x_3067:
[----:B------:R-:W-:Y:S05]  /*0aa0*/  BSYNC.RECONVERGENT B1 ;  /* 0x0000000000017941 */ /* 0x000fea0003800200 */
.L_x_3066:
[----:B------:R-:W-:Y:S01]  /*0ab0*/  IMAD.SHL.U32 R0, R0, 0x100000, RZ ;  /* 0x0010000000007824 */ /* 0x000fe200078e00ff */
[----:B------:R-:W-:-:S04]  /*0ac0*/  LEA R3, R3, 0x3b800000, 0x17 ;  /* 0x3b80000003037811 */ /* 0x000fc800078eb8ff */
[----:B------:R-:W-:-:S07]  /*0ad0*/  LOP3.LUT R28, R3, R0, R7, 0xfe, !PT ;  /* 0x00000000031c7212 */ /* 0x000fce00078efe07 */
.L_x_3065:
[----:B------:R-:W-:Y:S05]  /*0ae0*/  BSYNC.RECONVERGENT B0 ;  /* 0x0000000000007941 */ /* 0x000fea0003800200 */
.L_x_3064:
[----:B------:R-:W0:Y:S01]  /*0af0*/  F2I.S64.TRUNC R28, R28 ;  /* 0x0000001c001c7311 */ /* 0x000e22000020d900 */
[----:B------:R-:W-:Y:S05]  /*0b00*/  BRA `(.L_x_3049) ;  /* 0x00000004000c7947 */ /* 0x000fea0003800000 */
.L_x_3062:
        /* <DEDUP_REMOVED lines=21> */
.L_x_3071:
[----:B------:R-:W-:Y:S05]  /*0c60*/  BSYNC.RECONVERGENT B1 ;  /* 0x0000000000017941 */ /* 0x000fea0003800200 */
.L_x_3070:
[----:B------:R-:W-:Y:S01]  /*0c70*/  IMAD.SHL.U32 R0, R0, 0x200000, RZ ;  /* 0x0020000000007824 */ /* 0x000fe200078e00ff */
[----:B------:R-:W-:-:S04]  /*0c80*/  LEA R3, R3, 0x37800000, 0x17 ;  /* 0x3780000003037811 */ /* 0x000fc800078eb8ff */
[----:B------:R-:W-:-:S07]  /*0c90*/  LOP3.LUT R28, R3, R0, R7, 0xfe, !PT ;  /* 0x00000000031c7212 */ /* 0x000fce00078efe07 */
.L_x_3069:
[----:B------:R-:W-:Y:S05]  /*0ca0*/  BSYNC.RECONVERGENT B0 ;  /* 0x0000000000007941 */ /* 0x000fea0003800200 */
.L_x_3068:
[----:B------:R-:W0:Y:S01]  /*0cb0*/  F2I.S64.TRUNC R28, R28 ;  /* 0x0000001c001c7311 */ /* 0x000e22000020d900 */
[----:B------:R-:W-:Y:S05]  /*0cc0*/  BRA `(.L_x_3049) ;  /* 0x00000000009c7947 */ /* 0x000fea0003800000 */
.L_x_3061:
[----:B------:R-:W-:-:S09]  /*0cd0*/  UISETP.NE.AND UP0, UPT, UR4, 0x1c, UPT ;  /* 0x0000001c0400788c */ /* 0x000fd2000bf05270 */
[----:B------:R-:W-:Y:S05]  /*0ce0*/  BRA.U !UP0, `(.L_x_3072) ;  /* 0x00000001088c7547 */ /* 0x000fea000b800000 */
[----:B------:R-:W-:-:S09]  /*0cf0*/  UISETP.NE.AND UP0, UPT, UR4, 0x1d, UPT ;  /* 0x0000001d0400788c */ /* 0x000fd2000bf05270 */
[----:B------:R-:W-:Y:S05]  /*0d00*/  BRA.U !UP0, `(.L_x_3073) ;  /* 0x00000001087c7547 */ /* 0x000fea000b800000 */
[----:B------:R-:W-:-:S09]  /*0d10*/  UISETP.NE.AND UP0, UPT, UR4, 0x2c, UPT ;  /* 0x0000002c0400788c */ /* 0x000fd2000bf05270 */
[----:B------:R-:W-:Y:S05]  /*0d20*/  BRA.U !UP0, `(.L_x_3074) ;  /* 0x0000000108487547 */ /* 0x000fea000b800000 */
.L_x_3048:
        /* <DEDUP_REMOVED lines=16> */
.L_x_3075:
[----:B------:R-:W-:Y:S01]  /*0e30*/  CS2R R28, SRZ ;  /* 0x00000000001c7805 */ /* 0x000fe2000001ff00 */
[----:B------:R-:W-:Y:S06]  /*0e40*/  BRA `(.L_x_3049) ;  /* 0x00000000003c7947 */ /* 0x000fec0003800000 */
.L_x_3074:
        /* <DEDUP_REMOVED lines=8> */
.L_x_3077:
[----:B------:R-:W-:Y:S05]  /*0ed0*/  BSYNC.RECONVERGENT B0 ;  /* 0x0000000000007941 */ /* 0x000fea0003800200 */
.L_x_3076:
[----:B------:R-:W0:Y:S01]  /*0ee0*/  F2I.S64.TRUNC R28, R28 ;  /* 0x0000001c001c7311 */ /* 0x000e22000020d900 */
[----:B------:R-:W-:Y:S05]  /*0ef0*/  BRA `(.L_x_3049) ;  /* 0x0000000000107947 */ /* 0x000fea0003800000 */
.L_x_3073:
[----:B------:R0:W5:Y:S01]  /*0f00*/  LDG.E.64 R28, desc[UR36][R4.64] ;  /* 0x00000024041c7981 */ /* 0x000162000c1e1b00 */
[----:B------:R-:W-:Y:S05]  /*0f10*/  BRA `(.L_x_3049) ;  /* 0x0000000000087947 */ /* 0x000fea0003800000 */
.L_x_3072:
[----:B------:R0:W5:Y:S01]  /*0f20*/  LDG.E R28, desc[UR36][R4.64] ;  /* 0x00000024041c7981 */ /* 0x000162000c1e1900 */
[----:B------:R-:W-:-:S07]  /*0f30*/  IMAD.MOV.U32 R29, RZ, RZ, RZ ;  /* 0x000000ffff1d7224 */ /* 0x000fce00078e00ff */
.L_x_3049:
[----:B------:R-:W-:-:S07]  /*0f40*/  VIADD R17, R19, 0x80 ;  /* 0x0000008013117836 */ /* 0x000fce0000000000 */
.L_x_3043:
[----:B------:R-:W-:Y:S05]  /*0f50*/  BSYNC.RECONVERGENT B6 ;  /* 0x0000000000067941 */ /* 0x000fea0003800200 */
.L_x_3042:
[----:B------:R-:W-:Y:S01]  /*0f60*/  ISETP.GE.AND P0, PT, R17, R16, PT ;  /* 0x000000101100720c */ /* 0x000fe20003f06270 */
[----:B------:R-:W-:Y:S01]  /*0f70*/  BSSY.RECONVERGENT B6, `(.L_x_3078) ;  /* 0x00000ec000067945 */ /* 0x000fe20003800200 */
[----:B------:R-:W-:-:S11]  /*0f80*/  CS2R R24, SRZ ;  /* 0x0000000000187805 */ /* 0x000fd6000001ff00 */
[----:B------:R-:W-:Y:S05]  /*0f90*/  @P0 BRA `(.L_x_3079) ;  /* 0x0000000c00a40947 */ /* 0x000fea0003800000 */
[----:B012---:R-:W0:Y:S01]  /*0fa0*/  LDC.64 R4, c[0x0][0x3a0] ;  /* 0x0000e800ff047b82 */ /* 0x007e220000000a00 */
        /* <DEDUP_REMOVED lines=19> */
.L_x_3083:
[----:B------:R0:W5:Y:S01]  /*10e0*/  LDG.E.U8 R24, desc[UR36][R4.64] ;  /* 0x0000002404187981 */ /* 0x000162000c1e1100 */
[----:B------:R-:W-:Y:S01]  /*10f0*/  IMAD.MOV.U32 R25, RZ, RZ, RZ ;  /* 0x000000ffff197224 */ /* 0x000fe200078e00ff */
[----:B------:R-:W-:Y:S06]  /*1100*/  BRA `(.L_x_3085) ;  /* 0x0000000c00447947 */ /* 0x000fec0003800000 */
.L_x_3082:
        /* <DEDUP_REMOVED lines=8> */
.L_x_3087:
[----:B------:R-:W2:Y:S02]  /*1190*/  LDG.E R24, desc[UR36][R4.64] ;  /* 0x0000002404187981 */ /* 0x000ea4000c1e1900 */
[----:B--2---:R-:W-:Y:S01]  /*11a0*/  SHF.R.S32.HI R25, RZ, 0x1f, R24 ;  /* 0x0000001fff197819 */ /* 0x004fe20000011418 */
[----:B------:R-:W-:Y:S06]  /*11b0*/  BRA `(.L_x_3085) ;  /* 0x0000000c00187947 */ /* 0x000fec0003800000 */
.L_x_3086:
[----:B------:R-:W2:Y:S02]  /*11c0*/  LDG.E.S16 R24, desc[UR36][R4.64] ;  /* 0x0000002404187981 */ /* 0x000ea4000c1e1700 */
[----:B--2---:R-:W-:Y:S01]  /*11d0*/  SHF.R.S32.HI R25, RZ, 0x1f, R24 ;  /* 0x0000001fff197819 */ /* 0x004fe20000011418 */
[----:B------:R-:W-:Y:S06]  /*11e0*/  BRA `(.L_x_3085) ;  /* 0x0000000c000c7947 */ /* 0x000fec0003800000 */
.L_x_3081:
        /* <DEDUP_REMOVED lines=9> */
.L_x_3089:
[----:B------:R-:W2:Y:S02]  /*1280*/  LDG.E.U16 R4, desc[UR36][R4.64] ;  /* 0x0000002404047981 */ /* 0x000ea4000c1e1500 */
[----:B--2---:R-:W-:-:S06]  /*1290*/  HADD2.F32 R24, -RZ, R4.H0_H0 ;  /* 0x20000004ff187230 */ /* 0x004fcc0000004100 */
[----:B------:R-:W0:Y:S01]  /*12a0*/  F2I.S64.TRUNC R24, R24 ;  /* 0x0000001800187311 */ /* 0x000e22000020d900 */
[----:B------:R-:W-:Y:S05]  /*12b0*/  BRA `(.L_x_3085) ;  /* 0x0000000800d87947 */ /* 0x000fea0003800000 */
.L_x_3088:
        /* <DEDUP_REMOVED lines=9> */
.L_x_3091:
[----:B------:R-:W2:Y:S02]  /*1350*/  LDG.E.U16 R4, desc[UR36][R4.64] ;  /* 0x0000002404047981 */ /* 0x000ea4000c1e1500 */
[----:B--2---:R-:W-:-:S06]  /*1360*/  HADD2.F32 R24, -RZ, R4.H0_H0 ;  /* 0x20000004ff187230 */ /* 0x004fcc0000004100 */
[----:B------:R-:W0:Y:S01]  /*1370*/  F2I.S64.TRUNC R24, R24 ;  /* 0x0000001800187311 */ /* 0x000e22000020d900 */
[----:B------:R-:W-:Y:S05]  /*1380*/  BRA `(.L_x_3085) ;  /* 0x0000000800a47947 */ /* 0x000fea0003800000 */
.L_x_3090:
[----:B------:R-:W2:Y:S02]  /*1390*/  LDG.E.64 R4, desc[UR36][R4.64] ;  /* 0x0000002404047981 */ /* 0x000ea4000c1e1b00 */
[----:B--2---:R0:W1:Y:S01]  /*13a0*/  F2I.S64.F64.TRUNC R24, R4 ;  /* 0x0000000400187311 */ /* 0x004062000030d900 */
[----:B------:R-:W-:Y:S05]  /*13b0*/  BRA `(.L_x_3085) ;  /* 0x0000000800987947 */ /* 0x000fea0003800000 */
.L_x_3080:
        /* <DEDUP_REMOVED lines=13> */
.L_x_3094:
[----:B------:R-:W2:Y:S02]  /*1490*/  LDG.E.64 R4, desc[UR36][R4.64] ;  /* 0x0000002404047981 */ /* 0x000ea4000c1e1b00 */
[----:B--2---:R0:W1:Y:S01]  /*14a0*/  F2I.S64.F64.TRUNC R24, R4 ;  /* 0x0000000400187311 */ /* 0x004062000030d900 */
[----:B------:R-:W-:Y:S05]  /*14b0*/  BRA `(.L_x_3085) ;  /* 0x0000000800587947 */ /* 0x000fea0003800000 */
.L_x_3093:
        /* <DEDUP_REMOVED lines=26> */
.L_x_3096:
        /* <DEDUP_REMOVED lines=11> */
[----:B------:R-:W-:-:S04]  /*1710*/  LOP3.LUT R0, R0, 0x80000000, R3, 0xf8, !PT ;  /* 0x8000000000007812 */ /* 0x000fc800078ef803 */
[----:B------:R2:W0:Y:S01]  /*1720*/  F2I.S64.TRUNC R24, R0 ;  /* 0x0000000000187311 */ /* 0x000422000020d900 */
[----:B------:R-:W-:Y:S05]  /*1730*/  BRA `(.L_x_3085) ;  /* 0x0000000400b87947 */ /* 0x000fea0003800000 */
.L_x_3095:
[----:B------:R-:W2:Y:S02]  /*1740*/  LDG.E.U16 R24, desc[UR36][R4.64] ;  /* 0x0000002404187981 */ /* 0x000ea4000c1e1500 */
[----:B--2---:R-:W-:-:S06]  /*1750*/  IMAD.U32 R24, R24, 0x10000, RZ ;  /* 0x0001000018187824 */ /* 0x004fcc00078e00ff */
[----:B------:R-:W0:Y:S01]  /*1760*/  F2I.S64.TRUNC R24, R24 ;  /* 0x0000001800187311 */ /* 0x000e22000020d900 */
[----:B------:R-:W-:Y:S05]  /*1770*/  BRA `(.L_x_3085) ;  /* 0x0000000400a87947 */ /* 0x000fea0003800000 */
.L_x_3092:
        /* <DEDUP_REMOVED lines=11> */
.L_x_3099:
        /* <DEDUP_REMOVED lines=21> */
.L_x_3103:
[----:B------:R-:W-:Y:S05]  /*1980*/  BSYNC.RECONVERGENT B1 ;  /* 0x0000000000017941 */ /* 0x000fea0003800200 */
.L_x_3102:
[----:B------:R-:W-:Y:S01]  /*1990*/  IMAD.SHL.U32 R0, R0, 0x100000, RZ ;  /* 0x0010000000007824 */ /* 0x000fe200078e00ff */
[----:B------:R-:W-:-:S04]  /*19a0*/  LEA R3, R3, 0x3b800000, 0x17 ;  /* 0x3b80000003037811 */ /* 0x000fc800078eb8ff */
[----:B------:R-:W-:-:S07]  /*19b0*/  LOP3.LUT R24, R3, R0, R7, 0xfe, !PT ;  /* 0x0000000003187212 */ /* 0x000fce00078efe07 */
.L_x_3101:
[----:B------:R-:W-:Y:S05]  /*19c0*/  BSYNC.RECONVERGENT B0 ;  /* 0x0000000000007941 */ /* 0x000fea0003800200 */
.L_x_3100:
[----:B------:R-:W0:Y:S01]  /*19d0*/  F2I.S64.TRUNC R24, R24 ;  /* 0x0000001800187311 */ /* 0x000e22000020d900 */
[----:B------:R-:W-:Y:S05]  /*19e0*/  BRA `(.L_x_3085) ;  /* 0x00000004000c7947 */ /* 0x000fea0003800000 */
.L_x_3098:
        /* <DEDUP_REMOVED lines=21> */
.L_x_3107:
[----:B------:R-:W-:Y:S05]  /*1b40*/  BSYNC.RECONVERGENT B1 ;  /* 0x0000000000017941 */ /* 0x000fea0003800200 */
.L_x_3106:
[----:B------:R-:W-:Y:S01]  /*1b50*/  IMAD.SHL.U32 R0, R0, 0x200000, RZ ;  /* 0x0020000000007824 */ /* 0x000fe200078e00ff */
[----:B------:R-:W-:-:S04]  /*1b60*/  LEA R3, R3, 0x37800000, 0x17 ;  /* 0x3780000003037811 */ /* 0x000fc800078eb8ff */
[----:B------:R-:W-:-:S07]  /*1b70*/  LOP3.LUT R24, R3, R0, R7, 0xfe, !PT ;  /* 0x0000000003187212 */ /* 0x000fce00078efe07 */
.L_x_3105:
[----:B------:R-:W-:Y:S05]  /*1b80*/  BSYNC.RECONVERGENT B0 ;  /* 0x0000000000007941 */ /* 0x000fea0003800200 */
.L_x_3104:
[----:B------:R-:W0:Y:S01]  /*1b90*/  F2I.S64.TRUNC R24, R24 ;  /* 0x0000001800187311 */ /* 0x000e22000020d900 */
[----:B------:R-:W-:Y:S05]  /*1ba0*/  BRA `(.L_x_3085) ;  /* 0x00000000009c7947 */ /* 0x000fea0003800000 */
.L_x_3097:
        /* <DEDUP_REMOVED lines=14> */
.L_x_3111:
[----:B------:R-:W-:Y:S05]  /*1c90*/  BSYNC.RECONVERGENT B0 ;  /* 0x0000000000007941 */ /* 0x000fea0003800200 */
.L_x_3110:
[----:B------:R-:W0:Y:S01]  /*1ca0*/  F2I.S64.TRUNC R24, R24 ;  /* 0x0000001800187311 */ /* 0x000e22000020d900 */
[----:B------:R-:W-:Y:S05]  /*1cb0*/  BRA `(.L_x_3085) ;  /* 0x0000000000587947 */ /* 0x000fea0003800000 */
.L_x_3084:
        /* <DEDUP_REMOVED lines=15> */
[----:B--2-45:R-:W-:Y:S05]  /*1db0*/  CALL.ABS.NOINC R14 ;  /* 0x000000000e007343 */ /* 0x034fea0003c00000 */
.L_x_3112:
[----:B------:R-:W-:Y:S01]  /*1dc0*/  CS2R R24, SRZ ;  /* 0x0000000000187805 */ /* 0x000fe2000001ff00 */
[----:B------:R-:W-:Y:S06]  /*1dd0*/  BRA `(.L_x_3085) ;  /* 0x0000000000107947 */ /* 0x000fec0003800000 */
.L_x_3109:
[----:B------:R0:W5:Y:S01]  /*1de0*/  LDG.E.64 R24, desc[UR36][R4.64] ;  /* 0x0000002404187981 */ /* 0x000162000c1e1b00 */
[----:B------:R-:W-:Y:S05]  /*1df0*/  BRA `(.L_x_3085) ;  /* 0x0000000000087947 */ /* 0x000fea0003800000 */
.L_x_3108:
[----:B------:R0:W5:Y:S01]  /*1e00*/  LDG.E R24, desc[UR36][R4.64] ;  /* 0x0000002404187981 */ /* 0x000162000c1e1900 */
[----:B------:R-:W-:-:S07]  /*1e10*/  IMAD.MOV.U32 R25, RZ, RZ, RZ ;  /* 0x000000ffff197224 */ /* 0x000fce00078e00ff */
.L_x_3085:
[----:B------:R-:W-:-:S07]  /*1e20*/  VIADD R17, R17, 0x80 ;  /* 0x0000008011117836 */ /* 0x000fce0000000000 */
.L_x_3079:
[----:B------:R-:W-:Y:S05]  /*1e30*/  BSYNC.RECONVERGENT B6 ;  /* 0x0000000000067941 */ /* 0x000fea0003800200 */
.L_x_3078:
        /* <DEDUP_REMOVED lines=24> */
.L_x_3118:
[----:B------:R0:W5:Y:S01]  /*1fc0*/  LDG.E.U8 R26, desc[UR36][R4.64] ;  /* 0x00000024041a7981 */ /* 0x000162000c1e1100 */
[----:B------:R-:W-:Y:S01]  /*1fd0*/  IMAD.MOV.U32 R27, RZ, RZ, RZ ;  /* 0x000000ffff1b7224 */ /* 0x000fe200078e00ff */
[----:B------:R-:W-:Y:S06]  /*1fe0*/  BRA `(.L_x_3120) ;  /* 0x0000000c00447947 */ /* 0x000fec0003800000 */
.L_x_3117:
        /* <DEDUP_REMOVED lines=8> */
.L_x_3122:
[----:B------:R-:W2:Y:S02]  /*2070*/  LDG.E R26, desc[UR36][R4.64] ;  /* 0x00000024041a7981 */ /* 0x000ea4000c1e1900 */
[----:B--2---:R-:W-:Y:S01]  /*2080*/  SHF.R.S32.HI R27, RZ, 0x1f, R26 ;  /* 0x0000001fff1b7819 */ /* 0x004fe2000001141a */
[----:B------:R-:W-:Y:S06]  /*2090*/  BRA `(.L_x_3120) ;  /* 0x0000000c00187947 */ /* 0x000fec0003800000 */
.L_x_3121:
[----:B------:R-:W2:Y:S02]  /*20a0*/  LDG.E.S16 R26, desc[UR36][R4.64] ;  /* 0x00000024041a7981 */ /* 0x000ea4000c1e1700 */
[----:B--2---:R-:W-:Y:S01]  /*20b0*/  SHF.R.S32.HI R27, RZ, 0x1f, R26 ;  /* 0x0000001fff1b7819 */ /* 0x004fe2000001141a */
[----:B------:R-:W-:Y:S06]  /*20c0*/  BRA `(.L_x_3120) ;  /* 0x0000000c000c7947 */ /* 0x000fec0003800000 */
.L_x_3116:
        /* <DEDUP_REMOVED lines=9> */
.L_x_3124:
[----:B------:R-:W2:Y:S02]  /*2160*/  LDG.E.U16 R4, desc[UR36][R4.64] ;  /* 0x0000002404047981 */ /* 0x000ea4000c1e1500 */
[----:B--2---:R-:W-:-:S06]  /*2170*/  HADD2.F32 R26, -RZ, R4.H0_H0 ;  /* 0x20000004ff1a7230 */ /* 0x004fcc0000004100 */
[----:B------:R-:W0:Y:S01]  /*2180*/  F2I.S64.TRUNC R26, R26 ;  /* 0x0000001a001a7311 */ /* 0x000e22000020d900 */
[----:B------:R-:W-:Y:S05]  /*2190*/  BRA `(.L_x_3120) ;  /* 0x0000000800d87947 */ /* 0x000fea0003800000 */
.L_x_3123:
        /* <DEDUP_REMOVED lines=9> */
.L_x_3126:
[----:B------:R-:W2:Y:S02]  /*2230*/  LDG.E.U16 R4, desc[UR36][R4.64] ;  /* 0x0000002404047981 */ /* 0x000ea4000c1e1500 */
[----:B--2---:R-:W-:-:S06]  /*2240*/  HADD2.F32 R26, -RZ, R4.H0_H0 ;  /* 0x20000004ff1a7230 */ /* 0x004fcc0000004100 */
[----:B------:R-:W0:Y:S01]  /*2250*/  F2I.S64.TRUNC R26, R26 ;  /* 0x0000001a001a7311 */ /* 0x000e22000020d900 */
[----:B------:R-:W-:Y:S05]  /*2260*/  BRA `(.L_x_3120) ;  /* 0x0000000800a47947 */ /* 0x000fea0003800000 */
.L_x_3125:
[----:B------:R-:W2:Y:S02]  /*2270*/  LDG.E.64 R4, desc[UR36][R4.64] ;  /* 0x0000002404047981 */ /* 0x000ea4000c1e1b00 */
[----:B--2---:R0:W1:Y:S01]  /*2280*/  F2I.S64.F64.TRUNC R26, R4 ;  /* 0x00000004001a7311 */ /* 0x004062000030d900 */
[----:B------:R-:W-:Y:S05]  /*2290*/  BRA `(.L_x_3120) ;  /* 0x0000000800987947 */ /* 0x000fea0003800000 */
.L_x_3115:
        /* <DEDUP_REMOVED lines=13> */
.L_x_3129:
[----:B------:R-:W2:Y:S02]  /*2370*/  LDG.E.64 R4, desc[UR36][R4.64] ;  /* 0x0000002404047981 */ /* 0x000ea4000c1e1b00 */
[----:B--2---:R0:W1:Y:S01]  /*2380*/  F2I.S64.F64.TRUNC R26, R4 ;  /* 0x00000004001a7311 */ /* 0x004062000030d900 */
[----:B------:R-:W-:Y:S05]  /*2390*/  BRA `(.L_x_3120) ;  /* 0x0000000800587947 */ /* 0x000fea0003800000 */
.L_x_3128:
        /* <DEDUP_REMOVED lines=26> */
.L_x_3131:
        /* <DEDUP_REMOVED lines=12> */
[----:B------:R0:W1:Y:S01]  /*2600*/  F2I.S64.TRUNC R26, R0 ;  /* 0x00000000001a7311 */ /* 0x000062000020d900 */
[----:B------:R-:W-:Y:S05]  /*2610*/  BRA `(.L_x_3120) ;  /* 0x0000000400b87947 */ /* 0x000fea0003800000 */
.L_x_3130:
[----:B------:R-:W2:Y:S02]  /*2620*/  LDG.E.U16 R26, desc[UR36][R4.64] ;  /* 0x00000024041a7981 */ /* 0x000ea4000c1e1500 */
[----:B--2---:R-:W-:-:S06]  /*2630*/  IMAD.U32 R26, R26, 0x10000, RZ ;  /* 0x000100001a1a7824 */ /* 0x004fcc00078e00ff */
[----:B------:R-:W0:Y:S01]  /*2640*/  F2I.S64.TRUNC R26, R26 ;  /* 0x0000001a001a7311 */ /* 0x000e22000020d900 */
[----:B------:R-:W-:Y:S05]  /*2650*/  BRA `(.L_x_3120) ;  /* 0x0000000400a87947 */ /* 0x000fea0003800000 */
.L_x_3127:
        /* <DEDUP_REMOVED lines=11> */
.L_x_3134:
        /* <DEDUP_REMOVED lines=21> */
.L_x_3138:
[----:B------:R-:W-:Y:S05]  /*2860*/  BSYNC.RECONVERGENT B1 ;  /* 0x0000000000017941 */ /* 0x000fea0003800200 */
.L_x_3137:
[----:B------:R-:W-:Y:S01]  /*2870*/  IMAD.SHL.U32 R0, R0, 0x100000, RZ ;  /* 0x0010000000007824 */ /* 0x000fe200078e00ff */
[----:B------:R-:W-:-:S04]  /*2880*/  LEA R3, R3, 0x3b800000, 0x17 ;  /* 0x3b80000003037811 */ /* 0x000fc800078eb8ff */
[----:B------:R-:W-:-:S07]  /*2890*/  LOP3.LUT R26, R3, R0, R7, 0xfe, !PT ;  /* 0x00000000031a7212 */ /* 0x000fce00078efe07 */
.L_x_3136:
[----:B------:R-:W-:Y:S05]  /*28a0*/  BSYNC.RECONVERGENT B0 ;  /* 0x0000000000007941 */ /* 0x000fea0003800200 */
.L_x_3135:
[----:B------:R-:W1:Y:S01]  /*28b0*/  F2I.S64.TRUNC R26, R26 ;  /* 0x0000001a001a7311 */ /* 0x000e62000020d900 */
[----:B------:R-:W-:Y:S05]  /*28c0*/  BRA `(.L_x_3120) ;  /* 0x00000004000c7947 */ /* 0x000fea0003800000 */
.L_x_3133:
        /* <DEDUP_REMOVED lines=21> */
.L_x_3142:
[----:B------:R-:W-:Y:S05]  /*2a20*/  BSYNC.RECONVERGENT B1 ;  /* 0x0000000000017941 */ /* 0x000fea0003800200 */
.L_x_3141:
[----:B------:R-:W-:Y:S01]  /*2a30*/  IMAD.SHL.U32 R0, R0, 0x200000, RZ ;  /* 0x0020000000007824 */ /* 0x000fe200078e00ff */
[----:B------:R-:W-:-:S04]  /*2a40*/  LEA R3, R3, 0x37800000, 0x17 ;  /* 0x3780000003037811 */ /* 0x000fc800078eb8ff */
[----:B------:R-:W-:-:S07]  /*2a50*/  LOP3.LUT R26, R3, R0, R7, 0xfe, !PT ;  /* 0x00000000031a7212 */ /* 0x000fce00078efe07 */
.L_x_3140:
[----:B------:R-:W-:Y:S05]  /*2a60*/  BSYNC.RECONVERGENT B0 ;  /* 0x0000000000007941 */ /* 0x000fea0003800200 */
.L_x_3139:
[----:B------:R-:W2:Y:S01]  /*2a70*/  F2I.S64.TRUNC R26, R26 ;  /* 0x0000001a001a7311 */ /* 0x000ea2000020d900 */
[----:B------:R-:W-:Y:S05]  /*2a80*/  BRA `(.L_x_3120) ;  /* 0x00000000009c7947 */ /* 0x000fea0003800000 */
.L_x_3132:
        /* <DEDUP_REMOVED lines=14> */
.L_x_3146:
[----:B------:R-:W-:Y:S05]  /*2b70*/  BSYNC.RECONVERGENT B0 ;  /* 0x0000000000007941 */ /* 0x000fea0003800200 */
.L_x_3145:
[----:B------:R-:W0:Y:S01]  /*2b80*/  F2I.S64.TRUNC R26, R26 ;  /* 0x0000001a001a7311 */ /* 0x000e22000020d900 */
[----:B------:R-:W-:Y:S05]  /*2b90*/  BRA `(.L_x_3120) ;  /* 0x0000000000587947 */ /* 0x000fea0003800000 */
.L_x_3119:
        /* <DEDUP_REMOVED lines=16> */
.L_x_3147:
[----:B------:R-:W-:Y:S01]  /*2ca0*/  CS2R R26, SRZ ;  /* 0x00000000001a7805 */ /* 0x000fe2000001ff00 */
[----:B------:R-:W-:Y:S06]  /*2cb0*/  BRA `(.L_x_3120) ;  /* 0x0000000000107947 */ /* 0x000fec0003800000 */
.L_x_3144:
[----:B------:R0:W5:Y:S01]  /*2cc0*/  LDG.E.64 R26, desc[UR36][R4.64] ;  /* 0x00000024041a7981 */ /* 0x000162000c1e1b00 */
[----:B------:R-:W-:Y:S05]  /*2cd0*/  BRA `(.L_x_3120) ;  /* 0x0000000000087947 */ /* 0x000fea0003800000 */
.L_x_3143:
[----:B------:R0:W5:Y:S01]  /*2ce0*/  LDG.E R26, desc[UR36][R4.64] ;  /* 0x00000024041a7981 */ /* 0x000162000c1e1900 */
[----:B------:R-:W-:-:S07]  /*2cf0*/  IMAD.MOV.U32 R27, RZ, RZ, RZ ;  /* 0x000000ffff1b7224 */ /* 0x000fce00078e00ff */
.L_x_3120:
[----:B------:R-:W-:-:S07]  /*2d00*/  VIADD R17, R17, 0x80 ;  /* 0x0000008011117836 */ /* 0x000fce0000000000 */
.L_x_3114:
[----:B------:R-:W-:Y:S05]  /*2d10*/  BSYNC.RECONVERGENT B6 ;  /* 0x0000000000067941 */ /* 0x000fea0003800200 */
.L_x_3113:
        /* <DEDUP_REMOVED lines=24> */
.L_x_3153:
[----:B------:R0:W5:Y:S01]  /*2ea0*/  LDG.E.U8 R22, desc[UR36][R4.64] ;  /* 0x0000002404167981 */ /* 0x000162000c1e1100 */
[----:B------:R-:W-:Y:S01]  /*2eb0*/  IMAD.MOV.U32 R23, RZ, RZ, RZ ;  /* 0x000000ffff177224 */ /* 0x000fe200078e00ff */
[----:B------:R-:W-:Y:S06]  /*2ec0*/  BRA `(.L_x_3149) ;  /* 0x0000000c00407947 */ /* 0x000fec0003800000 */
.L_x_3152:
        /* <DEDUP_REMOVED lines=8> */
.L_x_3156:
[----:B------:R-:W2:Y:S02]  /*2f50*/  LDG.E R22, desc[UR36][R4.64] ;  /* 0x0000002404167981 */ /* 0x000ea4000c1e1900 */
[----:B--2---:R-:W-:Y:S01]  /*2f60*/  SHF.R.S32.HI R23, RZ, 0x1f, R22 ;  /* 0x0000001fff177819 */ /* 0x004fe20000011416 */
[----:B------:R-:W-:Y:S06]  /*2f70*/  BRA `(.L_x_3149) ;  /* 0x0000000c00147947 */ /* 0x000fec0003800000 */
.L_x_3155:
[----:B------:R-:W2:Y:S02]  /*2f80*/  LDG.E.S16 R22, desc[UR36][R4.64] ;  /* 0x0000002404167981 */ /* 0x000ea4000c1e1700 */
[----:B--2---:R-:W-:Y:S01]  /*2f90*/  SHF.R.S32.HI R23, RZ, 0x1f, R22 ;  /* 0x0000001fff177819 */ /* 0x004fe20000011416 */
[----:B------:R-:W-:Y:S06]  /*2fa0*/  BRA `(.L_x_3149) ;  /* 0x0000000c00087947 */ /* 0x000fec0003800000 */
.L_x_3151:
        /* <DEDUP_REMOVED lines=9> */
.L_x_3158:
[----:B------:R-:W2:Y:S02]  /*3040*/  LDG.E.U16 R4, desc[UR36][R4.64] ;  /* 0x0000002404047981 */ /* 0x000ea4000c1e1500 */
[----:B--2---:R-:W-:-:S06]  /*3050*/  HADD2.F32 R22, -RZ, R4.H0_H0 ;  /* 0x20000004ff167230 */ /* 0x004fcc0000004100 */
[----:B------:R-:W0:Y:S01]  /*3060*/  F2I.S64.TRUNC R22, R22 ;  /* 0x0000001600167311 */ /* 0x000e22000020d900 */
[----:B------:R-:W-:Y:S05]  /*3070*/  BRA `(.L_x_3149) ;  /* 0x0000000800d47947 */ /* 0x000fea0003800000 */
.L_x_3157:
        /* <DEDUP_REMOVED lines=9> */
.L_x_3160:
[----:B------:R-:W2:Y:S02]  /*3110*/  LDG.E.U16 R4, desc[UR36][R4.64] ;  /* 0x0000002404047981 */ /* 0x000ea4000c1e1500 */
[----:B--2---:R-:W-:-:S06]  /*3120*/  HADD2.F32 R22, -RZ, R4.H0_H0 ;  /* 0x20000004ff167230 */ /* 0x004fcc0000004100 */
[----:B------:R-:W0:Y:S01]  /*3130*/  F2I.S64.TRUNC R22, R22 ;  /* 0x0000001600167311 */ /* 0x000e22000020d900 */
[----:B------:R-:W-:Y:S05]  /*3140*/  BRA `(.L_x_3149) ;  /* 0x0000000800a07947 */ /* 0x000fea0003800000 */
.L_x_3159:
[----:B------:R-:W2:Y:S02]  /*3150*/  LDG.E.64 R4, desc[UR36][R4.64] ;  /* 0x0000002404047981 */ /* 0x000ea4000c1e1b00 */
[----:B--2---:R0:W1:Y:S01]  /*3160*/  F2I.S64.F64.TRUNC R22, R4 ;  /* 0x0000000400167311 */ /* 0x004062000030d900 */
[----:B------:R-:W-:Y:S05]  /*3170*/  BRA `(.L_x_3149) ;  /* 0x0000000800947947 */ /* 0x000fea0003800000 */
.L_x_3150:
        /* <DEDUP_REMOVED lines=13> */
.L_x_3163:
[----:B------:R-:W2:Y:S02]  /*3250*/  LDG.E.64 R4, desc[UR36][R4.64] ;  /* 0x0000002404047981 */ /* 0x000ea4000c1e1b00 */
[----:B--2---:R0:W1:Y:S01]  /*3260*/  F2I.S64.F64.TRUNC R22, R4 ;  /* 0x0000000400167311 */ /* 0x004062000030d900 */
[----:B------:R-:W-:Y:S05]  /*3270*/  BRA `(.L_x_3149) ;  /* 0x0000000800547947 */ /* 0x000fea0003800000 */
.L_x_3162:
        /* <DEDUP_REMOVED lines=26> */
.L_x_3165:
        /* <DEDUP_REMOVED lines=14> */
.L_x_3164:
[----:B------:R-:W2:Y:S02]  /*3500*/  LDG.E.U16 R22, desc[UR36][R4.64] ;  /* 0x0000002404167981 */ /* 0x000ea4000c1e1500 */
[----:B--2---:R-:W-:-:S06]  /*3510*/  IMAD.U32 R22, R22, 0x10000, RZ ;  /* 0x0001000016167824 */ /* 0x004fcc00078e00ff */
[----:B------:R-:W0:Y:S01]  /*3520*/  F2I.S64.TRUNC R22, R22 ;  /* 0x0000001600167311 */ /* 0x000e22000020d900 */
[----:B------:R-:W-:Y:S05]  /*3530*/  BRA `(.L_x_3149) ;  /* 0x0000000400a47947 */ /* 0x000fea0003800000 */
.L_x_3161:
        /* <DEDUP_REMOVED lines=11> */
.L_x_3168:
        /* <DEDUP_REMOVED lines=21> */
.L_x_3172:
[----:B------:R-:W-:Y:S05]  /*3740*/  BSYNC.RECONVERGENT B1 ;  /* 0x0000000000017941 */ /* 0x000fea0003800200 */
.L_x_3171:
[----:B------:R-:W-:Y:S01]  /*3750*/  IMAD.SHL.U32 R0, R0, 0x100000, RZ ;  /* 0x0010000000007824 */ /* 0x000fe200078e00ff */
[----:B------:R-:W-:-:S04]  /*3760*/  LEA R3, R3, 0x3b800000, 0x17 ;  /* 0x3b80000003037811 */ /* 0x000fc800078eb8ff */
[----:B------:R-:W-:-:S07]  /*3770*/  LOP3.LUT R22, R3, R0, R7, 0xfe, !PT ;  /* 0x0000000003167212 */ /* 0x000fce00078efe07 */
.L_x_3170:
[----:B------:R-:W-:Y:S05]  /*3780*/  BSYNC.RECONVERGENT B0 ;  /* 0x0000000000007941 */ /* 0x000fea0003800200 */
.L_x_3169:
[----:B------:R-:W0:Y:S01]  /*3790*/  F2I.S64.TRUNC R22, R22 ;  /* 0x0000001600167311 */ /* 0x000e22000020d900 */
[----:B------:R-:W-:Y:S05]  /*37a0*/  BRA `(.L_x_3149) ;  /* 0x0000000400087947 */ /* 0x000fea0003800000 */
.L_x_3167:
        /* <DEDUP_REMOVED lines=21> */
.L_x_3176:
[----:B------:R-:W-:Y:S05]  /*3900*/  BSYNC.RECONVERGENT B1 ;  /* 0x0000000000017941 */ /* 0x000fea0003800200 */
.L_x_3175:
[----:B------:R-:W-:Y:S01]  /*3910*/  IMAD.SHL.U32 R0, R0, 0x200000, RZ ;  /* 0x0020000000007824 */ /* 0x000fe200078e00ff */
[----:B------:R-:W-:-:S04]  /*3920*/  LEA R3, R3, 0x37800000, 0x17 ;  /* 0x3780000003037811 */ /* 0x000fc800078eb8ff */
[----:B------:R-:W-:-:S07]  /*3930*/  LOP3.LUT R22, R3, R0, R7, 0xfe, !PT ;  /* 0x0000000003167212 */ /* 0x000fce00078efe07 */
.L_x_3174:
[----:B------:R-:W-:Y:S05]  /*3940*/  BSYNC.RECONVERGENT B0 ;  /* 0x0000000000007941 */ /* 0x000fea0003800200 */
.L_x_3173:
[----:B------:R-:W0:Y:S01]  /*3950*/  F2I.S64.TRUNC R22, R22 ;  /* 0x0000001600167311 */ /* 0x000e22000020d900 */
[----:B------:R-:W-:Y:S05]  /*3960*/  BRA `(.L_x_3149) ;  /* 0x0000000000987947 */ /* 0x000fea0003800000 */
.L_x_3166:
        /* <DEDUP_REMOVED lines=14> */
.L_x_3180:
[----:B------:R-:W-:Y:S05]  /*3a50*/  BSYNC.RECONVERGENT B0 ;  /* 0x0000000000007941 */ /* 0x000fea0003800200 */
.L_x_3179:
[----:B------:R-:W0:Y:S01]  /*3a60*/  F2I.S64.TRUNC R22, R22 ;  /* 0x0000001600167311 */ /* 0x000e22000020d900 */
[----:B------:R-:W-:Y:S05]  /*3a70*/  BRA `(.L_x_3149) ;  /* 0x0000000000547947 */ /* 0x000fea0003800000 */
.L_x_3154:
        /* <DEDUP_REMOVED lines=16> */
.L_x_3181:
[----:B------:R-:W-:Y:S05]  /*3b80*/  BRA `(.L_x_3149) ;  /* 0x0000000000107947 */ /* 0x000fea0003800000 */
.L_x_3178:
[----:B------:R0:W5:Y:S01]  /*3b90*/  LDG.E.64 R22, desc[UR36][R4.64] ;  /* 0x0000002404167981 */ /* 0x000162000c1e1b00 */
[----:B------:R-:W-:Y:S05]  /*3ba0*/  BRA `(.L_x_3149) ;  /* 0x0000000000087947 */ /* 0x000fea0003800000 */
.L_x_3177:
[----:B------:R0:W5:Y:S01]  /*3bb0*/  LDG.E R22, desc[UR36][R4.64] ;  /* 0x0000002404167981 */ /* 0x000162000c1e1900 */
[----:B------:R-:W-:-:S07]  /*3bc0*/  IMAD.MOV.U32 R23, RZ, RZ, RZ ;  /* 0x000000ffff177224 */ /* 0x000fce00078e00ff */
.L_x_3149:
[----:B------:R-:W-:Y:S05]  /*3bd0*/  BSYNC.RECONVERGENT B6 ;  /* 0x0000000000067941 */ /* 0x000fea0003800200 */
.L_x_3148:
[----:B------:R-:W0:Y:S01]  /*3be0*/  LDCU.64 UR4, c[0x0][0x390] ;  /* 0x00007200ff0477ac */ /* 0x000e220008000a00 */
[----:B------:R-:W3:Y:S01]  /*3bf0*/  LDC.U8 R17, c[0x0][0x3b4] ;  /* 0x0000ed00ff117b82 */ /* 0x000ee20000000000 */
[----:B------:R-:W-:Y:S01]  /*3c00*/  ISETP.GE.AND P0, PT, R19, R16, PT ;  /* 0x000000101300720c */ /* 0x000fe20003f06270 */
[----:B------:R-:W-:Y:S04]  /*3c10*/  BSSY.RECONVERGENT B7, `(.L_x_3182) ;  /* 0x00002c0000077945 */ /* 0x000fe80003800200 */
[----:B------:R-:W-:Y:S01]  /*3c20*/  BSSY.RELIABLE B6, `(.L_x_3183) ;  /* 0x00001da000067945 */ /* 0x000fe20003800100 */
[----:B012--5:R-:W-:Y:S02]  /*3c30*/  LOP3.LUT R18, R26, UR4, RZ, 0x3c, !PT ;  /* 0x000000041a127c12 */ /* 0x027fe4000f8e3cff */
[----:B---34-:R-:W-:-:S02]  /*3c40*/  LOP3.LUT R5, R29, UR5, RZ, 0x3c, !PT ;  /* 0x000000051d057c12 */ /* 0x018fc4000f8e3cff */
[----:B------:R-:W-:Y:S01]  /*3c50*/  LOP3.LUT R27, R27, UR5, RZ, 0x3c, !PT ;  /* 0x000000051b1b7c12 */ /* 0x000fe2000f8e3cff */
[----:B------:R-:W-:Y:S01]  /*3c60*/  IMAD.MOV.U32 R26, RZ, RZ, R18 ;  /* 0x000000ffff1a7224 */ /* 0x000fe200078e0012 */
[----:B------:R-:W-:Y:S02]  /*3c70*/  LOP3.LUT R22, R22, UR4, RZ, 0x3c, !PT ;  /* 0x0000000416167c12 */ /* 0x000fe4000f8e3cff */
[----:B------:R-:W-:Y:S02]  /*3c80*/  LOP3.LUT R23, R23, UR5, RZ, 0x3c, !PT ;  /* 0x0000000517177c12 */ /* 0x000fe4000f8e3cff */
[----:B------:R-:W-:Y:S02]  /*3c90*/  LOP3.LUT R3, R28, UR4, RZ, 0x3c, !PT ;  /* 0x000000041c037c12 */ /* 0x000fe4000f8e3cff */
[----:B------:R-:W-:Y:S02]  /*3ca0*/  LOP3.LUT R24, R24, UR4, RZ, 0x3c, !PT ;  /* 0x0000000418187c12 */ /* 0x000fe4000f8e3cff */
[----:B------:R-:W-:Y:S01]  /*3cb0*/  LOP3.LUT R29, R25, UR5, RZ, 0x3c, !PT ;  /* 0x00000005191d7c12 */ /* 0x000fe2000f8e3cff */
[----:B------:R-:W-:Y:S06]  /*3cc0*/  @P0 BRA `(.L_x_3184) ;  /* 0x0000001c00300947 */ /* 0x000fec0003800000 */
[----:B------:R-:W0:Y:S01]  /*3cd0*/  LDCU UR4, c[0x0][0x3b8] ;  /* 0x00007700ff0477ac */ /* 0x000e220008000800 */
[----:B------:R-:W1:Y:S01]  /*3ce0*/  LDC.64 R8, c[0x0][0x398] ;  /* 0x0000e600ff087b82 */ /* 0x000e620000000a00 */
[----:B------:R-:W-:Y:S01]  /*3cf0*/  IMAD R0, R2, 0x200, R19 ;  /* 0x0000020002007824 */ /* 0x000fe200078e0213 */
[----:B------:R-:W-:Y:S01]  /*3d00*/  PRMT R4, R17, 0x9910, RZ ;  /* 0x0000991011047816 */ /* 0x000fe200000000ff */
[----:B------:R-:W-:Y:S02]  /*3d10*/  VIADD R19, R19, 0x80 ;  /* 0x0000008013137836 */ /* 0x000fe40000000000 */
[----:B------:R-:W-:Y:S02]  /*3d20*/  IMAD.MOV.U32 R28, RZ, RZ, R24 ;  /* 0x000000ffff1c7224 */ /* 0x000fe400078e0018 */
[----:B0-----:R-:W-:Y:S02]  /*3d30*/  IMAD R7, R0, UR4, RZ ;  /* 0x0000000400077c24 */ /* 0x001fe4000f8e02ff */
[----:B------:R-:W-:-:S02]  /*3d40*/  IMAD.MOV.U32 R0, RZ, RZ, R4 ;  /* 0x000000ffff007224 */ /* 0x000fc400078e0004 */
[----:B------:R-:W-:-:S03]  /*3d50*/  IMAD.MOV.U32 R4, RZ, RZ, R3 ;  /* 0x000000ffff047224 */ /* 0x000fc600078e0003 */
        /* <DEDUP_REMOVED lines=14> */
.L_x_3188:
[----:B------:R0:W-:Y:S01]  /*3e40*/  STG.E.U8 desc[UR36][R8.64], R3 ;  /* 0x0000000308007986 */ /* 0x0001e2000c101124 */
[----:B------:R-:W-:Y:S05]  /*3e50*/  BRA `(.L_x_3190) ;  /* 0x0000000c00307947 */ /* 0x000fea0003800000 */
.L_x_3187:
[----:B------:R-:W-:-:S13]  /*3e60*/  ISETP.NE.AND P0, PT, R0, 0x2, PT ;  /* 0x000000020000780c */ /* 0x000fda0003f05270 */
[----:B------:R-:W-:Y:S05]  /*3e70*/  @!P0 BRA `(.L_x_3191) ;  /* 0x0000000000208947 */ /* 0x000fea0003800000 */
[----:B------:R-:W-:-:S13]  /*3e80*/  ISETP.NE.AND P0, PT, R0, 0x3, PT ;  /* 0x000000030000780c */ /* 0x000fda0003f05270 */
[----:B------:R-:W-:Y:S05]  /*3e90*/  @!P0 BRA `(.L_x_3192) ;  /* 0x0000000000108947 */ /* 0x000fea0003800000 */
[----:B------:R-:W-:-:S13]  /*3ea0*/  ISETP.NE.AND P0, PT, R0, 0x4, PT ;  /* 0x000000040000780c */ /* 0x000fda0003f05270 */
[----:B------:R-:W-:Y:S05]  /*3eb0*/  @P0 BRA `(.L_x_3189) ;  /* 0x0000000800880947 */ /* 0x000fea0003800000 */
[----:B------:R0:W-:Y:S01]  /*3ec0*/  STG.E.64 desc[UR36][R8.64], R4 ;  /* 0x0000000408007986 */ /* 0x0001e2000c101b24 */
[----:B------:R-:W-:Y:S05]  /*3ed0*/  BRA `(.L_x_3190) ;  /* 0x0000000c00107947 */ /* 0x000fea0003800000 */
.L_x_3192:
[----:B------:R0:W-:Y:S01]  /*3ee0*/  STG.E desc[UR36][R8.64], R3 ;  /* 0x0000000308007986 */ /* 0x0001e2000c101924 */
[----:B------:R-:W-:Y:S05]  /*3ef0*/  BRA `(.L_x_3190) ;  /* 0x0000000c00087947 */ /* 0x000fea0003800000 */
.L_x_3191:
[----:B------:R0:W-:Y:S01]  /*3f00*/  STG.E.U16 desc[UR36][R8.64], R3 ;  /* 0x0000000308007986 */ /* 0x0001e2000c101524 */
[----:B------:R-:W-:Y:S05]  /*3f10*/  BRA `(.L_x_3190) ;  /* 0x0000000c00007947 */ /* 0x000fea0003800000 */
.L_x_3186:
[----:B------:R-:W-:-:S13]  /*3f20*/  ISETP.GT.AND P0, PT, R0, 0x6, PT ;  /* 0x000000060000780c */ /* 0x000fda0003f04270 */
[----:B------:R-:W-:Y:S05]  /*3f30*/  @P0 BRA `(.L_x_3193) ;  /* 0x00000000002c0947 */ /* 0x000fea0003800000 */
[----:B------:R-:W-:-:S13]  /*3f40*/  ISETP.NE.AND P0, PT, R0, 0x5, PT ;  /* 0x000000050000780c */ /* 0x000fda0003f05270 */
[----:B------:R-:W-:Y:S05]  /*3f50*/  @!P0 BRA `(.L_x_3194) ;  /* 0x0000000000148947 */ /* 0x000fea0003800000 */
[----:B------:R-:W-:-:S13]  /*3f60*/  ISETP.NE.AND P0, PT, R0, 0x6, PT ;  /* 0x000000060000780c */ /* 0x000fda0003f05270 */
[----:B------:R-:W-:Y:S05]  /*3f70*/  @P0 BRA `(.L_x_3189) ;  /* 0x0000000800580947 */ /* 0x000fea0003800000 */
[----:B------:R-:W0:Y:S02]  /*3f80*/  I2F.S64 R5, R4 ;  /* 0x0000000400057312 */ /* 0x000e240000301400 */
[----:B0-----:R0:W-:Y:S01]  /*3f90*/  STG.E desc[UR36][R8.64], R5 ;  /* 0x0000000508007986 */ /* 0x0011e2000c101924 */
[----:B------:R-:W-:Y:S05]  /*3fa0*/  BRA `(.L_x_3190) ;  /* 0x0000000800dc7947 */ /* 0x000fea0003800000 */
.L_x_3194:
[----:B------:R-:W0:Y:S02]  /*3fb0*/  I2F.S64 R0, R4 ;  /* 0x0000000400007312 */ /* 0x000e240000301400 */
[----:B0-----:R-:W-:-:S05]  /*3fc0*/  F2FP.F16.F32.PACK_AB R0, RZ, R0 ;  /* 0x00000000ff00723e */ /* 0x001fca00000000ff */
[----:B------:R0:W-:Y:S01]  /*3fd0*/  STG.E.U16 desc[UR36][R8.64], R0 ;  /* 0x0000000008007986 */ /* 0x0001e2000c101524 */
[----:B------:R-:W-:Y:S05]  /*3fe0*/  BRA `(.L_x_3190) ;  /* 0x0000000800cc7947 */ /* 0x000fea0003800000 */
.L_x_3193:
[----:B------:R-:W-:-:S13]  /*3ff0*/  ISETP.NE.AND P0, PT, R0, 0x7, PT ;  /* 0x000000070000780c */ /* 0x000fda0003f05270 */
[----:B------:R-:W-:Y:S05]  /*4000*/  @!P0 BRA `(.L_x_3195) ;  /* 0x0000000000348947 */ /* 0x000fea0003800000 */
[----:B------:R-:W-:-:S13]  /*4010*/  ISETP.NE.AND P0, PT, R0, 0x8, PT ;  /* 0x000000080000780c */ /* 0x000fda0003f05270 */
[----:B------:R-:W-:Y:S05]  /*4020*/  @!P0 BRA `(.L_x_3196) ;  /* 0x0000000000188947 */ /* 0x000fea0003800000 */
[----:B------:R-:W-:-:S13]  /*4030*/  ISETP.NE.AND P0, PT, R0, 0x9, PT ;  /* 0x000000090000780c */ /* 0x000fda0003f05270 */
[----:B------:R-:W-:Y:S05]  /*4040*/  @P0 BRA `(.L_x_3189) ;  /* 0x0000000800240947 */ /* 0x000fea0003800000 */
[----:B------:R-:W0:Y:S01]  /*4050*/  I2F.S64 R6, R4 ;  /* 0x0000000400067312 */ /* 0x000e220000301400 */
[----:B------:R-:W-:-:S05]  /*4060*/  IMAD.MOV.U32 R7, RZ, RZ, RZ ;  /* 0x000000ffff077224 */ /* 0x000fca00078e00ff */
[----:B0-----:R0:W-:Y:S01]  /*4070*/  STG.E.64 desc[UR36][R8.64], R6 ;  /* 0x0000000608007986 */ /* 0x0011e2000c101b24 */
[----:B------:R-:W-:Y:S05]  /*4080*/  BRA `(.L_x_3190) ;  /* 0x0000000800a47947 */ /* 0x000fea0003800000 */
.L_x_3196:
[----:B------:R-:W0:Y:S02]  /*4090*/  I2F.S64 R4, R4 ;  /* 0x0000000400047312 */ /* 0x000e240000301400 */
[----:B0-----:R-:W-:-:S04]  /*40a0*/  F2FP.F16.F32.PACK_AB R3, RZ, R4 ;  /* 0x00000004ff03723e */ /* 0x001fc800000000ff */
[----:B------:R-:W-:-:S05]  /*40b0*/  PRMT R3, R3, 0x5410, RZ ;  /* 0x0000541003037816 */ /* 0x000fca00000000ff */
[----:B------:R0:W-:Y:S01]  /*40c0*/  STG.E desc[UR36][R8.64], R3 ;  /* 0x0000000308007986 */ /* 0x0001e2000c101924 */
[----:B------:R-:W-:Y:S05]  /*40d0*/  BRA `(.L_x_3190) ;  /* 0x0000000800907947 */ /* 0x000fea0003800000 */
.L_x_3195:
[----:B------:R-:W0:Y:S02]  /*40e0*/  I2F.F64.S64 R4, R4 ;  /* 0x0000000400047312 */ /* 0x000e240000301c00 */
[----:B0-----:R0:W-:Y:S01]  /*40f0*/  STG.E.64 desc[UR36][R8.64], R4 ;  /* 0x0000000408007986 */ /* 0x0011e2000c101b24 */
[----:B------:R-:W-:Y:S05]  /*4100*/  BRA `(.L_x_3190) ;  /* 0x0000000800847947 */ /* 0x000fea0003800000 */
.L_x_3185:
        /* <DEDUP_REMOVED lines=8> */
[----:B------:R-:W-:-:S04]  /*4190*/  ISETP.NE.U32.AND P0, PT, R3, RZ, PT ;  /* 0x000000ff0300720c */ /* 0x000fc80003f05070 */
[----:B------:R-:W-:-:S04]  /*41a0*/  ISETP.NE.AND.EX P0, PT, R5, RZ, PT, P0 ;  /* 0x000000ff0500720c */ /* 0x000fc80003f05300 */
[----:B------:R-:W-:-:S05]  /*41b0*/  SEL R3, RZ, 0x1, !P0 ;  /* 0x00000001ff037807 */ /* 0x000fca0004000000 */
[----:B------:R4:W-:Y:S01]  /*41c0*/  STG.E.U8 desc[UR36][R8.64], R3 ;  /* 0x0000000308007986 */ /* 0x0009e2000c101124 */
[----:B------:R-:W-:Y:S05]  /*41d0*/  BRA `(.L_x_3190) ;  /* 0x0000000800507947 */ /* 0x000fea0003800000 */
.L_x_3199:
[----:B------:R-:W0:Y:S01]  /*41e0*/  I2F.F64.S64 R4, R4 ;  /* 0x0000000400047312 */ /* 0x000e220000301c00 */
[----:B------:R-:W-:-:S05]  /*41f0*/  CS2R R6, SRZ ;  /* 0x0000000000067805 */ /* 0x000fca000001ff00 */
[----:B0-----:R3:W-:Y:S01]  /*4200*/  STG.E.128 desc[UR36][R8.64], R4 ;  /* 0x0000000408007986 */ /* 0x0017e2000c101d24 */
[----:B------:R-:W-:Y:S05]  /*4210*/  BRA `(.L_x_3190) ;  /* 0x0000000800407947 */ /* 0x000fea0003800000 */
.L_x_3198:
[----:B------:R-:W-:-:S13]  /*4220*/  ISETP.NE.AND P0, PT, R0, 0xf, PT ;  /* 0x0000000f0000780c */ /* 0x000fda0003f05270 */
[----:B------:R-:W-:Y:S05]  /*4230*/  @!P0 BRA `(.L_x_3200) ;  /* 0x0000000000a08947 */ /* 0x000fea0003800000 */
[----:B------:R-:W-:-:S13]  /*4240*/  ISETP.NE.AND P0, PT, R0, 0x17, PT ;  /* 0x000000170000780c */ /* 0x000fda0003f05270 */
[----:B------:R-:W-:Y:S05]  /*4250*/  @!P0 BRA `(.L_x_3201) ;  /* 0x00000000004c8947 */ /* 0x000fea0003800000 */
[----:B------:R-:W-:-:S13]  /*4260*/  ISETP.NE.AND P0, PT, R0, 0x18, PT ;  /* 0x000000180000780c */ /* 0x000fda0003f05270 */
[----:B------:R-:W-:Y:S05]  /*4270*/  @P0 BRA `(.L_x_3189) ;  /* 0x0000000400980947 */ /* 0x000fea0003800000 */
[----:B------:R-:W0:Y:S01]  /*4280*/  I2F.S64 R4, R4 ;  /* 0x0000000400047312 */ /* 0x000e220000301400 */
        /* <DEDUP_REMOVED lines=12> */
.L_x_3203:
[----:B------:R-:W-:Y:S05]  /*4350*/  BSYNC.RECONVERGENT B0 ;  /* 0x0000000000007941 */ /* 0x000fea0003800200 */
.L_x_3202:
[----:B------:R-:W-:-:S05]  /*4360*/  LOP3.LUT R7, R0, 0x80, R7, 0xf8, !PT ;  /* 0x0000008000077812 */ /* 0x000fca00078ef807 */
[----:B------:R2:W-:Y:S01]  /*4370*/  STG.E.U8 desc[UR36][R8.64], R7 ;  /* 0x0000000708007986 */ /* 0x0005e2000c101124 */
[----:B------:R-:W-:Y:S05]  /*4380*/  BRA `(.L_x_3190) ;  /* 0x0000000400e47947 */ /* 0x000fea0003800000 */
.L_x_3201:
        /* <DEDUP_REMOVED lines=15> */
.L_x_3205:
[----:B------:R-:W-:Y:S05]  /*4480*/  BSYNC.RECONVERGENT B0 ;  /* 0x0000000000007941 */ /* 0x000fea0003800200 */
.L_x_3204:
[----:B------:R-:W-:-:S05]  /*4490*/  LOP3.LUT R7, R0, 0x80, R7, 0xf8, !PT ;  /* 0x0000008000077812 */ /* 0x000fca00078ef807 */
[----:B------:R1:W-:Y:S01]  /*44a0*/  STG.E.U8 desc[UR36][R8.64], R7 ;  /* 0x0000000708007986 */ /* 0x0003e2000c101124 */
[----:B------:R-:W-:Y:S05]  /*44b0*/  BRA `(.L_x_3190) ;  /* 0x0000000400987947 */ /* 0x000fea0003800000 */
.L_x_3200:
[----:B------:R-:W0:Y:S02]  /*44c0*/  I2F.S64 R0, R4 ;  /* 0x0000000400007312 */ /* 0x000e240000301400 */
[----:B0-----:R-:W-:-:S05]  /*44d0*/  F2FP.BF16.F32.PACK_AB R0, RZ, R0 ;  /* 0x00000000ff00723e */ /* 0x001fca00000010ff */
[----:B------:R0:W-:Y:S01]  /*44e0*/  STG.E.U16 desc[UR36][R8.64], R0 ;  /* 0x0000000008007986 */ /* 0x0001e2000c101524 */
[----:B------:R-:W-:Y:S05]  /*44f0*/  BRA `(.L_x_3190) ;  /* 0x0000000400887947 */ /* 0x000fea0003800000 */
.L_x_3197:
        /* <DEDUP_REMOVED lines=10> */
.L_x_3208:
        /* <DEDUP_REMOVED lines=13> */
.L_x_3211:
[----:B------:R-:W-:-:S04]  /*4670*/  SHF.R.U32.HI R0, RZ, 0x14, R5 ;  /* 0x00000014ff007819 */ /* 0x000fc80000011605 */
[----:B------:R-:W-:-:S04]  /*4680*/  LOP3.LUT R0, R0, 0x1, RZ, 0xc0, !PT ;  /* 0x0000000100007812 */ /* 0x000fc800078ec0ff */
[----:B------:R-:W-:-:S04]  /*4690*/  IADD3 R0, PT, PT, R5, 0x487ffff, R0 ;  /* 0x0487ffff05007810 */ /* 0x000fc80007ffe000 */
[----:B------:R-:W-:-:S04]  /*46a0*/  SHF.R.U32.HI R0, RZ, 0x14, R0 ;  /* 0x00000014ff007819 */ /* 0x000fc80000011600 */
[----:B------:R-:W-:-:S07]  /*46b0*/  LOP3.LUT R3, R0, 0xff, RZ, 0xc0, !PT ;  /* 0x000000ff00037812 */ /* 0x000fce00078ec0ff */
.L_x_3212:
[----:B------:R-:W-:-:S04]  /*46c0*/  SHF.R.U32.HI R0, RZ, 0x18, R5 ;  /* 0x00000018ff007819 */ /* 0x000fc80000011605 */
[----:B------:R-:W-:-:S07]  /*46d0*/  LOP3.LUT R0, R3, 0x80, R0, 0xf8, !PT ;  /* 0x0000008003007812 */ /* 0x000fce00078ef800 */
.L_x_3210:
[----:B------:R-:W-:Y:S05]  /*46e0*/  BSYNC.RECONVERGENT B0 ;  /* 0x0000000000007941 */ /* 0x000fea0003800200 */
.L_x_3209:
[----:B------:R0:W-:Y:S01]  /*46f0*/  STG.E.U8 desc[UR36][R8.64], R0 ;  /* 0x0000000008007986 */ /* 0x0001e2000c101124 */
[----:B------:R-:W-:Y:S05]  /*4700*/  BRA `(.L_x_3190) ;  /* 0x0000000400047947 */ /* 0x000fea0003800000 */
.L_x_3207:
        /* <DEDUP_REMOVED lines=13> */
.L_x_3215:
[----:B------:R-:W-:-:S04]  /*47e0*/  SHF.R.U32.HI R0, RZ, 0x15, R5 ;  /* 0x00000015ff007819 */ /* 0x000fc80000011605 */
[----:B------:R-:W-:-:S04]  /*47f0*/  LOP3.LUT R0, R0, 0x1, RZ, 0xc0, !PT ;  /* 0x0000000100007812 */ /* 0x000fc800078ec0ff */
[----:B------:R-:W-:-:S04]  /*4800*/  IADD3 R0, PT, PT, R5, 0x88fffff, R0 ;  /* 0x088fffff05007810 */ /* 0x000fc80007ffe000 */
[----:B------:R-:W-:-:S04]  /*4810*/  SHF.R.U32.HI R0, RZ, 0x15, R0 ;  /* 0x00000015ff007819 */ /* 0x000fc80000011600 */
[----:B------:R-:W-:-:S07]  /*4820*/  LOP3.LUT R3, R0, 0xff, RZ, 0xc0, !PT ;  /* 0x000000ff00037812 */ /* 0x000fce00078ec0ff */
.L_x_3216:
[----:B------:R-:W-:-:S04]  /*4830*/  SHF.R.U32.HI R0, RZ, 0x18, R5 ;  /* 0x00000018ff007819 */ /* 0x000fc80000011605 */
[----:B------:R-:W-:-:S07]  /*4840*/  LOP3.LUT R0, R3, 0x80, R0, 0xf8, !PT ;  /* 0x0000008003007812 */ /* 0x000fce00078ef800 */
.L_x_3214:
[----:B------:R-:W-:Y:S05]  /*4850*/  BSYNC.RECONVERGENT B0 ;  /* 0x0000000000007941 */ /* 0x000fea0003800200 */
.L_x_3213:
[----:B------:R0:W-:Y:S01]  /*4860*/  STG.E.U8 desc[UR36][R8.64], R0 ;  /* 0x0000000008007986 */ /* 0x0001e2000c101124 */
[----:B------:R-:W-:Y:S05]  /*4870*/  BRA `(.L_x_3190) ;  /* 0x0000000000a87947 */ /* 0x000fea0003800000 */
.L_x_3206:
[----:B------:R-:W-:-:S13]  /*4880*/  ISETP.NE.AND P0, PT, R0, 0x1c, PT ;  /* 0x0000001c0000780c */ /* 0x000fda0003f05270 */
[----:B------:R-:W-:Y:S05]  /*4890*/  @!P0 BRA `(.L_x_3217) ;  /* 0x00000000009c8947 */ /* 0x000fea0003800000 */
[----:B------:R-:W-:-:S13]  /*48a0*/  ISETP.NE.AND P0, PT, R0, 0x1d, PT ;  /* 0x0000001d0000780c */ /* 0x000fda0003f05270 */
[----:B------:R-:W-:Y:S05]  /*48b0*/  @!P0 BRA `(.L_x_3218) ;  /* 0x00000000008c8947 */ /* 0x000fea0003800000 */
[----:B------:R-:W-:-:S13]  /*48c0*/  ISETP.NE.AND P0, PT, R0, 0x2c, PT ;  /* 0x0000002c0000780c */ /* 0x000fda0003f05270 */
[----:B------:R-:W-:Y:S05]  /*48d0*/  @!P0 BRA `(.L_x_3219) ;  /* 0x0000000000448947 */ /* 0x000fea0003800000 */
.L_x_3189:
        /* <DEDUP_REMOVED lines=16> */
.L_x_3220:
[----:B------:R-:W-:Y:S05]  /*49e0*/  BRA `(.L_x_3190) ;  /* 0x00000000004c7947 */ /* 0x000fea0003800000 */
.L_x_3219:
        /* <DEDUP_REMOVED lines=16> */
.L_x_3218:
[----:B------:R0:W-:Y:S01]  /*4af0*/  STG.E.64 desc[UR36][R8.64], R4 ;  /* 0x0000000408007986 */ /* 0x0001e2000c101b24 */
[----:B------:R-:W-:Y:S05]  /*4b00*/  BRA `(.L_x_3190) ;  /* 0x0000000000047947 */ /* 0x000fea0003800000 */
.L_x_3217:
[----:B------:R0:W-:Y:S02]  /*4b10*/  STG.E desc[UR36][R8.64], R3 ;  /* 0x0000000308007986 */ /* 0x0001e4000c101924 */
.L_x_3190:
        /* <DEDUP_REMOVED lines=23> */
.L_x_3225:
[----:B------:R0:W-:Y:S01]  /*4c90*/  STG.E.U8 desc[UR36][R8.64], R24 ;  /* 0x0000001808007986 */ /* 0x0001e2000c101124 */
[----:B------:R-:W-:Y:S05]  /*4ca0*/  BRA `(.L_x_3227) ;  /* 0x0000000c00347947 */ /* 0x000fea0003800000 */
.L_x_3224:
        /* <DEDUP_REMOVED lines=8> */
.L_x_3229:
[----:B------:R3:W-:Y:S01]  /*4d30*/  STG.E desc[UR36][R8.64], R24 ;  /* 0x0000001808007986 */ /* 0x0007e2000c101924 */
[----:B------:R-:W-:Y:S05]  /*4d40*/  BRA `(.L_x_3227) ;  /* 0x0000000c000c7947 */ /* 0x000fea0003800000 */
.L_x_3228:
[----:B------:R2:W-:Y:S01]  /*4d50*/  STG.E.U16 desc[UR36][R8.64], R24 ;  /* 0x0000001808007986 */ /* 0x0005e2000c101524 */
[----:B------:R-:W-:Y:S05]  /*4d60*/  BRA `(.L_x_3227) ;  /* 0x0000000c00047947 */ /* 0x000fea0003800000 */
.L_x_3223:
        /* <DEDUP_REMOVED lines=9> */
.L_x_3231:
[----:B------:R-:W0:Y:S02]  /*4e00*/  I2F.S64 R0, R28 ;  /* 0x0000001c00007312 */ /* 0x000e240000301400 */
[----:B0-----:R-:W-:-:S05]  /*4e10*/  F2FP.F16.F32.PACK_AB R0, RZ, R0 ;  /* 0x00000000ff00723e */ /* 0x001fca00000000ff */
[----:B------:R0:W-:Y:S01]  /*4e20*/  STG.E.U16 desc[UR36][R8.64], R0 ;  /* 0x0000000008007986 */ /* 0x0001e2000c101524 */
[----:B------:R-:W-:Y:S05]  /*4e30*/  BRA `(.L_x_3227) ;  /* 0x0000000800d07947 */ /* 0x000fea0003800000 */
.L_x_3230:
        /* <DEDUP_REMOVED lines=10> */
.L_x_3233:
[----:B------:R-:W0:Y:S02]  /*4ee0*/  I2F.S64 R28, R28 ;  /* 0x0000001c001c7312 */ /* 0x000e240000301400 */
[----:B0-----:R-:W-:-:S04]  /*4ef0*/  F2FP.F16.F32.PACK_AB R3, RZ, R28 ;  /* 0x0000001cff03723e */ /* 0x001fc800000000ff */
[----:B------:R-:W-:-:S05]  /*4f00*/  PRMT R3, R3, 0x5410, RZ ;  /* 0x0000541003037816 */ /* 0x000fca00000000ff */
[----:B------:R0:W-:Y:S01]  /*4f10*/  STG.E desc[UR36][R8.64], R3 ;  /* 0x0000000308007986 */ /* 0x0001e2000c101924 */
[----:B------:R-:W-:Y:S05]  /*4f20*/  BRA `(.L_x_3227) ;  /* 0x0000000800947947 */ /* 0x000fea0003800000 */
.L_x_3232:
[----:B------:R-:W0:Y:S02]  /*4f30*/  I2F.F64.S64 R28, R28 ;  /* 0x0000001c001c7312 */ /* 0x000e240000301c00 */
[----:B0-----:R0:W-:Y:S01]  /*4f40*/  STG.E.64 desc[UR36][R8.64], R28 ;  /* 0x0000001c08007986 */ /* 0x0011e2000c101b24 */
[----:B------:R-:W-:Y:S05]  /*4f50*/  BRA `(.L_x_3227) ;  /* 0x0000000800887947 */ /* 0x000fea0003800000 */
.L_x_3222:
        /* <DEDUP_REMOVED lines=12> */
.L_x_3237:
        /* <DEDUP_REMOVED lines=17> */
.L_x_3240:
[----:B------:R-:W-:-:S04]  /*5130*/  SHF.R.U32.HI R3, RZ, 0x18, R29 ;  /* 0x00000018ff037819 */ /* 0x000fc8000001161d */
[----:B------:R-:W-:-:S04]  /*5140*/  LOP3.LUT R0, R0, 0x80, R3, 0xf8, !PT ;  /* 0x0000008000007812 */ /* 0x000fc800078ef803 */
[----:B------:R-:W-:-:S07]  /*5150*/  PRMT R4, R0, 0x7610, R4 ;  /* 0x0000761000047816 */ /* 0x000fce0000000004 */
.L_x_3239:
[----:B------:R-:W-:Y:S05]  /*5160*/  BSYNC.RECONVERGENT B0 ;  /* 0x0000000000007941 */ /* 0x000fea0003800200 */
.L_x_3238:
[----:B------:R0:W-:Y:S01]  /*5170*/  STG.E.U8 desc[UR36][R8.64], R4 ;  /* 0x0000000408007986 */ /* 0x0001e2000c101124 */
[----:B------:R-:W-:Y:S05]  /*5180*/  BRA `(.L_x_3227) ;  /* 0x0000000400fc7947 */ /* 0x000fea0003800000 */
.L_x_3236:
        /* <DEDUP_REMOVED lines=17> */
.L_x_3243:
[----:B------:R-:W-:-:S04]  /*52a0*/  SHF.R.U32.HI R3, RZ, 0x18, R29 ;  /* 0x00000018ff037819 */ /* 0x000fc8000001161d */
[----:B------:R-:W-:-:S04]  /*52b0*/  LOP3.LUT R0, R0, 0x80, R3, 0xf8, !PT ;  /* 0x0000008000007812 */ /* 0x000fc800078ef803 */
[----:B------:R-:W-:-:S07]  /*52c0*/  PRMT R4, R0, 0x7610, R4 ;  /* 0x0000761000047816 */ /* 0x000fce0000000004 */
.L_x_3242:
[----:B------:R-:W-:Y:S05]  /*52d0*/  BSYNC.RECONVERGENT B0 ;  /* 0x0000000000007941 */ /* 0x000fea0003800200 */
.L_x_3241:
[----:B------:R0:W-:Y:S01]  /*52e0*/  STG.E.U8 desc[UR36][R8.64], R4 ;  /* 0x0000000408007986 */ /* 0x0001e2000c101124 */
[----:B------:R-:W-:Y:S05]  /*52f0*/  BRA `(.L_x_3227) ;  /* 0x0000000400a07947 */ /* 0x000fea0003800000 */
.L_x_3235:
[----:B------:R-:W-:-:S13]  /*5300*/  ISETP.NE.AND P0, PT, R0, 0x1c, PT ;  /* 0x0000001c0000780c */ /* 0x000fda0003f05270 */
[----:B------:R-:W-:Y:S05]  /*5310*/  @!P0 BRA `(.L_x_3244) ;  /* 0x0000000000588947 */ /* 0x000fea0003800000 */
[----:B------:R-:W-:-:S13]  /*5320*/  ISETP.NE.AND P0, PT, R0, 0x1d, PT ;  /* 0x0000001d0000780c */ /* 0x000fda0003f05270 */
[----:B------:R-:W-:Y:S05]  /*5330*/  @!P0 BRA `(.L_x_3245) ;  /* 0x0000000000488947 */ /* 0x000fea0003800000 */
[----:B------:R-:W-:-:S13]  /*5340*/  ISETP.NE.AND P0, PT, R0, 0x2c, PT ;  /* 0x0000002c0000780c */ /* 0x000fda0003f05270 */
[----:B------:R-:W-:Y:S05]  /*5350*/  @P0 BRA `(.L_x_3226) ;  /* 0x0000000000a40947 */ /* 0x000fea0003800000 */
        /* <DEDUP_REMOVED lines=16> */
.L_x_3245:
[----:B------:R0:W-:Y:S01]  /*5460*/  STG.E.64 desc[UR36][R8.64], R28 ;  /* 0x0000001c08007986 */ /* 0x0001e2000c101b24 */
[----:B------:R-:W-:Y:S05]  /*5470*/  BRA `(.L_x_3227) ;  /* 0x0000000400407947 */ /* 0x000fea0003800000 */
.L_x_3244:
[----:B------:R0:W-:Y:S01]  /*5480*/  STG.E desc[UR36][R8.64], R24 ;  /* 0x0000001808007986 */ /* 0x0001e2000c101924 */
[----:B------:R-:W-:Y:S05]  /*5490*/  BRA `(.L_x_3227) ;  /* 0x0000000400387947 */ /* 0x000fea0003800000 */
.L_x_3234:
        /* <DEDUP_REMOVED lines=11> */
.L_x_3247:
[----:B------:R-:W0:Y:S01]  /*5550*/  I2F.F64.S64 R4, R28 ;  /* 0x0000001c00047312 */ /* 0x000e220000301c00 */
[----:B------:R-:W-:-:S05]  /*5560*/  CS2R R6, SRZ ;  /* 0x0000000000067805 */ /* 0x000fca000001ff00 */
[----:B0-----:R0:W-:Y:S01]  /*5570*/  STG.E.128 desc[UR36][R8.64], R4 ;  /* 0x0000000408007986 */ /* 0x0011e2000c101d24 */
[----:B------:R-:W-:Y:S05]  /*5580*/  BRA `(.L_x_3227) ;  /* 0x0000000000fc7947 */ /* 0x000fea0003800000 */
.L_x_3246:
[----:B------:R-:W-:-:S13]  /*5590*/  ISETP.NE.AND P0, PT, R0, 0xf, PT ;  /* 0x0000000f0000780c */ /* 0x000fda0003f05270 */
[----:B------:R-:W-:Y:S05]  /*55a0*/  @!P0 BRA `(.L_x_3248) ;  /* 0x0000000000e88947 */ /* 0x000fea0003800000 */
[----:B------:R-:W-:-:S13]  /*55b0*/  ISETP.NE.AND P0, PT, R0, 0x17, PT ;  /* 0x000000170000780c */ /* 0x000fda0003f05270 */
[----:B------:R-:W-:Y:S05]  /*55c0*/  @!P0 BRA `(.L_x_3249) ;  /* 0x0000000000908947 */ /* 0x000fea0003800000 */
[----:B------:R-:W-:-:S13]  /*55d0*/  ISETP.NE.AND P0, PT, R0, 0x18, PT ;  /* 0x000000180000780c */ /* 0x000fda0003f05270 */
[----:B------:R-:W-:Y:S05]  /*55e0*/  @!P0 BRA `(.L_x_3250) ;  /* 0x0000000000448947 */ /* 0x000fea0003800000 */
.L_x_3226:
        /* <DEDUP_REMOVED lines=16> */
.L_x_3251:
[----:B------:R-:W-:Y:S05]  /*56f0*/  BRA `(.L_x_3227) ;  /* 0x0000000000a07947 */ /* 0x000fea0003800000 */
.L_x_3250:
        /* <DEDUP_REMOVED lines=13> */
.L_x_3253:
[----:B------:R-:W-:Y:S05]  /*57d0*/  BSYNC.RECONVERGENT B0 ;  /* 0x0000000000007941 */ /* 0x000fea0003800200 */
.L_x_3252:
[----:B------:R-:W-:-:S05]  /*57e0*/  LOP3.LUT R3, R0, 0x80, R3, 0xf8, !PT ;  /* 0x0000008000037812 */ /* 0x000fca00078ef803 */
[----:B------:R0:W-:Y:S01]  /*57f0*/  STG.E.U8 desc[UR36][R8.64], R3 ;  /* 0x0000000308007986 */ /* 0x0001e2000c101124 */
[----:B------:R-:W-:Y:S05]  /*5800*/  BRA `(.L_x_3227) ;  /* 0x00000000005c7947 */ /* 0x000fea0003800000 */
.L_x_3249:
        /* <DEDUP_REMOVED lines=12> */
.L_x_3255:
[----:B------:R-:W-:Y:S01]  /*58d0*/  IMAD.MOV.U32 R0, RZ, RZ, 0x7f ;  /* 0x0000007fff007424 */ /* 0x000fe200078e00ff */
[----:B------:R-:W-:-:S04]  /*58e0*/  ISETP.GT.U32.AND P0, PT, R3, 0x7f800000, PT ;  /* 0x7f8000000300780c */ /* 0x000fc80003f04070 */
[----:B------:R-:W-:-:S09]  /*58f0*/  SEL R0, R0, 0x7c, P0 ;  /* 0x0000007c00007807 */ /* 0x000fd20000000000 */
.L_x_3256:
[----:B------:R-:W-:Y:S05]  /*5900*/  BSYNC.RECONVERGENT B0 ;  /* 0x0000000000007941 */ /* 0x000fea0003800200 */
.L_x_3254:
[----:B------:R-:W-:-:S04]  /*5910*/  SHF.R.U32.HI R3, RZ, 0x18, R29 ;  /* 0x00000018ff037819 */ /* 0x000fc8000001161d */
[----:B------:R-:W-:-:S05]  /*5920*/  LOP3.LUT R3, R0, 0x80, R3, 0xf8, !PT ;  /* 0x0000008000037812 */ /* 0x000fca00078ef803 */
[----:B------:R0:W-:Y:S01]  /*5930*/  STG.E.U8 desc[UR36][R8.64], R3 ;  /* 0x0000000308007986 */ /* 0x0001e2000c101124 */
[----:B------:R-:W-:Y:S05]  /*5940*/  BRA `(.L_x_3227) ;  /* 0x00000000000c7947 */ /* 0x000fea0003800000 */
.L_x_3248:
[----:B------:R-:W0:Y:S02]  /*5950*/  I2F.S64 R0, R28 ;  /* 0x0000001c00007312 */ /* 0x000e240000301400 */
[----:B0-----:R-:W-:-:S05]  /*5960*/  F2FP.BF16.F32.PACK_AB R0, RZ, R0 ;  /* 0x00000000ff00723e */ /* 0x001fca00000010ff */
[----:B------:R0:W-:Y:S02]  /*5970*/  STG.E.U16 desc[UR36][R8.64], R0 ;  /* 0x0000000008007986 */ /* 0x0001e4000c101524 */
.L_x_3227:
[----:B------:R-:W-:-:S07]  /*5980*/  VIADD R19, R19, 0x80 ;  /* 0x0000008013137836 */ /* 0x000fce0000000000 */
.L_x_3184:
[----:B------:R-:W-:-:S13]  /*5990*/  ISETP.GE.AND P0, PT, R19, R16, PT ;  /* 0x000000101300720c */ /* 0x000fda0003f06270 */
[----:B------:R-:W-:Y:S05]  /*59a0*/  @P0 BREAK.RELIABLE B6 ;  /* 0x0000000000060942 */ /* 0x000fea0003800100 */
[----:B------:R-:W-:Y:S05]  /*59b0*/  @P0 BRA `(.L_x_3221) ;  /* 0x0000000c00940947 */ /* 0x000fea0003800000 */
[----:B------:R-:W-:Y:S05]  /*59c0*/  BSYNC.RELIABLE B6 ;  /* 0x0000000000067941 */ /* 0x000fea0003800100 */
.L_x_3183:
        /* <DEDUP_REMOVED lines=20> */
.L_x_3260:
[----:B------:R0:W-:Y:S01]  /*5b10*/  STG.E.U8 desc[UR36][R8.64], R18 ;  /* 0x0000001208007986 */ /* 0x0001e2000c101124 */
[----:B------:R-:W-:Y:S05]  /*5b20*/  BRA `(.L_x_3262) ;  /* 0x0000000c00347947 */ /* 0x000fea0003800000 */
.L_x_3259:
        /* <DEDUP_REMOVED lines=8> */
.L_x_3264:
[----:B------:R0:W-:Y:S01]  /*5bb0*/  STG.E desc[UR36][R8.64], R18 ;  /* 0x0000001208007986 */ /* 0x0001e2000c101924 */
[----:B------:R-:W-:Y:S05]  /*5bc0*/  BRA `(.L_x_3262) ;  /* 0x0000000c000c7947 */ /* 0x000fea0003800000 */
.L_x_3263:
[----:B------:R0:W-:Y:S01]  /*5bd0*/  STG.E.U16 desc[UR36][R8.64], R18 ;  /* 0x0000001208007986 */ /* 0x0001e2000c101524 */
[----:B------:R-:W-:Y:S05]  /*5be0*/  BRA `(.L_x_3262) ;  /* 0x0000000c00047947 */ /* 0x000fea0003800000 */
.L_x_3258:
        /* <DEDUP_REMOVED lines=9> */
.L_x_3266:
[----:B------:R-:W0:Y:S02]  /*5c80*/  I2F.S64 R0, R26 ;  /* 0x0000001a00007312 */ /* 0x000e240000301400 */
[----:B0-----:R-:W-:-:S05]  /*5c90*/  F2FP.F16.F32.PACK_AB R0, RZ, R0 ;  /* 0x00000000ff00723e */ /* 0x001fca00000000ff */
[----:B------:R0:W-:Y:S01]  /*5ca0*/  STG.E.U16 desc[UR36][R8.64], R0 ;  /* 0x0000000008007986 */ /* 0x0001e2000c101524 */
[----:B------:R-:W-:Y:S05]  /*5cb0*/  BRA `(.L_x_3262) ;  /* 0x0000000800d07947 */ /* 0x000fea0003800000 */
.L_x_3265:
        /* <DEDUP_REMOVED lines=10> */
.L_x_3268:
[----:B------:R-:W0:Y:S02]  /*5d60*/  I2F.S64 R26, R26 ;  /* 0x0000001a001a7312 */ /* 0x000e240000301400 */
[----:B0-----:R-:W-:-:S04]  /*5d70*/  F2FP.F16.F32.PACK_AB R3, RZ, R26 ;  /* 0x0000001aff03723e */ /* 0x001fc800000000ff */
[----:B------:R-:W-:-:S05]  /*5d80*/  PRMT R3, R3, 0x5410, RZ ;  /* 0x0000541003037816 */ /* 0x000fca00000000ff */
[----:B------:R0:W-:Y:S01]  /*5d90*/  STG.E desc[UR36][R8.64], R3 ;  /* 0x0000000308007986 */ /* 0x0001e2000c101924 */
[----:B------:R-:W-:Y:S05]  /*5da0*/  BRA `(.L_x_3262) ;  /* 0x0000000800947947 */ /* 0x000fea0003800000 */
.L_x_3267:
[----:B------:R-:W0:Y:S02]  /*5db0*/  I2F.F64.S64 R26, R26 ;  /* 0x0000001a001a7312 */ /* 0x000e240000301c00 */
[----:B0-----:R0:W-:Y:S01]  /*5dc0*/  STG.E.64 desc[UR36][R8.64], R26 ;  /* 0x0000001a08007986 */ /* 0x0011e2000c101b24 */
[----:B------:R-:W-:Y:S05]  /*5dd0*/  BRA `(.L_x_3262) ;  /* 0x0000000800887947 */ /* 0x000fea0003800000 */
.L_x_3257:
        /* <DEDUP_REMOVED lines=12> */
.L_x_3272:
        /* <DEDUP_REMOVED lines=17> */
.L_x_3275:
[----:B------:R-:W-:-:S04]  /*5fb0*/  SHF.R.U32.HI R3, RZ, 0x18, R27 ;  /* 0x00000018ff037819 */ /* 0x000fc8000001161b */
[----:B------:R-:W-:-:S04]  /*5fc0*/  LOP3.LUT R0, R0, 0x80, R3, 0xf8, !PT ;  /* 0x0000008000007812 */ /* 0x000fc800078ef803 */
[----:B------:R-:W-:-:S07]  /*5fd0*/  PRMT R4, R0, 0x7610, R4 ;  /* 0x0000761000047816 */ /* 0x000fce0000000004 */
.L_x_3274:
[----:B------:R-:W-:Y:S05]  /*5fe0*/  BSYNC.RECONVERGENT B0 ;  /* 0x0000000000007941 */ /* 0x000fea0003800200 */
.L_x_3273:
[----:B------:R0:W-:Y:S01]  /*5ff0*/  STG.E.U8 desc[UR36][R8.64], R4 ;  /* 0x0000000408007986 */ /* 0x0001e2000c101124 */
[----:B------:R-:W-:Y:S05]  /*6000*/  BRA `(.L_x_3262) ;  /* 0x0000000400fc7947 */ /* 0x000fea0003800000 */
.L_x_3271:
        /* <DEDUP_REMOVED lines=17> */
.L_x_3278:
[----:B------:R-:W-:-:S04]  /*6120*/  SHF.R.U32.HI R3, RZ, 0x18, R27 ;  /* 0x00000018ff037819 */ /* 0x000fc8000001161b */
[----:B------:R-:W-:-:S04]  /*6130*/  LOP3.LUT R0, R0, 0x80, R3, 0xf8, !PT ;  /* 0x0000008000007812 */ /* 0x000fc800078ef803 */
[----:B------:R-:W-:-:S07]  /*6140*/  PRMT R4, R0, 0x7610, R4 ;  /* 0x0000761000047816 */ /* 0x000fce0000000004 */
.L_x_3277:
[----:B------:R-:W-:Y:S05]  /*6150*/  BSYNC.RECONVERGENT B0 ;  /* 0x0000000000007941 */ /* 0x000fea0003800200 */
.L_x_3276:
[----:B------:R0:W-:Y:S01]  /*6160*/  STG.E.U8 desc[UR36][R8.64], R4 ;  /* 0x0000000408007986 */ /* 0x0001e2000c101124 */
[----:B------:R-:W-:Y:S05]  /*6170*/  BRA `(.L_x_3262) ;  /* 0x0000000400a07947 */ /* 0x000fea0003800000 */
.L_x_3270:
        /* <DEDUP_REMOVED lines=22> */
.L_x_3280:
[----:B------:R0:W-:Y:S01]  /*62e0*/  STG.E.64 desc[UR36][R8.64], R26 ;  /* 0x0000001a08007986 */ /* 0x0001e2000c101b24 */
[----:B------:R-:W-:Y:S05]  /*62f0*/  BRA `(.L_x_3262) ;  /* 0x0000000400407947 */ /* 0x000fea0003800000 */
.L_x_3279:
[----:B------:R0:W-:Y:S01]  /*6300*/  STG.E desc[UR36][R8.64], R18 ;  /* 0x0000001208007986 */ /* 0x0001e2000c101924 */
[----:B------:R-:W-:Y:S05]  /*6310*/  BRA `(.L_x_3262) ;  /* 0x0000000400387947 */ /* 0x000fea0003800000 */
.L_x_3269:
        /* <DEDUP_REMOVED lines=11> */
.L_x_3282:
[----:B------:R-:W0:Y:S01]  /*63d0*/  I2F.F64.S64 R4, R26 ;  /* 0x0000001a00047312 */ /* 0x000e220000301c00 */
[----:B------:R-:W-:-:S05]  /*63e0*/  CS2R R6, SRZ ;  /* 0x0000000000067805 */ /* 0x000fca000001ff00 */
[----:B0-----:R4:W-:Y:S01]  /*63f0*/  STG.E.128 desc[UR36][R8.64], R4 ;  /* 0x0000000408007986 */ /* 0x0019e2000c101d24 */
[----:B------:R-:W-:Y:S05]  /*6400*/  BRA `(.L_x_3262) ;  /* 0x0000000000fc7947 */ /* 0x000fea0003800000 */
.L_x_3281:
[----:B------:R-:W-:-:S13]  /*6410*/  ISETP.NE.AND P0, PT, R0, 0xf, PT ;  /* 0x0000000f0000780c */ /* 0x000fda0003f05270 */
[----:B------:R-:W-:Y:S05]  /*6420*/  @!P0 BRA `(.L_x_3283) ;  /* 0x0000000000e88947 */ /* 0x000fea0003800000 */
[----:B------:R-:W-:-:S13]  /*6430*/  ISETP.NE.AND P0, PT, R0, 0x17, PT ;  /* 0x000000170000780c */ /* 0x000fda0003f05270 */
[----:B------:R-:W-:Y:S05]  /*6440*/  @!P0 BRA `(.L_x_3284) ;  /* 0x0000000000908947 */ /* 0x000fea0003800000 */
[----:B------:R-:W-:-:S13]  /*6450*/  ISETP.NE.AND P0, PT, R0, 0x18, PT ;  /* 0x000000180000780c */ /* 0x000fda0003f05270 */
[----:B------:R-:W-:Y:S05]  /*6460*/  @!P0 BRA `(.L_x_3285) ;  /* 0x0000000000448947 */ /* 0x000fea0003800000 */
.L_x_3261:
        /* <DEDUP_REMOVED lines=16> */
.L_x_3286:
[----:B------:R-:W-:Y:S05]  /*6570*/  BRA `(.L_x_3262) ;  /* 0x0000000000a07947 */ /* 0x000fea0003800000 */
.L_x_3285:
        /* <DEDUP_REMOVED lines=13> */
.L_x_3288:
[----:B------:R-:W-:Y:S05]  /*6650*/  BSYNC.RECONVERGENT B0 ;  /* 0x0000000000007941 */ /* 0x000fea0003800200 */
.L_x_3287:
[----:B------:R-:W-:-:S05]  /*6660*/  LOP3.LUT R3, R0, 0x80, R3, 0xf8, !PT ;  /* 0x0000008000037812 */ /* 0x000fca00078ef803 */
[----:B------:R2:W-:Y:S01]  /*6670*/  STG.E.U8 desc[UR36][R8.64], R3 ;  /* 0x0000000308007986 */ /* 0x0005e2000c101124 */
[----:B------:R-:W-:Y:S05]  /*6680*/  BRA `(.L_x_3262) ;  /* 0x00000000005c7947 */ /* 0x000fea0003800000 */
.L_x_3284:
        /* <DEDUP_REMOVED lines=12> */
.L_x_3290:
[----:B------:R-:W-:Y:S01]  /*6750*/  IMAD.MOV.U32 R0, RZ, RZ, 0x7f ;  /* 0x0000007fff007424 */ /* 0x000fe200078e00ff */
[----:B------:R-:W-:-:S04]  /*6760*/  ISETP.GT.U32.AND P0, PT, R3, 0x7f800000, PT ;  /* 0x7f8000000300780c */ /* 0x000fc80003f04070 */
[----:B------:R-:W-:-:S09]  /*6770*/  SEL R0, R0, 0x7c, P0 ;  /* 0x0000007c00007807 */ /* 0x000fd20000000000 */
.L_x_3291:
[----:B------:R-:W-:Y:S05]  /*6780*/  BSYNC.RECONVERGENT B0 ;  /* 0x0000000000007941 */ /* 0x000fea0003800200 */
.L_x_3289:
[----:B------:R-:W-:-:S04]  /*6790*/  SHF.R.U32.HI R3, RZ, 0x18, R27 ;  /* 0x00000018ff037819 */ /* 0x000fc8000001161b */
[----:B------:R-:W-:-:S05]  /*67a0*/  LOP3.LUT R3, R0, 0x80, R3, 0xf8, !PT ;  /* 0x0000008000037812 */ /* 0x000fca00078ef803 */
[----:B------:R1:W-:Y:S01]  /*67b0*/  STG.E.U8 desc[UR36][R8.64], R3 ;  /* 0x0000000308007986 */ /* 0x0003e2000c101124 */
[----:B------:R-:W-:Y:S05]  /*67c0*/  BRA `(.L_x_3262) ;  /* 0x00000000000c7947 */ /* 0x000fea0003800000 */
.L_x_3283:
[----:B------:R-:W0:Y:S02]  /*67d0*/  I2F.S64 R0, R26 ;  /* 0x0000001a00007312 */ /* 0x000e240000301400 */
[----:B0-----:R-:W-:-:S05]  /*67e0*/  F2FP.BF16.F32.PACK_AB R0, RZ, R0 ;  /* 0x00000000ff00723e */ /* 0x001fca00000010ff */
[----:B------:R0:W-:Y:S02]  /*67f0*/  STG.E.U16 desc[UR36][R8.64], R0 ;  /* 0x0000000008007986 */ /* 0x0001e4000c101524 */
.L_x_3262:
[----:B------:R-:W-:-:S07]  /*6800*/  VIADD R19, R19, 0x80 ;  /* 0x0000008013137836 */ /* 0x000fce0000000000 */
.L_x_3221:
[----:B------:R-:W-:Y:S05]  /*6810*/  BSYNC.RECONVERGENT B7 ;  /* 0x0000000000077941 */ /* 0x000fea0003800200 */
.L_x_3182:
[----:B------:R-:W-:-:S13]  /*6820*/  ISETP.GE.AND P0, PT, R19, R16, PT ;  /* 0x000000101300720c */ /* 0x000fda0003f06270 */
[----:B------:R-:W-:Y:S05]  /*6830*/  @P0 EXIT ;  /* 0x000000000000094d */ /* 0x000fea0003800000 */
[----:B0--34-:R-:W0:Y:S01]  /*6840*/  LDC.64 R4, c[0x0][0x398] ;  /* 0x0000e600ff047b82 */ /* 0x019e220000000a00 */
[----:B------:R-:W1:Y:S01]  /*6850*/  LDCU UR4, c[0x0][0x3b8] ;  /* 0x00007700ff0477ac */ /* 0x000e620008000800 */
[----:B------:R-:W-:Y:S01]  /*6860*/  PRMT R0, R17, 0x9910, RZ ;  /* 0x0000991011007816 */ /* 0x000fe200000000ff */
[----:B------:R-:W-:-:S03]  /*6870*/  IMAD R2, R2, 0x200, R19 ;  /* 0x0000020002027824 */ /* 0x000fc600078e0213 */
[----:B------:R-:W-:Y:S01]  /*6880*/  ISETP.GT.AND P1, PT, R0, 0x9, PT ;  /* 0x000000090000780c */ /* 0x000fe20003f24270 */
[----:B-12---:R-:W-:-:S05]  /*6890*/  IMAD R3, R2, UR4, RZ ;  /* 0x0000000402037c24 */ /* 0x006fca000f8e02ff */
        /* <DEDUP_REMOVED lines=13> */
.L_x_3295:
[----:B------:R-:W-:Y:S01]  /*6970*/  STG.E.U8 desc[UR36][R2.64], R22 ;  /* 0x0000001602007986 */ /* 0x000fe2000c101124 */
[----:B------:R-:W-:Y:S05]  /*6980*/  EXIT ;  /* 0x000000000000794d */ /* 0x000fea0003800000 */
.L_x_3294:
[----:B------:R-:W-:-:S13]  /*6990*/  ISETP.NE.AND P0, PT, R0, 0x2, PT ;  /* 0x000000020000780c */ /* 0x000fda0003f05270 */
[----:B------:R-:W-:Y:S05]  /*69a0*/  @!P0 BRA `(.L_x_3297) ;  /* 0x0000000000208947 */ /* 0x000fea0003800000 */
[----:B------:R-:W-:-:S13]  /*69b0*/  ISETP.NE.AND P0, PT, R0, 0x3, PT ;  /* 0x000000030000780c */ /* 0x000fda0003f05270 */
[----:B------:R-:W-:Y:S05]  /*69c0*/  @!P0 BRA `(.L_x_3298) ;  /* 0x0000000000108947 */ /* 0x000fea0003800000 */
[----:B------:R-:W-:-:S13]  /*69d0*/  ISETP.NE.AND P0, PT, R0, 0x4, PT ;  /* 0x000000040000780c */ /* 0x000fda0003f05270 */
[----:B------:R-:W-:Y:S05]  /*69e0*/  @P0 BRA `(.L_x_3296) ;  /* 0x0000000800380947 */ /* 0x000fea0003800000 */
[----:B------:R-:W-:Y:S01]  /*69f0*/  STG.E.64 desc[UR36][R2.64], R22 ;  /* 0x0000001602007986 */ /* 0x000fe2000c101b24 */
[----:B------:R-:W-:Y:S05]  /*6a00*/  EXIT ;  /* 0x000000000000794d */ /* 0x000fea0003800000 */
.L_x_3298:
[----:B------:R-:W-:Y:S01]  /*6a10*/  STG.E desc[UR36][R2.64], R22 ;  /* 0x0000001602007986 */ /* 0x000fe2000c101924 */
[----:B------:R-:W-:Y:S05]  /*6a20*/  EXIT ;  /* 0x000000000000794d */ /* 0x000fea0003800000 */
.L_x_3297:
[----:B------:R-:W-:Y:S01]  /*6a30*/  STG.E.U16 desc[UR36][R2.64], R22 ;  /* 0x0000001602007986 */ /* 0x000fe2000c101524 */
[----:B------:R-:W-:Y:S05]  /*6a40*/  EXIT ;  /* 0x000000000000794d */ /* 0x000fea0003800000 */
.L_x_3293:
[----:B------:R-:W-:-:S13]  /*6a50*/  ISETP.GT.AND P0, PT, R0, 0x6, PT ;  /* 0x000000060000780c */ /* 0x000fda0003f04270 */
[----:B------:R-:W-:Y:S05]  /*6a60*/  @P0 BRA `(.L_x_3299) ;  /* 0x00000000002c0947 */ /* 0x000fea0003800000 */
[----:B------:R-:W-:-:S13]  /*6a70*/  ISETP.NE.AND P0, PT, R0, 0x5, PT ;  /* 0x000000050000780c */ /* 0x000fda0003f05270 */
[----:B------:R-:W-:Y:S05]  /*6a80*/  @!P0 BRA `(.L_x_3300) ;  /* 0x0000000000148947 */ /* 0x000fea0003800000 */
[----:B------:R-:W-:-:S13]  /*6a90*/  ISETP.NE.AND P0, PT, R0, 0x6, PT ;  /* 0x000000060000780c */ /* 0x000fda0003f05270 */
[----:B------:R-:W-:Y:S05]  /*6aa0*/  @P0 BRA `(.L_x_3296) ;  /* 0x0000000800080947 */ /* 0x000fea0003800000 */
[----:B------:R-:W0:Y:S02]  /*6ab0*/  I2F.S64 R23, R22 ;  /* 0x0000001600177312 */ /* 0x000e240000301400 */
[----:B0-----:R-:W-:Y:S01]  /*6ac0*/  STG.E desc[UR36][R2.64], R23 ;  /* 0x0000001702007986 */ /* 0x001fe2000c101924 */
[----:B------:R-:W-:Y:S05]  /*6ad0*/  EXIT ;  /* 0x000000000000794d */ /* 0x000fea0003800000 */
.L_x_3300:
[----:B------:R-:W0:Y:S02]  /*6ae0*/  I2F.S64 R0, R22 ;  /* 0x0000001600007312 */ /* 0x000e240000301400 */
[----:B0-----:R-:W-:-:S05]  /*6af0*/  F2FP.F16.F32.PACK_AB R0, RZ, R0 ;  /* 0x00000000ff00723e */ /* 0x001fca00000000ff */
[----:B------:R-:W-:Y:S01]  /*6b00*/  STG.E.U16 desc[UR36][R2.64], R0 ;  /* 0x0000000002007986 */ /* 0x000fe2000c101524 */
[----:B------:R-:W-:Y:S05]  /*6b10*/  EXIT ;  /* 0x000000000000794d */ /* 0x000fea0003800000 */
.L_x_3299:
        /* <DEDUP_REMOVED lines=8> */
[----:B0-----:R-:W-:Y:S01]  /*6ba0*/  STG.E.64 desc[UR36][R2.64], R4 ;  /* 0x0000000402007986 */ /* 0x001fe2000c101b24 */
[----:B------:R-:W-:Y:S05]  /*6bb0*/  EXIT ;  /* 0x000000000000794d */ /* 0x000fea0003800000 */
.L_x_3302:
[----:B------:R-:W0:Y:S02]  /*6bc0*/  I2F.S64 R22, R22 ;  /* 0x0000001600167312 */ /* 0x000e240000301400 */
[----:B0-----:R-:W-:-:S04]  /*6bd0*/  F2FP.F16.F32.PACK_AB R5, RZ, R22 ;  /* 0x00000016ff05723e */ /* 0x001fc800000000ff */
[----:B------:R-:W-:-:S05]  /*6be0*/  PRMT R5, R5, 0x5410, RZ ;  /* 0x0000541005057816 */ /* 0x000fca00000000ff */
[----:B------:R-:W-:Y:S01]  /*6bf0*/  STG.E desc[UR36][R2.64], R5 ;  /* 0x0000000502007986 */ /* 0x000fe2000c101924 */
[----:B------:R-:W-:Y:S05]  /*6c00*/  EXIT ;  /* 0x000000000000794d */ /* 0x000fea0003800000 */
.L_x_3301:
[----:B------:R-:W0:Y:S02]  /*6c10*/  I2F.F64.S64 R22, R22 ;  /* 0x0000001600167312 */ /* 0x000e240000301c00 */
[----:B0-----:R-:W-:Y:S01]  /*6c20*/  STG.E.64 desc[UR36][R2.64], R22 ;  /* 0x0000001602007986 */ /* 0x001fe2000c101b24 */
[----:B------:R-:W-:Y:S05]  /*6c30*/  EXIT ;  /* 0x000000000000794d */ /* 0x000fea0003800000 */
.L_x_3292:
        /* <DEDUP_REMOVED lines=12> */
.L_x_3306:
        /* <DEDUP_REMOVED lines=18> */
.L_x_3309:
[----:B------:R-:W-:-:S04]  /*6e20*/  SHF.R.U32.HI R5, RZ, 0x18, R5 ;  /* 0x00000018ff057819 */ /* 0x000fc80000011605 */
[----:B------:R-:W-:-:S07]  /*6e30*/  LOP3.LUT R0, R0, 0x80, R5, 0xf8, !PT ;  /* 0x0000008000007812 */ /* 0x000fce00078ef805 */
.L_x_3308:
[----:B------:R-:W-:Y:S05]  /*6e40*/  BSYNC.RECONVERGENT B0 ;  /* 0x0000000000007941 */ /* 0x000fea0003800200 */
.L_x_3307:
[----:B------:R-:W-:Y:S01]  /*6e50*/  STG.E.U8 desc[UR36][R2.64], R0 ;  /* 0x0000000002007986 */ /* 0x000fe2000c101124 */
[----:B------:R-:W-:Y:S05]  /*6e60*/  EXIT ;  /* 0x000000000000794d */ /* 0x000fea0003800000 */
.L_x_3305:
        /* <DEDUP_REMOVED lines=18> */
.L_x_3312:
[----:B------:R-:W-:-:S04]  /*6f90*/  SHF.R.U32.HI R5, RZ, 0x18, R5 ;  /* 0x00000018ff057819 */ /* 0x000fc80000011605 */
[----:B------:R-:W-:-:S07]  /*6fa0*/  LOP3.LUT R0, R0, 0x80, R5, 0xf8, !PT ;  /* 0x0000008000007812 */ /* 0x000fce00078ef805 */
.L_x_3311:
[----:B------:R-:W-:Y:S05]  /*6fb0*/  BSYNC.RECONVERGENT B0 ;  /* 0x0000000000007941 */ /* 0x000fea0003800200 */
.L_x_3310:
[----:B------:R-:W-:Y:S01]  /*6fc0*/  STG.E.U8 desc[UR36][R2.64], R0 ;  /* 0x0000000002007986 */ /* 0x000fe2000c101124 */
[----:B------:R-:W-:Y:S05]  /*6fd0*/  EXIT ;  /* 0x000000000000794d */ /* 0x000fea0003800000 */
.L_x_3304:
        /* <DEDUP_REMOVED lines=22> */
.L_x_3314:
[----:B------:R-:W-:Y:S01]  /*7140*/  STG.E.64 desc[UR36][R2.64], R22 ;  /* 0x0000001602007986 */ /* 0x000fe2000c101b24 */
[----:B------:R-:W-:Y:S05]  /*7150*/  EXIT ;  /* 0x000000000000794d */ /* 0x000fea0003800000 */
.L_x_3313:
[----:B------:R-:W-:Y:S01]  /*7160*/  STG.E desc[UR36][R2.64], R22 ;  /* 0x0000001602007986 */ /* 0x000fe2000c101924 */
[----:B------:R-:W-:Y:S05]  /*7170*/  EXIT ;  /* 0x000000000000794d */ /* 0x000fea0003800000 */
.L_x_3303:
        /* <DEDUP_REMOVED lines=9> */
[----:B------:R-:W-:Y:S01]  /*7210*/  STG.E.U8 desc[UR36][R2.64], R5 ;  /* 0x0000000502007986 */ /* 0x000fe2000c101124 */
[----:B------:R-:W-:Y:S05]  /*7220*/  EXIT ;  /* 0x000000000000794d */ /* 0x000fea0003800000 */
.L_x_3316:
[----:B------:R-:W0:Y:S01]  /*7230*/  I2F.F64.S64 R4, R22 ;  /* 0x0000001600047312 */ /* 0x000e220000301c00 */
[----:B------:R-:W-:-:S05]  /*7240*/  CS2R R6, SRZ ;  /* 0x0000000000067805 */ /* 0x000fca000001ff00 */
[----:B0-----:R-:W-:Y:S01]  /*7250*/  STG.E.128 desc[UR36][R2.64], R4 ;  /* 0x0000000402007986 */ /* 0x001fe2000c101d24 */
[----:B------:R-:W-:Y:S05]  /*7260*/  EXIT ;  /* 0x000000000000794d */ /* 0x000fea0003800000 */
.L_x_3315:
[----:B------:R-:W-:-:S13]  /*7270*/  ISETP.NE.AND P0, PT, R0, 0xf, PT ;  /* 0x0000000f0000780c */ /* 0x000fda0003f05270 */
[----:B------:R-:W-:Y:S05]  /*7280*/  @!P0 BRA `(.L_x_3317) ;  /* 0x0000000000e88947 */ /* 0x000fea0003800000 */
[----:B------:R-:W-:-:S13]  /*7290*/  ISETP.NE.AND P0, PT, R0, 0x17, PT ;  /* 0x000000170000780c */ /* 0x000fda0003f05270 */
[----:B------:R-:W-:Y:S05]  /*72a0*/  @!P0 BRA `(.L_x_3318) ;  /* 0x0000000000908947 */ /* 0x000fea0003800000 */
[----:B------:R-:W-:-:S13]  /*72b0*/  ISETP.NE.AND P0, PT, R0, 0x18, PT ;  /* 0x000000180000780c */ /* 0x000fda0003f05270 */
[----:B------:R-:W-:Y:S05]  /*72c0*/  @!P0 BRA `(.L_x_3319) ;  /* 0x0000000000448947 */ /* 0x000fea0003800000 */
.L_x_3296:
        /* <DEDUP_REMOVED lines=16> */
.L_x_3320:
[----:B------:R-:W-:Y:S05]  /*73d0*/  EXIT ;  /* 0x000000000000794d */ /* 0x000fea0003800000 */
.L_x_3319:
        /* <DEDUP_REMOVED lines=13> */
.L_x_3322:
[----:B------:R-:W-:Y:S05]  /*74b0*/  BSYNC.RECONVERGENT B0 ;  /* 0x0000000000007941 */ /* 0x000fea0003800200 */
.L_x_3321:
[----:B------:R-:W-:-:S05]  /*74c0*/  LOP3.LUT R5, R0, 0x80, R5, 0xf8, !PT ;  /* 0x0000008000057812 */ /* 0x000fca00078ef805 */
[----:B------:R-:W-:Y:S01]  /*74d0*/  STG.E.U8 desc[UR36][R2.64], R5 ;  /* 0x0000000502007986 */ /* 0x000fe2000c101124 */
[----:B------:R-:W-:Y:S05]  /*74e0*/  EXIT ;  /* 0x000000000000794d */ /* 0x000fea0003800000 */
.L_x_3318:
        /* <DEDUP_REMOVED lines=12> */
.L_x_3324:
[----:B------:R-:W-:Y:S01]  /*75b0*/  IMAD.MOV.U32 R0, RZ, RZ, 0x7f ;  /* 0x0000007fff007424 */ /* 0x000fe200078e00ff */
[----:B------:R-:W-:-:S04]  /*75c0*/  ISETP.GT.U32.AND P0, PT, R4, 0x7f800000, PT ;  /* 0x7f8000000400780c */ /* 0x000fc80003f04070 */
[----:B------:R-:W-:-:S09]  /*75d0*/  SEL R0, R0, 0x7c, P0 ;  /* 0x0000007c00007807 */ /* 0x000fd20000000000 */
.L_x_3325:
[----:B------:R-:W-:Y:S05]  /*75e0*/  BSYNC.RECONVERGENT B0 ;  /* 0x0000000000007941 */ /* 0x000fea0003800200 */
.L_x_3323:
[----:B------:R-:W-:-:S04]  /*75f0*/  SHF.R.U32.HI R5, RZ, 0x18, R5 ;  /* 0x00000018ff057819 */ /* 0x000fc80000011605 */
[----:B------:R-:W-:-:S05]  /*7600*/  LOP3.LUT R5, R0, 0x80, R5, 0xf8, !PT ;  /* 0x0000008000057812 */ /* 0x000fca00078ef805 */
[----:B------:R-:W-:Y:S01]  /*7610*/  STG.E.U8 desc[UR36][R2.64], R5 ;  /* 0x0000000502007986 */ /* 0x000fe2000c101124 */
[----:B------:R-:W-:Y:S05]  /*7620*/  EXIT ;  /* 0x000000000000794d */ /* 0x000fea0003800000 */
.L_x_3317:
[----:B------:R-:W0:Y:S02]  /*7630*/  I2F.S64 R0, R22 ;  /* 0x0000001600007312 */ /* 0x000e240000301400 */
[----:B0-----:R-:W-:-:S05]  /*7640*/  F2FP.BF16.F32.PACK_AB R0, RZ, R0 ;  /* 0x00000000ff00723e */ /* 0x001fca00000010ff */
[----:B------:R-:W-:Y:S01]  /*7650*/  STG.E.U16 desc[UR36][R2.64], R0 ;  /* 0x0000000002007986 */ /* 0x000fe2000c101524 */
[----:B------:R-:W-:Y:S05]  /*7660*/  EXIT ;  /* 0x000000000000794d */ /* 0x000fea0003800000 */
.L_x_3326:
        /* <DEDUP_REMOVED lines=9> */
.L_x_26146:


//--------------------- .text._ZN2at6native18elementwise_kernelILi128ELi2EZNS0_22gpu_kernel_impl_nocastINS0_13AUnaryFunctorIlllNS0_17BitwiseXorFunctorIlEEEEEEvRNS_18TensorIteratorBaseERKT_EUliE_EEviT1_ --------------------------
	.section	.text._ZN2at6native18elementwise_kernelILi128ELi2EZNS0_22gpu_kernel_impl_nocastINS0_13AUnaryFunctorIlllNS0_17BitwiseXorFunctorIlEEEEEEvRNS_18TensorIteratorBaseERKT_EUliE_EEviT1_,"ax",@progbits
	.align	128
        .global         _ZN2at6native18elementwise_kernelILi128ELi2EZNS0_22gpu_kernel_impl_nocastINS0_13AUnaryFunctorIlllNS0_17BitwiseXorFunctorIlEEEEEEvRNS_18TensorIteratorBaseERKT_EUliE_EEviT1_
        .type           _ZN2at6native18elementwise_kernelILi128ELi2EZNS0_22gpu_kernel_impl_nocastINS0_13AUnaryFunctorIlllNS0_17BitwiseXorFunctorIlEEEEEEvRNS_18TensorIteratorBaseERKT_EUliE_EEviT1_,@function
        .size           _ZN2at6native18elementwise_kernelILi128ELi2EZNS0_22gpu_kernel_impl_nocastINS0_13AUnaryFunctorIlllNS0_17BitwiseXorFunctorIlEEEEEEvRNS_18TensorIteratorBaseERKT_EUliE_EEviT1_,(.L_x_26147 - _ZN2at6native18elementwise_kernelILi128ELi2EZNS0_22gpu_kernel_impl_nocastINS0_13AUnaryFunctorIlllNS0_17BitwiseXorFunctorIlEEEEEEvRNS_18TensorIteratorBaseERKT_EUliE_EEviT1_)
        .other          _ZN2at6native18elementwise_kernelILi128ELi2EZNS0_22gpu_kernel_impl_nocastINS0_13AUnaryFunctorIlllNS0_17BitwiseXorFunctorIlEEEEEEvRNS_18TensorIteratorBaseERKT_EUliE_EEviT1_,@"STO_CUDA_ENTRY STV_DEFAULT"
_ZN2at6native18elementwise_kernelILi128ELi2EZNS0_22gpu_kernel_impl_nocastINS0_13AUnaryFunctorIlllNS0_17BitwiseXorFunctorIlEEEEEEvRNS_18TensorIteratorBaseERKT_EUliE_EEviT1_:
.text._ZN2at6native18elementwise_kernelILi128ELi2EZNS0_22gpu_kernel_impl_nocastINS0_13AUnaryFunctorIlllNS0_17BitwiseXorFunctorIlEEEEEEvRNS_18TensorIteratorBaseERKT_EUliE_EEviT1_:
        /* <DEDUP_REMOVED lines=10> */
[----:B------:R-:W-:Y:S01]  /*00a0*/  BSSY.RECONVERGENT B0, `(.L_x_3328) ;  /* 0x000000b000007945 */ /* 0x000fe20003800200 */
[----:B0-----:R-:W-:-:S13]  /*00b0*/  ISETP.GE.AND P0, PT, R3, UR4, PT ;  /* 0x0000000403007c0c */ /* 0x001fda000bf06270 */
[----:B------:R-:W-:Y:S05]  /*00c0*/  @P0 BRA `(.L_x_3329) ;  /* 0x0000000000200947 */ /* 0x000fea0003800000 */
[----:B------:R-:W0:Y:S01]  /*00d0*/  LDC.64 R4, c[0x0][0x588] ;  /* 0x00016200ff047b82 */ /* 0x000e220000000a00 */
[----:B------:R-:W1:Y:S01]  /*00e0*/  LDCU.64 UR8, c[0x0][0x598] ;  /* 0x0000b300ff0877ac */ /* 0x000e620008000a00 */
[----:B0-----:R-:W1:Y:S06]  /*00f0*/  LDG.E.64 R4, desc[UR6][R4.64] ;  /* 0x0000000604047981 */ /* 0x001e6c000c1e1b00 */
[----:B------:R-:W0:Y:S01]  /*0100*/  LDC.64 R6, c[0x0][0x580] ;  /* 0x00016000ff067b82 */ /* 0x000e220000000a00 */
[----:B------:R-:W-:Y:S02]  /*0110*/  IADD3 R3, PT, PT, R3, 0x80, RZ ;  /* 0x0000008003037810 */ /* 0x000fe40007ffe0ff */
[----:B-1----:R-:W-:-:S02]  /*0120*/  LOP3.LUT R8, R4, UR8, RZ, 0x3c, !PT ;  /* 0x0000000804087c12 */ /* 0x002fc4000f8e3cff */
[----:B------:R-:W-:-:S05]  /*0130*/  LOP3.LUT R9, R5, UR9, RZ, 0x3c, !PT ;  /* 0x0000000905097c12 */ /* 0x000fca000f8e3cff */
[----:B0-----:R0:W-:Y:S02]  /*0140*/  STG.E.64 desc[UR6][R6.64], R8 ;  /* 0x0000000806007986 */ /* 0x0011e4000c101b06 */
.L_x_3329:
[----:B------:R-:W-:Y:S05]  /*0150*/  BSYNC.RECONVERGENT B0 ;  /* 0x0000000000007941 */ /* 0x000fea0003800200 */
.L_x_3328:
[----:B------:R-:W-:-:S13]  /*0160*/  ISETP.GE.AND P0, PT, R3, UR4, PT ;  /* 0x0000000403007c0c */ /* 0x000fda000bf06270 */
[----:B------:R-:W-:Y:S05]  /*0170*/  @P0 EXIT ;  /* 0x000000000000094d */ /* 0x000fea0003800000 */
[----:B------:R-:W1:Y:S01]  /*0180*/  LDC.64 R4, c[0x0][0x588] ;  /* 0x00016200ff047b82 */ /* 0x000e620000000a00 */
[----:B------:R-:W2:Y:S01]  /*0190*/  LDCU.64 UR4, c[0x0][0x598] ;  /* 0x0000b300ff0477ac */ /* 0x000ea20008000a00 */
[----:B-1----:R-:W2:Y:S06]  /*01a0*/  LDG.E.64 R2, desc[UR6][R4.64] ;  /* 0x0000000604027981 */ /* 0x002eac000c1e1b00 */
[----:B0-----:R-:W0:Y:S01]  /*01b0*/  LDC.64 R6, c[0x0][0x580] ;  /* 0x00016000ff067b82 */ /* 0x001e220000000a00 */
[----:B--2---:R-:W-:Y:S02]  /*01c0*/  LOP3.LUT R2, R2, UR4, RZ, 0x3c, !PT ;  /* 0x0000000402027c12 */ /* 0x004fe4000f8e3cff */
[----:B------:R-:W-:-:S05]  /*01d0*/  LOP3.LUT R3, R3, UR5, RZ, 0x3c, !PT ;  /* 0x0000000503037c12 */ /* 0x000fca000f8e3cff */
[----:B0-----:R-:W-:Y:S01]  /*01e0*/  STG.E.64 desc[UR6][R6.64], R2 ;  /* 0x0000000206007986 */ /* 0x001fe2000c101b06 */
[----:B------:R-:W-:Y:S05]  /*01f0*/  EXIT ;  /* 0x000000000000794d */ /* 0x000fea0003800000 */
.L_x_3327:
[----:B------:R-:W0:Y:S01]  /*0200*/  LDCU UR4, c[0x0][0x380] ;  /* 0x00007000ff0477ac */ /* 0x000e220008000800 */
[----:B------:R-:W-:Y:S01]  /*0210*/  IADD3 R2, PT, PT, R2, -0x1, RZ ;  /* 0xffffffff02027810 */ /* 0x000fe20007ffe0ff */
[----:B------:R-:W-:Y:S03]  /*0220*/  BSSY.RECONVERGENT B0, `(.L_x_3330) ;  /* 0x000013a000007945 */ /* 0x000fe60003800200 */
        /* <DEDUP_REMOVED lines=302> */
.L_x_3332:
[----:B------:R-:W0:Y:S02]  /*1510*/  LDCU.128 UR8, c[0x0][0x580] ;  /* 0x0000b000ff0877ac */ /* 0x000e240008000c00 */
[----:B0-----:R-:W-:-:S05]  /*1520*/  IADD3 R6, P0, PT, R4, UR10, RZ ;  /* 0x0000000a04067c10 */ /* 0x001fca000ff1e0ff */
[----:B------:R-:W-:Y:S01]  /*1530*/  IMAD.X R7, RZ, RZ, UR11, P0 ;  /* 0x0000000bff077e24 */ /* 0x000fe200080e06ff */
[----:B------:R-:W0:Y:S05]  /*1540*/  LDCU.64 UR10, c[0x0][0x598] ;  /* 0x0000b300ff0a77ac */ /* 0x000e2a0008000a00 */
[----:B------:R-:W0:Y:S01]  /*1550*/  LDG.E.64 R6, desc[UR6][R6.64] ;  /* 0x0000000606067981 */ /* 0x000e22000c1e1b00 */
[----:B------:R-:W-:Y:S02]  /*1560*/  IADD3 R8, P0, PT, R5, UR8, RZ ;  /* 0x0000000805087c10 */ /* 0x000fe4000ff1e0ff */
[----:B------:R-:W-:Y:S02]  /*1570*/  IADD3 R3, PT, PT, R3, 0x80, RZ ;  /* 0x0000008003037810 */ /* 0x000fe40007ffe0ff */
[----:B------:R-:W-:-:S02]  /*1580*/  IADD3.X R9, PT, PT, RZ, UR9, RZ, P0, !PT ;  /* 0x00000009ff097c10 */ /* 0x000fc400087fe4ff */
[----:B0-----:R-:W-:Y:S02]  /*1590*/  LOP3.LUT R4, R6, UR10, RZ, 0x3c, !PT ;  /* 0x0000000a06047c12 */ /* 0x001fe4000f8e3cff */
[----:B------:R-:W-:-:S05]  /*15a0*/  LOP3.LUT R5, R7, UR11, RZ, 0x3c, !PT ;  /* 0x0000000b07057c12 */ /* 0x000fca000f8e3cff */
[----:B------:R0:W-:Y:S02]  /*15b0*/  STG.E.64 desc[UR6][R8.64], R4 ;  /* 0x0000000408007986 */ /* 0x0001e4000c101b06 */
.L_x_3331:
[----:B------:R-:W-:Y:S05]  /*15c0*/  BSYNC.RECONVERGENT B0 ;  /* 0x0000000000007941 */ /* 0x000fea0003800200 */
.L_x_3330:
[----:B------:R-:W-:-:S13]  /*15d0*/  ISETP.GE.AND P0, PT, R3, UR4, PT ;  /* 0x0000000403007c0c */ /* 0x000fda000bf06270 */
[----:B------:R-:W-:Y:S05]  /*15e0*/  @P0 EXIT ;  /* 0x000000000000094d */ /* 0x000fea0003800000 */
        /* <DEDUP_REMOVED lines=288> */
[----:B------:R-:W3:Y:S02]  /*27f0*/  @P0 LDC.64 R12, c[0x0][0x578] ;  /* 0x00015e00ff0c0b82 */ /* 0x000ee40000000a00 */
[----:B------:R-:W-:Y:S02]  /*2800*/  IMAD R4, R4, UR8, R5 ;  /* 0x0000000804047c24 */ /* 0x000fe4000f8e0205 */
[----:B--2---:R-:W-:-:S05]  /*2810*/  @P0 IMAD.HI.U32 R0, R7, R8, R6 ;  /* 0x0000000807000227 */ /* 0x004fca00078e0006 */
[----:B------:R-:W-:Y:S01]  /*2820*/  @P0 SHF.R.U32.HI R0, RZ, R9, R0 ;  /* 0x00000009ff000219 */ /* 0x000fe20000011600 */
[C---:B-1----:R-:W-:Y:S02]  /*2830*/  IMAD R3, R4.reuse, UR4, R3 ;  /* 0x0000000404037c24 */ /* 0x042fe4000f8e0203 */
[----:B------:R-:W-:Y:S01]  /*2840*/  IMAD R2, R4, UR5, R2 ;  /* 0x0000000504027c24 */ /* 0x000fe2000f8e0202 */
[----:B------:R-:W-:-:S05]  /*2850*/  @P0 IADD3 R6, PT, PT, -R0, RZ, RZ ;  /* 0x000000ff00060210 */ /* 0x000fca0007ffe1ff */
[----:B0-----:R-:W-:-:S04]  /*2860*/  @P0 IMAD R6, R11, R6, R7 ;  /* 0x000000060b060224 */ /* 0x001fc800078e0207 */
[C---:B---3--:R-:W-:Y:S02]  /*2870*/  @P0 IMAD R3, R6.reuse, R12, R3 ;  /* 0x0000000c06030224 */ /* 0x048fe400078e0203 */
[----:B------:R-:W-:-:S07]  /*2880*/  @P0 IMAD R2, R6, R13, R2 ;  /* 0x0000000d06020224 */ /* 0x000fce00078e0202 */
.L_x_3333:
[----:B------:R-:W0:Y:S01]  /*2890*/  LDCU.128 UR8, c[0x0][0x580] ;  /* 0x0000b000ff0877ac */ /* 0x000e220008000c00 */
[----:B------:R-:W1:Y:S01]  /*28a0*/  LDCU.64 UR4, c[0x0][0x598] ;  /* 0x0000b300ff0477ac */ /* 0x000e620008000a00 */
[----:B0-----:R-:W-:-:S04]  /*28b0*/  IADD3 R4, P0, PT, R2, UR10, RZ ;  /* 0x0000000a02047c10 */ /* 0x001fc8000ff1e0ff */
[----:B------:R-:W-:-:S06]  /*28c0*/  IADD3.X R5, PT, PT, RZ, UR11, RZ, P0, !PT ;  /* 0x0000000bff057c10 */ /* 0x000fcc00087fe4ff */
[----:B------:R-:W1:Y:S01]  /*28d0*/  LDG.E.64 R4, desc[UR6][R4.64] ;  /* 0x0000000604047981 */ /* 0x000e62000c1e1b00 */
[----:B------:R-:W-:-:S04]  /*28e0*/  IADD3 R6, P0, PT, R3, UR8, RZ ;  /* 0x0000000803067c10 */ /* 0x000fc8000ff1e0ff */
[----:B------:R-:W-:Y:S02]  /*28f0*/  IADD3.X R7, PT, PT, RZ, UR9, RZ, P0, !PT ;  /* 0x00000009ff077c10 */ /* 0x000fe400087fe4ff */
[----:B-1----:R-:W-:Y:S02]  /*2900*/  LOP3.LUT R2, R4, UR4, RZ, 0x3c, !PT ;  /* 0x0000000404027c12 */ /* 0x002fe4000f8e3cff */
[----:B------:R-:W-:-:S05]  /*2910*/  LOP3.LUT R3, R5, UR5, RZ, 0x3c, !PT ;  /* 0x0000000505037c12 */ /* 0x000fca000f8e3cff */
[----:B------:R-:W-:Y:S01]  /*2920*/  STG.E.64 desc[UR6][R6.64], R2 ;  /* 0x0000000206007986 */ /* 0x000fe2000c101b06 */
[----:B------:R-:W-:Y:S05]  /*2930*/  EXIT ;  /* 0x000000000000794d */ /* 0x000fea0003800000 */
.L_x_3334:
        /* <DEDUP_REMOVED lines=12> */
.L_x_26147:


//--------------------- .text._ZN2at6native27unrolled_elementwise_kernelINS0_13AUnaryFunctorIlllNS0_17BitwiseXorFunctorIlEEEESt5arrayIPcLm2EELi4E23TrivialOffsetCalculatorILi1EjESA_NS0_6memory15LoadWithoutCastENSB_16StoreWithoutCastEEEviT_T0_T2_T3_T4_T5_ --------------------------
	.section	.text._ZN2at6native27unrolled_elementwise_kernelINS0_13AUnaryFunctorIlllNS0_17BitwiseXorFunctorIlEEEESt5arrayIPcLm2EELi4E23TrivialOffsetCalculatorILi1EjESA_NS0_6memory15LoadWithoutCastENSB_16StoreWithoutCastEEEviT_T0_T2_T3_T4_T5_,"ax",@progbits
	.align	128
        .global         _ZN2at6native27unrolled_elementwise_kernelINS0_13AUnaryFunctorIlllNS0_17BitwiseXorFunctorIlEEEESt5arrayIPcLm2EELi4E23TrivialOffsetCalculatorILi1EjESA_NS0_6memory15LoadWithoutCastENSB_16StoreWithoutCastEEEviT_T0_T2_T3_T4_T5_
        .type           _ZN2at6native27unrolled_elementwise_kernelINS0_13AUnaryFunctorIlllNS0_17BitwiseXorFunctorIlEEEESt5arrayIPcLm2EELi4E23TrivialOffsetCalculatorILi1EjESA_NS0_6memory15LoadWithoutCastENSB_16StoreWithoutCastEEEviT_T0_T2_T3_T4_T5_,@function
        .size           _ZN2at6native27unrolled_elementwise_kernelINS0_13AUnaryFunctorIlllNS0_17BitwiseXorFunctorIlEEEESt5arrayIPcLm2EELi4E23TrivialOffsetCalculatorILi1EjESA_NS0_6memory15LoadWithoutCastENSB_16StoreWithoutCastEEEviT_T0_T2_T3_T4_T5_,(.L_x_26148 - _ZN2at6native27unrolled_elementwise_kernelINS0_13AUnaryFunctorIlllNS0_17BitwiseXorFunctorIlEEEESt5arrayIPcLm2EELi4E23TrivialOffsetCalculatorILi1EjESA_NS0_6memory15LoadWithoutCastENSB_16StoreWithoutCastEEEviT_T0_T2_T3_T4_T5_)
        .other          _ZN2at6native27unrolled_elementwise_kernelINS0_13AUnaryFunctorIlllNS0_17BitwiseXorFunctorIlEEEESt5arrayIPcLm2EELi4E23TrivialOffsetCalculatorILi1EjESA_NS0_6memory15LoadWithoutCastENSB_16StoreWithoutCastEEEviT_T0_T2_T3_T4_T5_,@"STO_CUDA_ENTRY STV_DEFAULT"
_ZN2at6native27unrolled_elementwise_kernelINS0_13AUnaryFunctorIlllNS0_17BitwiseXorFunctorIlEEEESt5arrayIPcLm2EELi4E23TrivialOffsetCalculatorILi1EjESA_NS0_6memory15LoadWithoutCastENSB_16StoreWithoutCastEEEviT_T0_T2_T3_T4_T5_:
.text._ZN2at6native27unrolled_elementwise_kernelINS0_13AUnaryFunctorIlllNS0_17BitwiseXorFunctorIlEEEESt5arrayIPcLm2EELi4E23TrivialOffsetCalculatorILi1EjESA_NS0_6memory15LoadWithoutCastENSB_16StoreWithoutCastEEEviT_T0_T2_T3_T4_T5_:
[----:B------:R-:W-:Y:S01]  /*0000*/  LDC R1, c[0x0][0x37c] ;  /* 0x0000df00ff017b82 */ /* 0x000fe20000000800 */
[----:B------:R-:W0:Y:S07]  /*0010*/  S2R R0, SR_CTAID.X ;  /* 0x0000000000007919 */ /* 0x000e2e0000002500 */
[----:B------:R-:W0:Y:S01]  /*0020*/  LDC R3, c[0x0][0x380] ;  /* 0x0000e000ff037b82 */ /* 0x000e220000000800 */
[----:B------:R-:W1:Y:S01]  /*0030*/  LDCU.64 UR4, c[0x0][0x358] ;  /* 0x00006b00ff0477ac */ /* 0x000e620008000a00 */
[----:B------:R-:W-:Y:S01]  /*0040*/  CS2R R16, SRZ ;  /* 0x0000000000107805 */ /* 0x000fe2000001ff00 */
[----:B------:R-:W2:Y:S01]  /*0050*/  S2R R9, SR_TID.X ;  /* 0x0000000000097919 */ /* 0x000ea20000002100 */
[----:B------:R-:W3:Y:S01]  /*0060*/  LDCU.64 UR6, c[0x0][0x390] ;  /* 0x00007200ff0677ac */ /* 0x000ee20008000a00 */
        /* <DEDUP_REMOVED lines=10> */
[----:B------:R-:W-:Y:S01]  /*0110*/  ISETP.GE.AND P3, PT, R9, R2, PT ;  /* 0x000000020900720c */ /* 0x000fe20003f66270 */
[----:B0-----:R-:W-:-:S05]  /*0120*/  @!P0 IMAD.WIDE.U32 R10, R15, 0x8, R10 ;  /* 0x000000080f0a8825 */ /* 0x001fca00078e000a */
[----:B-1----:R-:W3:Y:S07]  /*0130*/  @!P0 LDG.E.64 R16, desc[UR4][R10.64] ;  /* 0x000000040a108981 */ /* 0x002eee000c1e1b00 */
[----:B------:R-:W-:Y:S01]  /*0140*/  @!P3 IMAD R21, R0, 0x200, R9 ;  /* 0x000002000015b824 */ /* 0x000fe200078e0209 */
[----:B------:R-:W-:Y:S01]  /*0150*/  @!P3 IADD3 R9, PT, PT, R9, 0x80, RZ ;  /* 0x000000800909b810 */ /* 0x000fe20007ffe0ff */
[----:B------:R-:W0:Y:S03]  /*0160*/  @!P3 LDC.64 R6, c[0x0][0x3a0] ;  /* 0x0000e800ff06bb82 */ /* 0x000e260000000a00 */
[----:B------:R-:W-:-:S13]  /*0170*/  ISETP.GE.AND P2, PT, R9, R2, PT ;  /* 0x000000020900720c */ /* 0x000fda0003f46270 */
[----:B------:R-:W1:Y:S01]  /*0180*/  @!P2 LDC.64 R4, c[0x0][0x3a0] ;  /* 0x0000e800ff04ab82 */ /* 0x000e620000000a00 */
[----:B------:R-:W-:Y:S02]  /*0190*/  @!P2 IMAD R15, R0, 0x200, R9 ;  /* 0x00000200000fa824 */ /* 0x000fe400078e0209 */
[----:B--2---:R-:W-:Y:S01]  /*01a0*/  @!P1 IMAD.WIDE.U32 R12, R19, 0x8, R12 ;  /* 0x00000008130c9825 */ /* 0x004fe200078e000c */
[----:B------:R-:W-:-:S03]  /*01b0*/  CS2R R8, SRZ ;  /* 0x0000000000087805 */ /* 0x000fc6000001ff00 */
[----:B0-----:R-:W-:Y:S01]  /*01c0*/  @!P3 IMAD.WIDE.U32 R18, R21, 0x8, R6 ;  /* 0x000000081512b825 */ /* 0x001fe200078e0006 */
[----:B------:R-:W-:Y:S02]  /*01d0*/  CS2R R6, SRZ ;  /* 0x0000000000067805 */ /* 0x000fe4000001ff00 */
[----:B------:R-:W2:Y:S04]  /*01e0*/  @!P1 LDG.E.64 R8, desc[UR4][R12.64] ;  /* 0x000000040c089981 */ /* 0x000ea8000c1e1b00 */
[----:B------:R-:W4:Y:S01]  /*01f0*/  @!P3 LDG.E.64 R6, desc[UR4][R18.64] ;  /* 0x000000041206b981 */ /* 0x000f22000c1e1b00 */
[----:B-1----:R-:W-:Y:S01]  /*0200*/  @!P2 IMAD.WIDE.U32 R14, R15, 0x8, R4 ;  /* 0x000000080f0ea825 */ /* 0x002fe200078e0004 */
[----:B------:R-:W-:-:S06]  /*0210*/  CS2R R4, SRZ ;  /* 0x0000000000047805 */ /* 0x000fcc000001ff00 */
[----:B------:R-:W5:Y:S01]  /*0220*/  @!P2 LDG.E.64 R4, desc[UR4][R14.64] ;  /* 0x000000040e04a981 */ /* 0x000f62000c1e1b00 */
[----:B------:R-:W-:Y:S01]  /*0230*/  ISETP.GE.AND P0, PT, R3, R2, PT ;  /* 0x000000020300720c */ /* 0x000fe20003f06270 */
[----:B------:R-:W-:Y:S04]  /*0240*/  BSSY.RECONVERGENT B0, `(.L_x_3335) ;  /* 0x000001f000007945 */ /* 0x000fe80003800200 */
[----:B------:R-:W-:Y:S01]  /*0250*/  BSSY.RELIABLE B1, `(.L_x_3336) ;  /* 0x0000017000017945 */ /* 0x000fe20003800100 */
[----:B---3--:R-:W-:Y:S02]  /*0260*/  LOP3.LUT R16, R16, UR6, RZ, 0x3c, !PT ;  /* 0x0000000610107c12 */ /* 0x008fe4000f8e3cff */
[----:B------:R-:W-:Y:S02]  /*0270*/  LOP3.LUT R17, R17, UR7, RZ, 0x3c, !PT ;  /* 0x0000000711117c12 */ /* 0x000fe4000f8e3cff */
[----:B--2---:R-:W-:-:S02]  /*0280*/  LOP3.LUT R8, R8, UR6, RZ, 0x3c, !PT ;  /* 0x0000000608087c12 */ /* 0x004fc4000f8e3cff */
[----:B------:R-:W-:Y:S02]  /*0290*/  LOP3.LUT R9, R9, UR7, RZ, 0x3c, !PT ;  /* 0x0000000709097c12 */ /* 0x000fe4000f8e3cff */
[----:B----4-:R-:W-:Y:S02]  /*02a0*/  LOP3.LUT R6, R6, UR6, RZ, 0x3c, !PT ;  /* 0x0000000606067c12 */ /* 0x010fe4000f8e3cff */
[----:B------:R-:W-:Y:S02]  /*02b0*/  LOP3.LUT R7, R7, UR7, RZ, 0x3c, !PT ;  /* 0x0000000707077c12 */ /* 0x000fe4000f8e3cff */
[----:B-----5:R-:W-:Y:S02]  /*02c0*/  LOP3.LUT R4, R4, UR6, RZ, 0x3c, !PT ;  /* 0x0000000604047c12 */ /* 0x020fe4000f8e3cff */
[----:B------:R-:W-:Y:S01]  /*02d0*/  LOP3.LUT R5, R5, UR7, RZ, 0x3c, !PT ;  /* 0x0000000705057c12 */ /* 0x000fe2000f8e3cff */
[----:B------:R-:W-:Y:S06]  /*02e0*/  @P0 BRA `(.L_x_3337) ;  /* 0x0000000000340947 */ /* 0x000fec0003800000 */
[----:B------:R-:W0:Y:S01]  /*02f0*/  LDC.64 R10, c[0x0][0x398] ;  /* 0x0000e600ff0a7b82 */ /* 0x000e220000000a00 */
[----:B------:R-:W-:Y:S01]  /*0300*/  IMAD R13, R0, 0x200, R3 ;  /* 0x00000200000d7824 */ /* 0x000fe200078e0203 */
[----:B------:R-:W-:-:S04]  /*0310*/  IADD3 R3, PT, PT, R3, 0x80, RZ ;  /* 0x0000008003037810 */ /* 0x000fc80007ffe0ff */
[----:B------:R-:W-:-:S13]  /*0320*/  ISETP.GE.AND P0, PT, R3, R2, PT ;  /* 0x000000020300720c */ /* 0x000fda0003f06270 */
[----:B------:R-:W-:Y:S05]  /*0330*/  @P0 BREAK.RELIABLE B1 ;  /* 0x0000000000010942 */ /* 0x000fea0003800100 */
[----:B0-----:R-:W-:-:S05]  /*0340*/  IMAD.WIDE.U32 R10, R13, 0x8, R10 ;  /* 0x000000080d0a7825 */ /* 0x001fca00078e000a */
[----:B------:R0:W-:Y:S01]  /*0350*/  STG.E.64 desc[UR4][R10.64], R16 ;  /* 0x000000100a007986 */ /* 0x0001e2000c101b04 */
[----:B------:R-:W-:Y:S05]  /*0360*/  @P0 BRA `(.L_x_3338) ;  /* 0x0000000000300947 */ /* 0x000fea0003800000 */
[----:B0-----:R-:W0:Y:S01]  /*0370*/  LDC.64 R10, c[0x0][0x398] ;  /* 0x0000e600ff0a7b82 */ /* 0x001e220000000a00 */
[----:B------:R-:W-:Y:S02]  /*0380*/  IMAD R13, R0, 0x200, R3 ;  /* 0x00000200000d7824 */ /* 0x000fe400078e0203 */
[----:B------:R-:W-:Y:S02]  /*0390*/  VIADD R3, R3, 0x80 ;  /* 0x0000008003037836 */ /* 0x000fe40000000000 */
[----:B0-----:R-:W-:-:S05]  /*03a0*/  IMAD.WIDE.U32 R10, R13, 0x8, R10 ;  /* 0x000000080d0a7825 */ /* 0x001fca00078e000a */
[----:B------:R0:W-:Y:S02]  /*03b0*/  STG.E.64 desc[UR4][R10.64], R8 ;  /* 0x000000080a007986 */ /* 0x0001e4000c101b04 */
.L_x_3337:
[----:B------:R-:W-:Y:S05]  /*03c0*/  BSYNC.RELIABLE B1 ;  /* 0x0000000000017941 */ /* 0x000fea0003800100 */
.L_x_3336:
[----:B------:R-:W-:-:S13]  /*03d0*/  ISETP.GE.AND P0, PT, R3, R2, PT ;  /* 0x000000020300720c */ /* 0x000fda0003f06270 */
[----:B0-----:R-:W0:Y:S01]  /*03e0*/  @!P0 LDC.64 R8, c[0x0][0x398] ;  /* 0x0000e600ff088b82 */ /* 0x001e220000000a00 */
[----:B------:R-:W-:Y:S01]  /*03f0*/  @!P0 IMAD R11, R0, 0x200, R3 ;  /* 0x00000200000b8824 */ /* 0x000fe200078e0203 */
[----:B------:R-:W-:-:S03]  /*0400*/  @!P0 IADD3 R3, PT, PT, R3, 0x80, RZ ;  /* 0x0000008003038810 */ /* 0x000fc60007ffe0ff */
[----:B0-----:R-:W-:-:S05]  /*0410*/  @!P0 IMAD.WIDE.U32 R8, R11, 0x8, R8 ;  /* 0x000000080b088825 */ /* 0x001fca00078e0008 */
[----:B------:R1:W-:Y:S02]  /*0420*/  @!P0 STG.E.64 desc[UR4][R8.64], R6 ;  /* 0x0000000608008986 */ /* 0x0003e4000c101b04 */
.L_x_3338:
[----:B------:R-:W-:Y:S05]  /*0430*/  BSYNC.RECONVERGENT B0 ;  /* 0x0000000000007941 */ /* 0x000fea0003800200 */
.L_x_3335:
[----:B------:R-:W-:Y:S05]  /*0440*/  WARPSYNC.ALL ;  /* 0x0000000000007948 */ /* 0x000fea0003800000 */
[----:B------:R-:W-:-:S13]  /*0450*/  ISETP.GE.AND P0, PT, R3, R2, PT ;  /* 0x000000020300720c */ /* 0x000fda0003f06270 */
[----:B------:R-:W-:Y:S05]  /*0460*/  @P0 EXIT ;  /* 0x000000000000094d */ /* 0x000fea0003800000 */
[----:B-1----:R-:W1:Y:S01]  /*0470*/  LDC.64 R6, c[0x0][0x398] ;  /* 0x0000e600ff067b82 */ /* 0x002e620000000a00 */
[----:B------:R-:W-:-:S04]  /*0480*/  IMAD R3, R0, 0x200, R3 ;  /* 0x0000020000037824 */ /* 0x000fc800078e0203 */
[----:B-1----:R-:W-:-:S05]  /*0490*/  IMAD.WIDE.U32 R2, R3, 0x8, R6 ;  /* 0x0000000803027825 */ /* 0x002fca00078e0006 */
[----:B------:R-:W-:Y:S01]  /*04a0*/  STG.E.64 desc[UR4][R2.64], R4 ;  /* 0x0000000402007986 */ /* 0x000fe2000c101b04 */
[----:B------:R-:W-:Y:S05]  /*04b0*/  EXIT ;  /* 0x000000000000794d */ /* 0x000fea0003800000 */
.L_x_3339:
        /* <DEDUP_REMOVED lines=12> */
.L_x_26148:


//--------------------- .text._ZN2at6native29vectorized_elementwise_kernelILi2ENS0_13AUnaryFunctorIlllNS0_17BitwiseXorFunctorIlEEEESt5arrayIPcLm2EEEEviT0_T1_ --------------------------
	.section	.text._ZN2at6native29vectorized_elementwise_kernelILi2ENS0_13AUnaryFunctorIlllNS0_17BitwiseXorFunctorIlEEEESt5arrayIPcLm2EEEEviT0_T1_,"ax",@progbits
	.align	128
        .global         _ZN2at6native29vectorized_elementwise_kernelILi2ENS0_13AUnaryFunctorIlllNS0_17BitwiseXorFunctorIlEEEESt5arrayIPcLm2EEEEviT0_T1_
        .type           _ZN2at6native29vectorized_elementwise_kernelILi2ENS0_13AUnaryFunctorIlllNS0_17BitwiseXorFunctorIlEEEESt5arrayIPcLm2EEEEviT0_T1_,@function
        .size           _ZN2at6native29vectorized_elementwise_kernelILi2ENS0_13AUnaryFunctorIlllNS0_17BitwiseXorFunctorIlEEEESt5arrayIPcLm2EEEEviT0_T1_,(.L_x_26149 - _ZN2at6native29vectorized_elementwise_kernelILi2ENS0_13AUnaryFunctorIlllNS0_17BitwiseXorFunctorIlEEEESt5arrayIPcLm2EEEEviT0_T1_)
        .other          _ZN2at6native29vectorized_elementwise_kernelILi2ENS0_13AUnaryFunctorIlllNS0_17BitwiseXorFunctorIlEEEESt5arrayIPcLm2EEEEviT0_T1_,@"STO_CUDA_ENTRY STV_DEFAULT"
_ZN2at6native29vectorized_elementwise_kernelILi2ENS0_13AUnaryFunctorIlllNS0_17BitwiseXorFunctorIlEEEESt5arrayIPcLm2EEEEviT0_T1_:
.text._ZN2at6native29vectorized_elementwise_kernelILi2ENS0_13AUnaryFunctorIlllNS0_17BitwiseXorFunctorIlEEEESt5arrayIPcLm2EEEEviT0_T1_:
        /* <DEDUP_REMOVED lines=9> */
[----:B------:R-:W1:Y:S01]  /*0090*/  LDCU.64 UR6, c[0x0][0x390] ;  /* 0x00007200ff0677ac */ /* 0x000e620008000a00 */
[----:B0-----:R-:W-:Y:S01]  /*00a0*/  ISETP.GE.U32.AND P6, PT, R5, R2, PT ;  /* 0x000000020500720c */ /* 0x001fe20003fc6070 */
[----:B------:R-:W-:-:S12]  /*00b0*/  IMAD.MOV.U32 R3, RZ, RZ, R5 ;  /* 0x000000ffff037224 */ /* 0x000fd800078e0005 */
[----:B------:R-:W-:Y:S01]  /*00c0*/  @!P6 VIADD R5, R3, 0x80 ;  /* 0x000000800305e836 */ /* 0x000fe20000000000 */
[----:B------:R-:W0:Y:S01]  /*00d0*/  @!P6 LDC.64 R12, c[0x0][0x3a0] ;  /* 0x0000e800ff0ceb82 */ /* 0x000e220000000a00 */
[----:B------:R-:W-:-:S03]  /*00e0*/  @!P6 IMAD.IADD R7, R0, 0x1, R3 ;  /* 0x000000010007e824 */ /* 0x000fc600078e0203 */
[----:B------:R-:W-:-:S13]  /*00f0*/  ISETP.GE.U32.AND P5, PT, R5, R2, PT ;  /* 0x000000020500720c */ /* 0x000fda0003fa6070 */
[----:B------:R-:W-:Y:S01]  /*0100*/  @!P5 IMAD.IADD R9, R0, 0x1, R5 ;  /* 0x000000010009d824 */ /* 0x000fe200078e0205 */
[----:B------:R-:W2:Y:S01]  /*0110*/  @!P5 LDC.64 R14, c[0x0][0x3a0] ;  /* 0x0000e800ff0edb82 */ /* 0x000ea20000000a00 */
[----:B------:R-:W-:-:S05]  /*0120*/  @!P5 VIADD R5, R5, 0x80 ;  /* 0x000000800505d836 */ /* 0x000fca0000000000 */
[----:B------:R-:W-:Y:S01]  /*0130*/  ISETP.GE.U32.AND P4, PT, R5, R2, PT ;  /* 0x000000020500720c */ /* 0x000fe20003f86070 */
[----:B0-----:R-:W-:Y:S01]  /*0140*/  @!P6 IMAD.WIDE.U32 R12, R7, 0x8, R12 ;  /* 0x00000008070ce825 */ /* 0x001fe200078e000c */
[----:B------:R-:W-:-:S06]  /*0150*/  CS2R R6, SRZ ;  /* 0x0000000000067805 */ /* 0x000fcc000001ff00 */
[----:B------:R0:W1:Y:S05]  /*0160*/  @!P6 LDG.E.64 R6, desc[UR4][R12.64] ;  /* 0x000000040c06e981 */ /* 0x00006a000c1e1b00 */
[----:B------:R-:W-:Y:S01]  /*0170*/  @!P4 IMAD.IADD R11, R0, 0x1, R5 ;  /* 0x00000001000bc824 */ /* 0x000fe200078e0205 */
[----:B------:R-:W3:Y:S01]  /*0180*/  @!P4 LDC.64 R22, c[0x0][0x3a0] ;  /* 0x0000e800ff16cb82 */ /* 0x000ee20000000a00 */
        /* <DEDUP_REMOVED lines=11> */
[----:B0-----:R-:W0:Y:S01]  /*0240*/  @!P1 LDC.64 R12, c[0x0][0x3a0] ;  /* 0x0000e800ff0c9b82 */ /* 0x001e220000000a00 */
[----:B------:R-:W-:-:S05]  /*0250*/  @!P1 VIADD R5, R5, 0x80 ;  /* 0x0000008005059836 */ /* 0x000fca0000000000 */
[----:B------:R-:W-:Y:S01]  /*0260*/  ISETP.GE.U32.AND P0, PT, R5, R2, PT ;  /* 0x000000020500720c */ /* 0x000fe20003f06070 */
[----:B--2---:R-:W-:-:S12]  /*0270*/  @!P5 IMAD.WIDE.U32 R14, R9, 0x8, R14 ;  /* 0x00000008090ed825 */ /* 0x004fd800078e000e */
[----:B------:R-:W-:Y:S01]  /*0280*/  @!P0 IMAD.IADD R4, R0, 0x1, R5 ;  /* 0x0000000100048824 */ /* 0x000fe200078e0205 */
[----:B------:R-:W2:Y:S01]  /*0290*/  @!P0 LDC.64 R16, c[0x0][0x3a0] ;  /* 0x0000e800ff108b82 */ /* 0x000ea20000000a00 */
[----:B------:R-:W-:-:S05]  /*02a0*/  @!P0 VIADD R5, R5, 0x80 ;  /* 0x0000008005058836 */ /* 0x000fca0000000000 */
[----:B------:R-:W-:Y:S02]  /*02b0*/  ISETP.GE.U32.AND P6, PT, R5, R2, PT ;  /* 0x000000020500720c */ /* 0x000fe40003fc6070 */
[----:B------:R-:W-:-:S06]  /*02c0*/  CS2R R8, SRZ ;  /* 0x0000000000087805 */ /* 0x000fcc000001ff00 */
[----:B------:R3:W5:Y:S05]  /*02d0*/  @!P5 LDG.E.64 R8, desc[UR4][R14.64] ;  /* 0x000000040e08d981 */ /* 0x00076a000c1e1b00 */
[----:B---3--:R-:W3:Y:S01]  /*02e0*/  @!P6 LDC.64 R14, c[0x0][0x3a0] ;  /* 0x0000e800ff0eeb82 */ /* 0x008ee20000000a00 */
[----:B------:R-:W-:Y:S01]  /*02f0*/  @!P4 IMAD.WIDE.U32 R22, R11, 0x8, R22 ;  /* 0x000000080b16c825 */ /* 0x000fe200078e0016 */
[----:B------:R-:W-:-:S06]  /*0300*/  CS2R R10, SRZ ;  /* 0x00000000000a7805 */ /* 0x000fcc000001ff00 */
[----:B------:R0:W3:Y:S01]  /*0310*/  @!P4 LDG.E.64 R10, desc[UR4][R22.64] ;  /* 0x00000004160ac981 */ /* 0x0000e2000c1e1b00 */
[----:B--2---:R-:W-:-:S04]  /*0320*/  @!P0 IMAD.WIDE.U32 R16, R4, 0x8, R16 ;  /* 0x0000000804108825 */ /* 0x004fc800078e0010 */
[----:B----4-:R-:W-:-:S04]  /*0330*/  @!P3 IMAD.WIDE.U32 R20, R25, 0x8, R20 ;  /* 0x000000081914b825 */ /* 0x010fc800078e0014 */
[----:B0-----:R-:W-:Y:S01]  /*0340*/  @!P6 IMAD.IADD R23, R0, 0x1, R5 ;  /* 0x000000010017e824 */ /* 0x001fe200078e0205 */
[----:B------:R-:W-:Y:S01]  /*0350*/  CS2R R4, SRZ ;  /* 0x0000000000047805 */ /* 0x000fe2000001ff00 */
[----:B-----5:R-:W-:Y:S01]  /*0360*/  @!P2 IMAD.WIDE.U32 R18, R29, 0x8, R18 ;  /* 0x000000081d12a825 */ /* 0x020fe200078e0012 */
[----:B------:R-:W-:Y:S02]  /*0370*/  CS2R R24, SRZ ;  /* 0x0000000000187805 */ /* 0x000fe4000001ff00 */
[----:B------:R-:W-:Y:S01]  /*0380*/  CS2R R28, SRZ ;  /* 0x00000000001c7805 */ /* 0x000fe2000001ff00 */
[----:B------:R-:W-:Y:S01]  /*0390*/  @!P1 IMAD.WIDE.U32 R12, R27, 0x8, R12 ;  /* 0x000000081b0c9825 */ /* 0x000fe200078e000c */
[----:B------:R-:W-:Y:S01]  /*03a0*/  CS2R R26, SRZ ;  /* 0x00000000001a7805 */ /* 0x000fe2000001ff00 */
[----:B------:R-:W2:Y:S02]  /*03b0*/  @!P0 LDG.E.64 R4, desc[UR4][R16.64] ;  /* 0x0000000410048981 */ /* 0x000ea4000c1e1b00 */
[----:B---3--:R-:W-:Y:S01]  /*03c0*/  @!P6 IMAD.WIDE.U32 R22, R23, 0x8, R14 ;  /* 0x000000081716e825 */ /* 0x008fe200078e000e */
[----:B------:R-:W-:Y:S01]  /*03d0*/  CS2R R14, SRZ ;  /* 0x00000000000e7805 */ /* 0x000fe2000001ff00 */
[----:B------:R2:W3:Y:S04]  /*03e0*/  @!P3 LDG.E.64 R24, desc[UR4][R20.64] ;  /* 0x000000041418b981 */ /* 0x0004e8000c1e1b00 */
[----:B------:R-:W4:Y:S04]  /*03f0*/  @!P2 LDG.E.64 R28, desc[UR4][R18.64] ;  /* 0x00000004121ca981 */ /* 0x000f28000c1e1b00 */
[----:B------:R3:W5:Y:S04]  /*0400*/  @!P1 LDG.E.64 R26, desc[UR4][R12.64] ;  /* 0x000000040c1a9981 */ /* 0x000768000c1e1b00 */
[----:B------:R-:W5:Y:S01]  /*0410*/  @!P6 LDG.E.64 R14, desc[UR4][R22.64] ;  /* 0x00000004160ee981 */ /* 0x000f62000c1e1b00 */
[----:B------:R-:W-:Y:S01]  /*0420*/  ISETP.GE.U32.AND P0, PT, R3, R2, PT ;  /* 0x000000020300720c */ /* 0x000fe20003f06070 */
[----:B------:R-:W-:Y:S04]  /*0430*/  BSSY.RECONVERGENT B0, `(.L_x_3341) ;  /* 0x0000043000007945 */ /* 0x000fe80003800200 */
[----:B------:R-:W-:Y:S01]  /*0440*/  BSSY.RELIABLE B1, `(.L_x_3342) ;  /* 0x000003b000017945 */ /* 0x000fe20003800100 */
[----:B-1----:R-:W-:-:S02]  /*0450*/  LOP3.LUT R6, R6, UR6, RZ, 0x3c, !PT ;  /* 0x0000000606067c12 */ /* 0x002fc4000f8e3cff */
[----:B------:R-:W-:Y:S02]  /*0460*/  LOP3.LUT R7, R7, UR7, RZ, 0x3c, !PT ;  /* 0x0000000707077c12 */ /* 0x000fe4000f8e3cff */
[----:B------:R-:W-:Y:S02]  /*0470*/  LOP3.LUT R8, R8, UR6, RZ, 0x3c, !PT ;  /* 0x0000000608087c12 */ /* 0x000fe4000f8e3cff */
[----:B------:R-:W-:Y:S02]  /*0480*/  LOP3.LUT R9, R9, UR7, RZ, 0x3c, !PT ;  /* 0x0000000709097c12 */ /* 0x000fe4000f8e3cff */
[----:B------:R-:W-:Y:S02]  /*0490*/  LOP3.LUT R10, R10, UR6, RZ, 0x3c, !PT ;  /* 0x000000060a0a7c12 */ /* 0x000fe4000f8e3cff */
[----:B------:R-:W-:Y:S02]  /*04a0*/  LOP3.LUT R11, R11, UR7, RZ, 0x3c, !PT ;  /* 0x000000070b0b7c12 */ /* 0x000fe4000f8e3cff */
[----:B--2---:R-:W-:-:S02]  /*04b0*/  LOP3.LUT R20, R4, UR6, RZ, 0x3c, !PT ;  /* 0x0000000604147c12 */ /* 0x004fc4000f8e3cff */
[----:B------:R-:W-:Y:S02]  /*04c0*/  LOP3.LUT R21, R5, UR7, RZ, 0x3c, !PT ;  /* 0x0000000705157c12 */ /* 0x000fe4000f8e3cff */
[----:B---3--:R-:W-:Y:S02]  /*04d0*/  LOP3.LUT R12, R24, UR6, RZ, 0x3c, !PT ;  /* 0x00000006180c7c12 */ /* 0x008fe4000f8e3cff */
[----:B------:R-:W-:Y:S02]  /*04e0*/  LOP3.LUT R13, R25, UR7, RZ, 0x3c, !PT ;  /* 0x00000007190d7c12 */ /* 0x000fe4000f8e3cff */
[----:B----4-:R-:W-:Y:S02]  /*04f0*/  LOP3.LUT R16, R28, UR6, RZ, 0x3c, !PT ;  /* 0x000000061c107c12 */ /* 0x010fe4000f8e3cff */
[----:B------:R-:W-:Y:S02]  /*0500*/  LOP3.LUT R17, R29, UR7, RZ, 0x3c, !PT ;  /* 0x000000071d117c12 */ /* 0x000fe4000f8e3cff */
[----:B-----5:R-:W-:-:S02]  /*0510*/  LOP3.LUT R18, R26, UR6, RZ, 0x3c, !PT ;  /* 0x000000061a127c12 */ /* 0x020fc4000f8e3cff */
[----:B------:R-:W-:Y:S02]  /*0520*/  LOP3.LUT R19, R27, UR7, RZ, 0x3c, !PT ;  /* 0x000000071b137c12 */ /* 0x000fe4000f8e3cff */
[----:B------:R-:W-:Y:S02]  /*0530*/  LOP3.LUT R4, R14, UR6, RZ, 0x3c, !PT ;  /* 0x000000060e047c12 */ /* 0x000fe4000f8e3cff */
[----:B------:R-:W-:Y:S01]  /*0540*/  LOP3.LUT R5, R15, UR7, RZ, 0x3c, !PT ;  /* 0x000000070f057c12 */ /* 0x000fe2000f8e3cff */
[----:B------:R-:W-:Y:S06]  /*0550*/  @P0 BRA `(.L_x_3343) ;  /* 0x0000000000300947 */ /* 0x000fec0003800000 */
[----:B------:R-:W0:Y:S01]  /*0560*/  LDC.64 R14, c[0x0][0x398] ;  /* 0x0000e600ff0e7b82 */ /* 0x000e220000000a00 */
[----:B------:R-:W-:Y:S02]  /*0570*/  IMAD.IADD R23, R0, 0x1, R3 ;  /* 0x0000000100177824 */ /* 0x000fe400078e0203 */
[----:B------:R-:W-:-:S05]  /*0580*/  VIADD R3, R3, 0x80 ;  /* 0x0000008003037836 */ /* 0x000fca0000000000 */
[----:B------:R-:W-:Y:S01]  /*0590*/  ISETP.GE.U32.AND P0, PT, R3, R2, PT ;  /* 0x000000020300720c */ /* 0x000fe20003f06070 */
[----:B0-----:R-:W-:-:S05]  /*05a0*/  IMAD.WIDE.U32 R14, R23, 0x8, R14 ;  /* 0x00000008170e7825 */ /* 0x001fca00078e000e */
[----:B------:R0:W-:Y:S07]  /*05b0*/  STG.E.64 desc[UR4][R14.64], R6 ;  /* 0x000000060e007986 */ /* 0x0001ee000c101b04 */
[----:B------:R-:W-:Y:S05]  /*05c0*/  @P0 BRA `(.L_x_3344) ;  /* 0x0000000000300947 */ /* 0x000fea0003800000 */
[----:B0-----:R-:W0:Y:S01]  /*05d0*/  LDC.64 R6, c[0x0][0x398] ;  /* 0x0000e600ff067b82 */ /* 0x001e220000000a00 */
[----:B------:R-:W-:Y:S02]  /*05e0*/  IMAD.IADD R15, R0, 0x1, R3 ;  /* 0x00000001000f7824 */ /* 0x000fe400078e0203 */
[----:B------:R-:W-:Y:S02]  /*05f0*/  VIADD R3, R3, 0x80 ;  /* 0x0000008003037836 */ /* 0x000fe40000000000 */
[----:B0-----:R-:W-:-:S05]  /*0600*/  IMAD.WIDE.U32 R6, R15, 0x8, R6 ;  /* 0x000000080f067825 */ /* 0x001fca00078e0006 */
[----:B------:R0:W-:Y:S02]  /*0610*/  STG.E.64 desc[UR4][R6.64], R8 ;  /* 0x0000000806007986 */ /* 0x0001e4000c101b04 */
.L_x_3343:
[----:B------:R-:W-:-:S13]  /*0620*/  ISETP.GE.U32.AND P0, PT, R3, R2, PT ;  /* 0x000000020300720c */ /* 0x000fda0003f06070 */
[----:B------:R-:W-:Y:S05]  /*0630*/  @P0 BRA `(.L_x_3345) ;  /* 0x0000000000300947 */ /* 0x000fea0003800000 */
[----:B0-----:R-:W0:Y:S01]  /*0640*/  LDC.64 R6, c[0x0][0x398] ;  /* 0x0000e600ff067b82 */ /* 0x001e220000000a00 */
[----:B------:R-:W-:Y:S02]  /*0650*/  IMAD.IADD R9, R0, 0x1, R3 ;  /* 0x0000000100097824 */ /* 0x000fe400078e0203 */
[----:B------:R-:W-:Y:S02]  /*0660*/  VIADD R3, R3, 0x80 ;  /* 0x0000008003037836 */ /* 0x000fe40000000000 */
[----:B0-----:R-:W-:-:S05]  /*0670*/  IMAD.WIDE.U32 R6, R9, 0x8, R6 ;  /* 0x0000000809067825 */ /* 0x001fca00078e0006 */
[----:B------:R1:W-:Y:S02]  /*0680*/  STG.E.64 desc[UR4][R6.64], R10 ;  /* 0x0000000a06007986 */ /* 0x0003e4000c101b04 */
.L_x_3344:
[----:B------:R-:W-:-:S13]  /*0690*/  ISETP.GE.U32.AND P0, PT, R3, R2, PT ;  /* 0x000000020300720c */ /* 0x000fda0003f06070 */
[----:B------:R-:W-:Y:S05]  /*06a0*/  @P0 BRA `(.L_x_3346) ;  /* 0x0000000000300947 */ /* 0x000fea0003800000 */
[----:B01----:R-:W0:Y:S01]  /*06b0*/  LDC.64 R6, c[0x0][0x398] ;  /* 0x0000e600ff067b82 */ /* 0x003e220000000a00 */
[----:B------:R-:W-:Y:S02]  /*06c0*/  IMAD.IADD R9, R0, 0x1, R3 ;  /* 0x0000000100097824 */ /* 0x000fe400078e0203 */
[----:B------:R-:W-:Y:S02]  /*06d0*/  VIADD R3, R3, 0x80 ;  /* 0x0000008003037836 */ /* 0x000fe40000000000 */
[----:B0-----:R-:W-:-:S05]  /*06e0*/  IMAD.WIDE.U32 R6, R9, 0x8, R6 ;  /* 0x0000000809067825 */ /* 0x001fca00078e0006 */
[----:B------:R1:W-:Y:S02]  /*06f0*/  STG.E.64 desc[UR4][R6.64], R12 ;  /* 0x0000000c06007986 */ /* 0x0003e4000c101b04 */
.L_x_3345:
[----:B------:R-:W-:-:S13]  /*0700*/  ISETP.GE.U32.AND P0, PT, R3, R2, PT ;  /* 0x000000020300720c */ /* 0x000fda0003f06070 */
[----:B------:R-:W-:Y:S05]  /*0710*/  @P0 BRA `(.L_x_3347) ;  /* 0x0000000000340947 */ /* 0x000fea0003800000 */
[----:B01----:R-:W0:Y:S01]  /*0720*/  LDC.64 R6, c[0x0][0x398] ;  /* 0x0000e600ff067b82 */ /* 0x003e220000000a00 */
[----:B------:R-:W-:Y:S02]  /*0730*/  IMAD.IADD R9, R0, 0x1, R3 ;  /* 0x0000000100097824 */ /* 0x000fe400078e0203 */
[----:B------:R-:W-:Y:S02]  /*0740*/  VIADD R3, R3, 0x80 ;  /* 0x0000008003037836 */ /* 0x000fe40000000000 */
[----:B0-----:R-:W-:-:S05]  /*0750*/  IMAD.WIDE.U32 R6, R9, 0x8, R6 ;  /* 0x0000000809067825 */ /* 0x001fca00078e0006 */
[----:B------:R2:W-:Y:S02]  /*0760*/  STG.E.64 desc[UR4][R6.64], R16 ;  /* 0x0000001006007986 */ /* 0x0005e4000c101b04 */
.L_x_3346:
[----:B------:R-:W-:-:S13]  /*0770*/  ISETP.GE.U32.AND P0, PT, R3, R2, PT ;  /* 0x000000020300720c */ /* 0x000fda0003f06070 */
[----:B------:R-:W-:Y:S05]  /*0780*/  @P0 BREAK.RELIABLE B1 ;  /* 0x0000000000010942 */ /* 0x000fea0003800100 */
[----:B------:R-:W-:Y:S05]  /*0790*/  @P0 BRA `(.L_x_3348) ;  /* 0x0000000000300947 */ /* 0x000fea0003800000 */
[----:B012---:R-:W0:Y:S01]  /*07a0*/  LDC.64 R6, c[0x0][0x398] ;  /* 0x0000e600ff067b82 */ /* 0x007e220000000a00 */
[----:B------:R-:W-:Y:S02]  /*07b0*/  IMAD.IADD R9, R0, 0x1, R3 ;  /* 0x0000000100097824 */ /* 0x000fe400078e0203 */
[----:B------:R-:W-:Y:S02]  /*07c0*/  VIADD R3, R3, 0x80 ;  /* 0x0000008003037836 */ /* 0x000fe40000000000 */
[----:B0-----:R-:W-:-:S05]  /*07d0*/  IMAD.WIDE.U32 R6, R9, 0x8, R6 ;  /* 0x0000000809067825 */ /* 0x001fca00078e0006 */
[----:B------:R2:W-:Y:S02]  /*07e0*/  STG.E.64 desc[UR4][R6.64], R18 ;  /* 0x0000001206007986 */ /* 0x0005e4000c101b04 */
.L_x_3347:
[----:B------:R-:W-:Y:S05]  /*07f0*/  BSYNC.RELIABLE B1 ;  /* 0x0000000000017941 */ /* 0x000fea0003800100 */
.L_x_3342:
[----:B------:R-:W-:-:S13]  /*0800*/  ISETP.GE.U32.AND P0, PT, R3, R2, PT ;  /* 0x000000020300720c */ /* 0x000fda0003f06070 */
[----:B012---:R-:W0:Y:S01]  /*0810*/  @!P0 LDC.64 R6, c[0x0][0x398] ;  /* 0x0000e600ff068b82 */ /* 0x007e220000000a00 */
[----:B------:R-:W-:Y:S02]  /*0820*/  @!P0 IMAD.IADD R9, R0, 0x1, R3 ;  /* 0x0000000100098824 */ /* 0x000fe400078e0203 */
[----:B------:R-:W-:Y:S02]  /*0830*/  @!P0 VIADD R3, R3, 0x80 ;  /* 0x0000008003038836 */ /* 0x000fe40000000000 */
[----:B0-----:R-:W-:-:S05]  /*0840*/  @!P0 IMAD.WIDE.U32 R6, R9, 0x8, R6 ;  /* 0x0000000809068825 */ /* 0x001fca00078e0006 */
[----:B------:R3:W-:Y:S02]  /*0850*/  @!P0 STG.E.64 desc[UR4][R6.64], R20 ;  /* 0x0000001406008986 */ /* 0x0007e4000c101b04 */
.L_x_3348:
[----:B------:R-:W-:Y:S05]  /*0860*/  BSYNC.RECONVERGENT B0 ;  /* 0x0000000000007941 */ /* 0x000fea0003800200 */
.L_x_3341:
[----:B------:R-:W-:Y:S05]  /*0870*/  WARPSYNC.ALL ;  /* 0x0000000000007948 */ /* 0x000fea0003800000 */
[----:B------:R-:W-:-:S13]  /*0880*/  ISETP.GE.U32.AND P0, PT, R3, R2, PT ;  /* 0x000000020300720c */ /* 0x000fda0003f06070 */
[----:B------:R-:W-:Y:S05]  /*0890*/  @P0 EXIT ;  /* 0x000000000000094d */ /* 0x000fea0003800000 */
[----:B0123--:R-:W0:Y:S01]  /*08a0*/  LDC.64 R6, c[0x0][0x398] ;  /* 0x0000e600ff067b82 */ /* 0x00fe220000000a00 */
[----:B------:R-:W-:-:S04]  /*08b0*/  IMAD.IADD R3, R0, 0x1, R3 ;  /* 0x0000000100037824 */ /* 0x000fc800078e0203 */
[----:B0-----:R-:W-:-:S05]  /*08c0*/  IMAD.WIDE.U32 R2, R3, 0x8, R6 ;  /* 0x0000000803027825 */ /* 0x001fca00078e0006 */
[----:B------:R-:W-:Y:S01]  /*08d0*/  STG.E.64 desc[UR4][R2.64], R4 ;  /* 0x0000000402007986 */ /* 0x000fe2000c101b04 */
[----:B------:R-:W-:Y:S05]  /*08e0*/  EXIT ;  /* 0x000000000000794d */ /* 0x000fea0003800000 */
.L_x_3340:
[----:B------:R-:W0:Y:S01]  /*08f0*/  S2R R25, SR_TID.X ;  /* 0x0000000000197919 */ /* 0x000e220000002100 */
[----:B------:R-:W1:Y:S01]  /*0900*/  LDC.64 R2, c[0x0][0x3a0] ;  /* 0x0000e800ff027b82 */ /* 0x000e620000000a00 */
[----:B------:R-:W2:Y:S07]  /*0910*/  LDCU.64 UR6, c[0x0][0x390] ;  /* 0x00007200ff0677ac */ /* 0x000eae0008000a00 */
[----:B------:R-:W3:Y:S01]  /*0920*/  LDC.64 R20, c[0x0][0x398] ;  /* 0x0000e600ff147b82 */ /* 0x000ee20000000a00 */
[----:B-1----:R-:W-:-:S04]  /*0930*/  IMAD.WIDE.U32 R2, R0, 0x8, R2 ;  /* 0x0000000800027825 */ /* 0x002fc800078e0002 */
[----:B0-----:R-:W-:-:S05]  /*0940*/  IMAD.WIDE.U32 R22, R25, 0x10, R2 ;  /* 0x0000001019167825 */ /* 0x001fca00078e0002 */
[----:B------:R-:W2:Y:S04]  /*0950*/  LDG.E.128 R8, desc[UR4][R22.64] ;  /* 0x0000000416087981 */ /* 0x000ea8000c1e1d00 */
[----:B------:R-:W4:Y:S04]  /*0960*/  LDG.E.128 R16, desc[UR4][R22.64+0x800] ;  /* 0x0008000416107981 */ /* 0x000f28000c1e1d00 */
[----:B------:R-:W5:Y:S04]  /*0970*/  LDG.E.128 R4, desc[UR4][R22.64+0x1800] ;  /* 0x0018000416047981 */ /* 0x000f68000c1e1d00 */
[----:B------:R5:W5:Y:S01]  /*0980*/  LDG.E.128 R12, desc[UR4][R22.64+0x1000] ;  /* 0x00100004160c7981 */ /* 0x000b62000c1e1d00 */
[----:B---3--:R-:W-:-:S04]  /*0990*/  IMAD.WIDE.U32 R20, R0, 0x8, R20 ;  /* 0x0000000800147825 */ /* 0x008fc800078e0014 */
[----:B------:R-:W-:Y:S01]  /*09a0*/  IMAD.WIDE.U32 R20, R25, 0x10, R20 ;  /* 0x0000001019147825 */ /* 0x000fe200078e0014 */
[----:B--2---:R-:W-:Y:S02]  /*09b0*/  LOP3.LUT R11, R11, UR7, RZ, 0x3c, !PT ;  /* 0x000000070b0b7c12 */ /* 0x004fe4000f8e3cff */
[----:B------:R-:W-:Y:S02]  /*09c0*/  LOP3.LUT R2, R8, UR6, RZ, 0x3c, !PT ;  /* 0x0000000608027c12 */ /* 0x000fe4000f8e3cff */
[----:B----4-:R-:W-:Y:S02]  /*09d0*/  LOP3.LUT R19, R19, UR7, RZ, 0x3c, !PT ;  /* 0x0000000713137c12 */ /* 0x010fe4000f8e3cff */
[----:B------:R-:W-:Y:S02]  /*09e0*/  LOP3.LUT R3, R9, UR7, RZ, 0x3c, !PT ;  /* 0x0000000709037c12 */ /* 0x000fe4000f8e3cff */
[----:B------:R-:W-:Y:S02]  /*09f0*/  LOP3.LUT R0, R10, UR6, RZ, 0x3c, !PT ;  /* 0x000000060a007c12 */ /* 0x000fe4000f8e3cff */
[----:B-----5:R-:W-:Y:S01]  /*0a00*/  LOP3.LUT R23, R7, UR7, RZ, 0x3c, !PT ;  /* 0x0000000707177c12 */ /* 0x020fe2000f8e3cff */
[----:B------:R-:W-:Y:S01]  /*0a10*/  IMAD.MOV.U32 R7, RZ, RZ, R11 ;  /* 0x000000ffff077224 */ /* 0x000fe200078e000b */
[----:B------:R-:W-:Y:S01]  /*0a20*/  LOP3.LUT R8, R16, UR6, RZ, 0x3c, !PT ;  /* 0x0000000610087c12 */ /* 0x000fe2000f8e3cff */
[----:B------:R-:W-:Y:S01]  /*0a30*/  IMAD.MOV.U32 R11, RZ, RZ, R19 ;  /* 0x000000ffff0b7224 */ /* 0x000fe200078e0013 */
[----:B------:R-:W-:-:S02]  /*0a40*/  LOP3.LUT R9, R17, UR7, RZ, 0x3c, !PT ;  /* 0x0000000711097c12 */ /* 0x000fc4000f8e3cff */
[----:B------:R-:W-:Y:S01]  /*0a50*/  LOP3.LUT R10, R18, UR6, RZ, 0x3c, !PT ;  /* 0x00000006120a7c12 */ /* 0x000fe2000f8e3cff */
[----:B------:R-:W-:Y:S01]  /*0a60*/  IMAD.MOV.U32 R19, RZ, RZ, R23 ;  /* 0x000000ffff137224 */ /* 0x000fe200078e0017 */
[----:B------:R-:W-:Y:S01]  /*0a70*/  LOP3.LUT R16, R4, UR6, RZ, 0x3c, !PT ;  /* 0x0000000604107c12 */ /* 0x000fe2000f8e3cff */
[----:B------:R-:W-:Y:S01]  /*0a80*/  IMAD.MOV.U32 R4, RZ, RZ, R2 ;  /* 0x000000ffff047224 */ /* 0x000fe200078e0002 */
[----:B------:R-:W-:Y:S01]  /*0a90*/  LOP3.LUT R17, R5, UR7, RZ, 0x3c, !PT ;  /* 0x0000000705117c12 */ /* 0x000fe2000f8e3cff */
[----:B------:R-:W-:Y:S01]  /*0aa0*/  IMAD.MOV.U32 R5, RZ, RZ, R3 ;  /* 0x000000ffff057224 */ /* 0x000fe200078e0003 */
[----:B------:R-:W-:Y:S01]  /*0ab0*/  LOP3.LUT R18, R6, UR6, RZ, 0x3c, !PT ;  /* 0x0000000606127c12 */ /* 0x000fe2000f8e3cff */
[----:B------:R-:W-:Y:S01]  /*0ac0*/  IMAD.MOV.U32 R6, RZ, RZ, R0 ;  /* 0x000000ffff067224 */ /* 0x000fe200078e0000 */
[----:B------:R-:W-:Y:S02]  /*0ad0*/  LOP3.LUT R12, R12, UR6, RZ, 0x3c, !PT ;  /* 0x000000060c0c7c12 */ /* 0x000fe4000f8e3cff */
[----:B------:R-:W-:-:S02]  /*0ae0*/  LOP3.LUT R13, R13, UR7, RZ, 0x3c, !PT ;  /* 0x000000070d0d7c12 */ /* 0x000fc4000f8e3cff */
[----:B------:R-:W-:Y:S02]  /*0af0*/  LOP3.LUT R14, R14, UR6, RZ, 0x3c, !PT ;  /* 0x000000060e0e7c12 */ /* 0x000fe4000f8e3cff */
[----:B------:R-:W-:Y:S01]  /*0b00*/  LOP3.LUT R15, R15, UR7, RZ, 0x3c, !PT ;  /* 0x000000070f0f7c12 */ /* 0x000fe2000f8e3cff */
[----:B------:R-:W-:Y:S04]  /*0b10*/  STG.E.128 desc[UR4][R20.64], R4 ;  /* 0x0000000414007986 */ /* 0x000fe8000c101d04 */
[----:B------:R-:W-:Y:S04]  /*0b20*/  STG.E.128 desc[UR4][R20.64+0x800], R8 ;  /* 0x0008000814007986 */ /* 0x000fe8000c101d04 */
[----:B------:R-:W-:Y:S04]  /*0b30*/  STG.E.128 desc[UR4][R20.64+0x1000], R12 ;  /* 0x0010000c14007986 */ /* 0x000fe8000c101d04 */
[----:B------:R-:W-:Y:S01]  /*0b40*/  STG.E.128 desc[UR4][R20.64+0x1800], R16 ;  /* 0x0018001014007986 */ /* 0x000fe2000c101d04 */
[----:B------:R-:W-:Y:S05]  /*0b50*/  EXIT ;  /* 0x000000000000794d */ /* 0x000fea0003800000 */
.L_x_3349:
        /* <DEDUP_REMOVED lines=10> */
.L_x_26149:


//--------------------- .text._ZN2at6native29vectorized_elementwise_kernelILi4ENS0_13AUnaryFunctorIlllNS0_17BitwiseXorFunctorIlEEEESt5arrayIPcLm2EEEEviT0_T1_ --------------------------
	.section	.text._ZN2at6native29vectorized_elementwise_kernelILi4ENS0_13AUnaryFunctorIlllNS0_17BitwiseXorFunctorIlEEEESt5arrayIPcLm2EEEEviT0_T1_,"ax",@progbits
	.align	128
        .global         _ZN2at6native29vectorized_elementwise_kernelILi4ENS0_13AUnaryFunctorIlllNS0_17BitwiseXorFunctorIlEEEESt5arrayIPcLm2EEEEviT0_T1_
        .type           _ZN2at6native29vectorized_elementwise_kernelILi4ENS0_13AUnaryFunctorIlllNS0_17BitwiseXorFunctorIlEEEESt5arrayIPcLm2EEEEviT0_T1_,@function
        .size           _ZN2at6native29vectorized_elementwise_kernelILi4ENS0_13AUnaryFunctorIlllNS0_17BitwiseXorFunctorIlEEEESt5arrayIPcLm2EEEEviT0_T1_,(.L_x_26150 - _ZN2at6native29vectorized_elementwise_kernelILi4ENS0_13AUnaryFunctorIlllNS0_17BitwiseXorFunctorIlEEEESt5arrayIPcLm2EEEEviT0_T1_)
        .other          _ZN2at6native29vectorized_elementwise_kernelILi4ENS0_13AUnaryFunctorIlllNS0_17BitwiseXorFunctorIlEEEESt5arrayIPcLm2EEEEviT0_T1_,@"STO_CUDA_ENTRY STV_DEFAULT"
_ZN2at6native29vectorized_elementwise_kernelILi4ENS0_13AUnaryFunctorIlllNS0_17BitwiseXorFunctorIlEEEESt5arrayIPcLm2EEEEviT0_T1_:
.text._ZN2at6native29vectorized_elementwise_kernelILi4ENS0_13AUnaryFunctorIlllNS0_17BitwiseXorFunctorIlEEEESt5arrayIPcLm2EEEEviT0_T1_:
        /* <DEDUP_REMOVED lines=98> */
.L_x_3353:
[----:B------:R-:W-:-:S13]  /*0620*/  ISETP.GE.U32.AND P0, PT, R3, R2, PT ;  /* 0x000000020300720c */ /* 0x000fda0003f06070 */
[----:B------:R-:W-:Y:S05]  /*0630*/  @P0 BRA `(.L_x_3355) ;  /* 0x0000000000300947 */ /* 0x000fea0003800000 */
[----:B0-----:R-:W0:Y:S01]  /*0640*/  LDC.64 R6, c[0x0][0x398] ;  /* 0x0000e600ff067b82 */ /* 0x001e220000000a00 */
[----:B------:R-:W-:Y:S02]  /*0650*/  IMAD.IADD R9, R0, 0x1, R3 ;  /* 0x0000000100097824 */ /* 0x000fe400078e0203 */
[----:B------:R-:W-:Y:S02]  /*0660*/  VIADD R3, R3, 0x80 ;  /* 0x0000008003037836 */ /* 0x000fe40000000000 */
[----:B0-----:R-:W-:-:S05]  /*0670*/  IMAD.WIDE.U32 R6, R9, 0x8, R6 ;  /* 0x0000000809067825 */ /* 0x001fca00078e0006 */
[----:B------:R1:W-:Y:S02]  /*0680*/  STG.E.64 desc[UR4][R6.64], R10 ;  /* 0x0000000a06007986 */ /* 0x0003e4000c101b04 */
.L_x_3354:
[----:B------:R-:W-:-:S13]  /*0690*/  ISETP.GE.U32.AND P0, PT, R3, R2, PT ;  /* 0x000000020300720c */ /* 0x000fda0003f06070 */
[----:B------:R-:W-:Y:S05]  /*06a0*/  @P0 BRA `(.L_x_3356) ;  /* 0x0000000000300947 */ /* 0x000fea0003800000 */
[----:B01----:R-:W0:Y:S01]  /*06b0*/  LDC.64 R6, c[0x0][0x398] ;  /* 0x0000e600ff067b82 */ /* 0x003e220000000a00 */
[----:B------:R-:W-:Y:S02]  /*06c0*/  IMAD.IADD R9, R0, 0x1, R3 ;  /* 0x0000000100097824 */ /* 0x000fe400078e0203 */
[----:B------:R-:W-:Y:S02]  /*06d0*/  VIADD R3, R3, 0x80 ;  /* 0x0000008003037836 */ /* 0x000fe40000000000 */
[----:B0-----:R-:W-:-:S05]  /*06e0*/  IMAD.WIDE.U32 R6, R9, 0x8, R6 ;  /* 0x0000000809067825 */ /* 0x001fca00078e0006 */
[----:B------:R1:W-:Y:S02]  /*06f0*/  STG.E.64 desc[UR4][R6.64], R12 ;  /* 0x0000000c06007986 */ /* 0x0003e4000c101b04 */
.L_x_3355:
[----:B------:R-:W-:-:S13]  /*0700*/  ISETP.GE.U32.AND P0, PT, R3, R2, PT ;  /* 0x000000020300720c */ /* 0x000fda0003f06070 */
[----:B------:R-:W-:Y:S05]  /*0710*/  @P0 BRA `(.L_x_3357) ;  /* 0x0000000000340947 */ /* 0x000fea0003800000 */
[----:B01----:R-:W0:Y:S01]  /*0720*/  LDC.64 R6, c[0x0][0x398] ;  /* 0x0000e600ff067b82 */ /* 0x003e220000000a00 */
[----:B------:R-:W-:Y:S02]  /*0730*/  IMAD.IADD R9, R0, 0x1, R3 ;  /* 0x0000000100097824 */ /* 0x000fe400078e0203 */
[----:B------:R-:W-:Y:S02]  /*0740*/  VIADD R3, R3, 0x80 ;  /* 0x0000008003037836 */ /* 0x000fe40000000000 */
[----:B0-----:R-:W-:-:S05]  /*0750*/  IMAD.WIDE.U32 R6, R9, 0x8, R6 ;  /* 0x0000000809067825 */ /* 0x001fca00078e0006 */
[----:B------:R2:W-:Y:S02]  /*0760*/  STG.E.64 desc[UR4][R6.64], R16 ;  /* 0x0000001006007986 */ /* 0x0005e4000c101b04 */
.L_x_3356:
        /* <DEDUP_REMOVED lines=8> */
.L_x_3357:
[----:B------:R-:W-:Y:S05]  /*07f0*/  BSYNC.RELIABLE B1 ;  /* 0x0000000000017941 */ /* 0x000fea0003800100 */
.L_x_3352:
[----:B------:R-:W-:-:S13]  /*0800*/  ISETP.GE.U32.AND P0, PT, R3, R2, PT ;  /* 0x000000020300720c */ /* 0x000fda0003f06070 */
[----:B012---:R-:W0:Y:S01]  /*0810*/  @!P0 LDC.64 R6, c[0x0][0x398] ;  /* 0x0000e600ff068b82 */ /* 0x007e220000000a00 */
[----:B------:R-:W-:Y:S02]  /*0820*/  @!P0 IMAD.IADD R9, R0, 0x1, R3 ;  /* 0x0000000100098824 */ /* 0x000fe400078e0203 */
[----:B------:R-:W-:Y:S02]  /*0830*/  @!P0 VIADD R3, R3, 0x80 ;  /* 0x0000008003038836 */ /* 0x000fe40000000000 */
[----:B0-----:R-:W-:-:S05]  /*0840*/  @!P0 IMAD.WIDE.U32 R6, R9, 0x8, R6 ;  /* 0x0000000809068825 */ /* 0x001fca00078e0006 */
[----:B------:R3:W-:Y:S02]  /*0850*/  @!P0 STG.E.64 desc[UR4][R6.64], R20 ;  /* 0x0000001406008986 */ /* 0x0007e4000c101b04 */
.L_x_3358:
[----:B------:R-:W-:Y:S05]  /*0860*/  BSYNC.RECONVERGENT B0 ;  /* 0x0000000000007941 */ /* 0x000fea0003800200 */
.L_x_3351:
        /* <DEDUP_REMOVED lines=8> */
.L_x_3350:
[----:B------:R-:W0:Y:S01]  /*08f0*/  S2R R25, SR_TID.X ;  /* 0x0000000000197919 */ /* 0x000e220000002100 */
[----:B------:R-:W1:Y:S01]  /*0900*/  LDC.64 R2, c[0x0][0x3a0] ;  /* 0x0000e800ff027b82 */ /* 0x000e620000000a00 */
[----:B------:R-:W2:Y:S07]  /*0910*/  LDCU.64 UR6, c[0x0][0x390] ;  /* 0x00007200ff0677ac */ /* 0x000eae0008000a00 */
[----:B------:R-:W3:Y:S01]  /*0920*/  LDC.64 R20, c[0x0][0x398] ;  /* 0x0000e600ff147b82 */ /* 0x000ee20000000a00 */
[----:B-1----:R-:W-:-:S04]  /*0930*/  IMAD.WIDE.U32 R2, R0, 0x8, R2 ;  /* 0x0000000800027825 */ /* 0x002fc800078e0002 */
[----:B0-----:R-:W-:-:S05]  /*0940*/  IMAD.WIDE.U32 R22, R25, 0x20, R2 ;  /* 0x0000002019167825 */ /* 0x001fca00078e0002 */
[----:B------:R-:W2:Y:S04]  /*0950*/  LDG.E.ENL2.256 R16, R4, desc[UR4][R22.64] ;  /* 0xfe0000041604797e */ /* 0x000ea80008121910 */
[----:B------:R-:W4:Y:S01]  /*0960*/  LDG.E.ENL2.256 R8, R12, desc[UR4][R22.64+0x1000] ;  /* 0xfe008004160c797e */ /* 0x000f220008121908 */
[----:B---3--:R-:W-:-:S04]  /*0970*/  IMAD.WIDE.U32 R20, R0, 0x8, R20 ;  /* 0x0000000800147825 */ /* 0x008fc800078e0014 */
[----:B------:R-:W-:Y:S01]  /*0980*/  IMAD.WIDE.U32 R20, R25, 0x20, R20 ;  /* 0x0000002019147825 */ /* 0x000fe200078e0014 */
[----:B--2---:R-:W-:Y:S02]  /*0990*/  LOP3.LUT R7, R7, UR7, RZ, 0x3c, !PT ;  /* 0x0000000707077c12 */ /* 0x004fe4000f8e3cff */
[----:B------:R-:W-:Y:S02]  /*09a0*/  LOP3.LUT R19, R19, UR7, RZ, 0x3c, !PT ;  /* 0x0000000713137c12 */ /* 0x000fe4000f8e3cff */
[----:B------:R-:W-:Y:S02]  /*09b0*/  LOP3.LUT R2, R4, UR6, RZ, 0x3c, !PT ;  /* 0x0000000604027c12 */ /* 0x000fe4000f8e3cff */
[----:B------:R-:W-:Y:S02]  /*09c0*/  LOP3.LUT R3, R5, UR7, RZ, 0x3c, !PT ;  /* 0x0000000705037c12 */ /* 0x000fe4000f8e3cff */
[----:B------:R-:W-:Y:S02]  /*09d0*/  LOP3.LUT R0, R6, UR6, RZ, 0x3c, !PT ;  /* 0x0000000606007c12 */ /* 0x000fe4000f8e3cff */
[----:B----4-:R-:W-:Y:S01]  /*09e0*/  LOP3.LUT R23, R11, UR7, RZ, 0x3c, !PT ;  /* 0x000000070b177c12 */ /* 0x010fe2000f8e3cff */
[----:B------:R-:W-:Y:S01]  /*09f0*/  IMAD.MOV.U32 R11, RZ, RZ, R7 ;  /* 0x000000ffff0b7224 */ /* 0x000fe200078e0007 */
[----:B------:R-:W-:Y:S01]  /*0a00*/  LOP3.LUT R4, R16, UR6, RZ, 0x3c, !PT ;  /* 0x0000000610047c12 */ /* 0x000fe2000f8e3cff */
        /* <DEDUP_REMOVED lines=10> */
[----:B------:R-:W-:Y:S02]  /*0ab0*/  LOP3.LUT R12, R12, UR6, RZ, 0x3c, !PT ;  /* 0x000000060c0c7c12 */ /* 0x000fe4000f8e3cff */
[----:B------:R-:W-:Y:S02]  /*0ac0*/  LOP3.LUT R13, R13, UR7, RZ, 0x3c, !PT ;  /* 0x000000070d0d7c12 */ /* 0x000fe4000f8e3cff */
[----:B------:R-:W-:Y:S01]  /*0ad0*/  LOP3.LUT R14, R14, UR6, RZ, 0x3c, !PT ;  /* 0x000000060e0e7c12 */ /* 0x000fe2000f8e3cff */
[----:B------:R-:W-:Y:S01]  /*0ae0*/  STG.E.ENL2.256 desc[UR4][R20.64], R8, R4 ;  /* 0xf80000081404797f */ /* 0x000fe2000f121804 */
[----:B------:R-:W-:-:S05]  /*0af0*/  LOP3.LUT R15, R15, UR7, RZ, 0x3c, !PT ;  /* 0x000000070f0f7c12 */ /* 0x000fca000f8e3cff */
[----:B------:R-:W-:Y:S01]  /*0b00*/  STG.E.ENL2.256 desc[UR4][R20.64+0x1000], R12, R16 ;  /* 0xf800800c1410797f */ /* 0x000fe2000f121804 */
[----:B------:R-:W-:Y:S05]  /*0b10*/  EXIT ;  /* 0x000000000000794d */ /* 0x000fea0003800000 */
.L_x_3359:
        /* <DEDUP_REMOVED lines=14> */
.L_x_26150:


//--------------------- .text._ZN2at6native29vectorized_elementwise_kernelILi8ENS0_13AUnaryFunctorIlllNS0_17BitwiseXorFunctorIlEEEESt5arrayIPcLm2EEEEviT0_T1_ --------------------------
	.section	.text._ZN2at6native29vectorized_elementwise_kernelILi8ENS0_13AUnaryFunctorIlllNS0_17BitwiseXorFunctorIlEEEESt5arrayIPcLm2EEEEviT0_T1_,"ax",@progbits
	.align	128
        .global         _ZN2at6native29vectorized_elementwise_kernelILi8ENS0_13AUnaryFunctorIlllNS0_17BitwiseXorFunctorIlEEEESt5arrayIPcLm2EEEEviT0_T1_
        .type           _ZN2at6native29vectorized_elementwise_kernelILi8ENS0_13AUnaryFunctorIlllNS0_17BitwiseXorFunctorIlEEEESt5arrayIPcLm2EEEEviT0_T1_,@function
        .size           _ZN2at6native29vectorized_elementwise_kernelILi8ENS0_13AUnaryFunctorIlllNS0_17BitwiseXorFunctorIlEEEESt5arrayIPcLm2EEEEviT0_T1_,(.L_x_26151 - _ZN2at6native29vectorized_elementwise_kernelILi8ENS0_13AUnaryFunctorIlllNS0_17BitwiseXorFunctorIlEEEESt5arrayIPcLm2EEEEviT0_T1_)
        .other          _ZN2at6native29vectorized_elementwise_kernelILi8ENS0_13AUnaryFunctorIlllNS0_17BitwiseXorFunctorIlEEEESt5arrayIPcLm2EEEEviT0_T1_,@"STO_CUDA_ENTRY STV_DEFAULT"
_ZN2at6native29vectorized_elementwise_kernelILi8ENS0_13AUnaryFunctorIlllNS0_17BitwiseXorFunctorIlEEEESt5arrayIPcLm2EEEEviT0_T1_:
.text._ZN2at6native29vectorized_elementwise_kernelILi8ENS0_13AUnaryFunctorIlllNS0_17BitwiseXorFunctorIlEEEESt5arrayIPcLm2EEEEviT0_T1_:
        /* <DEDUP_REMOVED lines=98> */
.L_x_3363:
[----:B------:R-:W-:-:S13]  /*0620*/  ISETP.GE.U32.AND P0, PT, R3, R2, PT ;  /* 0x000000020300720c */ /* 0x000fda0003f06070 */
[----:B------:R-:W-:Y:S05]  /*0630*/  @P0 BRA `(.L_x_3365) ;  /* 0x0000000000300947 */ /* 0x000fea0003800000 */
[----:B0-----:R-:W0:Y:S01]  /*0640*/  LDC.64 R6, c[0x0][0x398] ;  /* 0x0000e600ff067b82 */ /* 0x001e220000000a00 */
[----:B------:R-:W-:Y:S02]  /*0650*/  IMAD.IADD R9, R0, 0x1, R3 ;  /* 0x0000000100097824 */ /* 0x000fe400078e0203 */
[----:B------:R-:W-:Y:S02]  /*0660*/  VIADD R3, R3, 0x80 ;  /* 0x0000008003037836 */ /* 0x000fe40000000000 */
[----:B0-----:R-:W-:-:S05]  /*0670*/  IMAD.WIDE.U32 R6, R9, 0x8, R6 ;  /* 0x0000000809067825 */ /* 0x001fca00078e0006 */
[----:B------:R1:W-:Y:S02]  /*0680*/  STG.E.64 desc[UR4][R6.64], R10 ;  /* 0x0000000a06007986 */ /* 0x0003e4000c101b04 */
.L_x_3364:
[----:B------:R-:W-:-:S13]  /*0690*/  ISETP.GE.U32.AND P0, PT, R3, R2, PT ;  /* 0x000000020300720c */ /* 0x000fda0003f06070 */
[----:B------:R-:W-:Y:S05]  /*06a0*/  @P0 BRA `(.L_x_3366) ;  /* 0x0000000000300947 */ /* 0x000fea0003800000 */
[----:B01----:R-:W0:Y:S01]  /*06b0*/  LDC.64 R6, c[0x0][0x398] ;  /* 0x0000e600ff067b82 */ /* 0x003e220000000a00 */
[----:B------:R-:W-:Y:S02]  /*06c0*/  IMAD.IADD R9, R0, 0x1, R3 ;  /* 0x0000000100097824 */ /* 0x000fe400078e0203 */
[----:B------:R-:W-:Y:S02]  /*06d0*/  VIADD R3, R3, 0x80 ;  /* 0x0000008003037836 */ /* 0x000fe40000000000 */
[----:B0-----:R-:W-:-:S05]  /*06e0*/  IMAD.WIDE.U32 R6, R9, 0x8, R6 ;  /* 0x0000000809067825 */ /* 0x001fca00078e0006 */
[----:B------:R1:W-:Y:S02]  /*06f0*/  STG.E.64 desc[UR4][R6.64], R12 ;  /* 0x0000000c06007986 */ /* 0x0003e4000c101b04 */
.L_x_3365:
[----:B------:R-:W-:-:S13]  /*0700*/  ISETP.GE.U32.AND P0, PT, R3, R2, PT ;  /* 0x000000020300720c */ /* 0x000fda0003f06070 */
[----:B------:R-:W-:Y:S05]  /*0710*/  @P0 BRA `(.L_x_3367) ;  /* 0x0000000000340947 */ /* 0x000fea0003800000 */
[----:B01----:R-:W0:Y:S01]  /*0720*/  LDC.64 R6, c[0x0][0x398] ;  /* 0x0000e600ff067b82 */ /* 0x003e220000000a00 */
[----:B------:R-:W-:Y:S02]  /*0730*/  IMAD.IADD R9, R0, 0x1, R3 ;  /* 0x0000000100097824 */ /* 0x000fe400078e0203 */
[----:B------:R-:W-:Y:S02]  /*0740*/  VIADD R3, R3, 0x80 ;  /* 0x0000008003037836 */ /* 0x000fe40000000000 */
[----:B0-----:R-:W-:-:S05]  /*0750*/  IMAD.WIDE.U32 R6, R9, 0x8, R6 ;  /* 0x0000000809067825 */ /* 0x001fca00078e0006 */
[----:B------:R2:W-:Y:S02]  /*0760*/  STG.E.64 desc[UR4][R6.64], R16 ;  /* 0x0000001006007986 */ /* 0x0005e4000c101b04 */
.L_x_3366:
        /* <DEDUP_REMOVED lines=8> */
.L_x_3367:
[----:B------:R-:W-:Y:S05]  /*07f0*/  BSYNC.RELIABLE B1 ;  /* 0x0000000000017941 */ /* 0x000fea0003800100 */
.L_x_3362:
[----:B------:R-:W-:-:S13]  /*0800*/  ISETP.GE.U32.AND P0, PT, R3, R2, PT ;  /* 0x000000020300720c */ /* 0x000fda0003f06070 */
[----:B012---:R-:W0:Y:S01]  /*0810*/  @!P0 LDC.64 R6, c[0x0][0x398] ;  /* 0x0000e600ff068b82 */ /* 0x007e220000000a00 */
[----:B------:R-:W-:Y:S02]  /*0820*/  @!P0 IMAD.IADD R9, R0, 0x1, R3 ;  /* 0x0000000100098824 */ /* 0x000fe400078e0203 */
[----:B------:R-:W-:Y:S02]  /*0830*/  @!P0 VIADD R3, R3, 0x80 ;  /* 0x0000008003038836 */ /* 0x000fe40000000000 */
[----:B0-----:R-:W-:-:S05]  /*0840*/  @!P0 IMAD.WIDE.U32 R6, R9, 0x8, R6 ;  /* 0x0000000809068825 */ /* 0x001fca00078e0006 */
[----:B------:R3:W-:Y:S02]  /*0850*/  @!P0 STG.E.64 desc[UR4][R6.64], R20 ;  /* 0x0000001406008986 */ /* 0x0007e4000c101b04 */
.L_x_3368:
[----:B------:R-:W-:Y:S05]  /*0860*/  BSYNC.RECONVERGENT B0 ;  /* 0x0000000000007941 */ /* 0x000fea0003800200 */
.L_x_3361:
        /* <DEDUP_REMOVED lines=8> */
.L_x_3360:
        /* <DEDUP_REMOVED lines=35> */
.L_x_3369:
        /* <DEDUP_REMOVED lines=14> */
.L_x_26151:


//--------------------- .text._ZN2at6native18elementwise_kernelILi128ELi4EZNS0_15gpu_kernel_implINS0_13BinaryFunctorIlllNS0_17BitwiseXorFunctorIlEEEEEEvRNS_18TensorIteratorBaseERKT_EUliE_EEviT1_ --------------------------
	.section	.text._ZN2at6native18elementwise_kernelILi128ELi4EZNS0_15gpu_kernel_implINS0_13BinaryFunctorIlllNS0_17BitwiseXorFunctorIlEEEEEEvRNS_18TensorIteratorBaseERKT_EUliE_EEviT1_,"ax",@progbits
	.align	128
        .global         _ZN2at6native18elementwise_kernelILi128ELi4EZNS0_15gpu_kernel_implINS0_13BinaryFunctorIlllNS0_17BitwiseXorFunctorIlEEEEEEvRNS_18TensorIteratorBaseERKT_EUliE_EEviT1_
        .type           _ZN2at6native18elementwise_kernelILi128ELi4EZNS0_15gpu_kernel_implINS0_13BinaryFunctorIlllNS0_17BitwiseXorFunctorIlEEEEEEvRNS_18TensorIteratorBaseERKT_EUliE_EEviT1_,@function
        .size           _ZN2at6native18elementwise_kernelILi128ELi4EZNS0_15gpu_kernel_implINS0_13BinaryFunctorIlllNS0_17BitwiseXorFunctorIlEEEEEEvRNS_18TensorIteratorBaseERKT_EUliE_EEviT1_,(.L_x_26152 - _ZN2at6native18elementwise_kernelILi128ELi4EZNS0_15gpu_kernel_implINS0_13BinaryFunctorIlllNS0_17BitwiseXorFunctorIlEEEEEEvRNS_18TensorIteratorBaseERKT_EUliE_EEviT1_)
        .other          _ZN2at6native18elementwise_kernelILi128ELi4EZNS0_15gpu_kernel_implINS0_13BinaryFunctorIlllNS0_17BitwiseXorFunctorIlEEEEEEvRNS_18TensorIteratorBaseERKT_EUliE_EEviT1_,@"STO_CUDA_ENTRY STV_DEFAULT"
_ZN2at6native18elementwise_kernelILi128ELi4EZNS0_15gpu_kernel_implINS0_13BinaryFunctorIlllNS0_17BitwiseXorFunctorIlEEEEEEvRNS_18TensorIteratorBaseERKT_EUliE_EEviT1_:
.text._ZN2at6native18elementwise_kernelILi128ELi4EZNS0_15gpu_kernel_implINS0_13BinaryFunctorIlllNS0_17BitwiseXorFunctorIlEEEEEEvRNS_18TensorIteratorBaseERKT_EUliE_EEviT1_:
        /* <DEDUP_REMOVED lines=371> */
.L_x_3372:
        /* <DEDUP_REMOVED lines=17> */
.L_x_3376:
[----:B------:R0:W5:Y:S01]  /*1840*/  LDG.E.U8 R16, desc[UR36][R2.64] ;  /* 0x0000002402107981 */ /* 0x000162000c1e1100 */
[----:B------:R-:W-:Y:S01]  /*1850*/  IMAD.MOV.U32 R17, RZ, RZ, RZ ;  /* 0x000000ffff117224 */ /* 0x000fe200078e00ff */
[----:B------:R-:W-:Y:S06]  /*1860*/  BRA `(.L_x_3378) ;  /* 0x0000000c00407947 */ /* 0x000fec0003800000 */
.L_x_3375:
        /* <DEDUP_REMOVED lines=8> */
.L_x_3380:
[----:B------:R-:W2:Y:S02]  /*18f0*/  LDG.E R16, desc[UR36][R2.64] ;  /* 0x0000002402107981 */ /* 0x000ea4000c1e1900 */
[----:B--2---:R-:W-:Y:S01]  /*1900*/  SHF.R.S32.HI R17, RZ, 0x1f, R16 ;  /* 0x0000001fff117819 */ /* 0x004fe20000011410 */
[----:B------:R-:W-:Y:S06]  /*1910*/  BRA `(.L_x_3378) ;  /* 0x0000000c00147947 */ /* 0x000fec0003800000 */
.L_x_3379:
[----:B------:R-:W2:Y:S02]  /*1920*/  LDG.E.S16 R16, desc[UR36][R2.64] ;  /* 0x0000002402107981 */ /* 0x000ea4000c1e1700 */
[----:B--2---:R-:W-:Y:S01]  /*1930*/  SHF.R.S32.HI R17, RZ, 0x1f, R16 ;  /* 0x0000001fff117819 */ /* 0x004fe20000011410 */
[----:B------:R-:W-:Y:S06]  /*1940*/  BRA `(.L_x_3378) ;  /* 0x0000000c00087947 */ /* 0x000fec0003800000 */
.L_x_3374:
        /* <DEDUP_REMOVED lines=9> */
.L_x_3382:
[----:B------:R-:W2:Y:S02]  /*19e0*/  LDG.E.U16 R2, desc[UR36][R2.64] ;  /* 0x0000002402027981 */ /* 0x000ea4000c1e1500 */
[----:B--2---:R-:W-:-:S06]  /*19f0*/  HADD2.F32 R16, -RZ, R2.H0_H0 ;  /* 0x20000002ff107230 */ /* 0x004fcc0000004100 */
[----:B------:R-:W0:Y:S01]  /*1a00*/  F2I.S64.TRUNC R16, R16 ;  /* 0x0000001000107311 */ /* 0x000e22000020d900 */
[----:B------:R-:W-:Y:S05]  /*1a10*/  BRA `(.L_x_3378) ;  /* 0x0000000800d47947 */ /* 0x000fea0003800000 */
.L_x_3381:
        /* <DEDUP_REMOVED lines=9> */
.L_x_3384:
[----:B------:R-:W2:Y:S02]  /*1ab0*/  LDG.E.U16 R2, desc[UR36][R2.64] ;  /* 0x0000002402027981 */ /* 0x000ea4000c1e1500 */
[----:B--2---:R-:W-:-:S06]  /*1ac0*/  HADD2.F32 R16, -RZ, R2.H0_H0 ;  /* 0x20000002ff107230 */ /* 0x004fcc0000004100 */
[----:B------:R-:W0:Y:S01]  /*1ad0*/  F2I.S64.TRUNC R16, R16 ;  /* 0x0000001000107311 */ /* 0x000e22000020d900 */
[----:B------:R-:W-:Y:S05]  /*1ae0*/  BRA `(.L_x_3378) ;  /* 0x0000000800a07947 */ /* 0x000fea0003800000 */
.L_x_3383:
[----:B------:R-:W2:Y:S02]  /*1af0*/  LDG.E.64 R2, desc[UR36][R2.64] ;  /* 0x0000002402027981 */ /* 0x000ea4000c1e1b00 */
[----:B--2---:R0:W1:Y:S01]  /*1b00*/  F2I.S64.F64.TRUNC R16, R2 ;  /* 0x0000000200107311 */ /* 0x004062000030d900 */
[----:B------:R-:W-:Y:S05]  /*1b10*/  BRA `(.L_x_3378) ;  /* 0x0000000800947947 */ /* 0x000fea0003800000 */
.L_x_3373:
        /* <DEDUP_REMOVED lines=13> */
.L_x_3387:
[----:B------:R-:W2:Y:S02]  /*1bf0*/  LDG.E.64 R2, desc[UR36][R2.64] ;  /* 0x0000002402027981 */ /* 0x000ea4000c1e1b00 */
[----:B--2---:R0:W1:Y:S01]  /*1c00*/  F2I.S64.F64.TRUNC R16, R2 ;  /* 0x0000000200107311 */ /* 0x004062000030d900 */
[----:B------:R-:W-:Y:S05]  /*1c10*/  BRA `(.L_x_3378) ;  /* 0x0000000800547947 */ /* 0x000fea0003800000 */
.L_x_3386:
        /* <DEDUP_REMOVED lines=26> */
.L_x_3389:
        /* <DEDUP_REMOVED lines=10> */
[----:B------:R-:W-:-:S04]  /*1e60*/  LOP3.LUT R0, R0, 0x80000000, R5, 0xf8, !PT ;  /* 0x8000000000007812 */ /* 0x000fc800078ef805 */
[----:B------:R0:W1:Y:S01]  /*1e70*/  F2I.S64.TRUNC R16, R0 ;  /* 0x0000000000107311 */ /* 0x000062000020d900 */
[----:B------:R-:W-:Y:S05]  /*1e80*/  BRA `(.L_x_3378) ;  /* 0x0000000400b87947 */ /* 0x000fea0003800000 */
.L_x_3388:
[----:B------:R-:W2:Y:S02]  /*1e90*/  LDG.E.U16 R16, desc[UR36][R2.64] ;  /* 0x0000002402107981 */ /* 0x000ea4000c1e1500 */
[----:B--2---:R-:W-:-:S06]  /*1ea0*/  IMAD.U32 R16, R16, 0x10000, RZ ;  /* 0x0001000010107824 */ /* 0x004fcc00078e00ff */
[----:B------:R-:W0:Y:S01]  /*1eb0*/  F2I.S64.TRUNC R16, R16 ;  /* 0x0000001000107311 */ /* 0x000e22000020d900 */
[----:B------:R-:W-:Y:S05]  /*1ec0*/  BRA `(.L_x_3378) ;  /* 0x0000000400a87947 */ /* 0x000fea0003800000 */
.L_x_3385:
        /* <DEDUP_REMOVED lines=11> */
.L_x_3392:
        /* <DEDUP_REMOVED lines=21> */
.L_x_3396:
[----:B------:R-:W-:Y:S05]  /*20d0*/  BSYNC.RECONVERGENT B1 ;  /* 0x0000000000017941 */ /* 0x000fea0003800200 */
.L_x_3395:
[----:B------:R-:W-:Y:S02]  /*20e0*/  SHF.L.U32 R0, R0, 0x14, RZ ;  /* 0x0000001400007819 */ /* 0x000fe400000006ff */
[----:B------:R-:W-:-:S04]  /*20f0*/  LEA R2, R2, 0x3b800000, 0x17 ;  /* 0x3b80000002027811 */ /* 0x000fc800078eb8ff */
[----:B------:R-:W-:-:S07]  /*2100*/  LOP3.LUT R16, R2, R0, R7, 0xfe, !PT ;  /* 0x0000000002107212 */ /* 0x000fce00078efe07 */
.L_x_3394:
[----:B------:R-:W-:Y:S05]  /*2110*/  BSYNC.RECONVERGENT B0 ;  /* 0x0000000000007941 */ /* 0x000fea0003800200 */
.L_x_3393:
[----:B------:R-:W1:Y:S01]  /*2120*/  F2I.S64.TRUNC R16, R16 ;  /* 0x0000001000107311 */ /* 0x000e62000020d900 */
[----:B------:R-:W-:Y:S05]  /*2130*/  BRA `(.L_x_3378) ;  /* 0x00000004000c7947 */ /* 0x000fea0003800000 */
.L_x_3391:
        /* <DEDUP_REMOVED lines=21> */
.L_x_3400:
[----:B------:R-:W-:Y:S05]  /*2290*/  BSYNC.RECONVERGENT B1 ;  /* 0x0000000000017941 */ /* 0x000fea0003800200 */
.L_x_3399:
[----:B------:R-:W-:Y:S01]  /*22a0*/  IMAD.SHL.U32 R0, R0, 0x200000, RZ ;  /* 0x0020000000007824 */ /* 0x000fe200078e00ff */
[----:B------:R-:W-:-:S04]  /*22b0*/  LEA R2, R2, 0x37800000, 0x17 ;  /* 0x3780000002027811 */ /* 0x000fc800078eb8ff */
[----:B------:R-:W-:-:S07]  /*22c0*/  LOP3.LUT R16, R2, R0, R7, 0xfe, !PT ;  /* 0x0000000002107212 */ /* 0x000fce00078efe07 */
.L_x_3398:
[----:B------:R-:W-:Y:S05]  /*22d0*/  BSYNC.RECONVERGENT B0 ;  /* 0x0000000000007941 */ /* 0x000fea0003800200 */
.L_x_3397:
[----:B------:R-:W2:Y:S01]  /*22e0*/  F2I.S64.TRUNC R16, R16 ;  /* 0x0000001000107311 */ /* 0x000ea2000020d900 */
[----:B------:R-:W-:Y:S05]  /*22f0*/  BRA `(.L_x_3378) ;  /* 0x00000000009c7947 */ /* 0x000fea0003800000 */
.L_x_3390:
[----:B------:R-:W-:-:S09]  /*2300*/  UISETP.NE.AND UP0, UPT, UR4, 0x1c, UPT ;  /* 0x0000001c0400788c */ /* 0x000fd2000bf05270 */
[----:B------:R-:W-:Y:S05]  /*2310*/  BRA.U !UP0, `(.L_x_3401) ;  /* 0x00000001088c7547 */ /* 0x000fea000b800000 */
[----:B------:R-:W-:-:S09]  /*2320*/  UISETP.NE.AND UP0, UPT, UR4, 0x1d, UPT ;  /* 0x0000001d0400788c */ /* 0x000fd2000bf05270 */
[----:B------:R-:W-:Y:S05]  /*2330*/  BRA.U !UP0, `(.L_x_3402) ;  /* 0x00000001087c7547 */ /* 0x000fea000b800000 */
[----:B------:R-:W-:-:S09]  /*2340*/  UISETP.NE.AND UP0, UPT, UR4, 0x2c, UPT ;  /* 0x0000002c0400788c */ /* 0x000fd2000bf05270 */
[----:B------:R-:W-:Y:S05]  /*2350*/  BRA.U !UP0, `(.L_x_3403) ;  /* 0x0000000108487547 */ /* 0x000fea000b800000 */
.L_x_3377:
        /* <DEDUP_REMOVED lines=16> */
.L_x_3404:
[----:B------:R-:W-:Y:S01]  /*2460*/  CS2R R16, SRZ ;  /* 0x0000000000107805 */ /* 0x000fe2000001ff00 */
[----:B------:R-:W-:Y:S06]  /*2470*/  BRA `(.L_x_3378) ;  /* 0x00000000003c7947 */ /* 0x000fec0003800000 */
.L_x_3403:
        /* <DEDUP_REMOVED lines=8> */
.L_x_3406:
[----:B------:R-:W-:Y:S05]  /*2500*/  BSYNC.RECONVERGENT B0 ;  /* 0x0000000000007941 */ /* 0x000fea0003800200 */
.L_x_3405:
[----:B------:R-:W4:Y:S01]  /*2510*/  F2I.S64.TRUNC R16, R16 ;  /* 0x0000001000107311 */ /* 0x000f22000020d900 */
[----:B------:R-:W-:Y:S05]  /*2520*/  BRA `(.L_x_3378) ;  /* 0x0000000000107947 */ /* 0x000fea0003800000 */
.L_x_3402:
[----:B------:R0:W5:Y:S01]  /*2530*/  LDG.E.64 R16, desc[UR36][R2.64] ;  /* 0x0000002402107981 */ /* 0x000162000c1e1b00 */
[----:B------:R-:W-:Y:S05]  /*2540*/  BRA `(.L_x_3378) ;  /* 0x0000000000087947 */ /* 0x000fea0003800000 */
.L_x_3401:
[----:B------:R3:W5:Y:S01]  /*2550*/  LDG.E R16, desc[UR36][R2.64] ;  /* 0x0000002402107981 */ /* 0x000762000c1e1900 */
[----:B------:R-:W-:-:S07]  /*2560*/  IMAD.MOV.U32 R17, RZ, RZ, RZ ;  /* 0x000000ffff117224 */ /* 0x000fce00078e00ff */
.L_x_3378:
[----:B------:R-:W3:Y:S01]  /*2570*/  LDCU.64 UR6, c[0x0][0x5f8] ;  /* 0x0000bf00ff0677ac */ /* 0x000ee20008000a00 */
[----:B------:R-:W-:-:S04]  /*2580*/  UPRMT UR4, UR42, 0x9910, URZ ;  /* 0x000099102a047896 */ /* 0x000fc800080000ff */
[----:B------:R-:W-:Y:S01]  /*2590*/  UISETP.GT.AND UP0, UPT, UR4, 0x9, UPT ;  /* 0x000000090400788c */ /* 0x000fe2000bf04270 */
[----:B---3--:R-:W-:-:S05]  /*25a0*/  IADD3 R22, P0, PT, R22, UR6, RZ ;  /* 0x0000000616167c10 */ /* 0x008fca000ff1e0ff */
        /* <DEDUP_REMOVED lines=10> */
[----:B------:R-:W0:Y:S02]  /*2650*/  LDG.E.S8 R4, desc[UR36][R22.64] ;  /* 0x0000002416047981 */ /* 0x000e24000c1e1300 */
[----:B0-----:R-:W-:Y:S01]  /*2660*/  SHF.R.S32.HI R5, RZ, 0x1f, R4 ;  /* 0x0000001fff057819 */ /* 0x001fe20000011404 */
[----:B------:R-:W-:Y:S06]  /*2670*/  BRA `(.L_x_3412) ;  /* 0x0000000c004c7947 */ /* 0x000fec0003800000 */
.L_x_3410:
[----:B------:R3:W5:Y:S01]  /*2680*/  LDG.E.U8 R4, desc[UR36][R22.64] ;  /* 0x0000002416047981 */ /* 0x000762000c1e1100 */
[----:B0-----:R-:W-:Y:S01]  /*2690*/  HFMA2 R5, -RZ, RZ, 0, 0 ;  /* 0x00000000ff057431 */ /* 0x001fe200000001ff */
[----:B------:R-:W-:Y:S06]  /*26a0*/  BRA `(.L_x_3412) ;  /* 0x0000000c00407947 */ /* 0x000fec0003800000 */
.L_x_3409:
[----:B------:R-:W-:-:S09]  /*26b0*/  UISETP.NE.AND UP0, UPT, UR4, 0x2, UPT ;  /* 0x000000020400788c */ /* 0x000fd2000bf05270 */
[----:B------:R-:W-:Y:S05]  /*26c0*/  BRA.U !UP0, `(.L_x_3413) ;  /* 0x0000000108247547 */ /* 0x000fea000b800000 */
[----:B------:R-:W-:-:S09]  /*26d0*/  UISETP.NE.AND UP0, UPT, UR4, 0x3, UPT ;  /* 0x000000030400788c */ /* 0x000fd2000bf05270 */
[----:B------:R-:W-:Y:S05]  /*26e0*/  BRA.U !UP0, `(.L_x_3414) ;  /* 0x0000000108107547 */ /* 0x000fea000b800000 */
[----:B------:R-:W-:-:S09]  /*26f0*/  UISETP.NE.AND UP0, UPT, UR4, 0x4, UPT ;  /* 0x000000040400788c */ /* 0x000fd2000bf05270 */
[----:B------:R-:W-:Y:S05]  /*2700*/  BRA.U UP0, `(.L_x_3411) ;  /* 0x0000000900a47547 */ /* 0x000fea000b800000 */
[----:B0-----:R0:W5:Y:S01]  /*2710*/  LDG.E.64 R4, desc[UR36][R22.64] ;  /* 0x0000002416047981 */ /* 0x001162000c1e1b00 */
[----:B------:R-:W-:Y:S05]  /*2720*/  BRA `(.L_x_3412) ;  /* 0x0000000c00207947 */ /* 0x000fea0003800000 */
.L_x_3414:
[----:B------:R-:W0:Y:S02]  /*2730*/  LDG.E R4, desc[UR36][R22.64] ;  /* 0x0000002416047981 */ /* 0x000e24000c1e1900 */
[----:B0-----:R-:W-:Y:S01]  /*2740*/  SHF.R.S32.HI R5, RZ, 0x1f, R4 ;  /* 0x0000001fff057819 */ /* 0x001fe20000011404 */
[----:B------:R-:W-:Y:S06]  /*2750*/  BRA `(.L_x_3412) ;  /* 0x0000000c00147947 */ /* 0x000fec0003800000 */
.L_x_3413:
[----:B------:R-:W0:Y:S02]  /*2760*/  LDG.E.S16 R4, desc[UR36][R22.64] ;  /* 0x0000002416047981 */ /* 0x000e24000c1e1700 */
[----:B0-----:R-:W-:Y:S01]  /*2770*/  SHF.R.S32.HI R5, RZ, 0x1f, R4 ;  /* 0x0000001fff057819 */ /* 0x001fe20000011404 */
[----:B------:R-:W-:Y:S06]  /*2780*/  BRA `(.L_x_3412) ;  /* 0x0000000c00087947 */ /* 0x000fec0003800000 */
.L_x_3408:
[----:B------:R-:W-:-:S09]  /*2790*/  UISETP.GT.AND UP0, UPT, UR4, 0x6, UPT ;  /* 0x000000060400788c */ /* 0x000fd2000bf04270 */
[----:B------:R-:W-:Y:S05]  /*27a0*/  BRA.U UP0, `(.L_x_3415) ;  /* 0x00000001002c7547 */ /* 0x000fea000b800000 */
[----:B------:R-:W-:-:S09]  /*27b0*/  UISETP.NE.AND UP0, UPT, UR4, 0x5, UPT ;  /* 0x000000050400788c */ /* 0x000fd2000bf05270 */
[----:B------:R-:W-:Y:S05]  /*27c0*/  BRA.U !UP0, `(.L_x_3416) ;  /* 0x0000000108147547 */ /* 0x000fea000b800000 */
[----:B------:R-:W-:-:S09]  /*27d0*/  UISETP.NE.AND UP0, UPT, UR4, 0x6, UPT ;  /* 0x000000060400788c */ /* 0x000fd2000bf05270 */
[----:B------:R-:W-:Y:S05]  /*27e0*/  BRA.U UP0, `(.L_x_3411) ;  /* 0x00000009006c7547 */ /* 0x000fea000b800000 */
[----:B------:R-:W0:Y:S02]  /*27f0*/  LDG.E R4, desc[UR36][R22.64] ;  /* 0x0000002416047981 */ /* 0x000e24000c1e1900 */
[----:B0-----:R-:W0:Y:S01]  /*2800*/  F2I.S64.TRUNC R4, R4 ;  /* 0x0000000400047311 */ /* 0x001e22000020d900 */
[----:B------:R-:W-:Y:S05]  /*2810*/  BRA `(.L_x_3412) ;  /* 0x0000000800e47947 */ /* 0x000fea0003800000 */
.L_x_3416:
[----:B------:R-:W3:Y:S02]  /*2820*/  LDG.E.U16 R22, desc[UR36][R22.64] ;  /* 0x0000002416167981 */ /* 0x000ee4000c1e1500 */
[----:B---3--:R-:W-:-:S06]  /*2830*/  HADD2.F32 R4, -RZ, R22.H0_H0 ;  /* 0x20000016ff047230 */ /* 0x008fcc0000004100 */
[----:B0-----:R-:W0:Y:S01]  /*2840*/  F2I.S64.TRUNC R4, R4 ;  /* 0x0000000400047311 */ /* 0x001e22000020d900 */
[----:B------:R-:W-:Y:S05]  /*2850*/  BRA `(.L_x_3412) ;  /* 0x0000000800d47947 */ /* 0x000fea0003800000 */
.L_x_3415:
[----:B------:R-:W-:-:S09]  /*2860*/  UISETP.NE.AND UP0, UPT, UR4, 0x7, UPT ;  /* 0x000000070400788c */ /* 0x000fd2000bf05270 */
[----:B------:R-:W-:Y:S05]  /*2870*/  BRA.U !UP0, `(.L_x_3417) ;  /* 0x00000001082c7547 */ /* 0x000fea000b800000 */
[----:B------:R-:W-:-:S09]  /*2880*/  UISETP.NE.AND UP0, UPT, UR4, 0x8, UPT ;  /* 0x000000080400788c */ /* 0x000fd2000bf05270 */
[----:B------:R-:W-:Y:S05]  /*2890*/  BRA.U !UP0, `(.L_x_3418) ;  /* 0x0000000108147547 */ /* 0x000fea000b800000 */
[----:B------:R-:W-:-:S09]  /*28a0*/  UISETP.NE.AND UP0, UPT, UR4, 0x9, UPT ;  /* 0x000000090400788c */ /* 0x000fd2000bf05270 */
[----:B------:R-:W-:Y:S05]  /*28b0*/  BRA.U UP0, `(.L_x_3411) ;  /* 0x0000000900387547 */ /* 0x000fea000b800000 */
[----:B------:R-:W0:Y:S02]  /*28c0*/  LDG.E R4, desc[UR36][R22.64] ;  /* 0x0000002416047981 */ /* 0x000e24000c1e1900 */
[----:B0-----:R-:W0:Y:S01]  /*28d0*/  F2I.S64.TRUNC R4, R4 ;  /* 0x0000000400047311 */ /* 0x001e22000020d900 */
[----:B------:R-:W-:Y:S05]  /*28e0*/  BRA `(.L_x_3412) ;  /* 0x0000000800b07947 */ /* 0x000fea0003800000 */
.L_x_3418:
[----:B------:R-:W3:Y:S02]  /*28f0*/  LDG.E.U16 R22, desc[UR36][R22.64] ;  /* 0x0000002416167981 */ /* 0x000ee4000c1e1500 */
[----:B---3--:R-:W-:-:S06]  /*2900*/  HADD2.F32 R4, -RZ, R22.H0_H0 ;  /* 0x20000016ff047230 */ /* 0x008fcc0000004100 */
[----:B0-----:R-:W0:Y:S01]  /*2910*/  F2I.S64.TRUNC R4, R4 ;  /* 0x0000000400047311 */ /* 0x001e22000020d900 */
[----:B------:R-:W-:Y:S05]  /*2920*/  BRA `(.L_x_3412) ;  /* 0x0000000800a07947 */ /* 0x000fea0003800000 */
.L_x_3417:
[----:B0-----:R-:W3:Y:S02]  /*2930*/  LDG.E.64 R4, desc[UR36][R22.64] ;  /* 0x0000002416047981 */ /* 0x001ee4000c1e1b00 */
[----:B---3--:R-:W0:Y:S01]  /*2940*/  F2I.S64.F64.TRUNC R4, R4 ;  /* 0x0000000400047311 */ /* 0x008e22000030d900 */
[----:B------:R-:W-:Y:S05]  /*2950*/  BRA `(.L_x_3412) ;  /* 0x0000000800947947 */ /* 0x000fea0003800000 */
.L_x_3407:
        /* <DEDUP_REMOVED lines=8> */
[----:B------:R-:W3:Y:S01]  /*29e0*/  LDG.E.U8 R22, desc[UR36][R22.64] ;  /* 0x0000002416167981 */ /* 0x000ee2000c1e1100 */
[----:B0-----:R-:W-:Y:S01]  /*29f0*/  IMAD.MOV.U32 R5, RZ, RZ, RZ ;  /* 0x000000ffff057224 */ /* 0x001fe200078e00ff */
[----:B---3--:R-:W-:-:S04]  /*2a00*/  ISETP.NE.AND P0, PT, R22, RZ, PT ;  /* 0x000000ff1600720c */ /* 0x008fc80003f05270 */
[----:B------:R-:W-:Y:S01]  /*2a10*/  SEL R4, RZ, 0x1, !P0 ;  /* 0x00000001ff047807 */ /* 0x000fe20004000000 */
[----:B------:R-:W-:Y:S08]  /*2a20*/  BRA `(.L_x_3412) ;  /* 0x0000000800607947 */ /* 0x000ff00003800000 */
.L_x_3421:
[----:B0-----:R-:W3:Y:S02]  /*2a30*/  LDG.E.64 R4, desc[UR36][R22.64] ;  /* 0x0000002416047981 */ /* 0x001ee4000c1e1b00 */
[----:B---3--:R-:W0:Y:S01]  /*2a40*/  F2I.S64.F64.TRUNC R4, R4 ;  /* 0x0000000400047311 */ /* 0x008e22000030d900 */
[----:B------:R-:W-:Y:S05]  /*2a50*/  BRA `(.L_x_3412) ;  /* 0x0000000800547947 */ /* 0x000fea0003800000 */
.L_x_3420:
[----:B------:R-:W-:-:S09]  /*2a60*/  UISETP.NE.AND UP0, UPT, UR4, 0xf, UPT ;  /* 0x0000000f0400788c */ /* 0x000fd2000bf05270 */
[----:B------:R-:W-:Y:S05]  /*2a70*/  BRA.U !UP0, `(.L_x_3422) ;  /* 0x0000000108947547 */ /* 0x000fea000b800000 */
[----:B------:R-:W-:-:S09]  /*2a80*/  UISETP.NE.AND UP0, UPT, UR4, 0x17, UPT ;  /* 0x000000170400788c */ /* 0x000fd2000bf05270 */
[----:B------:R-:W-:Y:S05]  /*2a90*/  BRA.U !UP0, `(.L_x_3423) ;  /* 0x0000000108587547 */ /* 0x000fea000b800000 */
[----:B------:R-:W-:-:S09]  /*2aa0*/  UISETP.NE.AND UP0, UPT, UR4, 0x18, UPT ;  /* 0x000000180400788c */ /* 0x000fd2000bf05270 */
[----:B------:R-:W-:Y:S05]  /*2ab0*/  BRA.U UP0, `(.L_x_3411) ;  /* 0x0000000500b87547 */ /* 0x000fea000b800000 */
[----:B0-----:R-:W3:Y:S01]  /*2ac0*/  LDG.E.U8 R0, desc[UR36][R22.64] ;  /* 0x0000002416007981 */ /* 0x001ee2000c1e1100 */
[----:B------:R-:W-:Y:S02]  /*2ad0*/  IMAD.MOV.U32 R4, RZ, RZ, 0x1f ;  /* 0x0000001fff047424 */ /* 0x000fe400078e00ff */
[----:B---3--:R-:W-:-:S05]  /*2ae0*/  IMAD.SHL.U32 R0, R0, 0x1000000, RZ ;  /* 0x0100000000007824 */ /* 0x008fca00078e00ff */
        /* <DEDUP_REMOVED lines=14> */
[----:B------:R-:W-:-:S04]  /*2bd0*/  LOP3.LUT R3, R3, 0x80000000, R0, 0xf8, !PT ;  /* 0x8000000003037812 */ /* 0x000fc800078ef800 */
[----:B------:R0:W3:Y:S01]  /*2be0*/  F2I.S64.TRUNC R4, R3 ;  /* 0x0000000300047311 */ /* 0x0000e2000020d900 */
[----:B------:R-:W-:Y:S05]  /*2bf0*/  BRA `(.L_x_3412) ;  /* 0x0000000400ec7947 */ /* 0x000fea0003800000 */
.L_x_3423:
[----:B0-----:R-:W3:Y:S02]  /*2c00*/  LDG.E.U8 R3, desc[UR36][R22.64] ;  /* 0x0000002416037981 */ /* 0x001ee4000c1e1100 */
[C---:B---3--:R-:W-:Y:S02]  /*2c10*/  IMAD.SHL.U32 R2, R3.reuse, 0x2000000, RZ ;  /* 0x0200000003027824 */ /* 0x048fe400078e00ff */
        /* <DEDUP_REMOVED lines=9> */
[----:B------:R0:W3:Y:S01]  /*2cb0*/  F2I.S64.TRUNC R4, R0 ;  /* 0x0000000000047311 */ /* 0x0000e2000020d900 */
[----:B------:R-:W-:Y:S05]  /*2cc0*/  BRA `(.L_x_3412) ;  /* 0x0000000400b87947 */ /* 0x000fea0003800000 */
.L_x_3422:
[----:B------:R-:W3:Y:S02]  /*2cd0*/  LDG.E.U16 R4, desc[UR36][R22.64] ;  /* 0x0000002416047981 */ /* 0x000ee4000c1e1500 */
[----:B---3--:R-:W-:-:S06]  /*2ce0*/  IMAD.U32 R4, R4, 0x10000, RZ ;  /* 0x0001000004047824 */ /* 0x008fcc00078e00ff */
[----:B0-----:R-:W0:Y:S01]  /*2cf0*/  F2I.S64.TRUNC R4, R4 ;  /* 0x0000000400047311 */ /* 0x001e22000020d900 */
[----:B------:R-:W-:Y:S05]  /*2d00*/  BRA `(.L_x_3412) ;  /* 0x0000000400a87947 */ /* 0x000fea0003800000 */
.L_x_3419:
        /* <DEDUP_REMOVED lines=9> */
[----:B0-----:R-:W-:Y:S01]  /*2da0*/  MOV R5, RZ ;  /* 0x000000ff00057202 */ /* 0x001fe20000000f00 */
[----:B------:R-:W-:Y:S06]  /*2db0*/  BRA `(.L_x_3412) ;  /* 0x00000004007c7947 */ /* 0x000fec0003800000 */
.L_x_3426:
[----:B------:R-:W3:Y:S01]  /*2dc0*/  LDG.E.U8 R22, desc[UR36][R22.64] ;  /* 0x0000002416167981 */ /* 0x000ee2000c1e1100 */
[----:B------:R-:W-:Y:S01]  /*2dd0*/  BSSY.RECONVERGENT B0, `(.L_x_3427) ;  /* 0x0000018000007945 */ /* 0x000fe20003800200 */
[----:B------:R-:W-:Y:S01]  /*2de0*/  IMAD.MOV.U32 R4, RZ, RZ, RZ ;  /* 0x000000ffff047224 */ /* 0x000fe200078e00ff */
[----:B---3--:R-:W-:-:S13]  /*2df0*/  ISETP.NE.AND P0, PT, R22, RZ, PT ;  /* 0x000000ff1600720c */ /* 0x008fda0003f05270 */
[----:B------:R-:W-:Y:S05]  /*2e00*/  @!P0 BRA `(.L_x_3428) ;  /* 0x0000000000508947 */ /* 0x000fea0003800000 */
[----:B------:R-:W-:-:S13]  /*2e10*/  ISETP.NE.AND P0, PT, R22, 0x80, PT ;  /* 0x000000801600780c */ /* 0x000fda0003f05270 */
[----:B------:R-:W-:Y:S01]  /*2e20*/  @!P0 IMAD.MOV.U32 R4, RZ, RZ, 0x7f800001 ;  /* 0x7f800001ff048424 */ /* 0x000fe200078e00ff */
[----:B------:R-:W-:Y:S06]  /*2e30*/  @!P0 BRA `(.L_x_3428) ;  /* 0x0000000000448947 */ /* 0x000fec0003800000 */
[--C-:B0-----:R-:W-:Y:S01]  /*2e40*/  SHF.R.U32.HI R0, RZ, 0x3, R22.reuse ;  /* 0x00000003ff007819 */ /* 0x101fe20000011616 */
        /* <DEDUP_REMOVED lines=12> */
.L_x_3430:
[----:B------:R-:W-:Y:S05]  /*2f10*/  BSYNC.RECONVERGENT B1 ;  /* 0x0000000000017941 */ /* 0x000fea0003800200 */
.L_x_3429:
[----:B------:R-:W-:Y:S01]  /*2f20*/  IMAD.SHL.U32 R0, R0, 0x100000, RZ ;  /* 0x0010000000007824 */ /* 0x000fe200078e00ff */
[----:B------:R-:W-:-:S04]  /*2f30*/  LEA R2, R2, 0x3b800000, 0x17 ;  /* 0x3b80000002027811 */ /* 0x000fc800078eb8ff */
[----:B------:R-:W-:-:S07]  /*2f40*/  LOP3.LUT R4, R2, R0, R7, 0xfe, !PT ;  /* 0x0000000002047212 */ /* 0x000fce00078efe07 */
.L_x_3428:
[----:B------:R-:W-:Y:S05]  /*2f50*/  BSYNC.RECONVERGENT B0 ;  /* 0x0000000000007941 */ /* 0x000fea0003800200 */
.L_x_3427:
[----:B0-----:R-:W0:Y:S01]  /*2f60*/  F2I.S64.TRUNC R4, R4 ;  /* 0x0000000400047311 */ /* 0x001e22000020d900 */
[----:B------:R-:W-:Y:S05]  /*2f70*/  BRA `(.L_x_3412) ;  /* 0x00000004000c7947 */ /* 0x000fea0003800000 */
.L_x_3425:
        /* <DEDUP_REMOVED lines=21> */
.L_x_3434:
[----:B------:R-:W-:Y:S05]  /*30d0*/  BSYNC.RECONVERGENT B1 ;  /* 0x0000000000017941 */ /* 0x000fea0003800200 */
.L_x_3433:
[----:B------:R-:W-:Y:S01]  /*30e0*/  IMAD.SHL.U32 R0, R0, 0x200000, RZ ;  /* 0x0020000000007824 */ /* 0x000fe200078e00ff */
[----:B------:R-:W-:-:S04]  /*30f0*/  LEA R2, R2, 0x37800000, 0x17 ;  /* 0x3780000002027811 */ /* 0x000fc800078eb8ff */
[----:B------:R-:W-:-:S07]  /*3100*/  LOP3.LUT R4, R2, R0, R7, 0xfe, !PT ;  /* 0x0000000002047212 */ /* 0x000fce00078efe07 */
.L_x_3432:
[----:B------:R-:W-:Y:S05]  /*3110*/  BSYNC.RECONVERGENT B0 ;  /* 0x0000000000007941 */ /* 0x000fea0003800200 */
.L_x_3431:
[----:B0-----:R-:W0:Y:S01]  /*3120*/  F2I.S64.TRUNC R4, R4 ;  /* 0x0000000400047311 */ /* 0x001e22000020d900 */
[----:B------:R-:W-:Y:S05]  /*3130*/  BRA `(.L_x_3412) ;  /* 0x00000000009c7947 */ /* 0x000fea0003800000 */
.L_x_3424:
[----:B------:R-:W-:-:S09]  /*3140*/  UISETP.NE.AND UP0, UPT, UR4, 0x1c, UPT ;  /* 0x0000001c0400788c */ /* 0x000fd2000bf05270 */
[----:B------:R-:W-:Y:S05]  /*3150*/  BRA.U !UP0, `(.L_x_3435) ;  /* 0x00000001088c7547 */ /* 0x000fea000b800000 */
[----:B------:R-:W-:-:S09]  /*3160*/  UISETP.NE.AND UP0, UPT, UR4, 0x1d, UPT ;  /* 0x0000001d0400788c */ /* 0x000fd2000bf05270 */
[----:B------:R-:W-:Y:S05]  /*3170*/  BRA.U !UP0, `(.L_x_3436) ;  /* 0x00000001087c7547 */ /* 0x000fea000b800000 */
[----:B------:R-:W-:-:S09]  /*3180*/  UISETP.NE.AND UP0, UPT, UR4, 0x2c, UPT ;  /* 0x0000002c0400788c */ /* 0x000fd2000bf05270 */
[----:B------:R-:W-:Y:S05]  /*3190*/  BRA.U !UP0, `(.L_x_3437) ;  /* 0x0000000108487547 */ /* 0x000fea000b800000 */
.L_x_3411:
[----:B0-----:R-:W-:Y:S01]  /*31a0*/  MOV R2, 0x0 ;  /* 0x0000000000027802 */ /* 0x001fe20000000f00 */
[----:B------:R-:W0:Y:S01]  /*31b0*/  LDCU.64 UR4, c[0x4][0x148] ;  /* 0x01002900ff0477ac */ /* 0x000e220008000a00 */
[----:B------:R-:W-:Y:S02]  /*31c0*/  IMAD.MOV.U32 R8, RZ, RZ, 0x4e ;  /* 0x0000004eff087424 */ /* 0x000fe400078e00ff */
[----:B------:R-:W-:Y:S01]  /*31d0*/  IMAD.MOV.U32 R12, RZ, RZ, 0x1 ;  /* 0x00000001ff0c7424 */ /* 0x000fe200078e00ff */
[----:B------:R-:W3:Y:S01]  /*31e0*/  LDCU.64 UR6, c[0x4][0x150] ;  /* 0x01002a00ff0677ac */ /* 0x000ee20008000a00 */
[----:B------:R-:W1:Y:S01]  /*31f0*/  LDC.64 R2, c[0x4][R2] ;  /* 0x0100000002027b82 */ /* 0x000e620000000a00 */
[----:B------:R-:W-:Y:S01]  /*3200*/  IMAD.MOV.U32 R13, RZ, RZ, RZ ;  /* 0x000000ffff0d7224 */ /* 0x000fe200078e00ff */
[----:B------:R-:W2:Y:S01]  /*3210*/  LDCU.64 UR8, c[0x4][0x38] ;  /* 0x01000700ff0877ac */ /* 0x000ea20008000a00 */
[----:B0-----:R-:W-:Y:S01]  /*3220*/  IMAD.U32 R4, RZ, RZ, UR4 ;  /* 0x00000004ff047e24 */ /* 0x001fe2000f8e00ff */
[----:B------:R-:W-:Y:S01]  /*3230*/  MOV R5, UR5 ;  /* 0x0000000500057c02 */ /* 0x000fe20008000f00 */
[----:B---3--:R-:W-:-:S02]  /*3240*/  IMAD.U32 R6, RZ, RZ, UR6 ;  /* 0x00000006ff067e24 */ /* 0x008fc4000f8e00ff */
[----:B------:R-:W-:Y:S02]  /*3250*/  IMAD.U32 R7, RZ, RZ, UR7 ;  /* 0x00000007ff077e24 */ /* 0x000fe4000f8e00ff */
[----:B--2---:R-:W-:Y:S01]  /*3260*/  IMAD.U32 R10, RZ, RZ, UR8 ;  /* 0x00000008ff0a7e24 */ /* 0x004fe2000f8e00ff */
[----:B------:R-:W-:-:S07]  /*3270*/  MOV R11, UR9 ;  /* 0x00000009000b7c02 */ /* 0x000fce0008000f00 */
[----:B------:R-:W-:-:S07]  /*3280*/  LEPC R20, `(.L_x_3438) ;  /* 0x000000001014794e */ /* 0x000fce0000000000 */
[----:B-1--45:R-:W-:Y:S05]  /*3290*/  CALL.ABS.NOINC R2 ;  /* 0x0000000002007343 */ /* 0x032fea0003c00000 */
.L_x_3438:
[----:B------:R-:W-:Y:S01]  /*32a0*/  CS2R R4, SRZ ;  /* 0x0000000000047805 */ /* 0x000fe2000001ff00 */
[----:B------:R-:W-:Y:S06]  /*32b0*/  BRA `(.L_x_3412) ;  /* 0x00000000003c7947 */ /* 0x000fec0003800000 */
.L_x_3437:
[----:B------:R-:W3:Y:S01]  /*32c0*/  LDG.E.U8 R22, desc[UR36][R22.64] ;  /* 0x0000002416167981 */ /* 0x000ee2000c1e1100 */
[----:B------:R-:W-:Y:S01]  /*32d0*/  BSSY.RECONVERGENT B0, `(.L_x_3439) ;  /* 0x0000007000007945 */ /* 0x000fe20003800200 */
[----:B------:R-:W-:Y:S01]  /*32e0*/  HFMA2 R4, -RZ, RZ, 3.814697265625e-06, 0 ;  /* 0x00400000ff047431 */ /* 0x000fe200000001ff */
[----:B---3--:R-:W-:-:S13]  /*32f0*/  ISETP.NE.AND P0, PT, R22, RZ, PT ;  /* 0x000000ff1600720c */ /* 0x008fda0003f05270 */
[----:B------:R-:W-:Y:S05]  /*3300*/  @!P0 BRA `(.L_x_3440) ;  /* 0x00000000000c8947 */ /* 0x000fea0003800000 */
[----:B------:R-:W-:-:S13]  /*3310*/  ISETP.NE.AND P0, PT, R22, 0xff, PT ;  /* 0x000000ff1600780c */ /* 0x000fda0003f05270 */
[----:B------:R-:W-:Y:S02]  /*3320*/  @!P0 IMAD.MOV.U32 R4, RZ, RZ, 0x7f800001 ;  /* 0x7f800001ff048424 */ /* 0x000fe400078e00ff */
[----:B------:R-:W-:-:S07]  /*3330*/  @P0 IMAD.SHL.U32 R4, R22, 0x800000, RZ ;  /* 0x0080000016040824 */ /* 0x000fce00078e00ff */
.L_x_3440:
[----:B------:R-:W-:Y:S05]  /*3340*/  BSYNC.RECONVERGENT B0 ;  /* 0x0000000000007941 */ /* 0x000fea0003800200 */
.L_x_3439:
[----:B0-----:R-:W0:Y:S01]  /*3350*/  F2I.S64.TRUNC R4, R4 ;  /* 0x0000000400047311 */ /* 0x001e22000020d900 */
[----:B------:R-:W-:Y:S05]  /*3360*/  BRA `(.L_x_3412) ;  /* 0x0000000000107947 */ /* 0x000fea0003800000 */
.L_x_3436:
[----:B0-----:R0:W5:Y:S01]  /*3370*/  LDG.E.64 R4, desc[UR36][R22.64] ;  /* 0x0000002416047981 */ /* 0x001162000c1e1b00 */
[----:B------:R-:W-:Y:S05]  /*3380*/  BRA `(.L_x_3412) ;  /* 0x0000000000087947 */ /* 0x000fea0003800000 */
.L_x_3435:
[----:B------:R3:W5:Y:S01]  /*3390*/  LDG.E R4, desc[UR36][R22.64] ;  /* 0x0000002416047981 */ /* 0x000762000c1e1900 */
[----:B0-----:R-:W-:-:S07]  /*33a0*/  IMAD.MOV.U32 R5, RZ, RZ, RZ ;  /* 0x000000ffff057224 */ /* 0x001fce00078e00ff */
.L_x_3412:
[----:B------:R-:W0:Y:S02]  /*33b0*/  LDCU.64 UR6, c[0x0][0x5e8] ;  /* 0x0000bd00ff0677ac */ /* 0x000e240008000a00 */
[----:B012345:R-:W-:Y:S02]  /*33c0*/  LOP3.LUT R9, R4, R16, RZ, 0x3c, !PT ;  /* 0x0000001004097212 */ /* 0x03ffe400078e3cff */
[----:B------:R-:W-:Y:S01]  /*33d0*/  LOP3.LUT R7, R5, R17, RZ, 0x3c, !PT ;  /* 0x0000001105077212 */ /* 0x000fe200078e3cff */
[----:B------:R-:W-:Y:S02]  /*33e0*/  UPRMT UR4, UR43, 0x9910, URZ ;  /* 0x000099102b047896 */ /* 0x000fe400080000ff */
[----:B------:R-:W-:Y:S02]  /*33f0*/  IMAD.MOV.U32 R6, RZ, RZ, R9 ;  /* 0x000000ffff067224 */ /* 0x000fe400078e0009 */
[----:B------:R-:W-:Y:S01]  /*3400*/  UISETP.GT.AND UP0, UPT, UR4, 0x9, UPT ;  /* 0x000000090400788c */ /* 0x000fe2000bf04270 */
[----:B------:R-:W-:-:S04]  /*3410*/  IADD3 R2, P0, PT, R18, UR6, RZ ;  /* 0x0000000612027c10 */ /* 0x000fc8000ff1e0ff */
        /* <DEDUP_REMOVED lines=12> */
.L_x_3444:
[----:B------:R1:W-:Y:S01]  /*34e0*/  STG.E.U8 desc[UR36][R2.64], R9 ;  /* 0x0000000902007986 */ /* 0x0003e2000c101124 */
[----:B------:R-:W-:Y:S05]  /*34f0*/  BRA `(.L_x_3446) ;  /* 0x0000000c00387947 */ /* 0x000fea0003800000 */
.L_x_3443:
        /* <DEDUP_REMOVED lines=8> */
.L_x_3448:
[----:B------:R3:W-:Y:S01]  /*3580*/  STG.E desc[UR36][R2.64], R9 ;  /* 0x0000000902007986 */ /* 0x0007e2000c101924 */
[----:B------:R-:W-:Y:S05]  /*3590*/  BRA `(.L_x_3446) ;  /* 0x0000000c00107947 */ /* 0x000fea0003800000 */
.L_x_3447:
[----:B------:R2:W-:Y:S01]  /*35a0*/  STG.E.U16 desc[UR36][R2.64], R9 ;  /* 0x0000000902007986 */ /* 0x0005e2000c101524 */
[----:B------:R-:W-:Y:S05]  /*35b0*/  BRA `(.L_x_3446) ;  /* 0x0000000c00087947 */ /* 0x000fea0003800000 */
.L_x_3442:
        /* <DEDUP_REMOVED lines=9> */
.L_x_3450:
[----:B------:R-:W0:Y:S02]  /*3650*/  I2F.S64 R0, R6 ;  /* 0x0000000600007312 */ /* 0x000e240000301400 */
[----:B0-----:R-:W-:-:S05]  /*3660*/  F2FP.F16.F32.PACK_AB R0, RZ, R0 ;  /* 0x00000000ff00723e */ /* 0x001fca00000000ff */
[----:B------:R0:W-:Y:S01]  /*3670*/  STG.E.U16 desc[UR36][R2.64], R0 ;  /* 0x0000000002007986 */ /* 0x0001e2000c101524 */
[----:B------:R-:W-:Y:S05]  /*3680*/  BRA `(.L_x_3446) ;  /* 0x0000000800d47947 */ /* 0x000fea0003800000 */
.L_x_3449:
        /* <DEDUP_REMOVED lines=10> */
.L_x_3452:
[----:B------:R-:W0:Y:S02]  /*3730*/  I2F.S64 R6, R6 ;  /* 0x0000000600067312 */ /* 0x000e240000301400 */
[----:B0-----:R-:W-:-:S04]  /*3740*/  F2FP.F16.F32.PACK_AB R5, RZ, R6 ;  /* 0x00000006ff05723e */ /* 0x001fc800000000ff */
[----:B------:R-:W-:-:S05]  /*3750*/  PRMT R5, R5, 0x5410, RZ ;  /* 0x0000541005057816 */ /* 0x000fca00000000ff */
[----:B------:R0:W-:Y:S01]  /*3760*/  STG.E desc[UR36][R2.64], R5 ;  /* 0x0000000502007986 */ /* 0x0001e2000c101924 */
[----:B------:R-:W-:Y:S05]  /*3770*/  BRA `(.L_x_3446) ;  /* 0x0000000800987947 */ /* 0x000fea0003800000 */
.L_x_3451:
[----:B------:R-:W0:Y:S02]  /*3780*/  I2F.F64.S64 R4, R6 ;  /* 0x0000000600047312 */ /* 0x000e240000301c00 */
[----:B0-----:R0:W-:Y:S01]  /*3790*/  STG.E.64 desc[UR36][R2.64], R4 ;  /* 0x0000000402007986 */ /* 0x0011e2000c101b24 */
[----:B------:R-:W-:Y:S05]  /*37a0*/  BRA `(.L_x_3446) ;  /* 0x00000008008c7947 */ /* 0x000fea0003800000 */
.L_x_3441:
        /* <DEDUP_REMOVED lines=8> */
[----:B------:R-:W-:-:S04]  /*3830*/  ISETP.NE.U32.AND P0, PT, R16, R4, PT ;  /* 0x000000041000720c */ /* 0x000fc80003f05070 */
[----:B------:R-:W-:-:S04]  /*3840*/  ISETP.NE.AND.EX P0, PT, R17, R5, PT, P0 ;  /* 0x000000051100720c */ /* 0x000fc80003f05300 */
[----:B------:R-:W-:-:S05]  /*3850*/  SEL R5, RZ, 0x1, !P0 ;  /* 0x00000001ff057807 */ /* 0x000fca0004000000 */
[----:B------:R0:W-:Y:S01]  /*3860*/  STG.E.U8 desc[UR36][R2.64], R5 ;  /* 0x0000000502007986 */ /* 0x0001e2000c101124 */
[----:B------:R-:W-:Y:S05]  /*3870*/  BRA `(.L_x_3446) ;  /* 0x0000000800587947 */ /* 0x000fea0003800000 */
.L_x_3455:
[----:B------:R-:W0:Y:S01]  /*3880*/  I2F.F64.S64 R8, R6 ;  /* 0x0000000600087312 */ /* 0x000e220000301c00 */
[----:B------:R-:W-:-:S05]  /*3890*/  CS2R R10, SRZ ;  /* 0x00000000000a7805 */ /* 0x000fca000001ff00 */
[----:B0-----:R0:W-:Y:S01]  /*38a0*/  STG.E.128 desc[UR36][R2.64], R8 ;  /* 0x0000000802007986 */ /* 0x0011e2000c101d24 */
[----:B------:R-:W-:Y:S05]  /*38b0*/  BRA `(.L_x_3446) ;  /* 0x0000000800487947 */ /* 0x000fea0003800000 */
.L_x_3454:
        /* <DEDUP_REMOVED lines=19> */
.L_x_3459:
[----:B------:R-:W-:Y:S05]  /*39f0*/  BSYNC.RECONVERGENT B0 ;  /* 0x0000000000007941 */ /* 0x000fea0003800200 */
.L_x_3458:
[----:B------:R-:W-:-:S05]  /*3a00*/  LOP3.LUT R5, R0, 0x80, R5, 0xf8, !PT ;  /* 0x0000008000057812 */ /* 0x000fca00078ef805 */
[----:B------:R0:W-:Y:S01]  /*3a10*/  STG.E.U8 desc[UR36][R2.64], R5 ;  /* 0x0000000502007986 */ /* 0x0001e2000c101124 */
[----:B------:R-:W-:Y:S05]  /*3a20*/  BRA `(.L_x_3446) ;  /* 0x0000000400ec7947 */ /* 0x000fea0003800000 */
.L_x_3457:
[----:B------:R-:W0:Y:S01]  /*3a30*/  I2F.S64 R7, R6 ;  /* 0x0000000600077312 */ /* 0x000e220000301400 */
[----:B------:R-:W-:Y:S01]  /*3a40*/  BSSY.RECONVERGENT B0, `(.L_x_3460) ;  /* 0x000000e000007945 */ /* 0x000fe20003800200 */
[----:B0-----:R-:W-:Y:S02]  /*3a50*/  LOP3.LUT R8, R7, 0x7fffffff, RZ, 0xc0, !PT ;  /* 0x7fffffff07087812 */ /* 0x001fe400078ec0ff */
[----:B------:R-:W-:Y:S02]  /*3a60*/  SHF.R.U32.HI R5, RZ, 0x18, R7 ;  /* 0x00000018ff057819 */ /* 0x000fe40000011607 */
[----:B------:R-:W-:-:S13]  /*3a70*/  ISETP.GE.U32.AND P1, PT, R8, 0x47800000, PT ;  /* 0x478000000800780c */ /* 0x000fda0003f26070 */
[----:B------:R-:W-:Y:S02]  /*3a80*/  @P1 ISETP.GT.U32.AND P0, PT, R8, 0x7f800000, PT ;  /* 0x7f8000000800180c */ /* 0x000fe40003f04070 */
[----:B------:R-:W-:-:S04]  /*3a90*/  @P1 MOV R0, 0x7f ;  /* 0x0000007f00001802 */ /* 0x000fc80000000f00 */
[----:B------:R-:W-:Y:S01]  /*3aa0*/  @P1 SEL R0, R0, 0x7c, P0 ;  /* 0x0000007c00001807 */ /* 0x000fe20000000000 */
[----:B------:R-:W-:Y:S06]  /*3ab0*/  @P1 BRA `(.L_x_3461) ;  /* 0x0000000000181947 */ /* 0x000fec0003800000 */
[----:B------:R-:W-:-:S13]  /*3ac0*/  ISETP.GT.U32.AND P0, PT, R8, 0x387fffff, PT ;  /* 0x387fffff0800780c */ /* 0x000fda0003f04070 */
[----:B------:R-:W-:-:S04]  /*3ad0*/  @P0 SHF.R.U32.HI R0, RZ, 0x15, R7 ;  /* 0x00000015ff000819 */ /* 0x000fc80000011607 */
[----:B------:R-:W-:Y:S01]  /*3ae0*/  @P0 LOP3.LUT R4, R0, 0x1, RZ, 0xc0, !PT ;  /* 0x0000000100040812 */ /* 0x000fe200078ec0ff */
[----:B------:R-:W-:-:S03]  /*3af0*/  @!P0 FADD.FTZ R0, R8, 128 ;  /* 0x4300000008008421 */ /* 0x000fc60000010000 */
[----:B------:R-:W-:-:S04]  /*3b00*/  @P0 IADD3 R4, PT, PT, R7, 0x80fffff, R4 ;  /* 0x080fffff07040810 */ /* 0x000fc80007ffe004 */
[----:B------:R-:W-:-:S07]  /*3b10*/  @P0 SHF.R.U32.HI R0, RZ, 0x15, R4 ;  /* 0x00000015ff000819 */ /* 0x000fce0000011604 */
.L_x_3461:
[----:B------:R-:W-:Y:S05]  /*3b20*/  BSYNC.RECONVERGENT B0 ;  /* 0x0000000000007941 */ /* 0x000fea0003800200 */
.L_x_3460:
[----:B------:R-:W-:-:S05]  /*3b30*/  LOP3.LUT R5, R0, 0x80, R5, 0xf8, !PT ;  /* 0x0000008000057812 */ /* 0x000fca00078ef805 */
[----:B------:R0:W-:Y:S01]  /*3b40*/  STG.E.U8 desc[UR36][R2.64], R5 ;  /* 0x0000000502007986 */ /* 0x0001e2000c101124 */
[----:B------:R-:W-:Y:S05]  /*3b50*/  BRA `(.L_x_3446) ;  /* 0x0000000400a07947 */ /* 0x000fea0003800000 */
.L_x_3456:
[----:B------:R-:W0:Y:S02]  /*3b60*/  I2F.S64 R0, R6 ;  /* 0x0000000600007312 */ /* 0x000e240000301400 */
[----:B0-----:R-:W-:-:S05]  /*3b70*/  F2FP.BF16.F32.PACK_AB R0, RZ, R0 ;  /* 0x00000000ff00723e */ /* 0x001fca00000010ff */
[----:B------:R0:W-:Y:S01]  /*3b80*/  STG.E.U16 desc[UR36][R2.64], R0 ;  /* 0x0000000002007986 */ /* 0x0001e2000c101524 */
[----:B------:R-:W-:Y:S05]  /*3b90*/  BRA `(.L_x_3446) ;  /* 0x0000000400907947 */ /* 0x000fea0003800000 */
.L_x_3453:
        /* <DEDUP_REMOVED lines=10> */
.L_x_3464:
        /* <DEDUP_REMOVED lines=13> */
.L_x_3467:
[----:B------:R-:W-:-:S04]  /*3d10*/  SHF.R.U32.HI R0, RZ, 0x14, R5 ;  /* 0x00000014ff007819 */ /* 0x000fc80000011605 */
[----:B------:R-:W-:-:S04]  /*3d20*/  LOP3.LUT R0, R0, 0x1, RZ, 0xc0, !PT ;  /* 0x0000000100007812 */ /* 0x000fc800078ec0ff */
[----:B------:R-:W-:-:S04]  /*3d30*/  IADD3 R0, PT, PT, R5, 0x487ffff, R0 ;  /* 0x0487ffff05007810 */ /* 0x000fc80007ffe000 */
[----:B------:R-:W-:-:S04]  /*3d40*/  SHF.R.U32.HI R0, RZ, 0x14, R0 ;  /* 0x00000014ff007819 */ /* 0x000fc80000011600 */
[----:B------:R-:W-:-:S07]  /*3d50*/  LOP3.LUT R4, R0, 0xff, RZ, 0xc0, !PT ;  /* 0x000000ff00047812 */ /* 0x000fce00078ec0ff */
.L_x_3468:
[----:B------:R-:W-:-:S04]  /*3d60*/  SHF.R.U32.HI R5, RZ, 0x18, R5 ;  /* 0x00000018ff057819 */ /* 0x000fc80000011605 */
[----:B------:R-:W-:-:S04]  /*3d70*/  LOP3.LUT R4, R4, 0x80, R5, 0xf8, !PT ;  /* 0x0000008004047812 */ /* 0x000fc800078ef805 */
[----:B------:R-:W-:-:S07]  /*3d80*/  PRMT R0, R4, 0x7610, R0 ;  /* 0x0000761004007816 */ /* 0x000fce0000000000 */
.L_x_3466:
[----:B------:R-:W-:Y:S05]  /*3d90*/  BSYNC.RECONVERGENT B0 ;  /* 0x0000000000007941 */ /* 0x000fea0003800200 */
.L_x_3465:
[----:B------:R0:W-:Y:S01]  /*3da0*/  STG.E.U8 desc[UR36][R2.64], R0 ;  /* 0x0000000002007986 */ /* 0x0001e2000c101124 */
[----:B------:R-:W-:Y:S05]  /*3db0*/  BRA `(.L_x_3446) ;  /* 0x0000000400087947 */ /* 0x000fea0003800000 */
.L_x_3463:
        /* <DEDUP_REMOVED lines=13> */
.L_x_3471:
[----:B------:R-:W-:-:S04]  /*3e90*/  SHF.R.U32.HI R0, RZ, 0x15, R5 ;  /* 0x00000015ff007819 */ /* 0x000fc80000011605 */
[----:B------:R-:W-:-:S04]  /*3ea0*/  LOP3.LUT R0, R0, 0x1, RZ, 0xc0, !PT ;  /* 0x0000000100007812 */ /* 0x000fc800078ec0ff */
[----:B------:R-:W-:-:S04]  /*3eb0*/  IADD3 R0, PT, PT, R5, 0x88fffff, R0 ;  /* 0x088fffff05007810 */ /* 0x000fc80007ffe000 */
[----:B------:R-:W-:-:S04]  /*3ec0*/  SHF.R.U32.HI R0, RZ, 0x15, R0 ;  /* 0x00000015ff007819 */ /* 0x000fc80000011600 */
[----:B------:R-:W-:-:S07]  /*3ed0*/  LOP3.LUT R4, R0, 0xff, RZ, 0xc0, !PT ;  /* 0x000000ff00047812 */ /* 0x000fce00078ec0ff */
.L_x_3472:
[----:B------:R-:W-:-:S04]  /*3ee0*/  SHF.R.U32.HI R5, RZ, 0x18, R5 ;  /* 0x00000018ff057819 */ /* 0x000fc80000011605 */
[----:B------:R-:W-:-:S04]  /*3ef0*/  LOP3.LUT R4, R4, 0x80, R5, 0xf8, !PT ;  /* 0x0000008004047812 */ /* 0x000fc800078ef805 */
[----:B------:R-:W-:-:S07]  /*3f00*/  PRMT R0, R4, 0x7610, R0 ;  /* 0x0000761004007816 */ /* 0x000fce0000000000 */
.L_x_3470:
[----:B------:R-:W-:Y:S05]  /*3f10*/  BSYNC.RECONVERGENT B0 ;  /* 0x0000000000007941 */ /* 0x000fea0003800200 */
.L_x_3469:
[----:B------:R0:W-:Y:S01]  /*3f20*/  STG.E.U8 desc[UR36][R2.64], R0 ;  /* 0x0000000002007986 */ /* 0x0001e2000c101124 */
[----:B------:R-:W-:Y:S05]  /*3f30*/  BRA `(.L_x_3446) ;  /* 0x0000000000a87947 */ /* 0x000fea0003800000 */
.L_x_3462:
[----:B------:R-:W-:-:S09]  /*3f40*/  UISETP.NE.AND UP0, UPT, UR4, 0x1c, UPT ;  /* 0x0000001c0400788c */ /* 0x000fd2000bf05270 */
[----:B------:R-:W-:Y:S05]  /*3f50*/  BRA.U !UP0, `(.L_x_3473) ;  /* 0x00000001089c7547 */ /* 0x000fea000b800000 */
[----:B------:R-:W-:-:S09]  /*3f60*/  UISETP.NE.AND UP0, UPT, UR4, 0x1d, UPT ;  /* 0x0000001d0400788c */ /* 0x000fd2000bf05270 */
[----:B------:R-:W-:Y:S05]  /*3f70*/  BRA.U !UP0, `(.L_x_3474) ;  /* 0x00000001088c7547 */ /* 0x000fea000b800000 */
[----:B------:R-:W-:-:S09]  /*3f80*/  UISETP.NE.AND UP0, UPT, UR4, 0x2c, UPT ;  /* 0x0000002c0400788c */ /* 0x000fd2000bf05270 */
[----:B------:R-:W-:Y:S05]  /*3f90*/  BRA.U !UP0, `(.L_x_3475) ;  /* 0x0000000108447547 */ /* 0x000fea000b800000 */
.L_x_3445:
        /* <DEDUP_REMOVED lines=8> */
[----:B0-----:R-:W-:Y:S01]  /*4020*/  IMAD.U32 R4, RZ, RZ, UR6 ;  /* 0x00000006ff047e24 */ /* 0x001fe2000f8e00ff */
[----:B------:R-:W-:Y:S01]  /*4030*/  MOV R5, UR7 ;  /* 0x0000000700057c02 */ /* 0x000fe20008000f00 */
[----:B---3--:R-:W-:-:S02]  /*4040*/  IMAD.U32 R6, RZ, RZ, UR8 ;  /* 0x00000008ff067e24 */ /* 0x008fc4000f8e00ff */
[----:B------:R-:W-:Y:S02]  /*4050*/  IMAD.U32 R7, RZ, RZ, UR9 ;  /* 0x00000009ff077e24 */ /* 0x000fe4000f8e00ff */
[----:B----4-:R-:W-:Y:S01]  /*4060*/  IMAD.U32 R10, RZ, RZ, UR4 ;  /* 0x00000004ff0a7e24 */ /* 0x010fe2000f8e00ff */
[----:B-1----:R-:W-:-:S07]  /*4070*/  MOV R11, UR5 ;  /* 0x00000005000b7c02 */ /* 0x002fce0008000f00 */
[----:B------:R-:W-:-:S07]  /*4080*/  LEPC R20, `(.L_x_3476) ;  /* 0x000000001014794e */ /* 0x000fce0000000000 */
[----:B--2---:R-:W-:Y:S05]  /*4090*/  CALL.ABS.NOINC R2 ;  /* 0x0000000002007343 */ /* 0x004fea0003c00000 */
.L_x_3476:
[----:B------:R-:W-:Y:S05]  /*40a0*/  BRA `(.L_x_3446) ;  /* 0x00000000004c7947 */ /* 0x000fea0003800000 */
.L_x_3475:
        /* <DEDUP_REMOVED lines=16> */
.L_x_3474:
[----:B------:R0:W-:Y:S01]  /*41b0*/  STG.E.64 desc[UR36][R2.64], R6 ;  /* 0x0000000602007986 */ /* 0x0001e2000c101b24 */
[----:B------:R-:W-:Y:S05]  /*41c0*/  BRA `(.L_x_3446) ;  /* 0x0000000000047947 */ /* 0x000fea0003800000 */
.L_x_3473:
[----:B------:R0:W-:Y:S02]  /*41d0*/  STG.E desc[UR36][R2.64], R9 ;  /* 0x0000000902007986 */ /* 0x0001e4000c101924 */
.L_x_3446:
[----:B------:R-:W-:-:S07]  /*41e0*/  VIADD R19, R19, 0x80 ;  /* 0x0000008013137836 */ /* 0x000fce0000000000 */
.L_x_3371:
[----:B------:R-:W-:Y:S05]  /*41f0*/  BSYNC.RECONVERGENT B6 ;  /* 0x0000000000067941 */ /* 0x000fea0003800200 */
.L_x_3370:
        /* <DEDUP_REMOVED lines=358> */
.L_x_3479:
        /* <DEDUP_REMOVED lines=17> */
.L_x_3483:
[----:B------:R0:W5:Y:S01]  /*5970*/  LDG.E.U8 R16, desc[UR36][R2.64] ;  /* 0x0000002402107981 */ /* 0x000162000c1e1100 */
[----:B------:R-:W-:Y:S01]  /*5980*/  IMAD.MOV.U32 R17, RZ, RZ, RZ ;  /* 0x000000ffff117224 */ /* 0x000fe200078e00ff */
[----:B------:R-:W-:Y:S06]  /*5990*/  BRA `(.L_x_3485) ;  /* 0x0000000c00407947 */ /* 0x000fec0003800000 */
.L_x_3482:
        /* <DEDUP_REMOVED lines=8> */
.L_x_3487:
[----:B------:R-:W2:Y:S02]  /*5a20*/  LDG.E R16, desc[UR36][R2.64] ;  /* 0x0000002402107981 */ /* 0x000ea4000c1e1900 */
[----:B--2---:R-:W-:Y:S01]  /*5a30*/  SHF.R.S32.HI R17, RZ, 0x1f, R16 ;  /* 0x0000001fff117819 */ /* 0x004fe20000011410 */
[----:B------:R-:W-:Y:S06]  /*5a40*/  BRA `(.L_x_3485) ;  /* 0x0000000c00147947 */ /* 0x000fec0003800000 */
.L_x_3486:
[----:B------:R-:W2:Y:S02]  /*5a50*/  LDG.E.S16 R16, desc[UR36][R2.64] ;  /* 0x0000002402107981 */ /* 0x000ea4000c1e1700 */
[----:B--2---:R-:W-:Y:S01]  /*5a60*/  SHF.R.S32.HI R17, RZ, 0x1f, R16 ;  /* 0x0000001fff117819 */ /* 0x004fe20000011410 */
[----:B------:R-:W-:Y:S06]  /*5a70*/  BRA `(.L_x_3485) ;  /* 0x0000000c00087947 */ /* 0x000fec0003800000 */
.L_x_3481:
        /* <DEDUP_REMOVED lines=9> */
.L_x_3489:
[----:B------:R-:W2:Y:S02]  /*5b10*/  LDG.E.U16 R2, desc[UR36][R2.64] ;  /* 0x0000002402027981 */ /* 0x000ea4000c1e1500 */
[----:B--2---:R-:W-:-:S06]  /*5b20*/  HADD2.F32 R16, -RZ, R2.H0_H0 ;  /* 0x20000002ff107230 */ /* 0x004fcc0000004100 */
[----:B------:R-:W0:Y:S01]  /*5b30*/  F2I.S64.TRUNC R16, R16 ;  /* 0x0000001000107311 */ /* 0x000e22000020d900 */
[----:B------:R-:W-:Y:S05]  /*5b40*/  BRA `(.L_x_3485) ;  /* 0x0000000800d47947 */ /* 0x000fea0003800000 */
.L_x_3488:
        /* <DEDUP_REMOVED lines=9> */
.L_x_3491:
[----:B------:R-:W2:Y:S02]  /*5be0*/  LDG.E.U16 R2, desc[UR36][R2.64] ;  /* 0x0000002402027981 */ /* 0x000ea4000c1e1500 */
[----:B--2---:R-:W-:-:S06]  /*5bf0*/  HADD2.F32 R16, -RZ, R2.H0_H0 ;  /* 0x20000002ff107230 */ /* 0x004fcc0000004100 */
[----:B------:R-:W0:Y:S01]  /*5c00*/  F2I.S64.TRUNC R16, R16 ;  /* 0x0000001000107311 */ /* 0x000e22000020d900 */
[----:B------:R-:W-:Y:S05]  /*5c10*/  BRA `(.L_x_3485) ;  /* 0x0000000800a07947 */ /* 0x000fea0003800000 */
.L_x_3490:
[----:B------:R-:W2:Y:S02]  /*5c20*/  LDG.E.64 R2, desc[UR36][R2.64] ;  /* 0x0000002402027981 */ /* 0x000ea4000c1e1b00 */
[----:B--2---:R0:W1:Y:S01]  /*5c30*/  F2I.S64.F64.TRUNC R16, R2 ;  /* 0x0000000200107311 */ /* 0x004062000030d900 */
[----:B------:R-:W-:Y:S05]  /*5c40*/  BRA `(.L_x_3485) ;  /* 0x0000000800947947 */ /* 0x000fea0003800000 */
.L_x_3480:
        /* <DEDUP_REMOVED lines=13> */
.L_x_3494:
[----:B------:R-:W2:Y:S02]  /*5d20*/  LDG.E.64 R2, desc[UR36][R2.64] ;  /* 0x0000002402027981 */ /* 0x000ea4000c1e1b00 */
[----:B--2---:R0:W1:Y:S01]  /*5d30*/  F2I.S64.F64.TRUNC R16, R2 ;  /* 0x0000000200107311 */ /* 0x004062000030d900 */
[----:B------:R-:W-:Y:S05]  /*5d40*/  BRA `(.L_x_3485) ;  /* 0x0000000800547947 */ /* 0x000fea0003800000 */
.L_x_3493:
        /* <DEDUP_REMOVED lines=26> */
.L_x_3496:
        /* <DEDUP_REMOVED lines=10> */
[----:B------:R-:W-:-:S04]  /*5f90*/  LOP3.LUT R0, R0, 0x80000000, R5, 0xf8, !PT ;  /* 0x8000000000007812 */ /* 0x000fc800078ef805 */
[----:B------:R0:W1:Y:S01]  /*5fa0*/  F2I.S64.TRUNC R16, R0 ;  /* 0x0000000000107311 */ /* 0x000062000020d900 */
[----:B------:R-:W-:Y:S05]  /*5fb0*/  BRA `(.L_x_3485) ;  /* 0x0000000400b87947 */ /* 0x000fea0003800000 */
.L_x_3495:
[----:B------:R-:W2:Y:S02]  /*5fc0*/  LDG.E.U16 R16, desc[UR36][R2.64] ;  /* 0x0000002402107981 */ /* 0x000ea4000c1e1500 */
[----:B--2---:R-:W-:-:S06]  /*5fd0*/  IMAD.U32 R16, R16, 0x10000, RZ ;  /* 0x0001000010107824 */ /* 0x004fcc00078e00ff */
[----:B------:R-:W0:Y:S01]  /*5fe0*/  F2I.S64.TRUNC R16, R16 ;  /* 0x0000001000107311 */ /* 0x000e22000020d900 */
[----:B------:R-:W-:Y:S05]  /*5ff0*/  BRA `(.L_x_3485) ;  /* 0x0000000400a87947 */ /* 0x000fea0003800000 */
.L_x_3492:
        /* <DEDUP_REMOVED lines=11> */
.L_x_3499:
        /* <DEDUP_REMOVED lines=21> */
.L_x_3503:
[----:B------:R-:W-:Y:S05]  /*6200*/  BSYNC.RECONVERGENT B1 ;  /* 0x0000000000017941 */ /* 0x000fea0003800200 */
.L_x_3502:
[----:B------:R-:W-:Y:S01]  /*6210*/  IMAD.SHL.U32 R0, R0, 0x100000, RZ ;  /* 0x0010000000007824 */ /* 0x000fe200078e00ff */
[----:B------:R-:W-:-:S04]  /*6220*/  LEA R2, R2, 0x3b800000, 0x17 ;  /* 0x3b80000002027811 */ /* 0x000fc800078eb8ff */
[----:B------:R-:W-:-:S07]  /*6230*/  LOP3.LUT R16, R2, R0, R7, 0xfe, !PT ;  /* 0x0000000002107212 */ /* 0x000fce00078efe07 */
.L_x_3501:
[----:B------:R-:W-:Y:S05]  /*6240*/  BSYNC.RECONVERGENT B0 ;  /* 0x0000000000007941 */ /* 0x000fea0003800200 */
.L_x_3500:
[----:B------:R-:W1:Y:S01]  /*6250*/  F2I.S64.TRUNC R16, R16 ;  /* 0x0000001000107311 */ /* 0x000e62000020d900 */
[----:B------:R-:W-:Y:S05]  /*6260*/  BRA `(.L_x_3485) ;  /* 0x00000004000c7947 */ /* 0x000fea0003800000 */
.L_x_3498:
        /* <DEDUP_REMOVED lines=21> */
.L_x_3507:
[----:B------:R-:W-:Y:S05]  /*63c0*/  BSYNC.RECONVERGENT B1 ;  /* 0x0000000000017941 */ /* 0x000fea0003800200 */
.L_x_3506:
[----:B------:R-:W-:Y:S02]  /*63d0*/  SHF.L.U32 R0, R0, 0x15, RZ ;  /* 0x0000001500007819 */ /* 0x000fe400000006ff */
[----:B------:R-:W-:-:S04]  /*63e0*/  LEA R2, R2, 0x37800000, 0x17 ;  /* 0x3780000002027811 */ /* 0x000fc800078eb8ff */
[----:B------:R-:W-:-:S07]  /*63f0*/  LOP3.LUT R16, R2, R0, R7, 0xfe, !PT ;  /* 0x0000000002107212 */ /* 0x000fce00078efe07 */
.L_x_3505:
[----:B------:R-:W-:Y:S05]  /*6400*/  BSYNC.RECONVERGENT B0 ;  /* 0x0000000000007941 */ /* 0x000fea0003800200 */
.L_x_3504:
[----:B------:R-:W2:Y:S01]  /*6410*/  F2I.S64.TRUNC R16, R16 ;  /* 0x0000001000107311 */ /* 0x000ea2000020d900 */
[----:B------:R-:W-:Y:S05]  /*6420*/  BRA `(.L_x_3485) ;  /* 0x00000000009c7947 */ /* 0x000fea0003800000 */
.L_x_3497:
        /* <DEDUP_REMOVED lines=14> */
.L_x_3511:
[----:B------:R-:W-:Y:S05]  /*6510*/  BSYNC.RECONVERGENT B0 ;  /* 0x0000000000007941 */ /* 0x000fea0003800200 */
.L_x_3510:
[----:B------:R-:W4:Y:S01]  /*6520*/  F2I.S64.TRUNC R16, R16 ;  /* 0x0000001000107311 */ /* 0x000f22000020d900 */
[----:B------:R-:W-:Y:S05]  /*6530*/  BRA `(.L_x_3485) ;  /* 0x0000000000587947 */ /* 0x000fea0003800000 */
.L_x_3484:
        /* <DEDUP_REMOVED lines=16> */
.L_x_3512:
[----:B------:R-:W-:Y:S01]  /*6640*/  CS2R R16, SRZ ;  /* 0x0000000000107805 */ /* 0x000fe2000001ff00 */
[----:B------:R-:W-:Y:S06]  /*6650*/  BRA `(.L_x_3485) ;  /* 0x0000000000107947 */ /* 0x000fec0003800000 */
.L_x_3509:
[----:B------:R3:W5:Y:S01]  /*6660*/  LDG.E.64 R16, desc[UR36][R2.64] ;  /* 0x0000002402107981 */ /* 0x000762000c1e1b00 */
[----:B------:R-:W-:Y:S05]  /*6670*/  BRA `(.L_x_3485) ;  /* 0x0000000000087947 */ /* 0x000fea0003800000 */
.L_x_3508:
[----:B------:R0:W5:Y:S01]  /*6680*/  LDG.E R16, desc[UR36][R2.64] ;  /* 0x0000002402107981 */ /* 0x000162000c1e1900 */
[----:B------:R-:W-:-:S07]  /*6690*/  IMAD.MOV.U32 R17, RZ, RZ, RZ ;  /* 0x000000ffff117224 */ /* 0x000fce00078e00ff */
.L_x_3485:
        /* <DEDUP_REMOVED lines=17> */
.L_x_3516:
[----:B------:R3:W5:Y:S01]  /*67b0*/  LDG.E.U8 R4, desc[UR36][R22.64] ;  /* 0x0000002416047981 */ /* 0x000762000c1e1100 */
[----:B0-----:R-:W-:Y:S01]  /*67c0*/  MOV R5, RZ ;  /* 0x000000ff00057202 */ /* 0x001fe20000000f00 */
[----:B------:R-:W-:Y:S06]  /*67d0*/  BRA `(.L_x_3518) ;  /* 0x0000000c00407947 */ /* 0x000fec0003800000 */
.L_x_3515:
        /* <DEDUP_REMOVED lines=8> */
.L_x_3520:
[----:B------:R-:W0:Y:S02]  /*6860*/  LDG.E R4, desc[UR36][R22.64] ;  /* 0x0000002416047981 */ /* 0x000e24000c1e1900 */
[----:B0-----:R-:W-:Y:S01]  /*6870*/  SHF.R.S32.HI R5, RZ, 0x1f, R4 ;  /* 0x0000001fff057819 */ /* 0x001fe20000011404 */
[----:B------:R-:W-:Y:S06]  /*6880*/  BRA `(.L_x_3518) ;  /* 0x0000000c00147947 */ /* 0x000fec0003800000 */
.L_x_3519:
[----:B------:R-:W0:Y:S02]  /*6890*/  LDG.E.S16 R4, desc[UR36][R22.64] ;  /* 0x0000002416047981 */ /* 0x000e24000c1e1700 */
[----:B0-----:R-:W-:Y:S01]  /*68a0*/  SHF.R.S32.HI R5, RZ, 0x1f, R4 ;  /* 0x0000001fff057819 */ /* 0x001fe20000011404 */
[----:B------:R-:W-:Y:S06]  /*68b0*/  BRA `(.L_x_3518) ;  /* 0x0000000c00087947 */ /* 0x000fec0003800000 */
.L_x_3514:
        /* <DEDUP_REMOVED lines=9> */
.L_x_3522:
[----:B------:R-:W3:Y:S02]  /*6950*/  LDG.E.U16 R22, desc[UR36][R22.64] ;  /* 0x0000002416167981 */ /* 0x000ee4000c1e1500 */
[----:B---3--:R-:W-:-:S06]  /*6960*/  HADD2.F32 R4, -RZ, R22.H0_H0 ;  /* 0x20000016ff047230 */ /* 0x008fcc0000004100 */
[----:B0-----:R-:W0:Y:S01]  /*6970*/  F2I.S64.TRUNC R4, R4 ;  /* 0x0000000400047311 */ /* 0x001e22000020d900 */
[----:B------:R-:W-:Y:S05]  /*6980*/  BRA `(.L_x_3518) ;  /* 0x0000000800d47947 */ /* 0x000fea0003800000 */
.L_x_3521:
        /* <DEDUP_REMOVED lines=9> */
.L_x_3524:
[----:B------:R-:W3:Y:S02]  /*6a20*/  LDG.E.U16 R22, desc[UR36][R22.64] ;  /* 0x0000002416167981 */ /* 0x000ee4000c1e1500 */
[----:B---3--:R-:W-:-:S06]  /*6a30*/  HADD2.F32 R4, -RZ, R22.H0_H0 ;  /* 0x20000016ff047230 */ /* 0x008fcc0000004100 */
[----:B0-----:R-:W0:Y:S01]  /*6a40*/  F2I.S64.TRUNC R4, R4 ;  /* 0x0000000400047311 */ /* 0x001e22000020d900 */
[----:B------:R-:W-:Y:S05]  /*6a50*/  BRA `(.L_x_3518) ;  /* 0x0000000800a07947 */ /* 0x000fea0003800000 */
.L_x_3523:
[----:B0-----:R-:W3:Y:S02]  /*6a60*/  LDG.E.64 R4, desc[UR36][R22.64] ;  /* 0x0000002416047981 */ /* 0x001ee4000c1e1b00 */
[----:B---3--:R-:W0:Y:S01]  /*6a70*/  F2I.S64.F64.TRUNC R4, R4 ;  /* 0x0000000400047311 */ /* 0x008e22000030d900 */
[----:B------:R-:W-:Y:S05]  /*6a80*/  BRA `(.L_x_3518) ;  /* 0x0000000800947947 */ /* 0x000fea0003800000 */
.L_x_3513:
        /* <DEDUP_REMOVED lines=13> */
.L_x_3527:
[----:B0-----:R-:W3:Y:S02]  /*6b60*/  LDG.E.64 R4, desc[UR36][R22.64] ;  /* 0x0000002416047981 */ /* 0x001ee4000c1e1b00 */
[----:B---3--:R-:W0:Y:S01]  /*6b70*/  F2I.S64.F64.TRUNC R4, R4 ;  /* 0x0000000400047311 */ /* 0x008e22000030d900 */
[----:B------:R-:W-:Y:S05]  /*6b80*/  BRA `(.L_x_3518) ;  /* 0x0000000800547947 */ /* 0x000fea0003800000 */
.L_x_3526:
[----:B------:R-:W-:-:S09]  /*6b90*/  UISETP.NE.AND UP0, UPT, UR4, 0xf, UPT ;  /* 0x0000000f0400788c */ /* 0x000fd2000bf05270 */
[----:B------:R-:W-:Y:S05]  /*6ba0*/  BRA.U !UP0, `(.L_x_3528) ;  /* 0x0000000108947547 */ /* 0x000fea000b800000 */
[----:B------:R-:W-:-:S09]  /*6bb0*/  UISETP.NE.AND UP0, UPT, UR4, 0x17, UPT ;  /* 0x000000170400788c */ /* 0x000fd2000bf05270 */
[----:B------:R-:W-:Y:S05]  /*6bc0*/  BRA.U !UP0, `(.L_x_3529) ;  /* 0x0000000108587547 */ /* 0x000fea000b800000 */
[----:B------:R-:W-:-:S09]  /*6bd0*/  UISETP.NE.AND UP0, UPT, UR4, 0x18, UPT ;  /* 0x000000180400788c */ /* 0x000fd2000bf05270 */
[----:B------:R-:W-:Y:S05]  /*6be0*/  BRA.U UP0, `(.L_x_3517) ;  /* 0x0000000500e47547 */ /* 0x000fea000b800000 */
[----:B0-----:R-:W3:Y:S01]  /*6bf0*/  LDG.E.U8 R0, desc[UR36][R22.64] ;  /* 0x0000002416007981 */ /* 0x001ee2000c1e1100 */
[----:B------:R-:W-:Y:S02]  /*6c00*/  HFMA2 R4, -RZ, RZ, 0, 1.847743988037109375e-06 ;  /* 0x0000001fff047431 */ /* 0x000fe400000001ff */
[----:B---3--:R-:W-:-:S05]  /*6c10*/  IMAD.SHL.U32 R0, R0, 0x1000000, RZ ;  /* 0x0100000000007824 */ /* 0x008fca00078e00ff */
        /* <DEDUP_REMOVED lines=14> */
[----:B------:R-:W-:-:S04]  /*6d00*/  LOP3.LUT R3, R3, 0x80000000, R0, 0xf8, !PT ;  /* 0x8000000003037812 */ /* 0x000fc800078ef800 */
[----:B------:R0:W3:Y:S01]  /*6d10*/  F2I.S64.TRUNC R4, R3 ;  /* 0x0000000300047311 */ /* 0x0000e2000020d900 */
[----:B------:R-:W-:Y:S05]  /*6d20*/  BRA `(.L_x_3518) ;  /* 0x0000000400ec7947 */ /* 0x000fea0003800000 */
.L_x_3529:
[----:B0-----:R-:W3:Y:S02]  /*6d30*/  LDG.E.U8 R3, desc[UR36][R22.64] ;  /* 0x0000002416037981 */ /* 0x001ee4000c1e1100 */
[C---:B---3--:R-:W-:Y:S01]  /*6d40*/  SHF.L.U32 R0, R3.reuse, 0x19, RZ ;  /* 0x0000001903007819 */ /* 0x048fe200000006ff */
        /* <DEDUP_REMOVED lines=9> */
[----:B------:R0:W3:Y:S01]  /*6de0*/  F2I.S64.TRUNC R4, R0 ;  /* 0x0000000000047311 */ /* 0x0000e2000020d900 */
[----:B------:R-:W-:Y:S05]  /*6df0*/  BRA `(.L_x_3518) ;  /* 0x0000000400b87947 */ /* 0x000fea0003800000 */
.L_x_3528:
[----:B------:R-:W3:Y:S02]  /*6e00*/  LDG.E.U16 R4, desc[UR36][R22.64] ;  /* 0x0000002416047981 */ /* 0x000ee4000c1e1500 */
[----:B---3--:R-:W-:-:S06]  /*6e10*/  IMAD.U32 R4, R4, 0x10000, RZ ;  /* 0x0001000004047824 */ /* 0x008fcc00078e00ff */
[----:B0-----:R-:W0:Y:S01]  /*6e20*/  F2I.S64.TRUNC R4, R4 ;  /* 0x0000000400047311 */ /* 0x001e22000020d900 */
[----:B------:R-:W-:Y:S05]  /*6e30*/  BRA `(.L_x_3518) ;  /* 0x0000000400a87947 */ /* 0x000fea0003800000 */
.L_x_3525:
        /* <DEDUP_REMOVED lines=11> */
.L_x_3532:
        /* <DEDUP_REMOVED lines=21> */
.L_x_3536:
[----:B------:R-:W-:Y:S05]  /*7040*/  BSYNC.RECONVERGENT B1 ;  /* 0x0000000000017941 */ /* 0x000fea0003800200 */
.L_x_3535:
[----:B------:R-:W-:Y:S01]  /*7050*/  IMAD.SHL.U32 R0, R0, 0x100000, RZ ;  /* 0x0010000000007824 */ /* 0x000fe200078e00ff */
[----:B------:R-:W-:-:S04]  /*7060*/  LEA R2, R2, 0x3b800000, 0x17 ;  /* 0x3b80000002027811 */ /* 0x000fc800078eb8ff */
[----:B------:R-:W-:-:S07]  /*7070*/  LOP3.LUT R4, R2, R0, R7, 0xfe, !PT ;  /* 0x0000000002047212 */ /* 0x000fce00078efe07 */
.L_x_3534:
[----:B------:R-:W-:Y:S05]  /*7080*/  BSYNC.RECONVERGENT B0 ;  /* 0x0000000000007941 */ /* 0x000fea0003800200 */
.L_x_3533:
[----:B0-----:R-:W0:Y:S01]  /*7090*/  F2I.S64.TRUNC R4, R4 ;  /* 0x0000000400047311 */ /* 0x001e22000020d900 */
[----:B------:R-:W-:Y:S05]  /*70a0*/  BRA `(.L_x_3518) ;  /* 0x00000004000c7947 */ /* 0x000fea0003800000 */
.L_x_3531:
[----:B------:R-:W3:Y:S01]  /*70b0*/  LDG.E.U8 R22, desc[UR36][R22.64] ;  /* 0x0000002416167981 */ /* 0x000ee2000c1e1100 */
[----:B------:R-:W-:Y:S01]  /*70c0*/  BSSY.RECONVERGENT B0, `(.L_x_3537) ;  /* 0x0000018000007945 */ /* 0x000fe20003800200 */
[----:B------:R-:W-:Y:S01]  /*70d0*/  HFMA2 R4, -RZ, RZ, 0, 0 ;  /* 0x00000000ff047431 */ /* 0x000fe200000001ff */
        /* <DEDUP_REMOVED lines=18> */
.L_x_3540:
[----:B------:R-:W-:Y:S05]  /*7200*/  BSYNC.RECONVERGENT B1 ;  /* 0x0000000000017941 */ /* 0x000fea0003800200 */
.L_x_3539:
[----:B------:R-:W-:Y:S01]  /*7210*/  IMAD.SHL.U32 R0, R0, 0x200000, RZ ;  /* 0x0020000000007824 */ /* 0x000fe200078e00ff */
[----:B------:R-:W-:-:S04]  /*7220*/  LEA R2, R2, 0x37800000, 0x17 ;  /* 0x3780000002027811 */ /* 0x000fc800078eb8ff */
[----:B------:R-:W-:-:S07]  /*7230*/  LOP3.LUT R4, R2, R0, R7, 0xfe, !PT ;  /* 0x0000000002047212 */ /* 0x000fce00078efe07 */
.L_x_3538:
[----:B------:R-:W-:Y:S05]  /*7240*/  BSYNC.RECONVERGENT B0 ;  /* 0x0000000000007941 */ /* 0x000fea0003800200 */
.L_x_3537:
[----:B0-----:R-:W0:Y:S01]  /*7250*/  F2I.S64.TRUNC R4, R4 ;  /* 0x0000000400047311 */ /* 0x001e22000020d900 */
[----:B------:R-:W-:Y:S05]  /*7260*/  BRA `(.L_x_3518) ;  /* 0x00000000009c7947 */ /* 0x000fea0003800000 */
.L_x_3530:
[----:B------:R-:W-:-:S09]  /*7270*/  UISETP.NE.AND UP0, UPT, UR4, 0x1c, UPT ;  /* 0x0000001c0400788c */ /* 0x000fd2000bf05270 */
[----:B------:R-:W-:Y:S05]  /*7280*/  BRA.U !UP0, `(.L_x_3541) ;  /* 0x00000001088c7547 */ /* 0x000fea000b800000 */
[----:B------:R-:W-:-:S09]  /*7290*/  UISETP.NE.AND UP0, UPT, UR4, 0x1d, UPT ;  /* 0x0000001d0400788c */ /* 0x000fd2000bf05270 */
[----:B------:R-:W-:Y:S05]  /*72a0*/  BRA.U !UP0, `(.L_x_3542) ;  /* 0x00000001087c7547 */ /* 0x000fea000b800000 */
[----:B------:R-:W-:-:S09]  /*72b0*/  UISETP.NE.AND UP0, UPT, UR4, 0x2c, UPT ;  /* 0x0000002c0400788c */ /* 0x000fd2000bf05270 */
[----:B------:R-:W-:Y:S05]  /*72c0*/  BRA.U UP0, `(.L_x_3517) ;  /* 0x00000001002c7547 */ /* 0x000fea000b800000 */
[----:B------:R-:W3:Y:S01]  /*72d0*/  LDG.E.U8 R22, desc[UR36][R22.64] ;  /* 0x0000002416167981 */ /* 0x000ee2000c1e1100 */
[----:B------:R-:W-:Y:S01]  /*72e0*/  BSSY.RECONVERGENT B0, `(.L_x_3543) ;  /* 0x0000007000007945 */ /* 0x000fe20003800200 */
[----:B------:R-:W-:Y:S01]  /*72f0*/  IMAD.MOV.U32 R4, RZ, RZ, 0x400000 ;  /* 0x00400000ff047424 */ /* 0x000fe200078e00ff */
[----:B---3--:R-:W-:-:S13]  /*7300*/  ISETP.NE.AND P0, PT, R22, RZ, PT ;  /* 0x000000ff1600720c */ /* 0x008fda0003f05270 */
[----:B------:R-:W-:Y:S05]  /*7310*/  @!P0 BRA `(.L_x_3544) ;  /* 0x00000000000c8947 */ /* 0x000fea0003800000 */
[----:B------:R-:W-:-:S13]  /*7320*/  ISETP.NE.AND P0, PT, R22, 0xff, PT ;  /* 0x000000ff1600780c */ /* 0x000fda0003f05270 */
[----:B------:R-:W-:Y:S01]  /*7330*/  @!P0 MOV R4, 0x7f800001 ;  /* 0x7f80000100048802 */ /* 0x000fe20000000f00 */
[----:B------:R-:W-:-:S07]  /*7340*/  @P0 IMAD.SHL.U32 R4, R22, 0x800000, RZ ;  /* 0x0080000016040824 */ /* 0x000fce00078e00ff */
.L_x_3544:
[----:B------:R-:W-:Y:S05]  /*7350*/  BSYNC.RECONVERGENT B0 ;  /* 0x0000000000007941 */ /* 0x000fea0003800200 */
.L_x_3543:
[----:B0-----:R-:W0:Y:S01]  /*7360*/  F2I.S64.TRUNC R4, R4 ;  /* 0x0000000400047311 */ /* 0x001e22000020d900 */
[----:B------:R-:W-:Y:S05]  /*7370*/  BRA `(.L_x_3518) ;  /* 0x0000000000587947 */ /* 0x000fea0003800000 */
.L_x_3517:
[----:B0-----:R-:W-:Y:S01]  /*7380*/  MOV R2, 0x0 ;  /* 0x0000000000027802 */ /* 0x001fe20000000f00 */
[----:B------:R-:W0:Y:S01]  /*7390*/  LDCU.64 UR4, c[0x4][0x148] ;  /* 0x01002900ff0477ac */ /* 0x000e220008000a00 */
[----:B------:R-:W-:Y:S02]  /*73a0*/  HFMA2 R12, -RZ, RZ, 0, 5.9604644775390625e-08 ;  /* 0x00000001ff0c7431 */ /* 0x000fe400000001ff */
        /* <DEDUP_REMOVED lines=8> */
[----:B------:R-:W-:Y:S01]  /*7430*/  IMAD.U32 R7, RZ, RZ, UR7 ;  /* 0x00000007ff077e24 */ /* 0x000fe2000f8e00ff */
[----:B--2---:R-:W-:Y:S01]  /*7440*/  MOV R10, UR8 ;  /* 0x00000008000a7c02 */ /* 0x004fe20008000f00 */
[----:B------:R-:W-:-:S07]  /*7450*/  IMAD.U32 R11, RZ, RZ, UR9 ;  /* 0x00000009ff0b7e24 */ /* 0x000fce000f8e00ff */
[----:B------:R-:W-:-:S07]  /*7460*/  LEPC R20, `(.L_x_3545) ;  /* 0x000000001014794e */ /* 0x000fce0000000000 */
[----:B-1--45:R-:W-:Y:S05]  /*7470*/  CALL.ABS.NOINC R2 ;  /* 0x0000000002007343 */ /* 0x032fea0003c00000 */
.L_x_3545:
[----:B------:R-:W-:Y:S01]  /*7480*/  CS2R R4, SRZ ;  /* 0x0000000000047805 */ /* 0x000fe2000001ff00 */
[----:B------:R-:W-:Y:S06]  /*7490*/  BRA `(.L_x_3518) ;  /* 0x0000000000107947 */ /* 0x000fec0003800000 */
.L_x_3542:
[----:B0-----:R0:W5:Y:S01]  /*74a0*/  LDG.E.64 R4, desc[UR36][R22.64] ;  /* 0x0000002416047981 */ /* 0x001162000c1e1b00 */
[----:B------:R-:W-:Y:S05]  /*74b0*/  BRA `(.L_x_3518) ;  /* 0x0000000000087947 */ /* 0x000fea0003800000 */
.L_x_3541:
[----:B------:R3:W5:Y:S01]  /*74c0*/  LDG.E R4, desc[UR36][R22.64] ;  /* 0x0000002416047981 */ /* 0x000762000c1e1900 */
[----:B0-----:R-:W-:-:S07]  /*74d0*/  IMAD.MOV.U32 R5, RZ, RZ, RZ ;  /* 0x000000ffff057224 */ /* 0x001fce00078e00ff */
.L_x_3518:
        /* <DEDUP_REMOVED lines=19> */
.L_x_3549:
[----:B------:R0:W-:Y:S01]  /*7610*/  STG.E.U8 desc[UR36][R2.64], R9 ;  /* 0x0000000902007986 */ /* 0x0001e2000c101124 */
[----:B------:R-:W-:Y:S05]  /*7620*/  BRA `(.L_x_3551) ;  /* 0x0000000c00347947 */ /* 0x000fea0003800000 */
.L_x_3548:
        /* <DEDUP_REMOVED lines=8> */
.L_x_3553:
[----:B------:R0:W-:Y:S01]  /*76b0*/  STG.E desc[UR36][R2.64], R9 ;  /* 0x0000000902007986 */ /* 0x0001e2000c101924 */
[----:B------:R-:W-:Y:S05]  /*76c0*/  BRA `(.L_x_3551) ;  /* 0x0000000c000c7947 */ /* 0x000fea0003800000 */
.L_x_3552:
[----:B------:R0:W-:Y:S01]  /*76d0*/  STG.E.U16 desc[UR36][R2.64], R9 ;  /* 0x0000000902007986 */ /* 0x0001e2000c101524 */
[----:B------:R-:W-:Y:S05]  /*76e0*/  BRA `(.L_x_3551) ;  /* 0x0000000c00047947 */ /* 0x000fea0003800000 */
.L_x_3547:
        /* <DEDUP_REMOVED lines=9> */
.L_x_3555:
[----:B------:R-:W0:Y:S02]  /*7780*/  I2F.S64 R0, R6 ;  /* 0x0000000600007312 */ /* 0x000e240000301400 */
[----:B0-----:R-:W-:-:S05]  /*7790*/  F2FP.F16.F32.PACK_AB R0, RZ, R0 ;  /* 0x00000000ff00723e */ /* 0x001fca00000000ff */
[----:B------:R0:W-:Y:S01]  /*77a0*/  STG.E.U16 desc[UR36][R2.64], R0 ;  /* 0x0000000002007986 */ /* 0x0001e2000c101524 */
[----:B------:R-:W-:Y:S05]  /*77b0*/  BRA `(.L_x_3551) ;  /* 0x0000000800d07947 */ /* 0x000fea0003800000 */
.L_x_3554:
        /* <DEDUP_REMOVED lines=10> */
.L_x_3557:
[----:B------:R-:W0:Y:S02]  /*7860*/  I2F.S64 R6, R6 ;  /* 0x0000000600067312 */ /* 0x000e240000301400 */
[----:B0-----:R-:W-:-:S04]  /*7870*/  F2FP.F16.F32.PACK_AB R5, RZ, R6 ;  /* 0x00000006ff05723e */ /* 0x001fc800000000ff */
[----:B------:R-:W-:-:S05]  /*7880*/  PRMT R5, R5, 0x5410, RZ ;  /* 0x0000541005057816 */ /* 0x000fca00000000ff */
[----:B------:R0:W-:Y:S01]  /*7890*/  STG.E desc[UR36][R2.64], R5 ;  /* 0x0000000502007986 */ /* 0x0001e2000c101924 */
[----:B------:R-:W-:Y:S05]  /*78a0*/  BRA `(.L_x_3551) ;  /* 0x0000000800947947 */ /* 0x000fea0003800000 */
.L_x_3556:
[----:B------:R-:W0:Y:S02]  /*78b0*/  I2F.F64.S64 R4, R6 ;  /* 0x0000000600047312 */ /* 0x000e240000301c00 */
[----:B0-----:R0:W-:Y:S01]  /*78c0*/  STG.E.64 desc[UR36][R2.64], R4 ;  /* 0x0000000402007986 */ /* 0x0011e2000c101b24 */
[----:B------:R-:W-:Y:S05]  /*78d0*/  BRA `(.L_x_3551) ;  /* 0x0000000800887947 */ /* 0x000fea0003800000 */
.L_x_3546:
        /* <DEDUP_REMOVED lines=12> */
.L_x_3561:
        /* <DEDUP_REMOVED lines=18> */
.L_x_3564:
[----:B------:R-:W-:-:S04]  /*7ac0*/  SHF.R.U32.HI R5, RZ, 0x18, R5 ;  /* 0x00000018ff057819 */ /* 0x000fc80000011605 */
[----:B------:R-:W-:-:S07]  /*7ad0*/  LOP3.LUT R0, R0, 0x80, R5, 0xf8, !PT ;  /* 0x0000008000007812 */ /* 0x000fce00078ef805 */
.L_x_3563:
[----:B------:R-:W-:Y:S05]  /*7ae0*/  BSYNC.RECONVERGENT B0 ;  /* 0x0000000000007941 */ /* 0x000fea0003800200 */
.L_x_3562:
[----:B------:R3:W-:Y:S01]  /*7af0*/  STG.E.U8 desc[UR36][R2.64], R0 ;  /* 0x0000000002007986 */ /* 0x0007e2000c101124 */
[----:B------:R-:W-:Y:S05]  /*7b00*/  BRA `(.L_x_3551) ;  /* 0x0000000400fc7947 */ /* 0x000fea0003800000 */
.L_x_3560:
        /* <DEDUP_REMOVED lines=18> */
.L_x_3567:
[----:B------:R-:W-:-:S04]  /*7c30*/  SHF.R.U32.HI R5, RZ, 0x18, R5 ;  /* 0x00000018ff057819 */ /* 0x000fc80000011605 */
[----:B------:R-:W-:-:S07]  /*7c40*/  LOP3.LUT R0, R0, 0x80, R5, 0xf8, !PT ;  /* 0x0000008000007812 */ /* 0x000fce00078ef805 */
.L_x_3566:
[----:B------:R-:W-:Y:S05]  /*7c50*/  BSYNC.RECONVERGENT B0 ;  /* 0x0000000000007941 */ /* 0x000fea0003800200 */
.L_x_3565:
[----:B------:R0:W-:Y:S01]  /*7c60*/  STG.E.U8 desc[UR36][R2.64], R0 ;  /* 0x0000000002007986 */ /* 0x0001e2000c101124 */
[----:B------:R-:W-:Y:S05]  /*7c70*/  BRA `(.L_x_3551) ;  /* 0x0000000400a07947 */ /* 0x000fea0003800000 */
.L_x_3559:
        /* <DEDUP_REMOVED lines=22> */
.L_x_3569:
[----:B------:R1:W-:Y:S01]  /*7de0*/  STG.E.64 desc[UR36][R2.64], R6 ;  /* 0x0000000602007986 */ /* 0x0003e2000c101b24 */
[----:B------:R-:W-:Y:S05]  /*7df0*/  BRA `(.L_x_3551) ;  /* 0x0000000400407947 */ /* 0x000fea0003800000 */
.L_x_3568:
[----:B------:R0:W-:Y:S01]  /*7e00*/  STG.E desc[UR36][R2.64], R9 ;  /* 0x0000000902007986 */ /* 0x0001e2000c101924 */
[----:B------:R-:W-:Y:S05]  /*7e10*/  BRA `(.L_x_3551) ;  /* 0x0000000400387947 */ /* 0x000fea0003800000 */
.L_x_3558:
        /* <DEDUP_REMOVED lines=11> */
.L_x_3571:
[----:B------:R-:W0:Y:S01]  /*7ed0*/  I2F.F64.S64 R8, R6 ;  /* 0x0000000600087312 */ /* 0x000e220000301c00 */
[----:B------:R-:W-:-:S05]  /*7ee0*/  CS2R R10, SRZ ;  /* 0x00000000000a7805 */ /* 0x000fca000001ff00 */
[----:B0-----:R0:W-:Y:S01]  /*7ef0*/  STG.E.128 desc[UR36][R2.64], R8 ;  /* 0x0000000802007986 */ /* 0x0011e2000c101d24 */
[----:B------:R-:W-:Y:S05]  /*7f00*/  BRA `(.L_x_3551) ;  /* 0x0000000000fc7947 */ /* 0x000fea0003800000 */
.L_x_3570:
[----:B------:R-:W-:-:S09]  /*7f10*/  UISETP.NE.AND UP0, UPT, UR4, 0xf, UPT ;  /* 0x0000000f0400788c */ /* 0x000fd2000bf05270 */
[----:B------:R-:W-:Y:S05]  /*7f20*/  BRA.U !UP0, `(.L_x_3572) ;  /* 0x0000000108e87547 */ /* 0x000fea000b800000 */
[----:B------:R-:W-:-:S09]  /*7f30*/  UISETP.NE.AND UP0, UPT, UR4, 0x17, UPT ;  /* 0x000000170400788c */ /* 0x000fd2000bf05270 */
[----:B------:R-:W-:Y:S05]  /*7f40*/  BRA.U !UP0, `(.L_x_3573) ;  /* 0x0000000108907547 */ /* 0x000fea000b800000 */
[----:B------:R-:W-:-:S09]  /*7f50*/  UISETP.NE.AND UP0, UPT, UR4, 0x18, UPT ;  /* 0x000000180400788c */ /* 0x000fd2000bf05270 */
[----:B------:R-:W-:Y:S05]  /*7f60*/  BRA.U !UP0, `(.L_x_3574) ;  /* 0x0000000108447547 */ /* 0x000fea000b800000 */
.L_x_3550:
        /* <DEDUP_REMOVED lines=16> */
.L_x_3575:
[----:B------:R-:W-:Y:S05]  /*8070*/  BRA `(.L_x_3551) ;  /* 0x0000000000a07947 */ /* 0x000fea0003800000 */
.L_x_3574:
        /* <DEDUP_REMOVED lines=13> */
.L_x_3577:
[----:B------:R-:W-:Y:S05]  /*8150*/  BSYNC.RECONVERGENT B0 ;  /* 0x0000000000007941 */ /* 0x000fea0003800200 */
.L_x_3576:
[----:B------:R-:W-:-:S05]  /*8160*/  LOP3.LUT R5, R0, 0x80, R5, 0xf8, !PT ;  /* 0x0000008000057812 */ /* 0x000fca00078ef805 */
[----:B------:R0:W-:Y:S01]  /*8170*/  STG.E.U8 desc[UR36][R2.64], R5 ;  /* 0x0000000502007986 */ /* 0x0001e2000c101124 */
[----:B------:R-:W-:Y:S05]  /*8180*/  BRA `(.L_x_3551) ;  /* 0x00000000005c7947 */ /* 0x000fea0003800000 */
.L_x_3573:
        /* <DEDUP_REMOVED lines=12> */
.L_x_3579:
[----:B------:R-:W-:Y:S02]  /*8250*/  ISETP.GT.U32.AND P0, PT, R4, 0x7f800000, PT ;  /* 0x7f8000000400780c */ /* 0x000fe40003f04070 */
[----:B------:R-:W-:-:S04]  /*8260*/  MOV R0, 0x7f ;  /* 0x0000007f00007802 */ /* 0x000fc80000000f00 */
[----:B------:R-:W-:-:S07]  /*8270*/  SEL R0, R0, 0x7c, P0 ;  /* 0x0000007c00007807 */ /* 0x000fce0000000000 */
.L_x_3580:
[----:B------:R-:W-:Y:S05]  /*8280*/  BSYNC.RECONVERGENT B0 ;  /* 0x0000000000007941 */ /* 0x000fea0003800200 */
.L_x_3578:
[----:B------:R-:W-:-:S04]  /*8290*/  SHF.R.U32.HI R5, RZ, 0x18, R5 ;  /* 0x00000018ff057819 */ /* 0x000fc80000011605 */
[----:B------:R-:W-:-:S05]  /*82a0*/  LOP3.LUT R5, R0, 0x80, R5, 0xf8, !PT ;  /* 0x0000008000057812 */ /* 0x000fca00078ef805 */
[----:B------:R0:W-:Y:S01]  /*82b0*/  STG.E.U8 desc[UR36][R2.64], R5 ;  /* 0x0000000502007986 */ /* 0x0001e2000c101124 */
[----:B------:R-:W-:Y:S05]  /*82c0*/  BRA `(.L_x_3551) ;  /* 0x00000000000c7947 */ /* 0x000fea0003800000 */
.L_x_3572:
[----:B------:R-:W0:Y:S02]  /*82d0*/  I2F.S64 R0, R6 ;  /* 0x0000000600007312 */ /* 0x000e240000301400 */
[----:B0-----:R-:W-:-:S05]  /*82e0*/  F2FP.BF16.F32.PACK_AB R0, RZ, R0 ;  /* 0x00000000ff00723e */ /* 0x001fca00000010ff */
[----:B------:R0:W-:Y:S02]  /*82f0*/  STG.E.U16 desc[UR36][R2.64], R0 ;  /* 0x0000000002007986 */ /* 0x0001e4000c101524 */
.L_x_3551:
[----:B------:R-:W-:-:S07]  /*8300*/  VIADD R19, R19, 0x80 ;  /* 0x0000008013137836 */ /* 0x000fce0000000000 */
.L_x_3478:
[----:B------:R-:W-:Y:S05]  /*8310*/  BSYNC.RECONVERGENT B6 ;  /* 0x0000000000067941 */ /* 0x000fea0003800200 */
.L_x_3477:
[----:B------:R-:W5:Y:S01]  /*8320*/  LDCU UR4, c[0x0][0x380] ;  /* 0x00007000ff0477ac */ /* 0x000f620008000800 */
[----:B------:R-:W-:Y:S01]  /*8330*/  BSSY.RECONVERGENT B6, `(.L_x_3581) ;  /* 0x0000410000067945 */ /* 0x000fe20003800200 */
[----:B-----5:R-:W-:-:S13]  /*8340*/  ISETP.GE.AND P0, PT, R19, UR4, PT ;  /* 0x0000000413007c0c */ /* 0x020fda000bf06270 */
[----:B------:R-:W-:Y:S05]  /*8350*/  @P0 BRA `(.L_x_3582) ;  /* 0x0000004000340947 */ /* 0x000fea0003800000 */
[----:B------:R-:W5:Y:S01]  /*8360*/  LDCU UR4, c[0x0][0x388] ;  /* 0x00007100ff0477ac */ /* 0x000f620008000800 */
[----:B0--3--:R-:W-:Y:S02]  /*8370*/  HFMA2 R0, -RZ, RZ, 0, 0 ;  /* 0x00000000ff007431 */ /* 0x009fe400000001ff */
[----:B------:R-:W-:Y:S02]  /*8380*/  IMAD.MOV.U32 R22, RZ, RZ, RZ ;  /* 0x000000ffff167224 */ /* 0x000fe400078e00ff */
        /* <DEDUP_REMOVED lines=351> */
.L_x_3583:
        /* <DEDUP_REMOVED lines=17> */
.L_x_3587:
[----:B------:R1:W5:Y:S01]  /*9a90*/  LDG.E.U8 R16, desc[UR36][R2.64] ;  /* 0x0000002402107981 */ /* 0x000362000c1e1100 */
[----:B------:R-:W-:Y:S01]  /*9aa0*/  IMAD.MOV.U32 R17, RZ, RZ, RZ ;  /* 0x000000ffff117224 */ /* 0x000fe200078e00ff */
[----:B------:R-:W-:Y:S06]  /*9ab0*/  BRA `(.L_x_3589) ;  /* 0x0000000c00407947 */ /* 0x000fec0003800000 */
.L_x_3586:
        /* <DEDUP_REMOVED lines=8> */
.L_x_3591:
[----:B------:R-:W2:Y:S02]  /*9b40*/  LDG.E R16, desc[UR36][R2.64] ;  /* 0x0000002402107981 */ /* 0x000ea4000c1e1900 */
[----:B--2---:R-:W-:Y:S01]  /*9b50*/  SHF.R.S32.HI R17, RZ, 0x1f, R16 ;  /* 0x0000001fff117819 */ /* 0x004fe20000011410 */
[----:B------:R-:W-:Y:S06]  /*9b60*/  BRA `(.L_x_3589) ;  /* 0x0000000c00147947 */ /* 0x000fec0003800000 */
.L_x_3590:
[----:B------:R-:W2:Y:S02]  /*9b70*/  LDG.E.S16 R16, desc[UR36][R2.64] ;  /* 0x0000002402107981 */ /* 0x000ea4000c1e1700 */
[----:B--2---:R-:W-:Y:S01]  /*9b80*/  SHF.R.S32.HI R17, RZ, 0x1f, R16 ;  /* 0x0000001fff117819 */ /* 0x004fe20000011410 */
[----:B------:R-:W-:Y:S06]  /*9b90*/  BRA `(.L_x_3589) ;  /* 0x0000000c00087947 */ /* 0x000fec0003800000 */
.L_x_3585:
        /* <DEDUP_REMOVED lines=9> */
.L_x_3593:
[----:B------:R-:W2:Y:S02]  /*9c30*/  LDG.E.U16 R2, desc[UR36][R2.64] ;  /* 0x0000002402027981 */ /* 0x000ea4000c1e1500 */
[----:B--2---:R-:W-:-:S06]  /*9c40*/  HADD2.F32 R16, -RZ, R2.H0_H0 ;  /* 0x20000002ff107230 */ /* 0x004fcc0000004100 */
[----:B------:R-:W0:Y:S01]  /*9c50*/  F2I.S64.TRUNC R16, R16 ;  /* 0x0000001000107311 */ /* 0x000e22000020d900 */
[----:B------:R-:W-:Y:S05]  /*9c60*/  BRA `(.L_x_3589) ;  /* 0x0000000800d47947 */ /* 0x000fea0003800000 */
.L_x_3592:
[----:B------:R-:W-:-:S09]  /*9c70*/  UISETP.NE.AND UP0, UPT, UR4, 0x7, UPT ;  /* 0x000000070400788c */ /* 0x000fd2000bf05270 */
[----:B------:R-:W-:Y:S05]  /*9c80*/  BRA.U !UP0, `(.L_x_3594) ;  /* 0x00000001082c7547 */ /* 0x000fea000b800000 */
[----:B------:R-:W-:-:S09]  /*9c90*/  UISETP.NE.AND UP0, UPT, UR4, 0x8, UPT ;  /* 0x000000080400788c */ /* 0x000fd2000bf05270 */
[----:B------:R-:W-:Y:S05]  /*9ca0*/  BRA.U !UP0, `(.L_x_3595) ;  /* 0x0000000108147547 */ /* 0x000fea000b800000 */
[----:B------:R-:W-:-:S09]  /*9cb0*/  UISETP.NE.AND UP0, UPT, UR4, 0x9, UPT ;  /* 0x000000090400788c */ /* 0x000fd2000bf05270 */
[----:B------:R-:W-:Y:S05]  /*9cc0*/  BRA.U UP0, `(.L_x_3588) ;  /* 0x0000000900647547 */ /* 0x000fea000b800000 */
[----:B------:R-:W2:Y:S02]  /*9cd0*/  LDG.E R2, desc[UR36][R2.64] ;  /* 0x0000002402027981 */ /* 0x000ea4000c1e1900 */
[----:B--2---:R4:W0:Y:S01]  /*9ce0*/  F2I.S64.TRUNC R16, R2 ;  /* 0x0000000200107311 */ /* 0x004822000020d900 */
[----:B------:R-:W-:Y:S05]  /*9cf0*/  BRA `(.L_x_3589) ;  /* 0x0000000800b07947 */ /* 0x000fea0003800000 */
.L_x_3595:
[----:B------:R-:W2:Y:S02]  /*9d00*/  LDG.E.U16 R2, desc[UR36][R2.64] ;  /* 0x0000002402027981 */ /* 0x000ea4000c1e1500 */
[----:B--2---:R-:W-:-:S06]  /*9d10*/  HADD2.F32 R16, -RZ, R2.H0_H0 ;  /* 0x20000002ff107230 */ /* 0x004fcc0000004100 */
[----:B------:R-:W0:Y:S01]  /*9d20*/  F2I.S64.TRUNC R16, R16 ;  /* 0x0000001000107311 */ /* 0x000e22000020d900 */
[----:B------:R-:W-:Y:S05]  /*9d30*/  BRA `(.L_x_3589) ;  /* 0x0000000800a07947 */ /* 0x000fea0003800000 */
.L_x_3594:
[----:B------:R-:W2:Y:S02]  /*9d40*/  LDG.E.64 R2, desc[UR36][R2.64] ;  /* 0x0000002402027981 */ /* 0x000ea4000c1e1b00 */
[----:B--2---:R2:W3:Y:S01]  /*9d50*/  F2I.S64.F64.TRUNC R16, R2 ;  /* 0x0000000200107311 */ /* 0x0044e2000030d900 */
[----:B------:R-:W-:Y:S05]  /*9d60*/  BRA `(.L_x_3589) ;  /* 0x0000000800947947 */ /* 0x000fea0003800000 */
.L_x_3584:
        /* <DEDUP_REMOVED lines=13> */
.L_x_3598:
[----:B------:R-:W2:Y:S02]  /*9e40*/  LDG.E.64 R2, desc[UR36][R2.64] ;  /* 0x0000002402027981 */ /* 0x000ea4000c1e1b00 */
[----:B--2---:R0:W1:Y:S01]  /*9e50*/  F2I.S64.F64.TRUNC R16, R2 ;  /* 0x0000000200107311 */ /* 0x004062000030d900 */
[----:B------:R-:W-:Y:S05]  /*9e60*/  BRA `(.L_x_3589) ;  /* 0x0000000800547947 */ /* 0x000fea0003800000 */
.L_x_3597:
        /* <DEDUP_REMOVED lines=26> */
.L_x_3600:
        /* <DEDUP_REMOVED lines=13> */
.L_x_3599:
[----:B------:R-:W2:Y:S02]  /*a0e0*/  LDG.E.U16 R16, desc[UR36][R2.64] ;  /* 0x0000002402107981 */ /* 0x000ea4000c1e1500 */
[----:B--2---:R-:W-:-:S06]  /*a0f0*/  IMAD.U32 R16, R16, 0x10000, RZ ;  /* 0x0001000010107824 */ /* 0x004fcc00078e00ff */
[----:B------:R-:W0:Y:S01]  /*a100*/  F2I.S64.TRUNC R16, R16 ;  /* 0x0000001000107311 */ /* 0x000e22000020d900 */
[----:B------:R-:W-:Y:S05]  /*a110*/  BRA `(.L_x_3589) ;  /* 0x0000000400a87947 */ /* 0x000fea0003800000 */
.L_x_3596:
        /* <DEDUP_REMOVED lines=11> */
.L_x_3603:
        /* <DEDUP_REMOVED lines=21> */
.L_x_3607:
[----:B------:R-:W-:Y:S05]  /*a320*/  BSYNC.RECONVERGENT B1 ;  /* 0x0000000000017941 */ /* 0x000fea0003800200 */
.L_x_3606:
[----:B------:R-:W-:Y:S01]  /*a330*/  IMAD.SHL.U32 R0, R0, 0x100000, RZ ;  /* 0x0010000000007824 */ /* 0x000fe200078e00ff */
[----:B------:R-:W-:-:S04]  /*a340*/  LEA R2, R2, 0x3b800000, 0x17 ;  /* 0x3b80000002027811 */ /* 0x000fc800078eb8ff */
[----:B------:R-:W-:-:S07]  /*a350*/  LOP3.LUT R16, R2, R0, R7, 0xfe, !PT ;  /* 0x0000000002107212 */ /* 0x000fce00078efe07 */
.L_x_3605:
[----:B------:R-:W-:Y:S05]  /*a360*/  BSYNC.RECONVERGENT B0 ;  /* 0x0000000000007941 */ /* 0x000fea0003800200 */
.L_x_3604:
[----:B------:R-:W0:Y:S01]  /*a370*/  F2I.S64.TRUNC R16, R16 ;  /* 0x0000001000107311 */ /* 0x000e22000020d900 */
[----:B------:R-:W-:Y:S05]  /*a380*/  BRA `(.L_x_3589) ;  /* 0x00000004000c7947 */ /* 0x000fea0003800000 */
.L_x_3602:
        /* <DEDUP_REMOVED lines=21> */
.L_x_3611:
[----:B------:R-:W-:Y:S05]  /*a4e0*/  BSYNC.RECONVERGENT B1 ;  /* 0x0000000000017941 */ /* 0x000fea0003800200 */
.L_x_3610:
[----:B------:R-:W-:Y:S02]  /*a4f0*/  SHF.L.U32 R0, R0, 0x15, RZ ;  /* 0x0000001500007819 */ /* 0x000fe400000006ff */
[----:B------:R-:W-:-:S04]  /*a500*/  LEA R2, R2, 0x37800000, 0x17 ;  /* 0x3780000002027811 */ /* 0x000fc800078eb8ff */
[----:B------:R-:W-:-:S07]  /*a510*/  LOP3.LUT R16, R2, R0, R7, 0xfe, !PT ;  /* 0x0000000002107212 */ /* 0x000fce00078efe07 */
.L_x_3609:
[----:B------:R-:W-:Y:S05]  /*a520*/  BSYNC.RECONVERGENT B0 ;  /* 0x0000000000007941 */ /* 0x000fea0003800200 */
.L_x_3608:
[----:B------:R-:W0:Y:S01]  /*a530*/  F2I.S64.TRUNC R16, R16 ;  /* 0x0000001000107311 */ /* 0x000e22000020d900 */
[----:B------:R-:W-:Y:S05]  /*a540*/  BRA `(.L_x_3589) ;  /* 0x00000000009c7947 */ /* 0x000fea0003800000 */
.L_x_3601:
        /* <DEDUP_REMOVED lines=14> */
.L_x_3615:
[----:B------:R-:W-:Y:S05]  /*a630*/  BSYNC.RECONVERGENT B0 ;  /* 0x0000000000007941 */ /* 0x000fea0003800200 */
.L_x_3614:
[----:B------:R-:W0:Y:S01]  /*a640*/  F2I.S64.TRUNC R16, R16 ;  /* 0x0000001000107311 */ /* 0x000e22000020d900 */
[----:B------:R-:W-:Y:S05]  /*a650*/  BRA `(.L_x_3589) ;  /* 0x0000000000587947 */ /* 0x000fea0003800000 */
.L_x_3588:
        /* <DEDUP_REMOVED lines=16> */
.L_x_3616:
[----:B------:R-:W-:Y:S01]  /*a760*/  CS2R R16, SRZ ;  /* 0x0000000000107805 */ /* 0x000fe2000001ff00 */
[----:B------:R-:W-:Y:S06]  /*a770*/  BRA `(.L_x_3589) ;  /* 0x0000000000107947 */ /* 0x000fec0003800000 */
.L_x_3613:
[----:B------:R0:W5:Y:S01]  /*a780*/  LDG.E.64 R16, desc[UR36][R2.64] ;  /* 0x0000002402107981 */ /* 0x000162000c1e1b00 */
[----:B------:R-:W-:Y:S05]  /*a790*/  BRA `(.L_x_3589) ;  /* 0x0000000000087947 */ /* 0x000fea0003800000 */
.L_x_3612:
[----:B------:R0:W5:Y:S01]  /*a7a0*/  LDG.E R16, desc[UR36][R2.64] ;  /* 0x0000002402107981 */ /* 0x000162000c1e1900 */
[----:B------:R-:W-:-:S07]  /*a7b0*/  IMAD.MOV.U32 R17, RZ, RZ, RZ ;  /* 0x000000ffff117224 */ /* 0x000fce00078e00ff */
.L_x_3589:
[----:B------:R-:W4:Y:S01]  /*a7c0*/  LDCU.64 UR6, c[0x0][0x5f8] ;  /* 0x0000bf00ff0677ac */ /* 0x000f220008000a00 */
[----:B------:R-:W-:-:S04]  /*a7d0*/  UPRMT UR4, UR42, 0x9910, URZ ;  /* 0x000099102a047896 */ /* 0x000fc800080000ff */
[----:B------:R-:W-:Y:S01]  /*a7e0*/  UISETP.GT.AND UP0, UPT, UR4, 0x9, UPT ;  /* 0x000000090400788c */ /* 0x000fe2000bf04270 */
[----:B----4-:R-:W-:-:S05]  /*a7f0*/  IADD3 R22, P0, PT, R22, UR6, RZ ;  /* 0x0000000616167c10 */ /* 0x010fca000ff1e0ff */
        /* <DEDUP_REMOVED lines=13> */
.L_x_3620:
[----:B------:R4:W5:Y:S01]  /*a8d0*/  LDG.E.U8 R4, desc[UR36][R22.64] ;  /* 0x0000002416047981 */ /* 0x000962000c1e1100 */
[----:B0-----:R-:W-:Y:S01]  /*a8e0*/  MOV R5, RZ ;  /* 0x000000ff00057202 */ /* 0x001fe20000000f00 */
[----:B------:R-:W-:Y:S06]  /*a8f0*/  BRA `(.L_x_3622) ;  /* 0x0000000c00407947 */ /* 0x000fec0003800000 */
.L_x_3619:
        /* <DEDUP_REMOVED lines=8> */
.L_x_3624:
[----:B------:R-:W0:Y:S02]  /*a980*/  LDG.E R4, desc[UR36][R22.64] ;  /* 0x0000002416047981 */ /* 0x000e24000c1e1900 */
[----:B0-----:R-:W-:Y:S01]  /*a990*/  SHF.R.S32.HI R5, RZ, 0x1f, R4 ;  /* 0x0000001fff057819 */ /* 0x001fe20000011404 */
[----:B------:R-:W-:Y:S06]  /*a9a0*/  BRA `(.L_x_3622) ;  /* 0x0000000c00147947 */ /* 0x000fec0003800000 */
.L_x_3623:
[----:B------:R-:W0:Y:S02]  /*a9b0*/  LDG.E.S16 R4, desc[UR36][R22.64] ;  /* 0x0000002416047981 */ /* 0x000e24000c1e1700 */
[----:B0-----:R-:W-:Y:S01]  /*a9c0*/  SHF.R.S32.HI R5, RZ, 0x1f, R4 ;  /* 0x0000001fff057819 */ /* 0x001fe20000011404 */
[----:B------:R-:W-:Y:S06]  /*a9d0*/  BRA `(.L_x_3622) ;  /* 0x0000000c00087947 */ /* 0x000fec0003800000 */
.L_x_3618:
[----:B------:R-:W-:-:S09]  /*a9e0*/  UISETP.GT.AND UP0, UPT, UR4, 0x6, UPT ;  /* 0x000000060400788c */ /* 0x000fd2000bf04270 */
[----:B------:R-:W-:Y:S05]  /*a9f0*/  BRA.U UP0, `(.L_x_3625) ;  /* 0x00000001002c7547 */ /* 0x000fea000b800000 */
[----:B------:R-:W-:-:S09]  /*aa00*/  UISETP.NE.AND UP0, UPT, UR4, 0x5, UPT ;  /* 0x000000050400788c */ /* 0x000fd2000bf05270 */
[----:B------:R-:W-:Y:S05]  /*aa10*/  BRA.U !UP0, `(.L_x_3626) ;  /* 0x0000000108147547 */ /* 0x000fea000b800000 */
[----:B------:R-:W-:-:S09]  /*aa20*/  UISETP.NE.AND UP0, UPT, UR4, 0x6, UPT ;  /* 0x000000060400788c */ /* 0x000fd2000bf05270 */
[----:B------:R-:W-:Y:S05]  /*aa30*/  BRA.U UP0, `(.L_x_3621) ;  /* 0x0000000900987547 */ /* 0x000fea000b800000 */
[----:B------:R-:W0:Y:S02]  /*aa40*/  LDG.E R4, desc[UR36][R22.64] ;  /* 0x0000002416047981 */ /* 0x000e24000c1e1900 */
[----:B0-----:R-:W4:Y:S01]  /*aa50*/  F2I.S64.TRUNC R4, R4 ;  /* 0x0000000400047311 */ /* 0x001f22000020d900 */
[----:B------:R-:W-:Y:S05]  /*aa60*/  BRA `(.L_x_3622) ;  /* 0x0000000800e47947 */ /* 0x000fea0003800000 */
.L_x_3626:
[----:B------:R-:W4:Y:S02]  /*aa70*/  LDG.E.U16 R22, desc[UR36][R22.64] ;  /* 0x0000002416167981 */ /* 0x000f24000c1e1500 */
[----:B----4-:R-:W-:-:S06]  /*aa80*/  HADD2.F32 R4, -RZ, R22.H0_H0 ;  /* 0x20000016ff047230 */ /* 0x010fcc0000004100 */
[----:B0-----:R-:W0:Y:S01]  /*aa90*/  F2I.S64.TRUNC R4, R4 ;  /* 0x0000000400047311 */ /* 0x001e22000020d900 */
[----:B------:R-:W-:Y:S05]  /*aaa0*/  BRA `(.L_x_3622) ;  /* 0x0000000800d47947 */ /* 0x000fea0003800000 */
.L_x_3625:
        /* <DEDUP_REMOVED lines=9> */
.L_x_3628:
[----:B------:R-:W4:Y:S02]  /*ab40*/  LDG.E.U16 R22, desc[UR36][R22.64] ;  /* 0x0000002416167981 */ /* 0x000f24000c1e1500 */
[----:B----4-:R-:W-:-:S06]  /*ab50*/  HADD2.F32 R4, -RZ, R22.H0_H0 ;  /* 0x20000016ff047230 */ /* 0x010fcc0000004100 */
[----:B0-----:R-:W0:Y:S01]  /*ab60*/  F2I.S64.TRUNC R4, R4 ;  /* 0x0000000400047311 */ /* 0x001e22000020d900 */
[----:B------:R-:W-:Y:S05]  /*ab70*/  BRA `(.L_x_3622) ;  /* 0x0000000800a07947 */ /* 0x000fea0003800000 */
.L_x_3627:
[----:B0-----:R-:W4:Y:S02]  /*ab80*/  LDG.E.64 R4, desc[UR36][R22.64] ;  /* 0x0000002416047981 */ /* 0x001f24000c1e1b00 */
[----:B----4-:R-:W0:Y:S01]  /*ab90*/  F2I.S64.F64.TRUNC R4, R4 ;  /* 0x0000000400047311 */ /* 0x010e22000030d900 */
[----:B------:R-:W-:Y:S05]  /*aba0*/  BRA `(.L_x_3622) ;  /* 0x0000000800947947 */ /* 0x000fea0003800000 */
.L_x_3617:
        /* <DEDUP_REMOVED lines=8> */
[----:B------:R-:W4:Y:S01]  /*ac30*/  LDG.E.U8 R22, desc[UR36][R22.64] ;  /* 0x0000002416167981 */ /* 0x000f22000c1e1100 */
[----:B0-----:R-:W-:Y:S01]  /*ac40*/  IMAD.MOV.U32 R5, RZ, RZ, RZ ;  /* 0x000000ffff057224 */ /* 0x001fe200078e00ff */
[----:B----4-:R-:W-:-:S04]  /*ac50*/  ISETP.NE.AND P0, PT, R22, RZ, PT ;  /* 0x000000ff1600720c */ /* 0x010fc80003f05270 */
[----:B------:R-:W-:Y:S01]  /*ac60*/  SEL R4, RZ, 0x1, !P0 ;  /* 0x00000001ff047807 */ /* 0x000fe20004000000 */
[----:B------:R-:W-:Y:S08]  /*ac70*/  BRA `(.L_x_3622) ;  /* 0x0000000800607947 */ /* 0x000ff00003800000 */
.L_x_3631:
[----:B0-----:R-:W4:Y:S02]  /*ac80*/  LDG.E.64 R4, desc[UR36][R22.64] ;  /* 0x0000002416047981 */ /* 0x001f24000c1e1b00 */
[----:B----4-:R-:W0:Y:S01]  /*ac90*/  F2I.S64.F64.TRUNC R4, R4 ;  /* 0x0000000400047311 */ /* 0x010e22000030d900 */
[----:B------:R-:W-:Y:S05]  /*aca0*/  BRA `(.L_x_3622) ;  /* 0x0000000800547947 */ /* 0x000fea0003800000 */
.L_x_3630:
[----:B------:R-:W-:-:S09]  /*acb0*/  UISETP.NE.AND UP0, UPT, UR4, 0xf, UPT ;  /* 0x0000000f0400788c */ /* 0x000fd2000bf05270 */
[----:B------:R-:W-:Y:S05]  /*acc0*/  BRA.U !UP0, `(.L_x_3632) ;  /* 0x0000000108947547 */ /* 0x000fea000b800000 */
[----:B------:R-:W-:-:S09]  /*acd0*/  UISETP.NE.AND UP0, UPT, UR4, 0x17, UPT ;  /* 0x000000170400788c */ /* 0x000fd2000bf05270 */
[----:B------:R-:W-:Y:S05]  /*ace0*/  BRA.U !UP0, `(.L_x_3633) ;  /* 0x0000000108587547 */ /* 0x000fea000b800000 */
[----:B------:R-:W-:-:S09]  /*acf0*/  UISETP.NE.AND UP0, UPT, UR4, 0x18, UPT ;  /* 0x000000180400788c */ /* 0x000fd2000bf05270 */
[----:B------:R-:W-:Y:S05]  /*ad00*/  BRA.U UP0, `(.L_x_3621) ;  /* 0x0000000500e47547 */ /* 0x000fea000b800000 */
[----:B0-----:R-:W4:Y:S01]  /*ad10*/  LDG.E.U8 R0, desc[UR36][R22.64] ;  /* 0x0000002416007981 */ /* 0x001f22000c1e1100 */
[----:B------:R-:W-:Y:S02]  /*ad20*/  HFMA2 R4, -RZ, RZ, 0, 1.847743988037109375e-06 ;  /* 0x0000001fff047431 */ /* 0x000fe400000001ff */
[----:B----4-:R-:W-:-:S05]  /*ad30*/  IMAD.SHL.U32 R0, R0, 0x1000000, RZ ;  /* 0x0100000000007824 */ /* 0x010fca00078e00ff */
[C---:B-12---:R-:W-:Y:S02]  /*ad40*/  LOP3.LUT R2, R0.reuse, 0x7f000000, RZ, 0xc0, !PT ;  /* 0x7f00000000027812 */ /* 0x046fe400078ec0ff */
        /* <DEDUP_REMOVED lines=16> */
.L_x_3633:
[----:B012---:R-:W2:Y:S02]  /*ae50*/  LDG.E.U8 R3, desc[UR36][R22.64] ;  /* 0x0000002416037981 */ /* 0x007ea4000c1e1100 */
        /* <DEDUP_REMOVED lines=12> */
.L_x_3632:
[----:B------:R-:W4:Y:S02]  /*af20*/  LDG.E.U16 R4, desc[UR36][R22.64] ;  /* 0x0000002416047981 */ /* 0x000f24000c1e1500 */
[----:B----4-:R-:W-:-:S06]  /*af30*/  IMAD.U32 R4, R4, 0x10000, RZ ;  /* 0x0001000004047824 */ /* 0x010fcc00078e00ff */
[----:B0-----:R-:W0:Y:S01]  /*af40*/  F2I.S64.TRUNC R4, R4 ;  /* 0x0000000400047311 */ /* 0x001e22000020d900 */
[----:B------:R-:W-:Y:S05]  /*af50*/  BRA `(.L_x_3622) ;  /* 0x0000000400a87947 */ /* 0x000fea0003800000 */
.L_x_3629:
        /* <DEDUP_REMOVED lines=11> */
.L_x_3636:
[----:B------:R-:W4:Y:S01]  /*b010*/  LDG.E.U8 R22, desc[UR36][R22.64] ;  /* 0x0000002416167981 */ /* 0x000f22000c1e1100 */
[----:B------:R-:W-:Y:S01]  /*b020*/  BSSY.RECONVERGENT B0, `(.L_x_3637) ;  /* 0x0000018000007945 */ /* 0x000fe20003800200 */
[----:B------:R-:W-:Y:S01]  /*b030*/  IMAD.MOV.U32 R4, RZ, RZ, RZ ;  /* 0x000000ffff047224 */ /* 0x000fe200078e00ff */
[----:B----4-:R-:W-:-:S13]  /*b040*/  ISETP.NE.AND P0, PT, R22, RZ, PT ;  /* 0x000000ff1600720c */ /* 0x010fda0003f05270 */
[----:B------:R-:W-:Y:S05]  /*b050*/  @!P0 BRA `(.L_x_3638) ;  /* 0x0000000000508947 */ /* 0x000fea0003800000 */
[----:B------:R-:W-:-:S13]  /*b060*/  ISETP.NE.AND P0, PT, R22, 0x80, PT ;  /* 0x000000801600780c */ /* 0x000fda0003f05270 */
[----:B------:R-:W-:Y:S01]  /*b070*/  @!P0 IMAD.MOV.U32 R4, RZ, RZ, 0x7f800001 ;  /* 0x7f800001ff048424 */ /* 0x000fe200078e00ff */
[----:B------:R-:W-:Y:S06]  /*b080*/  @!P0 BRA `(.L_x_3638) ;  /* 0x0000000000448947 */ /* 0x000fec0003800000 */
[--C-:B0-----:R-:W-:Y:S01]  /*b090*/  SHF.R.U32.HI R0, RZ, 0x3, R22.reuse ;  /* 0x00000003ff007819 */ /* 0x101fe20000011616 */
[----:B------:R-:W-:Y:S03]  /*b0a0*/  BSSY.RECONVERGENT B1, `(.L_x_3639) ;  /* 0x000000c000017945 */ /* 0x000fe60003800200 */
[----:B-12---:R-:W-:Y:S02]  /*b0b0*/  LOP3.LUT P0, R2, R0, 0xf, RZ, 0xc0, !PT ;  /* 0x0000000f00027812 */ /* 0x006fe4000780c0ff */
        /* <DEDUP_REMOVED lines=10> */
.L_x_3640:
[----:B------:R-:W-:Y:S05]  /*b160*/  BSYNC.RECONVERGENT B1 ;  /* 0x0000000000017941 */ /* 0x000fea0003800200 */
.L_x_3639:
[----:B------:R-:W-:Y:S01]  /*b170*/  IMAD.SHL.U32 R0, R0, 0x100000, RZ ;  /* 0x0010000000007824 */ /* 0x000fe200078e00ff */
[----:B------:R-:W-:-:S04]  /*b180*/  LEA R2, R2, 0x3b800000, 0x17 ;  /* 0x3b80000002027811 */ /* 0x000fc800078eb8ff */
[----:B------:R-:W-:-:S07]  /*b190*/  LOP3.LUT R4, R2, R0, R7, 0xfe, !PT ;  /* 0x0000000002047212 */ /* 0x000fce00078efe07 */
.L_x_3638:
[----:B------:R-:W-:Y:S05]  /*b1a0*/  BSYNC.RECONVERGENT B0 ;  /* 0x0000000000007941 */ /* 0x000fea0003800200 */
.L_x_3637:
[----:B0-----:R-:W0:Y:S01]  /*b1b0*/  F2I.S64.TRUNC R4, R4 ;  /* 0x0000000400047311 */ /* 0x001e22000020d900 */
[----:B------:R-:W-:Y:S05]  /*b1c0*/  BRA `(.L_x_3622) ;  /* 0x00000004000c7947 */ /* 0x000fea0003800000 */
.L_x_3635:
[----:B------:R-:W4:Y:S01]  /*b1d0*/  LDG.E.U8 R22, desc[UR36][R22.64] ;  /* 0x0000002416167981 */ /* 0x000f22000c1e1100 */
[----:B------:R-:W-:Y:S01]  /*b1e0*/  BSSY.RECONVERGENT B0, `(.L_x_3641) ;  /* 0x0000018000007945 */ /* 0x000fe20003800200 */
[----:B------:R-:W-:Y:S01]  /*b1f0*/  HFMA2 R4, -RZ, RZ, 0, 0 ;  /* 0x00000000ff047431 */ /* 0x000fe200000001ff */
        /* <DEDUP_REMOVED lines=18> */
.L_x_3644:
[----:B------:R-:W-:Y:S05]  /*b320*/  BSYNC.RECONVERGENT B1 ;  /* 0x0000000000017941 */ /* 0x000fea0003800200 */
.L_x_3643:
[----:B------:R-:W-:Y:S01]  /*b330*/  IMAD.SHL.U32 R0, R0, 0x200000, RZ ;  /* 0x0020000000007824 */ /* 0x000fe200078e00ff */
[----:B------:R-:W-:-:S04]  /*b340*/  LEA R2, R2, 0x37800000, 0x17 ;  /* 0x3780000002027811 */ /* 0x000fc800078eb8ff */
[----:B------:R-:W-:-:S07]  /*b350*/  LOP3.LUT R4, R2, R0, R7, 0xfe, !PT ;  /* 0x0000000002047212 */ /* 0x000fce00078efe07 */
.L_x_3642:
[----:B------:R-:W-:Y:S05]  /*b360*/  BSYNC.RECONVERGENT B0 ;  /* 0x0000000000007941 */ /* 0x000fea0003800200 */
.L_x_3641:
[----:B0-----:R-:W0:Y:S01]  /*b370*/  F2I.S64.TRUNC R4, R4 ;  /* 0x0000000400047311 */ /* 0x001e22000020d900 */
[----:B------:R-:W-:Y:S05]  /*b380*/  BRA `(.L_x_3622) ;  /* 0x00000000009c7947 */ /* 0x000fea0003800000 */
.L_x_3634:
[----:B------:R-:W-:-:S09]  /*b390*/  UISETP.NE.AND UP0, UPT, UR4, 0x1c, UPT ;  /* 0x0000001c0400788c */ /* 0x000fd2000bf05270 */
[----:B------:R-:W-:Y:S05]  /*b3a0*/  BRA.U !UP0, `(.L_x_3645) ;  /* 0x00000001088c7547 */ /* 0x000fea000b800000 */
[----:B------:R-:W-:-:S09]  /*b3b0*/  UISETP.NE.AND UP0, UPT, UR4, 0x1d, UPT ;  /* 0x0000001d0400788c */ /* 0x000fd2000bf05270 */
[----:B------:R-:W-:Y:S05]  /*b3c0*/  BRA.U !UP0, `(.L_x_3646) ;  /* 0x00000001087c7547 */ /* 0x000fea000b800000 */
[----:B------:R-:W-:-:S09]  /*b3d0*/  UISETP.NE.AND UP0, UPT, UR4, 0x2c, UPT ;  /* 0x0000002c0400788c */ /* 0x000fd2000bf05270 */
[----:B------:R-:W-:Y:S05]  /*b3e0*/  BRA.U UP0, `(.L_x_3621) ;  /* 0x00000001002c7547 */ /* 0x000fea000b800000 */
[----:B------:R-:W4:Y:S01]  /*b3f0*/  LDG.E.U8 R22, desc[UR36][R22.64] ;  /* 0x0000002416167981 */ /* 0x000f22000c1e1100 */
[----:B------:R-:W-:Y:S01]  /*b400*/  BSSY.RECONVERGENT B0, `(.L_x_3647) ;  /* 0x0000007000007945 */ /* 0x000fe20003800200 */
[----:B------:R-:W-:Y:S01]  /*b410*/  IMAD.MOV.U32 R4, RZ, RZ, 0x400000 ;  /* 0x00400000ff047424 */ /* 0x000fe200078e00ff */
[----:B----4-:R-:W-:-:S13]  /*b420*/  ISETP.NE.AND P0, PT, R22, RZ, PT ;  /* 0x000000ff1600720c */ /* 0x010fda0003f05270 */
[----:B------:R-:W-:Y:S05]  /*b430*/  @!P0 BRA `(.L_x_3648) ;  /* 0x00000000000c8947 */ /* 0x000fea0003800000 */
[----:B------:R-:W-:-:S13]  /*b440*/  ISETP.NE.AND P0, PT, R22, 0xff, PT ;  /* 0x000000ff1600780c */ /* 0x000fda0003f05270 */
[----:B------:R-:W-:Y:S01]  /*b450*/  @!P0 MOV R4, 0x7f800001 ;  /* 0x7f80000100048802 */ /* 0x000fe20000000f00 */
[----:B------:R-:W-:-:S07]  /*b460*/  @P0 IMAD.SHL.U32 R4, R22, 0x800000, RZ ;  /* 0x0080000016040824 */ /* 0x000fce00078e00ff */
.L_x_3648:
[----:B------:R-:W-:Y:S05]  /*b470*/  BSYNC.RECONVERGENT B0 ;  /* 0x0000000000007941 */ /* 0x000fea0003800200 */
.L_x_3647:
[----:B0-----:R-:W0:Y:S01]  /*b480*/  F2I.S64.TRUNC R4, R4 ;  /* 0x0000000400047311 */ /* 0x001e22000020d900 */
[----:B------:R-:W-:Y:S05]  /*b490*/  BRA `(.L_x_3622) ;  /* 0x0000000000587947 */ /* 0x000fea0003800000 */
.L_x_3621:
[----:B012---:R-:W-:Y:S01]  /*b4a0*/  MOV R2, 0x0 ;  /* 0x0000000000027802 */ /* 0x007fe20000000f00 */
[----:B------:R-:W0:Y:S01]  /*b4b0*/  LDCU.64 UR4, c[0x4][0x148] ;  /* 0x01002900ff0477ac */ /* 0x000e220008000a00 */
[----:B------:R-:W-:Y:S02]  /*b4c0*/  HFMA2 R12, -RZ, RZ, 0, 5.9604644775390625e-08 ;  /* 0x00000001ff0c7431 */ /* 0x000fe400000001ff */
[----:B------:R-:W-:Y:S01]  /*b4d0*/  IMAD.MOV.U32 R8, RZ, RZ, 0x4e ;  /* 0x0000004eff087424 */ /* 0x000fe200078e00ff */
[----:B------:R-:W1:Y:S01]  /*b4e0*/  LDCU.64 UR6, c[0x4][0x150] ;  /* 0x01002a00ff0677ac */ /* 0x000e620008000a00 */
[----:B------:R-:W2:Y:S01]  /*b4f0*/  LDC.64 R2, c[0x4][R2] ;  /* 0x0100000002027b82 */ /* 0x000ea20000000a00 */
[----:B------:R-:W-:Y:S01]  /*b500*/  IMAD.MOV.U32 R13, RZ, RZ, RZ ;  /* 0x000000ffff0d7224 */ /* 0x000fe200078e00ff */
[----:B------:R-:W4:Y:S01]  /*b510*/  LDCU.64 UR8, c[0x4][0x38] ;  /* 0x01000700ff0877ac */ /* 0x000f220008000a00 */
[----:B0-----:R-:W-:Y:S01]  /*b520*/  IMAD.U32 R4, RZ, RZ, UR4 ;  /* 0x00000004ff047e24 */ /* 0x001fe2000f8e00ff */
[----:B------:R-:W-:Y:S01]  /*b530*/  MOV R5, UR5 ;  /* 0x0000000500057c02 */ /* 0x000fe20008000f00 */
[----:B-1----:R-:W-:-:S02]  /*b540*/  IMAD.U32 R6, RZ, RZ, UR6 ;  /* 0x00000006ff067e24 */ /* 0x002fc4000f8e00ff */
[----:B------:R-:W-:Y:S01]  /*b550*/  IMAD.U32 R7, RZ, RZ, UR7 ;  /* 0x00000007ff077e24 */ /* 0x000fe2000f8e00ff */
[----:B----4-:R-:W-:Y:S01]  /*b560*/  MOV R10, UR8 ;  /* 0x00000008000a7c02 */ /* 0x010fe20008000f00 */
[----:B------:R-:W-:-:S07]  /*b570*/  IMAD.U32 R11, RZ, RZ, UR9 ;  /* 0x00000009ff0b7e24 */ /* 0x000fce000f8e00ff */
[----:B------:R-:W-:-:S07]  /*b580*/  LEPC R20, `(.L_x_3649) ;  /* 0x000000001014794e */ /* 0x000fce0000000000 */
[----:B--23-5:R-:W-:Y:S05]  /*b590*/  CALL.ABS.NOINC R2 ;  /* 0x0000000002007343 */ /* 0x02cfea0003c00000 */
.L_x_3649:
[----:B------:R-:W-:Y:S01]  /*b5a0*/  CS2R R4, SRZ ;  /* 0x0000000000047805 */ /* 0x000fe2000001ff00 */
[----:B------:R-:W-:Y:S06]  /*b5b0*/  BRA `(.L_x_3622) ;  /* 0x0000000000107947 */ /* 0x000fec0003800000 */
.L_x_3646:
[----:B0-----:R0:W5:Y:S01]  /*b5c0*/  LDG.E.64 R4, desc[UR36][R22.64] ;  /* 0x0000002416047981 */ /* 0x001162000c1e1b00 */
[----:B------:R-:W-:Y:S05]  /*b5d0*/  BRA `(.L_x_3622) ;  /* 0x0000000000087947 */ /* 0x000fea0003800000 */
.L_x_3645:
[----:B------:R4:W5:Y:S01]  /*b5e0*/  LDG.E R4, desc[UR36][R22.64] ;  /* 0x0000002416047981 */ /* 0x000962000c1e1900 */
[----:B0-----:R-:W-:-:S07]  /*b5f0*/  IMAD.MOV.U32 R5, RZ, RZ, RZ ;  /* 0x000000ffff057224 */ /* 0x001fce00078e00ff */
.L_x_3622:
[----:B------:R-:W2:Y:S01]  /*b600*/  LDCU.64 UR6, c[0x0][0x5e8] ;  /* 0x0000bd00ff0677ac */ /* 0x000ea20008000a00 */
[----:B01-345:R-:W-:Y:S02]  /*b610*/  LOP3.LUT R9, R4, R16, RZ, 0x3c, !PT ;  /* 0x0000001004097212 */ /* 0x03bfe400078e3cff */
[----:B------:R-:W-:Y:S01]  /*b620*/  LOP3.LUT R7, R5, R17, RZ, 0x3c, !PT ;  /* 0x0000001105077212 */ /* 0x000fe200078e3cff */
[----:B------:R-:W-:Y:S02]  /*b630*/  UPRMT UR4, UR43, 0x9910, URZ ;  /* 0x000099102b047896 */ /* 0x000fe400080000ff */
[----:B------:R-:W-:Y:S02]  /*b640*/  IMAD.MOV.U32 R6, RZ, RZ, R9 ;  /* 0x000000ffff067224 */ /* 0x000fe400078e0009 */
[----:B------:R-:W-:Y:S01]  /*b650*/  UISETP.GT.AND UP0, UPT, UR4, 0x9, UPT ;  /* 0x000000090400788c */ /* 0x000fe2000bf04270 */
[----:B--2---:R-:W-:-:S04]  /*b660*/  IADD3 R2, P0, PT, R18, UR6, RZ ;  /* 0x0000000612027c10 */ /* 0x004fc8000ff1e0ff */
        /* <DEDUP_REMOVED lines=12> */
.L_x_3653:
[----:B------:R0:W-:Y:S01]  /*b730*/  STG.E.U8 desc[UR36][R2.64], R9 ;  /* 0x0000000902007986 */ /* 0x0001e2000c101124 */
[----:B------:R-:W-:Y:S05]  /*b740*/  BRA `(.L_x_3655) ;  /* 0x0000000c00347947 */ /* 0x000fea0003800000 */
.L_x_3652:
        /* <DEDUP_REMOVED lines=8> */
.L_x_3657:
[----:B------:R0:W-:Y:S01]  /*b7d0*/  STG.E desc[UR36][R2.64], R9 ;  /* 0x0000000902007986 */ /* 0x0001e2000c101924 */
[----:B------:R-:W-:Y:S05]  /*b7e0*/  BRA `(.L_x_3655) ;  /* 0x0000000c000c7947 */ /* 0x000fea0003800000 */
.L_x_3656:
[----:B------:R0:W-:Y:S01]  /*b7f0*/  STG.E.U16 desc[UR36][R2.64], R9 ;  /* 0x0000000902007986 */ /* 0x0001e2000c101524 */
[----:B------:R-:W-:Y:S05]  /*b800*/  BRA `(.L_x_3655) ;  /* 0x0000000c00047947 */ /* 0x000fea0003800000 */
.L_x_3651:
        /* <DEDUP_REMOVED lines=9> */
.L_x_3659:
[----:B------:R-:W0:Y:S02]  /*b8a0*/  I2F.S64 R0, R6 ;  /* 0x0000000600007312 */ /* 0x000e240000301400 */
[----:B0-----:R-:W-:-:S05]  /*b8b0*/  F2FP.F16.F32.PACK_AB R0, RZ, R0 ;  /* 0x00000000ff00723e */ /* 0x001fca00000000ff */
[----:B------:R0:W-:Y:S01]  /*b8c0*/  STG.E.U16 desc[UR36][R2.64], R0 ;  /* 0x0000000002007986 */ /* 0x0001e2000c101524 */
[----:B------:R-:W-:Y:S05]  /*b8d0*/  BRA `(.L_x_3655) ;  /* 0x0000000800d07947 */ /* 0x000fea0003800000 */
.L_x_3658:
        /* <DEDUP_REMOVED lines=10> */
.L_x_3661:
[----:B------:R-:W0:Y:S02]  /*b980*/  I2F.S64 R6, R6 ;  /* 0x0000000600067312 */ /* 0x000e240000301400 */
[----:B0-----:R-:W-:-:S04]  /*b990*/  F2FP.F16.F32.PACK_AB R5, RZ, R6 ;  /* 0x00000006ff05723e */ /* 0x001fc800000000ff */
[----:B------:R-:W-:-:S05]  /*b9a0*/  PRMT R5, R5, 0x5410, RZ ;  /* 0x0000541005057816 */ /* 0x000fca00000000ff */
[----:B------:R0:W-:Y:S01]  /*b9b0*/  STG.E desc[UR36][R2.64], R5 ;  /* 0x0000000502007986 */ /* 0x0001e2000c101924 */
[----:B------:R-:W-:Y:S05]  /*b9c0*/  BRA `(.L_x_3655) ;  /* 0x0000000800947947 */ /* 0x000fea0003800000 */
.L_x_3660:
[----:B------:R-:W0:Y:S02]  /*b9d0*/  I2F.F64.S64 R4, R6 ;  /* 0x0000000600047312 */ /* 0x000e240000301c00 */
[----:B0-----:R0:W-:Y:S01]  /*b9e0*/  STG.E.64 desc[UR36][R2.64], R4 ;  /* 0x0000000402007986 */ /* 0x0011e2000c101b24 */
[----:B------:R-:W-:Y:S05]  /*b9f0*/  BRA `(.L_x_3655) ;  /* 0x0000000800887947 */ /* 0x000fea0003800000 */
.L_x_3650:
        /* <DEDUP_REMOVED lines=12> */
.L_x_3665:
        /* <DEDUP_REMOVED lines=18> */
.L_x_3668:
[----:B------:R-:W-:-:S04]  /*bbe0*/  SHF.R.U32.HI R5, RZ, 0x18, R5 ;  /* 0x00000018ff057819 */ /* 0x000fc80000011605 */
[----:B------:R-:W-:-:S07]  /*bbf0*/  LOP3.LUT R0, R0, 0x80, R5, 0xf8, !PT ;  /* 0x0000008000007812 */ /* 0x000fce00078ef805 */
.L_x_3667:
[----:B------:R-:W-:Y:S05]  /*bc00*/  BSYNC.RECONVERGENT B0 ;  /* 0x0000000000007941 */ /* 0x000fea0003800200 */
.L_x_3666:
[----:B------:R0:W-:Y:S01]  /*bc10*/  STG.E.U8 desc[UR36][R2.64], R0 ;  /* 0x0000000002007986 */ /* 0x0001e2000c101124 */
[----:B------:R-:W-:Y:S05]  /*bc20*/  BRA `(.L_x_3655) ;  /* 0x0000000400fc7947 */ /* 0x000fea0003800000 */
.L_x_3664:
        /* <DEDUP_REMOVED lines=18> */
.L_x_3671:
[----:B------:R-:W-:-:S04]  /*bd50*/  SHF.R.U32.HI R5, RZ, 0x18, R5 ;  /* 0x00000018ff057819 */ /* 0x000fc80000011605 */
[----:B------:R-:W-:-:S07]  /*bd60*/  LOP3.LUT R0, R0, 0x80, R5, 0xf8, !PT ;  /* 0x0000008000007812 */ /* 0x000fce00078ef805 */
.L_x_3670:
[----:B------:R-:W-:Y:S05]  /*bd70*/  BSYNC.RECONVERGENT B0 ;  /* 0x0000000000007941 */ /* 0x000fea0003800200 */
.L_x_3669:
[----:B------:R0:W-:Y:S01]  /*bd80*/  STG.E.U8 desc[UR36][R2.64], R0 ;  /* 0x0000000002007986 */ /* 0x0001e2000c101124 */
[----:B------:R-:W-:Y:S05]  /*bd90*/  BRA `(.L_x_3655) ;  /* 0x0000000400a07947 */ /* 0x000fea0003800000 */
.L_x_3663:
        /* <DEDUP_REMOVED lines=22> */
.L_x_3673:
[----:B------:R0:W-:Y:S01]  /*bf00*/  STG.E.64 desc[UR36][R2.64], R6 ;  /* 0x0000000602007986 */ /* 0x0001e2000c101b24 */
[----:B------:R-:W-:Y:S05]  /*bf10*/  BRA `(.L_x_3655) ;  /* 0x0000000400407947 */ /* 0x000fea0003800000 */
.L_x_3672:
[----:B------:R0:W-:Y:S01]  /*bf20*/  STG.E desc[UR36][R2.64], R9 ;  /* 0x0000000902007986 */ /* 0x0001e2000c101924 */
[----:B------:R-:W-:Y:S05]  /*bf30*/  BRA `(.L_x_3655) ;  /* 0x0000000400387947 */ /* 0x000fea0003800000 */
.L_x_3662:
        /* <DEDUP_REMOVED lines=11> */
.L_x_3675:
[----:B------:R-:W0:Y:S01]  /*bff0*/  I2F.F64.S64 R8, R6 ;  /* 0x0000000600087312 */ /* 0x000e220000301c00 */
[----:B------:R-:W-:-:S05]  /*c000*/  CS2R R10, SRZ ;  /* 0x00000000000a7805 */ /* 0x000fca000001ff00 */
[----:B0-----:R0:W-:Y:S01]  /*c010*/  STG.E.128 desc[UR36][R2.64], R8 ;  /* 0x0000000802007986 */ /* 0x0011e2000c101d24 */
[----:B------:R-:W-:Y:S05]  /*c020*/  BRA `(.L_x_3655) ;  /* 0x0000000000fc7947 */ /* 0x000fea0003800000 */
.L_x_3674:
[----:B------:R-:W-:-:S09]  /*c030*/  UISETP.NE.AND UP0, UPT, UR4, 0xf, UPT ;  /* 0x0000000f0400788c */ /* 0x000fd2000bf05270 */
[----:B------:R-:W-:Y:S05]  /*c040*/  BRA.U !UP0, `(.L_x_3676) ;  /* 0x0000000108e87547 */ /* 0x000fea000b800000 */
[----:B------:R-:W-:-:S09]  /*c050*/  UISETP.NE.AND UP0, UPT, UR4, 0x17, UPT ;  /* 0x000000170400788c */ /* 0x000fd2000bf05270 */
[----:B------:R-:W-:Y:S05]  /*c060*/  BRA.U !UP0, `(.L_x_3677) ;  /* 0x0000000108907547 */ /* 0x000fea000b800000 */
[----:B------:R-:W-:-:S09]  /*c070*/  UISETP.NE.AND UP0, UPT, UR4, 0x18, UPT ;  /* 0x000000180400788c */ /* 0x000fd2000bf05270 */
[----:B------:R-:W-:Y:S05]  /*c080*/  BRA.U !UP0, `(.L_x_3678) ;  /* 0x0000000108447547 */ /* 0x000fea000b800000 */
.L_x_3654:
        /* <DEDUP_REMOVED lines=16> */
.L_x_3679:
[----:B------:R-:W-:Y:S05]  /*c190*/  BRA `(.L_x_3655) ;  /* 0x0000000000a07947 */ /* 0x000fea0003800000 */
.L_x_3678:
        /* <DEDUP_REMOVED lines=13> */
.L_x_3681:
[----:B------:R-:W-:Y:S05]  /*c270*/  BSYNC.RECONVERGENT B0 ;  /* 0x0000000000007941 */ /* 0x000fea0003800200 */
.L_x_3680:
[----:B------:R-:W-:-:S05]  /*c280*/  LOP3.LUT R5, R0, 0x80, R5, 0xf8, !PT ;  /* 0x0000008000057812 */ /* 0x000fca00078ef805 */
[----:B------:R3:W-:Y:S01]  /*c290*/  STG.E.U8 desc[UR36][R2.64], R5 ;  /* 0x0000000502007986 */ /* 0x0007e2000c101124 */
[----:B------:R-:W-:Y:S05]  /*c2a0*/  BRA `(.L_x_3655) ;  /* 0x00000000005c7947 */ /* 0x000fea0003800000 */
.L_x_3677:
        /* <DEDUP_REMOVED lines=12> */
.L_x_3683:
[----:B------:R-:W-:Y:S02]  /*c370*/  ISETP.GT.U32.AND P0, PT, R4, 0x7f800000, PT ;  /* 0x7f8000000400780c */ /* 0x000fe40003f04070 */
[----:B------:R-:W-:-:S04]  /*c380*/  MOV R0, 0x7f ;  /* 0x0000007f00007802 */ /* 0x000fc80000000f00 */
[----:B------:R-:W-:-:S07]  /*c390*/  SEL R0, R0, 0x7c, P0 ;  /* 0x0000007c00007807 */ /* 0x000fce0000000000 */
.L_x_3684:
[----:B------:R-:W-:Y:S05]  /*c3a0*/  BSYNC.RECONVERGENT B0 ;  /* 0x0000000000007941 */ /* 0x000fea0003800200 */
.L_x_3682:
[----:B------:R-:W-:-:S04]  /*c3b0*/  SHF.R.U32.HI R5, RZ, 0x18, R5 ;  /* 0x00000018ff057819 */ /* 0x000fc80000011605 */
[----:B------:R-:W-:-:S05]  /*c3c0*/  LOP3.LUT R5, R0, 0x80, R5, 0xf8, !PT ;  /* 0x0000008000057812 */ /* 0x000fca00078ef805 */
[----:B------:R2:W-:Y:S01]  /*c3d0*/  STG.E.U8 desc[UR36][R2.64], R5 ;  /* 0x0000000502007986 */ /* 0x0005e2000c101124 */
[----:B------:R-:W-:Y:S05]  /*c3e0*/  BRA `(.L_x_3655) ;  /* 0x00000000000c7947 */ /* 0x000fea0003800000 */
.L_x_3676:
[----:B------:R-:W0:Y:S02]  /*c3f0*/  I2F.S64 R0, R6 ;  /* 0x0000000600007312 */ /* 0x000e240000301400 */
[----:B0-----:R-:W-:-:S05]  /*c400*/  F2FP.BF16.F32.PACK_AB R0, RZ, R0 ;  /* 0x00000000ff00723e */ /* 0x001fca00000010ff */
[----:B------:R4:W-:Y:S02]  /*c410*/  STG.E.U16 desc[UR36][R2.64], R0 ;  /* 0x0000000002007986 */ /* 0x0009e4000c101524 */
.L_x_3655:
[----:B------:R-:W-:-:S07]  /*c420*/  VIADD R19, R19, 0x80 ;  /* 0x0000008013137836 */ /* 0x000fce0000000000 */
.L_x_3582:
[----:B------:R-:W-:Y:S05]  /*c430*/  BSYNC.RECONVERGENT B6 ;  /* 0x0000000000067941 */ /* 0x000fea0003800200 */
.L_x_3581:
[----:B------:R-:W5:Y:S02]  /*c440*/  LDCU UR4, c[0x0][0x380] ;  /* 0x00007000ff0477ac */ /* 0x000f640008000800 */
[----:B-----5:R-:W-:-:S13]  /*c450*/  ISETP.GE.AND P0, PT, R19, UR4, PT ;  /* 0x0000000413007c0c */ /* 0x020fda000bf06270 */
[----:B------:R-:W-:Y:S05]  /*c460*/  @P0 EXIT ;  /* 0x000000000000094d */ /* 0x000fea0003800000 */
[----:B------:R-:W5:Y:S01]  /*c470*/  LDCU UR4, c[0x0][0x388] ;  /* 0x00007100ff0477ac */ /* 0x000f620008000800 */
[----:B0--34-:R-:W-:Y:S02]  /*c480*/  HFMA2 R0, -RZ, RZ, 0, 0 ;  /* 0x00000000ff007431 */ /* 0x019fe400000001ff */
        /* <DEDUP_REMOVED lines=9> */
[----:B-12---:R-:W-:Y:S01]  /*c520*/  IMAD.HI.U32 R2, R19, UR4, R18 ;  /* 0x0000000413027c27 */ /* 0x006fe2000f8e0012 */
        /* <DEDUP_REMOVED lines=342> */
.L_x_3685:
        /* <DEDUP_REMOVED lines=20> */
.L_x_3689:
[----:B------:R0:W5:Y:S01]  /*dbd0*/  LDG.E.U8 R18, desc[UR36][R2.64] ;  /* 0x0000002402127981 */ /* 0x000162000c1e1100 */
[----:B------:R-:W-:Y:S01]  /*dbe0*/  MOV R19, RZ ;  /* 0x000000ff00137202 */ /* 0x000fe20000000f00 */
[----:B------:R-:W-:Y:S06]  /*dbf0*/  BRA `(.L_x_3691) ;  /* 0x0000000c00407947 */ /* 0x000fec0003800000 */
.L_x_3688:
        /* <DEDUP_REMOVED lines=8> */
.L_x_3693:
[----:B------:R-:W2:Y:S02]  /*dc80*/  LDG.E R18, desc[UR36][R2.64] ;  /* 0x0000002402127981 */ /* 0x000ea4000c1e1900 */
[----:B--2---:R-:W-:Y:S01]  /*dc90*/  SHF.R.S32.HI R19, RZ, 0x1f, R18 ;  /* 0x0000001fff137819 */ /* 0x004fe20000011412 */
[----:B------:R-:W-:Y:S06]  /*dca0*/  BRA `(.L_x_3691) ;  /* 0x0000000c00147947 */ /* 0x000fec0003800000 */
.L_x_3692:
[----:B------:R-:W2:Y:S02]  /*dcb0*/  LDG.E.S16 R18, desc[UR36][R2.64] ;  /* 0x0000002402127981 */ /* 0x000ea4000c1e1700 */
[----:B--2---:R-:W-:Y:S01]  /*dcc0*/  SHF.R.S32.HI R19, RZ, 0x1f, R18 ;  /* 0x0000001fff137819 */ /* 0x004fe20000011412 */
[----:B------:R-:W-:Y:S06]  /*dcd0*/  BRA `(.L_x_3691) ;  /* 0x0000000c00087947 */ /* 0x000fec0003800000 */
.L_x_3687:
        /* <DEDUP_REMOVED lines=9> */
.L_x_3695:
[----:B------:R-:W2:Y:S02]  /*dd70*/  LDG.E.U16 R2, desc[UR36][R2.64] ;  /* 0x0000002402027981 */ /* 0x000ea4000c1e1500 */
[----:B--2---:R-:W-:-:S06]  /*dd80*/  HADD2.F32 R18, -RZ, R2.H0_H0 ;  /* 0x20000002ff127230 */ /* 0x004fcc0000004100 */
[----:B------:R-:W0:Y:S01]  /*dd90*/  F2I.S64.TRUNC R18, R18 ;  /* 0x0000001200127311 */ /* 0x000e22000020d900 */
[----:B------:R-:W-:Y:S05]  /*dda0*/  BRA `(.L_x_3691) ;  /* 0x0000000800d47947 */ /* 0x000fea0003800000 */
.L_x_3694:
        /* <DEDUP_REMOVED lines=9> */
.L_x_3697:
[----:B------:R-:W2:Y:S02]  /*de40*/  LDG.E.U16 R2, desc[UR36][R2.64] ;  /* 0x0000002402027981 */ /* 0x000ea4000c1e1500 */
[----:B--2---:R-:W-:-:S06]  /*de50*/  HADD2.F32 R18, -RZ, R2.H0_H0 ;  /* 0x20000002ff127230 */ /* 0x004fcc0000004100 */
[----:B------:R-:W0:Y:S01]  /*de60*/  F2I.S64.TRUNC R18, R18 ;  /* 0x0000001200127311 */ /* 0x000e22000020d900 */
[----:B------:R-:W-:Y:S05]  /*de70*/  BRA `(.L_x_3691) ;  /* 0x0000000800a07947 */ /* 0x000fea0003800000 */
.L_x_3696:
[----:B------:R-:W2:Y:S02]  /*de80*/  LDG.E.64 R2, desc[UR36][R2.64] ;  /* 0x0000002402027981 */ /* 0x000ea4000c1e1b00 */
[----:B--2---:R0:W1:Y:S01]  /*de90*/  F2I.S64.F64.TRUNC R18, R2 ;  /* 0x0000000200127311 */ /* 0x004062000030d900 */
[----:B------:R-:W-:Y:S05]  /*dea0*/  BRA `(.L_x_3691) ;  /* 0x0000000800947947 */ /* 0x000fea0003800000 */
.L_x_3686:
        /* <DEDUP_REMOVED lines=13> */
.L_x_3700:
[----:B------:R-:W2:Y:S02]  /*df80*/  LDG.E.64 R2, desc[UR36][R2.64] ;  /* 0x0000002402027981 */ /* 0x000ea4000c1e1b00 */
[----:B--2---:R0:W1:Y:S01]  /*df90*/  F2I.S64.F64.TRUNC R18, R2 ;  /* 0x0000000200127311 */ /* 0x004062000030d900 */
[----:B------:R-:W-:Y:S05]  /*dfa0*/  BRA `(.L_x_3691) ;  /* 0x0000000800547947 */ /* 0x000fea0003800000 */
.L_x_3699:
        /* <DEDUP_REMOVED lines=26> */
.L_x_3702:
        /* <DEDUP_REMOVED lines=11> */
[----:B------:R4:W0:Y:S01]  /*e200*/  F2I.S64.TRUNC R18, R0 ;  /* 0x0000000000127311 */ /* 0x000822000020d900 */
[----:B------:R-:W-:Y:S05]  /*e210*/  BRA `(.L_x_3691) ;  /* 0x0000000400b87947 */ /* 0x000fea0003800000 */
.L_x_3701:
[----:B------:R-:W2:Y:S02]  /*e220*/  LDG.E.U16 R18, desc[UR36][R2.64] ;  /* 0x0000002402127981 */ /* 0x000ea4000c1e1500 */
[----:B--2---:R-:W-:-:S06]  /*e230*/  IMAD.U32 R18, R18, 0x10000, RZ ;  /* 0x0001000012127824 */ /* 0x004fcc00078e00ff */
[----:B------:R-:W0:Y:S01]  /*e240*/  F2I.S64.TRUNC R18, R18 ;  /* 0x0000001200127311 */ /* 0x000e22000020d900 */
[----:B------:R-:W-:Y:S05]  /*e250*/  BRA `(.L_x_3691) ;  /* 0x0000000400a87947 */ /* 0x000fea0003800000 */
.L_x_3698:
        /* <DEDUP_REMOVED lines=11> */
.L_x_3705:
        /* <DEDUP_REMOVED lines=21> */
.L_x_3709:
[----:B------:R-:W-:Y:S05]  /*e460*/  BSYNC.RECONVERGENT B1 ;  /* 0x0000000000017941 */ /* 0x000fea0003800200 */
.L_x_3708:
[----:B------:R-:W-:Y:S01]  /*e470*/  IMAD.SHL.U32 R0, R0, 0x100000, RZ ;  /* 0x0010000000007824 */ /* 0x000fe200078e00ff */
[----:B------:R-:W-:-:S04]  /*e480*/  LEA R2, R2, 0x3b800000, 0x17 ;  /* 0x3b80000002027811 */ /* 0x000fc800078eb8ff */
[----:B------:R-:W-:-:S07]  /*e490*/  LOP3.LUT R18, R2, R0, R7, 0xfe, !PT ;  /* 0x0000000002127212 */ /* 0x000fce00078efe07 */
.L_x_3707:
[----:B------:R-:W-:Y:S05]  /*e4a0*/  BSYNC.RECONVERGENT B0 ;  /* 0x0000000000007941 */ /* 0x000fea0003800200 */
.L_x_3706:
[----:B------:R-:W0:Y:S01]  /*e4b0*/  F2I.S64.TRUNC R18, R18 ;  /* 0x0000001200127311 */ /* 0x000e22000020d900 */
[----:B------:R-:W-:Y:S05]  /*e4c0*/  BRA `(.L_x_3691) ;  /* 0x00000004000c7947 */ /* 0x000fea0003800000 */
.L_x_3704:
        /* <DEDUP_REMOVED lines=21> */
.L_x_3713:
[----:B------:R-:W-:Y:S05]  /*e620*/  BSYNC.RECONVERGENT B1 ;  /* 0x0000000000017941 */ /* 0x000fea0003800200 */
.L_x_3712:
[----:B------:R-:W-:Y:S01]  /*e630*/  IMAD.SHL.U32 R0, R0, 0x200000, RZ ;  /* 0x0020000000007824 */ /* 0x000fe200078e00ff */
[----:B------:R-:W-:-:S04]  /*e640*/  LEA R2, R2, 0x37800000, 0x17 ;  /* 0x3780000002027811 */ /* 0x000fc800078eb8ff */
[----:B------:R-:W-:-:S07]  /*e650*/  LOP3.LUT R18, R2, R0, R7, 0xfe, !PT ;  /* 0x0000000002127212 */ /* 0x000fce00078efe07 */
.L_x_3711:
[----:B------:R-:W-:Y:S05]  /*e660*/  BSYNC.RECONVERGENT B0 ;  /* 0x0000000000007941 */ /* 0x000fea0003800200 */
.L_x_3710:
[----:B------:R-:W0:Y:S01]  /*e670*/  F2I.S64.TRUNC R18, R18 ;  /* 0x0000001200127311 */ /* 0x000e22000020d900 */
[----:B------:R-:W-:Y:S05]  /*e680*/  BRA `(.L_x_3691) ;  /* 0x00000000009c7947 */ /* 0x000fea0003800000 */
.L_x_3703:
        /* <DEDUP_REMOVED lines=14> */
.L_x_3717:
[----:B------:R-:W-:Y:S05]  /*e770*/  BSYNC.RECONVERGENT B0 ;  /* 0x0000000000007941 */ /* 0x000fea0003800200 */
.L_x_3716:
[----:B------:R-:W0:Y:S01]  /*e780*/  F2I.S64.TRUNC R18, R18 ;  /* 0x0000001200127311 */ /* 0x000e22000020d900 */
[----:B------:R-:W-:Y:S05]  /*e790*/  BRA `(.L_x_3691) ;  /* 0x0000000000587947 */ /* 0x000fea0003800000 */
.L_x_3690:
        /* <DEDUP_REMOVED lines=16> */
.L_x_3718:
[----:B------:R-:W-:Y:S01]  /*e8a0*/  CS2R R18, SRZ ;  /* 0x0000000000127805 */ /* 0x000fe2000001ff00 */
[----:B------:R-:W-:Y:S06]  /*e8b0*/  BRA `(.L_x_3691) ;  /* 0x0000000000107947 */ /* 0x000fec0003800000 */
.L_x_3715:
[----:B------:R0:W5:Y:S01]  /*e8c0*/  LDG.E.64 R18, desc[UR36][R2.64] ;  /* 0x0000002402127981 */ /* 0x000162000c1e1b00 */
[----:B------:R-:W-:Y:S05]  /*e8d0*/  BRA `(.L_x_3691) ;  /* 0x0000000000087947 */ /* 0x000fea0003800000 */
.L_x_3714:
[----:B------:R0:W5:Y:S01]  /*e8e0*/  LDG.E R18, desc[UR36][R2.64] ;  /* 0x0000002402127981 */ /* 0x000162000c1e1900 */
[----:B------:R-:W-:-:S07]  /*e8f0*/  IMAD.MOV.U32 R19, RZ, RZ, RZ ;  /* 0x000000ffff137224 */ /* 0x000fce00078e00ff */
.L_x_3691:
[----:B------:R-:W2:Y:S01]  /*e900*/  LDCU.64 UR6, c[0x0][0x5f8] ;  /* 0x0000bf00ff0677ac */ /* 0x000ea20008000a00 */
[----:B------:R-:W-:-:S04]  /*e910*/  UPRMT UR4, UR42, 0x9910, URZ ;  /* 0x000099102a047896 */ /* 0x000fc800080000ff */
        /* <DEDUP_REMOVED lines=12> */
[----:B0-----:R-:W2:Y:S02]  /*e9e0*/  LDG.E.S8 R2, desc[UR36][R22.64] ;  /* 0x0000002416027981 */ /* 0x001ea4000c1e1300 */
[----:B--2---:R-:W-:Y:S01]  /*e9f0*/  SHF.R.S32.HI R3, RZ, 0x1f, R2 ;  /* 0x0000001fff037819 */ /* 0x004fe20000011402 */
[----:B------:R-:W-:Y:S06]  /*ea00*/  BRA `(.L_x_3724) ;  /* 0x0000000c004c7947 */ /* 0x000fec0003800000 */
.L_x_3722:
[----:B0-----:R0:W5:Y:S01]  /*ea10*/  LDG.E.U8 R2, desc[UR36][R22.64] ;  /* 0x0000002416027981 */ /* 0x001162000c1e1100 */
[----:B------:R-:W-:Y:S01]  /*ea20*/  IMAD.MOV.U32 R3, RZ, RZ, RZ ;  /* 0x000000ffff037224 */ /* 0x000fe200078e00ff */
[----:B------:R-:W-:Y:S06]  /*ea30*/  BRA `(.L_x_3724) ;  /* 0x0000000c00407947 */ /* 0x000fec0003800000 */
.L_x_3721:
        /* <DEDUP_REMOVED lines=8> */
.L_x_3726:
[----:B0-----:R-:W2:Y:S02]  /*eac0*/  LDG.E R2, desc[UR36][R22.64] ;  /* 0x0000002416027981 */ /* 0x001ea4000c1e1900 */
[----:B--2---:R-:W-:Y:S01]  /*ead0*/  SHF.R.S32.HI R3, RZ, 0x1f, R2 ;  /* 0x0000001fff037819 */ /* 0x004fe20000011402 */
[----:B------:R-:W-:Y:S06]  /*eae0*/  BRA `(.L_x_3724) ;  /* 0x0000000c00147947 */ /* 0x000fec0003800000 */
.L_x_3725:
[----:B0-----:R-:W2:Y:S02]  /*eaf0*/  LDG.E.S16 R2, desc[UR36][R22.64] ;  /* 0x0000002416027981 */ /* 0x001ea4000c1e1700 */
[----:B--2---:R-:W-:Y:S01]  /*eb00*/  SHF.R.S32.HI R3, RZ, 0x1f, R2 ;  /* 0x0000001fff037819 */ /* 0x004fe20000011402 */
[----:B------:R-:W-:Y:S06]  /*eb10*/  BRA `(.L_x_3724) ;  /* 0x0000000c00087947 */ /* 0x000fec0003800000 */
.L_x_3720:
[----:B------:R-:W-:-:S09]  /*eb20*/  UISETP.GT.AND UP0, UPT, UR4, 0x6, UPT ;  /* 0x000000060400788c */ /* 0x000fd2000bf04270 */
[----:B------:R-:W-:Y:S05]  /*eb30*/  BRA.U UP0, `(.L_x_3727) ;  /* 0x00000001002c7547 */ /* 0x000fea000b800000 */
[----:B------:R-:W-:-:S09]  /*eb40*/  UISETP.NE.AND UP0, UPT, UR4, 0x5, UPT ;  /* 0x000000050400788c */ /* 0x000fd2000bf05270 */
[----:B------:R-:W-:Y:S05]  /*eb50*/  BRA.U !UP0, `(.L_x_3728) ;  /* 0x0000000108147547 */ /* 0x000fea000b800000 */
[----:B------:R-:W-:-:S09]  /*eb60*/  UISETP.NE.AND UP0, UPT, UR4, 0x6, UPT ;  /* 0x000000060400788c */ /* 0x000fd2000bf05270 */
[----:B------:R-:W-:Y:S05]  /*eb70*/  BRA.U UP0, `(.L_x_3723) ;  /* 0x0000000900987547 */ /* 0x000fea000b800000 */
[----:B0-----:R-:W2:Y:S02]  /*eb80*/  LDG.E R2, desc[UR36][R22.64] ;  /* 0x0000002416027981 */ /* 0x001ea4000c1e1900 */
[----:B--2---:R-:W0:Y:S01]  /*eb90*/  F2I.S64.TRUNC R2, R2 ;  /* 0x0000000200027311 */ /* 0x004e22000020d900 */
[----:B------:R-:W-:Y:S05]  /*eba0*/  BRA `(.L_x_3724) ;  /* 0x0000000800e47947 */ /* 0x000fea0003800000 */
.L_x_3728:
[----:B------:R-:W0:Y:S02]  /*ebb0*/  LDG.E.U16 R22, desc[UR36][R22.64] ;  /* 0x0000002416167981 */ /* 0x000e24000c1e1500 */
[----:B0-----:R-:W-:-:S06]  /*ebc0*/  HADD2.F32 R2, -RZ, R22.H0_H0 ;  /* 0x20000016ff027230 */ /* 0x001fcc0000004100 */
[----:B------:R-:W0:Y:S01]  /*ebd0*/  F2I.S64.TRUNC R2, R2 ;  /* 0x0000000200027311 */ /* 0x000e22000020d900 */
[----:B------:R-:W-:Y:S05]  /*ebe0*/  BRA `(.L_x_3724) ;  /* 0x0000000800d47947 */ /* 0x000fea0003800000 */
.L_x_3727:
[----:B------:R-:W-:-:S09]  /*ebf0*/  UISETP.NE.AND UP0, UPT, UR4, 0x7, UPT ;  /* 0x000000070400788c */ /* 0x000fd2000bf05270 */
[----:B------:R-:W-:Y:S05]  /*ec00*/  BRA.U !UP0, `(.L_x_3729) ;  /* 0x00000001082c7547 */ /* 0x000fea000b800000 */
[----:B------:R-:W-:-:S09]  /*ec10*/  UISETP.NE.AND UP0, UPT, UR4, 0x8, UPT ;  /* 0x000000080400788c */ /* 0x000fd2000bf05270 */
[----:B------:R-:W-:Y:S05]  /*ec20*/  BRA.U !UP0, `(.L_x_3730) ;  /* 0x0000000108147547 */ /* 0x000fea000b800000 */
[----:B------:R-:W-:-:S09]  /*ec30*/  UISETP.NE.AND UP0, UPT, UR4, 0x9, UPT ;  /* 0x000000090400788c */ /* 0x000fd2000bf05270 */
[----:B------:R-:W-:Y:S05]  /*ec40*/  BRA.U UP0, `(.L_x_3723) ;  /* 0x0000000900647547 */ /* 0x000fea000b800000 */
[----:B0-----:R-:W2:Y:S02]  /*ec50*/  LDG.E R2, desc[UR36][R22.64] ;  /* 0x0000002416027981 */ /* 0x001ea4000c1e1900 */
[----:B--2---:R-:W0:Y:S01]  /*ec60*/  F2I.S64.TRUNC R2, R2 ;  /* 0x0000000200027311 */ /* 0x004e22000020d900 */
[----:B------:R-:W-:Y:S05]  /*ec70*/  BRA `(.L_x_3724) ;  /* 0x0000000800b07947 */ /* 0x000fea0003800000 */
.L_x_3730:
[----:B------:R-:W0:Y:S02]  /*ec80*/  LDG.E.U16 R22, desc[UR36][R22.64] ;  /* 0x0000002416167981 */ /* 0x000e24000c1e1500 */
[----:B0-----:R-:W-:-:S06]  /*ec90*/  HADD2.F32 R2, -RZ, R22.H0_H0 ;  /* 0x20000016ff027230 */ /* 0x001fcc0000004100 */
[----:B------:R-:W0:Y:S01]  /*eca0*/  F2I.S64.TRUNC R2, R2 ;  /* 0x0000000200027311 */ /* 0x000e22000020d900 */
[----:B------:R-:W-:Y:S05]  /*ecb0*/  BRA `(.L_x_3724) ;  /* 0x0000000800a07947 */ /* 0x000fea0003800000 */
.L_x_3729:
[----:B0-----:R-:W2:Y:S02]  /*ecc0*/  LDG.E.64 R2, desc[UR36][R22.64] ;  /* 0x0000002416027981 */ /* 0x001ea4000c1e1b00 */
[----:B--2---:R-:W0:Y:S01]  /*ecd0*/  F2I.S64.F64.TRUNC R2, R2 ;  /* 0x0000000200027311 */ /* 0x004e22000030d900 */
[----:B------:R-:W-:Y:S05]  /*ece0*/  BRA `(.L_x_3724) ;  /* 0x0000000800947947 */ /* 0x000fea0003800000 */
.L_x_3719:
        /* <DEDUP_REMOVED lines=9> */
[----:B0-----:R-:W-:Y:S01]  /*ed80*/  IMAD.MOV.U32 R3, RZ, RZ, RZ ;  /* 0x000000ffff037224 */ /* 0x001fe200078e00ff */
[----:B--2---:R-:W-:-:S04]  /*ed90*/  ISETP.NE.AND P0, PT, R22, RZ, PT ;  /* 0x000000ff1600720c */ /* 0x004fc80003f05270 */
[----:B------:R-:W-:Y:S01]  /*eda0*/  SEL R2, RZ, 0x1, !P0 ;  /* 0x00000001ff027807 */ /* 0x000fe20004000000 */
[----:B------:R-:W-:Y:S08]  /*edb0*/  BRA `(.L_x_3724) ;  /* 0x0000000800607947 */ /* 0x000ff00003800000 */
.L_x_3733:
[----:B0-----:R-:W2:Y:S02]  /*edc0*/  LDG.E.64 R2, desc[UR36][R22.64] ;  /* 0x0000002416027981 */ /* 0x001ea4000c1e1b00 */
[----:B--2---:R-:W0:Y:S01]  /*edd0*/  F2I.S64.F64.TRUNC R2, R2 ;  /* 0x0000000200027311 */ /* 0x004e22000030d900 */
[----:B------:R-:W-:Y:S05]  /*ede0*/  BRA `(.L_x_3724) ;  /* 0x0000000800547947 */ /* 0x000fea0003800000 */
.L_x_3732:
[----:B------:R-:W-:-:S09]  /*edf0*/  UISETP.NE.AND UP0, UPT, UR4, 0xf, UPT ;  /* 0x0000000f0400788c */ /* 0x000fd2000bf05270 */
[----:B------:R-:W-:Y:S05]  /*ee00*/  BRA.U !UP0, `(.L_x_3734) ;  /* 0x0000000108947547 */ /* 0x000fea000b800000 */
[----:B------:R-:W-:-:S09]  /*ee10*/  UISETP.NE.AND UP0, UPT, UR4, 0x17, UPT ;  /* 0x000000170400788c */ /* 0x000fd2000bf05270 */
[----:B------:R-:W-:Y:S05]  /*ee20*/  BRA.U !UP0, `(.L_x_3735) ;  /* 0x0000000108587547 */ /* 0x000fea000b800000 */
[----:B------:R-:W-:-:S09]  /*ee30*/  UISETP.NE.AND UP0, UPT, UR4, 0x18, UPT ;  /* 0x000000180400788c */ /* 0x000fd2000bf05270 */
[----:B------:R-:W-:Y:S05]  /*ee40*/  BRA.U UP0, `(.L_x_3723) ;  /* 0x0000000500e47547 */ /* 0x000fea000b800000 */
[----:B----4-:R-:W2:Y:S01]  /*ee50*/  LDG.E.U8 R0, desc[UR36][R22.64] ;  /* 0x0000002416007981 */ /* 0x010ea2000c1e1100 */
[----:B------:R-:W-:Y:S01]  /*ee60*/  IMAD.MOV.U32 R4, RZ, RZ, 0x1f ;  /* 0x0000001fff047424 */ /* 0x000fe200078e00ff */
[----:B--2---:R-:W-:-:S04]  /*ee70*/  SHF.L.U32 R0, R0, 0x18, RZ ;  /* 0x0000001800007819 */ /* 0x004fc800000006ff */
[C---:B0-----:R-:W-:Y:S02]  /*ee80*/  LOP3.LUT R2, R0.reuse, 0x7f000000, RZ, 0xc0, !PT ;  /* 0x7f00000000027812 */ /* 0x041fe400078ec0ff */
        /* <DEDUP_REMOVED lines=14> */
[----:B------:R-:W0:Y:S01]  /*ef70*/  F2I.S64.TRUNC R2, R3 ;  /* 0x0000000300027311 */ /* 0x000e22000020d900 */
[----:B------:R-:W-:Y:S05]  /*ef80*/  BRA `(.L_x_3724) ;  /* 0x0000000400ec7947 */ /* 0x000fea0003800000 */
.L_x_3735:
[----:B0-----:R-:W4:Y:S02]  /*ef90*/  LDG.E.U8 R3, desc[UR36][R22.64] ;  /* 0x0000002416037981 */ /* 0x001f24000c1e1100 */
[C---:B----4-:R-:W-:Y:S02]  /*efa0*/  IMAD.SHL.U32 R0, R3.reuse, 0x2000000, RZ ;  /* 0x0200000003007824 */ /* 0x050fe400078e00ff */
        /* <DEDUP_REMOVED lines=11> */
.L_x_3734:
[----:B0-----:R-:W2:Y:S02]  /*f060*/  LDG.E.U16 R2, desc[UR36][R22.64] ;  /* 0x0000002416027981 */ /* 0x001ea4000c1e1500 */
[----:B--2---:R-:W-:-:S06]  /*f070*/  SHF.L.U32 R2, R2, 0x10, RZ ;  /* 0x0000001002027819 */ /* 0x004fcc00000006ff */
[----:B------:R-:W0:Y:S01]  /*f080*/  F2I.S64.TRUNC R2, R2 ;  /* 0x0000000200027311 */ /* 0x000e22000020d900 */
[----:B------:R-:W-:Y:S05]  /*f090*/  BRA `(.L_x_3724) ;  /* 0x0000000400a87947 */ /* 0x000fea0003800000 */
.L_x_3731:
        /* <DEDUP_REMOVED lines=8> */
[----:B0-----:R0:W5:Y:S01]  /*f120*/  LDG.E.U16 R2, desc[UR36][R22.64] ;  /* 0x0000002416027981 */ /* 0x001162000c1e1500 */
[----:B------:R-:W-:Y:S01]  /*f130*/  IMAD.MOV.U32 R3, RZ, RZ, RZ ;  /* 0x000000ffff037224 */ /* 0x000fe200078e00ff */
[----:B------:R-:W-:Y:S06]  /*f140*/  BRA `(.L_x_3724) ;  /* 0x00000004007c7947 */ /* 0x000fec0003800000 */
.L_x_3738:
[----:B------:R-:W2:Y:S01]  /*f150*/  LDG.E.U8 R22, desc[UR36][R22.64] ;  /* 0x0000002416167981 */ /* 0x000ea2000c1e1100 */
[----:B------:R-:W-:Y:S01]  /*f160*/  BSSY.RECONVERGENT B0, `(.L_x_3739) ;  /* 0x0000018000007945 */ /* 0x000fe20003800200 */
[----:B0-----:R-:W-:Y:S01]  /*f170*/  IMAD.MOV.U32 R2, RZ, RZ, RZ ;  /* 0x000000ffff027224 */ /* 0x001fe200078e00ff */
[----:B--2---:R-:W-:-:S13]  /*f180*/  ISETP.NE.AND P0, PT, R22, RZ, PT ;  /* 0x000000ff1600720c */ /* 0x004fda0003f05270 */
[----:B------:R-:W-:Y:S05]  /*f190*/  @!P0 BRA `(.L_x_3740) ;  /* 0x0000000000508947 */ /* 0x000fea0003800000 */
[----:B------:R-:W-:-:S13]  /*f1a0*/  ISETP.NE.AND P0, PT, R22, 0x80, PT ;  /* 0x000000801600780c */ /* 0x000fda0003f05270 */
[----:B------:R-:W-:Y:S01]  /*f1b0*/  @!P0 MOV R2, 0x7f800001 ;  /* 0x7f80000100028802 */ /* 0x000fe20000000f00 */
[----:B------:R-:W-:Y:S06]  /*f1c0*/  @!P0 BRA `(.L_x_3740) ;  /* 0x0000000000448947 */ /* 0x000fec0003800000 */
[--C-:B----4-:R-:W-:Y:S01]  /*f1d0*/  SHF.R.U32.HI R0, RZ, 0x3, R22.reuse ;  /* 0x00000003ff007819 */ /* 0x110fe20000011616 */
        /* <DEDUP_REMOVED lines=12> */
.L_x_3742:
[----:B------:R-:W-:Y:S05]  /*f2a0*/  BSYNC.RECONVERGENT B1 ;  /* 0x0000000000017941 */ /* 0x000fea0003800200 */
.L_x_3741:
[----:B------:R-:W-:Y:S02]  /*f2b0*/  SHF.L.U32 R0, R0, 0x14, RZ ;  /* 0x0000001400007819 */ /* 0x000fe400000006ff */
[----:B------:R-:W-:-:S04]  /*f2c0*/  LEA R2, R2, 0x3b800000, 0x17 ;  /* 0x3b80000002027811 */ /* 0x000fc800078eb8ff */
[----:B------:R-:W-:-:S07]  /*f2d0*/  LOP3.LUT R2, R2, R0, R7, 0xfe, !PT ;  /* 0x0000000002027212 */ /* 0x000fce00078efe07 */
.L_x_3740:
[----:B------:R-:W-:Y:S05]  /*f2e0*/  BSYNC.RECONVERGENT B0 ;  /* 0x0000000000007941 */ /* 0x000fea0003800200 */
.L_x_3739:
[----:B------:R-:W0:Y:S01]  /*f2f0*/  F2I.S64.TRUNC R2, R2 ;  /* 0x0000000200027311 */ /* 0x000e22000020d900 */
[----:B------:R-:W-:Y:S05]  /*f300*/  BRA `(.L_x_3724) ;  /* 0x00000004000c7947 */ /* 0x000fea0003800000 */
.L_x_3737:
[----:B------:R-:W2:Y:S01]  /*f310*/  LDG.E.U8 R22, desc[UR36][R22.64] ;  /* 0x0000002416167981 */ /* 0x000ea2000c1e1100 */
[----:B------:R-:W-:Y:S01]  /*f320*/  BSSY.RECONVERGENT B0, `(.L_x_3743) ;  /* 0x0000018000007945 */ /* 0x000fe20003800200 */
[----:B0-----:R-:W-:Y:S01]  /*f330*/  IMAD.MOV.U32 R2, RZ, RZ, RZ ;  /* 0x000000ffff027224 */ /* 0x001fe200078e00ff */
[----:B--2---:R-:W-:-:S13]  /*f340*/  ISETP.NE.AND P0, PT, R22, RZ, PT ;  /* 0x000000ff1600720c */ /* 0x004fda0003f05270 */
[----:B------:R-:W-:Y:S05]  /*f350*/  @!P0 BRA `(.L_x_3744) ;  /* 0x0000000000508947 */ /* 0x000fea0003800000 */
[----:B------:R-:W-:-:S13]  /*f360*/  ISETP.NE.AND P0, PT, R22, 0x80, PT ;  /* 0x000000801600780c */ /* 0x000fda0003f05270 */
[----:B------:R-:W-:Y:S01]  /*f370*/  @!P0 IMAD.MOV.U32 R2, RZ, RZ, 0x7f800001 ;  /* 0x7f800001ff028424 */ /* 0x000fe200078e00ff */
[----:B------:R-:W-:Y:S06]  /*f380*/  @!P0 BRA `(.L_x_3744) ;  /* 0x0000000000448947 */ /* 0x000fec0003800000 */
[--C-:B----4-:R-:W-:Y:S01]  /*f390*/  SHF.R.U32.HI R0, RZ, 0x2, R22.reuse ;  /* 0x00000002ff007819 */ /* 0x110fe20000011616 */
        /* <DEDUP_REMOVED lines=12> */
.L_x_3746:
[----:B------:R-:W-:Y:S05]  /*f460*/  BSYNC.RECONVERGENT B1 ;  /* 0x0000000000017941 */ /* 0x000fea0003800200 */
.L_x_3745:
[----:B------:R-:W-:Y:S01]  /*f470*/  IMAD.SHL.U32 R0, R0, 0x200000, RZ ;  /* 0x0020000000007824 */ /* 0x000fe200078e00ff */
[----:B------:R-:W-:-:S04]  /*f480*/  LEA R2, R2, 0x37800000, 0x17 ;  /* 0x3780000002027811 */ /* 0x000fc800078eb8ff */
[----:B------:R-:W-:-:S07]  /*f490*/  LOP3.LUT R2, R2, R0, R7, 0xfe, !PT ;  /* 0x0000000002027212 */ /* 0x000fce00078efe07 */
.L_x_3744:
[----:B------:R-:W-:Y:S05]  /*f4a0*/  BSYNC.RECONVERGENT B0 ;  /* 0x0000000000007941 */ /* 0x000fea0003800200 */
.L_x_3743:
[----:B------:R-:W0:Y:S01]  /*f4b0*/  F2I.S64.TRUNC R2, R2 ;  /* 0x0000000200027311 */ /* 0x000e22000020d900 */
[----:B------:R-:W-:Y:S05]  /*f4c0*/  BRA `(.L_x_3724) ;  /* 0x00000000009c7947 */ /* 0x000fea0003800000 */
.L_x_3736:
        /* <DEDUP_REMOVED lines=8> */
[----:B0-----:R-:W-:Y:S01]  /*f550*/  HFMA2 R2, -RZ, RZ, 3.814697265625e-06, 0 ;  /* 0x00400000ff027431 */ /* 0x001fe200000001ff */
[----:B--2---:R-:W-:-:S13]  /*f560*/  ISETP.NE.AND P0, PT, R22, RZ, PT ;  /* 0x000000ff1600720c */ /* 0x004fda0003f05270 */
[----:B------:R-:W-:Y:S05]  /*f570*/  @!P0 BRA `(.L_x_3750) ;  /* 0x00000000000c8947 */ /* 0x000fea0003800000 */
[----:B------:R-:W-:-:S13]  /*f580*/  ISETP.NE.AND P0, PT, R22, 0xff, PT ;  /* 0x000000ff1600780c */ /* 0x000fda0003f05270 */
[----:B------:R-:W-:Y:S02]  /*f590*/  @!P0 IMAD.MOV.U32 R2, RZ, RZ, 0x7f800001 ;  /* 0x7f800001ff028424 */ /* 0x000fe400078e00ff */
[----:B------:R-:W-:-:S07]  /*f5a0*/  @P0 IMAD.SHL.U32 R2, R22, 0x800000, RZ ;  /* 0x0080000016020824 */ /* 0x000fce00078e00ff */
.L_x_3750:
[----:B------:R-:W-:Y:S05]  /*f5b0*/  BSYNC.RECONVERGENT B0 ;  /* 0x0000000000007941 */ /* 0x000fea0003800200 */
.L_x_3749:
[----:B------:R-:W0:Y:S01]  /*f5c0*/  F2I.S64.TRUNC R2, R2 ;  /* 0x0000000200027311 */ /* 0x000e22000020d900 */
[----:B------:R-:W-:Y:S05]  /*f5d0*/  BRA `(.L_x_3724) ;  /* 0x0000000000587947 */ /* 0x000fea0003800000 */
.L_x_3723:
[----:B0-----:R-:W-:Y:S01]  /*f5e0*/  MOV R2, 0x0 ;  /* 0x0000000000027802 */ /* 0x001fe20000000f00 */
[----:B------:R-:W0:Y:S01]  /*f5f0*/  LDCU.64 UR4, c[0x4][0x148] ;  /* 0x01002900ff0477ac */ /* 0x000e220008000a00 */
[----:B------:R-:W-:Y:S02]  /*f600*/  HFMA2 R8, -RZ, RZ, 0, 4.64916229248046875e-06 ;  /* 0x0000004eff087431 */ /* 0x000fe400000001ff */
[----:B------:R-:W-:Y:S01]  /*f610*/  IMAD.MOV.U32 R12, RZ, RZ, 0x1 ;  /* 0x00000001ff0c7424 */ /* 0x000fe200078e00ff */
[----:B------:R-:W2:Y:S01]  /*f620*/  LDCU.64 UR6, c[0x4][0x150] ;  /* 0x01002a00ff0677ac */ /* 0x000ea20008000a00 */
[----:B------:R-:W1:Y:S01]  /*f630*/  LDC.64 R2, c[0x4][R2] ;  /* 0x0100000002027b82 */ /* 0x000e620000000a00 */
[----:B------:R-:W-:Y:S01]  /*f640*/  IMAD.MOV.U32 R13, RZ, RZ, RZ ;  /* 0x000000ffff0d7224 */ /* 0x000fe200078e00ff */
[----:B------:R-:W3:Y:S01]  /*f650*/  LDCU.64 UR8, c[0x4][0x38] ;  /* 0x01000700ff0877ac */ /* 0x000ee20008000a00 */
[----:B0-----:R-:W-:Y:S01]  /*f660*/  MOV R4, UR4 ;  /* 0x0000000400047c02 */ /* 0x001fe20008000f00 */
[----:B------:R-:W-:-:S02]  /*f670*/  IMAD.U32 R5, RZ, RZ, UR5 ;  /* 0x00000005ff057e24 */ /* 0x000fc4000f8e00ff */
[----:B--2---:R-:W-:Y:S01]  /*f680*/  IMAD.U32 R6, RZ, RZ, UR6 ;  /* 0x00000006ff067e24 */ /* 0x004fe2000f8e00ff */
[----:B------:R-:W-:Y:S01]  /*f690*/  MOV R7, UR7 ;  /* 0x0000000700077c02 */ /* 0x000fe20008000f00 */
[----:B---3--:R-:W-:Y:S02]  /*f6a0*/  IMAD.U32 R10, RZ, RZ, UR8 ;  /* 0x00000008ff0a7e24 */ /* 0x008fe4000f8e00ff */
[----:B------:R-:W-:-:S07]  /*f6b0*/  IMAD.U32 R11, RZ, RZ, UR9 ;  /* 0x00000009ff0b7e24 */ /* 0x000fce000f8e00ff */
[----:B------:R-:W-:-:S07]  /*f6c0*/  LEPC R20, `(.L_x_3751) ;  /* 0x000000001014794e */ /* 0x000fce0000000000 */
[----:B-1--45:R-:W-:Y:S05]  /*f6d0*/  CALL.ABS.NOINC R2 ;  /* 0x0000000002007343 */ /* 0x032fea0003c00000 */
.L_x_3751:
[----:B------:R-:W-:Y:S01]  /*f6e0*/  CS2R R2, SRZ ;  /* 0x0000000000027805 */ /* 0x000fe2000001ff00 */
[----:B------:R-:W-:Y:S06]  /*f6f0*/  BRA `(.L_x_3724) ;  /* 0x0000000000107947 */ /* 0x000fec0003800000 */
.L_x_3748:
[----:B0-----:R0:W5:Y:S01]  /*f700*/  LDG.E.64 R2, desc[UR36][R22.64] ;  /* 0x0000002416027981 */ /* 0x001162000c1e1b00 */
[----:B------:R-:W-:Y:S05]  /*f710*/  BRA `(.L_x_3724) ;  /* 0x0000000000087947 */ /* 0x000fea0003800000 */
.L_x_3747:
[----:B0-----:R0:W5:Y:S01]  /*f720*/  LDG.E R2, desc[UR36][R22.64] ;  /* 0x0000002416027981 */ /* 0x001162000c1e1900 */
[----:B------:R-:W-:-:S07]  /*f730*/  MOV R3, RZ ;  /* 0x000000ff00037202 */ /* 0x000fce0000000f00 */
.L_x_3724:
[----:B------:R-:W-:Y:S01]  /*f740*/  UPRMT UR4, UR43, 0x9910, URZ ;  /* 0x000099102b047896 */ /* 0x000fe200080000ff */
[----:B01-3-5:R-:W-:Y:S02]  /*f750*/  LOP3.LUT R7, R2, R18, RZ, 0x3c, !PT ;  /* 0x0000001202077212 */ /* 0x02bfe400078e3cff */
[----:B------:R-:W-:Y:S01]  /*f760*/  LOP3.LUT R5, R3, R19, RZ, 0x3c, !PT ;  /* 0x0000001303057212 */ /* 0x000fe200078e3cff */
[----:B------:R-:W-:Y:S02]  /*f770*/  UISETP.GT.AND UP0, UPT, UR4, 0x9, UPT ;  /* 0x000000090400788c */ /* 0x000fe4000bf04270 */
[----:B------:R-:W-:-:S07]  /*f780*/  IMAD.MOV.U32 R4, RZ, RZ, R7 ;  /* 0x000000ffff047224 */ /* 0x000fce00078e0007 */
        /* <DEDUP_REMOVED lines=11> */
.L_x_3755:
[----:B------:R-:W-:Y:S01]  /*f840*/  STG.E.U8 desc[UR36][R16.64], R7 ;  /* 0x0000000710007986 */ /* 0x000fe2000c101124 */
[----:B------:R-:W-:Y:S05]  /*f850*/  EXIT ;  /* 0x000000000000794d */ /* 0x000fea0003800000 */
.L_x_3754:
        /* <DEDUP_REMOVED lines=8> */
.L_x_3758:
[----:B------:R-:W-:Y:S01]  /*f8e0*/  STG.E desc[UR36][R16.64], R7 ;  /* 0x0000000710007986 */ /* 0x000fe2000c101924 */
[----:B------:R-:W-:Y:S05]  /*f8f0*/  EXIT ;  /* 0x000000000000794d */ /* 0x000fea0003800000 */
.L_x_3757:
[----:B------:R-:W-:Y:S01]  /*f900*/  STG.E.U16 desc[UR36][R16.64], R7 ;  /* 0x0000000710007986 */ /* 0x000fe2000c101524 */
[----:B------:R-:W-:Y:S05]  /*f910*/  EXIT ;  /* 0x000000000000794d */ /* 0x000fea0003800000 */
.L_x_3753:
        /* <DEDUP_REMOVED lines=9> */
.L_x_3760:
[----:B----4-:R-:W0:Y:S02]  /*f9b0*/  I2F.S64 R0, R4 ;  /* 0x0000000400007312 */ /* 0x010e240000301400 */
[----:B0-----:R-:W-:-:S05]  /*f9c0*/  F2FP.F16.F32.PACK_AB R0, RZ, R0 ;  /* 0x00000000ff00723e */ /* 0x001fca00000000ff */
[----:B------:R-:W-:Y:S01]  /*f9d0*/  STG.E.U16 desc[UR36][R16.64], R0 ;  /* 0x0000000010007986 */ /* 0x000fe2000c101524 */
[----:B------:R-:W-:Y:S05]  /*f9e0*/  EXIT ;  /* 0x000000000000794d */ /* 0x000fea0003800000 */
.L_x_3759:
        /* <DEDUP_REMOVED lines=10> */
.L_x_3762:
[----:B------:R-:W0:Y:S02]  /*fa90*/  I2F.S64 R4, R4 ;  /* 0x0000000400047312 */ /* 0x000e240000301400 */
[----:B0-----:R-:W-:-:S04]  /*faa0*/  F2FP.F16.F32.PACK_AB R3, RZ, R4 ;  /* 0x00000004ff03723e */ /* 0x001fc800000000ff */
[----:B------:R-:W-:-:S05]  /*fab0*/  PRMT R3, R3, 0x5410, RZ ;  /* 0x0000541003037816 */ /* 0x000fca00000000ff */
[----:B------:R-:W-:Y:S01]  /*fac0*/  STG.E desc[UR36][R16.64], R3 ;  /* 0x0000000310007986 */ /* 0x000fe2000c101924 */
[----:B------:R-:W-:Y:S05]  /*fad0*/  EXIT ;  /* 0x000000000000794d */ /* 0x000fea0003800000 */
.L_x_3761:
[----:B------:R-:W0:Y:S02]  /*fae0*/  I2F.F64.S64 R2, R4 ;  /* 0x0000000400027312 */ /* 0x000e240000301c00 */
[----:B0-----:R-:W-:Y:S01]  /*faf0*/  STG.E.64 desc[UR36][R16.64], R2 ;  /* 0x0000000210007986 */ /* 0x001fe2000c101b24 */
[----:B------:R-:W-:Y:S05]  /*fb00*/  EXIT ;  /* 0x000000000000794d */ /* 0x000fea0003800000 */
.L_x_3752:
        /* <DEDUP_REMOVED lines=12> */
.L_x_3766:
[----:B------:R-:W0:Y:S01]  /*fbd0*/  I2F.S64 R3, R4 ;  /* 0x0000000400037312 */ /* 0x000e220000301400 */
[----:B------:R-:W-:Y:S01]  /*fbe0*/  BSSY.RECONVERGENT B0, `(.L_x_3767) ;  /* 0x0000013000007945 */ /* 0x000fe20003800200 */
[----:B------:R-:W-:Y:S01]  /*fbf0*/  HFMA2 R8, -RZ, RZ, 0, 7.62939453125e-06 ;  /* 0x00000080ff087431 */ /* 0x000fe200000001ff */
[----:B0-----:R-:W-:-:S04]  /*fc00*/  LOP3.LUT R2, R3, 0x7fffffff, RZ, 0xc0, !PT ;  /* 0x7fffffff03027812 */ /* 0x001fc800078ec0ff */
[----:B------:R-:W-:-:S13]  /*fc10*/  ISETP.GT.U32.AND P0, PT, R2, 0x437fffff, PT ;  /* 0x437fffff0200780c */ /* 0x000fda0003f04070 */
[----:B------:R-:W-:Y:S05]  /*fc20*/  @P0 BRA `(.L_x_3768) ;  /* 0x0000000000380947 */ /* 0x000fea0003800000 */
[----:B------:R-:W-:-:S13]  /*fc30*/  ISETP.GE.U32.AND P0, PT, R2, 0x3c000000, PT ;  /* 0x3c0000000200780c */ /* 0x000fda0003f06070 */
[----:B----4-:R-:W-:-:S04]  /*fc40*/  @P0 SHF.R.U32.HI R0, RZ, 0x14, R3 ;  /* 0x00000014ff000819 */ /* 0x010fc80000011603 */
        /* <DEDUP_REMOVED lines=9> */
.L_x_3769:
[----:B------:R-:W-:-:S04]  /*fce0*/  SHF.R.U32.HI R3, RZ, 0x18, R3 ;  /* 0x00000018ff037819 */ /* 0x000fc80000011603 */
[----:B------:R-:W-:-:S04]  /*fcf0*/  LOP3.LUT R0, R0, 0x80, R3, 0xf8, !PT ;  /* 0x0000008000007812 */ /* 0x000fc800078ef803 */
[----:B------:R-:W-:-:S07]  /*fd00*/  PRMT R8, R0, 0x7610, R8 ;  /* 0x0000761000087816 */ /* 0x000fce0000000008 */
.L_x_3768:
[----:B------:R-:W-:Y:S05]  /*fd10*/  BSYNC.RECONVERGENT B0 ;  /* 0x0000000000007941 */ /* 0x000fea0003800200 */
.L_x_3767:
[----:B------:R-:W-:Y:S01]  /*fd20*/  STG.E.U8 desc[UR36][R16.64], R8 ;  /* 0x0000000810007986 */ /* 0x000fe2000c101124 */
[----:B------:R-:W-:Y:S05]  /*fd30*/  EXIT ;  /* 0x000000000000794d */ /* 0x000fea0003800000 */
.L_x_3765:
[----:B------:R-:W0:Y:S01]  /*fd40*/  I2F.S64 R3, R4 ;  /* 0x0000000400037312 */ /* 0x000e220000301400 */
[----:B------:R-:W-:Y:S01]  /*fd50*/  BSSY.RECONVERGENT B0, `(.L_x_3770) ;  /* 0x0000013000007945 */ /* 0x000fe20003800200 */
[----:B------:R-:W-:Y:S01]  /*fd60*/  IMAD.MOV.U32 R8, RZ, RZ, 0x80 ;  /* 0x00000080ff087424 */ /* 0x000fe200078e00ff */
        /* <DEDUP_REMOVED lines=14> */
.L_x_3772:
[----:B------:R-:W-:-:S04]  /*fe50*/  SHF.R.U32.HI R3, RZ, 0x18, R3 ;  /* 0x00000018ff037819 */ /* 0x000fc80000011603 */
[----:B------:R-:W-:-:S04]  /*fe60*/  LOP3.LUT R0, R0, 0x80, R3, 0xf8, !PT ;  /* 0x0000008000007812 */ /* 0x000fc800078ef803 */
[----:B------:R-:W-:-:S07]  /*fe70*/  PRMT R8, R0, 0x7610, R8 ;  /* 0x0000761000087816 */ /* 0x000fce0000000008 */
.L_x_3771:
[----:B------:R-:W-:Y:S05]  /*fe80*/  BSYNC.RECONVERGENT B0 ;  /* 0x0000000000007941 */ /* 0x000fea0003800200 */
.L_x_3770:
[----:B------:R-:W-:Y:S01]  /*fe90*/  STG.E.U8 desc[UR36][R16.64], R8 ;  /* 0x0000000810007986 */ /* 0x000fe2000c101124 */
[----:B------:R-:W-:Y:S05]  /*fea0*/  EXIT ;  /* 0x000000000000794d */ /* 0x000fea0003800000 */
.L_x_3764:
        /* <DEDUP_REMOVED lines=10> */
[--C-:B----4-:R-:W-:Y:S02]  /*ff50*/  @P1 SHF.R.U32.HI R0, RZ, 0x16, R4.reuse ;  /* 0x00000016ff001819 */ /* 0x110fe40000011604 */
        /* <DEDUP_REMOVED lines=11> */
.L_x_3774:
[----:B------:R-:W-:Y:S01]  /*10010*/  STG.E.64 desc[UR36][R16.64], R4 ;  /* 0x0000000410007986 */ /* 0x000fe2000c101b24 */
[----:B------:R-:W-:Y:S05]  /*10020*/  EXIT ;  /* 0x000000000000794d */ /* 0x000fea0003800000 */
.L_x_3773:
[----:B------:R-:W-:Y:S01]  /*10030*/  STG.E desc[UR36][R16.64], R7 ;  /* 0x0000000710007986 */ /* 0x000fe2000c101924 */
[----:B------:R-:W-:Y:S05]  /*10040*/  EXIT ;  /* 0x000000000000794d */ /* 0x000fea0003800000 */
.L_x_3763:
        /* <DEDUP_REMOVED lines=9> */
[----:B------:R-:W-:Y:S01]  /*100e0*/  STG.E.U8 desc[UR36][R16.64], R3 ;  /* 0x0000000310007986 */ /* 0x000fe2000c101124 */
[----:B------:R-:W-:Y:S05]  /*100f0*/  EXIT ;  /* 0x000000000000794d */ /* 0x000fea0003800000 */
.L_x_3776:
[----:B------:R-:W0:Y:S01]  /*10100*/  I2F.F64.S64 R4, R4 ;  /* 0x0000000400047312 */ /* 0x000e220000301c00 */
[----:B------:R-:W-:-:S05]  /*10110*/  CS2R R6, SRZ ;  /* 0x0000000000067805 */ /* 0x000fca000001ff00 */
[----:B0-----:R-:W-:Y:S01]  /*10120*/  STG.E.128 desc[UR36][R16.64], R4 ;  /* 0x0000000410007986 */ /* 0x001fe2000c101d24 */
[----:B------:R-:W-:Y:S05]  /*10130*/  EXIT ;  /* 0x000000000000794d */ /* 0x000fea0003800000 */
.L_x_3775:
[----:B------:R-:W-:-:S09]  /*10140*/  UISETP.NE.AND UP0, UPT, UR4, 0xf, UPT ;  /* 0x0000000f0400788c */ /* 0x000fd2000bf05270 */
[----:B------:R-:W-:Y:S05]  /*10150*/  BRA.U !UP0, `(.L_x_3777) ;  /* 0x0000000108e87547 */ /* 0x000fea000b800000 */
[----:B------:R-:W-:-:S09]  /*10160*/  UISETP.NE.AND UP0, UPT, UR4, 0x17, UPT ;  /* 0x000000170400788c */ /* 0x000fd2000bf05270 */
[----:B------:R-:W-:Y:S05]  /*10170*/  BRA.U !UP0, `(.L_x_3778) ;  /* 0x0000000108907547 */ /* 0x000fea000b800000 */
[----:B------:R-:W-:-:S09]  /*10180*/  UISETP.NE.AND UP0, UPT, UR4, 0x18, UPT ;  /* 0x000000180400788c */ /* 0x000fd2000bf05270 */
[----:B------:R-:W-:Y:S05]  /*10190*/  BRA.U !UP0, `(.L_x_3779) ;  /* 0x0000000108447547 */ /* 0x000fea000b800000 */
.L_x_3756:
[----:B----4-:R-:W-:Y:S01]  /*101a0*/  MOV R0, 0x0 ;  /* 0x0000000000007802 */ /* 0x010fe20000000f00 */
[----:B------:R-:W0:Y:S01]  /*101b0*/  LDCU.64 UR4, c[0x4][0x148] ;  /* 0x01002900ff0477ac */ /* 0x000e220008000a00 */
[----:B------:R-:W-:Y:S02]  /*101c0*/  HFMA2 R8, -RZ, RZ, 0, 6.020069122314453125e-06 ;  /* 0x00000065ff087431 */ /* 0x000fe400000001ff */
[----:B------:R-:W-:Y:S01]  /*101d0*/  IMAD.MOV.U32 R12, RZ, RZ, 0x1 ;  /* 0x00000001ff0c7424 */ /* 0x000fe200078e00ff */
[----:B------:R1:W3:Y:S01]  /*101e0*/  LDC.64 R2, c[0x4][R0] ;  /* 0x0100000000027b82 */ /* 0x0002e20000000a00 */
[----:B------:R-:W4:Y:S01]  /*101f0*/  LDCU.64 UR6, c[0x4][0x150] ;  /* 0x01002a00ff0677ac */ /* 0x000f220008000a00 */
[----:B------:R-:W-:Y:S01]  /*10200*/  IMAD.MOV.U32 R13, RZ, RZ, RZ ;  /* 0x000000ffff0d7224 */ /* 0x000fe200078e00ff */
[----:B------:R-:W5:Y:S01]  /*10210*/  LDCU.64 UR8, c[0x4][0x40] ;  /* 0x01000800ff0877ac */ /* 0x000f620008000a00 */
[----:B0-----:R-:W-:Y:S01]  /*10220*/  MOV R4, UR4 ;  /* 0x0000000400047c02 */ /* 0x001fe20008000f00 */
[----:B------:R-:W-:-:S02]  /*10230*/  IMAD.U32 R5, RZ, RZ, UR5 ;  /* 0x00000005ff057e24 */ /* 0x000fc4000f8e00ff */
[----:B----4-:R-:W-:Y:S01]  /*10240*/  IMAD.U32 R6, RZ, RZ, UR6 ;  /* 0x00000006ff067e24 */ /* 0x010fe2000f8e00ff */
[----:B------:R-:W-:Y:S01]  /*10250*/  MOV R7, UR7 ;  /* 0x0000000700077c02 */ /* 0x000fe20008000f00 */
[----:B-----5:R-:W-:Y:S02]  /*10260*/  IMAD.U32 R10, RZ, RZ, UR8 ;  /* 0x00000008ff0a7e24 */ /* 0x020fe4000f8e00ff */
[----:B-1----:R-:W-:-:S07]  /*10270*/  IMAD.U32 R11, RZ, RZ, UR9 ;  /* 0x00000009ff0b7e24 */ /* 0x002fce000f8e00ff */
[----:B------:R-:W-:-:S07]  /*10280*/  LEPC R20, `(.L_x_3780) ;  /* 0x000000001014794e */ /* 0x000fce0000000000 */
[----:B--23--:R-:W-:Y:S05]  /*10290*/  CALL.ABS.NOINC R2 ;  /* 0x0000000002007343 */ /* 0x00cfea0003c00000 */
.L_x_3780:
[----:B------:R-:W-:Y:S05]  /*102a0*/  EXIT ;  /* 0x000000000000794d */ /* 0x000fea0003800000 */
.L_x_3779:
[----:B------:R-:W0:Y:S01]  /*102b0*/  I2F.S64 R5, R4 ;  /* 0x0000000400057312 */ /* 0x000e220000301400 */
[----:B------:R-:W-:Y:S01]  /*102c0*/  BSSY.RECONVERGENT B0, `(.L_x_3781) ;  /* 0x000000c000007945 */ /* 0x000fe20003800200 */
[----:B----4-:R-:W-:Y:S02]  /*102d0*/  MOV R0, 0x7f ;  /* 0x0000007f00007802 */ /* 0x010fe40000000f00 */
        /* <DEDUP_REMOVED lines=10> */
.L_x_3782:
[----:B------:R-:W-:Y:S05]  /*10380*/  BSYNC.RECONVERGENT B0 ;  /* 0x0000000000007941 */ /* 0x000fea0003800200 */
.L_x_3781:
[----:B------:R-:W-:-:S05]  /*10390*/  LOP3.LUT R3, R0, 0x80, R3, 0xf8, !PT ;  /* 0x0000008000037812 */ /* 0x000fca00078ef803 */
[----:B------:R-:W-:Y:S01]  /*103a0*/  STG.E.U8 desc[UR36][R16.64], R3 ;  /* 0x0000000310007986 */ /* 0x000fe2000c101124 */
[----:B------:R-:W-:Y:S05]  /*103b0*/  EXIT ;  /* 0x000000000000794d */ /* 0x000fea0003800000 */
.L_x_3778:
[----:B------:R-:W0:Y:S01]  /*103c0*/  I2F.S64 R3, R4 ;  /* 0x0000000400037312 */ /* 0x000e220000301400 */
[----:B------:R-:W-:Y:S01]  /*103d0*/  BSSY.RECONVERGENT B0, `(.L_x_3783) ;  /* 0x000000e000007945 */ /* 0x000fe20003800200 */
[----:B0-----:R-:W-:-:S04]  /*103e0*/  LOP3.LUT R2, R3, 0x7fffffff, RZ, 0xc0, !PT ;  /* 0x7fffffff03027812 */ /* 0x001fc800078ec0ff */
[----:B------:R-:W-:-:S13]  /*103f0*/  ISETP.GT.U32.AND P0, PT, R2, 0x477fffff, PT ;  /* 0x477fffff0200780c */ /* 0x000fda0003f04070 */
[----:B------:R-:W-:Y:S05]  /*10400*/  @P0 BRA `(.L_x_3784) ;  /* 0x00000000001c0947 */ /* 0x000fea0003800000 */
[----:B------:R-:W-:-:S13]  /*10410*/  ISETP.GE.U32.AND P0, PT, R2, 0x38800000, PT ;  /* 0x388000000200780c */ /* 0x000fda0003f06070 */
[----:B----4-:R-:W-:-:S04]  /*10420*/  @P0 SHF.R.U32.HI R0, RZ, 0x15, R3 ;  /* 0x00000015ff000819 */ /* 0x010fc80000011603 */
[----:B------:R-:W-:-:S04]  /*10430*/  @P0 LOP3.LUT R0, R0, 0x1, RZ, 0xc0, !PT ;  /* 0x0000000100000812 */ /* 0x000fc800078ec0ff */
[----:B------:R-:W-:-:S04]  /*10440*/  @P0 IADD3 R0, PT, PT, R3, 0x80fffff, R0 ;  /* 0x080fffff03000810 */ /* 0x000fc80007ffe000 */
[----:B------:R-:W-:Y:S01]  /*10450*/  @P0 SHF.R.U32.HI R0, RZ, 0x15, R0 ;  /* 0x00000015ff000819 */ /* 0x000fe20000011600 */
[----:B------:R-:W-:Y:S01]  /*10460*/  @!P0 FADD.FTZ R0, R2, 128 ;  /* 0x4300000002008421 */ /* 0x000fe20000010000 */
[----:B------:R-:W-:Y:S06]  /*10470*/  BRA `(.L_x_3785) ;  /* 0x00000000000c7947 */ /* 0x000fec0003800000 */
.L_x_3784:
[----:B----4-:R-:W-:Y:S01]  /*10480*/  IMAD.MOV.U32 R0, RZ, RZ, 0x7f ;  /* 0x0000007fff007424 */ /* 0x010fe200078e00ff */
[----:B------:R-:W-:-:S04]  /*10490*/  ISETP.GT.U32.AND P0, PT, R2, 0x7f800000, PT ;  /* 0x7f8000000200780c */ /* 0x000fc80003f04070 */
[----:B------:R-:W-:-:S09]  /*104a0*/  SEL R0, R0, 0x7c, P0 ;  /* 0x0000007c00007807 */ /* 0x000fd20000000000 */
.L_x_3785:
[----:B------:R-:W-:Y:S05]  /*104b0*/  BSYNC.RECONVERGENT B0 ;  /* 0x0000000000007941 */ /* 0x000fea0003800200 */
.L_x_3783:
[----:B------:R-:W-:-:S04]  /*104c0*/  SHF.R.U32.HI R3, RZ, 0x18, R3 ;  /* 0x00000018ff037819 */ /* 0x000fc80000011603 */
[----:B------:R-:W-:-:S05]  /*104d0*/  LOP3.LUT R3, R0, 0x80, R3, 0xf8, !PT ;  /* 0x0000008000037812 */ /* 0x000fca00078ef803 */
[----:B------:R-:W-:Y:S01]  /*104e0*/  STG.E.U8 desc[UR36][R16.64], R3 ;  /* 0x0000000310007986 */ /* 0x000fe2000c101124 */
[----:B------:R-:W-:Y:S05]  /*104f0*/  EXIT ;  /* 0x000000000000794d */ /* 0x000fea0003800000 */
.L_x_3777:
[----:B----4-:R-:W0:Y:S02]  /*10500*/  I2F.S64 R0, R4 ;  /* 0x0000000400007312 */ /* 0x010e240000301400 */
[----:B0-----:R-:W-:-:S05]  /*10510*/  F2FP.BF16.F32.PACK_AB R0, RZ, R0 ;  /* 0x00000000ff00723e */ /* 0x001fca00000010ff */
[----:B------:R-:W-:Y:S01]  /*10520*/  STG.E.U16 desc[UR36][R16.64], R0 ;  /* 0x0000000010007986 */ /* 0x000fe2000c101524 */
[----:B------:R-:W-:Y:S05]  /*10530*/  EXIT ;  /* 0x000000000000794d */ /* 0x000fea0003800000 */
.L_x_3786:
        /* <DEDUP_REMOVED lines=12> */
.L_x_26152:


//--------------------- .text._ZN2at6native27unrolled_elementwise_kernelINS0_13BinaryFunctorIlllNS0_17BitwiseXorFunctorIlEEEESt5arrayIPcLm3EELi4E23TrivialOffsetCalculatorILi2EjES9_ILi1EjENS0_6memory12LoadWithCastILi2EEENSC_13StoreWithCastILi1EEEEEviT_T0_T2_T3_T4_T5_ --------------------------
	.section	.text._ZN2at6native27unrolled_elementwise_kernelINS0_13BinaryFunctorIlllNS0_17BitwiseXorFunctorIlEEEESt5arrayIPcLm3EELi4E23TrivialOffsetCalculatorILi2EjES9_ILi1EjENS0_6memory12LoadWithCastILi2EEENSC_13StoreWithCastILi1EEEEEviT_T0_T2_T3_T4_T5_,"ax",@progbits
	.align	128
        .global         _ZN2at6native27unrolled_elementwise_kernelINS0_13BinaryFunctorIlllNS0_17BitwiseXorFunctorIlEEEESt5arrayIPcLm3EELi4E23TrivialOffsetCalculatorILi2EjES9_ILi1EjENS0_6memory12LoadWithCastILi2EEENSC_13StoreWithCastILi1EEEEEviT_T0_T2_T3_T4_T5_
        .type           _ZN2at6native27unrolled_elementwise_kernelINS0_13BinaryFunctorIlllNS0_17BitwiseXorFunctorIlEEEESt5arrayIPcLm3EELi4E23TrivialOffsetCalculatorILi2EjES9_ILi1EjENS0_6memory12LoadWithCastILi2EEENSC_13StoreWithCastILi1EEEEEviT_T0_T2_T3_T4_T5_,@function
        .size           _ZN2at6native27unrolled_elementwise_kernelINS0_13BinaryFunctorIlllNS0_17BitwiseXorFunctorIlEEEESt5arrayIPcLm3EELi4E23TrivialOffsetCalculatorILi2EjES9_ILi1EjENS0_6memory12LoadWithCastILi2EEENSC_13StoreWithCastILi1EEEEEviT_T0_T2_T3_T4_T5_,(.L_x_26153 - _ZN2at6native27unrolled_elementwise_kernelINS0_13BinaryFunctorIlllNS0_17BitwiseXorFunctorIlEEEESt5arrayIPcLm3EELi4E23TrivialOffsetCalculatorILi2EjES9_ILi1EjENS0_6memory12LoadWithCastILi2EEENSC_13StoreWithCastILi1EEEEEviT_T0_T2_T3_T4_T5_)
        .other          _ZN2at6native27unrolled_elementwise_kernelINS0_13BinaryFunctorIlllNS0_17BitwiseXorFunctorIlEEEESt5arrayIPcLm3EELi4E23TrivialOffsetCalculatorILi2EjES9_ILi1EjENS0_6memory12LoadWithCastILi2EEENSC_13StoreWithCastILi1EEEEEviT_T0_T2_T3_T4_T5_,@"STO_CUDA_ENTRY STV_DEFAULT"
_ZN2at6native27unrolled_elementwise_kernelINS0_13BinaryFunctorIlllNS0_17BitwiseXorFunctorIlEEEESt5arrayIPcLm3EELi4E23TrivialOffsetCalculatorILi2EjES9_ILi1EjENS0_6memory12LoadWithCastILi2EEENSC_13StoreWithCastILi1EEEEEviT_T0_T2_T3_T4_T5_:
.text._ZN2at6native27unrolled_elementwise_kernelINS0_13BinaryFunctorIlllNS0_17BitwiseXorFunctorIlEEEESt5arrayIPcLm3EELi4E23TrivialOffsetCalculatorILi2EjES9_ILi1EjENS0_6memory12LoadWithCastILi2EEENSC_13StoreWithCastILi1EEEEEviT_T0_T2_T3_T4_T5_:
        /* <DEDUP_REMOVED lines=8> */
[----:B------:R-:W-:Y:S01]  /*0080*/  CS2R R30, SRZ ;  /* 0x00000000001e7805 */ /* 0x000fe2000001ff00 */
        /* <DEDUP_REMOVED lines=25> */
.L_x_3792:
[----:B------:R1:W5:Y:S01]  /*0220*/  LDG.E.U8 R36, desc[UR36][R4.64] ;  /* 0x0000002404247981 */ /* 0x000362000c1e1100 */
[----:B------:R-:W-:Y:S01]  /*0230*/  IMAD.MOV.U32 R37, RZ, RZ, RZ ;  /* 0x000000ffff257224 */ /* 0x000fe200078e00ff */
[----:B------:R-:W-:Y:S06]  /*0240*/  BRA `(.L_x_3794) ;  /* 0x0000000c00447947 */ /* 0x000fec0003800000 */
.L_x_3791:
        /* <DEDUP_REMOVED lines=8> */
.L_x_3796:
[----:B------:R-:W2:Y:S02]  /*02d0*/  LDG.E R36, desc[UR36][R4.64] ;  /* 0x0000002404247981 */ /* 0x000ea4000c1e1900 */
[----:B--2---:R-:W-:Y:S01]  /*02e0*/  SHF.R.S32.HI R37, RZ, 0x1f, R36 ;  /* 0x0000001fff257819 */ /* 0x004fe20000011424 */
[----:B------:R-:W-:Y:S06]  /*02f0*/  BRA `(.L_x_3794) ;  /* 0x0000000c00187947 */ /* 0x000fec0003800000 */
.L_x_3795:
[----:B------:R-:W2:Y:S02]  /*0300*/  LDG.E.S16 R36, desc[UR36][R4.64] ;  /* 0x0000002404247981 */ /* 0x000ea4000c1e1700 */
[----:B--2---:R-:W-:Y:S01]  /*0310*/  SHF.R.S32.HI R37, RZ, 0x1f, R36 ;  /* 0x0000001fff257819 */ /* 0x004fe20000011424 */
[----:B------:R-:W-:Y:S06]  /*0320*/  BRA `(.L_x_3794) ;  /* 0x0000000c000c7947 */ /* 0x000fec0003800000 */
.L_x_3790:
        /* <DEDUP_REMOVED lines=9> */
.L_x_3798:
[----:B------:R-:W2:Y:S02]  /*03c0*/  LDG.E.U16 R4, desc[UR36][R4.64] ;  /* 0x0000002404047981 */ /* 0x000ea4000c1e1500 */
[----:B--2---:R-:W-:-:S06]  /*03d0*/  HADD2.F32 R36, -RZ, R4.H0_H0 ;  /* 0x20000004ff247230 */ /* 0x004fcc0000004100 */
[----:B------:R-:W0:Y:S01]  /*03e0*/  F2I.S64.TRUNC R36, R36 ;  /* 0x0000002400247311 */ /* 0x000e22000020d900 */
[----:B------:R-:W-:Y:S05]  /*03f0*/  BRA `(.L_x_3794) ;  /* 0x0000000800d87947 */ /* 0x000fea0003800000 */
.L_x_3797:
        /* <DEDUP_REMOVED lines=9> */
.L_x_3800:
[----:B------:R-:W2:Y:S02]  /*0490*/  LDG.E.U16 R4, desc[UR36][R4.64] ;  /* 0x0000002404047981 */ /* 0x000ea4000c1e1500 */
[----:B--2---:R-:W-:-:S06]  /*04a0*/  HADD2.F32 R36, -RZ, R4.H0_H0 ;  /* 0x20000004ff247230 */ /* 0x004fcc0000004100 */
[----:B------:R-:W4:Y:S01]  /*04b0*/  F2I.S64.TRUNC R36, R36 ;  /* 0x0000002400247311 */ /* 0x000f22000020d900 */
[----:B------:R-:W-:Y:S05]  /*04c0*/  BRA `(.L_x_3794) ;  /* 0x0000000800a47947 */ /* 0x000fea0003800000 */
.L_x_3799:
[----:B------:R-:W2:Y:S02]  /*04d0*/  LDG.E.64 R4, desc[UR36][R4.64] ;  /* 0x0000002404047981 */ /* 0x000ea4000c1e1b00 */
[----:B--2---:R2:W3:Y:S01]  /*04e0*/  F2I.S64.F64.TRUNC R36, R4 ;  /* 0x0000000400247311 */ /* 0x0044e2000030d900 */
[----:B------:R-:W-:Y:S05]  /*04f0*/  BRA `(.L_x_3794) ;  /* 0x0000000800987947 */ /* 0x000fea0003800000 */
.L_x_3789:
        /* <DEDUP_REMOVED lines=13> */
.L_x_3803:
[----:B------:R-:W2:Y:S02]  /*05d0*/  LDG.E.64 R4, desc[UR36][R4.64] ;  /* 0x0000002404047981 */ /* 0x000ea4000c1e1b00 */
[----:B--2---:R0:W1:Y:S01]  /*05e0*/  F2I.S64.F64.TRUNC R36, R4 ;  /* 0x0000000400247311 */ /* 0x004062000030d900 */
[----:B------:R-:W-:Y:S05]  /*05f0*/  BRA `(.L_x_3794) ;  /* 0x0000000800587947 */ /* 0x000fea0003800000 */
.L_x_3802:
        /* <DEDUP_REMOVED lines=26> */
.L_x_3805:
        /* <DEDUP_REMOVED lines=14> */
.L_x_3804:
[----:B------:R-:W2:Y:S02]  /*0880*/  LDG.E.U16 R36, desc[UR36][R4.64] ;  /* 0x0000002404247981 */ /* 0x000ea4000c1e1500 */
[----:B--2---:R-:W-:-:S06]  /*0890*/  IMAD.U32 R36, R36, 0x10000, RZ ;  /* 0x0001000024247824 */ /* 0x004fcc00078e00ff */
[----:B------:R-:W0:Y:S01]  /*08a0*/  F2I.S64.TRUNC R36, R36 ;  /* 0x0000002400247311 */ /* 0x000e22000020d900 */
[----:B------:R-:W-:Y:S05]  /*08b0*/  BRA `(.L_x_3794) ;  /* 0x0000000400a87947 */ /* 0x000fea0003800000 */
.L_x_3801:
        /* <DEDUP_REMOVED lines=11> */
.L_x_3808:
        /* <DEDUP_REMOVED lines=21> */
.L_x_3812:
[----:B------:R-:W-:Y:S05]  /*0ac0*/  BSYNC.RECONVERGENT B1 ;  /* 0x0000000000017941 */ /* 0x000fea0003800200 */
.L_x_3811:
[----:B------:R-:W-:Y:S01]  /*0ad0*/  IMAD.SHL.U32 R0, R0, 0x100000, RZ ;  /* 0x0010000000007824 */ /* 0x000fe200078e00ff */
[----:B------:R-:W-:-:S04]  /*0ae0*/  LEA R3, R3, 0x3b800000, 0x17 ;  /* 0x3b80000003037811 */ /* 0x000fc800078eb8ff */
[----:B------:R-:W-:-:S07]  /*0af0*/  LOP3.LUT R36, R3, R0, R7, 0xfe, !PT ;  /* 0x0000000003247212 */ /* 0x000fce00078efe07 */
.L_x_3810:
[----:B------:R-:W-:Y:S05]  /*0b00*/  BSYNC.RECONVERGENT B0 ;  /* 0x0000000000007941 */ /* 0x000fea0003800200 */
.L_x_3809:
[----:B------:R-:W0:Y:S01]  /*0b10*/  F2I.S64.TRUNC R36, R36 ;  /* 0x0000002400247311 */ /* 0x000e22000020d900 */
[----:B------:R-:W-:Y:S05]  /*0b20*/  BRA `(.L_x_3794) ;  /* 0x00000004000c7947 */ /* 0x000fea0003800000 */
.L_x_3807:
        /* <DEDUP_REMOVED lines=21> */
.L_x_3816:
[----:B------:R-:W-:Y:S05]  /*0c80*/  BSYNC.RECONVERGENT B1 ;  /* 0x0000000000017941 */ /* 0x000fea0003800200 */
.L_x_3815:
[----:B------:R-:W-:Y:S01]  /*0c90*/  IMAD.SHL.U32 R0, R0, 0x200000, RZ ;  /* 0x0020000000007824 */ /* 0x000fe200078e00ff */
[----:B------:R-:W-:-:S04]  /*0ca0*/  LEA R3, R3, 0x37800000, 0x17 ;  /* 0x3780000003037811 */ /* 0x000fc800078eb8ff */
[----:B------:R-:W-:-:S07]  /*0cb0*/  LOP3.LUT R36, R3, R0, R7, 0xfe, !PT ;  /* 0x0000000003247212 */ /* 0x000fce00078efe07 */
.L_x_3814:
[----:B------:R-:W-:Y:S05]  /*0cc0*/  BSYNC.RECONVERGENT B0 ;  /* 0x0000000000007941 */ /* 0x000fea0003800200 */
.L_x_3813:
[----:B------:R-:W0:Y:S01]  /*0cd0*/  F2I.S64.TRUNC R36, R36 ;  /* 0x0000002400247311 */ /* 0x000e22000020d900 */
[----:B------:R-:W-:Y:S05]  /*0ce0*/  BRA `(.L_x_3794) ;  /* 0x00000000009c7947 */ /* 0x000fea0003800000 */
.L_x_3806:
[----:B------:R-:W-:-:S09]  /*0cf0*/  UISETP.NE.AND UP0, UPT, UR4, 0x1c, UPT ;  /* 0x0000001c0400788c */ /* 0x000fd2000bf05270 */
[----:B------:R-:W-:Y:S05]  /*0d00*/  BRA.U !UP0, `(.L_x_3817) ;  /* 0x00000001088c7547 */ /* 0x000fea000b800000 */
[----:B------:R-:W-:-:S09]  /*0d10*/  UISETP.NE.AND UP0, UPT, UR4, 0x1d, UPT ;  /* 0x0000001d0400788c */ /* 0x000fd2000bf05270 */
[----:B------:R-:W-:Y:S05]  /*0d20*/  BRA.U !UP0, `(.L_x_3818) ;  /* 0x00000001087c7547 */ /* 0x000fea000b800000 */
[----:B------:R-:W-:-:S09]  /*0d30*/  UISETP.NE.AND UP0, UPT, UR4, 0x2c, UPT ;  /* 0x0000002c0400788c */ /* 0x000fd2000bf05270 */
[----:B------:R-:W-:Y:S05]  /*0d40*/  BRA.U !UP0, `(.L_x_3819) ;  /* 0x0000000108487547 */ /* 0x000fea000b800000 */
.L_x_3793:
        /* <DEDUP_REMOVED lines=16> */
.L_x_3820:
[----:B------:R-:W-:Y:S01]  /*0e50*/  CS2R R36, SRZ ;  /* 0x0000000000247805 */ /* 0x000fe2000001ff00 */
[----:B------:R-:W-:Y:S06]  /*0e60*/  BRA `(.L_x_3794) ;  /* 0x00000000003c7947 */ /* 0x000fec0003800000 */
.L_x_3819:
        /* <DEDUP_REMOVED lines=8> */
.L_x_3822:
[----:B------:R-:W-:Y:S05]  /*0ef0*/  BSYNC.RECONVERGENT B0 ;  /* 0x0000000000007941 */ /* 0x000fea0003800200 */
.L_x_3821:
[----:B------:R-:W0:Y:S01]  /*0f00*/  F2I.S64.TRUNC R36, R36 ;  /* 0x0000002400247311 */ /* 0x000e22000020d900 */
[----:B------:R-:W-:Y:S05]  /*0f10*/  BRA `(.L_x_3794) ;  /* 0x0000000000107947 */ /* 0x000fea0003800000 */
.L_x_3818:
[----:B------:R0:W5:Y:S01]  /*0f20*/  LDG.E.64 R36, desc[UR36][R4.64] ;  /* 0x0000002404247981 */ /* 0x000162000c1e1b00 */
[----:B------:R-:W-:Y:S05]  /*0f30*/  BRA `(.L_x_3794) ;  /* 0x0000000000087947 */ /* 0x000fea0003800000 */
.L_x_3817:
[----:B------:R0:W5:Y:S01]  /*0f40*/  LDG.E R36, desc[UR36][R4.64] ;  /* 0x0000002404247981 */ /* 0x000162000c1e1900 */
[----:B------:R-:W-:-:S07]  /*0f50*/  IMAD.MOV.U32 R37, RZ, RZ, RZ ;  /* 0x000000ffff257224 */ /* 0x000fce00078e00ff */
.L_x_3794:
[----:B012---:R-:W0:Y:S01]  /*0f60*/  LDC.64 R4, c[0x0][0x398] ;  /* 0x0000e600ff047b82 */ /* 0x007e220000000a00 */
        /* <DEDUP_REMOVED lines=18> */
.L_x_3826:
[----:B------:R0:W5:Y:S01]  /*1090*/  LDG.E.U8 R30, desc[UR36][R4.64] ;  /* 0x00000024041e7981 */ /* 0x000162000c1e1100 */
[----:B------:R-:W-:Y:S01]  /*10a0*/  IMAD.MOV.U32 R31, RZ, RZ, RZ ;  /* 0x000000ffff1f7224 */ /* 0x000fe200078e00ff */
[----:B------:R-:W-:Y:S06]  /*10b0*/  BRA `(.L_x_3828) ;  /* 0x0000000c00447947 */ /* 0x000fec0003800000 */
.L_x_3825:
        /* <DEDUP_REMOVED lines=8> */
.L_x_3830:
[----:B------:R-:W2:Y:S02]  /*1140*/  LDG.E R30, desc[UR36][R4.64] ;  /* 0x00000024041e7981 */ /* 0x000ea4000c1e1900 */
[----:B--2---:R-:W-:Y:S01]  /*1150*/  SHF.R.S32.HI R31, RZ, 0x1f, R30 ;  /* 0x0000001fff1f7819 */ /* 0x004fe2000001141e */
[----:B------:R-:W-:Y:S06]  /*1160*/  BRA `(.L_x_3828) ;  /* 0x0000000c00187947 */ /* 0x000fec0003800000 */
.L_x_3829:
[----:B------:R-:W2:Y:S02]  /*1170*/  LDG.E.S16 R30, desc[UR36][R4.64] ;  /* 0x00000024041e7981 */ /* 0x000ea4000c1e1700 */
[----:B--2---:R-:W-:Y:S01]  /*1180*/  SHF.R.S32.HI R31, RZ, 0x1f, R30 ;  /* 0x0000001fff1f7819 */ /* 0x004fe2000001141e */
[----:B------:R-:W-:Y:S06]  /*1190*/  BRA `(.L_x_3828) ;  /* 0x0000000c000c7947 */ /* 0x000fec0003800000 */
.L_x_3824:
        /* <DEDUP_REMOVED lines=9> */
.L_x_3832:
[----:B------:R-:W2:Y:S02]  /*1230*/  LDG.E.U16 R4, desc[UR36][R4.64] ;  /* 0x0000002404047981 */ /* 0x000ea4000c1e1500 */
[----:B--2---:R-:W-:-:S06]  /*1240*/  HADD2.F32 R30, -RZ, R4.H0_H0 ;  /* 0x20000004ff1e7230 */ /* 0x004fcc0000004100 */
[----:B------:R-:W0:Y:S01]  /*1250*/  F2I.S64.TRUNC R30, R30 ;  /* 0x0000001e001e7311 */ /* 0x000e22000020d900 */
[----:B------:R-:W-:Y:S05]  /*1260*/  BRA `(.L_x_3828) ;  /* 0x0000000800d87947 */ /* 0x000fea0003800000 */
.L_x_3831:
        /* <DEDUP_REMOVED lines=9> */
.L_x_3834:
[----:B------:R-:W2:Y:S02]  /*1300*/  LDG.E.U16 R4, desc[UR36][R4.64] ;  /* 0x0000002404047981 */ /* 0x000ea4000c1e1500 */
[----:B--2---:R-:W-:-:S06]  /*1310*/  HADD2.F32 R30, -RZ, R4.H0_H0 ;  /* 0x20000004ff1e7230 */ /* 0x004fcc0000004100 */
[----:B------:R-:W0:Y:S01]  /*1320*/  F2I.S64.TRUNC R30, R30 ;  /* 0x0000001e001e7311 */ /* 0x000e22000020d900 */
[----:B------:R-:W-:Y:S05]  /*1330*/  BRA `(.L_x_3828) ;  /* 0x0000000800a47947 */ /* 0x000fea0003800000 */
.L_x_3833:
[----:B------:R-:W2:Y:S02]  /*1340*/  LDG.E.64 R4, desc[UR36][R4.64] ;  /* 0x0000002404047981 */ /* 0x000ea4000c1e1b00 */
[----:B--2---:R0:W1:Y:S01]  /*1350*/  F2I.S64.F64.TRUNC R30, R4 ;  /* 0x00000004001e7311 */ /* 0x004062000030d900 */
[----:B------:R-:W-:Y:S05]  /*1360*/  BRA `(.L_x_3828) ;  /* 0x0000000800987947 */ /* 0x000fea0003800000 */
.L_x_3823:
        /* <DEDUP_REMOVED lines=13> */
.L_x_3837:
[----:B------:R-:W2:Y:S02]  /*1440*/  LDG.E.64 R4, desc[UR36][R4.64] ;  /* 0x0000002404047981 */ /* 0x000ea4000c1e1b00 */
[----:B--2---:R0:W1:Y:S01]  /*1450*/  F2I.S64.F64.TRUNC R30, R4 ;  /* 0x00000004001e7311 */ /* 0x004062000030d900 */
[----:B------:R-:W-:Y:S05]  /*1460*/  BRA `(.L_x_3828) ;  /* 0x0000000800587947 */ /* 0x000fea0003800000 */
.L_x_3836:
        /* <DEDUP_REMOVED lines=26> */
.L_x_3839:
        /* <DEDUP_REMOVED lines=14> */
.L_x_3838:
[----:B------:R-:W2:Y:S02]  /*16f0*/  LDG.E.U16 R30, desc[UR36][R4.64] ;  /* 0x00000024041e7981 */ /* 0x000ea4000c1e1500 */
[----:B--2---:R-:W-:-:S06]  /*1700*/  IMAD.U32 R30, R30, 0x10000, RZ ;  /* 0x000100001e1e7824 */ /* 0x004fcc00078e00ff */
[----:B------:R-:W0:Y:S01]  /*1710*/  F2I.S64.TRUNC R30, R30 ;  /* 0x0000001e001e7311 */ /* 0x000e22000020d900 */
[----:B------:R-:W-:Y:S05]  /*1720*/  BRA `(.L_x_3828) ;  /* 0x0000000400a87947 */ /* 0x000fea0003800000 */
.L_x_3835:
        /* <DEDUP_REMOVED lines=11> */
.L_x_3842:
        /* <DEDUP_REMOVED lines=21> */
.L_x_3846:
[----:B------:R-:W-:Y:S05]  /*1930*/  BSYNC.RECONVERGENT B1 ;  /* 0x0000000000017941 */ /* 0x000fea0003800200 */
.L_x_3845:
[----:B------:R-:W-:Y:S01]  /*1940*/  IMAD.SHL.U32 R0, R0, 0x100000, RZ ;  /* 0x0010000000007824 */ /* 0x000fe200078e00ff */
[----:B------:R-:W-:-:S04]  /*1950*/  LEA R3, R3, 0x3b800000, 0x17 ;  /* 0x3b80000003037811 */ /* 0x000fc800078eb8ff */
[----:B------:R-:W-:-:S07]  /*1960*/  LOP3.LUT R30, R3, R0, R7, 0xfe, !PT ;  /* 0x00000000031e7212 */ /* 0x000fce00078efe07 */
.L_x_3844:
[----:B------:R-:W-:Y:S05]  /*1970*/  BSYNC.RECONVERGENT B0 ;  /* 0x0000000000007941 */ /* 0x000fea0003800200 */
.L_x_3843:
[----:B------:R-:W0:Y:S01]  /*1980*/  F2I.S64.TRUNC R30, R30 ;  /* 0x0000001e001e7311 */ /* 0x000e22000020d900 */
[----:B------:R-:W-:Y:S05]  /*1990*/  BRA `(.L_x_3828) ;  /* 0x00000004000c7947 */ /* 0x000fea0003800000 */
.L_x_3841:
        /* <DEDUP_REMOVED lines=21> */
.L_x_3850:
[----:B------:R-:W-:Y:S05]  /*1af0*/  BSYNC.RECONVERGENT B1 ;  /* 0x0000000000017941 */ /* 0x000fea0003800200 */
.L_x_3849:
[----:B------:R-:W-:Y:S01]  /*1b00*/  IMAD.SHL.U32 R0, R0, 0x200000, RZ ;  /* 0x0020000000007824 */ /* 0x000fe200078e00ff */
[----:B------:R-:W-:-:S04]  /*1b10*/  LEA R3, R3, 0x37800000, 0x17 ;  /* 0x3780000003037811 */ /* 0x000fc800078eb8ff */
[----:B------:R-:W-:-:S07]  /*1b20*/  LOP3.LUT R30, R3, R0, R7, 0xfe, !PT ;  /* 0x00000000031e7212 */ /* 0x000fce00078efe07 */
.L_x_3848:
[----:B------:R-:W-:Y:S05]  /*1b30*/  BSYNC.RECONVERGENT B0 ;  /* 0x0000000000007941 */ /* 0x000fea0003800200 */
.L_x_3847:
[----:B------:R-:W0:Y:S01]  /*1b40*/  F2I.S64.TRUNC R30, R30 ;  /* 0x0000001e001e7311 */ /* 0x000e22000020d900 */
[----:B------:R-:W-:Y:S05]  /*1b50*/  BRA `(.L_x_3828) ;  /* 0x00000000009c7947 */ /* 0x000fea0003800000 */
.L_x_3840:
[----:B------:R-:W-:-:S09]  /*1b60*/  UISETP.NE.AND UP0, UPT, UR4, 0x1c, UPT ;  /* 0x0000001c0400788c */ /* 0x000fd2000bf05270 */
[----:B------:R-:W-:Y:S05]  /*1b70*/  BRA.U !UP0, `(.L_x_3851) ;  /* 0x00000001088c7547 */ /* 0x000fea000b800000 */
[----:B------:R-:W-:-:S09]  /*1b80*/  UISETP.NE.AND UP0, UPT, UR4, 0x1d, UPT ;  /* 0x0000001d0400788c */ /* 0x000fd2000bf05270 */
[----:B------:R-:W-:Y:S05]  /*1b90*/  BRA.U !UP0, `(.L_x_3852) ;  /* 0x00000001087c7547 */ /* 0x000fea000b800000 */
[----:B------:R-:W-:-:S09]  /*1ba0*/  UISETP.NE.AND UP0, UPT, UR4, 0x2c, UPT ;  /* 0x0000002c0400788c */ /* 0x000fd2000bf05270 */
[----:B------:R-:W-:Y:S05]  /*1bb0*/  BRA.U !UP0, `(.L_x_3853) ;  /* 0x0000000108487547 */ /* 0x000fea000b800000 */
.L_x_3827:
        /* <DEDUP_REMOVED lines=15> */
[----:B--2--5:R-:W-:Y:S05]  /*1cb0*/  CALL.ABS.NOINC R14 ;  /* 0x000000000e007343 */ /* 0x024fea0003c00000 */
.L_x_3854:
[----:B------:R-:W-:Y:S01]  /*1cc0*/  CS2R R30, SRZ ;  /* 0x00000000001e7805 */ /* 0x000fe2000001ff00 */
[----:B------:R-:W-:Y:S06]  /*1cd0*/  BRA `(.L_x_3828) ;  /* 0x00000000003c7947 */ /* 0x000fec0003800000 */
.L_x_3853:
        /* <DEDUP_REMOVED lines=8> */
.L_x_3856:
[----:B------:R-:W-:Y:S05]  /*1d60*/  BSYNC.RECONVERGENT B0 ;  /* 0x0000000000007941 */ /* 0x000fea0003800200 */
.L_x_3855:
[----:B------:R-:W0:Y:S01]  /*1d70*/  F2I.S64.TRUNC R30, R30 ;  /* 0x0000001e001e7311 */ /* 0x000e22000020d900 */
[----:B------:R-:W-:Y:S05]  /*1d80*/  BRA `(.L_x_3828) ;  /* 0x0000000000107947 */ /* 0x000fea0003800000 */
.L_x_3852:
[----:B------:R0:W5:Y:S01]  /*1d90*/  LDG.E.64 R30, desc[UR36][R4.64] ;  /* 0x00000024041e7981 */ /* 0x000162000c1e1b00 */
[----:B------:R-:W-:Y:S05]  /*1da0*/  BRA `(.L_x_3828) ;  /* 0x0000000000087947 */ /* 0x000fea0003800000 */
.L_x_3851:
[----:B------:R0:W5:Y:S01]  /*1db0*/  LDG.E R30, desc[UR36][R4.64] ;  /* 0x00000024041e7981 */ /* 0x000162000c1e1900 */
[----:B------:R-:W-:-:S07]  /*1dc0*/  IMAD.MOV.U32 R31, RZ, RZ, RZ ;  /* 0x000000ffff1f7224 */ /* 0x000fce00078e00ff */
.L_x_3828:
[----:B------:R-:W-:-:S07]  /*1dd0*/  VIADD R35, R33, 0x80 ;  /* 0x0000008021237836 */ /* 0x000fce0000000000 */
.L_x_3788:
[----:B------:R-:W-:Y:S05]  /*1de0*/  BSYNC.RECONVERGENT B6 ;  /* 0x0000000000067941 */ /* 0x000fea0003800200 */
.L_x_3787:
[----:B------:R-:W-:Y:S01]  /*1df0*/  ISETP.GE.AND P0, PT, R35, R32, PT ;  /* 0x000000202300720c */ /* 0x000fe20003f06270 */
[----:B------:R-:W-:Y:S01]  /*1e00*/  BSSY.RECONVERGENT B6, `(.L_x_3857) ;  /* 0x00001d4000067945 */ /* 0x000fe20003800200 */
[----:B------:R-:W-:Y:S02]  /*1e10*/  CS2R R28, SRZ ;  /* 0x00000000001c7805 */ /* 0x000fe4000001ff00 */
[----:B------:R-:W-:-:S09]  /*1e20*/  CS2R R26, SRZ ;  /* 0x00000000001a7805 */ /* 0x000fd2000001ff00 */
        /* <DEDUP_REMOVED lines=21> */
.L_x_3862:
[----:B------:R0:W5:Y:S01]  /*1f80*/  LDG.E.U8 R28, desc[UR36][R4.64] ;  /* 0x00000024041c7981 */ /* 0x000162000c1e1100 */
[----:B------:R-:W-:Y:S01]  /*1f90*/  IMAD.MOV.U32 R29, RZ, RZ, RZ ;  /* 0x000000ffff1d7224 */ /* 0x000fe200078e00ff */
[----:B------:R-:W-:Y:S06]  /*1fa0*/  BRA `(.L_x_3864) ;  /* 0x0000000c00447947 */ /* 0x000fec0003800000 */
.L_x_3861:
        /* <DEDUP_REMOVED lines=8> */
.L_x_3866:
[----:B------:R-:W2:Y:S02]  /*2030*/  LDG.E R28, desc[UR36][R4.64] ;  /* 0x00000024041c7981 */ /* 0x000ea4000c1e1900 */
[----:B--2---:R-:W-:Y:S01]  /*2040*/  SHF.R.S32.HI R29, RZ, 0x1f, R28 ;  /* 0x0000001fff1d7819 */ /* 0x004fe2000001141c */
[----:B------:R-:W-:Y:S06]  /*2050*/  BRA `(.L_x_3864) ;  /* 0x0000000c00187947 */ /* 0x000fec0003800000 */
.L_x_3865:
[----:B------:R-:W2:Y:S02]  /*2060*/  LDG.E.S16 R28, desc[UR36][R4.64] ;  /* 0x00000024041c7981 */ /* 0x000ea4000c1e1700 */
[----:B--2---:R-:W-:Y:S01]  /*2070*/  SHF.R.S32.HI R29, RZ, 0x1f, R28 ;  /* 0x0000001fff1d7819 */ /* 0x004fe2000001141c */
[----:B------:R-:W-:Y:S06]  /*2080*/  BRA `(.L_x_3864) ;  /* 0x0000000c000c7947 */ /* 0x000fec0003800000 */
.L_x_3860:
        /* <DEDUP_REMOVED lines=9> */
.L_x_3868:
[----:B------:R-:W2:Y:S02]  /*2120*/  LDG.E.U16 R4, desc[UR36][R4.64] ;  /* 0x0000002404047981 */ /* 0x000ea4000c1e1500 */
[----:B--2---:R-:W-:-:S06]  /*2130*/  HADD2.F32 R28, -RZ, R4.H0_H0 ;  /* 0x20000004ff1c7230 */ /* 0x004fcc0000004100 */
[----:B------:R-:W0:Y:S01]  /*2140*/  F2I.S64.TRUNC R28, R28 ;  /* 0x0000001c001c7311 */ /* 0x000e22000020d900 */
[----:B------:R-:W-:Y:S05]  /*2150*/  BRA `(.L_x_3864) ;  /* 0x0000000800d87947 */ /* 0x000fea0003800000 */
.L_x_3867:
        /* <DEDUP_REMOVED lines=9> */
.L_x_3870:
[----:B------:R-:W2:Y:S02]  /*21f0*/  LDG.E.U16 R4, desc[UR36][R4.64] ;  /* 0x0000002404047981 */ /* 0x000ea4000c1e1500 */
[----:B--2---:R-:W-:-:S06]  /*2200*/  HADD2.F32 R28, -RZ, R4.H0_H0 ;  /* 0x20000004ff1c7230 */ /* 0x004fcc0000004100 */
[----:B------:R-:W0:Y:S01]  /*2210*/  F2I.S64.TRUNC R28, R28 ;  /* 0x0000001c001c7311 */ /* 0x000e22000020d900 */
[----:B------:R-:W-:Y:S05]  /*2220*/  BRA `(.L_x_3864) ;  /* 0x0000000800a47947 */ /* 0x000fea0003800000 */
.L_x_3869:
[----:B------:R-:W2:Y:S02]  /*2230*/  LDG.E.64 R4, desc[UR36][R4.64] ;  /* 0x0000002404047981 */ /* 0x000ea4000c1e1b00 */
[----:B--2---:R0:W1:Y:S01]  /*2240*/  F2I.S64.F64.TRUNC R28, R4 ;  /* 0x00000004001c7311 */ /* 0x004062000030d900 */
[----:B------:R-:W-:Y:S05]  /*2250*/  BRA `(.L_x_3864) ;  /* 0x0000000800987947 */ /* 0x000fea0003800000 */
.L_x_3859:
        /* <DEDUP_REMOVED lines=13> */
.L_x_3873:
[----:B------:R-:W2:Y:S02]  /*2330*/  LDG.E.64 R4, desc[UR36][R4.64] ;  /* 0x0000002404047981 */ /* 0x000ea4000c1e1b00 */
[----:B--2---:R0:W1:Y:S01]  /*2340*/  F2I.S64.F64.TRUNC R28, R4 ;  /* 0x00000004001c7311 */ /* 0x004062000030d900 */
[----:B------:R-:W-:Y:S05]  /*2350*/  BRA `(.L_x_3864) ;  /* 0x0000000800587947 */ /* 0x000fea0003800000 */
.L_x_3872:
        /* <DEDUP_REMOVED lines=26> */
.L_x_3875:
        /* <DEDUP_REMOVED lines=14> */
.L_x_3874:
[----:B------:R-:W2:Y:S02]  /*25e0*/  LDG.E.U16 R28, desc[UR36][R4.64] ;  /* 0x00000024041c7981 */ /* 0x000ea4000c1e1500 */
[----:B--2---:R-:W-:-:S06]  /*25f0*/  IMAD.U32 R28, R28, 0x10000, RZ ;  /* 0x000100001c1c7824 */ /* 0x004fcc00078e00ff */
[----:B------:R-:W2:Y:S01]  /*2600*/  F2I.S64.TRUNC R28, R28 ;  /* 0x0000001c001c7311 */ /* 0x000ea2000020d900 */
[----:B------:R-:W-:Y:S05]  /*2610*/  BRA `(.L_x_3864) ;  /* 0x0000000400a87947 */ /* 0x000fea0003800000 */
.L_x_3871:
        /* <DEDUP_REMOVED lines=11> */
.L_x_3878:
        /* <DEDUP_REMOVED lines=21> */
.L_x_3882:
[----:B------:R-:W-:Y:S05]  /*2820*/  BSYNC.RECONVERGENT B1 ;  /* 0x0000000000017941 */ /* 0x000fea0003800200 */
.L_x_3881:
[----:B------:R-:W-:Y:S01]  /*2830*/  IMAD.SHL.U32 R0, R0, 0x100000, RZ ;  /* 0x0010000000007824 */ /* 0x000fe200078e00ff */
[----:B------:R-:W-:-:S04]  /*2840*/  LEA R3, R3, 0x3b800000, 0x17 ;  /* 0x3b80000003037811 */ /* 0x000fc800078eb8ff */
[----:B------:R-:W-:-:S07]  /*2850*/  LOP3.LUT R28, R3, R0, R7, 0xfe, !PT ;  /* 0x00000000031c7212 */ /* 0x000fce00078efe07 */
.L_x_3880:
[----:B------:R-:W-:Y:S05]  /*2860*/  BSYNC.RECONVERGENT B0 ;  /* 0x0000000000007941 */ /* 0x000fea0003800200 */
.L_x_3879:
[----:B------:R-:W0:Y:S01]  /*2870*/  F2I.S64.TRUNC R28, R28 ;  /* 0x0000001c001c7311 */ /* 0x000e22000020d900 */
[----:B------:R-:W-:Y:S05]  /*2880*/  BRA `(.L_x_3864) ;  /* 0x00000004000c7947 */ /* 0x000fea0003800000 */
.L_x_3877:
        /* <DEDUP_REMOVED lines=21> */
.L_x_3886:
[----:B------:R-:W-:Y:S05]  /*29e0*/  BSYNC.RECONVERGENT B1 ;  /* 0x0000000000017941 */ /* 0x000fea0003800200 */
.L_x_3885:
[----:B------:R-:W-:Y:S01]  /*29f0*/  IMAD.SHL.U32 R0, R0, 0x200000, RZ ;  /* 0x0020000000007824 */ /* 0x000fe200078e00ff */
[----:B------:R-:W-:-:S04]  /*2a00*/  LEA R3, R3, 0x37800000, 0x17 ;  /* 0x3780000003037811 */ /* 0x000fc800078eb8ff */
[----:B------:R-:W-:-:S07]  /*2a10*/  LOP3.LUT R28, R3, R0, R7, 0xfe, !PT ;  /* 0x00000000031c7212 */ /* 0x000fce00078efe07 */
.L_x_3884:
[----:B------:R-:W-:Y:S05]  /*2a20*/  BSYNC.RECONVERGENT B0 ;  /* 0x0000000000007941 */ /* 0x000fea0003800200 */
.L_x_3883:
[----:B------:R-:W0:Y:S01]  /*2a30*/  F2I.S64.TRUNC R28, R28 ;  /* 0x0000001c001c7311 */ /* 0x000e22000020d900 */
[----:B------:R-:W-:Y:S05]  /*2a40*/  BRA `(.L_x_3864) ;  /* 0x00000000009c7947 */ /* 0x000fea0003800000 */
.L_x_3876:
        /* <DEDUP_REMOVED lines=14> */
.L_x_3890:
[----:B------:R-:W-:Y:S05]  /*2b30*/  BSYNC.RECONVERGENT B0 ;  /* 0x0000000000007941 */ /* 0x000fea0003800200 */
.L_x_3889:
[----:B------:R-:W0:Y:S01]  /*2b40*/  F2I.S64.TRUNC R28, R28 ;  /* 0x0000001c001c7311 */ /* 0x000e22000020d900 */
[----:B------:R-:W-:Y:S05]  /*2b50*/  BRA `(.L_x_3864) ;  /* 0x0000000000587947 */ /* 0x000fea0003800000 */
.L_x_3863:
        /* <DEDUP_REMOVED lines=16> */
.L_x_3891:
[----:B------:R-:W-:Y:S01]  /*2c60*/  CS2R R28, SRZ ;  /* 0x00000000001c7805 */ /* 0x000fe2000001ff00 */
[----:B------:R-:W-:Y:S06]  /*2c70*/  BRA `(.L_x_3864) ;  /* 0x0000000000107947 */ /* 0x000fec0003800000 */
.L_x_3888:
[----:B------:R0:W5:Y:S01]  /*2c80*/  LDG.E.64 R28, desc[UR36][R4.64] ;  /* 0x00000024041c7981 */ /* 0x000162000c1e1b00 */
[----:B------:R-:W-:Y:S05]  /*2c90*/  BRA `(.L_x_3864) ;  /* 0x0000000000087947 */ /* 0x000fea0003800000 */
.L_x_3887:
[----:B------:R0:W5:Y:S01]  /*2ca0*/  LDG.E R28, desc[UR36][R4.64] ;  /* 0x00000024041c7981 */ /* 0x000162000c1e1900 */
[----:B------:R-:W-:-:S07]  /*2cb0*/  IMAD.MOV.U32 R29, RZ, RZ, RZ ;  /* 0x000000ffff1d7224 */ /* 0x000fce00078e00ff */
.L_x_3864:
[----:B0-----:R-:W0:Y:S01]  /*2cc0*/  LDC.64 R4, c[0x0][0x398] ;  /* 0x0000e600ff047b82 */ /* 0x001e220000000a00 */
[----:B------:R-:W3:Y:S01]  /*2cd0*/  LDCU UR5, c[0x0][0x3ac] ;  /* 0x00007580ff0577ac */ /* 0x000ee20008000800 */
[----:B------:R-:W-:-:S04]  /*2ce0*/  UPRMT UR4, UR39, 0x9910, URZ ;  /* 0x0000991027047896 */ /* 0x000fc800080000ff */
[----:B------:R-:W-:Y:S01]  /*2cf0*/  UISETP.GT.AND UP0, UPT, UR4, 0x9, UPT ;  /* 0x000000090400788c */ /* 0x000fe2000bf04270 */
[----:B---3--:R-:W-:-:S05]  /*2d00*/  IMAD R3, R16, UR5, RZ ;  /* 0x0000000510037c24 */ /* 0x008fca000f8e02ff */
        /* <DEDUP_REMOVED lines=11> */
[----:B------:R-:W3:Y:S02]  /*2dc0*/  LDG.E.S8 R26, desc[UR36][R4.64] ;  /* 0x00000024041a7981 */ /* 0x000ee4000c1e1300 */
[----:B---3--:R-:W-:Y:S01]  /*2dd0*/  SHF.R.S32.HI R27, RZ, 0x1f, R26 ;  /* 0x0000001fff1b7819 */ /* 0x008fe2000001141a */
[----:B------:R-:W-:Y:S06]  /*2de0*/  BRA `(.L_x_3897) ;  /* 0x0000000c00507947 */ /* 0x000fec0003800000 */
.L_x_3895:
[----:B------:R0:W5:Y:S01]  /*2df0*/  LDG.E.U8 R26, desc[UR36][R4.64] ;  /* 0x00000024041a7981 */ /* 0x000162000c1e1100 */
[----:B------:R-:W-:Y:S01]  /*2e00*/  IMAD.MOV.U32 R27, RZ, RZ, RZ ;  /* 0x000000ffff1b7224 */ /* 0x000fe200078e00ff */
[----:B------:R-:W-:Y:S06]  /*2e10*/  BRA `(.L_x_3897) ;  /* 0x0000000c00447947 */ /* 0x000fec0003800000 */
.L_x_3894:
        /* <DEDUP_REMOVED lines=8> */
.L_x_3899:
[----:B------:R-:W3:Y:S02]  /*2ea0*/  LDG.E R26, desc[UR36][R4.64] ;  /* 0x00000024041a7981 */ /* 0x000ee4000c1e1900 */
[----:B---3--:R-:W-:Y:S01]  /*2eb0*/  SHF.R.S32.HI R27, RZ, 0x1f, R26 ;  /* 0x0000001fff1b7819 */ /* 0x008fe2000001141a */
[----:B------:R-:W-:Y:S06]  /*2ec0*/  BRA `(.L_x_3897) ;  /* 0x0000000c00187947 */ /* 0x000fec0003800000 */
.L_x_3898:
[----:B------:R-:W3:Y:S02]  /*2ed0*/  LDG.E.S16 R26, desc[UR36][R4.64] ;  /* 0x00000024041a7981 */ /* 0x000ee4000c1e1700 */
[----:B---3--:R-:W-:Y:S01]  /*2ee0*/  SHF.R.S32.HI R27, RZ, 0x1f, R26 ;  /* 0x0000001fff1b7819 */ /* 0x008fe2000001141a */
[----:B------:R-:W-:Y:S06]  /*2ef0*/  BRA `(.L_x_3897) ;  /* 0x0000000c000c7947 */ /* 0x000fec0003800000 */
.L_x_3893:
[----:B------:R-:W-:-:S09]  /*2f00*/  UISETP.GT.AND UP0, UPT, UR4, 0x6, UPT ;  /* 0x000000060400788c */ /* 0x000fd2000bf04270 */
[----:B------:R-:W-:Y:S05]  /*2f10*/  BRA.U UP0, `(.L_x_3900) ;  /* 0x00000001002c7547 */ /* 0x000fea000b800000 */
[----:B------:R-:W-:-:S09]  /*2f20*/  UISETP.NE.AND UP0, UPT, UR4, 0x5, UPT ;  /* 0x000000050400788c */ /* 0x000fd2000bf05270 */
[----:B------:R-:W-:Y:S05]  /*2f30*/  BRA.U !UP0, `(.L_x_3901) ;  /* 0x0000000108147547 */ /* 0x000fea000b800000 */
[----:B------:R-:W-:-:S09]  /*2f40*/  UISETP.NE.AND UP0, UPT, UR4, 0x6, UPT ;  /* 0x000000060400788c */ /* 0x000fd2000bf05270 */
[----:B------:R-:W-:Y:S05]  /*2f50*/  BRA.U UP0, `(.L_x_3896) ;  /* 0x00000009009c7547 */ /* 0x000fea000b800000 */
[----:B------:R-:W3:Y:S02]  /*2f60*/  LDG.E R4, desc[UR36][R4.64] ;  /* 0x0000002404047981 */ /* 0x000ee4000c1e1900 */
[----:B---3--:R0:W3:Y:S01]  /*2f70*/  F2I.S64.TRUNC R26, R4 ;  /* 0x00000004001a7311 */ /* 0x0080e2000020d900 */
[----:B------:R-:W-:Y:S05]  /*2f80*/  BRA `(.L_x_3897) ;  /* 0x0000000800e87947 */ /* 0x000fea0003800000 */
.L_x_3901:
[----:B------:R-:W3:Y:S02]  /*2f90*/  LDG.E.U16 R4, desc[UR36][R4.64] ;  /* 0x0000002404047981 */ /* 0x000ee4000c1e1500 */
[----:B---3--:R-:W-:-:S06]  /*2fa0*/  HADD2.F32 R26, -RZ, R4.H0_H0 ;  /* 0x20000004ff1a7230 */ /* 0x008fcc0000004100 */
[----:B------:R-:W0:Y:S01]  /*2fb0*/  F2I.S64.TRUNC R26, R26 ;  /* 0x0000001a001a7311 */ /* 0x000e22000020d900 */
[----:B------:R-:W-:Y:S05]  /*2fc0*/  BRA `(.L_x_3897) ;  /* 0x0000000800d87947 */ /* 0x000fea0003800000 */
.L_x_3900:
[----:B------:R-:W-:-:S09]  /*2fd0*/  UISETP.NE.AND UP0, UPT, UR4, 0x7, UPT ;  /* 0x000000070400788c */ /* 0x000fd2000bf05270 */
[----:B------:R-:W-:Y:S05]  /*2fe0*/  BRA.U !UP0, `(.L_x_3902) ;  /* 0x00000001082c7547 */ /* 0x000fea000b800000 */
[----:B------:R-:W-:-:S09]  /*2ff0*/  UISETP.NE.AND UP0, UPT, UR4, 0x8, UPT ;  /* 0x000000080400788c */ /* 0x000fd2000bf05270 */
[----:B------:R-:W-:Y:S05]  /*3000*/  BRA.U !UP0, `(.L_x_3903) ;  /* 0x0000000108147547 */ /* 0x000fea000b800000 */
[----:B------:R-:W-:-:S09]  /*3010*/  UISETP.NE.AND UP0, UPT, UR4, 0x9, UPT ;  /* 0x000000090400788c */ /* 0x000fd2000bf05270 */
[----:B------:R-:W-:Y:S05]  /*3020*/  BRA.U UP0, `(.L_x_3896) ;  /* 0x0000000900687547 */ /* 0x000fea000b800000 */
[----:B------:R-:W3:Y:S02]  /*3030*/  LDG.E R4, desc[UR36][R4.64] ;  /* 0x0000002404047981 */ /* 0x000ee4000c1e1900 */
[----:B---3--:R0:W3:Y:S01]  /*3040*/  F2I.S64.TRUNC R26, R4 ;  /* 0x00000004001a7311 */ /* 0x0080e2000020d900 */
[----:B------:R-:W-:Y:S05]  /*3050*/  BRA `(.L_x_3897) ;  /* 0x0000000800b47947 */ /* 0x000fea0003800000 */
.L_x_3903:
[----:B------:R-:W3:Y:S02]  /*3060*/  LDG.E.U16 R4, desc[UR36][R4.64] ;  /* 0x0000002404047981 */ /* 0x000ee4000c1e1500 */
[----:B---3--:R-:W-:-:S06]  /*3070*/  HADD2.F32 R26, -RZ, R4.H0_H0 ;  /* 0x20000004ff1a7230 */ /* 0x008fcc0000004100 */
[----:B------:R-:W0:Y:S01]  /*3080*/  F2I.S64.TRUNC R26, R26 ;  /* 0x0000001a001a7311 */ /* 0x000e22000020d900 */
[----:B------:R-:W-:Y:S05]  /*3090*/  BRA `(.L_x_3897) ;  /* 0x0000000800a47947 */ /* 0x000fea0003800000 */
.L_x_3902:
[----:B------:R-:W3:Y:S02]  /*30a0*/  LDG.E.64 R4, desc[UR36][R4.64] ;  /* 0x0000002404047981 */ /* 0x000ee4000c1e1b00 */
[----:B---3--:R0:W3:Y:S01]  /*30b0*/  F2I.S64.F64.TRUNC R26, R4 ;  /* 0x00000004001a7311 */ /* 0x0080e2000030d900 */
[----:B------:R-:W-:Y:S05]  /*30c0*/  BRA `(.L_x_3897) ;  /* 0x0000000800987947 */ /* 0x000fea0003800000 */
.L_x_3892:
        /* <DEDUP_REMOVED lines=9> */
[----:B------:R-:W-:Y:S01]  /*3160*/  IMAD.MOV.U32 R27, RZ, RZ, RZ ;  /* 0x000000ffff1b7224 */ /* 0x000fe200078e00ff */
[----:B---3--:R-:W-:-:S04]  /*3170*/  ISETP.NE.AND P0, PT, R4, RZ, PT ;  /* 0x000000ff0400720c */ /* 0x008fc80003f05270 */
[----:B------:R-:W-:Y:S01]  /*3180*/  SEL R26, RZ, 0x1, !P0 ;  /* 0x00000001ff1a7807 */ /* 0x000fe20004000000 */
[----:B------:R-:W-:Y:S08]  /*3190*/  BRA `(.L_x_3897) ;  /* 0x0000000800647947 */ /* 0x000ff00003800000 */
.L_x_3906:
[----:B------:R-:W3:Y:S02]  /*31a0*/  LDG.E.64 R4, desc[UR36][R4.64] ;  /* 0x0000002404047981 */ /* 0x000ee4000c1e1b00 */
[----:B---3--:R0:W3:Y:S01]  /*31b0*/  F2I.S64.F64.TRUNC R26, R4 ;  /* 0x00000004001a7311 */ /* 0x0080e2000030d900 */
[----:B------:R-:W-:Y:S05]  /*31c0*/  BRA `(.L_x_3897) ;  /* 0x0000000800587947 */ /* 0x000fea0003800000 */
.L_x_3905:
[----:B------:R-:W-:-:S09]  /*31d0*/  UISETP.NE.AND UP0, UPT, UR4, 0xf, UPT ;  /* 0x0000000f0400788c */ /* 0x000fd2000bf05270 */
[----:B------:R-:W-:Y:S05]  /*31e0*/  BRA.U !UP0, `(.L_x_3907) ;  /* 0x0000000108987547 */ /* 0x000fea000b800000 */
[----:B------:R-:W-:-:S09]  /*31f0*/  UISETP.NE.AND UP0, UPT, UR4, 0x17, UPT ;  /* 0x000000170400788c */ /* 0x000fd2000bf05270 */
[----:B------:R-:W-:Y:S05]  /*3200*/  BRA.U !UP0, `(.L_x_3908) ;  /* 0x0000000108587547 */ /* 0x000fea000b800000 */
[----:B------:R-:W-:-:S09]  /*3210*/  UISETP.NE.AND UP0, UPT, UR4, 0x18, UPT ;  /* 0x000000180400788c */ /* 0x000fd2000bf05270 */
[----:B------:R-:W-:Y:S05]  /*3220*/  BRA.U UP0, `(.L_x_3896) ;  /* 0x0000000500e87547 */ /* 0x000fea000b800000 */
[----:B------:R-:W3:Y:S01]  /*3230*/  LDG.E.U8 R0, desc[UR36][R4.64] ;  /* 0x0000002404007981 */ /* 0x000ee2000c1e1100 */
[----:B------:R-:W-:Y:S02]  /*3240*/  IMAD.MOV.U32 R7, RZ, RZ, 0x1f ;  /* 0x0000001fff077424 */ /* 0x000fe400078e00ff */
[----:B---3--:R-:W-:-:S05]  /*3250*/  IMAD.SHL.U32 R0, R0, 0x1000000, RZ ;  /* 0x0100000000007824 */ /* 0x008fca00078e00ff */
        /* <DEDUP_REMOVED lines=17> */
.L_x_3908:
[----:B------:R-:W3:Y:S02]  /*3370*/  LDG.E.U8 R4, desc[UR36][R4.64] ;  /* 0x0000002404047981 */ /* 0x000ee4000c1e1100 */
[C---:B---3--:R-:W-:Y:S02]  /*3380*/  IMAD.SHL.U32 R0, R4.reuse, 0x2000000, RZ ;  /* 0x0200000004007824 */ /* 0x048fe400078e00ff */
        /* <DEDUP_REMOVED lines=10> */
[----:B------:R0:W3:Y:S01]  /*3430*/  F2I.S64.TRUNC R26, R0 ;  /* 0x00000000001a7311 */ /* 0x0000e2000020d900 */
[----:B------:R-:W-:Y:S05]  /*3440*/  BRA `(.L_x_3897) ;  /* 0x0000000400b87947 */ /* 0x000fea0003800000 */
.L_x_3907:
[----:B------:R-:W3:Y:S02]  /*3450*/  LDG.E.U16 R26, desc[UR36][R4.64] ;  /* 0x00000024041a7981 */ /* 0x000ee4000c1e1500 */
[----:B---3--:R-:W-:-:S06]  /*3460*/  IMAD.U32 R26, R26, 0x10000, RZ ;  /* 0x000100001a1a7824 */ /* 0x008fcc00078e00ff */
[----:B------:R-:W0:Y:S01]  /*3470*/  F2I.S64.TRUNC R26, R26 ;  /* 0x0000001a001a7311 */ /* 0x000e22000020d900 */
[----:B------:R-:W-:Y:S05]  /*3480*/  BRA `(.L_x_3897) ;  /* 0x0000000400a87947 */ /* 0x000fea0003800000 */
.L_x_3904:
        /* <DEDUP_REMOVED lines=11> */
.L_x_3911:
        /* <DEDUP_REMOVED lines=21> */
.L_x_3915:
[----:B------:R-:W-:Y:S05]  /*3690*/  BSYNC.RECONVERGENT B1 ;  /* 0x0000000000017941 */ /* 0x000fea0003800200 */
.L_x_3914:
[----:B------:R-:W-:Y:S01]  /*36a0*/  IMAD.SHL.U32 R0, R0, 0x100000, RZ ;  /* 0x0010000000007824 */ /* 0x000fe200078e00ff */
[----:B------:R-:W-:-:S04]  /*36b0*/  LEA R3, R3, 0x3b800000, 0x17 ;  /* 0x3b80000003037811 */ /* 0x000fc800078eb8ff */
[----:B------:R-:W-:-:S07]  /*36c0*/  LOP3.LUT R26, R3, R0, R7, 0xfe, !PT ;  /* 0x00000000031a7212 */ /* 0x000fce00078efe07 */
.L_x_3913:
[----:B------:R-:W-:Y:S05]  /*36d0*/  BSYNC.RECONVERGENT B0 ;  /* 0x0000000000007941 */ /* 0x000fea0003800200 */
.L_x_3912:
[----:B------:R-:W3:Y:S01]  /*36e0*/  F2I.S64.TRUNC R26, R26 ;  /* 0x0000001a001a7311 */ /* 0x000ee2000020d900 */
[----:B------:R-:W-:Y:S05]  /*36f0*/  BRA `(.L_x_3897) ;  /* 0x00000004000c7947 */ /* 0x000fea0003800000 */
.L_x_3910:
        /* <DEDUP_REMOVED lines=21> */
.L_x_3919:
[----:B------:R-:W-:Y:S05]  /*3850*/  BSYNC.RECONVERGENT B1 ;  /* 0x0000000000017941 */ /* 0x000fea0003800200 */
.L_x_3918:
[----:B------:R-:W-:Y:S01]  /*3860*/  IMAD.SHL.U32 R0, R0, 0x200000, RZ ;  /* 0x0020000000007824 */ /* 0x000fe200078e00ff */
[----:B------:R-:W-:-:S04]  /*3870*/  LEA R3, R3, 0x37800000, 0x17 ;  /* 0x3780000003037811 */ /* 0x000fc800078eb8ff */
[----:B------:R-:W-:-:S07]  /*3880*/  LOP3.LUT R26, R3, R0, R7, 0xfe, !PT ;  /* 0x00000000031a7212 */ /* 0x000fce00078efe07 */
.L_x_3917:
[----:B------:R-:W-:Y:S05]  /*3890*/  BSYNC.RECONVERGENT B0 ;  /* 0x0000000000007941 */ /* 0x000fea0003800200 */
.L_x_3916:
[----:B------:R-:W0:Y:S01]  /*38a0*/  F2I.S64.TRUNC R26, R26 ;  /* 0x0000001a001a7311 */ /* 0x000e22000020d900 */
[----:B------:R-:W-:Y:S05]  /*38b0*/  BRA `(.L_x_3897) ;  /* 0x00000000009c7947 */ /* 0x000fea0003800000 */
.L_x_3909:
        /* <DEDUP_REMOVED lines=12> */
[----:B------:R-:W-:Y:S02]  /*3980*/  @!P0 IMAD.MOV.U32 R26, RZ, RZ, 0x7f800001 ;  /* 0x7f800001ff1a8424 */ /* 0x000fe400078e00ff */
[----:B------:R-:W-:-:S07]  /*3990*/  @P0 IMAD.SHL.U32 R26, R4, 0x800000, RZ ;  /* 0x00800000041a0824 */ /* 0x000fce00078e00ff */
.L_x_3923:
[----:B------:R-:W-:Y:S05]  /*39a0*/  BSYNC.RECONVERGENT B0 ;  /* 0x0000000000007941 */ /* 0x000fea0003800200 */
.L_x_3922:
[----:B------:R-:W0:Y:S01]  /*39b0*/  F2I.S64.TRUNC R26, R26 ;  /* 0x0000001a001a7311 */ /* 0x000e22000020d900 */
[----:B------:R-:W-:Y:S05]  /*39c0*/  BRA `(.L_x_3897) ;  /* 0x0000000000587947 */ /* 0x000fea0003800000 */
.L_x_3896:
[----:B------:R-:W-:Y:S01]  /*39d0*/  MOV R14, 0x0 ;  /* 0x00000000000e7802 */ /* 0x000fe20000000f00 */
[----:B------:R-:W0:Y:S01]  /*39e0*/  LDCU.64 UR4, c[0x4][0x148] ;  /* 0x01002900ff0477ac */ /* 0x000e220008000a00 */
[----:B------:R-:W-:Y:S02]  /*39f0*/  IMAD.MOV.U32 R8, RZ, RZ, 0x4e ;  /* 0x0000004eff087424 */ /* 0x000fe400078e00ff */
[----:B------:R-:W-:Y:S01]  /*3a00*/  IMAD.MOV.U32 R12, RZ, RZ, 0x1 ;  /* 0x00000001ff0c7424 */ /* 0x000fe200078e00ff */
[----:B------:R-:W3:Y:S01]  /*3a10*/  LDCU.64 UR6, c[0x4][0x150] ;  /* 0x01002a00ff0677ac */ /* 0x000ee20008000a00 */
[----:B------:R-:W1:Y:S01]  /*3a20*/  LDC.64 R14, c[0x4][R14] ;  /* 0x010000000e0e7b82 */ /* 0x000e620000000a00 */
[----:B------:R-:W-:Y:S01]  /*3a30*/  IMAD.MOV.U32 R13, RZ, RZ, RZ ;  /* 0x000000ffff0d7224 */ /* 0x000fe200078e00ff */
[----:B------:R-:W2:Y:S01]  /*3a40*/  LDCU.64 UR8, c[0x4][0x38] ;  /* 0x01000700ff0877ac */ /* 0x000ea20008000a00 */
[----:B0-----:R-:W-:Y:S02]  /*3a50*/  IMAD.U32 R4, RZ, RZ, UR4 ;  /* 0x00000004ff047e24 */ /* 0x001fe4000f8e00ff */
[----:B------:R-:W-:-:S02]  /*3a60*/  IMAD.U32 R5, RZ, RZ, UR5 ;  /* 0x00000005ff057e24 */ /* 0x000fc4000f8e00ff */
[----:B---3--:R-:W-:Y:S02]  /*3a70*/  IMAD.U32 R6, RZ, RZ, UR6 ;  /* 0x00000006ff067e24 */ /* 0x008fe4000f8e00ff */
[----:B------:R-:W-:Y:S02]  /*3a80*/  IMAD.U32 R7, RZ, RZ, UR7 ;  /* 0x00000007ff077e24 */ /* 0x000fe4000f8e00ff */
[----:B--2---:R-:W-:Y:S02]  /*3a90*/  IMAD.U32 R10, RZ, RZ, UR8 ;  /* 0x00000008ff0a7e24 */ /* 0x004fe4000f8e00ff */
[----:B------:R-:W-:-:S07]  /*3aa0*/  IMAD.U32 R11, RZ, RZ, UR9 ;  /* 0x00000009ff0b7e24 */ /* 0x000fce000f8e00ff */
[----:B------:R-:W-:-:S07]  /*3ab0*/  LEPC R20, `(.L_x_3924) ;  /* 0x000000001014794e */ /* 0x000fce0000000000 */
[----:B-1--45:R-:W-:Y:S05]  /*3ac0*/  CALL.ABS.NOINC R14 ;  /* 0x000000000e007343 */ /* 0x032fea0003c00000 */
.L_x_3924:
[----:B------:R-:W-:Y:S01]  /*3ad0*/  CS2R R26, SRZ ;  /* 0x00000000001a7805 */ /* 0x000fe2000001ff00 */
[----:B------:R-:W-:Y:S06]  /*3ae0*/  BRA `(.L_x_3897) ;  /* 0x0000000000107947 */ /* 0x000fec0003800000 */
.L_x_3921:
[----:B------:R0:W5:Y:S01]  /*3af0*/  LDG.E.64 R26, desc[UR36][R4.64] ;  /* 0x00000024041a7981 */ /* 0x000162000c1e1b00 */
[----:B------:R-:W-:Y:S05]  /*3b00*/  BRA `(.L_x_3897) ;  /* 0x0000000000087947 */ /* 0x000fea0003800000 */
.L_x_3920:
[----:B------:R0:W5:Y:S01]  /*3b10*/  LDG.E R26, desc[UR36][R4.64] ;  /* 0x00000024041a7981 */ /* 0x000162000c1e1900 */
[----:B------:R-:W-:-:S07]  /*3b20*/  IMAD.MOV.U32 R27, RZ, RZ, RZ ;  /* 0x000000ffff1b7224 */ /* 0x000fce00078e00ff */
.L_x_3897:
[----:B------:R-:W-:-:S07]  /*3b30*/  VIADD R35, R35, 0x80 ;  /* 0x0000008023237836 */ /* 0x000fce0000000000 */
.L_x_3858:
[----:B------:R-:W-:Y:S05]  /*3b40*/  BSYNC.RECONVERGENT B6 ;  /* 0x0000000000067941 */ /* 0x000fea0003800200 */
.L_x_3857:
        /* <DEDUP_REMOVED lines=25> */
.L_x_3930:
[----:B------:R0:W5:Y:S01]  /*3ce0*/  LDG.E.U8 R24, desc[UR36][R4.64] ;  /* 0x0000002404187981 */ /* 0x000162000c1e1100 */
[----:B------:R-:W-:Y:S01]  /*3cf0*/  IMAD.MOV.U32 R25, RZ, RZ, RZ ;  /* 0x000000ffff197224 */ /* 0x000fe200078e00ff */
[----:B------:R-:W-:Y:S06]  /*3d00*/  BRA `(.L_x_3932) ;  /* 0x0000000c00447947 */ /* 0x000fec0003800000 */
.L_x_3929:
        /* <DEDUP_REMOVED lines=8> */
.L_x_3934:
[----:B------:R-:W2:Y:S02]  /*3d90*/  LDG.E R24, desc[UR36][R4.64] ;  /* 0x0000002404187981 */ /* 0x000ea4000c1e1900 */
[----:B--2---:R-:W-:Y:S01]  /*3da0*/  SHF.R.S32.HI R25, RZ, 0x1f, R24 ;  /* 0x0000001fff197819 */ /* 0x004fe20000011418 */
[----:B------:R-:W-:Y:S06]  /*3db0*/  BRA `(.L_x_3932) ;  /* 0x0000000c00187947 */ /* 0x000fec0003800000 */
.L_x_3933:
[----:B------:R-:W2:Y:S02]  /*3dc0*/  LDG.E.S16 R24, desc[UR36][R4.64] ;  /* 0x0000002404187981 */ /* 0x000ea4000c1e1700 */
[----:B--2---:R-:W-:Y:S01]  /*3dd0*/  SHF.R.S32.HI R25, RZ, 0x1f, R24 ;  /* 0x0000001fff197819 */ /* 0x004fe20000011418 */
[----:B------:R-:W-:Y:S06]  /*3de0*/  BRA `(.L_x_3932) ;  /* 0x0000000c000c7947 */ /* 0x000fec0003800000 */
.L_x_3928:
        /* <DEDUP_REMOVED lines=9> */
.L_x_3936:
[----:B------:R-:W2:Y:S02]  /*3e80*/  LDG.E.U16 R4, desc[UR36][R4.64] ;  /* 0x0000002404047981 */ /* 0x000ea4000c1e1500 */
[----:B--2---:R-:W-:-:S06]  /*3e90*/  HADD2.F32 R24, -RZ, R4.H0_H0 ;  /* 0x20000004ff187230 */ /* 0x004fcc0000004100 */
[----:B------:R-:W0:Y:S01]  /*3ea0*/  F2I.S64.TRUNC R24, R24 ;  /* 0x0000001800187311 */ /* 0x000e22000020d900 */
[----:B------:R-:W-:Y:S05]  /*3eb0*/  BRA `(.L_x_3932) ;  /* 0x0000000800d87947 */ /* 0x000fea0003800000 */
.L_x_3935:
        /* <DEDUP_REMOVED lines=9> */
.L_x_3938:
[----:B------:R-:W2:Y:S02]  /*3f50*/  LDG.E.U16 R4, desc[UR36][R4.64] ;  /* 0x0000002404047981 */ /* 0x000ea4000c1e1500 */
[----:B--2---:R-:W-:-:S06]  /*3f60*/  HADD2.F32 R24, -RZ, R4.H0_H0 ;  /* 0x20000004ff187230 */ /* 0x004fcc0000004100 */
[----:B------:R-:W0:Y:S01]  /*3f70*/  F2I.S64.TRUNC R24, R24 ;  /* 0x0000001800187311 */ /* 0x000e22000020d900 */
[----:B------:R-:W-:Y:S05]  /*3f80*/  BRA `(.L_x_3932) ;  /* 0x0000000800a47947 */ /* 0x000fea0003800000 */
.L_x_3937:
[----:B------:R-:W2:Y:S02]  /*3f90*/  LDG.E.64 R4, desc[UR36][R4.64] ;  /* 0x0000002404047981 */ /* 0x000ea4000c1e1b00 */
[----:B--2---:R0:W1:Y:S01]  /*3fa0*/  F2I.S64.F64.TRUNC R24, R4 ;  /* 0x0000000400187311 */ /* 0x004062000030d900 */
[----:B------:R-:W-:Y:S05]  /*3fb0*/  BRA `(.L_x_3932) ;  /* 0x0000000800987947 */ /* 0x000fea0003800000 */
.L_x_3927:
        /* <DEDUP_REMOVED lines=13> */
.L_x_3941:
[----:B------:R-:W2:Y:S02]  /*4090*/  LDG.E.64 R4, desc[UR36][R4.64] ;  /* 0x0000002404047981 */ /* 0x000ea4000c1e1b00 */
[----:B--2---:R0:W1:Y:S01]  /*40a0*/  F2I.S64.F64.TRUNC R24, R4 ;  /* 0x0000000400187311 */ /* 0x004062000030d900 */
[----:B------:R-:W-:Y:S05]  /*40b0*/  BRA `(.L_x_3932) ;  /* 0x0000000800587947 */ /* 0x000fea0003800000 */
.L_x_3940:
        /* <DEDUP_REMOVED lines=26> */
.L_x_3943:
        /* <DEDUP_REMOVED lines=14> */
.L_x_3942:
[----:B------:R-:W2:Y:S02]  /*4340*/  LDG.E.U16 R24, desc[UR36][R4.64] ;  /* 0x0000002404187981 */ /* 0x000ea4000c1e1500 */
[----:B--2---:R-:W-:-:S06]  /*4350*/  IMAD.U32 R24, R24, 0x10000, RZ ;  /* 0x0001000018187824 */ /* 0x004fcc00078e00ff */
[----:B------:R-:W2:Y:S01]  /*4360*/  F2I.S64.TRUNC R24, R24 ;  /* 0x0000001800187311 */ /* 0x000ea2000020d900 */
[----:B------:R-:W-:Y:S05]  /*4370*/  BRA `(.L_x_3932) ;  /* 0x0000000400a87947 */ /* 0x000fea0003800000 */
.L_x_3939:
        /* <DEDUP_REMOVED lines=11> */
.L_x_3946:
        /* <DEDUP_REMOVED lines=21> */
.L_x_3950:
[----:B------:R-:W-:Y:S05]  /*4580*/  BSYNC.RECONVERGENT B1 ;  /* 0x0000000000017941 */ /* 0x000fea0003800200 */
.L_x_3949:
[----:B------:R-:W-:Y:S01]  /*4590*/  IMAD.SHL.U32 R0, R0, 0x100000, RZ ;  /* 0x0010000000007824 */ /* 0x000fe200078e00ff */
[----:B------:R-:W-:-:S04]  /*45a0*/  LEA R3, R3, 0x3b800000, 0x17 ;  /* 0x3b80000003037811 */ /* 0x000fc800078eb8ff */
[----:B------:R-:W-:-:S07]  /*45b0*/  LOP3.LUT R24, R3, R0, R7, 0xfe, !PT ;  /* 0x0000000003187212 */ /* 0x000fce00078efe07 */
.L_x_3948:
[----:B------:R-:W-:Y:S05]  /*45c0*/  BSYNC.RECONVERGENT B0 ;  /* 0x0000000000007941 */ /* 0x000fea0003800200 */
.L_x_3947:
[----:B------:R-:W0:Y:S01]  /*45d0*/  F2I.S64.TRUNC R24, R24 ;  /* 0x0000001800187311 */ /* 0x000e22000020d900 */
[----:B------:R-:W-:Y:S05]  /*45e0*/  BRA `(.L_x_3932) ;  /* 0x00000004000c7947 */ /* 0x000fea0003800000 */
.L_x_3945:
        /* <DEDUP_REMOVED lines=21> */
.L_x_3954:
[----:B------:R-:W-:Y:S05]  /*4740*/  BSYNC.RECONVERGENT B1 ;  /* 0x0000000000017941 */ /* 0x000fea0003800200 */
.L_x_3953:
[----:B------:R-:W-:Y:S01]  /*4750*/  IMAD.SHL.U32 R0, R0, 0x200000, RZ ;  /* 0x0020000000007824 */ /* 0x000fe200078e00ff */
[----:B------:R-:W-:-:S04]  /*4760*/  LEA R3, R3, 0x37800000, 0x17 ;  /* 0x3780000003037811 */ /* 0x000fc800078eb8ff */
[----:B------:R-:W-:-:S07]  /*4770*/  LOP3.LUT R24, R3, R0, R7, 0xfe, !PT ;  /* 0x0000000003187212 */ /* 0x000fce00078efe07 */
.L_x_3952:
[----:B------:R-:W-:Y:S05]  /*4780*/  BSYNC.RECONVERGENT B0 ;  /* 0x0000000000007941 */ /* 0x000fea0003800200 */
.L_x_3951:
[----:B------:R-:W0:Y:S01]  /*4790*/  F2I.S64.TRUNC R24, R24 ;  /* 0x0000001800187311 */ /* 0x000e22000020d900 */
[----:B------:R-:W-:Y:S05]  /*47a0*/  BRA `(.L_x_3932) ;  /* 0x00000000009c7947 */ /* 0x000fea0003800000 */
.L_x_3944:
        /* <DEDUP_REMOVED lines=14> */
.L_x_3958:
[----:B------:R-:W-:Y:S05]  /*4890*/  BSYNC.RECONVERGENT B0 ;  /* 0x0000000000007941 */ /* 0x000fea0003800200 */
.L_x_3957:
[----:B------:R-:W0:Y:S01]  /*48a0*/  F2I.S64.TRUNC R24, R24 ;  /* 0x0000001800187311 */ /* 0x000e22000020d900 */
[----:B------:R-:W-:Y:S05]  /*48b0*/  BRA `(.L_x_3932) ;  /* 0x0000000000587947 */ /* 0x000fea0003800000 */
.L_x_3931:
        /* <DEDUP_REMOVED lines=16> */
.L_x_3959:
[----:B------:R-:W-:Y:S01]  /*49c0*/  CS2R R24, SRZ ;  /* 0x0000000000187805 */ /* 0x000fe2000001ff00 */
[----:B------:R-:W-:Y:S06]  /*49d0*/  BRA `(.L_x_3932) ;  /* 0x0000000000107947 */ /* 0x000fec0003800000 */
.L_x_3956:
[----:B------:R0:W5:Y:S01]  /*49e0*/  LDG.E.64 R24, desc[UR36][R4.64] ;  /* 0x0000002404187981 */ /* 0x000162000c1e1b00 */
[----:B------:R-:W-:Y:S05]  /*49f0*/  BRA `(.L_x_3932) ;  /* 0x0000000000087947 */ /* 0x000fea0003800000 */
.L_x_3955:
[----:B------:R0:W5:Y:S01]  /*4a00*/  LDG.E R24, desc[UR36][R4.64] ;  /* 0x0000002404187981 */ /* 0x000162000c1e1900 */
[----:B------:R-:W-:-:S07]  /*4a10*/  IMAD.MOV.U32 R25, RZ, RZ, RZ ;  /* 0x000000ffff197224 */ /* 0x000fce00078e00ff */
.L_x_3932:
        /* <DEDUP_REMOVED lines=19> */
.L_x_3963:
[----:B------:R0:W5:Y:S01]  /*4b50*/  LDG.E.U8 R22, desc[UR36][R4.64] ;  /* 0x0000002404167981 */ /* 0x000162000c1e1100 */
[----:B------:R-:W-:Y:S01]  /*4b60*/  IMAD.MOV.U32 R23, RZ, RZ, RZ ;  /* 0x000000ffff177224 */ /* 0x000fe200078e00ff */
[----:B------:R-:W-:Y:S06]  /*4b70*/  BRA `(.L_x_3965) ;  /* 0x0000000c00447947 */ /* 0x000fec0003800000 */
.L_x_3962:
        /* <DEDUP_REMOVED lines=8> */
.L_x_3967:
[----:B------:R-:W3:Y:S02]  /*4c00*/  LDG.E R22, desc[UR36][R4.64] ;  /* 0x0000002404167981 */ /* 0x000ee4000c1e1900 */
[----:B---3--:R-:W-:Y:S01]  /*4c10*/  SHF.R.S32.HI R23, RZ, 0x1f, R22 ;  /* 0x0000001fff177819 */ /* 0x008fe20000011416 */
[----:B------:R-:W-:Y:S06]  /*4c20*/  BRA `(.L_x_3965) ;  /* 0x0000000c00187947 */ /* 0x000fec0003800000 */
.L_x_3966:
[----:B------:R-:W3:Y:S02]  /*4c30*/  LDG.E.S16 R22, desc[UR36][R4.64] ;  /* 0x0000002404167981 */ /* 0x000ee4000c1e1700 */
[----:B---3--:R-:W-:Y:S01]  /*4c40*/  SHF.R.S32.HI R23, RZ, 0x1f, R22 ;  /* 0x0000001fff177819 */ /* 0x008fe20000011416 */
[----:B------:R-:W-:Y:S06]  /*4c50*/  BRA `(.L_x_3965) ;  /* 0x0000000c000c7947 */ /* 0x000fec0003800000 */
.L_x_3961:
        /* <DEDUP_REMOVED lines=9> */
.L_x_3969:
[----:B------:R-:W3:Y:S02]  /*4cf0*/  LDG.E.U16 R4, desc[UR36][R4.64] ;  /* 0x0000002404047981 */ /* 0x000ee4000c1e1500 */
[----:B---3--:R-:W-:-:S06]  /*4d00*/  HADD2.F32 R22, -RZ, R4.H0_H0 ;  /* 0x20000004ff167230 */ /* 0x008fcc0000004100 */
[----:B------:R-:W0:Y:S01]  /*4d10*/  F2I.S64.TRUNC R22, R22 ;  /* 0x0000001600167311 */ /* 0x000e22000020d900 */
[----:B------:R-:W-:Y:S05]  /*4d20*/  BRA `(.L_x_3965) ;  /* 0x0000000800d87947 */ /* 0x000fea0003800000 */
.L_x_3968:
        /* <DEDUP_REMOVED lines=9> */
.L_x_3971:
[----:B------:R-:W3:Y:S02]  /*4dc0*/  LDG.E.U16 R4, desc[UR36][R4.64] ;  /* 0x0000002404047981 */ /* 0x000ee4000c1e1500 */
[----:B---3--:R-:W-:-:S06]  /*4dd0*/  HADD2.F32 R22, -RZ, R4.H0_H0 ;  /* 0x20000004ff167230 */ /* 0x008fcc0000004100 */
[----:B------:R-:W0:Y:S01]  /*4de0*/  F2I.S64.TRUNC R22, R22 ;  /* 0x0000001600167311 */ /* 0x000e22000020d900 */
[----:B------:R-:W-:Y:S05]  /*4df0*/  BRA `(.L_x_3965) ;  /* 0x0000000800a47947 */ /* 0x000fea0003800000 */
.L_x_3970:
[----:B------:R-:W3:Y:S02]  /*4e00*/  LDG.E.64 R4, desc[UR36][R4.64] ;  /* 0x0000002404047981 */ /* 0x000ee4000c1e1b00 */
[----:B---3--:R0:W3:Y:S01]  /*4e10*/  F2I.S64.F64.TRUNC R22, R4 ;  /* 0x0000000400167311 */ /* 0x0080e2000030d900 */
[----:B------:R-:W-:Y:S05]  /*4e20*/  BRA `(.L_x_3965) ;  /* 0x0000000800987947 */ /* 0x000fea0003800000 */
.L_x_3960:
        /* <DEDUP_REMOVED lines=13> */
.L_x_3974:
[----:B------:R-:W3:Y:S02]  /*4f00*/  LDG.E.64 R4, desc[UR36][R4.64] ;  /* 0x0000002404047981 */ /* 0x000ee4000c1e1b00 */
[----:B---3--:R0:W3:Y:S01]  /*4f10*/  F2I.S64.F64.TRUNC R22, R4 ;  /* 0x0000000400167311 */ /* 0x0080e2000030d900 */
[----:B------:R-:W-:Y:S05]  /*4f20*/  BRA `(.L_x_3965) ;  /* 0x0000000800587947 */ /* 0x000fea0003800000 */
.L_x_3973:
        /* <DEDUP_REMOVED lines=26> */
.L_x_3976:
        /* <DEDUP_REMOVED lines=14> */
.L_x_3975:
[----:B------:R-:W3:Y:S02]  /*51b0*/  LDG.E.U16 R22, desc[UR36][R4.64] ;  /* 0x0000002404167981 */ /* 0x000ee4000c1e1500 */
[----:B---3--:R-:W-:-:S06]  /*51c0*/  IMAD.U32 R22, R22, 0x10000, RZ ;  /* 0x0001000016167824 */ /* 0x008fcc00078e00ff */
[----:B------:R-:W0:Y:S01]  /*51d0*/  F2I.S64.TRUNC R22, R22 ;  /* 0x0000001600167311 */ /* 0x000e22000020d900 */
[----:B------:R-:W-:Y:S05]  /*51e0*/  BRA `(.L_x_3965) ;  /* 0x0000000400a87947 */ /* 0x000fea0003800000 */
.L_x_3972:
        /* <DEDUP_REMOVED lines=11> */
.L_x_3979:
        /* <DEDUP_REMOVED lines=21> */
.L_x_3983:
[----:B------:R-:W-:Y:S05]  /*53f0*/  BSYNC.RECONVERGENT B1 ;  /* 0x0000000000017941 */ /* 0x000fea0003800200 */
.L_x_3982:
[----:B------:R-:W-:Y:S01]  /*5400*/  IMAD.SHL.U32 R0, R0, 0x100000, RZ ;  /* 0x0010000000007824 */ /* 0x000fe200078e00ff */
[----:B------:R-:W-:-:S04]  /*5410*/  LEA R3, R3, 0x3b800000, 0x17 ;  /* 0x3b80000003037811 */ /* 0x000fc800078eb8ff */
[----:B------:R-:W-:-:S07]  /*5420*/  LOP3.LUT R22, R3, R0, R7, 0xfe, !PT ;  /* 0x0000000003167212 */ /* 0x000fce00078efe07 */
.L_x_3981:
[----:B------:R-:W-:Y:S05]  /*5430*/  BSYNC.RECONVERGENT B0 ;  /* 0x0000000000007941 */ /* 0x000fea0003800200 */
.L_x_3980:
[----:B------:R-:W3:Y:S01]  /*5440*/  F2I.S64.TRUNC R22, R22 ;  /* 0x0000001600167311 */ /* 0x000ee2000020d900 */
[----:B------:R-:W-:Y:S05]  /*5450*/  BRA `(.L_x_3965) ;  /* 0x00000004000c7947 */ /* 0x000fea0003800000 */
.L_x_3978:
        /* <DEDUP_REMOVED lines=21> */
.L_x_3987:
[----:B------:R-:W-:Y:S05]  /*55b0*/  BSYNC.RECONVERGENT B1 ;  /* 0x0000000000017941 */ /* 0x000fea0003800200 */
.L_x_3986:
[----:B------:R-:W-:Y:S01]  /*55c0*/  IMAD.SHL.U32 R0, R0, 0x200000, RZ ;  /* 0x0020000000007824 */ /* 0x000fe200078e00ff */
[----:B------:R-:W-:-:S04]  /*55d0*/  LEA R3, R3, 0x37800000, 0x17 ;  /* 0x3780000003037811 */ /* 0x000fc800078eb8ff */
[----:B------:R-:W-:-:S07]  /*55e0*/  LOP3.LUT R22, R3, R0, R7, 0xfe, !PT ;  /* 0x0000000003167212 */ /* 0x000fce00078efe07 */
.L_x_3985:
[----:B------:R-:W-:Y:S05]  /*55f0*/  BSYNC.RECONVERGENT B0 ;  /* 0x0000000000007941 */ /* 0x000fea0003800200 */
.L_x_3984:
[----:B------:R-:W0:Y:S01]  /*5600*/  F2I.S64.TRUNC R22, R22 ;  /* 0x0000001600167311 */ /* 0x000e22000020d900 */
[----:B------:R-:W-:Y:S05]  /*5610*/  BRA `(.L_x_3965) ;  /* 0x00000000009c7947 */ /* 0x000fea0003800000 */
.L_x_3977:
        /* <DEDUP_REMOVED lines=14> */
.L_x_3991:
[----:B------:R-:W-:Y:S05]  /*5700*/  BSYNC.RECONVERGENT B0 ;  /* 0x0000000000007941 */ /* 0x000fea0003800200 */
.L_x_3990:
[----:B------:R-:W0:Y:S01]  /*5710*/  F2I.S64.TRUNC R22, R22 ;  /* 0x0000001600167311 */ /* 0x000e22000020d900 */
[----:B------:R-:W-:Y:S05]  /*5720*/  BRA `(.L_x_3965) ;  /* 0x0000000000587947 */ /* 0x000fea0003800000 */
.L_x_3964:
        /* <DEDUP_REMOVED lines=16> */
.L_x_3992:
[----:B------:R-:W-:Y:S01]  /*5830*/  CS2R R22, SRZ ;  /* 0x0000000000167805 */ /* 0x000fe2000001ff00 */
[----:B------:R-:W-:Y:S06]  /*5840*/  BRA `(.L_x_3965) ;  /* 0x0000000000107947 */ /* 0x000fec0003800000 */
.L_x_3989:
[----:B------:R0:W5:Y:S01]  /*5850*/  LDG.E.64 R22, desc[UR36][R4.64] ;  /* 0x0000002404167981 */ /* 0x000162000c1e1b00 */
[----:B------:R-:W-:Y:S05]  /*5860*/  BRA `(.L_x_3965) ;  /* 0x0000000000087947 */ /* 0x000fea0003800000 */
.L_x_3988:
[----:B------:R0:W5:Y:S01]  /*5870*/  LDG.E R22, desc[UR36][R4.64] ;  /* 0x0000002404167981 */ /* 0x000162000c1e1900 */
[----:B------:R-:W-:-:S07]  /*5880*/  IMAD.MOV.U32 R23, RZ, RZ, RZ ;  /* 0x000000ffff177224 */ /* 0x000fce00078e00ff */
.L_x_3965:
[----:B------:R-:W-:-:S07]  /*5890*/  VIADD R35, R35, 0x80 ;  /* 0x0000008023237836 */ /* 0x000fce0000000000 */
.L_x_3926:
[----:B------:R-:W-:Y:S05]  /*58a0*/  BSYNC.RECONVERGENT B6 ;  /* 0x0000000000067941 */ /* 0x000fea0003800200 */
.L_x_3925:
        /* <DEDUP_REMOVED lines=25> */
.L_x_3998:
[----:B------:R0:W5:Y:S01]  /*5a40*/  LDG.E.U8 R16, desc[UR36][R4.64] ;  /* 0x0000002404107981 */ /* 0x000162000c1e1100 */
[----:B------:R-:W-:Y:S01]  /*5a50*/  IMAD.MOV.U32 R17, RZ, RZ, RZ ;  /* 0x000000ffff117224 */ /* 0x000fe200078e00ff */
[----:B------:R-:W-:Y:S06]  /*5a60*/  BRA `(.L_x_4000) ;  /* 0x0000000c00447947 */ /* 0x000fec0003800000 */
.L_x_3997:
        /* <DEDUP_REMOVED lines=8> */
.L_x_4002:
[----:B------:R-:W2:Y:S02]  /*5af0*/  LDG.E R16, desc[UR36][R4.64] ;  /* 0x0000002404107981 */ /* 0x000ea4000c1e1900 */
[----:B--2---:R-:W-:Y:S01]  /*5b00*/  SHF.R.S32.HI R17, RZ, 0x1f, R16 ;  /* 0x0000001fff117819 */ /* 0x004fe20000011410 */
[----:B------:R-:W-:Y:S06]  /*5b10*/  BRA `(.L_x_4000) ;  /* 0x0000000c00187947 */ /* 0x000fec0003800000 */
.L_x_4001:
[----:B------:R-:W2:Y:S02]  /*5b20*/  LDG.E.S16 R16, desc[UR36][R4.64] ;  /* 0x0000002404107981 */ /* 0x000ea4000c1e1700 */
[----:B--2---:R-:W-:Y:S01]  /*5b30*/  SHF.R.S32.HI R17, RZ, 0x1f, R16 ;  /* 0x0000001fff117819 */ /* 0x004fe20000011410 */
[----:B------:R-:W-:Y:S06]  /*5b40*/  BRA `(.L_x_4000) ;  /* 0x0000000c000c7947 */ /* 0x000fec0003800000 */
.L_x_3996:
        /* <DEDUP_REMOVED lines=9> */
.L_x_4004:
[----:B------:R-:W2:Y:S02]  /*5be0*/  LDG.E.U16 R4, desc[UR36][R4.64] ;  /* 0x0000002404047981 */ /* 0x000ea4000c1e1500 */
[----:B--2---:R-:W-:-:S06]  /*5bf0*/  HADD2.F32 R16, -RZ, R4.H0_H0 ;  /* 0x20000004ff107230 */ /* 0x004fcc0000004100 */
[----:B------:R-:W2:Y:S01]  /*5c00*/  F2I.S64.TRUNC R16, R16 ;  /* 0x0000001000107311 */ /* 0x000ea2000020d900 */
[----:B------:R-:W-:Y:S05]  /*5c10*/  BRA `(.L_x_4000) ;  /* 0x0000000800d87947 */ /* 0x000fea0003800000 */
.L_x_4003:
        /* <DEDUP_REMOVED lines=9> */
.L_x_4006:
[----:B------:R-:W2:Y:S02]  /*5cb0*/  LDG.E.U16 R4, desc[UR36][R4.64] ;  /* 0x0000002404047981 */ /* 0x000ea4000c1e1500 */
[----:B--2---:R-:W-:-:S06]  /*5cc0*/  HADD2.F32 R16, -RZ, R4.H0_H0 ;  /* 0x20000004ff107230 */ /* 0x004fcc0000004100 */
[----:B------:R-:W0:Y:S01]  /*5cd0*/  F2I.S64.TRUNC R16, R16 ;  /* 0x0000001000107311 */ /* 0x000e22000020d900 */
[----:B------:R-:W-:Y:S05]  /*5ce0*/  BRA `(.L_x_4000) ;  /* 0x0000000800a47947 */ /* 0x000fea0003800000 */
.L_x_4005:
[----:B------:R-:W2:Y:S02]  /*5cf0*/  LDG.E.64 R4, desc[UR36][R4.64] ;  /* 0x0000002404047981 */ /* 0x000ea4000c1e1b00 */
[----:B--2---:R0:W1:Y:S01]  /*5d00*/  F2I.S64.F64.TRUNC R16, R4 ;  /* 0x0000000400107311 */ /* 0x004062000030d900 */
[----:B------:R-:W-:Y:S05]  /*5d10*/  BRA `(.L_x_4000) ;  /* 0x0000000800987947 */ /* 0x000fea0003800000 */
.L_x_3995:
        /* <DEDUP_REMOVED lines=13> */
.L_x_4009:
[----:B------:R-:W2:Y:S02]  /*5df0*/  LDG.E.64 R4, desc[UR36][R4.64] ;  /* 0x0000002404047981 */ /* 0x000ea4000c1e1b00 */
[----:B--2---:R0:W1:Y:S01]  /*5e00*/  F2I.S64.F64.TRUNC R16, R4 ;  /* 0x0000000400107311 */ /* 0x004062000030d900 */
[----:B------:R-:W-:Y:S05]  /*5e10*/  BRA `(.L_x_4000) ;  /* 0x0000000800587947 */ /* 0x000fea0003800000 */
.L_x_4008:
        /* <DEDUP_REMOVED lines=26> */
.L_x_4011:
        /* <DEDUP_REMOVED lines=14> */
.L_x_4010:
[----:B------:R-:W2:Y:S02]  /*60a0*/  LDG.E.U16 R16, desc[UR36][R4.64] ;  /* 0x0000002404107981 */ /* 0x000ea4000c1e1500 */
[----:B--2---:R-:W-:-:S06]  /*60b0*/  IMAD.U32 R16, R16, 0x10000, RZ ;  /* 0x0001000010107824 */ /* 0x004fcc00078e00ff */
[----:B------:R-:W0:Y:S01]  /*60c0*/  F2I.S64.TRUNC R16, R16 ;  /* 0x0000001000107311 */ /* 0x000e22000020d900 */
[----:B------:R-:W-:Y:S05]  /*60d0*/  BRA `(.L_x_4000) ;  /* 0x0000000400a87947 */ /* 0x000fea0003800000 */
.L_x_4007:
        /* <DEDUP_REMOVED lines=11> */
.L_x_4014:
        /* <DEDUP_REMOVED lines=21> */
.L_x_4018:
[----:B------:R-:W-:Y:S05]  /*62e0*/  BSYNC.RECONVERGENT B1 ;  /* 0x0000000000017941 */ /* 0x000fea0003800200 */
.L_x_4017:
[----:B------:R-:W-:Y:S01]  /*62f0*/  IMAD.SHL.U32 R0, R0, 0x100000, RZ ;  /* 0x0010000000007824 */ /* 0x000fe200078e00ff */
[----:B------:R-:W-:-:S04]  /*6300*/  LEA R3, R3, 0x3b800000, 0x17 ;  /* 0x3b80000003037811 */ /* 0x000fc800078eb8ff */
[----:B------:R-:W-:-:S07]  /*6310*/  LOP3.LUT R16, R3, R0, R7, 0xfe, !PT ;  /* 0x0000000003107212 */ /* 0x000fce00078efe07 */
.L_x_4016:
[----:B------:R-:W-:Y:S05]  /*6320*/  BSYNC.RECONVERGENT B0 ;  /* 0x0000000000007941 */ /* 0x000fea0003800200 */
.L_x_4015:
[----:B------:R-:W0:Y:S01]  /*6330*/  F2I.S64.TRUNC R16, R16 ;  /* 0x0000001000107311 */ /* 0x000e22000020d900 */
[----:B------:R-:W-:Y:S05]  /*6340*/  BRA `(.L_x_4000) ;  /* 0x00000004000c7947 */ /* 0x000fea0003800000 */
.L_x_4013:
        /* <DEDUP_REMOVED lines=21> */
.L_x_4022:
[----:B------:R-:W-:Y:S05]  /*64a0*/  BSYNC.RECONVERGENT B1 ;  /* 0x0000000000017941 */ /* 0x000fea0003800200 */
.L_x_4021:
[----:B------:R-:W-:Y:S01]  /*64b0*/  IMAD.SHL.U32 R0, R0, 0x200000, RZ ;  /* 0x0020000000007824 */ /* 0x000fe200078e00ff */
[----:B------:R-:W-:-:S04]  /*64c0*/  LEA R3, R3, 0x37800000, 0x17 ;  /* 0x3780000003037811 */ /* 0x000fc800078eb8ff */
[----:B------:R-:W-:-:S07]  /*64d0*/  LOP3.LUT R16, R3, R0, R7, 0xfe, !PT ;  /* 0x0000000003107212 */ /* 0x000fce00078efe07 */
.L_x_4020:
[----:B------:R-:W-:Y:S05]  /*64e0*/  BSYNC.RECONVERGENT B0 ;  /* 0x0000000000007941 */ /* 0x000fea0003800200 */
.L_x_4019:
[----:B------:R-:W0:Y:S01]  /*64f0*/  F2I.S64.TRUNC R16, R16 ;  /* 0x0000001000107311 */ /* 0x000e22000020d900 */
[----:B------:R-:W-:Y:S05]  /*6500*/  BRA `(.L_x_4000) ;  /* 0x00000000009c7947 */ /* 0x000fea0003800000 */
.L_x_4012:
        /* <DEDUP_REMOVED lines=14> */
.L_x_4026:
[----:B------:R-:W-:Y:S05]  /*65f0*/  BSYNC.RECONVERGENT B0 ;  /* 0x0000000000007941 */ /* 0x000fea0003800200 */
.L_x_4025:
[----:B------:R-:W0:Y:S01]  /*6600*/  F2I.S64.TRUNC R16, R16 ;  /* 0x0000001000107311 */ /* 0x000e22000020d900 */
[----:B------:R-:W-:Y:S05]  /*6610*/  BRA `(.L_x_4000) ;  /* 0x0000000000587947 */ /* 0x000fea0003800000 */
.L_x_3999:
        /* <DEDUP_REMOVED lines=16> */
.L_x_4027:
[----:B------:R-:W-:Y:S01]  /*6720*/  CS2R R16, SRZ ;  /* 0x0000000000107805 */ /* 0x000fe2000001ff00 */
[----:B------:R-:W-:Y:S06]  /*6730*/  BRA `(.L_x_4000) ;  /* 0x0000000000107947 */ /* 0x000fec0003800000 */
.L_x_4024:
[----:B------:R0:W5:Y:S01]  /*6740*/  LDG.E.64 R16, desc[UR36][R4.64] ;  /* 0x0000002404107981 */ /* 0x000162000c1e1b00 */
[----:B------:R-:W-:Y:S05]  /*6750*/  BRA `(.L_x_4000) ;  /* 0x0000000000087947 */ /* 0x000fea0003800000 */
.L_x_4023:
[----:B------:R0:W5:Y:S01]  /*6760*/  LDG.E R16, desc[UR36][R4.64] ;  /* 0x0000002404107981 */ /* 0x000162000c1e1900 */
[----:B------:R-:W-:-:S07]  /*6770*/  IMAD.MOV.U32 R17, RZ, RZ, RZ ;  /* 0x000000ffff117224 */ /* 0x000fce00078e00ff */
.L_x_4000:
[----:B01----:R-:W0:Y:S01]  /*6780*/  LDC.64 R4, c[0x0][0x398] ;  /* 0x0000e600ff047b82 */ /* 0x003e220000000a00 */
        /* <DEDUP_REMOVED lines=18> */
.L_x_4031:
[----:B------:R0:W5:Y:S01]  /*68b0*/  LDG.E.U8 R18, desc[UR36][R4.64] ;  /* 0x0000002404127981 */ /* 0x000162000c1e1100 */
[----:B------:R-:W-:Y:S01]  /*68c0*/  IMAD.MOV.U32 R19, RZ, RZ, RZ ;  /* 0x000000ffff137224 */ /* 0x000fe200078e00ff */
[----:B------:R-:W-:Y:S06]  /*68d0*/  BRA `(.L_x_3994) ;  /* 0x0000000c00407947 */ /* 0x000fec0003800000 */
.L_x_4030:
        /* <DEDUP_REMOVED lines=8> */
.L_x_4034:
[----:B------:R-:W2:Y:S02]  /*6960*/  LDG.E R18, desc[UR36][R4.64] ;  /* 0x0000002404127981 */ /* 0x000ea4000c1e1900 */
[----:B--2---:R-:W-:Y:S01]  /*6970*/  SHF.R.S32.HI R19, RZ, 0x1f, R18 ;  /* 0x0000001fff137819 */ /* 0x004fe20000011412 */
[----:B------:R-:W-:Y:S06]  /*6980*/  BRA `(.L_x_3994) ;  /* 0x0000000c00147947 */ /* 0x000fec0003800000 */
.L_x_4033:
[----:B------:R-:W2:Y:S02]  /*6990*/  LDG.E.S16 R18, desc[UR36][R4.64] ;  /* 0x0000002404127981 */ /* 0x000ea4000c1e1700 */
[----:B--2---:R-:W-:Y:S01]  /*69a0*/  SHF.R.S32.HI R19, RZ, 0x1f, R18 ;  /* 0x0000001fff137819 */ /* 0x004fe20000011412 */
[----:B------:R-:W-:Y:S06]  /*69b0*/  BRA `(.L_x_3994) ;  /* 0x0000000c00087947 */ /* 0x000fec0003800000 */
.L_x_4029:
        /* <DEDUP_REMOVED lines=9> */
.L_x_4036:
[----:B------:R-:W2:Y:S02]  /*6a50*/  LDG.E.U16 R4, desc[UR36][R4.64] ;  /* 0x0000002404047981 */ /* 0x000ea4000c1e1500 */
[----:B--2---:R-:W-:-:S06]  /*6a60*/  HADD2.F32 R18, -RZ, R4.H0_H0 ;  /* 0x20000004ff127230 */ /* 0x004fcc0000004100 */
[----:B------:R-:W0:Y:S01]  /*6a70*/  F2I.S64.TRUNC R18, R18 ;  /* 0x0000001200127311 */ /* 0x000e22000020d900 */
[----:B------:R-:W-:Y:S05]  /*6a80*/  BRA `(.L_x_3994) ;  /* 0x0000000800d47947 */ /* 0x000fea0003800000 */
.L_x_4035:
        /* <DEDUP_REMOVED lines=9> */
.L_x_4038:
[----:B------:R-:W2:Y:S02]  /*6b20*/  LDG.E.U16 R4, desc[UR36][R4.64] ;  /* 0x0000002404047981 */ /* 0x000ea4000c1e1500 */
[----:B--2---:R-:W-:-:S06]  /*6b30*/  HADD2.F32 R18, -RZ, R4.H0_H0 ;  /* 0x20000004ff127230 */ /* 0x004fcc0000004100 */
[----:B------:R-:W0:Y:S01]  /*6b40*/  F2I.S64.TRUNC R18, R18 ;  /* 0x0000001200127311 */ /* 0x000e22000020d900 */
[----:B------:R-:W-:Y:S05]  /*6b50*/  BRA `(.L_x_3994) ;  /* 0x0000000800a07947 */ /* 0x000fea0003800000 */
.L_x_4037:
[----:B------:R-:W2:Y:S02]  /*6b60*/  LDG.E.64 R4, desc[UR36][R4.64] ;  /* 0x0000002404047981 */ /* 0x000ea4000c1e1b00 */
[----:B--2---:R0:W1:Y:S01]  /*6b70*/  F2I.S64.F64.TRUNC R18, R4 ;  /* 0x0000000400127311 */ /* 0x004062000030d900 */
[----:B------:R-:W-:Y:S05]  /*6b80*/  BRA `(.L_x_3994) ;  /* 0x0000000800947947 */ /* 0x000fea0003800000 */
.L_x_4028:
        /* <DEDUP_REMOVED lines=13> */
.L_x_4041:
[----:B------:R-:W2:Y:S02]  /*6c60*/  LDG.E.64 R4, desc[UR36][R4.64] ;  /* 0x0000002404047981 */ /* 0x000ea4000c1e1b00 */
[----:B--2---:R0:W1:Y:S01]  /*6c70*/  F2I.S64.F64.TRUNC R18, R4 ;  /* 0x0000000400127311 */ /* 0x004062000030d900 */
[----:B------:R-:W-:Y:S05]  /*6c80*/  BRA `(.L_x_3994) ;  /* 0x0000000800547947 */ /* 0x000fea0003800000 */
.L_x_4040:
        /* <DEDUP_REMOVED lines=26> */
.L_x_4043:
        /* <DEDUP_REMOVED lines=14> */
.L_x_4042:
[----:B------:R-:W2:Y:S02]  /*6f10*/  LDG.E.U16 R18, desc[UR36][R4.64] ;  /* 0x0000002404127981 */ /* 0x000ea4000c1e1500 */
[----:B--2---:R-:W-:-:S06]  /*6f20*/  IMAD.U32 R18, R18, 0x10000, RZ ;  /* 0x0001000012127824 */ /* 0x004fcc00078e00ff */
[----:B------:R-:W0:Y:S01]  /*6f30*/  F2I.S64.TRUNC R18, R18 ;  /* 0x0000001200127311 */ /* 0x000e22000020d900 */
[----:B------:R-:W-:Y:S05]  /*6f40*/  BRA `(.L_x_3994) ;  /* 0x0000000400a47947 */ /* 0x000fea0003800000 */
.L_x_4039:
        /* <DEDUP_REMOVED lines=11> */
.L_x_4046:
        /* <DEDUP_REMOVED lines=21> */
.L_x_4050:
[----:B------:R-:W-:Y:S05]  /*7150*/  BSYNC.RECONVERGENT B1 ;  /* 0x0000000000017941 */ /* 0x000fea0003800200 */
.L_x_4049:
[----:B------:R-:W-:Y:S01]  /*7160*/  IMAD.SHL.U32 R0, R0, 0x100000, RZ ;  /* 0x0010000000007824 */ /* 0x000fe200078e00ff */
[----:B------:R-:W-:-:S04]  /*7170*/  LEA R3, R3, 0x3b800000, 0x17 ;  /* 0x3b80000003037811 */ /* 0x000fc800078eb8ff */
[----:B------:R-:W-:-:S07]  /*7180*/  LOP3.LUT R18, R3, R0, R7, 0xfe, !PT ;  /* 0x0000000003127212 */ /* 0x000fce00078efe07 */
.L_x_4048:
[----:B------:R-:W-:Y:S05]  /*7190*/  BSYNC.RECONVERGENT B0 ;  /* 0x0000000000007941 */ /* 0x000fea0003800200 */
.L_x_4047:
[----:B------:R-:W0:Y:S01]  /*71a0*/  F2I.S64.TRUNC R18, R18 ;  /* 0x0000001200127311 */ /* 0x000e22000020d900 */
[----:B------:R-:W-:Y:S05]  /*71b0*/  BRA `(.L_x_3994) ;  /* 0x0000000400087947 */ /* 0x000fea0003800000 */
.L_x_4045:
        /* <DEDUP_REMOVED lines=21> */
.L_x_4054:
[----:B------:R-:W-:Y:S05]  /*7310*/  BSYNC.RECONVERGENT B1 ;  /* 0x0000000000017941 */ /* 0x000fea0003800200 */
.L_x_4053:
[----:B------:R-:W-:Y:S01]  /*7320*/  IMAD.SHL.U32 R0, R0, 0x200000, RZ ;  /* 0x0020000000007824 */ /* 0x000fe200078e00ff */
[----:B------:R-:W-:-:S04]  /*7330*/  LEA R3, R3, 0x37800000, 0x17 ;  /* 0x3780000003037811 */ /* 0x000fc800078eb8ff */
[----:B------:R-:W-:-:S07]  /*7340*/  LOP3.LUT R18, R3, R0, R7, 0xfe, !PT ;  /* 0x0000000003127212 */ /* 0x000fce00078efe07 */
.L_x_4052:
[----:B------:R-:W-:Y:S05]  /*7350*/  BSYNC.RECONVERGENT B0 ;  /* 0x0000000000007941 */ /* 0x000fea0003800200 */
.L_x_4051:
[----:B------:R-:W0:Y:S01]  /*7360*/  F2I.S64.TRUNC R18, R18 ;  /* 0x0000001200127311 */ /* 0x000e22000020d900 */
[----:B------:R-:W-:Y:S05]  /*7370*/  BRA `(.L_x_3994) ;  /* 0x0000000000987947 */ /* 0x000fea0003800000 */
.L_x_4044:
        /* <DEDUP_REMOVED lines=14> */
.L_x_4058:
[----:B------:R-:W-:Y:S05]  /*7460*/  BSYNC.RECONVERGENT B0 ;  /* 0x0000000000007941 */ /* 0x000fea0003800200 */
.L_x_4057:
[----:B------:R-:W0:Y:S01]  /*7470*/  F2I.S64.TRUNC R18, R18 ;  /* 0x0000001200127311 */ /* 0x000e22000020d900 */
[----:B------:R-:W-:Y:S05]  /*7480*/  BRA `(.L_x_3994) ;  /* 0x0000000000547947 */ /* 0x000fea0003800000 */
.L_x_4032:
        /* <DEDUP_REMOVED lines=16> */
.L_x_4059:
[----:B------:R-:W-:Y:S05]  /*7590*/  BRA `(.L_x_3994) ;  /* 0x0000000000107947 */ /* 0x000fea0003800000 */
.L_x_4056:
[----:B------:R0:W5:Y:S01]  /*75a0*/  LDG.E.64 R18, desc[UR36][R4.64] ;  /* 0x0000002404127981 */ /* 0x000162000c1e1b00 */
[----:B------:R-:W-:Y:S05]  /*75b0*/  BRA `(.L_x_3994) ;  /* 0x0000000000087947 */ /* 0x000fea0003800000 */
.L_x_4055:
[----:B------:R0:W5:Y:S01]  /*75c0*/  LDG.E R18, desc[UR36][R4.64] ;  /* 0x0000002404127981 */ /* 0x000162000c1e1900 */
[----:B------:R-:W-:-:S07]  /*75d0*/  IMAD.MOV.U32 R19, RZ, RZ, RZ ;  /* 0x000000ffff137224 */ /* 0x000fce00078e00ff */
.L_x_3994:
[----:B------:R-:W-:Y:S05]  /*75e0*/  BSYNC.RECONVERGENT B6 ;  /* 0x0000000000067941 */ /* 0x000fea0003800200 */
.L_x_3993:
[----:B------:R-:W4:Y:S01]  /*75f0*/  LDC.U8 R34, c[0x0][0x3b0] ;  /* 0x0000ec00ff227b82 */ /* 0x000f220000000000 */
[----:B------:R-:W-:Y:S01]  /*7600*/  ISETP.GE.AND P0, PT, R33, R32, PT ;  /* 0x000000202100720c */ /* 0x000fe20003f06270 */
[----:B------:R-:W-:Y:S04]  /*7610*/  BSSY.RECONVERGENT B7, `(.L_x_4060) ;  /* 0x00002bf000077945 */ /* 0x000fe80003800200 */
[----:B------:R-:W-:Y:S01]  /*7620*/  BSSY.RELIABLE B6, `(.L_x_4061) ;  /* 0x00001d9000067945 */ /* 0x000fe20003800100 */
[----:B0123-5:R-:W-:Y:S02]  /*7630*/  LOP3.LUT R23, R23, R25, RZ, 0x3c, !PT ;  /* 0x0000001917177212 */ /* 0x02ffe400078e3cff */
[----:B------:R-:W-:Y:S02]  /*7640*/  LOP3.LUT R16, R18, R16, RZ, 0x3c, !PT ;  /* 0x0000001012107212 */ /* 0x000fe400078e3cff */
[----:B------:R-:W-:-:S02]  /*7650*/  LOP3.LUT R22, R22, R24, RZ, 0x3c, !PT ;  /* 0x0000001816167212 */ /* 0x000fc400078e3cff */
[----:B------:R-:W-:Y:S02]  /*7660*/  LOP3.LUT R17, R19, R17, RZ, 0x3c, !PT ;  /* 0x0000001113117212 */ /* 0x000fe400078e3cff */
[----:B----4-:R-:W-:Y:S02]  /*7670*/  LOP3.LUT R3, R30, R36, RZ, 0x3c, !PT ;  /* 0x000000241e037212 */ /* 0x010fe400078e3cff */
[----:B------:R-:W-:Y:S02]  /*7680*/  LOP3.LUT R5, R31, R37, RZ, 0x3c, !PT ;  /* 0x000000251f057212 */ /* 0x000fe400078e3cff */
[----:B------:R-:W-:Y:S02]  /*7690*/  LOP3.LUT R18, R26, R28, RZ, 0x3c, !PT ;  /* 0x0000001c1a127212 */ /* 0x000fe400078e3cff */
[----:B------:R-:W-:Y:S01]  /*76a0*/  LOP3.LUT R25, R27, R29, RZ, 0x3c, !PT ;  /* 0x0000001d1b197212 */ /* 0x000fe200078e3cff */
        /* <DEDUP_REMOVED lines=24> */
.L_x_4066:
[----:B------:R0:W-:Y:S01]  /*7830*/  STG.E.U8 desc[UR36][R8.64], R3 ;  /* 0x0000000308007986 */ /* 0x0001e2000c101124 */
[----:B------:R-:W-:Y:S05]  /*7840*/  BRA `(.L_x_4068) ;  /* 0x0000000c00307947 */ /* 0x000fea0003800000 */
.L_x_4065:
        /* <DEDUP_REMOVED lines=8> */
.L_x_4070:
[----:B------:R0:W-:Y:S01]  /*78d0*/  STG.E desc[UR36][R8.64], R3 ;  /* 0x0000000308007986 */ /* 0x0001e2000c101924 */
[----:B------:R-:W-:Y:S05]  /*78e0*/  BRA `(.L_x_4068) ;  /* 0x0000000c00087947 */ /* 0x000fea0003800000 */
.L_x_4069:
[----:B------:R0:W-:Y:S01]  /*78f0*/  STG.E.U16 desc[UR36][R8.64], R3 ;  /* 0x0000000308007986 */ /* 0x0001e2000c101524 */
[----:B------:R-:W-:Y:S05]  /*7900*/  BRA `(.L_x_4068) ;  /* 0x0000000c00007947 */ /* 0x000fea0003800000 */
.L_x_4064:
        /* <DEDUP_REMOVED lines=9> */
.L_x_4072:
[----:B------:R-:W0:Y:S02]  /*79a0*/  I2F.S64 R0, R4 ;  /* 0x0000000400007312 */ /* 0x000e240000301400 */
[----:B0-----:R-:W-:-:S05]  /*79b0*/  F2FP.F16.F32.PACK_AB R0, RZ, R0 ;  /* 0x00000000ff00723e */ /* 0x001fca00000000ff */
[----:B------:R0:W-:Y:S01]  /*79c0*/  STG.E.U16 desc[UR36][R8.64], R0 ;  /* 0x0000000008007986 */ /* 0x0001e2000c101524 */
[----:B------:R-:W-:Y:S05]  /*79d0*/  BRA `(.L_x_4068) ;  /* 0x0000000800cc7947 */ /* 0x000fea0003800000 */
.L_x_4071:
        /* <DEDUP_REMOVED lines=10> */
.L_x_4074:
[----:B------:R-:W0:Y:S02]  /*7a80*/  I2F.S64 R4, R4 ;  /* 0x0000000400047312 */ /* 0x000e240000301400 */
[----:B0-----:R-:W-:-:S04]  /*7a90*/  F2FP.F16.F32.PACK_AB R3, RZ, R4 ;  /* 0x00000004ff03723e */ /* 0x001fc800000000ff */
[----:B------:R-:W-:-:S05]  /*7aa0*/  PRMT R3, R3, 0x5410, RZ ;  /* 0x0000541003037816 */ /* 0x000fca00000000ff */
[----:B------:R3:W-:Y:S01]  /*7ab0*/  STG.E desc[UR36][R8.64], R3 ;  /* 0x0000000308007986 */ /* 0x0007e2000c101924 */
[----:B------:R-:W-:Y:S05]  /*7ac0*/  BRA `(.L_x_4068) ;  /* 0x0000000800907947 */ /* 0x000fea0003800000 */
.L_x_4073:
[----:B------:R-:W0:Y:S02]  /*7ad0*/  I2F.F64.S64 R4, R4 ;  /* 0x0000000400047312 */ /* 0x000e240000301c00 */
[----:B0-----:R4:W-:Y:S01]  /*7ae0*/  STG.E.64 desc[UR36][R8.64], R4 ;  /* 0x0000000408007986 */ /* 0x0019e2000c101b24 */
[----:B------:R-:W-:Y:S05]  /*7af0*/  BRA `(.L_x_4068) ;  /* 0x0000000800847947 */ /* 0x000fea0003800000 */
.L_x_4063:
        /* <DEDUP_REMOVED lines=13> */
.L_x_4077:
[----:B------:R-:W0:Y:S01]  /*7bd0*/  I2F.F64.S64 R4, R4 ;  /* 0x0000000400047312 */ /* 0x000e220000301c00 */
[----:B------:R-:W-:-:S05]  /*7be0*/  CS2R R6, SRZ ;  /* 0x0000000000067805 */ /* 0x000fca000001ff00 */
[----:B0-----:R0:W-:Y:S01]  /*7bf0*/  STG.E.128 desc[UR36][R8.64], R4 ;  /* 0x0000000408007986 */ /* 0x0011e2000c101d24 */
[----:B------:R-:W-:Y:S05]  /*7c00*/  BRA `(.L_x_4068) ;  /* 0x0000000800407947 */ /* 0x000fea0003800000 */
.L_x_4076:
        /* <DEDUP_REMOVED lines=19> */
.L_x_4081:
[----:B------:R-:W-:Y:S05]  /*7d40*/  BSYNC.RECONVERGENT B0 ;  /* 0x0000000000007941 */ /* 0x000fea0003800200 */
.L_x_4080:
[----:B------:R-:W-:-:S05]  /*7d50*/  LOP3.LUT R7, R0, 0x80, R7, 0xf8, !PT ;  /* 0x0000008000077812 */ /* 0x000fca00078ef807 */
[----:B------:R0:W-:Y:S01]  /*7d60*/  STG.E.U8 desc[UR36][R8.64], R7 ;  /* 0x0000000708007986 */ /* 0x0001e2000c101124 */
[----:B------:R-:W-:Y:S05]  /*7d70*/  BRA `(.L_x_4068) ;  /* 0x0000000400e47947 */ /* 0x000fea0003800000 */
.L_x_4079:
        /* <DEDUP_REMOVED lines=15> */
.L_x_4083:
[----:B------:R-:W-:Y:S05]  /*7e70*/  BSYNC.RECONVERGENT B0 ;  /* 0x0000000000007941 */ /* 0x000fea0003800200 */
.L_x_4082:
[----:B------:R-:W-:-:S05]  /*7e80*/  LOP3.LUT R7, R0, 0x80, R7, 0xf8, !PT ;  /* 0x0000008000077812 */ /* 0x000fca00078ef807 */
[----:B------:R0:W-:Y:S01]  /*7e90*/  STG.E.U8 desc[UR36][R8.64], R7 ;  /* 0x0000000708007986 */ /* 0x0001e2000c101124 */
[----:B------:R-:W-:Y:S05]  /*7ea0*/  BRA `(.L_x_4068) ;  /* 0x0000000400987947 */ /* 0x000fea0003800000 */
.L_x_4078:
[----:B------:R-:W0:Y:S02]  /*7eb0*/  I2F.S64 R0, R4 ;  /* 0x0000000400007312 */ /* 0x000e240000301400 */
[----:B0-----:R-:W-:-:S05]  /*7ec0*/  F2FP.BF16.F32.PACK_AB R0, RZ, R0 ;  /* 0x00000000ff00723e */ /* 0x001fca00000010ff */
[----:B------:R0:W-:Y:S01]  /*7ed0*/  STG.E.U16 desc[UR36][R8.64], R0 ;  /* 0x0000000008007986 */ /* 0x0001e2000c101524 */
[----:B------:R-:W-:Y:S05]  /*7ee0*/  BRA `(.L_x_4068) ;  /* 0x0000000400887947 */ /* 0x000fea0003800000 */
.L_x_4075:
        /* <DEDUP_REMOVED lines=10> */
.L_x_4086:
        /* <DEDUP_REMOVED lines=13> */
.L_x_4089:
[----:B------:R-:W-:-:S04]  /*8060*/  SHF.R.U32.HI R0, RZ, 0x14, R5 ;  /* 0x00000014ff007819 */ /* 0x000fc80000011605 */
[----:B------:R-:W-:-:S04]  /*8070*/  LOP3.LUT R0, R0, 0x1, RZ, 0xc0, !PT ;  /* 0x0000000100007812 */ /* 0x000fc800078ec0ff */
[----:B------:R-:W-:-:S04]  /*8080*/  IADD3 R0, PT, PT, R5, 0x487ffff, R0 ;  /* 0x0487ffff05007810 */ /* 0x000fc80007ffe000 */
[----:B------:R-:W-:-:S04]  /*8090*/  SHF.R.U32.HI R0, RZ, 0x14, R0 ;  /* 0x00000014ff007819 */ /* 0x000fc80000011600 */
[----:B------:R-:W-:-:S07]  /*80a0*/  LOP3.LUT R3, R0, 0xff, RZ, 0xc0, !PT ;  /* 0x000000ff00037812 */ /* 0x000fce00078ec0ff */
.L_x_4090:
[----:B------:R-:W-:-:S04]  /*80b0*/  SHF.R.U32.HI R0, RZ, 0x18, R5 ;  /* 0x00000018ff007819 */ /* 0x000fc80000011605 */
[----:B------:R-:W-:-:S07]  /*80c0*/  LOP3.LUT R0, R3, 0x80, R0, 0xf8, !PT ;  /* 0x0000008003007812 */ /* 0x000fce00078ef800 */
.L_x_4088:
[----:B------:R-:W-:Y:S05]  /*80d0*/  BSYNC.RECONVERGENT B0 ;  /* 0x0000000000007941 */ /* 0x000fea0003800200 */
.L_x_4087:
[----:B------:R0:W-:Y:S01]  /*80e0*/  STG.E.U8 desc[UR36][R8.64], R0 ;  /* 0x0000000008007986 */ /* 0x0001e2000c101124 */
[----:B------:R-:W-:Y:S05]  /*80f0*/  BRA `(.L_x_4068) ;  /* 0x0000000400047947 */ /* 0x000fea0003800000 */
.L_x_4085:
        /* <DEDUP_REMOVED lines=13> */
.L_x_4093:
[----:B------:R-:W-:-:S04]  /*81d0*/  SHF.R.U32.HI R0, RZ, 0x15, R5 ;  /* 0x00000015ff007819 */ /* 0x000fc80000011605 */
[----:B------:R-:W-:-:S04]  /*81e0*/  LOP3.LUT R0, R0, 0x1, RZ, 0xc0, !PT ;  /* 0x0000000100007812 */ /* 0x000fc800078ec0ff */
[----:B------:R-:W-:-:S04]  /*81f0*/  IADD3 R0, PT, PT, R5, 0x88fffff, R0 ;  /* 0x088fffff05007810 */ /* 0x000fc80007ffe000 */
[----:B------:R-:W-:-:S04]  /*8200*/  SHF.R.U32.HI R0, RZ, 0x15, R0 ;  /* 0x00000015ff007819 */ /* 0x000fc80000011600 */
[----:B------:R-:W-:-:S07]  /*8210*/  LOP3.LUT R3, R0, 0xff, RZ, 0xc0, !PT ;  /* 0x000000ff00037812 */ /* 0x000fce00078ec0ff */
.L_x_4094:
[----:B------:R-:W-:-:S04]  /*8220*/  SHF.R.U32.HI R0, RZ, 0x18, R5 ;  /* 0x00000018ff007819 */ /* 0x000fc80000011605 */
[----:B------:R-:W-:-:S07]  /*8230*/  LOP3.LUT R0, R3, 0x80, R0, 0xf8, !PT ;  /* 0x0000008003007812 */ /* 0x000fce00078ef800 */
.L_x_4092:
[----:B------:R-:W-:Y:S05]  /*8240*/  BSYNC.RECONVERGENT B0 ;  /* 0x0000000000007941 */ /* 0x000fea0003800200 */
.L_x_4091:
[----:B------:R0:W-:Y:S01]  /*8250*/  STG.E.U8 desc[UR36][R8.64], R0 ;  /* 0x0000000008007986 */ /* 0x0001e2000c101124 */
[----:B------:R-:W-:Y:S05]  /*8260*/  BRA `(.L_x_4068) ;  /* 0x0000000000a87947 */ /* 0x000fea0003800000 */
.L_x_4084:
[----:B------:R-:W-:-:S13]  /*8270*/  ISETP.NE.AND P0, PT, R0, 0x1c, PT ;  /* 0x0000001c0000780c */ /* 0x000fda0003f05270 */
[----:B------:R-:W-:Y:S05]  /*8280*/  @!P0 BRA `(.L_x_4095) ;  /* 0x00000000009c8947 */ /* 0x000fea0003800000 */
[----:B------:R-:W-:-:S13]  /*8290*/  ISETP.NE.AND P0, PT, R0, 0x1d, PT ;  /* 0x0000001d0000780c */ /* 0x000fda0003f05270 */
[----:B------:R-:W-:Y:S05]  /*82a0*/  @!P0 BRA `(.L_x_4096) ;  /* 0x00000000008c8947 */ /* 0x000fea0003800000 */
[----:B------:R-:W-:-:S13]  /*82b0*/  ISETP.NE.AND P0, PT, R0, 0x2c, PT ;  /* 0x0000002c0000780c */ /* 0x000fda0003f05270 */
[----:B------:R-:W-:Y:S05]  /*82c0*/  @!P0 BRA `(.L_x_4097) ;  /* 0x0000000000448947 */ /* 0x000fea0003800000 */
.L_x_4067:
        /* <DEDUP_REMOVED lines=16> */
.L_x_4098:
[----:B------:R-:W-:Y:S05]  /*83d0*/  BRA `(.L_x_4068) ;  /* 0x00000000004c7947 */ /* 0x000fea0003800000 */
.L_x_4097:
        /* <DEDUP_REMOVED lines=16> */
.L_x_4096:
[----:B------:R0:W-:Y:S01]  /*84e0*/  STG.E.64 desc[UR36][R8.64], R4 ;  /* 0x0000000408007986 */ /* 0x0001e2000c101b24 */
[----:B------:R-:W-:Y:S05]  /*84f0*/  BRA `(.L_x_4068) ;  /* 0x0000000000047947 */ /* 0x000fea0003800000 */
.L_x_4095:
[----:B------:R0:W-:Y:S02]  /*8500*/  STG.E desc[UR36][R8.64], R3 ;  /* 0x0000000308007986 */ /* 0x0001e4000c101924 */
.L_x_4068:
        /* <DEDUP_REMOVED lines=23> */
.L_x_4103:
[----:B------:R4:W-:Y:S01]  /*8680*/  STG.E.U8 desc[UR36][R8.64], R18 ;  /* 0x0000001208007986 */ /* 0x0009e2000c101124 */
[----:B------:R-:W-:Y:S05]  /*8690*/  BRA `(.L_x_4105) ;  /* 0x0000000c00347947 */ /* 0x000fea0003800000 */
.L_x_4102:
        /* <DEDUP_REMOVED lines=8> */
.L_x_4107:
[----:B------:R2:W-:Y:S01]  /*8720*/  STG.E desc[UR36][R8.64], R18 ;  /* 0x0000001208007986 */ /* 0x0005e2000c101924 */
[----:B------:R-:W-:Y:S05]  /*8730*/  BRA `(.L_x_4105) ;  /* 0x0000000c000c7947 */ /* 0x000fea0003800000 */
.L_x_4106:
[----:B------:R0:W-:Y:S01]  /*8740*/  STG.E.U16 desc[UR36][R8.64], R18 ;  /* 0x0000001208007986 */ /* 0x0001e2000c101524 */
[----:B------:R-:W-:Y:S05]  /*8750*/  BRA `(.L_x_4105) ;  /* 0x0000000c00047947 */ /* 0x000fea0003800000 */
.L_x_4101:
        /* <DEDUP_REMOVED lines=9> */
.L_x_4109:
[----:B------:R-:W0:Y:S02]  /*87f0*/  I2F.S64 R0, R24 ;  /* 0x0000001800007312 */ /* 0x000e240000301400 */
[----:B0-----:R-:W-:-:S05]  /*8800*/  F2FP.F16.F32.PACK_AB R0, RZ, R0 ;  /* 0x00000000ff00723e */ /* 0x001fca00000000ff */
[----:B------:R0:W-:Y:S01]  /*8810*/  STG.E.U16 desc[UR36][R8.64], R0 ;  /* 0x0000000008007986 */ /* 0x0001e2000c101524 */
[----:B------:R-:W-:Y:S05]  /*8820*/  BRA `(.L_x_4105) ;  /* 0x0000000800d07947 */ /* 0x000fea0003800000 */
.L_x_4108:
        /* <DEDUP_REMOVED lines=10> */
.L_x_4111:
[----:B------:R-:W0:Y:S02]  /*88d0*/  I2F.S64 R24, R24 ;  /* 0x0000001800187312 */ /* 0x000e240000301400 */
[----:B0-----:R-:W-:-:S04]  /*88e0*/  F2FP.F16.F32.PACK_AB R3, RZ, R24 ;  /* 0x00000018ff03723e */ /* 0x001fc800000000ff */
[----:B------:R-:W-:-:S05]  /*88f0*/  PRMT R3, R3, 0x5410, RZ ;  /* 0x0000541003037816 */ /* 0x000fca00000000ff */
[----:B------:R0:W-:Y:S01]  /*8900*/  STG.E desc[UR36][R8.64], R3 ;  /* 0x0000000308007986 */ /* 0x0001e2000c101924 */
[----:B------:R-:W-:Y:S05]  /*8910*/  BRA `(.L_x_4105) ;  /* 0x0000000800947947 */ /* 0x000fea0003800000 */
.L_x_4110:
[----:B------:R-:W0:Y:S02]  /*8920*/  I2F.F64.S64 R24, R24 ;  /* 0x0000001800187312 */ /* 0x000e240000301c00 */
[----:B0-----:R0:W-:Y:S01]  /*8930*/  STG.E.64 desc[UR36][R8.64], R24 ;  /* 0x0000001808007986 */ /* 0x0011e2000c101b24 */
[----:B------:R-:W-:Y:S05]  /*8940*/  BRA `(.L_x_4105) ;  /* 0x0000000800887947 */ /* 0x000fea0003800000 */
.L_x_4100:
        /* <DEDUP_REMOVED lines=12> */
.L_x_4115:
        /* <DEDUP_REMOVED lines=17> */
.L_x_4118:
[----:B------:R-:W-:-:S04]  /*8b20*/  SHF.R.U32.HI R3, RZ, 0x18, R25 ;  /* 0x00000018ff037819 */ /* 0x000fc80000011619 */
[----:B------:R-:W-:-:S04]  /*8b30*/  LOP3.LUT R0, R0, 0x80, R3, 0xf8, !PT ;  /* 0x0000008000007812 */ /* 0x000fc800078ef803 */
[----:B------:R-:W-:-:S07]  /*8b40*/  PRMT R4, R0, 0x7610, R4 ;  /* 0x0000761000047816 */ /* 0x000fce0000000004 */
.L_x_4117:
[----:B------:R-:W-:Y:S05]  /*8b50*/  BSYNC.RECONVERGENT B0 ;  /* 0x0000000000007941 */ /* 0x000fea0003800200 */
.L_x_4116:
[----:B------:R0:W-:Y:S01]  /*8b60*/  STG.E.U8 desc[UR36][R8.64], R4 ;  /* 0x0000000408007986 */ /* 0x0001e2000c101124 */
[----:B------:R-:W-:Y:S05]  /*8b70*/  BRA `(.L_x_4105) ;  /* 0x0000000400fc7947 */ /* 0x000fea0003800000 */
.L_x_4114:
        /* <DEDUP_REMOVED lines=17> */
.L_x_4121:
[----:B------:R-:W-:-:S04]  /*8c90*/  SHF.R.U32.HI R3, RZ, 0x18, R25 ;  /* 0x00000018ff037819 */ /* 0x000fc80000011619 */
[----:B------:R-:W-:-:S04]  /*8ca0*/  LOP3.LUT R0, R0, 0x80, R3, 0xf8, !PT ;  /* 0x0000008000007812 */ /* 0x000fc800078ef803 */
[----:B------:R-:W-:-:S07]  /*8cb0*/  PRMT R4, R0, 0x7610, R4 ;  /* 0x0000761000047816 */ /* 0x000fce0000000004 */
.L_x_4120:
[----:B------:R-:W-:Y:S05]  /*8cc0*/  BSYNC.RECONVERGENT B0 ;  /* 0x0000000000007941 */ /* 0x000fea0003800200 */
.L_x_4119:
[----:B------:R0:W-:Y:S01]  /*8cd0*/  STG.E.U8 desc[UR36][R8.64], R4 ;  /* 0x0000000408007986 */ /* 0x0001e2000c101124 */
[----:B------:R-:W-:Y:S05]  /*8ce0*/  BRA `(.L_x_4105) ;  /* 0x0000000400a07947 */ /* 0x000fea0003800000 */
.L_x_4113:
        /* <DEDUP_REMOVED lines=22> */
.L_x_4123:
[----:B------:R0:W-:Y:S01]  /*8e50*/  STG.E.64 desc[UR36][R8.64], R24 ;  /* 0x0000001808007986 */ /* 0x0001e2000c101b24 */
[----:B------:R-:W-:Y:S05]  /*8e60*/  BRA `(.L_x_4105) ;  /* 0x0000000400407947 */ /* 0x000fea0003800000 */
.L_x_4122:
[----:B------:R0:W-:Y:S01]  /*8e70*/  STG.E desc[UR36][R8.64], R18 ;  /* 0x0000001208007986 */ /* 0x0001e2000c101924 */
[----:B------:R-:W-:Y:S05]  /*8e80*/  BRA `(.L_x_4105) ;  /* 0x0000000400387947 */ /* 0x000fea0003800000 */
.L_x_4112:
        /* <DEDUP_REMOVED lines=11> */
.L_x_4125:
[----:B------:R-:W0:Y:S01]  /*8f40*/  I2F.F64.S64 R4, R24 ;  /* 0x0000001800047312 */ /* 0x000e220000301c00 */
[----:B------:R-:W-:-:S05]  /*8f50*/  CS2R R6, SRZ ;  /* 0x0000000000067805 */ /* 0x000fca000001ff00 */
[----:B0-----:R0:W-:Y:S01]  /*8f60*/  STG.E.128 desc[UR36][R8.64], R4 ;  /* 0x0000000408007986 */ /* 0x0011e2000c101d24 */
[----:B------:R-:W-:Y:S05]  /*8f70*/  BRA `(.L_x_4105) ;  /* 0x0000000000fc7947 */ /* 0x000fea0003800000 */
.L_x_4124:
[----:B------:R-:W-:-:S13]  /*8f80*/  ISETP.NE.AND P0, PT, R0, 0xf, PT ;  /* 0x0000000f0000780c */ /* 0x000fda0003f05270 */
[----:B------:R-:W-:Y:S05]  /*8f90*/  @!P0 BRA `(.L_x_4126) ;  /* 0x0000000000e88947 */ /* 0x000fea0003800000 */
[----:B------:R-:W-:-:S13]  /*8fa0*/  ISETP.NE.AND P0, PT, R0, 0x17, PT ;  /* 0x000000170000780c */ /* 0x000fda0003f05270 */
[----:B------:R-:W-:Y:S05]  /*8fb0*/  @!P0 BRA `(.L_x_4127) ;  /* 0x0000000000908947 */ /* 0x000fea0003800000 */
[----:B------:R-:W-:-:S13]  /*8fc0*/  ISETP.NE.AND P0, PT, R0, 0x18, PT ;  /* 0x000000180000780c */ /* 0x000fda0003f05270 */
[----:B------:R-:W-:Y:S05]  /*8fd0*/  @!P0 BRA `(.L_x_4128) ;  /* 0x0000000000448947 */ /* 0x000fea0003800000 */
.L_x_4104:
        /* <DEDUP_REMOVED lines=16> */
.L_x_4129:
[----:B------:R-:W-:Y:S05]  /*90e0*/  BRA `(.L_x_4105) ;  /* 0x0000000000a07947 */ /* 0x000fea0003800000 */
.L_x_4128:
        /* <DEDUP_REMOVED lines=13> */
.L_x_4131:
[----:B------:R-:W-:Y:S05]  /*91c0*/  BSYNC.RECONVERGENT B0 ;  /* 0x0000000000007941 */ /* 0x000fea0003800200 */
.L_x_4130:
[----:B------:R-:W-:-:S05]  /*91d0*/  LOP3.LUT R3, R0, 0x80, R3, 0xf8, !PT ;  /* 0x0000008000037812 */ /* 0x000fca00078ef803 */
[----:B------:R0:W-:Y:S01]  /*91e0*/  STG.E.U8 desc[UR36][R8.64], R3 ;  /* 0x0000000308007986 */ /* 0x0001e2000c101124 */
[----:B------:R-:W-:Y:S05]  /*91f0*/  BRA `(.L_x_4105) ;  /* 0x00000000005c7947 */ /* 0x000fea0003800000 */
.L_x_4127:
        /* <DEDUP_REMOVED lines=12> */
.L_x_4133:
[----:B------:R-:W-:Y:S01]  /*92c0*/  IMAD.MOV.U32 R0, RZ, RZ, 0x7f ;  /* 0x0000007fff007424 */ /* 0x000fe200078e00ff */
[----:B------:R-:W-:-:S04]  /*92d0*/  ISETP.GT.U32.AND P0, PT, R3, 0x7f800000, PT ;  /* 0x7f8000000300780c */ /* 0x000fc80003f04070 */
[----:B------:R-:W-:-:S09]  /*92e0*/  SEL R0, R0, 0x7c, P0 ;  /* 0x0000007c00007807 */ /* 0x000fd20000000000 */
.L_x_4134:
[----:B------:R-:W-:Y:S05]  /*92f0*/  BSYNC.RECONVERGENT B0 ;  /* 0x0000000000007941 */ /* 0x000fea0003800200 */
.L_x_4132:
[----:B------:R-:W-:-:S04]  /*9300*/  SHF.R.U32.HI R3, RZ, 0x18, R25 ;  /* 0x00000018ff037819 */ /* 0x000fc80000011619 */
[----:B------:R-:W-:-:S05]  /*9310*/  LOP3.LUT R3, R0, 0x80, R3, 0xf8, !PT ;  /* 0x0000008000037812 */ /* 0x000fca00078ef803 */
[----:B------:R0:W-:Y:S01]  /*9320*/  STG.E.U8 desc[UR36][R8.64], R3 ;  /* 0x0000000308007986 */ /* 0x0001e2000c101124 */
[----:B------:R-:W-:Y:S05]  /*9330*/  BRA `(.L_x_4105) ;  /* 0x00000000000c7947 */ /* 0x000fea0003800000 */
.L_x_4126:
[----:B------:R-:W0:Y:S02]  /*9340*/  I2F.S64 R0, R24 ;  /* 0x0000001800007312 */ /* 0x000e240000301400 */
[----:B0-----:R-:W-:-:S05]  /*9350*/  F2FP.BF16.F32.PACK_AB R0, RZ, R0 ;  /* 0x00000000ff00723e */ /* 0x001fca00000010ff */
[----:B------:R0:W-:Y:S02]  /*9360*/  STG.E.U16 desc[UR36][R8.64], R0 ;  /* 0x0000000008007986 */ /* 0x0001e4000c101524 */
.L_x_4105:
[----:B------:R-:W-:-:S07]  /*9370*/  VIADD R33, R33, 0x80 ;  /* 0x0000008021217836 */ /* 0x000fce0000000000 */
.L_x_4062:
[----:B------:R-:W-:-:S13]  /*9380*/  ISETP.GE.AND P0, PT, R33, R32, PT ;  /* 0x000000202100720c */ /* 0x000fda0003f06270 */
[----:B------:R-:W-:Y:S05]  /*9390*/  @P0 BREAK.RELIABLE B6 ;  /* 0x0000000000060942 */ /* 0x000fea0003800100 */
[----:B------:R-:W-:Y:S05]  /*93a0*/  @P0 BRA `(.L_x_4099) ;  /* 0x0000000c00940947 */ /* 0x000fea0003800000 */
[----:B------:R-:W-:Y:S05]  /*93b0*/  BSYNC.RELIABLE B6 ;  /* 0x0000000000067941 */ /* 0x000fea0003800100 */
.L_x_4061:
[----:B------:R-:W5:Y:S01]  /*93c0*/  LDCU UR4, c[0x0][0x3b4] ;  /* 0x00007680ff0477ac */ /* 0x000f620008000800 */
[----:B0-----:R-:W0:Y:S01]  /*93d0*/  LDC.64 R4, c[0x0][0x388] ;  /* 0x0000e200ff047b82 */ /* 0x001e220000000a00 */
        /* <DEDUP_REMOVED lines=18> */
.L_x_4138:
[----:B------:R0:W-:Y:S01]  /*9500*/  STG.E.U8 desc[UR36][R4.64], R22 ;  /* 0x0000001604007986 */ /* 0x0001e2000c101124 */
[----:B------:R-:W-:Y:S05]  /*9510*/  BRA `(.L_x_4140) ;  /* 0x0000000c00347947 */ /* 0x000fea0003800000 */
.L_x_4137:
        /* <DEDUP_REMOVED lines=8> */
.L_x_4142:
[----:B------:R0:W-:Y:S01]  /*95a0*/  STG.E desc[UR36][R4.64], R22 ;  /* 0x0000001604007986 */ /* 0x0001e2000c101924 */
[----:B------:R-:W-:Y:S05]  /*95b0*/  BRA `(.L_x_4140) ;  /* 0x0000000c000c7947 */ /* 0x000fea0003800000 */
.L_x_4141:
[----:B------:R0:W-:Y:S01]  /*95c0*/  STG.E.U16 desc[UR36][R4.64], R22 ;  /* 0x0000001604007986 */ /* 0x0001e2000c101524 */
[----:B------:R-:W-:Y:S05]  /*95d0*/  BRA `(.L_x_4140) ;  /* 0x0000000c00047947 */ /* 0x000fea0003800000 */
.L_x_4136:
        /* <DEDUP_REMOVED lines=9> */
.L_x_4144:
[----:B------:R-:W0:Y:S02]  /*9670*/  I2F.S64 R0, R22 ;  /* 0x0000001600007312 */ /* 0x000e240000301400 */
[----:B0-----:R-:W-:-:S05]  /*9680*/  F2FP.F16.F32.PACK_AB R0, RZ, R0 ;  /* 0x00000000ff00723e */ /* 0x001fca00000000ff */
[----:B------:R0:W-:Y:S01]  /*9690*/  STG.E.U16 desc[UR36][R4.64], R0 ;  /* 0x0000000004007986 */ /* 0x0001e2000c101524 */
[----:B------:R-:W-:Y:S05]  /*96a0*/  BRA `(.L_x_4140) ;  /* 0x0000000800d07947 */ /* 0x000fea0003800000 */
.L_x_4143:
        /* <DEDUP_REMOVED lines=10> */
.L_x_4146:
[----:B------:R-:W0:Y:S02]  /*9750*/  I2F.S64 R22, R22 ;  /* 0x0000001600167312 */ /* 0x000e240000301400 */
[----:B0-----:R-:W-:-:S04]  /*9760*/  F2FP.F16.F32.PACK_AB R3, RZ, R22 ;  /* 0x00000016ff03723e */ /* 0x001fc800000000ff */
[----:B------:R-:W-:-:S05]  /*9770*/  PRMT R3, R3, 0x5410, RZ ;  /* 0x0000541003037816 */ /* 0x000fca00000000ff */
[----:B------:R0:W-:Y:S01]  /*9780*/  STG.E desc[UR36][R4.64], R3 ;  /* 0x0000000304007986 */ /* 0x0001e2000c101924 */
[----:B------:R-:W-:Y:S05]  /*9790*/  BRA `(.L_x_4140) ;  /* 0x0000000800947947 */ /* 0x000fea0003800000 */
.L_x_4145:
[----:B------:R-:W0:Y:S02]  /*97a0*/  I2F.F64.S64 R22, R22 ;  /* 0x0000001600167312 */ /* 0x000e240000301c00 */
[----:B0-----:R0:W-:Y:S01]  /*97b0*/  STG.E.64 desc[UR36][R4.64], R22 ;  /* 0x0000001604007986 */ /* 0x0011e2000c101b24 */
[----:B------:R-:W-:Y:S05]  /*97c0*/  BRA `(.L_x_4140) ;  /* 0x0000000800887947 */ /* 0x000fea0003800000 */
.L_x_4135:
        /* <DEDUP_REMOVED lines=12> */
.L_x_4150:
        /* <DEDUP_REMOVED lines=18> */
.L_x_4153:
[----:B------:R-:W-:-:S04]  /*99b0*/  SHF.R.U32.HI R3, RZ, 0x18, R23 ;  /* 0x00000018ff037819 */ /* 0x000fc80000011617 */
[----:B------:R-:W-:-:S07]  /*99c0*/  LOP3.LUT R0, R0, 0x80, R3, 0xf8, !PT ;  /* 0x0000008000007812 */ /* 0x000fce00078ef803 */
.L_x_4152:
[----:B------:R-:W-:Y:S05]  /*99d0*/  BSYNC.RECONVERGENT B0 ;  /* 0x0000000000007941 */ /* 0x000fea0003800200 */
.L_x_4151:
[----:B------:R0:W-:Y:S01]  /*99e0*/  STG.E.U8 desc[UR36][R4.64], R0 ;  /* 0x0000000004007986 */ /* 0x0001e2000c101124 */
[----:B------:R-:W-:Y:S05]  /*99f0*/  BRA `(.L_x_4140) ;  /* 0x0000000400fc7947 */ /* 0x000fea0003800000 */
.L_x_4149:
        /* <DEDUP_REMOVED lines=18> */
.L_x_4156:
[----:B------:R-:W-:-:S04]  /*9b20*/  SHF.R.U32.HI R3, RZ, 0x18, R23 ;  /* 0x00000018ff037819 */ /* 0x000fc80000011617 */
[----:B------:R-:W-:-:S07]  /*9b30*/  LOP3.LUT R0, R0, 0x80, R3, 0xf8, !PT ;  /* 0x0000008000007812 */ /* 0x000fce00078ef803 */
.L_x_4155:
[----:B------:R-:W-:Y:S05]  /*9b40*/  BSYNC.RECONVERGENT B0 ;  /* 0x0000000000007941 */ /* 0x000fea0003800200 */
.L_x_4154:
[----:B------:R0:W-:Y:S01]  /*9b50*/  STG.E.U8 desc[UR36][R4.64], R0 ;  /* 0x0000000004007986 */ /* 0x0001e2000c101124 */
[----:B------:R-:W-:Y:S05]  /*9b60*/  BRA `(.L_x_4140) ;  /* 0x0000000400a07947 */ /* 0x000fea0003800000 */
.L_x_4148:
        /* <DEDUP_REMOVED lines=22> */
.L_x_4158:
[----:B------:R0:W-:Y:S01]  /*9cd0*/  STG.E.64 desc[UR36][R4.64], R22 ;  /* 0x0000001604007986 */ /* 0x0001e2000c101b24 */
[----:B------:R-:W-:Y:S05]  /*9ce0*/  BRA `(.L_x_4140) ;  /* 0x0000000400407947 */ /* 0x000fea0003800000 */
.L_x_4157:
[----:B------:R0:W-:Y:S01]  /*9cf0*/  STG.E desc[UR36][R4.64], R22 ;  /* 0x0000001604007986 */ /* 0x0001e2000c101924 */
[----:B------:R-:W-:Y:S05]  /*9d00*/  BRA `(.L_x_4140) ;  /* 0x0000000400387947 */ /* 0x000fea0003800000 */
.L_x_4147:
        /* <DEDUP_REMOVED lines=11> */
.L_x_4160:
[----:B-1234-:R-:W0:Y:S01]  /*9dc0*/  I2F.F64.S64 R8, R22 ;  /* 0x0000001600087312 */ /* 0x01ee220000301c00 */
[----:B------:R-:W-:-:S05]  /*9dd0*/  CS2R R10, SRZ ;  /* 0x00000000000a7805 */ /* 0x000fca000001ff00 */
[----:B0-----:R0:W-:Y:S01]  /*9de0*/  STG.E.128 desc[UR36][R4.64], R8 ;  /* 0x0000000804007986 */ /* 0x0011e2000c101d24 */
[----:B------:R-:W-:Y:S05]  /*9df0*/  BRA `(.L_x_4140) ;  /* 0x0000000000fc7947 */ /* 0x000fea0003800000 */
.L_x_4159:
[----:B------:R-:W-:-:S13]  /*9e00*/  ISETP.NE.AND P0, PT, R0, 0xf, PT ;  /* 0x0000000f0000780c */ /* 0x000fda0003f05270 */
[----:B------:R-:W-:Y:S05]  /*9e10*/  @!P0 BRA `(.L_x_4161) ;  /* 0x0000000000e88947 */ /* 0x000fea0003800000 */
[----:B------:R-:W-:-:S13]  /*9e20*/  ISETP.NE.AND P0, PT, R0, 0x17, PT ;  /* 0x000000170000780c */ /* 0x000fda0003f05270 */
[----:B------:R-:W-:Y:S05]  /*9e30*/  @!P0 BRA `(.L_x_4162) ;  /* 0x0000000000908947 */ /* 0x000fea0003800000 */
[----:B------:R-:W-:-:S13]  /*9e40*/  ISETP.NE.AND P0, PT, R0, 0x18, PT ;  /* 0x000000180000780c */ /* 0x000fda0003f05270 */
[----:B------:R-:W-:Y:S05]  /*9e50*/  @!P0 BRA `(.L_x_4163) ;  /* 0x0000000000448947 */ /* 0x000fea0003800000 */
.L_x_4139:
[----:B------:R-:W-:Y:S01]  /*9e60*/  MOV R14, 0x0 ;  /* 0x00000000000e7802 */ /* 0x000fe20000000f00 */
[----:B------:R-:W0:Y:S01]  /*9e70*/  LDCU.64 UR4, c[0x4][0x148] ;  /* 0x01002900ff0477ac */ /* 0x000e220008000a00 */
[----:B-1234-:R-:W-:Y:S02]  /*9e80*/  IMAD.MOV.U32 R8, RZ, RZ, 0x65 ;  /* 0x00000065ff087424 */ /* 0x01efe400078e00ff */
        /* <DEDUP_REMOVED lines=13> */
.L_x_4164:
[----:B------:R-:W-:Y:S05]  /*9f60*/  BRA `(.L_x_4140) ;  /* 0x0000000000a07947 */ /* 0x000fea0003800000 */
.L_x_4163:
        /* <DEDUP_REMOVED lines=13> */
.L_x_4166:
[----:B------:R-:W-:Y:S05]  /*a040*/  BSYNC.RECONVERGENT B0 ;  /* 0x0000000000007941 */ /* 0x000fea0003800200 */
.L_x_4165:
[----:B------:R-:W-:-:S05]  /*a050*/  LOP3.LUT R3, R0, 0x80, R3, 0xf8, !PT ;  /* 0x0000008000037812 */ /* 0x000fca00078ef803 */
[----:B------:R0:W-:Y:S01]  /*a060*/  STG.E.U8 desc[UR36][R4.64], R3 ;  /* 0x0000000304007986 */ /* 0x0001e2000c101124 */
[----:B------:R-:W-:Y:S05]  /*a070*/  BRA `(.L_x_4140) ;  /* 0x00000000005c7947 */ /* 0x000fea0003800000 */
.L_x_4162:
        /* <DEDUP_REMOVED lines=12> */
.L_x_4168:
[----:B------:R-:W-:Y:S01]  /*a140*/  IMAD.MOV.U32 R0, RZ, RZ, 0x7f ;  /* 0x0000007fff007424 */ /* 0x000fe200078e00ff */
[----:B------:R-:W-:-:S04]  /*a150*/  ISETP.GT.U32.AND P0, PT, R3, 0x7f800000, PT ;  /* 0x7f8000000300780c */ /* 0x000fc80003f04070 */
[----:B------:R-:W-:-:S09]  /*a160*/  SEL R0, R0, 0x7c, P0 ;  /* 0x0000007c00007807 */ /* 0x000fd20000000000 */
.L_x_4169:
[----:B------:R-:W-:Y:S05]  /*a170*/  BSYNC.RECONVERGENT B0 ;  /* 0x0000000000007941 */ /* 0x000fea0003800200 */
.L_x_4167:
[----:B------:R-:W-:-:S04]  /*a180*/  SHF.R.U32.HI R3, RZ, 0x18, R23 ;  /* 0x00000018ff037819 */ /* 0x000fc80000011617 */
[----:B------:R-:W-:-:S05]  /*a190*/  LOP3.LUT R3, R0, 0x80, R3, 0xf8, !PT ;  /* 0x0000008000037812 */ /* 0x000fca00078ef803 */
[----:B------:R0:W-:Y:S01]  /*a1a0*/  STG.E.U8 desc[UR36][R4.64], R3 ;  /* 0x0000000304007986 */ /* 0x0001e2000c101124 */
[----:B------:R-:W-:Y:S05]  /*a1b0*/  BRA `(.L_x_4140) ;  /* 0x00000000000c7947 */ /* 0x000fea0003800000 */
.L_x_4161:
[----:B------:R-:W0:Y:S02]  /*a1c0*/  I2F.S64 R0, R22 ;  /* 0x0000001600007312 */ /* 0x000e240000301400 */
[----:B0-----:R-:W-:-:S05]  /*a1d0*/  F2FP.BF16.F32.PACK_AB R0, RZ, R0 ;  /* 0x00000000ff00723e */ /* 0x001fca00000010ff */
[----:B------:R0:W-:Y:S02]  /*a1e0*/  STG.E.U16 desc[UR36][R4.64], R0 ;  /* 0x0000000004007986 */ /* 0x0001e4000c101524 */
.L_x_4140:
[----:B------:R-:W-:-:S07]  /*a1f0*/  VIADD R33, R33, 0x80 ;  /* 0x0000008021217836 */ /* 0x000fce0000000000 */
.L_x_4099:
[----:B------:R-:W-:Y:S05]  /*a200*/  BSYNC.RECONVERGENT B7 ;  /* 0x0000000000077941 */ /* 0x000fea0003800200 */
.L_x_4060:
[----:B------:R-:W-:-:S13]  /*a210*/  ISETP.GE.AND P0, PT, R33, R32, PT ;  /* 0x000000202100720c */ /* 0x000fda0003f06270 */
[----:B------:R-:W-:Y:S05]  /*a220*/  @P0 EXIT ;  /* 0x000000000000094d */ /* 0x000fea0003800000 */
[----:B01--4-:R-:W0:Y:S01]  /*a230*/  LDC.64 R4, c[0x0][0x388] ;  /* 0x0000e200ff047b82 */ /* 0x013e220000000a00 */
[----:B------:R-:W3:Y:S01]  /*a240*/  LDCU UR4, c[0x0][0x3b4] ;  /* 0x00007680ff0477ac */ /* 0x000ee20008000800 */
[----:B------:R-:W-:Y:S01]  /*a250*/  PRMT R0, R34, 0x9910, RZ ;  /* 0x0000991022007816 */ /* 0x000fe200000000ff */
[----:B------:R-:W-:-:S03]  /*a260*/  IMAD R2, R2, 0x200, R33 ;  /* 0x0000020002027824 */ /* 0x000fc600078e0221 */
[----:B------:R-:W-:Y:S01]  /*a270*/  ISETP.GT.AND P1, PT, R0, 0x9, PT ;  /* 0x000000090000780c */ /* 0x000fe20003f24270 */
[----:B---3--:R-:W-:-:S05]  /*a280*/  IMAD R3, R2, UR4, RZ ;  /* 0x0000000402037c24 */ /* 0x008fca000f8e02ff */
        /* <DEDUP_REMOVED lines=13> */
.L_x_4173:
[----:B------:R-:W-:Y:S01]  /*a360*/  STG.E.U8 desc[UR36][R2.64], R16 ;  /* 0x0000001002007986 */ /* 0x000fe2000c101124 */
[----:B------:R-:W-:Y:S05]  /*a370*/  EXIT ;  /* 0x000000000000794d */ /* 0x000fea0003800000 */
.L_x_4172:
        /* <DEDUP_REMOVED lines=8> */
.L_x_4176:
[----:B------:R-:W-:Y:S01]  /*a400*/  STG.E desc[UR36][R2.64], R16 ;  /* 0x0000001002007986 */ /* 0x000fe2000c101924 */
[----:B------:R-:W-:Y:S05]  /*a410*/  EXIT ;  /* 0x000000000000794d */ /* 0x000fea0003800000 */
.L_x_4175:
[----:B------:R-:W-:Y:S01]  /*a420*/  STG.E.U16 desc[UR36][R2.64], R16 ;  /* 0x0000001002007986 */ /* 0x000fe2000c101524 */
[----:B------:R-:W-:Y:S05]  /*a430*/  EXIT ;  /* 0x000000000000794d */ /* 0x000fea0003800000 */
.L_x_4171:
        /* <DEDUP_REMOVED lines=9> */
.L_x_4178:
[----:B------:R-:W0:Y:S02]  /*a4d0*/  I2F.S64 R0, R16 ;  /* 0x0000001000007312 */ /* 0x000e240000301400 */
[----:B0-----:R-:W-:-:S05]  /*a4e0*/  F2FP.F16.F32.PACK_AB R0, RZ, R0 ;  /* 0x00000000ff00723e */ /* 0x001fca00000000ff */
[----:B------:R-:W-:Y:S01]  /*a4f0*/  STG.E.U16 desc[UR36][R2.64], R0 ;  /* 0x0000000002007986 */ /* 0x000fe2000c101524 */
[----:B------:R-:W-:Y:S05]  /*a500*/  EXIT ;  /* 0x000000000000794d */ /* 0x000fea0003800000 */
.L_x_4177:
        /* <DEDUP_REMOVED lines=10> */
.L_x_4180:
[----:B------:R-:W0:Y:S02]  /*a5b0*/  I2F.S64 R16, R16 ;  /* 0x0000001000107312 */ /* 0x000e240000301400 */
[----:B0-----:R-:W-:-:S04]  /*a5c0*/  F2FP.F16.F32.PACK_AB R5, RZ, R16 ;  /* 0x00000010ff05723e */ /* 0x001fc800000000ff */
[----:B------:R-:W-:-:S05]  /*a5d0*/  PRMT R5, R5, 0x5410, RZ ;  /* 0x0000541005057816 */ /* 0x000fca00000000ff */
[----:B------:R-:W-:Y:S01]  /*a5e0*/  STG.E desc[UR36][R2.64], R5 ;  /* 0x0000000502007986 */ /* 0x000fe2000c101924 */
[----:B------:R-:W-:Y:S05]  /*a5f0*/  EXIT ;  /* 0x000000000000794d */ /* 0x000fea0003800000 */
.L_x_4179:
[----:B------:R-:W0:Y:S02]  /*a600*/  I2F.F64.S64 R16, R16 ;  /* 0x0000001000107312 */ /* 0x000e240000301c00 */
[----:B0-----:R-:W-:Y:S01]  /*a610*/  STG.E.64 desc[UR36][R2.64], R16 ;  /* 0x0000001002007986 */ /* 0x001fe2000c101b24 */
[----:B------:R-:W-:Y:S05]  /*a620*/  EXIT ;  /* 0x000000000000794d */ /* 0x000fea0003800000 */
.L_x_4170:
        /* <DEDUP_REMOVED lines=12> */
.L_x_4184:
        /* <DEDUP_REMOVED lines=18> */
.L_x_4187:
[----:B------:R-:W-:-:S04]  /*a810*/  SHF.R.U32.HI R5, RZ, 0x18, R5 ;  /* 0x00000018ff057819 */ /* 0x000fc80000011605 */
[----:B------:R-:W-:-:S07]  /*a820*/  LOP3.LUT R0, R0, 0x80, R5, 0xf8, !PT ;  /* 0x0000008000007812 */ /* 0x000fce00078ef805 */
.L_x_4186:
[----:B------:R-:W-:Y:S05]  /*a830*/  BSYNC.RECONVERGENT B0 ;  /* 0x0000000000007941 */ /* 0x000fea0003800200 */
.L_x_4185:
[----:B------:R-:W-:Y:S01]  /*a840*/  STG.E.U8 desc[UR36][R2.64], R0 ;  /* 0x0000000002007986 */ /* 0x000fe2000c101124 */
[----:B------:R-:W-:Y:S05]  /*a850*/  EXIT ;  /* 0x000000000000794d */ /* 0x000fea0003800000 */
.L_x_4183:
        /* <DEDUP_REMOVED lines=18> */
.L_x_4190:
[----:B------:R-:W-:-:S04]  /*a980*/  SHF.R.U32.HI R5, RZ, 0x18, R5 ;  /* 0x00000018ff057819 */ /* 0x000fc80000011605 */
[----:B------:R-:W-:-:S07]  /*a990*/  LOP3.LUT R0, R0, 0x80, R5, 0xf8, !PT ;  /* 0x0000008000007812 */ /* 0x000fce00078ef805 */
.L_x_4189:
[----:B------:R-:W-:Y:S05]  /*a9a0*/  BSYNC.RECONVERGENT B0 ;  /* 0x0000000000007941 */ /* 0x000fea0003800200 */
.L_x_4188:
[----:B------:R-:W-:Y:S01]  /*a9b0*/  STG.E.U8 desc[UR36][R2.64], R0 ;  /* 0x0000000002007986 */ /* 0x000fe2000c101124 */
[----:B------:R-:W-:Y:S05]  /*a9c0*/  EXIT ;  /* 0x000000000000794d */ /* 0x000fea0003800000 */
.L_x_4182:
        /* <DEDUP_REMOVED lines=22> */
.L_x_4192:
[----:B------:R-:W-:Y:S01]  /*ab30*/  STG.E.64 desc[UR36][R2.64], R16 ;  /* 0x0000001002007986 */ /* 0x000fe2000c101b24 */
[----:B------:R-:W-:Y:S05]  /*ab40*/  EXIT ;  /* 0x000000000000794d */ /* 0x000fea0003800000 */
.L_x_4191:
[----:B------:R-:W-:Y:S01]  /*ab50*/  STG.E desc[UR36][R2.64], R16 ;  /* 0x0000001002007986 */ /* 0x000fe2000c101924 */
[----:B------:R-:W-:Y:S05]  /*ab60*/  EXIT ;  /* 0x000000000000794d */ /* 0x000fea0003800000 */
.L_x_4181:
        /* <DEDUP_REMOVED lines=11> */
.L_x_4194:
[----:B------:R-:W0:Y:S01]  /*ac20*/  I2F.F64.S64 R16, R16 ;  /* 0x0000001000107312 */ /* 0x000e220000301c00 */
[----:B--2---:R-:W-:-:S05]  /*ac30*/  CS2R R18, SRZ ;  /* 0x0000000000127805 */ /* 0x004fca000001ff00 */
[----:B0-----:R-:W-:Y:S01]  /*ac40*/  STG.E.128 desc[UR36][R2.64], R16 ;  /* 0x0000001002007986 */ /* 0x001fe2000c101d24 */
[----:B------:R-:W-:Y:S05]  /*ac50*/  EXIT ;  /* 0x000000000000794d */ /* 0x000fea0003800000 */
.L_x_4193:
[----:B------:R-:W-:-:S13]  /*ac60*/  ISETP.NE.AND P0, PT, R0, 0xf, PT ;  /* 0x0000000f0000780c */ /* 0x000fda0003f05270 */
[----:B------:R-:W-:Y:S05]  /*ac70*/  @!P0 BRA `(.L_x_4195) ;  /* 0x0000000000e88947 */ /* 0x000fea0003800000 */
[----:B------:R-:W-:-:S13]  /*ac80*/  ISETP.NE.AND P0, PT, R0, 0x17, PT ;  /* 0x000000170000780c */ /* 0x000fda0003f05270 */
[----:B------:R-:W-:Y:S05]  /*ac90*/  @!P0 BRA `(.L_x_4196) ;  /* 0x0000000000908947 */ /* 0x000fea0003800000 */
[----:B------:R-:W-:-:S13]  /*aca0*/  ISETP.NE.AND P0, PT, R0, 0x18, PT ;  /* 0x000000180000780c */ /* 0x000fda0003f05270 */
[----:B------:R-:W-:Y:S05]  /*acb0*/  @!P0 BRA `(.L_x_4197) ;  /* 0x0000000000448947 */ /* 0x000fea0003800000 */
.L_x_4174:
[----:B------:R-:W-:Y:S01]  /*acc0*/  MOV R0, 0x0 ;  /* 0x0000000000007802 */ /* 0x000fe20000000f00 */
[----:B------:R-:W0:Y:S01]  /*acd0*/  LDCU.64 UR4, c[0x4][0x148] ;  /* 0x01002900ff0477ac */ /* 0x000e220008000a00 */
[----:B--2---:R-:W-:Y:S02]  /*ace0*/  IMAD.MOV.U32 R8, RZ, RZ, 0x65 ;  /* 0x00000065ff087424 */ /* 0x004fe400078e00ff */
        /* <DEDUP_REMOVED lines=13> */
.L_x_4198:
[----:B------:R-:W-:Y:S05]  /*adc0*/  EXIT ;  /* 0x000000000000794d */ /* 0x000fea0003800000 */
.L_x_4197:
        /* <DEDUP_REMOVED lines=13> */
.L_x_4200:
[----:B------:R-:W-:Y:S05]  /*aea0*/  BSYNC.RECONVERGENT B0 ;  /* 0x0000000000007941 */ /* 0x000fea0003800200 */
.L_x_4199:
[----:B------:R-:W-:-:S05]  /*aeb0*/  LOP3.LUT R5, R0, 0x80, R5, 0xf8, !PT ;  /* 0x0000008000057812 */ /* 0x000fca00078ef805 */
[----:B------:R-:W-:Y:S01]  /*aec0*/  STG.E.U8 desc[UR36][R2.64], R5 ;  /* 0x0000000502007986 */ /* 0x000fe2000c101124 */
[----:B------:R-:W-:Y:S05]  /*aed0*/  EXIT ;  /* 0x000000000000794d */ /* 0x000fea0003800000 */
.L_x_4196:
        /* <DEDUP_REMOVED lines=12> */
.L_x_4202:
[----:B------:R-:W-:Y:S01]  /*afa0*/  IMAD.MOV.U32 R0, RZ, RZ, 0x7f ;  /* 0x0000007fff007424 */ /* 0x000fe200078e00ff */
[----:B------:R-:W-:-:S04]  /*afb0*/  ISETP.GT.U32.AND P0, PT, R4, 0x7f800000, PT ;  /* 0x7f8000000400780c */ /* 0x000fc80003f04070 */
[----:B------:R-:W-:-:S09]  /*afc0*/  SEL R0, R0, 0x7c, P0 ;  /* 0x0000007c00007807 */ /* 0x000fd20000000000 */
.L_x_4203:
[----:B------:R-:W-:Y:S05]  /*afd0*/  BSYNC.RECONVERGENT B0 ;  /* 0x0000000000007941 */ /* 0x000fea0003800200 */
.L_x_4201:
[----:B------:R-:W-:-:S04]  /*afe0*/  SHF.R.U32.HI R5, RZ, 0x18, R5 ;  /* 0x00000018ff057819 */ /* 0x000fc80000011605 */
[----:B------:R-:W-:-:S05]  /*aff0*/  LOP3.LUT R5, R0, 0x80, R5, 0xf8, !PT ;  /* 0x0000008000057812 */ /* 0x000fca00078ef805 */
[----:B------:R-:W-:Y:S01]  /*b000*/  STG.E.U8 desc[UR36][R2.64], R5 ;  /* 0x0000000502007986 */ /* 0x000fe2000c101124 */
[----:B------:R-:W-:Y:S05]  /*b010*/  EXIT ;  /* 0x000000000000794d */ /* 0x000fea0003800000 */
.L_x_4195:
[----:B------:R-:W0:Y:S02]  /*b020*/  I2F.S64 R0, R16 ;  /* 0x0000001000007312 */ /* 0x000e240000301400 */
[----:B0-----:R-:W-:-:S05]  /*b030*/  F2FP.BF16.F32.PACK_AB R0, RZ, R0 ;  /* 0x00000000ff00723e */ /* 0x001fca00000010ff */
[----:B------:R-:W-:Y:S01]  /*b040*/  STG.E.U16 desc[UR36][R2.64], R0 ;  /* 0x0000000002007986 */ /* 0x000fe2000c101524 */
[----:B------:R-:W-:Y:S05]  /*b050*/  EXIT ;  /* 0x000000000000794d */ /* 0x000fea0003800000 */
.L_x_4204:
        /* <DEDUP_REMOVED lines=10> */
.L_x_26153:


//--------------------- .text._ZN2at6native18elementwise_kernelILi128ELi2EZNS0_22gpu_kernel_impl_nocastINS0_13BinaryFunctorIlllNS0_17BitwiseXorFunctorIlEEEEEEvRNS_18TensorIteratorBaseERKT_EUliE_EEviT1_ --------------------------
	.section	.text._ZN2at6native18elementwise_kernelILi128ELi2EZNS0_22gpu_kernel_impl_nocastINS0_13BinaryFunctorIlllNS0_17BitwiseXorFunctorIlEEEEEEvRNS_18TensorIteratorBaseERKT_EUliE_EEviT1_,"ax",@progbits
	.align	128
        .global         _ZN2at6native18elementwise_kernelILi128ELi2EZNS0_22gpu_kernel_impl_nocastINS0_13BinaryFunctorIlllNS0_17BitwiseXorFunctorIlEEEEEEvRNS_18TensorIteratorBaseERKT_EUliE_EEviT1_
        .type           _ZN2at6native18elementwise_kernelILi128ELi2EZNS0_22gpu_kernel_impl_nocastINS0_13BinaryFunctorIlllNS0_17BitwiseXorFunctorIlEEEEEEvRNS_18TensorIteratorBaseERKT_EUliE_EEviT1_,@function
        .size           _ZN2at6native18elementwise_kernelILi128ELi2EZNS0_22gpu_kernel_impl_nocastINS0_13BinaryFunctorIlllNS0_17BitwiseXorFunctorIlEEEEEEvRNS_18TensorIteratorBaseERKT_EUliE_EEviT1_,(.L_x_26154 - _ZN2at6native18elementwise_kernelILi128ELi2EZNS0_22gpu_kernel_impl_nocastINS0_13BinaryFunctorIlllNS0_17BitwiseXorFunctorIlEEEEEEvRNS_18TensorIteratorBaseERKT_EUliE_EEviT1_)
        .other          _ZN2at6native18elementwise_kernelILi128ELi2EZNS0_22gpu_kernel_impl_nocastINS0_13BinaryFunctorIlllNS0_17BitwiseXorFunctorIlEEEEEEvRNS_18TensorIteratorBaseERKT_EUliE_EEviT1_,@"STO_CUDA_ENTRY STV_DEFAULT"
_ZN2at6native18elementwise_kernelILi128ELi2EZNS0_22gpu_kernel_impl_nocastINS0_13BinaryFunctorIlllNS0_17BitwiseXorFunctorIlEEEEEEvRNS_18TensorIteratorBaseERKT_EUliE_EEviT1_:
.text._ZN2at6native18elementwise_kernelILi128ELi2EZNS0_22gpu_kernel_impl_nocastINS0_13BinaryFunctorIlllNS0_17BitwiseXorFunctorIlEEEEEEvRNS_18TensorIteratorBaseERKT_EUliE_EEviT1_:
        /* <DEDUP_REMOVED lines=13> */
[----:B------:R-:W0:Y:S08]  /*00d0*/  LDC.64 R4, c[0x0][0x5f0] ;  /* 0x00017c00ff047b82 */ /* 0x000e300000000a00 */
[----:B------:R-:W1:Y:S01]  /*00e0*/  LDC.64 R6, c[0x0][0x5f8] ;  /* 0x00017e00ff067b82 */ /* 0x000e620000000a00 */
[----:B0-----:R-:W2:Y:S04]  /*00f0*/  LDG.E.64 R4, desc[UR6][R4.64] ;  /* 0x0000000604047981 */ /* 0x001ea8000c1e1b00 */
[----:B-1----:R-:W2:Y:S03]  /*0100*/  LDG.E.64 R6, desc[UR6][R6.64] ;  /* 0x0000000606067981 */ /* 0x002ea6000c1e1b00 */
[----:B------:R-:W0:Y:S01]  /*0110*/  LDC.64 R8, c[0x0][0x5e8] ;  /* 0x00017a00ff087b82 */ /* 0x000e220000000a00 */
[----:B------:R-:W-:-:S02]  /*0120*/  IADD3 R3, PT, PT, R3, 0x80, RZ ;  /* 0x0000008003037810 */ /* 0x000fc40007ffe0ff */
[----:B--2---:R-:W-:Y:S02]  /*0130*/  LOP3.LUT R10, R6, R4, RZ, 0x3c, !PT ;  /* 0x00000004060a7212 */ /* 0x004fe400078e3cff */
[----:B------:R-:W-:-:S05]  /*0140*/  LOP3.LUT R11, R7, R5, RZ, 0x3c, !PT ;  /* 0x00000005070b7212 */ /* 0x000fca00078e3cff */
[----:B0-----:R0:W-:Y:S02]  /*0150*/  STG.E.64 desc[UR6][R8.64], R10 ;  /* 0x0000000a08007986 */ /* 0x0011e4000c101b06 */
.L_x_4207:
[----:B------:R-:W-:Y:S05]  /*0160*/  BSYNC.RECONVERGENT B0 ;  /* 0x0000000000007941 */ /* 0x000fea0003800200 */
.L_x_4206:
[----:B------:R-:W-:-:S13]  /*0170*/  ISETP.GE.AND P0, PT, R3, UR4, PT ;  /* 0x0000000403007c0c */ /* 0x000fda000bf06270 */
[----:B------:R-:W-:Y:S05]  /*0180*/  @P0 EXIT ;  /* 0x000000000000094d */ /* 0x000fea0003800000 */
[----:B------:R-:W1:Y:S08]  /*0190*/  LDC.64 R6, c[0x0][0x5f0] ;  /* 0x00017c00ff067b82 */ /* 0x000e700000000a00 */
[----:B------:R-:W2:Y:S01]  /*01a0*/  LDC.64 R4, c[0x0][0x5f8] ;  /* 0x00017e00ff047b82 */ /* 0x000ea20000000a00 */
[----:B-1----:R-:W3:Y:S04]  /*01b0*/  LDG.E.64 R2, desc[UR6][R6.64] ;  /* 0x0000000606027981 */ /* 0x002ee8000c1e1b00 */
[----:B--2---:R-:W3:Y:S03]  /*01c0*/  LDG.E.64 R4, desc[UR6][R4.64] ;  /* 0x0000000604047981 */ /* 0x004ee6000c1e1b00 */
[----:B0-----:R-:W0:Y:S01]  /*01d0*/  LDC.64 R8, c[0x0][0x5e8] ;  /* 0x00017a00ff087b82 */ /* 0x001e220000000a00 */
[----:B---3--:R-:W-:-:S02]  /*01e0*/  LOP3.LUT R2, R4, R2, RZ, 0x3c, !PT ;  /* 0x0000000204027212 */ /* 0x008fc400078e3cff */
[----:B------:R-:W-:-:S05]  /*01f0*/  LOP3.LUT R3, R5, R3, RZ, 0x3c, !PT ;  /* 0x0000000305037212 */ /* 0x000fca00078e3cff */
[----:B0-----:R-:W-:Y:S01]  /*0200*/  STG.E.64 desc[UR6][R8.64], R2 ;  /* 0x0000000208007986 */ /* 0x001fe2000c101b06 */
[----:B------:R-:W-:Y:S05]  /*0210*/  EXIT ;  /* 0x000000000000794d */ /* 0x000fea0003800000 */
.L_x_4205:
        /* <DEDUP_REMOVED lines=355> */
.L_x_4210:
[----:B------:R-:W0:Y:S02]  /*1850*/  LDCU.128 UR8, c[0x0][0x5f0] ;  /* 0x0000be00ff0877ac */ /* 0x000e240008000c00 */
[----:B0-----:R-:W-:Y:S02]  /*1860*/  IADD3 R6, P0, PT, R6, UR8, RZ ;  /* 0x0000000806067c10 */ /* 0x001fe4000ff1e0ff */
[----:B------:R-:W-:Y:S02]  /*1870*/  IADD3 R8, P1, PT, R4, UR10, RZ ;  /* 0x0000000a04087c10 */ /* 0x000fe4000ff3e0ff */
[----:B------:R-:W-:Y:S01]  /*1880*/  IADD3.X R7, PT, PT, RZ, UR9, RZ, P0, !PT ;  /* 0x00000009ff077c10 */ /* 0x000fe200087fe4ff */
[----:B------:R-:W0:Y:S01]  /*1890*/  LDCU.64 UR8, c[0x0][0x5e8] ;  /* 0x0000bd00ff0877ac */ /* 0x000e220008000a00 */
[----:B------:R-:W-:-:S04]  /*18a0*/  IADD3.X R9, PT, PT, RZ, UR11, RZ, P1, !PT ;  /* 0x0000000bff097c10 */ /* 0x000fc80008ffe4ff */
[----:B------:R-:W2:Y:S04]  /*18b0*/  LDG.E.64 R6, desc[UR6][R6.64] ;  /* 0x0000000606067981 */ /* 0x000ea8000c1e1b00 */
[----:B------:R-:W2:Y:S01]  /*18c0*/  LDG.E.64 R8, desc[UR6][R8.64] ;  /* 0x0000000608087981 */ /* 0x000ea2000c1e1b00 */
[----:B------:R-:W-:Y:S02]  /*18d0*/  IADD3 R3, PT, PT, R3, 0x80, RZ ;  /* 0x0000008003037810 */ /* 0x000fe40007ffe0ff */
[----:B0-----:R-:W-:-:S04]  /*18e0*/  IADD3 R10, P0, PT, R5, UR8, RZ ;  /* 0x00000008050a7c10 */ /* 0x001fc8000ff1e0ff */
[----:B------:R-:W-:Y:S02]  /*18f0*/  IADD3.X R11, PT, PT, RZ, UR9, RZ, P0, !PT ;  /* 0x00000009ff0b7c10 */ /* 0x000fe400087fe4ff */
[----:B--2---:R-:W-:Y:S02]  /*1900*/  LOP3.LUT R4, R8, R6, RZ, 0x3c, !PT ;  /* 0x0000000608047212 */ /* 0x004fe400078e3cff */
[----:B------:R-:W-:-:S05]  /*1910*/  LOP3.LUT R5, R9, R7, RZ, 0x3c, !PT ;  /* 0x0000000709057212 */ /* 0x000fca00078e3cff */
[----:B------:R0:W-:Y:S02]  /*1920*/  STG.E.64 desc[UR6][R10.64], R4 ;  /* 0x000000040a007986 */ /* 0x0001e4000c101b06 */
.L_x_4209:
[----:B------:R-:W-:Y:S05]  /*1930*/  BSYNC.RECONVERGENT B0 ;  /* 0x0000000000007941 */ /* 0x000fea0003800200 */
.L_x_4208:
[----:B------:R-:W-:-:S13]  /*1940*/  ISETP.GE.AND P0, PT, R3, UR4, PT ;  /* 0x0000000403007c0c */ /* 0x000fda000bf06270 */
[----:B------:R-:W-:Y:S05]  /*1950*/  @P0 EXIT ;  /* 0x000000000000094d */ /* 0x000fea0003800000 */
        /* <DEDUP_REMOVED lines=348> */
.L_x_4211:
[----:B------:R-:W0:Y:S01]  /*2f20*/  LDCU.128 UR8, c[0x0][0x5f0] ;  /* 0x0000be00ff0877ac */ /* 0x000e220008000c00 */
[----:B------:R-:W1:Y:S01]  /*2f30*/  LDCU.64 UR4, c[0x0][0x5e8] ;  /* 0x0000bd00ff0477ac */ /* 0x000e620008000a00 */
[----:B0-----:R-:W-:Y:S02]  /*2f40*/  IADD3 R4, P0, PT, R4, UR8, RZ ;  /* 0x0000000804047c10 */ /* 0x001fe4000ff1e0ff */
[----:B------:R-:W-:Y:S02]  /*2f50*/  IADD3 R6, P1, PT, R2, UR10, RZ ;  /* 0x0000000a02067c10 */ /* 0x000fe4000ff3e0ff */
[----:B------:R-:W-:Y:S02]  /*2f60*/  IADD3.X R5, PT, PT, RZ, UR9, RZ, P0, !PT ;  /* 0x00000009ff057c10 */ /* 0x000fe400087fe4ff */
[----:B------:R-:W-:-:S04]  /*2f70*/  IADD3.X R7, PT, PT, RZ, UR11, RZ, P1, !PT ;  /* 0x0000000bff077c10 */ /* 0x000fc80008ffe4ff */
[----:B------:R-:W2:Y:S04]  /*2f80*/  LDG.E.64 R4, desc[UR6][R4.64] ;  /* 0x0000000604047981 */ /* 0x000ea8000c1e1b00 */
[----:B------:R-:W2:Y:S01]  /*2f90*/  LDG.E.64 R6, desc[UR6][R6.64] ;  /* 0x0000000606067981 */ /* 0x000ea2000c1e1b00 */
[----:B-1----:R-:W-:-:S04]  /*2fa0*/  IADD3 R8, P0, PT, R3, UR4, RZ ;  /* 0x0000000403087c10 */ /* 0x002fc8000ff1e0ff */
[----:B------:R-:W-:Y:S02]  /*2fb0*/  IADD3.X R9, PT, PT, RZ, UR5, RZ, P0, !PT ;  /* 0x00000005ff097c10 */ /* 0x000fe400087fe4ff */
[----:B--2---:R-:W-:Y:S02]  /*2fc0*/  LOP3.LUT R2, R6, R4, RZ, 0x3c, !PT ;  /* 0x0000000406027212 */ /* 0x004fe400078e3cff */
[----:B------:R-:W-:-:S05]  /*2fd0*/  LOP3.LUT R3, R7, R5, RZ, 0x3c, !PT ;  /* 0x0000000507037212 */ /* 0x000fca00078e3cff */
[----:B------:R-:W-:Y:S01]  /*2fe0*/  STG.E.64 desc[UR6][R8.64], R2 ;  /* 0x0000000208007986 */ /* 0x000fe2000c101b06 */
[----:B------:R-:W-:Y:S05]  /*2ff0*/  EXIT ;  /* 0x000000000000794d */ /* 0x000fea0003800000 */
.L_x_4212:
        /* <DEDUP_REMOVED lines=16> */
.L_x_26154:


//--------------------- .text._ZN2at6native27unrolled_elementwise_kernelINS0_13BinaryFunctorIlllNS0_17BitwiseXorFunctorIlEEEESt5arrayIPcLm3EELi4E23TrivialOffsetCalculatorILi2EjES9_ILi1EjENS0_6memory15LoadWithoutCastENSC_16StoreWithoutCastEEEviT_T0_T2_T3_T4_T5_ --------------------------
	.section	.text._ZN2at6native27unrolled_elementwise_kernelINS0_13BinaryFunctorIlllNS0_17BitwiseXorFunctorIlEEEESt5arrayIPcLm3EELi4E23TrivialOffsetCalculatorILi2EjES9_ILi1EjENS0_6memory15LoadWithoutCastENSC_16StoreWithoutCastEEEviT_T0_T2_T3_T4_T5_,"ax",@progbits
	.align	128
        .global         _ZN2at6native27unrolled_elementwise_kernelINS0_13BinaryFunctorIlllNS0_17BitwiseXorFunctorIlEEEESt5arrayIPcLm3EELi4E23TrivialOffsetCalculatorILi2EjES9_ILi1EjENS0_6memory15LoadWithoutCastENSC_16StoreWithoutCastEEEviT_T0_T2_T3_T4_T5_
        .type           _ZN2at6native27unrolled_elementwise_kernelINS0_13BinaryFunctorIlllNS0_17BitwiseXorFunctorIlEEEESt5arrayIPcLm3EELi4E23TrivialOffsetCalculatorILi2EjES9_ILi1EjENS0_6memory15LoadWithoutCastENSC_16StoreWithoutCastEEEviT_T0_T2_T3_T4_T5_,@function
        .size           _ZN2at6native27unrolled_elementwise_kernelINS0_13BinaryFunctorIlllNS0_17BitwiseXorFunctorIlEEEESt5arrayIPcLm3EELi4E23TrivialOffsetCalculatorILi2EjES9_ILi1EjENS0_6memory15LoadWithoutCastENSC_16StoreWithoutCastEEEviT_T0_T2_T3_T4_T5_,(.L_x_26155 - _ZN2at6native27unrolled_elementwise_kernelINS0_13BinaryFunctorIlllNS0_17BitwiseXorFunctorIlEEEESt5arrayIPcLm3EELi4E23TrivialOffsetCalculatorILi2EjES9_ILi1EjENS0_6memory15LoadWithoutCastENSC_16StoreWithoutCastEEEviT_T0_T2_T3_T4_T5_)
        .other          _ZN2at6native27unrolled_elementwise_kernelINS0_13BinaryFunctorIlllNS0_17BitwiseXorFunctorIlEEEESt5arrayIPcLm3EELi4E23TrivialOffsetCalculatorILi2EjES9_ILi1EjENS0_6memory15LoadWithoutCastENSC_16StoreWithoutCastEEEviT_T0_T2_T3_T4_T5_,@"STO_CUDA_ENTRY STV_DEFAULT"
_ZN2at6native27unrolled_elementwise_kernelINS0_13BinaryFunctorIlllNS0_17BitwiseXorFunctorIlEEEESt5arrayIPcLm3EELi4E23TrivialOffsetCalculatorILi2EjES9_ILi1EjENS0_6memory15LoadWithoutCastENSC_16StoreWithoutCastEEEviT_T0_T2_T3_T4_T5_:
.text._ZN2at6native27unrolled_elementwise_kernelINS0_13BinaryFunctorIlllNS0_17BitwiseXorFunctorIlEEEESt5arrayIPcLm3EELi4E23TrivialOffsetCalculatorILi2EjES9_ILi1EjENS0_6memory15LoadWithoutCastENSC_16StoreWithoutCastEEEviT_T0_T2_T3_T4_T5_:
[----:B------:R-:W-:Y:S01]  /*0000*/  LDC R1, c[0x0][0x37c] ;  /* 0x0000df00ff017b82 */ /* 0x000fe20000000800 */
[----:B------:R-:W0:Y:S07]  /*0010*/  S2R R0, SR_CTAID.X ;  /* 0x0000000000007919 */ /* 0x000e2e0000002500 */
[----:B------:R-:W0:Y:S01]  /*0020*/  LDC R3, c[0x0][0x380] ;  /* 0x0000e000ff037b82 */ /* 0x000e220000000800 */
[----:B------:R-:W1:Y:S01]  /*0030*/  LDCU.64 UR4, c[0x0][0x358] ;  /* 0x00006b00ff0477ac */ /* 0x000e620008000a00 */
[----:B------:R-:W-:Y:S01]  /*0040*/  CS2R R24, SRZ ;  /* 0x0000000000187805 */ /* 0x000fe2000001ff00 */
        /* <DEDUP_REMOVED lines=12> */
[----:B------:R-:W-:Y:S01]  /*0110*/  ISETP.GE.AND P2, PT, R29, R2, PT ;  /* 0x000000021d00720c */ /* 0x000fe20003f46270 */
[C---:B---3--:R-:W-:Y:S01]  /*0120*/  @!P1 IMAD.WIDE.U32 R18, R23.reuse, 0x8, R18 ;  /* 0x0000000817129825 */ /* 0x048fe200078e0012 */
[----:B------:R-:W3:Y:S03]  /*0130*/  LDC.64 R10, c[0x0][0x390] ;  /* 0x0000e400ff0a7b82 */ /* 0x000ee60000000a00 */
[----:B----4-:R-:W-:Y:S01]  /*0140*/  @!P1 IMAD.WIDE.U32 R20, R23, 0x8, R20 ;  /* 0x0000000817149825 */ /* 0x010fe200078e0014 */
[----:B------:R-:W-:-:S04]  /*0150*/  CS2R R22, SRZ ;  /* 0x0000000000167805 */ /* 0x000fc8000001ff00 */
[----:B------:R-:W4:Y:S01]  /*0160*/  LDC.64 R12, c[0x0][0x398] ;  /* 0x0000e600ff0c7b82 */ /* 0x000f220000000a00 */
[----:B------:R-:W-:Y:S01]  /*0170*/  CS2R R26, SRZ ;  /* 0x00000000001a7805 */ /* 0x000fe2000001ff00 */
[----:B-1----:R1:W4:Y:S01]  /*0180*/  @!P1 LDG.E.64 R22, desc[UR4][R18.64] ;  /* 0x0000000412169981 */ /* 0x002322000c1e1b00 */
[----:B------:R-:W-:Y:S01]  /*0190*/  @!P2 IMAD R5, R0, 0x200, R29 ;  /* 0x000002000005a824 */ /* 0x000fe200078e021d */
[----:B------:R-:W-:Y:S02]  /*01a0*/  @!P2 IADD3 R29, PT, PT, R29, 0x80, RZ ;  /* 0x000000801d1da810 */ /* 0x000fe40007ffe0ff */
[----:B------:R4:W4:Y:S02]  /*01b0*/  @!P1 LDG.E.64 R24, desc[UR4][R20.64] ;  /* 0x0000000414189981 */ /* 0x000924000c1e1b00 */
[----:B------:R-:W-:-:S13]  /*01c0*/  ISETP.GE.AND P3, PT, R29, R2, PT ;  /* 0x000000021d00720c */ /* 0x000fda0003f66270 */
[----:B------:R-:W-:Y:S01]  /*01d0*/  @!P3 IMAD R4, R0, 0x200, R29 ;  /* 0x000002000004b824 */ /* 0x000fe200078e021d */
[----:B------:R-:W-:-:S04]  /*01e0*/  @!P3 IADD3 R29, PT, PT, R29, 0x80, RZ ;  /* 0x000000801d1db810 */ /* 0x000fc80007ffe0ff */
[----:B------:R-:W-:Y:S01]  /*01f0*/  ISETP.GE.AND P0, PT, R29, R2, PT ;  /* 0x000000021d00720c */ /* 0x000fe20003f06270 */
[----:B--2---:R-:W-:Y:S01]  /*0200*/  @!P2 IMAD.WIDE.U32 R6, R5, 0x8, R6 ;  /* 0x000000080506a825 */ /* 0x004fe200078e0006 */
[----:B-1----:R-:W-:-:S03]  /*0210*/  CS2R R18, SRZ ;  /* 0x0000000000127805 */ /* 0x002fc6000001ff00 */
[----:B-----5:R-:W-:Y:S01]  /*0220*/  @!P2 IMAD.WIDE.U32 R8, R5, 0x8, R8 ;  /* 0x000000080508a825 */ /* 0x020fe200078e0008 */
[----:B------:R1:W2:Y:S07]  /*0230*/  @!P2 LDG.E.64 R26, desc[UR4][R6.64] ;  /* 0x00000004061aa981 */ /* 0x0002ae000c1e1b00 */
[----:B------:R-:W-:-:S04]  /*0240*/  @!P0 IMAD R29, R0, 0x200, R29 ;  /* 0x00000200001d8824 */ /* 0x000fc800078e021d */
[----:B------:R-:W-:-:S04]  /*0250*/  @!P0 IMAD.WIDE.U32 R14, R29, 0x8, R14 ;  /* 0x000000081d0e8825 */ /* 0x000fc800078e000e */
[----:B0-----:R-:W-:Y:S01]  /*0260*/  @!P0 IMAD.WIDE.U32 R28, R29, 0x8, R16 ;  /* 0x000000081d1c8825 */ /* 0x001fe200078e0010 */
[----:B------:R-:W-:Y:S01]  /*0270*/  CS2R R16, SRZ ;  /* 0x0000000000107805 */ /* 0x000fe2000001ff00 */
[----:B------:R-:W5:Y:S02]  /*0280*/  @!P0 LDG.E.64 R14, desc[UR4][R14.64] ;  /* 0x000000040e0e8981 */ /* 0x000f64000c1e1b00 */
[C---:B---3--:R-:W-:Y:S02]  /*0290*/  @!P3 IMAD.WIDE.U32 R10, R4.reuse, 0x8, R10 ;  /* 0x00000008040ab825 */ /* 0x048fe400078e000a */
[----:B------:R-:W5:Y:S02]  /*02a0*/  @!P0 LDG.E.64 R28, desc[UR4][R28.64] ;  /* 0x000000041c1c8981 */ /* 0x000f64000c1e1b00 */
[----:B----4-:R-:W-:Y:S01]  /*02b0*/  @!P3 IMAD.WIDE.U32 R12, R4, 0x8, R12 ;  /* 0x00000008040cb825 */ /* 0x010fe200078e000c */
[----:B------:R-:W-:Y:S01]  /*02c0*/  CS2R R4, SRZ ;  /* 0x0000000000047805 */ /* 0x000fe2000001ff00 */
[----:B------:R-:W2:Y:S04]  /*02d0*/  @!P2 LDG.E.64 R16, desc[UR4][R8.64] ;  /* 0x000000040810a981 */ /* 0x000ea8000c1e1b00 */
[----:B------:R-:W3:Y:S04]  /*02e0*/  @!P3 LDG.E.64 R18, desc[UR4][R12.64] ;  /* 0x000000040c12b981 */ /* 0x000ee8000c1e1b00 */
[----:B------:R-:W3:Y:S01]  /*02f0*/  @!P3 LDG.E.64 R4, desc[UR4][R10.64] ;  /* 0x000000040a04b981 */ /* 0x000ee2000c1e1b00 */
[----:B------:R-:W-:-:S02]  /*0300*/  ISETP.GE.AND P1, PT, R3, R2, PT ;  /* 0x000000020300720c */ /* 0x000fc40003f26270 */
[----:B------:R-:W-:Y:S01]  /*0310*/  CS2R R20, SRZ ;  /* 0x0000000000147805 */ /* 0x000fe2000001ff00 */
[----:B------:R-:W-:Y:S04]  /*0320*/  BSSY.RECONVERGENT B0, `(.L_x_4213) ;  /* 0x0000021000007945 */ /* 0x000fe80003800200 */
[----:B------:R-:W-:Y:S01]  /*0330*/  BSSY.RELIABLE B1, `(.L_x_4214) ;  /* 0x0000019000017945 */ /* 0x000fe20003800100 */
[----:B-1----:R-:W-:Y:S02]  /*0340*/  LOP3.LUT R6, R24, R22, RZ, 0x3c, !PT ;  /* 0x0000001618067212 */ /* 0x002fe400078e3cff */
[----:B------:R-:W-:Y:S02]  /*0350*/  LOP3.LUT R7, R25, R23, RZ, 0x3c, !PT ;  /* 0x0000001719077212 */ /* 0x000fe400078e3cff */
[----:B-----5:R-:W-:-:S02]  /*0360*/  @!P0 LOP3.LUT R20, R28, R14, RZ, 0x3c, !PT ;  /* 0x0000000e1c148212 */ /* 0x020fc400078e3cff */
[----:B------:R-:W-:Y:S02]  /*0370*/  @!P0 LOP3.LUT R21, R29, R15, RZ, 0x3c, !PT ;  /* 0x0000000f1d158212 */ /* 0x000fe400078e3cff */
[----:B--2---:R-:W-:Y:S02]  /*0380*/  LOP3.LUT R14, R16, R26, RZ, 0x3c, !PT ;  /* 0x0000001a100e7212 */ /* 0x004fe400078e3cff */
[----:B------:R-:W-:Y:S02]  /*0390*/  LOP3.LUT R15, R17, R27, RZ, 0x3c, !PT ;  /* 0x0000001b110f7212 */ /* 0x000fe400078e3cff */
[----:B---3--:R-:W-:Y:S01]  /*03a0*/  LOP3.LUT R8, R18, R4, RZ, 0x3c, !PT ;  /* 0x0000000412087212 */ /* 0x008fe200078e3cff */
[----:B------:R-:W-:Y:S01]  /*03b0*/  IMAD.MOV.U32 R4, RZ, RZ, R20 ;  /* 0x000000ffff047224 */ /* 0x000fe200078e0014 */
[----:B------:R-:W-:Y:S02]  /*03c0*/  LOP3.LUT R9, R19, R5, RZ, 0x3c, !PT ;  /* 0x0000000513097212 */ /* 0x000fe400078e3cff */
[----:B------:R-:W-:Y:S01]  /*03d0*/  MOV R5, R21 ;  /* 0x0000001500057202 */ /* 0x000fe20000000f00 */
[----:B------:R-:W-:Y:S06]  /*03e0*/  @P1 BRA `(.L_x_4215) ;  /* 0x0000000000341947 */ /* 0x000fec0003800000 */
[----:B------:R-:W0:Y:S01]  /*03f0*/  LDC.64 R10, c[0x0][0x388] ;  /* 0x0000e200ff0a7b82 */ /* 0x000e220000000a00 */
[----:B------:R-:W-:Y:S02]  /*0400*/  IMAD R13, R0, 0x200, R3 ;  /* 0x00000200000d7824 */ /* 0x000fe400078e0203 */
[----:B------:R-:W-:-:S05]  /*0410*/  VIADD R3, R3, 0x80 ;  /* 0x0000008003037836 */ /* 0x000fca0000000000 */
[----:B------:R-:W-:-:S13]  /*0420*/  ISETP.GE.AND P0, PT, R3, R2, PT ;  /* 0x000000020300720c */ /* 0x000fda0003f06270 */
[----:B------:R-:W-:Y:S05]  /*0430*/  @P0 BREAK.RELIABLE B1 ;  /* 0x0000000000010942 */ /* 0x000fea0003800100 */
[----:B0-----:R-:W-:-:S05]  /*0440*/  IMAD.WIDE.U32 R10, R13, 0x8, R10 ;  /* 0x000000080d0a7825 */ /* 0x001fca00078e000a */
[----:B------:R0:W-:Y:S01]  /*0450*/  STG.E.64 desc[UR4][R10.64], R6 ;  /* 0x000000060a007986 */ /* 0x0001e2000c101b04 */
[----:B------:R-:W-:Y:S05]  /*0460*/  @P0 BRA `(.L_x_4216) ;  /* 0x0000000000300947 */ /* 0x000fea0003800000 */
[----:B0-----:R-:W0:Y:S01]  /*0470*/  LDC.64 R6, c[0x0][0x388] ;  /* 0x0000e200ff067b82 */ /* 0x001e220000000a00 */
[----:B------:R-:W-:Y:S01]  /*0480*/  LEA R11, R0, R3, 0x9 ;  /* 0x00000003000b7211 */ /* 0x000fe200078e48ff */
[----:B------:R-:W-:-:S04]  /*0490*/  VIADD R3, R3, 0x80 ;  /* 0x0000008003037836 */ /* 0x000fc80000000000 */
[----:B0-----:R-:W-:-:S05]  /*04a0*/  IMAD.WIDE.U32 R6, R11, 0x8, R6 ;  /* 0x000000080b067825 */ /* 0x001fca00078e0006 */
[----:B------:R0:W-:Y:S02]  /*04b0*/  STG.E.64 desc[UR4][R6.64], R14 ;  /* 0x0000000e06007986 */ /* 0x0001e4000c101b04 */
.L_x_4215:
[----:B------:R-:W-:Y:S05]  /*04c0*/  BSYNC.RELIABLE B1 ;  /* 0x0000000000017941 */ /* 0x000fea0003800100 */
.L_x_4214:
[----:B------:R-:W-:-:S13]  /*04d0*/  ISETP.GE.AND P0, PT, R3, R2, PT ;  /* 0x000000020300720c */ /* 0x000fda0003f06270 */
[----:B0-----:R-:W0:Y:S01]  /*04e0*/  @!P0 LDC.64 R6, c[0x0][0x388] ;  /* 0x0000e200ff068b82 */ /* 0x001e220000000a00 */
[----:B------:R-:W-:Y:S01]  /*04f0*/  @!P0 IMAD R11, R0, 0x200, R3 ;  /* 0x00000200000b8824 */ /* 0x000fe200078e0203 */
[----:B------:R-:W-:-:S03]  /*0500*/  @!P0 IADD3 R3, PT, PT, R3, 0x80, RZ ;  /* 0x0000008003038810 */ /* 0x000fc60007ffe0ff */
[----:B0-----:R-:W-:-:S05]  /*0510*/  @!P0 IMAD.WIDE.U32 R6, R11, 0x8, R6 ;  /* 0x000000080b068825 */ /* 0x001fca00078e0006 */
[----:B------:R1:W-:Y:S02]  /*0520*/  @!P0 STG.E.64 desc[UR4][R6.64], R8 ;  /* 0x0000000806008986 */ /* 0x0003e4000c101b04 */
.L_x_4216:
[----:B------:R-:W-:Y:S05]  /*0530*/  BSYNC.RECONVERGENT B0 ;  /* 0x0000000000007941 */ /* 0x000fea0003800200 */
.L_x_4213:
[----:B------:R-:W-:Y:S05]  /*0540*/  WARPSYNC.ALL ;  /* 0x0000000000007948 */ /* 0x000fea0003800000 */
[----:B------:R-:W-:-:S13]  /*0550*/  ISETP.GE.AND P0, PT, R3, R2, PT ;  /* 0x000000020300720c */ /* 0x000fda0003f06270 */
[----:B------:R-:W-:Y:S05]  /*0560*/  @P0 EXIT ;  /* 0x000000000000094d */ /* 0x000fea0003800000 */
[----:B01----:R-:W0:Y:S01]  /*0570*/  LDC.64 R6, c[0x0][0x388] ;  /* 0x0000e200ff067b82 */ /* 0x003e220000000a00 */
[----:B------:R-:W-:-:S04]  /*0580*/  IMAD R3, R0, 0x200, R3 ;  /* 0x0000020000037824 */ /* 0x000fc800078e0203 */
[----:B0-----:R-:W-:-:S05]  /*0590*/  IMAD.WIDE.U32 R2, R3, 0x8, R6 ;  /* 0x0000000803027825 */ /* 0x001fca00078e0006 */
[----:B------:R-:W-:Y:S01]  /*05a0*/  STG.E.64 desc[UR4][R2.64], R4 ;  /* 0x0000000402007986 */ /* 0x000fe2000c101b04 */
[----:B------:R-:W-:Y:S05]  /*05b0*/  EXIT ;  /* 0x000000000000794d */ /* 0x000fea0003800000 */
.L_x_4217:
        /* <DEDUP_REMOVED lines=12> */
.L_x_26155:


//--------------------- .text._ZN2at6native29vectorized_elementwise_kernelILi2ENS0_13BinaryFunctorIlllNS0_17BitwiseXorFunctorIlEEEESt5arrayIPcLm3EEEEviT0_T1_ --------------------------
	.section	.text._ZN2at6native29vectorized_elementwise_kernelILi2ENS0_13BinaryFunctorIlllNS0_17BitwiseXorFunctorIlEEEESt5arrayIPcLm3EEEEviT0_T1_,"ax",@progbits
	.align	128
        .global         _ZN2at6native29vectorized_elementwise_kernelILi2ENS0_13BinaryFunctorIlllNS0_17BitwiseXorFunctorIlEEEESt5arrayIPcLm3EEEEviT0_T1_
        .type           _ZN2at6native29vectorized_elementwise_kernelILi2ENS0_13BinaryFunctorIlllNS0_17BitwiseXorFunctorIlEEEESt5arrayIPcLm3EEEEviT0_T1_,@function
        .size           _ZN2at6native29vectorized_elementwise_kernelILi2ENS0_13BinaryFunctorIlllNS0_17BitwiseXorFunctorIlEEEESt5arrayIPcLm3EEEEviT0_T1_,(.L_x_26156 - _ZN2at6native29vectorized_elementwise_kernelILi2ENS0_13BinaryFunctorIlllNS0_17BitwiseXorFunctorIlEEEESt5arrayIPcLm3EEEEviT0_T1_)
        .other          _ZN2at6native29vectorized_elementwise_kernelILi2ENS0_13BinaryFunctorIlllNS0_17BitwiseXorFunctorIlEEEESt5arrayIPcLm3EEEEviT0_T1_,@"STO_CUDA_ENTRY STV_DEFAULT"
_ZN2at6native29vectorized_elementwise_kernelILi2ENS0_13BinaryFunctorIlllNS0_17BitwiseXorFunctorIlEEEESt5arrayIPcLm3EEEEviT0_T1_:
.text._ZN2at6native29vectorized_elementwise_kernelILi2ENS0_13BinaryFunctorIlllNS0_17BitwiseXorFunctorIlEEEESt5arrayIPcLm3EEEEviT0_T1_:
[----:B------:R-:W-:Y:S01]  /*0000*/  LDC R1, c[0x0][0x37c] ;  /* 0x0000df00ff017b82 */ /* 0x000fe20000000800 */
[----:B------:R-:W0:Y:S07]  /*0010*/  S2R R3, SR_CTAID.X ;  /* 0x0000000000037919 */ /* 0x000e2e0000002500 */
[----:B------:R-:W0:Y:S01]  /*0020*/  LDC R0, c[0x0][0x380] ;  /* 0x0000e000ff007b82 */ /* 0x000e220000000800 */
[----:B------:R-:W1:Y:S01]  /*0030*/  LDCU.64 UR4, c[0x0][0x358] ;  /* 0x00006b00ff0477ac */ /* 0x000e620008000a00 */
[----:B0-----:R-:W-:-:S05]  /*0040*/  IMAD R5, R3, -0x400, R0 ;  /* 0xfffffc0003057824 */ /* 0x001fca00078e0200 */
[----:B------:R-:W-:-:S13]  /*0050*/  ISETP.GT.U32.AND P0, PT, R5, 0x3ff, PT ;  /* 0x000003ff0500780c */ /* 0x000fda0003f04070 */
[----:B-1----:R-:W-:Y:S05]  /*0060*/  @P0 BRA `(.L_x_4218) ;  /* 0x0000000800900947 */ /* 0x002fea0003800000 */
[----:B------:R-:W0:Y:S01]  /*0070*/  S2R R0, SR_TID.X ;  /* 0x0000000000007919 */ /* 0x000e220000002100 */
[----:B------:R-:W1:Y:S01]  /*0080*/  LDC.64 R8, c[0x0][0x390] ;  /* 0x0000e400ff087b82 */ /* 0x000e620000000a00 */
[----:B------:R-:W-:-:S07]  /*0090*/  CS2R R6, SRZ ;  /* 0x0000000000067805 */ /* 0x000fce000001ff00 */
[----:B------:R-:W2:Y:S08]  /*00a0*/  LDC.64 R12, c[0x0][0x398] ;  /* 0x0000e600ff0c7b82 */ /* 0x000eb00000000a00 */
[----:B------:R-:W3:Y:S08]  /*00b0*/  LDC.64 R16, c[0x0][0x390] ;  /* 0x0000e400ff107b82 */ /* 0x000ef00000000a00 */
[----:B------:R-:W4:Y:S01]  /*00c0*/  LDC.64 R22, c[0x0][0x398] ;  /* 0x0000e600ff167b82 */ /* 0x000f220000000a00 */
[----:B0-----:R-:W-:-:S07]  /*00d0*/  ISETP.GE.U32.AND P0, PT, R0, R5, PT ;  /* 0x000000050000720c */ /* 0x001fce0003f06070 */
[----:B------:R-:W0:Y:S08]  /*00e0*/  LDC.64 R24, c[0x0][0x390] ;  /* 0x0000e400ff187b82 */ /* 0x000e300000000a00 */
[----:B------:R-:W5:Y:S01]  /*00f0*/  LDC.64 R32, c[0x0][0x390] ;  /* 0x0000e400ff207b82 */ /* 0x000f620000000a00 */
[----:B------:R-:W-:Y:S02]  /*0100*/  @!P0 IMAD R37, R3, 0x400, R0 ;  /* 0x0000040003258824 */ /* 0x000fe400078e0200 */
[----:B------:R-:W-:-:S05]  /*0110*/  @!P0 VIADD R0, R0, 0x80 ;  /* 0x0000008000008836 */ /* 0x000fca0000000000 */
[----:B------:R-:W5:Y:S01]  /*0120*/  LDC.64 R18, c[0x0][0x398] ;  /* 0x0000e600ff127b82 */ /* 0x000f620000000a00 */
[----:B------:R-:W-:-:S07]  /*0130*/  ISETP.GE.U32.AND P1, PT, R0, R5, PT ;  /* 0x000000050000720c */ /* 0x000fce0003f26070 */
[----:B------:R-:W5:Y:S06]  /*0140*/  LDC.64 R28, c[0x0][0x390] ;  /* 0x0000e400ff1c7b82 */ /* 0x000f6c0000000a00 */
[----:B------:R-:W-:-:S04]  /*0150*/  @!P1 IMAD R15, R3, 0x400, R0 ;  /* 0x00000400030f9824 */ /* 0x000fc800078e0200 */
[----:B-1----:R-:W-:Y:S01]  /*0160*/  @!P1 IMAD.WIDE.U32 R10, R15, 0x8, R8 ;  /* 0x000000080f0a9825 */ /* 0x002fe200078e0008 */
[----:B------:R-:W-:-:S03]  /*0170*/  CS2R R8, SRZ ;  /* 0x0000000000087805 */ /* 0x000fc6000001ff00 */
[----:B--2---:R-:W-:Y:S01]  /*0180*/  @!P1 IMAD.WIDE.U32 R14, R15, 0x8, R12 ;  /* 0x000000080f0e9825 */ /* 0x004fe200078e000c */
[----:B------:R1:W2:Y:S01]  /*0190*/  @!P1 LDG.E.64 R6, desc[UR4][R10.64] ;  /* 0x000000040a069981 */ /* 0x0002a2000c1e1b00 */
[----:B------:R-:W5:Y:S03]  /*01a0*/  LDC.64 R12, c[0x0][0x398] ;  /* 0x0000e600ff0c7b82 */ /* 0x000f660000000a00 */
[----:B------:R-:W2:Y:S01]  /*01b0*/  @!P1 LDG.E.64 R8, desc[UR4][R14.64] ;  /* 0x000000040e089981 */ /* 0x000ea2000c1e1b00 */
[----:B------:R-:W-:-:S05]  /*01c0*/  @!P1 VIADD R0, R0, 0x80 ;  /* 0x0000008000009836 */ /* 0x000fca0000000000 */
[----:B------:R-:W-:Y:S02]  /*01d0*/  ISETP.GE.U32.AND P3, PT, R0, R5, PT ;  /* 0x000000050000720c */ /* 0x000fe40003f66070 */
[----:B-1----:R-:W-:-:S11]  /*01e0*/  CS2R R10, SRZ ;  /* 0x00000000000a7805 */ /* 0x002fd6000001ff00 */
[----:B------:R-:W-:Y:S02]  /*01f0*/  @!P3 IMAD R27, R3, 0x400, R0 ;  /* 0x00000400031bb824 */ /* 0x000fe400078e0200 */
[----:B------:R-:W-:Y:S02]  /*0200*/  @!P3 VIADD R0, R0, 0x80 ;  /* 0x000000800000b836 */ /* 0x000fe40000000000 */
[----:B---3--:R-:W-:-:S03]  /*0210*/  @!P3 IMAD.WIDE.U32 R16, R27, 0x8, R16 ;  /* 0x000000081b10b825 */ /* 0x008fc600078e0010 */
[C---:B------:R-:W-:Y:S01]  /*0220*/  ISETP.GE.U32.AND P4, PT, R0.reuse, R5, PT ;  /* 0x000000050000720c */ /* 0x040fe20003f86070 */
[----:B----4-:R-:W-:Y:S01]  /*0230*/  @!P3 IMAD.WIDE.U32 R22, R27, 0x8, R22 ;  /* 0x000000081b16b825 */ /* 0x010fe200078e0016 */
[----:B------:R1:W3:Y:S01]  /*0240*/  @!P3 LDG.E.64 R10, desc[UR4][R16.64] ;  /* 0x00000004100ab981 */ /* 0x0002e2000c1e1b00 */
[----:B------:R-:W4:Y:S10]  /*0250*/  LDC.64 R26, c[0x0][0x398] ;  /* 0x0000e600ff1a7b82 */ /* 0x000f340000000a00 */
[----:B------:R-:W-:Y:S01]  /*0260*/  @!P4 LEA R31, R3, R0, 0xa ;  /* 0x00000000031fc211 */ /* 0x000fe200078e50ff */
[----:B------:R-:W-:-:S05]  /*0270*/  @!P4 VIADD R0, R0, 0x80 ;  /* 0x000000800000c836 */ /* 0x000fca0000000000 */
[----:B------:R-:W-:Y:S01]  /*0280*/  ISETP.GE.U32.AND P2, PT, R0, R5, PT ;  /* 0x000000050000720c */ /* 0x000fe20003f46070 */
[----:B0-----:R-:W-:-:S12]  /*0290*/  @!P4 IMAD.WIDE.U32 R24, R31, 0x8, R24 ;  /* 0x000000081f18c825 */ /* 0x001fd800078e0018 */
[----:B------:R-:W-:Y:S02]  /*02a0*/  @!P2 IMAD R21, R3, 0x400, R0 ;  /* 0x000004000315a824 */ /* 0x000fe400078e0200 */
[----:B------:R-:W-:-:S05]  /*02b0*/  @!P2 VIADD R0, R0, 0x80 ;  /* 0x000000800000a836 */ /* 0x000fca0000000000 */
[----:B------:R-:W-:Y:S02]  /*02c0*/  ISETP.GE.U32.AND P1, PT, R0, R5, PT ;  /* 0x000000050000720c */ /* 0x000fe40003f26070 */
[----:B-1----:R-:W-:Y:S01]  /*02d0*/  CS2R R16, SRZ ;  /* 0x0000000000107805 */ /* 0x002fe2000001ff00 */
[----:B-----5:R-:W-:Y:S01]  /*02e0*/  @!P4 IMAD.WIDE.U32 R30, R31, 0x8, R12 ;  /* 0x000000081f1ec825 */ /* 0x020fe200078e000c */
[----:B------:R-:W-:-:S04]  /*02f0*/  CS2R R12, SRZ ;  /* 0x00000000000c7805 */ /* 0x000fc8000001ff00 */
[----:B------:R0:W5:Y:S01]  /*0300*/  @!P4 LDG.E.64 R16, desc[UR4][R30.64] ;  /* 0x000000041e10c981 */ /* 0x000162000c1e1b00 */
[----:B------:R-:W-:-:S03]  /*0310*/  @!P2 IMAD.WIDE.U32 R32, R21, 0x8, R32 ;  /* 0x000000081520a825 */ /* 0x000fc600078e0020 */
[----:B------:R1:W3:Y:S01]  /*0320*/  @!P3 LDG.E.64 R12, desc[UR4][R22.64] ;  /* 0x00000004160cb981 */ /* 0x0002e2000c1e1b00 */
[----:B------:R-:W-:Y:S02]  /*0330*/  @!P1 IMAD R35, R3, 0x400, R0 ;  /* 0x0000040003239824 */ /* 0x000fe400078e0200 */
[----:B------:R-:W-:Y:S01]  /*0340*/  @!P1 VIADD R0, R0, 0x80 ;  /* 0x0000008000009836 */ /* 0x000fe20000000000 */
[----:B0-----:R-:W0:Y:S04]  /*0350*/  LDC.64 R30, c[0x0][0x390] ;  /* 0x0000e400ff1e7b82 */ /* 0x001e280000000a00 */
[----:B------:R-:W-:Y:S01]  /*0360*/  ISETP.GE.U32.AND P3, PT, R0, R5, PT ;  /* 0x000000050000720c */ /* 0x000fe20003f66070 */
[----:B-1----:R-:W-:Y:S01]  /*0370*/  @!P2 IMAD.WIDE.U32 R22, R21, 0x8, R18 ;  /* 0x000000081516a825 */ /* 0x002fe200078e0012 */
[----:B------:R-:W-:-:S02]  /*0380*/  CS2R R20, SRZ ;  /* 0x0000000000147805 */ /* 0x000fc4000001ff00 */
[----:B------:R-:W-:Y:S01]  /*0390*/  CS2R R14, SRZ ;  /* 0x00000000000e7805 */ /* 0x000fe2000001ff00 */
[----:B------:R-:W-:-:S03]  /*03a0*/  @!P1 IMAD.WIDE.U32 R28, R35, 0x8, R28 ;  /* 0x00000008231c9825 */ /* 0x000fc600078e001c */
[----:B------:R1:W5:Y:S01]  /*03b0*/  @!P2 LDG.E.64 R20, desc[UR4][R22.64] ;  /* 0x000000041614a981 */ /* 0x000362000c1e1b00 */
[----:B----4-:R-:W-:-:S03]  /*03c0*/  @!P1 IMAD.WIDE.U32 R26, R35, 0x8, R26 ;  /* 0x00000008231a9825 */ /* 0x010fc600078e001a */
[----:B------:R4:W5:Y:S01]  /*03d0*/  @!P4 LDG.E.64 R14, desc[UR4][R24.64] ;  /* 0x00000004180ec981 */ /* 0x000962000c1e1b00 */
[----:B------:R-:W-:Y:S02]  /*03e0*/  @!P3 LEA R35, R3, R0, 0xa ;  /* 0x000000000323b211 */ /* 0x000fe400078e50ff */
[----:B-1----:R-:W-:Y:S02]  /*03f0*/  CS2R R22, SRZ ;  /* 0x0000000000167805 */ /* 0x002fe4000001ff00 */
[----:B------:R-:W-:Y:S02]  /*0400*/  CS2R R18, SRZ ;  /* 0x0000000000127805 */ /* 0x000fe4000001ff00 */
[----:B----4-:R-:W-:Y:S02]  /*0410*/  CS2R R24, SRZ ;  /* 0x0000000000187805 */ /* 0x010fe4000001ff00 */
[----:B------:R1:W4:Y:S01]  /*0420*/  @!P1 LDG.E.64 R22, desc[UR4][R28.64] ;  /* 0x000000041c169981 */ /* 0x000322000c1e1b00 */
[----:B0-----:R-:W-:-:S03]  /*0430*/  @!P3 IMAD.WIDE.U32 R30, R35, 0x8, R30 ;  /* 0x00000008231eb825 */ /* 0x001fc600078e001e */
[----:B------:R0:W4:Y:S04]  /*0440*/  @!P1 LDG.E.64 R24, desc[UR4][R26.64] ;  /* 0x000000041a189981 */ /* 0x000128000c1e1b00 */
[----:B------:R0:W5:Y:S01]  /*0450*/  @!P2 LDG.E.64 R18, desc[UR4][R32.64] ;  /* 0x000000042012a981 */ /* 0x000162000c1e1b00 */
[----:B-1----:R-:W-:Y:S01]  /*0460*/  CS2R R28, SRZ ;  /* 0x00000000001c7805 */ /* 0x002fe2000001ff00 */
[----:B0-----:R-:W0:Y:S05]  /*0470*/  LDC.64 R26, c[0x0][0x390] ;  /* 0x0000e400ff1a7b82 */ /* 0x001e2a0000000a00 */
[----:B------:R1:W4:Y:S03]  /*0480*/  @!P3 LDG.E.64 R28, desc[UR4][R30.64] ;  /* 0x000000041e1cb981 */ /* 0x000326000c1e1b00 */
[----:B------:R-:W0:Y:S08]  /*0490*/  LDC.64 R32, c[0x0][0x398] ;  /* 0x0000e600ff207b82 */ /* 0x000e300000000a00 */
[----:B-1----:R-:W1:Y:S01]  /*04a0*/  LDC.64 R30, c[0x0][0x398] ;  /* 0x0000e600ff1e7b82 */ /* 0x002e620000000a00 */
[----:B0-----:R-:W-:-:S04]  /*04b0*/  @!P0 IMAD.WIDE.U32 R26, R37, 0x8, R26 ;  /* 0x00000008251a8825 */ /* 0x001fc800078e001a */
[----:B------:R-:W-:Y:S01]  /*04c0*/  @!P3 IMAD.WIDE.U32 R32, R35, 0x8, R32 ;  /* 0x000000082320b825 */ /* 0x000fe200078e0020 */
[----:B------:R-:W-:-:S03]  /*04d0*/  CS2R R34, SRZ ;  /* 0x0000000000227805 */ /* 0x000fc6000001ff00 */
[----:B------:R-:W-:-:S03]  /*04e0*/  @!P3 VIADD R0, R0, 0x80 ;  /* 0x000000800000b836 */ /* 0x000fc60000000000 */
[----:B------:R0:W4:Y:S01]  /*04f0*/  @!P3 LDG.E.64 R34, desc[UR4][R32.64] ;  /* 0x000000042022b981 */ /* 0x000122000c1e1b00 */
[----:B-1----:R-:W-:Y:S02]  /*0500*/  @!P0 IMAD.WIDE.U32 R36, R37, 0x8, R30 ;  /* 0x0000000825248825 */ /* 0x002fe400078e001e */
[----:B------:R-:W1:Y:S01]  /*0510*/  LDC.64 R30, c[0x0][0x398] ;  /* 0x0000e600ff1e7b82 */ /* 0x000e620000000a00 */
[----:B------:R-:W-:Y:S02]  /*0520*/  ISETP.GE.U32.AND P1, PT, R0, R5, PT ;  /* 0x000000050000720c */ /* 0x000fe40003f26070 */
[----:B0-----:R-:W-:-:S06]  /*0530*/  CS2R R32, SRZ ;  /* 0x0000000000207805 */ /* 0x001fcc000001ff00 */
[----:B------:R-:W4:Y:S05]  /*0540*/  @!P0 LDG.E.64 R32, desc[UR4][R26.64] ;  /* 0x000000041a208981 */ /* 0x000f2a000c1e1b00 */
[----:B------:R-:W-:-:S04]  /*0550*/  @!P1 IMAD R0, R3, 0x400, R0 ;  /* 0x0000040003009824 */ /* 0x000fc800078e0200 */
[----:B-1----:R-:W-:-:S06]  /*0560*/  @!P1 IMAD.WIDE.U32 R30, R0, 0x8, R30 ;  /* 0x00000008001e9825 */ /* 0x002fcc00078e001e */
[----:B------:R-:W4:Y:S01]  /*0570*/  @!P1 LDG.E.64 R30, desc[UR4][R30.64] ;  /* 0x000000041e1e9981 */ /* 0x000f22000c1e1b00 */
[----:B--2---:R-:W-:Y:S02]  /*0580*/  LOP3.LUT R6, R8, R6, RZ, 0x3c, !PT ;  /* 0x0000000608067212 */ /* 0x004fe400078e3cff */
[----:B------:R-:W-:Y:S02]  /*0590*/  LOP3.LUT R7, R9, R7, RZ, 0x3c, !PT ;  /* 0x0000000709077212 */ /* 0x000fe400078e3cff */
[----:B------:R-:W-:-:S06]  /*05a0*/  CS2R R8, SRZ ;  /* 0x0000000000087805 */ /* 0x000fcc000001ff00 */
[----:B------:R0:W2:Y:S02]  /*05b0*/  @!P0 LDG.E.64 R8, desc[UR4][R36.64] ;  /* 0x0000000424088981 */ /* 0x0000a4000c1e1b00 */
[----:B0-----:R-:W0:Y:S02]  /*05c0*/  LDC.64 R36, c[0x0][0x390] ;  /* 0x0000e400ff247b82 */ /* 0x001e240000000a00 */
[----:B0-----:R-:W-:-:S06]  /*05d0*/  @!P1 IMAD.WIDE.U32 R26, R0, 0x8, R36 ;  /* 0x00000008001a9825 */ /* 0x001fcc00078e0024 */
[----:B------:R-:W2:Y:S01]  /*05e0*/  @!P1 LDG.E.64 R26, desc[UR4][R26.64] ;  /* 0x000000041a1a9981 */ /* 0x000ea2000c1e1b00 */
[----:B------:R-:W0:Y:S01]  /*05f0*/  S2R R0, SR_TID.X ;  /* 0x0000000000007919 */ /* 0x000e220000002100 */
[----:B---3--:R-:W-:Y:S02]  /*0600*/  LOP3.LUT R10, R12, R10, RZ, 0x3c, !PT ;  /* 0x0000000a0c0a7212 */ /* 0x008fe400078e3cff */
[----:B------:R-:W-:Y:S02]  /*0610*/  LOP3.LUT R11, R13, R11, RZ, 0x3c, !PT ;  /* 0x0000000b0d0b7212 */ /* 0x000fe400078e3cff */
[----:B------:R-:W1:Y:S01]  /*0620*/  @!P0 LDC.64 R12, c[0x0][0x388] ;  /* 0x0000e200ff0c8b82 */ /* 0x000e620000000a00 */
[----:B0-----:R-:W-:Y:S02]  /*0630*/  @!P0 IMAD R37, R3, 0x400, R0 ;  /* 0x0000040003258824 */ /* 0x001fe400078e0200 */
[----:B------:R-:W-:-:S04]  /*0640*/  VIADD R2, R0, 0x80 ;  /* 0x0000008000027836 */ /* 0x000fc80000000000 */
[----:B------:R-:W-:Y:S02]  /*0650*/  @!P0 IMAD.MOV.U32 R0, RZ, RZ, R2 ;  /* 0x000000ffff008224 */ /* 0x000fe400078e0002 */
[----:B-1----:R-:W-:Y:S01]  /*0660*/  @!P0 IMAD.WIDE.U32 R36, R37, 0x8, R12 ;  /* 0x0000000825248825 */ /* 0x002fe200078e000c */
[----:B------:R-:W-:Y:S04]  /*0670*/  BSSY.RECONVERGENT B0, `(.L_x_4219) ;  /* 0x000003b000007945 */ /* 0x000fe80003800200 */
[----:B------:R-:W-:Y:S01]  /*0680*/  BSSY.RELIABLE B1, `(.L_x_4220) ;  /* 0x0000033000017945 */ /* 0x000fe20003800100 */
[----:B-----5:R-:W-:Y:S02]  /*0690*/  LOP3.LUT R12, R20, R18, RZ, 0x3c, !PT ;  /* 0x00000012140c7212 */ /* 0x020fe400078e3cff */
[----:B------:R-:W-:-:S02]  /*06a0*/  LOP3.LUT R13, R21, R19, RZ, 0x3c, !PT ;  /* 0x00000013150d7212 */ /* 0x000fc400078e3cff */
[----:B----4-:R-:W-:Y:S02]  /*06b0*/  LOP3.LUT R18, R34, R28, RZ, 0x3c, !PT ;  /* 0x0000001c22127212 */ /* 0x010fe400078e3cff */
[----:B------:R-:W-:Y:S02]  /*06c0*/  LOP3.LUT R19, R35, R29, RZ, 0x3c, !PT ;  /* 0x0000001d23137212 */ /* 0x000fe400078e3cff */
[----:B--2---:R-:W-:Y:S02]  /*06d0*/  LOP3.LUT R32, R8, R32, RZ, 0x3c, !PT ;  /* 0x0000002008207212 */ /* 0x004fe400078e3cff */
[----:B------:R-:W-:-:S05]  /*06e0*/  LOP3.LUT R33, R9, R33, RZ, 0x3c, !PT ;  /* 0x0000002109217212 */ /* 0x000fca00078e3cff */
[----:B------:R0:W-:Y:S01]  /*06f0*/  @!P0 STG.E.64 desc[UR4][R36.64], R32 ;  /* 0x0000002024008986 */ /* 0x0001e2000c101b04 */
[----:B------:R-:W-:Y:S02]  /*0700*/  ISETP.GE.U32.AND P0, PT, R0, R5, PT ;  /* 0x000000050000720c */ /* 0x000fe40003f06070 */
[----:B------:R-:W-:Y:S02]  /*0710*/  LOP3.LUT R8, R16, R14, RZ, 0x3c, !PT ;  /* 0x0000000e10087212 */ /* 0x000fe400078e3cff */
[----:B------:R-:W-:Y:S02]  /*0720*/  LOP3.LUT R9, R17, R15, RZ, 0x3c, !PT ;  /* 0x0000000f11097212 */ /* 0x000fe400078e3cff */
[----:B------:R-:W-:Y:S02]  /*0730*/  CS2R R16, SRZ ;  /* 0x0000000000107805 */ /* 0x000fe4000001ff00 */
[----:B------:R-:W-:Y:S02]  /*0740*/  LOP3.LUT R14, R24, R22, RZ, 0x3c, !PT ;  /* 0x00000016180e7212 */ /* 0x000fe400078e3cff */
[----:B------:R-:W-:-:S02]  /*0750*/  LOP3.LUT R15, R25, R23, RZ, 0x3c, !PT ;  /* 0x00000017190f7212 */ /* 0x000fc400078e3cff */
[----:B------:R-:W-:Y:S02]  /*0760*/  @!P1 LOP3.LUT R16, R30, R26, RZ, 0x3c, !PT ;  /* 0x0000001a1e109212 */ /* 0x000fe400078e3cff */
[----:B------:R-:W-:Y:S01]  /*0770*/  @!P1 LOP3.LUT R17, R31, R27, RZ, 0x3c, !PT ;  /* 0x0000001b1f119212 */ /* 0x000fe200078e3cff */
[----:B0-----:R-:W-:Y:S06]  /*0780*/  @P0 BRA `(.L_x_4221) ;  /* 0x0000000000300947 */ /* 0x001fec0003800000 */
[----:B------:R-:W0:Y:S01]  /*0790*/  LDC.64 R20, c[0x0][0x388] ;  /* 0x0000e200ff147b82 */ /* 0x000e220000000a00 */
[----:B------:R-:W-:Y:S01]  /*07a0*/  LEA R23, R3, R0, 0xa ;  /* 0x0000000003177211 */ /* 0x000fe200078e50ff */
[----:B------:R-:W-:-:S05]  /*07b0*/  VIADD R0, R0, 0x80 ;  /* 0x0000008000007836 */ /* 0x000fca0000000000 */
[----:B------:R-:W-:Y:S01]  /*07c0*/  ISETP.GE.U32.AND P0, PT, R0, R5, PT ;  /* 0x000000050000720c */ /* 0x000fe20003f06070 */
[----:B0-----:R-:W-:-:S05]  /*07d0*/  IMAD.WIDE.U32 R20, R23, 0x8, R20 ;  /* 0x0000000817147825 */ /* 0x001fca00078e0014 */
[----:B------:R0:W-:Y:S07]  /*07e0*/  STG.E.64 desc[UR4][R20.64], R6 ;  /* 0x0000000614007986 */ /* 0x0001ee000c101b04 */
[----:B------:R-:W-:Y:S05]  /*07f0*/  @P0 BRA `(.L_x_4222) ;  /* 0x0000000000300947 */ /* 0x000fea0003800000 */
[----:B0-----:R-:W0:Y:S01]  /*0800*/  LDC.64 R6, c[0x0][0x388] ;  /* 0x0000e200ff067b82 */ /* 0x001e220000000a00 */
[----:B------:R-:W-:Y:S02]  /*0810*/  IMAD R21, R3, 0x400, R0 ;  /* 0x0000040003157824 */ /* 0x000fe400078e0200 */
[----:B------:R-:W-:Y:S02]  /*0820*/  VIADD R0, R0, 0x80 ;  /* 0x0000008000007836 */ /* 0x000fe40000000000 */
[----:B0-----:R-:W-:-:S05]  /*0830*/  IMAD.WIDE.U32 R6, R21, 0x8, R6 ;  /* 0x0000000815067825 */ /* 0x001fca00078e0006 */
[----:B------:R0:W-:Y:S02]  /*0840*/  STG.E.64 desc[UR4][R6.64], R10 ;  /* 0x0000000a06007986 */ /* 0x0001e4000c101b04 */
.L_x_4221:
[----:B------:R-:W-:-:S13]  /*0850*/  ISETP.GE.U32.AND P0, PT, R0, R5, PT ;  /* 0x000000050000720c */ /* 0x000fda0003f06070 */
[----:B------:R-:W-:Y:S05]  /*0860*/  @P0 BRA `(.L_x_4223) ;  /* 0x0000000000300947 */ /* 0x000fea0003800000 */
[----:B0-----:R-:W0:Y:S01]  /*0870*/  LDC.64 R6, c[0x0][0x388] ;  /* 0x0000e200ff067b82 */ /* 0x001e220000000a00 */
[----:B------:R-:W-:Y:S02]  /*0880*/  IMAD R11, R3, 0x400, R0 ;  /* 0x00000400030b7824 */ /* 0x000fe400078e0200 */
[----:B------:R-:W-:Y:S02]  /*0890*/  VIADD R0, R0, 0x80 ;  /* 0x0000008000007836 */ /* 0x000fe40000000000 */
[----:B0-----:R-:W-:-:S05]  /*08a0*/  IMAD.WIDE.U32 R6, R11, 0x8, R6 ;  /* 0x000000080b067825 */ /* 0x001fca00078e0006 */
[----:B------:R1:W-:Y:S02]  /*08b0*/  STG.E.64 desc[UR4][R6.64], R8 ;  /* 0x0000000806007986 */ /* 0x0003e4000c101b04 */
.L_x_4222:
[----:B------:R-:W-:-:S13]  /*08c0*/  ISETP.GE.U32.AND P0, PT, R0, R5, PT ;  /* 0x000000050000720c */ /* 0x000fda0003f06070 */
[----:B------:R-:W-:Y:S05]  /*08d0*/  @P0 BRA `(.L_x_4224) ;  /* 0x0000000000340947 */ /* 0x000fea0003800000 */
[----:B01----:R-:W0:Y:S01]  /*08e0*/  LDC.64 R6, c[0x0][0x388] ;  /* 0x0000e200ff067b82 */ /* 0x003e220000000a00 */
[----:B------:R-:W-:Y:S01]  /*08f0*/  LEA R9, R3, R0, 0xa ;  /* 0x0000000003097211 */ /* 0x000fe200078e50ff */
[----:B------:R-:W-:-:S04]  /*0900*/  VIADD R0, R0, 0x80 ;  /* 0x0000008000007836 */ /* 0x000fc80000000000 */
[----:B0-----:R-:W-:-:S05]  /*0910*/  IMAD.WIDE.U32 R6, R9, 0x8, R6 ;  /* 0x0000000809067825 */ /* 0x001fca00078e0006 */
[----:B------:R1:W-:Y:S02]  /*0920*/  STG.E.64 desc[UR4][R6.64], R12 ;  /* 0x0000000c06007986 */ /* 0x0003e4000c101b04 */
.L_x_4223:
[----:B------:R-:W-:-:S13]  /*0930*/  ISETP.GE.U32.AND P0, PT, R0, R5, PT ;  /* 0x000000050000720c */ /* 0x000fda0003f06070 */
[----:B------:R-:W-:Y:S05]  /*0940*/  @P0 BREAK.RELIABLE B1 ;  /* 0x0000000000010942 */ /* 0x000fea0003800100 */
[----:B------:R-:W-:Y:S05]  /*0950*/  @P0 BRA `(.L_x_4225) ;  /* 0x0000000000300947 */ /* 0x000fea0003800000 */
[----:B01----:R-:W0:Y:S01]  /*0960*/  LDC.64 R6, c[0x0][0x388] ;  /* 0x0000e200ff067b82 */ /* 0x003e220000000a00 */
[----:B------:R-:W-:Y:S02]  /*0970*/  IMAD R9, R3, 0x400, R0 ;  /* 0x0000040003097824 */ /* 0x000fe400078e0200 */
[----:B------:R-:W-:Y:S02]  /*0980*/  VIADD R0, R0, 0x80 ;  /* 0x0000008000007836 */ /* 0x000fe40000000000 */
[----:B0-----:R-:W-:-:S05]  /*0990*/  IMAD.WIDE.U32 R6, R9, 0x8, R6 ;  /* 0x0000000809067825 */ /* 0x001fca00078e0006 */
[----:B------:R2:W-:Y:S02]  /*09a0*/  STG.E.64 desc[UR4][R6.64], R14 ;  /* 0x0000000e06007986 */ /* 0x0005e4000c101b04 */
.L_x_4224:
[----:B------:R-:W-:Y:S05]  /*09b0*/  BSYNC.RELIABLE B1 ;  /* 0x0000000000017941 */ /* 0x000fea0003800100 */
.L_x_4220:
[----:B------:R-:W-:-:S13]  /*09c0*/  ISETP.GE.U32.AND P0, PT, R0, R5, PT ;  /* 0x000000050000720c */ /* 0x000fda0003f06070 */
[----:B012---:R-:W0:Y:S01]  /*09d0*/  @!P0 LDC.64 R6, c[0x0][0x388] ;  /* 0x0000e200ff068b82 */ /* 0x007e220000000a00 */
[----:B------:R-:W-:Y:S01]  /*09e0*/  @!P0 IMAD R9, R3, 0x400, R0 ;  /* 0x0000040003098824 */ /* 0x000fe200078e0200 */
[----:B------:R-:W-:-:S03]  /*09f0*/  @!P0 IADD3 R0, PT, PT, R0, 0x80, RZ ;  /* 0x0000008000008810 */ /* 0x000fc60007ffe0ff */
[----:B0-----:R-:W-:-:S05]  /*0a00*/  @!P0 IMAD.WIDE.U32 R6, R9, 0x8, R6 ;  /* 0x0000000809068825 */ /* 0x001fca00078e0006 */
[----:B------:R2:W-:Y:S02]  /*0a10*/  @!P0 STG.E.64 desc[UR4][R6.64], R18 ;  /* 0x0000001206008986 */ /* 0x0005e4000c101b04 */
.L_x_4225:
[----:B------:R-:W-:Y:S05]  /*0a20*/  BSYNC.RECONVERGENT B0 ;  /* 0x0000000000007941 */ /* 0x000fea0003800200 */
.L_x_4219:
[----:B------:R-:W-:Y:S05]  /*0a30*/  WARPSYNC.ALL ;  /* 0x0000000000007948 */ /* 0x000fea0003800000 */
[----:B------:R-:W-:-:S13]  /*0a40*/  ISETP.GE.U32.AND P0, PT, R0, R5, PT ;  /* 0x000000050000720c */ /* 0x000fda0003f06070 */
[----:B------:R-:W-:Y:S05]  /*0a50*/  @P0 EXIT ;  /* 0x000000000000094d */ /* 0x000fea0003800000 */
[----:B------:R-:W3:Y:S01]  /*0a60*/  LDC.64 R4, c[0x0][0x388] ;  /* 0x0000e200ff047b82 */ /* 0x000ee20000000a00 */
[----:B------:R-:W-:-:S04]  /*0a70*/  IMAD R3, R3, 0x400, R0 ;  /* 0x0000040003037824 */ /* 0x000fc800078e0200 */
[----:B---3--:R-:W-:-:S05]  /*0a80*/  IMAD.WIDE.U32 R2, R3, 0x8, R4 ;  /* 0x0000000803027825 */ /* 0x008fca00078e0004 */
[----:B------:R-:W-:Y:S01]  /*0a90*/  STG.E.64 desc[UR4][R2.64], R16 ;  /* 0x0000001002007986 */ /* 0x000fe2000c101b04 */
[----:B------:R-:W-:Y:S05]  /*0aa0*/  EXIT ;  /* 0x000000000000794d */ /* 0x000fea0003800000 */
.L_x_4218:
[----:B------:R-:W0:Y:S01]  /*0ab0*/  S2R R0, SR_TID.X ;  /* 0x0000000000007919 */ /* 0x000e220000002100 */
[----:B------:R-:W1:Y:S01]  /*0ac0*/  LDC.64 R28, c[0x0][0x390] ;  /* 0x0000e400ff1c7b82 */ /* 0x000e620000000a00 */
[----:B------:R-:W-:-:S07]  /*0ad0*/  IMAD.SHL.U32 R3, R3, 0x400, RZ ;  /* 0x0000040003037824 */ /* 0x000fce00078e00ff */
[----:B------:R-:W2:Y:S01]  /*0ae0*/  LDC.64 R36, c[0x0][0x398] ;  /* 0x0000e600ff247b82 */ /* 0x000ea20000000a00 */
[----:B-1----:R-:W-:-:S04]  /*0af0*/  IMAD.WIDE.U32 R28, R3, 0x8, R28 ;  /* 0x00000008031c7825 */ /* 0x002fc800078e001c */
[----:B0-----:R-:W-:-:S04]  /*0b00*/  IMAD.WIDE.U32 R28, R0, 0x10, R28 ;  /* 0x00000010001c7825 */ /* 0x001fc800078e001c */
[----:B--2---:R-:W-:Y:S01]  /*0b10*/  IMAD.WIDE.U32 R36, R3, 0x8, R36 ;  /* 0x0000000803247825 */ /* 0x004fe200078e0024 */
[----:B------:R-:W2:Y:S04]  /*0b20*/  LDG.E.128 R4, desc[UR4][R28.64] ;  /* 0x000000041c047981 */ /* 0x000ea8000c1e1d00 */
[----:B------:R-:W3:Y:S01]  /*0b30*/  LDG.E.128 R12, desc[UR4][R28.64+0x800] ;  /* 0x000800041c0c7981 */ /* 0x000ee2000c1e1d00 */
[----:B------:R-:W-:-:S03]  /*0b40*/  IMAD.WIDE.U32 R36, R0, 0x10, R36 ;  /* 0x0000001000247825 */ /* 0x000fc600078e0024 */
[----:B------:R-:W4:Y:S04]  /*0b50*/  LDG.E.128 R20, desc[UR4][R28.64+0x1000] ;  /* 0x001000041c147981 */ /* 0x000f28000c1e1d00 */
[----:B------:R-:W2:Y:S04]  /*0b60*/  LDG.E.128 R8, desc[UR4][R36.64] ;  /* 0x0000000424087981 */ /* 0x000ea8000c1e1d00 */
[----:B------:R-:W3:Y:S04]  /*0b70*/  LDG.E.128 R16, desc[UR4][R36.64+0x800] ;  /* 0x0008000424107981 */ /* 0x000ee8000c1e1d00 */
[----:B------:R-:W5:Y:S04]  /*0b80*/  LDG.E.128 R28, desc[UR4][R28.64+0x1800] ;  /* 0x001800041c1c7981 */ /* 0x000f68000c1e1d00 */
[----:B------:R-:W5:Y:S04]  /*0b90*/  LDG.E.128 R32, desc[UR4][R36.64+0x1800] ;  /* 0x0018000424207981 */ /* 0x000f68000c1e1d00 */
[----:B------:R-:W4:Y:S01]  /*0ba0*/  LDG.E.128 R24, desc[UR4][R36.64+0x1000] ;  /* 0x0010000424187981 */ /* 0x000f22000c1e1d00 */
[----:B--2---:R-:W-:-:S02]  /*0bb0*/  LOP3.LUT R2, R8, R4, RZ, 0x3c, !PT ;  /* 0x0000000408027212 */ /* 0x004fc400078e3cff */
[----:B------:R-:W-:Y:S02]  /*0bc0*/  LOP3.LUT R4, R10, R6, RZ, 0x3c, !PT ;  /* 0x000000060a047212 */ /* 0x000fe400078e3cff */
[----:B------:R-:W-:Y:S02]  /*0bd0*/  LOP3.LUT R11, R11, R7, RZ, 0x3c, !PT ;  /* 0x000000070b0b7212 */ /* 0x000fe400078e3cff */
[----:B------:R-:W0:Y:S01]  /*0be0*/  LDC.64 R6, c[0x0][0x388] ;  /* 0x0000e200ff067b82 */ /* 0x000e220000000a00 */
[----:B---3--:R-:W-:Y:S02]  /*0bf0*/  LOP3.LUT R19, R19, R15, RZ, 0x3c, !PT ;  /* 0x0000000f13137212 */ /* 0x008fe400078e3cff */
[----:B------:R-:W-:Y:S01]  /*0c00*/  LOP3.LUT R5, R9, R5, RZ, 0x3c, !PT ;  /* 0x0000000509057212 */ /* 0x000fe200078e3cff */
[----:B------:R-:W-:Y:S01]  /*0c10*/  IMAD.MOV.U32 R15, RZ, RZ, R11 ;  /* 0x000000ffff0f7224 */ /* 0x000fe200078e000b */
[----:B------:R-:W-:Y:S01]  /*0c20*/  LOP3.LUT R8, R16, R12, RZ, 0x3c, !PT ;  /* 0x0000000c10087212 */ /* 0x000fe200078e3cff */
[----:B------:R-:W-:Y:S01]  /*0c30*/  IMAD.MOV.U32 R11, RZ, RZ, R19 ;  /* 0x000000ffff0b7224 */ /* 0x000fe200078e0013 */
[----:B------:R-:W-:-:S02]  /*0c40*/  LOP3.LUT R9, R17, R13, RZ, 0x3c, !PT ;  /* 0x0000000d11097212 */ /* 0x000fc400078e3cff */
[----:B------:R-:W-:Y:S02]  /*0c50*/  LOP3.LUT R10, R18, R14, RZ, 0x3c, !PT ;  /* 0x0000000e120a7212 */ /* 0x000fe400078e3cff */
[----:B----4-:R-:W-:Y:S02]  /*0c60*/  LOP3.LUT R16, R26, R22, RZ, 0x3c, !PT ;  /* 0x000000161a107212 */ /* 0x010fe400078e3cff */
[----:B-----5:R-:W-:Y:S02]  /*0c70*/  LOP3.LUT R29, R33, R29, RZ, 0x3c, !PT ;  /* 0x0000001d211d7212 */ /* 0x020fe400078e3cff */
[----:B------:R-:W-:Y:S01]  /*0c80*/  LOP3.LUT R18, R32, R28, RZ, 0x3c, !PT ;  /* 0x0000001c20127212 */ /* 0x000fe200078e3cff */
[----:B0-----:R-:W-:Y:S01]  /*0c90*/  IMAD.WIDE.U32 R6, R3, 0x8, R6 ;  /* 0x0000000803067825 */ /* 0x001fe200078e0006 */
[----:B------:R-:W-:Y:S02]  /*0ca0*/  LOP3.LUT R3, R34, R30, RZ, 0x3c, !PT ;  /* 0x0000001e22037212 */ /* 0x000fe400078e3cff */
[----:B------:R-:W-:Y:S01]  /*0cb0*/  LOP3.LUT R30, R35, R31, RZ, 0x3c, !PT ;  /* 0x0000001f231e7212 */ /* 0x000fe200078e3cff */
[----:B------:R-:W-:Y:S01]  /*0cc0*/  IMAD.WIDE.U32 R6, R0, 0x10, R6 ;  /* 0x0000001000067825 */ /* 0x000fe200078e0006 */
[----:B------:R-:W-:-:S02]  /*0cd0*/  LOP3.LUT R0, R24, R20, RZ, 0x3c, !PT ;  /* 0x0000001418007212 */ /* 0x000fc400078e3cff */
[----:B------:R-:W-:Y:S01]  /*0ce0*/  LOP3.LUT R21, R25, R21, RZ, 0x3c, !PT ;  /* 0x0000001519157212 */ /* 0x000fe200078e3cff */
[----:B------:R-:W-:Y:S01]  /*0cf0*/  IMAD.MOV.U32 R12, RZ, RZ, R2 ;  /* 0x000000ffff0c7224 */ /* 0x000fe200078e0002 */
[----:B------:R0:W-:Y:S01]  /*0d00*/  STG.E.128 desc[UR4][R6.64+0x800], R8 ;  /* 0x0008000806007986 */ /* 0x0001e2000c101d04 */
[----:B------:R-:W-:Y:S01]  /*0d10*/  LOP3.LUT R23, R27, R23, RZ, 0x3c, !PT ;  /* 0x000000171b177212 */ /* 0x000fe200078e3cff */
[----:B------:R-:W-:Y:S01]  /*0d20*/  IMAD.MOV.U32 R13, RZ, RZ, R5 ;  /* 0x000000ffff0d7224 */ /* 0x000fe200078e0005 */
[----:B------:R-:W-:Y:S01]  /*0d30*/  MOV R14, R4 ;  /* 0x00000004000e7202 */ /* 0x000fe20000000f00 */
[----:B------:R-:W-:Y:S02]  /*0d40*/  IMAD.MOV.U32 R20, RZ, RZ, R0 ;  /* 0x000000ffff147224 */ /* 0x000fe400078e0000 */
[----:B------:R-:W-:Y:S02]  /*0d50*/  IMAD.MOV.U32 R22, RZ, RZ, R16 ;  /* 0x000000ffff167224 */ /* 0x000fe400078e0010 */
[----:B------:R-:W-:Y:S04]  /*0d60*/  STG.E.128 desc[UR4][R6.64], R12 ;  /* 0x0000000c06007986 */ /* 0x000fe8000c101d04 */
[----:B------:R-:W-:Y:S01]  /*0d70*/  STG.E.128 desc[UR4][R6.64+0x1000], R20 ;  /* 0x0010001406007986 */ /* 0x000fe2000c101d04 */
[----:B0-----:R-:W-:Y:S01]  /*0d80*/  MOV R8, R18 ;  /* 0x0000001200087202 */ /* 0x001fe20000000f00 */
[----:B------:R-:W-:-:S02]  /*0d90*/  IMAD.MOV.U32 R9, RZ, RZ, R29 ;  /* 0x000000ffff097224 */ /* 0x000fc400078e001d */
[----:B------:R-:W-:Y:S02]  /*0da0*/  IMAD.MOV.U32 R10, RZ, RZ, R3 ;  /* 0x000000ffff0a7224 */ /* 0x000fe400078e0003 */
[----:B------:R-:W-:-:S05]  /*0db0*/  IMAD.MOV.U32 R11, RZ, RZ, R30 ;  /* 0x000000ffff0b7224 */ /* 0x000fca00078e001e */
[----:B------:R-:W-:Y:S01]  /*0dc0*/  STG.E.128 desc[UR4][R6.64+0x1800], R8 ;  /* 0x0018000806007986 */ /* 0x000fe2000c101d04 */
[----:B------:R-:W-:Y:S05]  /*0dd0*/  EXIT ;  /* 0x000000000000794d */ /* 0x000fea0003800000 */
.L_x_4226:
        /* <DEDUP_REMOVED lines=10> */
.L_x_26156:


//--------------------- .text._ZN2at6native29vectorized_elementwise_kernelILi4ENS0_13BinaryFunctorIlllNS0_17BitwiseXorFunctorIlEEEESt5arrayIPcLm3EEEEviT0_T1_ --------------------------
	.section	.text._ZN2at6native29vectorized_elementwise_kernelILi4ENS0_13BinaryFunctorIlllNS0_17BitwiseXorFunctorIlEEEESt5arrayIPcLm3EEEEviT0_T1_,"ax",@progbits
	.align	128
        .global         _ZN2at6native29vectorized_elementwise_kernelILi4ENS0_13BinaryFunctorIlllNS0_17BitwiseXorFunctorIlEEEESt5arrayIPcLm3EEEEviT0_T1_
        .type           _ZN2at6native29vectorized_elementwise_kernelILi4ENS0_13BinaryFunctorIlllNS0_17BitwiseXorFunctorIlEEEESt5arrayIPcLm3EEEEviT0_T1_,@function
        .size           _ZN2at6native29vectorized_elementwise_kernelILi4ENS0_13BinaryFunctorIlllNS0_17BitwiseXorFunctorIlEEEESt5arrayIPcLm3EEEEviT0_T1_,(.L_x_26157 - _ZN2at6native29vectorized_elementwise_kernelILi4ENS0_13BinaryFunctorIlllNS0_17BitwiseXorFunctorIlEEEESt5arrayIPcLm3EEEEviT0_T1_)
        .other          _ZN2at6native29vectorized_elementwise_kernelILi4ENS0_13BinaryFunctorIlllNS0_17BitwiseXorFunctorIlEEEESt5arrayIPcLm3EEEEviT0_T1_,@"STO_CUDA_ENTRY STV_DEFAULT"
_ZN2at6native29vectorized_elementwise_kernelILi4ENS0_13BinaryFunctorIlllNS0_17BitwiseXorFunctorIlEEEESt5arrayIPcLm3EEEEviT0_T1_:
.text._ZN2at6native29vectorized_elementwise_kernelILi4ENS0_13BinaryFunctorIlllNS0_17BitwiseXorFunctorIlEEEESt5arrayIPcLm3EEEEviT0_T1_:
        /* <DEDUP_REMOVED lines=133> */
.L_x_4230:
[----:B------:R-:W-:-:S13]  /*0850*/  ISETP.GE.U32.AND P0, PT, R0, R5, PT ;  /* 0x000000050000720c */ /* 0x000fda0003f06070 */
[----:B------:R-:W-:Y:S05]  /*0860*/  @P0 BRA `(.L_x_4232) ;  /* 0x0000000000300947 */ /* 0x000fea0003800000 */
[----:B0-----:R-:W0:Y:S01]  /*0870*/  LDC.64 R6, c[0x0][0x388] ;  /* 0x0000e200ff067b82 */ /* 0x001e220000000a00 */
[----:B------:R-:W-:Y:S02]  /*0880*/  IMAD R11, R3, 0x400, R0 ;  /* 0x00000400030b7824 */ /* 0x000fe400078e0200 */
[----:B------:R-:W-:Y:S02]  /*0890*/  VIADD R0, R0, 0x80 ;  /* 0x0000008000007836 */ /* 0x000fe40000000000 */
[----:B0-----:R-:W-:-:S05]  /*08a0*/  IMAD.WIDE.U32 R6, R11, 0x8, R6 ;  /* 0x000000080b067825 */ /* 0x001fca00078e0006 */
[----:B------:R1:W-:Y:S02]  /*08b0*/  STG.E.64 desc[UR4][R6.64], R8 ;  /* 0x0000000806007986 */ /* 0x0003e4000c101b04 */
.L_x_4231:
[----:B------:R-:W-:-:S13]  /*08c0*/  ISETP.GE.U32.AND P0, PT, R0, R5, PT ;  /* 0x000000050000720c */ /* 0x000fda0003f06070 */
[----:B------:R-:W-:Y:S05]  /*08d0*/  @P0 BRA `(.L_x_4233) ;  /* 0x0000000000340947 */ /* 0x000fea0003800000 */
[----:B01----:R-:W0:Y:S01]  /*08e0*/  LDC.64 R6, c[0x0][0x388] ;  /* 0x0000e200ff067b82 */ /* 0x003e220000000a00 */
[----:B------:R-:W-:Y:S01]  /*08f0*/  LEA R9, R3, R0, 0xa ;  /* 0x0000000003097211 */ /* 0x000fe200078e50ff */
[----:B------:R-:W-:-:S04]  /*0900*/  VIADD R0, R0, 0x80 ;  /* 0x0000008000007836 */ /* 0x000fc80000000000 */
[----:B0-----:R-:W-:-:S05]  /*0910*/  IMAD.WIDE.U32 R6, R9, 0x8, R6 ;  /* 0x0000000809067825 */ /* 0x001fca00078e0006 */
[----:B------:R1:W-:Y:S02]  /*0920*/  STG.E.64 desc[UR4][R6.64], R12 ;  /* 0x0000000c06007986 */ /* 0x0003e4000c101b04 */
.L_x_4232:
        /* <DEDUP_REMOVED lines=8> */
.L_x_4233:
[----:B------:R-:W-:Y:S05]  /*09b0*/  BSYNC.RELIABLE B1 ;  /* 0x0000000000017941 */ /* 0x000fea0003800100 */
.L_x_4229:
[----:B------:R-:W-:-:S13]  /*09c0*/  ISETP.GE.U32.AND P0, PT, R0, R5, PT ;  /* 0x000000050000720c */ /* 0x000fda0003f06070 */
[----:B012---:R-:W0:Y:S01]  /*09d0*/  @!P0 LDC.64 R6, c[0x0][0x388] ;  /* 0x0000e200ff068b82 */ /* 0x007e220000000a00 */
[----:B------:R-:W-:Y:S02]  /*09e0*/  @!P0 IMAD R9, R3, 0x400, R0 ;  /* 0x0000040003098824 */ /* 0x000fe400078e0200 */
[----:B------:R-:W-:Y:S02]  /*09f0*/  @!P0 VIADD R0, R0, 0x80 ;  /* 0x0000008000008836 */ /* 0x000fe40000000000 */
[----:B0-----:R-:W-:-:S05]  /*0a00*/  @!P0 IMAD.WIDE.U32 R6, R9, 0x8, R6 ;  /* 0x0000000809068825 */ /* 0x001fca00078e0006 */
[----:B------:R2:W-:Y:S02]  /*0a10*/  @!P0 STG.E.64 desc[UR4][R6.64], R18 ;  /* 0x0000001206008986 */ /* 0x0005e4000c101b04 */
.L_x_4234:
[----:B------:R-:W-:Y:S05]  /*0a20*/  BSYNC.RECONVERGENT B0 ;  /* 0x0000000000007941 */ /* 0x000fea0003800200 */
.L_x_4228:
[----:B------:R-:W-:Y:S05]  /*0a30*/  WARPSYNC.ALL ;  /* 0x0000000000007948 */ /* 0x000fea0003800000 */
[----:B------:R-:W-:-:S13]  /*0a40*/  ISETP.GE.U32.AND P0, PT, R0, R5, PT ;  /* 0x000000050000720c */ /* 0x000fda0003f06070 */
[----:B------:R-:W-:Y:S05]  /*0a50*/  @P0 EXIT ;  /* 0x000000000000094d */ /* 0x000fea0003800000 */
[----:B------:R-:W3:Y:S01]  /*0a60*/  LDC.64 R4, c[0x0][0x388] ;  /* 0x0000e200ff047b82 */ /* 0x000ee20000000a00 */
[----:B------:R-:W-:-:S05]  /*0a70*/  LEA R3, R3, R0, 0xa ;  /* 0x0000000003037211 */ /* 0x000fca00078e50ff */
[----:B---3--:R-:W-:-:S05]  /*0a80*/  IMAD.WIDE.U32 R2, R3, 0x8, R4 ;  /* 0x0000000803027825 */ /* 0x008fca00078e0004 */
[----:B------:R-:W-:Y:S01]  /*0a90*/  STG.E.64 desc[UR4][R2.64], R16 ;  /* 0x0000001002007986 */ /* 0x000fe2000c101b04 */
[----:B------:R-:W-:Y:S05]  /*0aa0*/  EXIT ;  /* 0x000000000000794d */ /* 0x000fea0003800000 */
.L_x_4227:
[----:B------:R-:W0:Y:S01]  /*0ab0*/  S2R R0, SR_TID.X ;  /* 0x0000000000007919 */ /* 0x000e220000002100 */
[----:B------:R-:W1:Y:S01]  /*0ac0*/  LDC.64 R4, c[0x0][0x390] ;  /* 0x0000e400ff047b82 */ /* 0x000e620000000a00 */
[----:B------:R-:W-:-:S07]  /*0ad0*/  IMAD.SHL.U32 R3, R3, 0x400, RZ ;  /* 0x0000040003037824 */ /* 0x000fce00078e00ff */
[----:B------:R-:W2:Y:S01]  /*0ae0*/  LDC.64 R6, c[0x0][0x398] ;  /* 0x0000e600ff067b82 */ /* 0x000ea20000000a00 */
[----:B-1----:R-:W-:-:S04]  /*0af0*/  IMAD.WIDE.U32 R4, R3, 0x8, R4 ;  /* 0x0000000803047825 */ /* 0x002fc800078e0004 */
[----:B0-----:R-:W-:-:S04]  /*0b00*/  IMAD.WIDE.U32 R36, R0, 0x20, R4 ;  /* 0x0000002000247825 */ /* 0x001fc800078e0004 */
[----:B--2---:R-:W-:Y:S01]  /*0b10*/  IMAD.WIDE.U32 R6, R3, 0x8, R6 ;  /* 0x0000000803067825 */ /* 0x004fe200078e0006 */
[----:B------:R-:W2:Y:S03]  /*0b20*/  LDG.E.ENL2.256 R24, R20, desc[UR4][R36.64+0x1000] ;  /* 0xfe0080042414797e */ /* 0x000ea60008121918 */
[----:B------:R-:W-:Y:S02]  /*0b30*/  IMAD.WIDE.U32 R28, R0, 0x20, R6 ;  /* 0x00000020001c7825 */ /* 0x000fe400078e0006 */
[----:B------:R-:W3:Y:S04]  /*0b40*/  LDG.E.ENL2.256 R8, R4, desc[UR4][R36.64] ;  /* 0xfe0000042404797e */ /* 0x000ee80008121908 */
[----:B------:R-:W3:Y:S04]  /*0b50*/  LDG.E.ENL2.256 R16, R12, desc[UR4][R28.64] ;  /* 0xfe0000041c0c797e */ /* 0x000ee80008121910 */
[----:B------:R-:W2:Y:S01]  /*0b60*/  LDG.E.ENL2.256 R32, R28, desc[UR4][R28.64+0x1000] ;  /* 0xfe0080041c1c797e */ /* 0x000ea20008121920 */
[----:B---3--:R-:W-:-:S02]  /*0b70*/  LOP3.LUT R2, R12, R4, RZ, 0x3c, !PT ;  /* 0x000000040c027212 */ /* 0x008fc400078e3cff */
[----:B------:R-:W-:Y:S02]  /*0b80*/  LOP3.LUT R4, R14, R6, RZ, 0x3c, !PT ;  /* 0x000000060e047212 */ /* 0x000fe400078e3cff */
[----:B------:R-:W-:Y:S02]  /*0b90*/  LOP3.LUT R15, R15, R7, RZ, 0x3c, !PT ;  /* 0x000000070f0f7212 */ /* 0x000fe400078e3cff */
[----:B------:R-:W0:Y:S01]  /*0ba0*/  LDC.64 R6, c[0x0][0x388] ;  /* 0x0000e200ff067b82 */ /* 0x000e220000000a00 */
[----:B------:R-:W-:Y:S01]  /*0bb0*/  LOP3.LUT R5, R13, R5, RZ, 0x3c, !PT ;  /* 0x000000050d057212 */ /* 0x000fe200078e3cff */
[----:B------:R-:W-:Y:S01]  /*0bc0*/  IMAD.MOV.U32 R12, RZ, RZ, R2 ;  /* 0x000000ffff0c7224 */ /* 0x000fe200078e0002 */
[----:B------:R-:W-:Y:S01]  /*0bd0*/  LOP3.LUT R8, R16, R8, RZ, 0x3c, !PT ;  /* 0x0000000810087212 */ /* 0x000fe200078e3cff */
[----:B------:R-:W-:Y:S01]  /*0be0*/  IMAD.MOV.U32 R14, RZ, RZ, R4 ;  /* 0x000000ffff0e7224 */ /* 0x000fe200078e0004 */
[----:B------:R-:W-:Y:S01]  /*0bf0*/  LOP3.LUT R9, R17, R9, RZ, 0x3c, !PT ;  /* 0x0000000911097212 */ /* 0x000fe200078e3cff */
[----:B------:R-:W-:Y:S01]  /*0c00*/  IMAD.MOV.U32 R13, RZ, RZ, R5 ;  /* 0x000000ffff0d7224 */ /* 0x000fe200078e0005 */
[----:B------:R-:W-:-:S02]  /*0c10*/  LOP3.LUT R10, R18, R10, RZ, 0x3c, !PT ;  /* 0x0000000a120a7212 */ /* 0x000fc400078e3cff */
[----:B------:R-:W-:Y:S02]  /*0c20*/  LOP3.LUT R11, R19, R11, RZ, 0x3c, !PT ;  /* 0x0000000b130b7212 */ /* 0x000fe400078e3cff */
[----:B--2---:R-:W-:Y:S02]  /*0c30*/  LOP3.LUT R18, R32, R24, RZ, 0x3c, !PT ;  /* 0x0000001820127212 */ /* 0x004fe400078e3cff */
[----:B------:R-:W-:Y:S02]  /*0c40*/  LOP3.LUT R19, R33, R25, RZ, 0x3c, !PT ;  /* 0x0000001921137212 */ /* 0x000fe400078e3cff */
[----:B------:R-:W-:Y:S01]  /*0c50*/  LOP3.LUT R16, R30, R22, RZ, 0x3c, !PT ;  /* 0x000000161e107212 */ /* 0x000fe200078e3cff */
[----:B0-----:R-:W-:Y:S01]  /*0c60*/  IMAD.WIDE.U32 R6, R3, 0x8, R6 ;  /* 0x0000000803067825 */ /* 0x001fe200078e0006 */
[----:B------:R-:W-:Y:S02]  /*0c70*/  LOP3.LUT R3, R34, R26, RZ, 0x3c, !PT ;  /* 0x0000001a22037212 */ /* 0x000fe400078e3cff */
[----:B------:R-:W-:Y:S01]  /*0c80*/  LOP3.LUT R26, R35, R27, RZ, 0x3c, !PT ;  /* 0x0000001b231a7212 */ /* 0x000fe200078e3cff */
[----:B------:R-:W-:Y:S01]  /*0c90*/  IMAD.WIDE.U32 R6, R0, 0x20, R6 ;  /* 0x0000002000067825 */ /* 0x000fe200078e0006 */
[----:B------:R-:W-:-:S02]  /*0ca0*/  LOP3.LUT R0, R28, R20, RZ, 0x3c, !PT ;  /* 0x000000141c007212 */ /* 0x000fc400078e3cff */
[----:B------:R-:W-:Y:S02]  /*0cb0*/  LOP3.LUT R21, R29, R21, RZ, 0x3c, !PT ;  /* 0x000000151d157212 */ /* 0x000fe400078e3cff */
[----:B------:R0:W-:Y:S01]  /*0cc0*/  STG.E.ENL2.256 desc[UR4][R6.64], R12, R8 ;  /* 0xf800000c0608797f */ /* 0x0001e2000f121804 */
[----:B------:R-:W-:Y:S01]  /*0cd0*/  LOP3.LUT R23, R31, R23, RZ, 0x3c, !PT ;  /* 0x000000171f177212 */ /* 0x000fe200078e3cff */
[----:B------:R-:W-:Y:S01]  /*0ce0*/  IMAD.MOV.U32 R20, RZ, RZ, R0 ;  /* 0x000000ffff147224 */ /* 0x000fe200078e0000 */
[----:B------:R-:W-:Y:S01]  /*0cf0*/  MOV R22, R16 ;  /* 0x0000001000167202 */ /* 0x000fe20000000f00 */
[----:B0-----:R-:W-:Y:S02]  /*0d00*/  IMAD.MOV.U32 R8, RZ, RZ, R18 ;  /* 0x000000ffff087224 */ /* 0x001fe400078e0012 */
[----:B------:R-:W-:Y:S02]  /*0d10*/  IMAD.MOV.U32 R9, RZ, RZ, R19 ;  /* 0x000000ffff097224 */ /* 0x000fe400078e0013 */
[----:B------:R-:W-:-:S02]  /*0d20*/  IMAD.MOV.U32 R10, RZ, RZ, R3 ;  /* 0x000000ffff0a7224 */ /* 0x000fc400078e0003 */
[----:B------:R-:W-:-:S05]  /*0d30*/  IMAD.MOV.U32 R11, RZ, RZ, R26 ;  /* 0x000000ffff0b7224 */ /* 0x000fca00078e001a */
[----:B------:R-:W-:Y:S01]  /*0d40*/  STG.E.ENL2.256 desc[UR4][R6.64+0x1000], R20, R8 ;  /* 0xf80080140608797f */ /* 0x000fe2000f121804 */
[----:B------:R-:W-:Y:S05]  /*0d50*/  EXIT ;  /* 0x000000000000794d */ /* 0x000fea0003800000 */
.L_x_4235:
        /* <DEDUP_REMOVED lines=10> */
.L_x_26157:


//--------------------- .text._ZN2at6native29vectorized_elementwise_kernelILi8ENS0_13BinaryFunctorIlllNS0_17BitwiseXorFunctorIlEEEESt5arrayIPcLm3EEEEviT0_T1_ --------------------------
	.section	.text._ZN2at6native29vectorized_elementwise_kernelILi8ENS0_13BinaryFunctorIlllNS0_17BitwiseXorFunctorIlEEEESt5arrayIPcLm3EEEEviT0_T1_,"ax",@progbits
	.align	128
        .global         _ZN2at6native29vectorized_elementwise_kernelILi8ENS0_13BinaryFunctorIlllNS0_17BitwiseXorFunctorIlEEEESt5arrayIPcLm3EEEEviT0_T1_
        .type           _ZN2at6native29vectorized_elementwise_kernelILi8ENS0_13BinaryFunctorIlllNS0_17BitwiseXorFunctorIlEEEESt5arrayIPcLm3EEEEviT0_T1_,@function
        .size           _ZN2at6native29vectorized_elementwise_kernelILi8ENS0_13BinaryFunctorIlllNS0_17BitwiseXorFunctorIlEEEESt5arrayIPcLm3EEEEviT0_T1_,(.L_x_26158 - _ZN2at6native29vectorized_elementwise_kernelILi8ENS0_13BinaryFunctorIlllNS0_17BitwiseXorFunctorIlEEEESt5arrayIPcLm3EEEEviT0_T1_)
        .other          _ZN2at6native29vectorized_elementwise_kernelILi8ENS0_13BinaryFunctorIlllNS0_17BitwiseXorFunctorIlEEEESt5arrayIPcLm3EEEEviT0_T1_,@"STO_CUDA_ENTRY STV_DEFAULT"
_ZN2at6native29vectorized_elementwise_kernelILi8ENS0_13BinaryFunctorIlllNS0_17BitwiseXorFunctorIlEEEESt5arrayIPcLm3EEEEviT0_T1_:
.text._ZN2at6native29vectorized_elementwise_kernelILi8ENS0_13BinaryFunctorIlllNS0_17BitwiseXorFunctorIlEEEESt5arrayIPcLm3EEEEviT0_T1_:
        /* <DEDUP_REMOVED lines=133> */
.L_x_4239:
[----:B------:R-:W-:-:S13]  /*0850*/  ISETP.GE.U32.AND P0, PT, R0, R5, PT ;  /* 0x000000050000720c */ /* 0x000fda0003f06070 */
[----:B------:R-:W-:Y:S05]  /*0860*/  @P0 BRA `(.L_x_4241) ;  /* 0x0000000000300947 */ /* 0x000fea0003800000 */
[----:B0-----:R-:W0:Y:S01]  /*0870*/  LDC.64 R6, c[0x0][0x388] ;  /* 0x0000e200ff067b82 */ /* 0x001e220000000a00 */
[----:B------:R-:W-:Y:S02]  /*0880*/  IMAD R11, R3, 0x400, R0 ;  /* 0x00000400030b7824 */ /* 0x000fe400078e0200 */
[----:B------:R-:W-:Y:S02]  /*0890*/  VIADD R0, R0, 0x80 ;  /* 0x0000008000007836 */ /* 0x000fe40000000000 */
[----:B0-----:R-:W-:-:S05]  /*08a0*/  IMAD.WIDE.U32 R6, R11, 0x8, R6 ;  /* 0x000000080b067825 */ /* 0x001fca00078e0006 */
[----:B------:R1:W-:Y:S02]  /*08b0*/  STG.E.64 desc[UR4][R6.64], R8 ;  /* 0x0000000806007986 */ /* 0x0003e4000c101b04 */
.L_x_4240:
[----:B------:R-:W-:-:S13]  /*08c0*/  ISETP.GE.U32.AND P0, PT, R0, R5, PT ;  /* 0x000000050000720c */ /* 0x000fda0003f06070 */
[----:B------:R-:W-:Y:S05]  /*08d0*/  @P0 BRA `(.L_x_4242) ;  /* 0x0000000000340947 */ /* 0x000fea0003800000 */
[----:B01----:R-:W0:Y:S01]  /*08e0*/  LDC.64 R6, c[0x0][0x388] ;  /* 0x0000e200ff067b82 */ /* 0x003e220000000a00 */
[----:B------:R-:W-:Y:S01]  /*08f0*/  LEA R9, R3, R0, 0xa ;  /* 0x0000000003097211 */ /* 0x000fe200078e50ff */
[----:B------:R-:W-:-:S04]  /*0900*/  VIADD R0, R0, 0x80 ;  /* 0x0000008000007836 */ /* 0x000fc80000000000 */
[----:B0-----:R-:W-:-:S05]  /*0910*/  IMAD.WIDE.U32 R6, R9, 0x8, R6 ;  /* 0x0000000809067825 */ /* 0x001fca00078e0006 */
[----:B------:R1:W-:Y:S02]  /*0920*/  STG.E.64 desc[UR4][R6.64], R12 ;  /* 0x0000000c06007986 */ /* 0x0003e4000c101b04 */
.L_x_4241:
        /* <DEDUP_REMOVED lines=8> */
.L_x_4242:
[----:B------:R-:W-:Y:S05]  /*09b0*/  BSYNC.RELIABLE B1 ;  /* 0x0000000000017941 */ /* 0x000fea0003800100 */
.L_x_4238:
[----:B------:R-:W-:-:S13]  /*09c0*/  ISETP.GE.U32.AND P0, PT, R0, R5, PT ;  /* 0x000000050000720c */ /* 0x000fda0003f06070 */
[----:B012---:R-:W0:Y:S01]  /*09d0*/  @!P0 LDC.64 R6, c[0x0][0x388] ;  /* 0x0000e200ff068b82 */ /* 0x007e220000000a00 */
[----:B------:R-:W-:Y:S02]  /*09e0*/  @!P0 IMAD R9, R3, 0x400, R0 ;  /* 0x0000040003098824 */ /* 0x000fe400078e0200 */
[----:B------:R-:W-:Y:S02]  /*09f0*/  @!P0 VIADD R0, R0, 0x80 ;  /* 0x0000008000008836 */ /* 0x000fe40000000000 */
[----:B0-----:R-:W-:-:S05]  /*0a00*/  @!P0 IMAD.WIDE.U32 R6, R9, 0x8, R6 ;  /* 0x0000000809068825 */ /* 0x001fca00078e0006 */
[----:B------:R2:W-:Y:S02]  /*0a10*/  @!P0 STG.E.64 desc[UR4][R6.64], R18 ;  /* 0x0000001206008986 */ /* 0x0005e4000c101b04 */
.L_x_4243:
[----:B------:R-:W-:Y:S05]  /*0a20*/  BSYNC.RECONVERGENT B0 ;  /* 0x0000000000007941 */ /* 0x000fea0003800200 */
.L_x_4237:
        /* <DEDUP_REMOVED lines=8> */
.L_x_4236:
        /* <DEDUP_REMOVED lines=43> */
.L_x_4244:
        /* <DEDUP_REMOVED lines=10> */
.L_x_26158:


//--------------------- .text._ZN2at6native18elementwise_kernelILi128ELi4EZNS0_15gpu_kernel_implINS0_13AUnaryFunctorIiiiNS0_17BitwiseXorFunctorIiEEEEEEvRNS_18TensorIteratorBaseERKT_EUliE_EEviT1_ --------------------------
	.section	.text._ZN2at6native18elementwise_kernelILi128ELi4EZNS0_15gpu_kernel_implINS0_13AUnaryFunctorIiiiNS0_17BitwiseXorFunctorIiEEEEEEvRNS_18TensorIteratorBaseERKT_EUliE_EEviT1_,"ax",@progbits
	.align	128
        .global         _ZN2at6native18elementwise_kernelILi128ELi4EZNS0_15gpu_kernel_implINS0_13AUnaryFunctorIiiiNS0_17BitwiseXorFunctorIiEEEEEEvRNS_18TensorIteratorBaseERKT_EUliE_EEviT1_
        .type           _ZN2at6native18elementwise_kernelILi128ELi4EZNS0_15gpu_kernel_implINS0_13AUnaryFunctorIiiiNS0_17BitwiseXorFunctorIiEEEEEEvRNS_18TensorIteratorBaseERKT_EUliE_EEviT1_,@function
        .size           _ZN2at6native18elementwise_kernelILi128ELi4EZNS0_15gpu_kernel_implINS0_13AUnaryFunctorIiiiNS0_17BitwiseXorFunctorIiEEEEEEvRNS_18TensorIteratorBaseERKT_EUliE_EEviT1_,(.L_x_26159 - _ZN2at6native18elementwise_kernelILi128ELi4EZNS0_15gpu_kernel_implINS0_13AUnaryFunctorIiiiNS0_17BitwiseXorFunctorIiEEEEEEvRNS_18TensorIteratorBaseERKT_EUliE_EEviT1_)
        .other          _ZN2at6native18elementwise_kernelILi128ELi4EZNS0_15gpu_kernel_implINS0_13AUnaryFunctorIiiiNS0_17BitwiseXorFunctorIiEEEEEEvRNS_18TensorIteratorBaseERKT_EUliE_EEviT1_,@"STO_CUDA_ENTRY STV_DEFAULT"
_ZN2at6native18elementwise_kernelILi128ELi4EZNS0_15gpu_kernel_implINS0_13AUnaryFunctorIiiiNS0_17BitwiseXorFunctorIiEEEEEEvRNS_18TensorIteratorBaseERKT_EUliE_EEviT1_:
.text._ZN2at6native18elementwise_kernelILi128ELi4EZNS0_15gpu_kernel_implINS0_13AUnaryFunctorIiiiNS0_17BitwiseXorFunctorIiEEEEEEvRNS_18TensorIteratorBaseERKT_EUliE_EEviT1_:
        /* <DEDUP_REMOVED lines=319> */
.L_x_4247:
        /* <DEDUP_REMOVED lines=16> */
.L_x_4251:
[----:B------:R0:W5:Y:S01]  /*14f0*/  LDG.E.U8 R0, desc[UR36][R2.64] ;  /* 0x0000002402007981 */ /* 0x000162000c1e1100 */
[----:B------:R-:W-:Y:S05]  /*1500*/  BRA `(.L_x_4253) ;  /* 0x0000000c002c7947 */ /* 0x000fea0003800000 */
.L_x_4250:
[----:B------:R-:W-:-:S09]  /*1510*/  UISETP.NE.AND UP0, UPT, UR4, 0x2, UPT ;  /* 0x000000020400788c */ /* 0x000fd2000bf05270 */
[----:B------:R-:W-:Y:S05]  /*1520*/  BRA.U !UP0, `(.L_x_4254) ;  /* 0x0000000108207547 */ /* 0x000fea000b800000 */
[----:B------:R-:W-:-:S09]  /*1530*/  UISETP.NE.AND UP0, UPT, UR4, 0x3, UPT ;  /* 0x000000030400788c */ /* 0x000fd2000bf05270 */
[----:B------:R-:W-:Y:S05]  /*1540*/  BRA.U !UP0, `(.L_x_4255) ;  /* 0x0000000108107547 */ /* 0x000fea000b800000 */
[----:B------:R-:W-:-:S09]  /*1550*/  UISETP.NE.AND UP0, UPT, UR4, 0x4, UPT ;  /* 0x000000040400788c */ /* 0x000fd2000bf05270 */
[----:B------:R-:W-:Y:S05]  /*1560*/  BRA.U UP0, `(.L_x_4252) ;  /* 0x0000000900947547 */ /* 0x000fea000b800000 */
[----:B------:R0:W5:Y:S01]  /*1570*/  LDG.E R0, desc[UR36][R2.64] ;  /* 0x0000002402007981 */ /* 0x000162000c1e1900 */
[----:B------:R-:W-:Y:S05]  /*1580*/  BRA `(.L_x_4253) ;  /* 0x0000000c000c7947 */ /* 0x000fea0003800000 */
.L_x_4255:
[----:B------:R0:W5:Y:S01]  /*1590*/  LDG.E R0, desc[UR36][R2.64] ;  /* 0x0000002402007981 */ /* 0x000162000c1e1900 */
[----:B------:R-:W-:Y:S05]  /*15a0*/  BRA `(.L_x_4253) ;  /* 0x0000000c00047947 */ /* 0x000fea0003800000 */
.L_x_4254:
[----:B------:R0:W5:Y:S01]  /*15b0*/  LDG.E.S16 R0, desc[UR36][R2.64] ;  /* 0x0000002402007981 */ /* 0x000162000c1e1700 */
[----:B------:R-:W-:Y:S05]  /*15c0*/  BRA `(.L_x_4253) ;  /* 0x0000000800fc7947 */ /* 0x000fea0003800000 */
.L_x_4249:
[----:B------:R-:W-:-:S09]  /*15d0*/  UISETP.GT.AND UP0, UPT, UR4, 0x6, UPT ;  /* 0x000000060400788c */ /* 0x000fd2000bf04270 */
[----:B------:R-:W-:Y:S05]  /*15e0*/  BRA.U UP0, `(.L_x_4256) ;  /* 0x00000001002c7547 */ /* 0x000fea000b800000 */
[----:B------:R-:W-:-:S09]  /*15f0*/  UISETP.NE.AND UP0, UPT, UR4, 0x5, UPT ;  /* 0x000000050400788c */ /* 0x000fd2000bf05270 */
[----:B------:R-:W-:Y:S05]  /*1600*/  BRA.U !UP0, `(.L_x_4257) ;  /* 0x0000000108147547 */ /* 0x000fea000b800000 */
[----:B------:R-:W-:-:S09]  /*1610*/  UISETP.NE.AND UP0, UPT, UR4, 0x6, UPT ;  /* 0x000000060400788c */ /* 0x000fd2000bf05270 */
[----:B------:R-:W-:Y:S05]  /*1620*/  BRA.U UP0, `(.L_x_4252) ;  /* 0x0000000900647547 */ /* 0x000fea000b800000 */
[----:B------:R-:W2:Y:S02]  /*1630*/  LDG.E R0, desc[UR36][R2.64] ;  /* 0x0000002402007981 */ /* 0x000ea4000c1e1900 */
[----:B--2---:R-:W0:Y:S01]  /*1640*/  F2I.FTZ.TRUNC.NTZ R0, R0 ;  /* 0x0000000000007305 */ /* 0x004e22000021f100 */
[----:B------:R-:W-:Y:S05]  /*1650*/  BRA `(.L_x_4253) ;  /* 0x0000000800d87947 */ /* 0x000fea0003800000 */
.L_x_4257:
[----:B------:R-:W2:Y:S02]  /*1660*/  LDG.E.U16 R2, desc[UR36][R2.64] ;  /* 0x0000002402027981 */ /* 0x000ea4000c1e1500 */
[----:B--2---:R-:W-:-:S06]  /*1670*/  HADD2.F32 R0, -RZ, R2.H0_H0 ;  /* 0x20000002ff007230 */ /* 0x004fcc0000004100 */
[----:B------:R-:W0:Y:S01]  /*1680*/  F2I.FTZ.TRUNC.NTZ R0, R0 ;  /* 0x0000000000007305 */ /* 0x000e22000021f100 */
[----:B------:R-:W-:Y:S05]  /*1690*/  BRA `(.L_x_4253) ;  /* 0x0000000800c87947 */ /* 0x000fea0003800000 */
.L_x_4256:
[----:B------:R-:W-:-:S09]  /*16a0*/  UISETP.NE.AND UP0, UPT, UR4, 0x7, UPT ;  /* 0x000000070400788c */ /* 0x000fd2000bf05270 */
[----:B------:R-:W-:Y:S05]  /*16b0*/  BRA.U !UP0, `(.L_x_4258) ;  /* 0x00000001082c7547 */ /* 0x000fea000b800000 */
[----:B------:R-:W-:-:S09]  /*16c0*/  UISETP.NE.AND UP0, UPT, UR4, 0x8, UPT ;  /* 0x000000080400788c */ /* 0x000fd2000bf05270 */
[----:B------:R-:W-:Y:S05]  /*16d0*/  BRA.U !UP0, `(.L_x_4259) ;  /* 0x0000000108147547 */ /* 0x000fea000b800000 */
[----:B------:R-:W-:-:S09]  /*16e0*/  UISETP.NE.AND UP0, UPT, UR4, 0x9, UPT ;  /* 0x000000090400788c */ /* 0x000fd2000bf05270 */
[----:B------:R-:W-:Y:S05]  /*16f0*/  BRA.U UP0, `(.L_x_4252) ;  /* 0x0000000900307547 */ /* 0x000fea000b800000 */
[----:B------:R-:W2:Y:S02]  /*1700*/  LDG.E R0, desc[UR36][R2.64] ;  /* 0x0000002402007981 */ /* 0x000ea4000c1e1900 */
[----:B--2---:R-:W0:Y:S01]  /*1710*/  F2I.FTZ.TRUNC.NTZ R0, R0 ;  /* 0x0000000000007305 */ /* 0x004e22000021f100 */
[----:B------:R-:W-:Y:S05]  /*1720*/  BRA `(.L_x_4253) ;  /* 0x0000000800a47947 */ /* 0x000fea0003800000 */
.L_x_4259:
[----:B------:R-:W2:Y:S02]  /*1730*/  LDG.E.U16 R2, desc[UR36][R2.64] ;  /* 0x0000002402027981 */ /* 0x000ea4000c1e1500 */
[----:B--2---:R-:W-:-:S06]  /*1740*/  HADD2.F32 R0, -RZ, R2.H0_H0 ;  /* 0x20000002ff007230 */ /* 0x004fcc0000004100 */
[----:B------:R-:W0:Y:S01]  /*1750*/  F2I.FTZ.TRUNC.NTZ R0, R0 ;  /* 0x0000000000007305 */ /* 0x000e22000021f100 */
[----:B------:R-:W-:Y:S05]  /*1760*/  BRA `(.L_x_4253) ;  /* 0x0000000800947947 */ /* 0x000fea0003800000 */
.L_x_4258:
[----:B------:R-:W2:Y:S02]  /*1770*/  LDG.E.64 R2, desc[UR36][R2.64] ;  /* 0x0000002402027981 */ /* 0x000ea4000c1e1b00 */
[----:B--2---:R0:W1:Y:S01]  /*1780*/  F2I.F64.TRUNC R0, R2 ;  /* 0x0000000200007311 */ /* 0x004062000030d100 */
[----:B------:R-:W-:Y:S05]  /*1790*/  BRA `(.L_x_4253) ;  /* 0x0000000800887947 */ /* 0x000fea0003800000 */
.L_x_4248:
        /* <DEDUP_REMOVED lines=12> */
.L_x_4262:
[----:B------:R-:W2:Y:S02]  /*1860*/  LDG.E.64 R2, desc[UR36][R2.64] ;  /* 0x0000002402027981 */ /* 0x000ea4000c1e1b00 */
[----:B--2---:R0:W1:Y:S01]  /*1870*/  F2I.F64.TRUNC R0, R2 ;  /* 0x0000000200007311 */ /* 0x004062000030d100 */
[----:B------:R-:W-:Y:S05]  /*1880*/  BRA `(.L_x_4253) ;  /* 0x00000008004c7947 */ /* 0x000fea0003800000 */
.L_x_4261:
        /* <DEDUP_REMOVED lines=24> */
[----:B------:R-:W0:Y:S01]  /*1a10*/  F2I.FTZ.TRUNC.NTZ R0, R0 ;  /* 0x0000000000007305 */ /* 0x000e22000021f100 */
[----:B------:R-:W-:Y:S05]  /*1a20*/  BRA `(.L_x_4253) ;  /* 0x0000000400e47947 */ /* 0x000fea0003800000 */
.L_x_4264:
        /* <DEDUP_REMOVED lines=11> */
[----:B------:R-:W0:Y:S01]  /*1ae0*/  F2I.FTZ.TRUNC.NTZ R0, R0 ;  /* 0x0000000000007305 */ /* 0x000e22000021f100 */
[----:B------:R-:W-:Y:S05]  /*1af0*/  BRA `(.L_x_4253) ;  /* 0x0000000400b07947 */ /* 0x000fea0003800000 */
.L_x_4263:
[----:B------:R-:W2:Y:S02]  /*1b00*/  LDG.E.U16 R0, desc[UR36][R2.64] ;  /* 0x0000002402007981 */ /* 0x000ea4000c1e1500 */
[----:B--2---:R-:W-:-:S06]  /*1b10*/  IMAD.U32 R0, R0, 0x10000, RZ ;  /* 0x0001000000007824 */ /* 0x004fcc00078e00ff */
[----:B------:R-:W0:Y:S01]  /*1b20*/  F2I.FTZ.TRUNC.NTZ R0, R0 ;  /* 0x0000000000007305 */ /* 0x000e22000021f100 */
[----:B------:R-:W-:Y:S05]  /*1b30*/  BRA `(.L_x_4253) ;  /* 0x0000000400a07947 */ /* 0x000fea0003800000 */
.L_x_4260:
        /* <DEDUP_REMOVED lines=10> */
.L_x_4267:
        /* <DEDUP_REMOVED lines=21> */
.L_x_4271:
[----:B------:R-:W-:Y:S05]  /*1d30*/  BSYNC.RECONVERGENT B1 ;  /* 0x0000000000017941 */ /* 0x000fea0003800200 */
.L_x_4270:
[----:B------:R-:W-:Y:S02]  /*1d40*/  SHF.L.U32 R0, R0, 0x14, RZ ;  /* 0x0000001400007819 */ /* 0x000fe400000006ff */
[----:B------:R-:W-:-:S04]  /*1d50*/  LEA R2, R2, 0x3b800000, 0x17 ;  /* 0x3b80000002027811 */ /* 0x000fc800078eb8ff */
[----:B------:R-:W-:-:S07]  /*1d60*/  LOP3.LUT R0, R2, R0, R7, 0xfe, !PT ;  /* 0x0000000002007212 */ /* 0x000fce00078efe07 */
.L_x_4269:
[----:B------:R-:W-:Y:S05]  /*1d70*/  BSYNC.RECONVERGENT B0 ;  /* 0x0000000000007941 */ /* 0x000fea0003800200 */
.L_x_4268:
[----:B------:R-:W1:Y:S01]  /*1d80*/  F2I.FTZ.TRUNC.NTZ R0, R0 ;  /* 0x0000000000007305 */ /* 0x000e62000021f100 */
[----:B------:R-:W-:Y:S05]  /*1d90*/  BRA `(.L_x_4253) ;  /* 0x0000000400087947 */ /* 0x000fea0003800000 */
.L_x_4266:
        /* <DEDUP_REMOVED lines=21> */
.L_x_4275:
[----:B------:R-:W-:Y:S05]  /*1ef0*/  BSYNC.RECONVERGENT B1 ;  /* 0x0000000000017941 */ /* 0x000fea0003800200 */
.L_x_4274:
[----:B------:R-:W-:Y:S01]  /*1f00*/  IMAD.SHL.U32 R0, R0, 0x200000, RZ ;  /* 0x0020000000007824 */ /* 0x000fe200078e00ff */
[----:B------:R-:W-:-:S04]  /*1f10*/  LEA R2, R2, 0x37800000, 0x17 ;  /* 0x3780000002027811 */ /* 0x000fc800078eb8ff */
[----:B------:R-:W-:-:S07]  /*1f20*/  LOP3.LUT R0, R2, R0, R7, 0xfe, !PT ;  /* 0x0000000002007212 */ /* 0x000fce00078efe07 */
.L_x_4273:
[----:B------:R-:W-:Y:S05]  /*1f30*/  BSYNC.RECONVERGENT B0 ;  /* 0x0000000000007941 */ /* 0x000fea0003800200 */
.L_x_4272:
[----:B------:R-:W2:Y:S01]  /*1f40*/  F2I.FTZ.TRUNC.NTZ R0, R0 ;  /* 0x0000000000007305 */ /* 0x000ea2000021f100 */
[----:B------:R-:W-:Y:S05]  /*1f50*/  BRA `(.L_x_4253) ;  /* 0x0000000000987947 */ /* 0x000fea0003800000 */
.L_x_4265:
[----:B------:R-:W-:-:S09]  /*1f60*/  UISETP.NE.AND UP0, UPT, UR4, 0x1c, UPT ;  /* 0x0000001c0400788c */ /* 0x000fd2000bf05270 */
[----:B------:R-:W-:Y:S05]  /*1f70*/  BRA.U !UP0, `(.L_x_4276) ;  /* 0x00000001088c7547 */ /* 0x000fea000b800000 */
[----:B------:R-:W-:-:S09]  /*1f80*/  UISETP.NE.AND UP0, UPT, UR4, 0x1d, UPT ;  /* 0x0000001d0400788c */ /* 0x000fd2000bf05270 */
[----:B------:R-:W-:Y:S05]  /*1f90*/  BRA.U !UP0, `(.L_x_4277) ;  /* 0x00000001087c7547 */ /* 0x000fea000b800000 */
[----:B------:R-:W-:-:S09]  /*1fa0*/  UISETP.NE.AND UP0, UPT, UR4, 0x2c, UPT ;  /* 0x0000002c0400788c */ /* 0x000fd2000bf05270 */
[----:B------:R-:W-:Y:S05]  /*1fb0*/  BRA.U !UP0, `(.L_x_4278) ;  /* 0x0000000108487547 */ /* 0x000fea000b800000 */
.L_x_4252:
        /* <DEDUP_REMOVED lines=16> */
.L_x_4279:
[----:B------:R-:W-:Y:S01]  /*20c0*/  IMAD.MOV.U32 R0, RZ, RZ, RZ ;  /* 0x000000ffff007224 */ /* 0x000fe200078e00ff */
[----:B------:R-:W-:Y:S06]  /*20d0*/  BRA `(.L_x_4253) ;  /* 0x0000000000387947 */ /* 0x000fec0003800000 */
.L_x_4278:
[----:B------:R-:W2:Y:S01]  /*20e0*/  LDG.E.U8 R2, desc[UR36][R2.64] ;  /* 0x0000002402027981 */ /* 0x000ea2000c1e1100 */
[----:B------:R-:W-:Y:S01]  /*20f0*/  BSSY.RECONVERGENT B0, `(.L_x_4280) ;  /* 0x0000007000007945 */ /* 0x000fe20003800200 */
[----:B------:R-:W-:Y:S02]  /*2100*/  MOV R0, 0x400000 ;  /* 0x0040000000007802 */ /* 0x000fe40000000f00 */
[----:B--2---:R-:W-:-:S13]  /*2110*/  ISETP.NE.AND P0, PT, R2, RZ, PT ;  /* 0x000000ff0200720c */ /* 0x004fda0003f05270 */
[----:B------:R-:W-:Y:S05]  /*2120*/  @!P0 BRA `(.L_x_4281) ;  /* 0x00000000000c8947 */ /* 0x000fea0003800000 */
[----:B------:R-:W-:-:S13]  /*2130*/  ISETP.NE.AND P0, PT, R2, 0xff, PT ;  /* 0x000000ff0200780c */ /* 0x000fda0003f05270 */
[----:B------:R-:W-:Y:S02]  /*2140*/  @!P0 IMAD.MOV.U32 R0, RZ, RZ, 0x7f800001 ;  /* 0x7f800001ff008424 */ /* 0x000fe400078e00ff */
[----:B------:R-:W-:-:S07]  /*2150*/  @P0 IMAD.SHL.U32 R0, R2, 0x800000, RZ ;  /* 0x0080000002000824 */ /* 0x000fce00078e00ff */
.L_x_4281:
[----:B------:R-:W-:Y:S05]  /*2160*/  BSYNC.RECONVERGENT B0 ;  /* 0x0000000000007941 */ /* 0x000fea0003800200 */
.L_x_4280:
[----:B------:R-:W4:Y:S01]  /*2170*/  F2I.FTZ.TRUNC.NTZ R0, R0 ;  /* 0x0000000000007305 */ /* 0x000f22000021f100 */
[----:B------:R-:W-:Y:S05]  /*2180*/  BRA `(.L_x_4253) ;  /* 0x00000000000c7947 */ /* 0x000fea0003800000 */
.L_x_4277:
[----:B------:R0:W5:Y:S01]  /*2190*/  LDG.E R0, desc[UR36][R2.64] ;  /* 0x0000002402007981 */ /* 0x000162000c1e1900 */
[----:B------:R-:W-:Y:S05]  /*21a0*/  BRA `(.L_x_4253) ;  /* 0x0000000000047947 */ /* 0x000fea0003800000 */
.L_x_4276:
[----:B------:R3:W5:Y:S02]  /*21b0*/  LDG.E R0, desc[UR36][R2.64] ;  /* 0x0000002402007981 */ /* 0x000764000c1e1900 */
.L_x_4253:
[----:B------:R-:W0:Y:S01]  /*21c0*/  LDCU.64 UR6, c[0x0][0x580] ;  /* 0x0000b000ff0677ac */ /* 0x000e220008000a00 */
[----:B------:R-:W1:Y:S01]  /*21d0*/  LDCU UR5, c[0x0][0x594] ;  /* 0x0000b280ff0577ac */ /* 0x000e620008000800 */
[----:B------:R-:W-:-:S04]  /*21e0*/  UPRMT UR4, UR41, 0x9910, URZ ;  /* 0x0000991029047896 */ /* 0x000fc800080000ff */
[----:B------:R-:W-:Y:S01]  /*21f0*/  UISETP.GT.AND UP0, UPT, UR4, 0x9, UPT ;  /* 0x000000090400788c */ /* 0x000fe2000bf04270 */
[----:B0--3--:R-:W-:Y:S02]  /*2200*/  IADD3 R2, P0, PT, R16, UR6, RZ ;  /* 0x0000000610027c10 */ /* 0x009fe4000ff1e0ff */
[----:B-12-45:R-:W-:-:S03]  /*2210*/  LOP3.LUT R4, R0, UR5, RZ, 0x3c, !PT ;  /* 0x0000000500047c12 */ /* 0x036fc6000f8e3cff */
        /* <DEDUP_REMOVED lines=12> */
.L_x_4285:
[----:B------:R3:W-:Y:S01]  /*22e0*/  STG.E.U8 desc[UR36][R2.64], R4 ;  /* 0x0000000402007986 */ /* 0x0007e2000c101124 */
[----:B------:R-:W-:Y:S05]  /*22f0*/  BRA `(.L_x_4287) ;  /* 0x0000000c003c7947 */ /* 0x000fea0003800000 */
.L_x_4284:
[----:B------:R-:W-:-:S09]  /*2300*/  UISETP.NE.AND UP0, UPT, UR4, 0x2, UPT ;  /* 0x000000020400788c */ /* 0x000fd2000bf05270 */
[----:B------:R-:W-:Y:S05]  /*2310*/  BRA.U !UP0, `(.L_x_4288) ;  /* 0x0000000108247547 */ /* 0x000fea000b800000 */
[----:B------:R-:W-:-:S09]  /*2320*/  UISETP.NE.AND UP0, UPT, UR4, 0x3, UPT ;  /* 0x000000030400788c */ /* 0x000fd2000bf05270 */
[----:B------:R-:W-:Y:S05]  /*2330*/  BRA.U !UP0, `(.L_x_4289) ;  /* 0x0000000108147547 */ /* 0x000fea000b800000 */
[----:B------:R-:W-:-:S09]  /*2340*/  UISETP.NE.AND UP0, UPT, UR4, 0x4, UPT ;  /* 0x000000040400788c */ /* 0x000fd2000bf05270 */
[----:B------:R-:W-:Y:S05]  /*2350*/  BRA.U UP0, `(.L_x_4286) ;  /* 0x0000000900907547 */ /* 0x000fea000b800000 */
[----:B------:R-:W-:-:S05]  /*2360*/  SHF.R.S32.HI R5, RZ, 0x1f, R4 ;  /* 0x0000001fff057819 */ /* 0x000fca0000011404 */
[----:B------:R0:W-:Y:S01]  /*2370*/  STG.E.64 desc[UR36][R2.64], R4 ;  /* 0x0000000402007986 */ /* 0x0001e2000c101b24 */
[----:B------:R-:W-:Y:S05]  /*2380*/  BRA `(.L_x_4287) ;  /* 0x0000000c00187947 */ /* 0x000fea0003800000 */
.L_x_4289:
[----:B------:R1:W-:Y:S01]  /*2390*/  STG.E desc[UR36][R2.64], R4 ;  /* 0x0000000402007986 */ /* 0x0003e2000c101924 */
[----:B------:R-:W-:Y:S05]  /*23a0*/  BRA `(.L_x_4287) ;  /* 0x0000000c00107947 */ /* 0x000fea0003800000 */
.L_x_4288:
[----:B------:R2:W-:Y:S01]  /*23b0*/  STG.E.U16 desc[UR36][R2.64], R4 ;  /* 0x0000000402007986 */ /* 0x0005e2000c101524 */
[----:B------:R-:W-:Y:S05]  /*23c0*/  BRA `(.L_x_4287) ;  /* 0x0000000c00087947 */ /* 0x000fea0003800000 */
.L_x_4283:
[----:B------:R-:W-:-:S09]  /*23d0*/  UISETP.GT.AND UP0, UPT, UR4, 0x6, UPT ;  /* 0x000000060400788c */ /* 0x000fd2000bf04270 */
[----:B------:R-:W-:Y:S05]  /*23e0*/  BRA.U UP0, `(.L_x_4290) ;  /* 0x00000001002c7547 */ /* 0x000fea000b800000 */
[----:B------:R-:W-:-:S09]  /*23f0*/  UISETP.NE.AND UP0, UPT, UR4, 0x5, UPT ;  /* 0x000000050400788c */ /* 0x000fd2000bf05270 */
[----:B------:R-:W-:Y:S05]  /*2400*/  BRA.U !UP0, `(.L_x_4291) ;  /* 0x0000000108147547 */ /* 0x000fea000b800000 */
[----:B------:R-:W-:-:S09]  /*2410*/  UISETP.NE.AND UP0, UPT, UR4, 0x6, UPT ;  /* 0x000000060400788c */ /* 0x000fd2000bf05270 */
[----:B------:R-:W-:Y:S05]  /*2420*/  BRA.U UP0, `(.L_x_4286) ;  /* 0x00000009005c7547 */ /* 0x000fea000b800000 */
[----:B------:R-:W-:-:S05]  /*2430*/  I2FP.F32.S32 R5, R4 ;  /* 0x0000000400057245 */ /* 0x000fca0000201400 */
[----:B------:R0:W-:Y:S01]  /*2440*/  STG.E desc[UR36][R2.64], R5 ;  /* 0x0000000502007986 */ /* 0x0001e2000c101924 */
[----:B------:R-:W-:Y:S05]  /*2450*/  BRA `(.L_x_4287) ;  /* 0x0000000800e47947 */ /* 0x000fea0003800000 */
.L_x_4291:
[----:B------:R-:W-:-:S04]  /*2460*/  I2FP.F32.S32 R0, R4 ;  /* 0x0000000400007245 */ /* 0x000fc80000201400 */
[----:B------:R-:W-:-:S05]  /*2470*/  F2FP.F16.F32.PACK_AB R0, RZ, R0 ;  /* 0x00000000ff00723e */ /* 0x000fca00000000ff */
[----:B------:R0:W-:Y:S01]  /*2480*/  STG.E.U16 desc[UR36][R2.64], R0 ;  /* 0x0000000002007986 */ /* 0x0001e2000c101524 */
[----:B------:R-:W-:Y:S05]  /*2490*/  BRA `(.L_x_4287) ;  /* 0x0000000800d47947 */ /* 0x000fea0003800000 */
.L_x_4290:
[----:B------:R-:W-:-:S09]  /*24a0*/  UISETP.NE.AND UP0, UPT, UR4, 0x7, UPT ;  /* 0x000000070400788c */ /* 0x000fd2000bf05270 */
[----:B------:R-:W-:Y:S05]  /*24b0*/  BRA.U !UP0, `(.L_x_4292) ;  /* 0x0000000108347547 */ /* 0x000fea000b800000 */
[----:B------:R-:W-:-:S09]  /*24c0*/  UISETP.NE.AND UP0, UPT, UR4, 0x8, UPT ;  /* 0x000000080400788c */ /* 0x000fd2000bf05270 */
[----:B------:R-:W-:Y:S05]  /*24d0*/  BRA.U !UP0, `(.L_x_4293) ;  /* 0x0000000108187547 */ /* 0x000fea000b800000 */
[----:B------:R-:W-:-:S09]  /*24e0*/  UISETP.NE.AND UP0, UPT, UR4, 0x9, UPT ;  /* 0x000000090400788c */ /* 0x000fd2000bf05270 */
[----:B------:R-:W-:Y:S05]  /*24f0*/  BRA.U UP0, `(.L_x_4286) ;  /* 0x0000000900287547 */ /* 0x000fea000b800000 */
[----:B------:R-:W-:Y:S01]  /*2500*/  HFMA2 R5, -RZ, RZ, 0, 0 ;  /* 0x00000000ff057431 */ /* 0x000fe200000001ff */
[----:B------:R-:W-:-:S05]  /*2510*/  I2FP.F32.S32 R4, R4 ;  /* 0x0000000400047245 */ /* 0x000fca0000201400 */
[----:B------:R0:W-:Y:S01]  /*2520*/  STG.E.64 desc[UR36][R2.64], R4 ;  /* 0x0000000402007986 */ /* 0x0001e2000c101b24 */
[----:B------:R-:W-:Y:S05]  /*2530*/  BRA `(.L_x_4287) ;  /* 0x0000000800ac7947 */ /* 0x000fea0003800000 */
.L_x_4293:
[----:B------:R-:W-:-:S04]  /*2540*/  I2FP.F32.S32 R4, R4 ;  /* 0x0000000400047245 */ /* 0x000fc80000201400 */
[----:B------:R-:W-:-:S04]  /*2550*/  F2FP.F16.F32.PACK_AB R5, RZ, R4 ;  /* 0x00000004ff05723e */ /* 0x000fc800000000ff */
[----:B------:R-:W-:-:S05]  /*2560*/  PRMT R5, R5, 0x5410, RZ ;  /* 0x0000541005057816 */ /* 0x000fca00000000ff */
[----:B------:R0:W-:Y:S01]  /*2570*/  STG.E desc[UR36][R2.64], R5 ;  /* 0x0000000502007986 */ /* 0x0001e2000c101924 */
[----:B------:R-:W-:Y:S05]  /*2580*/  BRA `(.L_x_4287) ;  /* 0x0000000800987947 */ /* 0x000fea0003800000 */
.L_x_4292:
[----:B------:R-:W0:Y:S02]  /*2590*/  I2F.F64 R4, R4 ;  /* 0x0000000400047312 */ /* 0x000e240000201c00 */
[----:B0-----:R0:W-:Y:S01]  /*25a0*/  STG.E.64 desc[UR36][R2.64], R4 ;  /* 0x0000000402007986 */ /* 0x0011e2000c101b24 */
[----:B------:R-:W-:Y:S05]  /*25b0*/  BRA `(.L_x_4287) ;  /* 0x00000008008c7947 */ /* 0x000fea0003800000 */
.L_x_4282:
        /* <DEDUP_REMOVED lines=8> */
[----:B------:R-:W-:-:S04]  /*2640*/  ISETP.NE.AND P0, PT, R0, UR5, PT ;  /* 0x0000000500007c0c */ /* 0x000fc8000bf05270 */
[----:B------:R-:W-:-:S05]  /*2650*/  SEL R5, RZ, 0x1, !P0 ;  /* 0x00000001ff057807 */ /* 0x000fca0004000000 */
[----:B------:R0:W-:Y:S01]  /*2660*/  STG.E.U8 desc[UR36][R2.64], R5 ;  /* 0x0000000502007986 */ /* 0x0001e2000c101124 */
[----:B------:R-:W-:Y:S05]  /*2670*/  BRA `(.L_x_4287) ;  /* 0x00000008005c7947 */ /* 0x000fea0003800000 */
.L_x_4296:
[----:B------:R-:W0:Y:S01]  /*2680*/  I2F.F64 R4, R4 ;  /* 0x0000000400047312 */ /* 0x000e220000201c00 */
[----:B------:R-:W-:-:S05]  /*2690*/  CS2R R6, SRZ ;  /* 0x0000000000067805 */ /* 0x000fca000001ff00 */
[----:B0-----:R0:W-:Y:S01]  /*26a0*/  STG.E.128 desc[UR36][R2.64], R4 ;  /* 0x0000000402007986 */ /* 0x0011e2000c101d24 */
[----:B------:R-:W-:Y:S05]  /*26b0*/  BRA `(.L_x_4287) ;  /* 0x00000008004c7947 */ /* 0x000fea0003800000 */
.L_x_4295:
[----:B------:R-:W-:-:S09]  /*26c0*/  UISETP.NE.AND UP0, UPT, UR4, 0xf, UPT ;  /* 0x0000000f0400788c */ /* 0x000fd2000bf05270 */
[----:B------:R-:W-:Y:S05]  /*26d0*/  BRA.U !UP0, `(.L_x_4297) ;  /* 0x0000000108a07547 */ /* 0x000fea000b800000 */
[----:B------:R-:W-:-:S09]  /*26e0*/  UISETP.NE.AND UP0, UPT, UR4, 0x17, UPT ;  /* 0x000000170400788c */ /* 0x000fd2000bf05270 */
[----:B------:R-:W-:Y:S05]  /*26f0*/  BRA.U !UP0, `(.L_x_4298) ;  /* 0x00000001084c7547 */ /* 0x000fea000b800000 */
[----:B------:R-:W-:-:S09]  /*2700*/  UISETP.NE.AND UP0, UPT, UR4, 0x18, UPT ;  /* 0x000000180400788c */ /* 0x000fd2000bf05270 */
[----:B------:R-:W-:Y:S05]  /*2710*/  BRA.U UP0, `(.L_x_4286) ;  /* 0x0000000500a07547 */ /* 0x000fea000b800000 */
[----:B------:R-:W-:Y:S01]  /*2720*/  I2FP.F32.S32 R7, R4 ;  /* 0x0000000400077245 */ /* 0x000fe20000201400 */
[----:B------:R-:W-:Y:S01]  /*2730*/  BSSY.RECONVERGENT B0, `(.L_x_4299) ;  /* 0x000000c000007945 */ /* 0x000fe20003800200 */
[----:B------:R-:W-:Y:S02]  /*2740*/  IMAD.MOV.U32 R0, RZ, RZ, 0x7f ;  /* 0x0000007fff007424 */ /* 0x000fe400078e00ff */
[----:B------:R-:W-:Y:S02]  /*2750*/  LOP3.LUT R6, R7, 0x7fffffff, RZ, 0xc0, !PT ;  /* 0x7fffffff07067812 */ /* 0x000fe400078ec0ff */
        /* <DEDUP_REMOVED lines=9> */
.L_x_4300:
[----:B------:R-:W-:Y:S05]  /*27f0*/  BSYNC.RECONVERGENT B0 ;  /* 0x0000000000007941 */ /* 0x000fea0003800200 */
.L_x_4299:
[----:B------:R-:W-:-:S05]  /*2800*/  LOP3.LUT R5, R0, 0x80, R5, 0xf8, !PT ;  /* 0x0000008000057812 */ /* 0x000fca00078ef805 */
[----:B------:R0:W-:Y:S01]  /*2810*/  STG.E.U8 desc[UR36][R2.64], R5 ;  /* 0x0000000502007986 */ /* 0x0001e2000c101124 */
[----:B------:R-:W-:Y:S05]  /*2820*/  BRA `(.L_x_4287) ;  /* 0x0000000400f07947 */ /* 0x000fea0003800000 */
.L_x_4298:
[----:B------:R-:W-:Y:S01]  /*2830*/  I2FP.F32.S32 R7, R4 ;  /* 0x0000000400077245 */ /* 0x000fe20000201400 */
[----:B------:R-:W-:Y:S03]  /*2840*/  BSSY.RECONVERGENT B0, `(.L_x_4301) ;  /* 0x000000e000007945 */ /* 0x000fe60003800200 */
[----:B------:R-:W-:Y:S02]  /*2850*/  LOP3.LUT R6, R7, 0x7fffffff, RZ, 0xc0, !PT ;  /* 0x7fffffff07067812 */ /* 0x000fe400078ec0ff */
        /* <DEDUP_REMOVED lines=12> */
.L_x_4302:
[----:B------:R-:W-:Y:S05]  /*2920*/  BSYNC.RECONVERGENT B0 ;  /* 0x0000000000007941 */ /* 0x000fea0003800200 */
.L_x_4301:
[----:B------:R-:W-:-:S05]  /*2930*/  LOP3.LUT R5, R0, 0x80, R5, 0xf8, !PT ;  /* 0x0000008000057812 */ /* 0x000fca00078ef805 */
[----:B------:R0:W-:Y:S01]  /*2940*/  STG.E.U8 desc[UR36][R2.64], R5 ;  /* 0x0000000502007986 */ /* 0x0001e2000c101124 */
[----:B------:R-:W-:Y:S05]  /*2950*/  BRA `(.L_x_4287) ;  /* 0x0000000400a47947 */ /* 0x000fea0003800000 */
.L_x_4297:
[----:B------:R-:W-:-:S04]  /*2960*/  I2FP.F32.S32 R0, R4 ;  /* 0x0000000400007245 */ /* 0x000fc80000201400 */
[----:B------:R-:W-:-:S05]  /*2970*/  F2FP.BF16.F32.PACK_AB R0, RZ, R0 ;  /* 0x00000000ff00723e */ /* 0x000fca00000010ff */
[----:B------:R0:W-:Y:S01]  /*2980*/  STG.E.U16 desc[UR36][R2.64], R0 ;  /* 0x0000000002007986 */ /* 0x0001e2000c101524 */
[----:B------:R-:W-:Y:S05]  /*2990*/  BRA `(.L_x_4287) ;  /* 0x0000000400947947 */ /* 0x000fea0003800000 */
.L_x_4294:
        /* <DEDUP_REMOVED lines=10> */
.L_x_4305:
[----:B------:R-:W-:Y:S01]  /*2a40*/  I2FP.F32.S32 R5, R4 ;  /* 0x0000000400057245 */ /* 0x000fe20000201400 */
[----:B------:R-:W-:Y:S01]  /*2a50*/  BSSY.RECONVERGENT B0, `(.L_x_4306) ;  /* 0x0000014000007945 */ /* 0x000fe20003800200 */
[----:B------:R-:W-:Y:S02]  /*2a60*/  IMAD.MOV.U32 R0, RZ, RZ, 0x80 ;  /* 0x00000080ff007424 */ /* 0x000fe400078e00ff */
[----:B------:R-:W-:-:S04]  /*2a70*/  LOP3.LUT R4, R5, 0x7fffffff, RZ, 0xc0, !PT ;  /* 0x7fffffff05047812 */ /* 0x000fc800078ec0ff */
        /* <DEDUP_REMOVED lines=9> */
.L_x_4308:
[----:B------:R-:W-:-:S04]  /*2b10*/  SHF.R.U32.HI R0, RZ, 0x14, R5 ;  /* 0x00000014ff007819 */ /* 0x000fc80000011605 */
[----:B------:R-:W-:-:S04]  /*2b20*/  LOP3.LUT R0, R0, 0x1, RZ, 0xc0, !PT ;  /* 0x0000000100007812 */ /* 0x000fc800078ec0ff */
[----:B------:R-:W-:-:S04]  /*2b30*/  IADD3 R0, PT, PT, R5, 0x487ffff, R0 ;  /* 0x0487ffff05007810 */ /* 0x000fc80007ffe000 */
[----:B------:R-:W-:-:S04]  /*2b40*/  SHF.R.U32.HI R0, RZ, 0x14, R0 ;  /* 0x00000014ff007819 */ /* 0x000fc80000011600 */
[----:B------:R-:W-:-:S07]  /*2b50*/  LOP3.LUT R4, R0, 0xff, RZ, 0xc0, !PT ;  /* 0x000000ff00047812 */ /* 0x000fce00078ec0ff */
.L_x_4309:
[----:B------:R-:W-:-:S04]  /*2b60*/  SHF.R.U32.HI R5, RZ, 0x18, R5 ;  /* 0x00000018ff057819 */ /* 0x000fc80000011605 */
[----:B------:R-:W-:-:S04]  /*2b70*/  LOP3.LUT R4, R4, 0x80, R5, 0xf8, !PT ;  /* 0x0000008004047812 */ /* 0x000fc800078ef805 */
[----:B------:R-:W-:-:S07]  /*2b80*/  PRMT R0, R4, 0x7610, R0 ;  /* 0x0000761004007816 */ /* 0x000fce0000000000 */
.L_x_4307:
[----:B------:R-:W-:Y:S05]  /*2b90*/  BSYNC.RECONVERGENT B0 ;  /* 0x0000000000007941 */ /* 0x000fea0003800200 */
.L_x_4306:
[----:B------:R0:W-:Y:S01]  /*2ba0*/  STG.E.U8 desc[UR36][R2.64], R0 ;  /* 0x0000000002007986 */ /* 0x0001e2000c101124 */
[----:B------:R-:W-:Y:S05]  /*2bb0*/  BRA `(.L_x_4287) ;  /* 0x00000004000c7947 */ /* 0x000fea0003800000 */
.L_x_4304:
[----:B------:R-:W-:Y:S01]  /*2bc0*/  I2FP.F32.S32 R5, R4 ;  /* 0x0000000400057245 */ /* 0x000fe20000201400 */
[----:B------:R-:W-:Y:S01]  /*2bd0*/  BSSY.RECONVERGENT B0, `(.L_x_4310) ;  /* 0x0000014000007945 */ /* 0x000fe20003800200 */
[----:B------:R-:W-:Y:S02]  /*2be0*/  MOV R0, 0x80 ;  /* 0x0000008000007802 */ /* 0x000fe40000000f00 */
        /* <DEDUP_REMOVED lines=10> */
.L_x_4312:
[----:B------:R-:W-:-:S04]  /*2c90*/  SHF.R.U32.HI R0, RZ, 0x15, R5 ;  /* 0x00000015ff007819 */ /* 0x000fc80000011605 */
[----:B------:R-:W-:-:S04]  /*2ca0*/  LOP3.LUT R0, R0, 0x1, RZ, 0xc0, !PT ;  /* 0x0000000100007812 */ /* 0x000fc800078ec0ff */
[----:B------:R-:W-:-:S04]  /*2cb0*/  IADD3 R0, PT, PT, R5, 0x88fffff, R0 ;  /* 0x088fffff05007810 */ /* 0x000fc80007ffe000 */
[----:B------:R-:W-:-:S04]  /*2cc0*/  SHF.R.U32.HI R0, RZ, 0x15, R0 ;  /* 0x00000015ff007819 */ /* 0x000fc80000011600 */
[----:B------:R-:W-:-:S07]  /*2cd0*/  LOP3.LUT R4, R0, 0xff, RZ, 0xc0, !PT ;  /* 0x000000ff00047812 */ /* 0x000fce00078ec0ff */
.L_x_4313:
[----:B------:R-:W-:-:S04]  /*2ce0*/  SHF.R.U32.HI R5, RZ, 0x18, R5 ;  /* 0x00000018ff057819 */ /* 0x000fc80000011605 */
[----:B------:R-:W-:-:S04]  /*2cf0*/  LOP3.LUT R4, R4, 0x80, R5, 0xf8, !PT ;  /* 0x0000008004047812 */ /* 0x000fc800078ef805 */
[----:B------:R-:W-:-:S07]  /*2d00*/  PRMT R0, R4, 0x7610, R0 ;  /* 0x0000761004007816 */ /* 0x000fce0000000000 */
.L_x_4311:
[----:B------:R-:W-:Y:S05]  /*2d10*/  BSYNC.RECONVERGENT B0 ;  /* 0x0000000000007941 */ /* 0x000fea0003800200 */
.L_x_4310:
[----:B------:R0:W-:Y:S01]  /*2d20*/  STG.E.U8 desc[UR36][R2.64], R0 ;  /* 0x0000000002007986 */ /* 0x0001e2000c101124 */
[----:B------:R-:W-:Y:S05]  /*2d30*/  BRA `(.L_x_4287) ;  /* 0x0000000000ac7947 */ /* 0x000fea0003800000 */
.L_x_4303:
[----:B------:R-:W-:-:S09]  /*2d40*/  UISETP.NE.AND UP0, UPT, UR4, 0x1c, UPT ;  /* 0x0000001c0400788c */ /* 0x000fd2000bf05270 */
[----:B------:R-:W-:Y:S05]  /*2d50*/  BRA.U !UP0, `(.L_x_4314) ;  /* 0x0000000108a07547 */ /* 0x000fea000b800000 */
[----:B------:R-:W-:-:S09]  /*2d60*/  UISETP.NE.AND UP0, UPT, UR4, 0x1d, UPT ;  /* 0x0000001d0400788c */ /* 0x000fd2000bf05270 */
[----:B------:R-:W-:Y:S05]  /*2d70*/  BRA.U !UP0, `(.L_x_4315) ;  /* 0x00000001088c7547 */ /* 0x000fea000b800000 */
[----:B------:R-:W-:-:S09]  /*2d80*/  UISETP.NE.AND UP0, UPT, UR4, 0x2c, UPT ;  /* 0x0000002c0400788c */ /* 0x000fd2000bf05270 */
[----:B------:R-:W-:Y:S05]  /*2d90*/  BRA.U !UP0, `(.L_x_4316) ;  /* 0x0000000108447547 */ /* 0x000fea000b800000 */
.L_x_4286:
        /* <DEDUP_REMOVED lines=16> */
.L_x_4317:
[----:B------:R-:W-:Y:S05]  /*2ea0*/  BRA `(.L_x_4287) ;  /* 0x0000000000507947 */ /* 0x000fea0003800000 */
.L_x_4316:
[----:B------:R-:W-:-:S04]  /*2eb0*/  I2FP.F32.S32 R5, R4 ;  /* 0x0000000400057245 */ /* 0x000fc80000201400 */
[----:B------:R-:W-:-:S04]  /*2ec0*/  SHF.R.U32.HI R6, RZ, 0x17, R5 ;  /* 0x00000017ff067819 */ /* 0x000fc80000011605 */
        /* <DEDUP_REMOVED lines=14> */
.L_x_4315:
[----:B------:R-:W-:-:S05]  /*2fb0*/  SHF.R.S32.HI R5, RZ, 0x1f, R4 ;  /* 0x0000001fff057819 */ /* 0x000fca0000011404 */
[----:B------:R0:W-:Y:S01]  /*2fc0*/  STG.E.64 desc[UR36][R2.64], R4 ;  /* 0x0000000402007986 */ /* 0x0001e2000c101b24 */
[----:B------:R-:W-:Y:S05]  /*2fd0*/  BRA `(.L_x_4287) ;  /* 0x0000000000047947 */ /* 0x000fea0003800000 */
.L_x_4314:
[----:B------:R0:W-:Y:S02]  /*2fe0*/  STG.E desc[UR36][R2.64], R4 ;  /* 0x0000000402007986 */ /* 0x0001e4000c101924 */
.L_x_4287:
[----:B------:R-:W-:-:S07]  /*2ff0*/  VIADD R17, R17, 0x80 ;  /* 0x0000008011117836 */ /* 0x000fce0000000000 */
.L_x_4246:
[----:B------:R-:W-:Y:S05]  /*3000*/  BSYNC.RECONVERGENT B6 ;  /* 0x0000000000067941 */ /* 0x000fea0003800200 */
.L_x_4245:
[----:B------:R-:W5:Y:S01]  /*3010*/  LDCU UR4, c[0x0][0x380] ;  /* 0x00007000ff0477ac */ /* 0x000f620008000800 */
[----:B------:R-:W-:Y:S01]  /*3020*/  BSSY.RECONVERGENT B6, `(.L_x_4318) ;  /* 0x00002f2000067945 */ /* 0x000fe20003800200 */
[----:B-----5:R-:W-:-:S13]  /*3030*/  ISETP.GE.AND P0, PT, R17, UR4, PT ;  /* 0x0000000411007c0c */ /* 0x020fda000bf06270 */
[----:B------:R-:W-:Y:S05]  /*3040*/  @P0 BRA `(.L_x_4319) ;  /* 0x0000002c00bc0947 */ /* 0x000fea0003800000 */
        /* <DEDUP_REMOVED lines=303> */
.L_x_4320:
        /* <DEDUP_REMOVED lines=16> */
.L_x_4324:
[----:B------:R1:W5:Y:S01]  /*4440*/  LDG.E.U8 R0, desc[UR36][R2.64] ;  /* 0x0000002402007981 */ /* 0x000362000c1e1100 */
[----:B------:R-:W-:Y:S05]  /*4450*/  BRA `(.L_x_4326) ;  /* 0x0000000c002c7947 */ /* 0x000fea0003800000 */
.L_x_4323:
        /* <DEDUP_REMOVED lines=8> */
.L_x_4328:
[----:B------:R3:W5:Y:S01]  /*44e0*/  LDG.E R0, desc[UR36][R2.64] ;  /* 0x0000002402007981 */ /* 0x000762000c1e1900 */
[----:B------:R-:W-:Y:S05]  /*44f0*/  BRA `(.L_x_4326) ;  /* 0x0000000c00047947 */ /* 0x000fea0003800000 */
.L_x_4327:
[----:B------:R2:W5:Y:S01]  /*4500*/  LDG.E.S16 R0, desc[UR36][R2.64] ;  /* 0x0000002402007981 */ /* 0x000562000c1e1700 */
[----:B------:R-:W-:Y:S05]  /*4510*/  BRA `(.L_x_4326) ;  /* 0x0000000800fc7947 */ /* 0x000fea0003800000 */
.L_x_4322:
        /* <DEDUP_REMOVED lines=9> */
.L_x_4330:
[----:B------:R-:W2:Y:S02]  /*45b0*/  LDG.E.U16 R2, desc[UR36][R2.64] ;  /* 0x0000002402027981 */ /* 0x000ea4000c1e1500 */
[----:B--2---:R-:W-:-:S06]  /*45c0*/  HADD2.F32 R0, -RZ, R2.H0_H0 ;  /* 0x20000002ff007230 */ /* 0x004fcc0000004100 */
[----:B------:R-:W0:Y:S01]  /*45d0*/  F2I.FTZ.TRUNC.NTZ R0, R0 ;  /* 0x0000000000007305 */ /* 0x000e22000021f100 */
[----:B------:R-:W-:Y:S05]  /*45e0*/  BRA `(.L_x_4326) ;  /* 0x0000000800c87947 */ /* 0x000fea0003800000 */
.L_x_4329:
        /* <DEDUP_REMOVED lines=9> */
.L_x_4332:
[----:B------:R-:W2:Y:S02]  /*4680*/  LDG.E.U16 R2, desc[UR36][R2.64] ;  /* 0x0000002402027981 */ /* 0x000ea4000c1e1500 */
[----:B--2---:R-:W-:-:S06]  /*4690*/  HADD2.F32 R0, -RZ, R2.H0_H0 ;  /* 0x20000002ff007230 */ /* 0x004fcc0000004100 */
[----:B------:R-:W0:Y:S01]  /*46a0*/  F2I.FTZ.TRUNC.NTZ R0, R0 ;  /* 0x0000000000007305 */ /* 0x000e22000021f100 */
[----:B------:R-:W-:Y:S05]  /*46b0*/  BRA `(.L_x_4326) ;  /* 0x0000000800947947 */ /* 0x000fea0003800000 */
.L_x_4331:
[----:B------:R-:W2:Y:S02]  /*46c0*/  LDG.E.64 R2, desc[UR36][R2.64] ;  /* 0x0000002402027981 */ /* 0x000ea4000c1e1b00 */
[----:B--2---:R0:W1:Y:S01]  /*46d0*/  F2I.F64.TRUNC R0, R2 ;  /* 0x0000000200007311 */ /* 0x004062000030d100 */
[----:B------:R-:W-:Y:S05]  /*46e0*/  BRA `(.L_x_4326) ;  /* 0x0000000800887947 */ /* 0x000fea0003800000 */
.L_x_4321:
        /* <DEDUP_REMOVED lines=12> */
.L_x_4335:
[----:B------:R-:W2:Y:S02]  /*47b0*/  LDG.E.64 R2, desc[UR36][R2.64] ;  /* 0x0000002402027981 */ /* 0x000ea4000c1e1b00 */
[----:B--2---:R0:W1:Y:S01]  /*47c0*/  F2I.F64.TRUNC R0, R2 ;  /* 0x0000000200007311 */ /* 0x004062000030d100 */
[----:B------:R-:W-:Y:S05]  /*47d0*/  BRA `(.L_x_4326) ;  /* 0x00000008004c7947 */ /* 0x000fea0003800000 */
.L_x_4334:
        /* <DEDUP_REMOVED lines=24> */
[----:B------:R-:W0:Y:S01]  /*4960*/  F2I.FTZ.TRUNC.NTZ R0, R0 ;  /* 0x0000000000007305 */ /* 0x000e22000021f100 */
[----:B------:R-:W-:Y:S05]  /*4970*/  BRA `(.L_x_4326) ;  /* 0x0000000400e47947 */ /* 0x000fea0003800000 */
.L_x_4337:
        /* <DEDUP_REMOVED lines=11> */
[----:B------:R-:W0:Y:S01]  /*4a30*/  F2I.FTZ.TRUNC.NTZ R0, R0 ;  /* 0x0000000000007305 */ /* 0x000e22000021f100 */
[----:B------:R-:W-:Y:S05]  /*4a40*/  BRA `(.L_x_4326) ;  /* 0x0000000400b07947 */ /* 0x000fea0003800000 */
.L_x_4336:
[----:B------:R-:W2:Y:S02]  /*4a50*/  LDG.E.U16 R0, desc[UR36][R2.64] ;  /* 0x0000002402007981 */ /* 0x000ea4000c1e1500 */
[----:B--2---:R-:W-:-:S06]  /*4a60*/  IMAD.U32 R0, R0, 0x10000, RZ ;  /* 0x0001000000007824 */ /* 0x004fcc00078e00ff */
[----:B------:R-:W0:Y:S01]  /*4a70*/  F2I.FTZ.TRUNC.NTZ R0, R0 ;  /* 0x0000000000007305 */ /* 0x000e22000021f100 */
[----:B------:R-:W-:Y:S05]  /*4a80*/  BRA `(.L_x_4326) ;  /* 0x0000000400a07947 */ /* 0x000fea0003800000 */
.L_x_4333:
        /* <DEDUP_REMOVED lines=10> */
.L_x_4340:
        /* <DEDUP_REMOVED lines=21> */
.L_x_4344:
[----:B------:R-:W-:Y:S05]  /*4c80*/  BSYNC.RECONVERGENT B1 ;  /* 0x0000000000017941 */ /* 0x000fea0003800200 */
.L_x_4343:
[----:B------:R-:W-:Y:S02]  /*4c90*/  SHF.L.U32 R0, R0, 0x14, RZ ;  /* 0x0000001400007819 */ /* 0x000fe400000006ff */
[----:B------:R-:W-:-:S04]  /*4ca0*/  LEA R2, R2, 0x3b800000, 0x17 ;  /* 0x3b80000002027811 */ /* 0x000fc800078eb8ff */
[----:B------:R-:W-:-:S07]  /*4cb0*/  LOP3.LUT R0, R2, R0, R7, 0xfe, !PT ;  /* 0x0000000002007212 */ /* 0x000fce00078efe07 */
.L_x_4342:
[----:B------:R-:W-:Y:S05]  /*4cc0*/  BSYNC.RECONVERGENT B0 ;  /* 0x0000000000007941 */ /* 0x000fea0003800200 */
.L_x_4341:
[----:B------:R-:W0:Y:S01]  /*4cd0*/  F2I.FTZ.TRUNC.NTZ R0, R0 ;  /* 0x0000000000007305 */ /* 0x000e22000021f100 */
[----:B------:R-:W-:Y:S05]  /*4ce0*/  BRA `(.L_x_4326) ;  /* 0x0000000400087947 */ /* 0x000fea0003800000 */
.L_x_4339:
        /* <DEDUP_REMOVED lines=21> */
.L_x_4348:
[----:B------:R-:W-:Y:S05]  /*4e40*/  BSYNC.RECONVERGENT B1 ;  /* 0x0000000000017941 */ /* 0x000fea0003800200 */
.L_x_4347:
[----:B------:R-:W-:Y:S01]  /*4e50*/  IMAD.SHL.U32 R0, R0, 0x200000, RZ ;  /* 0x0020000000007824 */ /* 0x000fe200078e00ff */
[----:B------:R-:W-:-:S04]  /*4e60*/  LEA R2, R2, 0x37800000, 0x17 ;  /* 0x3780000002027811 */ /* 0x000fc800078eb8ff */
[----:B------:R-:W-:-:S07]  /*4e70*/  LOP3.LUT R0, R2, R0, R7, 0xfe, !PT ;  /* 0x0000000002007212 */ /* 0x000fce00078efe07 */
.L_x_4346:
[----:B------:R-:W-:Y:S05]  /*4e80*/  BSYNC.RECONVERGENT B0 ;  /* 0x0000000000007941 */ /* 0x000fea0003800200 */
.L_x_4345:
[----:B------:R-:W0:Y:S01]  /*4e90*/  F2I.FTZ.TRUNC.NTZ R0, R0 ;  /* 0x0000000000007305 */ /* 0x000e22000021f100 */
[----:B------:R-:W-:Y:S05]  /*4ea0*/  BRA `(.L_x_4326) ;  /* 0x0000000000987947 */ /* 0x000fea0003800000 */
.L_x_4338:
        /* <DEDUP_REMOVED lines=14> */
.L_x_4352:
[----:B------:R-:W-:Y:S05]  /*4f90*/  BSYNC.RECONVERGENT B0 ;  /* 0x0000000000007941 */ /* 0x000fea0003800200 */
.L_x_4351:
[----:B------:R-:W0:Y:S01]  /*4fa0*/  F2I.FTZ.TRUNC.NTZ R0, R0 ;  /* 0x0000000000007305 */ /* 0x000e22000021f100 */
[----:B------:R-:W-:Y:S05]  /*4fb0*/  BRA `(.L_x_4326) ;  /* 0x0000000000547947 */ /* 0x000fea0003800000 */
.L_x_4325:
        /* <DEDUP_REMOVED lines=16> */
.L_x_4353:
[----:B------:R-:W-:Y:S01]  /*50c0*/  MOV R0, RZ ;  /* 0x000000ff00007202 */ /* 0x000fe20000000f00 */
[----:B------:R-:W-:Y:S06]  /*50d0*/  BRA `(.L_x_4326) ;  /* 0x00000000000c7947 */ /* 0x000fec0003800000 */
.L_x_4350:
[----:B------:R0:W5:Y:S01]  /*50e0*/  LDG.E R0, desc[UR36][R2.64] ;  /* 0x0000002402007981 */ /* 0x000162000c1e1900 */
[----:B------:R-:W-:Y:S05]  /*50f0*/  BRA `(.L_x_4326) ;  /* 0x0000000000047947 */ /* 0x000fea0003800000 */
.L_x_4349:
[----:B------:R0:W5:Y:S02]  /*5100*/  LDG.E R0, desc[UR36][R2.64] ;  /* 0x0000002402007981 */ /* 0x000164000c1e1900 */
.L_x_4326:
[----:B------:R-:W0:Y:S01]  /*5110*/  LDCU.64 UR6, c[0x0][0x580] ;  /* 0x0000b000ff0677ac */ /* 0x000e220008000a00 */
[----:B------:R-:W0:Y:S01]  /*5120*/  LDCU UR5, c[0x0][0x594] ;  /* 0x0000b280ff0577ac */ /* 0x000e220008000800 */
[----:B------:R-:W-:-:S04]  /*5130*/  UPRMT UR4, UR41, 0x9910, URZ ;  /* 0x0000991029047896 */ /* 0x000fc800080000ff */
[----:B------:R-:W-:Y:S01]  /*5140*/  UISETP.GT.AND UP0, UPT, UR4, 0x9, UPT ;  /* 0x000000090400788c */ /* 0x000fe2000bf04270 */
[----:B01234-:R-:W-:Y:S02]  /*5150*/  IADD3 R2, P0, PT, R16, UR6, RZ ;  /* 0x0000000610027c10 */ /* 0x01ffe4000ff1e0ff */
[----:B-----5:R-:W-:-:S03]  /*5160*/  LOP3.LUT R4, R0, UR5, RZ, 0x3c, !PT ;  /* 0x0000000500047c12 */ /* 0x020fc6000f8e3cff */
        /* <DEDUP_REMOVED lines=12> */
.L_x_4357:
[----:B------:R0:W-:Y:S01]  /*5230*/  STG.E.U8 desc[UR36][R2.64], R4 ;  /* 0x0000000402007986 */ /* 0x0001e2000c101124 */
[----:B------:R-:W-:Y:S05]  /*5240*/  BRA `(.L_x_4359) ;  /* 0x0000000c00387947 */ /* 0x000fea0003800000 */
.L_x_4356:
        /* <DEDUP_REMOVED lines=9> */
.L_x_4361:
[----:B------:R0:W-:Y:S01]  /*52e0*/  STG.E desc[UR36][R2.64], R4 ;  /* 0x0000000402007986 */ /* 0x0001e2000c101924 */
[----:B------:R-:W-:Y:S05]  /*52f0*/  BRA `(.L_x_4359) ;  /* 0x0000000c000c7947 */ /* 0x000fea0003800000 */
.L_x_4360:
[----:B------:R0:W-:Y:S01]  /*5300*/  STG.E.U16 desc[UR36][R2.64], R4 ;  /* 0x0000000402007986 */ /* 0x0001e2000c101524 */
[----:B------:R-:W-:Y:S05]  /*5310*/  BRA `(.L_x_4359) ;  /* 0x0000000c00047947 */ /* 0x000fea0003800000 */
.L_x_4355:
        /* <DEDUP_REMOVED lines=9> */
.L_x_4363:
[----:B------:R-:W-:-:S04]  /*53b0*/  I2FP.F32.S32 R0, R4 ;  /* 0x0000000400007245 */ /* 0x000fc80000201400 */
[----:B------:R-:W-:-:S05]  /*53c0*/  F2FP.F16.F32.PACK_AB R0, RZ, R0 ;  /* 0x00000000ff00723e */ /* 0x000fca00000000ff */
[----:B------:R0:W-:Y:S01]  /*53d0*/  STG.E.U16 desc[UR36][R2.64], R0 ;  /* 0x0000000002007986 */ /* 0x0001e2000c101524 */
[----:B------:R-:W-:Y:S05]  /*53e0*/  BRA `(.L_x_4359) ;  /* 0x0000000800d07947 */ /* 0x000fea0003800000 */
.L_x_4362:
[----:B------:R-:W-:-:S09]  /*53f0*/  UISETP.NE.AND UP0, UPT, UR4, 0x7, UPT ;  /* 0x000000070400788c */ /* 0x000fd2000bf05270 */
[----:B------:R-:W-:Y:S05]  /*5400*/  BRA.U !UP0, `(.L_x_4364) ;  /* 0x0000000108347547 */ /* 0x000fea000b800000 */
[----:B------:R-:W-:-:S09]  /*5410*/  UISETP.NE.AND UP0, UPT, UR4, 0x8, UPT ;  /* 0x000000080400788c */ /* 0x000fd2000bf05270 */
[----:B------:R-:W-:Y:S05]  /*5420*/  BRA.U !UP0, `(.L_x_4365) ;  /* 0x0000000108187547 */ /* 0x000fea000b800000 */
[----:B------:R-:W-:-:S09]  /*5430*/  UISETP.NE.AND UP0, UPT, UR4, 0x9, UPT ;  /* 0x000000090400788c */ /* 0x000fd2000bf05270 */
[----:B------:R-:W-:Y:S05]  /*5440*/  BRA.U UP0, `(.L_x_4358) ;  /* 0x0000000500d47547 */ /* 0x000fea000b800000 */
[----:B------:R-:W-:Y:S01]  /*5450*/  I2FP.F32.S32 R4, R4 ;  /* 0x0000000400047245 */ /* 0x000fe20000201400 */
[----:B------:R-:W-:-:S05]  /*5460*/  IMAD.MOV.U32 R5, RZ, RZ, RZ ;  /* 0x000000ffff057224 */ /* 0x000fca00078e00ff */
[----:B------:R0:W-:Y:S01]  /*5470*/  STG.E.64 desc[UR36][R2.64], R4 ;  /* 0x0000000402007986 */ /* 0x0001e2000c101b24 */
[----:B------:R-:W-:Y:S05]  /*5480*/  BRA `(.L_x_4359) ;  /* 0x0000000800a87947 */ /* 0x000fea0003800000 */
.L_x_4365:
[----:B------:R-:W-:-:S04]  /*5490*/  I2FP.F32.S32 R4, R4 ;  /* 0x0000000400047245 */ /* 0x000fc80000201400 */
[----:B------:R-:W-:-:S04]  /*54a0*/  F2FP.F16.F32.PACK_AB R5, RZ, R4 ;  /* 0x00000004ff05723e */ /* 0x000fc800000000ff */
[----:B------:R-:W-:-:S05]  /*54b0*/  PRMT R5, R5, 0x5410, RZ ;  /* 0x0000541005057816 */ /* 0x000fca00000000ff */
[----:B------:R0:W-:Y:S01]  /*54c0*/  STG.E desc[UR36][R2.64], R5 ;  /* 0x0000000502007986 */ /* 0x0001e2000c101924 */
[----:B------:R-:W-:Y:S05]  /*54d0*/  BRA `(.L_x_4359) ;  /* 0x0000000800947947 */ /* 0x000fea0003800000 */
.L_x_4364:
[----:B------:R-:W0:Y:S02]  /*54e0*/  I2F.F64 R4, R4 ;  /* 0x0000000400047312 */ /* 0x000e240000201c00 */
[----:B0-----:R0:W-:Y:S01]  /*54f0*/  STG.E.64 desc[UR36][R2.64], R4 ;  /* 0x0000000402007986 */ /* 0x0011e2000c101b24 */
[----:B------:R-:W-:Y:S05]  /*5500*/  BRA `(.L_x_4359) ;  /* 0x0000000800887947 */ /* 0x000fea0003800000 */
.L_x_4354:
        /* <DEDUP_REMOVED lines=12> */
.L_x_4369:
[----:B------:R-:W-:Y:S01]  /*55d0*/  I2FP.F32.S32 R5, R4 ;  /* 0x0000000400057245 */ /* 0x000fe20000201400 */
[----:B------:R-:W-:Y:S01]  /*55e0*/  BSSY.RECONVERGENT B0, `(.L_x_4370) ;  /* 0x0000013000007945 */ /* 0x000fe20003800200 */
[----:B------:R-:W-:Y:S02]  /*55f0*/  HFMA2 R0, -RZ, RZ, 0, 7.62939453125e-06 ;  /* 0x00000080ff007431 */ /* 0x000fe400000001ff */
[----:B------:R-:W-:-:S04]  /*5600*/  LOP3.LUT R4, R5, 0x7fffffff, RZ, 0xc0, !PT ;  /* 0x7fffffff05047812 */ /* 0x000fc800078ec0ff */
        /* <DEDUP_REMOVED lines=14> */
.L_x_4372:
[----:B------:R-:W-:-:S04]  /*56f0*/  SHF.R.U32.HI R5, RZ, 0x18, R5 ;  /* 0x00000018ff057819 */ /* 0x000fc80000011605 */
[----:B------:R-:W-:-:S07]  /*5700*/  LOP3.LUT R0, R0, 0x80, R5, 0xf8, !PT ;  /* 0x0000008000007812 */ /* 0x000fce00078ef805 */
.L_x_4371:
[----:B------:R-:W-:Y:S05]  /*5710*/  BSYNC.RECONVERGENT B0 ;  /* 0x0000000000007941 */ /* 0x000fea0003800200 */
.L_x_4370:
[----:B------:R0:W-:Y:S01]  /*5720*/  STG.E.U8 desc[UR36][R2.64], R0 ;  /* 0x0000000002007986 */ /* 0x0001e2000c101124 */
[----:B------:R-:W-:Y:S05]  /*5730*/  BRA `(.L_x_4359) ;  /* 0x0000000400fc7947 */ /* 0x000fea0003800000 */
.L_x_4368:
[----:B------:R-:W-:Y:S01]  /*5740*/  I2FP.F32.S32 R5, R4 ;  /* 0x0000000400057245 */ /* 0x000fe20000201400 */
[----:B------:R-:W-:Y:S01]  /*5750*/  BSSY.RECONVERGENT B0, `(.L_x_4373) ;  /* 0x0000013000007945 */ /* 0x000fe20003800200 */
[----:B------:R-:W-:Y:S02]  /*5760*/  IMAD.MOV.U32 R0, RZ, RZ, 0x80 ;  /* 0x00000080ff007424 */ /* 0x000fe400078e00ff */
        /* <DEDUP_REMOVED lines=15> */
.L_x_4375:
[----:B------:R-:W-:-:S04]  /*5860*/  SHF.R.U32.HI R5, RZ, 0x18, R5 ;  /* 0x00000018ff057819 */ /* 0x000fc80000011605 */
[----:B------:R-:W-:-:S07]  /*5870*/  LOP3.LUT R0, R0, 0x80, R5, 0xf8, !PT ;  /* 0x0000008000007812 */ /* 0x000fce00078ef805 */
.L_x_4374:
[----:B------:R-:W-:Y:S05]  /*5880*/  BSYNC.RECONVERGENT B0 ;  /* 0x0000000000007941 */ /* 0x000fea0003800200 */
.L_x_4373:
[----:B------:R0:W-:Y:S01]  /*5890*/  STG.E.U8 desc[UR36][R2.64], R0 ;  /* 0x0000000002007986 */ /* 0x0001e2000c101124 */
[----:B------:R-:W-:Y:S05]  /*58a0*/  BRA `(.L_x_4359) ;  /* 0x0000000400a07947 */ /* 0x000fea0003800000 */
.L_x_4367:
[----:B------:R-:W-:-:S09]  /*58b0*/  UISETP.NE.AND UP0, UPT, UR4, 0x1c, UPT ;  /* 0x0000001c0400788c */ /* 0x000fd2000bf05270 */
[----:B------:R-:W-:Y:S05]  /*58c0*/  BRA.U !UP0, `(.L_x_4376) ;  /* 0x00000001085c7547 */ /* 0x000fea000b800000 */
[----:B------:R-:W-:-:S09]  /*58d0*/  UISETP.NE.AND UP0, UPT, UR4, 0x1d, UPT ;  /* 0x0000001d0400788c */ /* 0x000fd2000bf05270 */
[----:B------:R-:W-:Y:S05]  /*58e0*/  BRA.U !UP0, `(.L_x_4377) ;  /* 0x0000000108487547 */ /* 0x000fea000b800000 */
[----:B------:R-:W-:-:S09]  /*58f0*/  UISETP.NE.AND UP0, UPT, UR4, 0x2c, UPT ;  /* 0x0000002c0400788c */ /* 0x000fd2000bf05270 */
[----:B------:R-:W-:Y:S05]  /*5900*/  BRA.U UP0, `(.L_x_4358) ;  /* 0x0000000100a47547 */ /* 0x000fea000b800000 */
        /* <DEDUP_REMOVED lines=16> */
.L_x_4377:
[----:B------:R-:W-:-:S05]  /*5a10*/  SHF.R.S32.HI R5, RZ, 0x1f, R4 ;  /* 0x0000001fff057819 */ /* 0x000fca0000011404 */
[----:B------:R0:W-:Y:S01]  /*5a20*/  STG.E.64 desc[UR36][R2.64], R4 ;  /* 0x0000000402007986 */ /* 0x0001e2000c101b24 */
[----:B------:R-:W-:Y:S05]  /*5a30*/  BRA `(.L_x_4359) ;  /* 0x00000004003c7947 */ /* 0x000fea0003800000 */
.L_x_4376:
[----:B------:R0:W-:Y:S01]  /*5a40*/  STG.E desc[UR36][R2.64], R4 ;  /* 0x0000000402007986 */ /* 0x0001e2000c101924 */
[----:B------:R-:W-:Y:S05]  /*5a50*/  BRA `(.L_x_4359) ;  /* 0x0000000400347947 */ /* 0x000fea0003800000 */
.L_x_4366:
        /* <DEDUP_REMOVED lines=10> */
.L_x_4379:
[----:B------:R-:W0:Y:S01]  /*5b00*/  I2F.F64 R4, R4 ;  /* 0x0000000400047312 */ /* 0x000e220000201c00 */
[----:B------:R-:W-:-:S05]  /*5b10*/  CS2R R6, SRZ ;  /* 0x0000000000067805 */ /* 0x000fca000001ff00 */
[----:B0-----:R4:W-:Y:S01]  /*5b20*/  STG.E.128 desc[UR36][R2.64], R4 ;  /* 0x0000000402007986 */ /* 0x0019e2000c101d24 */
[----:B------:R-:W-:Y:S05]  /*5b30*/  BRA `(.L_x_4359) ;  /* 0x0000000000fc7947 */ /* 0x000fea0003800000 */
.L_x_4378:
[----:B------:R-:W-:-:S09]  /*5b40*/  UISETP.NE.AND UP0, UPT, UR4, 0xf, UPT ;  /* 0x0000000f0400788c */ /* 0x000fd2000bf05270 */
[----:B------:R-:W-:Y:S05]  /*5b50*/  BRA.U !UP0, `(.L_x_4380) ;  /* 0x0000000108e87547 */ /* 0x000fea000b800000 */
[----:B------:R-:W-:-:S09]  /*5b60*/  UISETP.NE.AND UP0, UPT, UR4, 0x17, UPT ;  /* 0x000000170400788c */ /* 0x000fd2000bf05270 */
[----:B------:R-:W-:Y:S05]  /*5b70*/  BRA.U !UP0, `(.L_x_4381) ;  /* 0x0000000108907547 */ /* 0x000fea000b800000 */
[----:B------:R-:W-:-:S09]  /*5b80*/  UISETP.NE.AND UP0, UPT, UR4, 0x18, UPT ;  /* 0x000000180400788c */ /* 0x000fd2000bf05270 */
[----:B------:R-:W-:Y:S05]  /*5b90*/  BRA.U !UP0, `(.L_x_4382) ;  /* 0x0000000108447547 */ /* 0x000fea000b800000 */
.L_x_4358:
        /* <DEDUP_REMOVED lines=16> */
.L_x_4383:
[----:B------:R-:W-:Y:S05]  /*5ca0*/  BRA `(.L_x_4359) ;  /* 0x0000000000a07947 */ /* 0x000fea0003800000 */
.L_x_4382:
[----:B------:R-:W-:Y:S01]  /*5cb0*/  I2FP.F32.S32 R7, R4 ;  /* 0x0000000400077245 */ /* 0x000fe20000201400 */
[----:B------:R-:W-:Y:S01]  /*5cc0*/  BSSY.RECONVERGENT B0, `(.L_x_4384) ;  /* 0x000000c000007945 */ /* 0x000fe20003800200 */
[----:B------:R-:W-:Y:S02]  /*5cd0*/  IMAD.MOV.U32 R0, RZ, RZ, 0x7f ;  /* 0x0000007fff007424 */ /* 0x000fe400078e00ff */
[----:B------:R-:W-:Y:S02]  /*5ce0*/  LOP3.LUT R4, R7, 0x7fffffff, RZ, 0xc0, !PT ;  /* 0x7fffffff07047812 */ /* 0x000fe400078ec0ff */
        /* <DEDUP_REMOVED lines=9> */
.L_x_4385:
[----:B------:R-:W-:Y:S05]  /*5d80*/  BSYNC.RECONVERGENT B0 ;  /* 0x0000000000007941 */ /* 0x000fea0003800200 */
.L_x_4384:
[----:B------:R-:W-:-:S05]  /*5d90*/  LOP3.LUT R5, R0, 0x80, R5, 0xf8, !PT ;  /* 0x0000008000057812 */ /* 0x000fca00078ef805 */
[----:B------:R2:W-:Y:S01]  /*5da0*/  STG.E.U8 desc[UR36][R2.64], R5 ;  /* 0x0000000502007986 */ /* 0x0005e2000c101124 */
[----:B------:R-:W-:Y:S05]  /*5db0*/  BRA `(.L_x_4359) ;  /* 0x00000000005c7947 */ /* 0x000fea0003800000 */
.L_x_4381:
[----:B------:R-:W-:Y:S01]  /*5dc0*/  I2FP.F32.S32 R5, R4 ;  /* 0x0000000400057245 */ /* 0x000fe20000201400 */
[----:B------:R-:W-:Y:S03]  /*5dd0*/  BSSY.RECONVERGENT B0, `(.L_x_4386) ;  /* 0x000000e000007945 */ /* 0x000fe60003800200 */
[----:B------:R-:W-:-:S04]  /*5de0*/  LOP3.LUT R4, R5, 0x7fffffff, RZ, 0xc0, !PT ;  /* 0x7fffffff05047812 */ /* 0x000fc800078ec0ff */
        /* <DEDUP_REMOVED lines=9> */
.L_x_4387:
[----:B------:R-:W-:Y:S02]  /*5e80*/  ISETP.GT.U32.AND P0, PT, R4, 0x7f800000, PT ;  /* 0x7f8000000400780c */ /* 0x000fe40003f04070 */
[----:B------:R-:W-:-:S04]  /*5e90*/  MOV R0, 0x7f ;  /* 0x0000007f00007802 */ /* 0x000fc80000000f00 */
[----:B------:R-:W-:-:S07]  /*5ea0*/  SEL R0, R0, 0x7c, P0 ;  /* 0x0000007c00007807 */ /* 0x000fce0000000000 */
.L_x_4388:
[----:B------:R-:W-:Y:S05]  /*5eb0*/  BSYNC.RECONVERGENT B0 ;  /* 0x0000000000007941 */ /* 0x000fea0003800200 */
.L_x_4386:
[----:B------:R-:W-:-:S04]  /*5ec0*/  SHF.R.U32.HI R5, RZ, 0x18, R5 ;  /* 0x00000018ff057819 */ /* 0x000fc80000011605 */
[----:B------:R-:W-:-:S05]  /*5ed0*/  LOP3.LUT R5, R0, 0x80, R5, 0xf8, !PT ;  /* 0x0000008000057812 */ /* 0x000fca00078ef805 */
[----:B------:R1:W-:Y:S01]  /*5ee0*/  STG.E.U8 desc[UR36][R2.64], R5 ;  /* 0x0000000502007986 */ /* 0x0003e2000c101124 */
[----:B------:R-:W-:Y:S05]  /*5ef0*/  BRA `(.L_x_4359) ;  /* 0x00000000000c7947 */ /* 0x000fea0003800000 */
.L_x_4380:
[----:B------:R-:W-:-:S04]  /*5f00*/  I2FP.F32.S32 R0, R4 ;  /* 0x0000000400007245 */ /* 0x000fc80000201400 */
[----:B------:R-:W-:-:S05]  /*5f10*/  F2FP.BF16.F32.PACK_AB R0, RZ, R0 ;  /* 0x00000000ff00723e */ /* 0x000fca00000010ff */
[----:B------:R0:W-:Y:S02]  /*5f20*/  STG.E.U16 desc[UR36][R2.64], R0 ;  /* 0x0000000002007986 */ /* 0x0001e4000c101524 */
.L_x_4359:
[----:B------:R-:W-:-:S07]  /*5f30*/  VIADD R17, R17, 0x80 ;  /* 0x0000008011117836 */ /* 0x000fce0000000000 */
.L_x_4319:
[----:B------:R-:W-:Y:S05]  /*5f40*/  BSYNC.RECONVERGENT B6 ;  /* 0x0000000000067941 */ /* 0x000fea0003800200 */
.L_x_4318:
        /* <DEDUP_REMOVED lines=307> */
.L_x_4391:
        /* <DEDUP_REMOVED lines=16> */
.L_x_4395:
[----:B------:R0:W5:Y:S01]  /*7380*/  LDG.E.U8 R0, desc[UR36][R2.64] ;  /* 0x0000002402007981 */ /* 0x000162000c1e1100 */
[----:B------:R-:W-:Y:S05]  /*7390*/  BRA `(.L_x_4397) ;  /* 0x0000000c002c7947 */ /* 0x000fea0003800000 */
.L_x_4394:
        /* <DEDUP_REMOVED lines=8> */
.L_x_4399:
[----:B------:R0:W5:Y:S01]  /*7420*/  LDG.E R0, desc[UR36][R2.64] ;  /* 0x0000002402007981 */ /* 0x000162000c1e1900 */
[----:B------:R-:W-:Y:S05]  /*7430*/  BRA `(.L_x_4397) ;  /* 0x0000000c00047947 */ /* 0x000fea0003800000 */
.L_x_4398:
[----:B------:R0:W5:Y:S01]  /*7440*/  LDG.E.S16 R0, desc[UR36][R2.64] ;  /* 0x0000002402007981 */ /* 0x000162000c1e1700 */
[----:B------:R-:W-:Y:S05]  /*7450*/  BRA `(.L_x_4397) ;  /* 0x0000000800fc7947 */ /* 0x000fea0003800000 */
.L_x_4393:
        /* <DEDUP_REMOVED lines=9> */
.L_x_4401:
[----:B------:R-:W2:Y:S02]  /*74f0*/  LDG.E.U16 R2, desc[UR36][R2.64] ;  /* 0x0000002402027981 */ /* 0x000ea4000c1e1500 */
[----:B--2---:R-:W-:-:S06]  /*7500*/  HADD2.F32 R0, -RZ, R2.H0_H0 ;  /* 0x20000002ff007230 */ /* 0x004fcc0000004100 */
[----:B------:R-:W0:Y:S01]  /*7510*/  F2I.FTZ.TRUNC.NTZ R0, R0 ;  /* 0x0000000000007305 */ /* 0x000e22000021f100 */
[----:B------:R-:W-:Y:S05]  /*7520*/  BRA `(.L_x_4397) ;  /* 0x0000000800c87947 */ /* 0x000fea0003800000 */
.L_x_4400:
        /* <DEDUP_REMOVED lines=9> */
.L_x_4403:
[----:B------:R-:W2:Y:S02]  /*75c0*/  LDG.E.U16 R2, desc[UR36][R2.64] ;  /* 0x0000002402027981 */ /* 0x000ea4000c1e1500 */
[----:B--2---:R-:W-:-:S06]  /*75d0*/  HADD2.F32 R0, -RZ, R2.H0_H0 ;  /* 0x20000002ff007230 */ /* 0x004fcc0000004100 */
[----:B------:R-:W0:Y:S01]  /*75e0*/  F2I.FTZ.TRUNC.NTZ R0, R0 ;  /* 0x0000000000007305 */ /* 0x000e22000021f100 */
[----:B------:R-:W-:Y:S05]  /*75f0*/  BRA `(.L_x_4397) ;  /* 0x0000000800947947 */ /* 0x000fea0003800000 */
.L_x_4402:
[----:B------:R-:W2:Y:S02]  /*7600*/  LDG.E.64 R2, desc[UR36][R2.64] ;  /* 0x0000002402027981 */ /* 0x000ea4000c1e1b00 */
[----:B--2---:R0:W1:Y:S01]  /*7610*/  F2I.F64.TRUNC R0, R2 ;  /* 0x0000000200007311 */ /* 0x004062000030d100 */
[----:B------:R-:W-:Y:S05]  /*7620*/  BRA `(.L_x_4397) ;  /* 0x0000000800887947 */ /* 0x000fea0003800000 */
.L_x_4392:
        /* <DEDUP_REMOVED lines=12> */
.L_x_4406:
[----:B------:R-:W2:Y:S02]  /*76f0*/  LDG.E.64 R2, desc[UR36][R2.64] ;  /* 0x0000002402027981 */ /* 0x000ea4000c1e1b00 */
[----:B--2---:R0:W1:Y:S01]  /*7700*/  F2I.F64.TRUNC R0, R2 ;  /* 0x0000000200007311 */ /* 0x004062000030d100 */
[----:B------:R-:W-:Y:S05]  /*7710*/  BRA `(.L_x_4397) ;  /* 0x00000008004c7947 */ /* 0x000fea0003800000 */
.L_x_4405:
        /* <DEDUP_REMOVED lines=24> */
[----:B------:R-:W3:Y:S01]  /*78a0*/  F2I.FTZ.TRUNC.NTZ R0, R0 ;  /* 0x0000000000007305 */ /* 0x000ee2000021f100 */
[----:B------:R-:W-:Y:S05]  /*78b0*/  BRA `(.L_x_4397) ;  /* 0x0000000400e47947 */ /* 0x000fea0003800000 */
.L_x_4408:
        /* <DEDUP_REMOVED lines=11> */
[----:B------:R-:W2:Y:S01]  /*7970*/  F2I.FTZ.TRUNC.NTZ R0, R0 ;  /* 0x0000000000007305 */ /* 0x000ea2000021f100 */
[----:B------:R-:W-:Y:S05]  /*7980*/  BRA `(.L_x_4397) ;  /* 0x0000000400b07947 */ /* 0x000fea0003800000 */
.L_x_4407:
[----:B------:R-:W2:Y:S02]  /*7990*/  LDG.E.U16 R0, desc[UR36][R2.64] ;  /* 0x0000002402007981 */ /* 0x000ea4000c1e1500 */
[----:B--2---:R-:W-:-:S06]  /*79a0*/  IMAD.U32 R0, R0, 0x10000, RZ ;  /* 0x0001000000007824 */ /* 0x004fcc00078e00ff */
[----:B------:R-:W4:Y:S01]  /*79b0*/  F2I.FTZ.TRUNC.NTZ R0, R0 ;  /* 0x0000000000007305 */ /* 0x000f22000021f100 */
[----:B------:R-:W-:Y:S05]  /*79c0*/  BRA `(.L_x_4397) ;  /* 0x0000000400a07947 */ /* 0x000fea0003800000 */
.L_x_4404:
        /* <DEDUP_REMOVED lines=10> */
.L_x_4411:
        /* <DEDUP_REMOVED lines=21> */
.L_x_4415:
[----:B------:R-:W-:Y:S05]  /*7bc0*/  BSYNC.RECONVERGENT B1 ;  /* 0x0000000000017941 */ /* 0x000fea0003800200 */
.L_x_4414:
[----:B------:R-:W-:Y:S02]  /*7bd0*/  SHF.L.U32 R0, R0, 0x14, RZ ;  /* 0x0000001400007819 */ /* 0x000fe400000006ff */
[----:B------:R-:W-:-:S04]  /*7be0*/  LEA R2, R2, 0x3b800000, 0x17 ;  /* 0x3b80000002027811 */ /* 0x000fc800078eb8ff */
[----:B------:R-:W-:-:S07]  /*7bf0*/  LOP3.LUT R0, R2, R0, R7, 0xfe, !PT ;  /* 0x0000000002007212 */ /* 0x000fce00078efe07 */
.L_x_4413:
[----:B------:R-:W-:Y:S05]  /*7c00*/  BSYNC.RECONVERGENT B0 ;  /* 0x0000000000007941 */ /* 0x000fea0003800200 */
.L_x_4412:
[----:B------:R-:W0:Y:S01]  /*7c10*/  F2I.FTZ.TRUNC.NTZ R0, R0 ;  /* 0x0000000000007305 */ /* 0x000e22000021f100 */
[----:B------:R-:W-:Y:S05]  /*7c20*/  BRA `(.L_x_4397) ;  /* 0x0000000400087947 */ /* 0x000fea0003800000 */
.L_x_4410:
        /* <DEDUP_REMOVED lines=21> */
.L_x_4419:
[----:B------:R-:W-:Y:S05]  /*7d80*/  BSYNC.RECONVERGENT B1 ;  /* 0x0000000000017941 */ /* 0x000fea0003800200 */
.L_x_4418:
[----:B------:R-:W-:Y:S01]  /*7d90*/  IMAD.SHL.U32 R0, R0, 0x200000, RZ ;  /* 0x0020000000007824 */ /* 0x000fe200078e00ff */
[----:B------:R-:W-:-:S04]  /*7da0*/  LEA R2, R2, 0x37800000, 0x17 ;  /* 0x3780000002027811 */ /* 0x000fc800078eb8ff */
[----:B------:R-:W-:-:S07]  /*7db0*/  LOP3.LUT R0, R2, R0, R7, 0xfe, !PT ;  /* 0x0000000002007212 */ /* 0x000fce00078efe07 */
.L_x_4417:
[----:B------:R-:W-:Y:S05]  /*7dc0*/  BSYNC.RECONVERGENT B0 ;  /* 0x0000000000007941 */ /* 0x000fea0003800200 */
.L_x_4416:
[----:B------:R-:W0:Y:S01]  /*7dd0*/  F2I.FTZ.TRUNC.NTZ R0, R0 ;  /* 0x0000000000007305 */ /* 0x000e22000021f100 */
[----:B------:R-:W-:Y:S05]  /*7de0*/  BRA `(.L_x_4397) ;  /* 0x0000000000987947 */ /* 0x000fea0003800000 */
.L_x_4409:
        /* <DEDUP_REMOVED lines=14> */
.L_x_4423:
[----:B------:R-:W-:Y:S05]  /*7ed0*/  BSYNC.RECONVERGENT B0 ;  /* 0x0000000000007941 */ /* 0x000fea0003800200 */
.L_x_4422:
[----:B------:R-:W0:Y:S01]  /*7ee0*/  F2I.FTZ.TRUNC.NTZ R0, R0 ;  /* 0x0000000000007305 */ /* 0x000e22000021f100 */
[----:B------:R-:W-:Y:S05]  /*7ef0*/  BRA `(.L_x_4397) ;  /* 0x0000000000547947 */ /* 0x000fea0003800000 */
.L_x_4396:
        /* <DEDUP_REMOVED lines=16> */
.L_x_4424:
[----:B------:R-:W-:Y:S01]  /*8000*/  MOV R0, RZ ;  /* 0x000000ff00007202 */ /* 0x000fe20000000f00 */
[----:B------:R-:W-:Y:S06]  /*8010*/  BRA `(.L_x_4397) ;  /* 0x00000000000c7947 */ /* 0x000fec0003800000 */
.L_x_4421:
[----:B------:R0:W5:Y:S01]  /*8020*/  LDG.E R0, desc[UR36][R2.64] ;  /* 0x0000002402007981 */ /* 0x000162000c1e1900 */
[----:B------:R-:W-:Y:S05]  /*8030*/  BRA `(.L_x_4397) ;  /* 0x0000000000047947 */ /* 0x000fea0003800000 */
.L_x_4420:
[----:B------:R0:W5:Y:S02]  /*8040*/  LDG.E R0, desc[UR36][R2.64] ;  /* 0x0000002402007981 */ /* 0x000164000c1e1900 */
.L_x_4397:
[----:B------:R-:W0:Y:S01]  /*8050*/  LDCU.64 UR6, c[0x0][0x580] ;  /* 0x0000b000ff0677ac */ /* 0x000e220008000a00 */
[----:B------:R-:W1:Y:S01]  /*8060*/  LDCU UR5, c[0x0][0x594] ;  /* 0x0000b280ff0577ac */ /* 0x000e620008000800 */
[----:B------:R-:W-:-:S04]  /*8070*/  UPRMT UR4, UR41, 0x9910, URZ ;  /* 0x0000991029047896 */ /* 0x000fc800080000ff */
[----:B------:R-:W-:Y:S01]  /*8080*/  UISETP.GT.AND UP0, UPT, UR4, 0x9, UPT ;  /* 0x000000090400788c */ /* 0x000fe2000bf04270 */
[----:B0-----:R-:W-:Y:S02]  /*8090*/  IADD3 R2, P0, PT, R16, UR6, RZ ;  /* 0x0000000610027c10 */ /* 0x001fe4000ff1e0ff */
[----:B-12345:R-:W-:-:S03]  /*80a0*/  LOP3.LUT R4, R0, UR5, RZ, 0x3c, !PT ;  /* 0x0000000500047c12 */ /* 0x03efc6000f8e3cff */
        /* <DEDUP_REMOVED lines=12> */
.L_x_4428:
[----:B------:R4:W-:Y:S01]  /*8170*/  STG.E.U8 desc[UR36][R2.64], R4 ;  /* 0x0000000402007986 */ /* 0x0009e2000c101124 */
[----:B------:R-:W-:Y:S05]  /*8180*/  BRA `(.L_x_4430) ;  /* 0x0000000c00387947 */ /* 0x000fea0003800000 */
.L_x_4427:
        /* <DEDUP_REMOVED lines=9> */
.L_x_4432:
[----:B------:R2:W-:Y:S01]  /*8220*/  STG.E desc[UR36][R2.64], R4 ;  /* 0x0000000402007986 */ /* 0x0005e2000c101924 */
[----:B------:R-:W-:Y:S05]  /*8230*/  BRA `(.L_x_4430) ;  /* 0x0000000c000c7947 */ /* 0x000fea0003800000 */
.L_x_4431:
[----:B------:R0:W-:Y:S01]  /*8240*/  STG.E.U16 desc[UR36][R2.64], R4 ;  /* 0x0000000402007986 */ /* 0x0001e2000c101524 */
[----:B------:R-:W-:Y:S05]  /*8250*/  BRA `(.L_x_4430) ;  /* 0x0000000c00047947 */ /* 0x000fea0003800000 */
.L_x_4426:
        /* <DEDUP_REMOVED lines=9> */
.L_x_4434:
[----:B------:R-:W-:-:S04]  /*82f0*/  I2FP.F32.S32 R0, R4 ;  /* 0x0000000400007245 */ /* 0x000fc80000201400 */
[----:B------:R-:W-:-:S05]  /*8300*/  F2FP.F16.F32.PACK_AB R0, RZ, R0 ;  /* 0x00000000ff00723e */ /* 0x000fca00000000ff */
[----:B------:R0:W-:Y:S01]  /*8310*/  STG.E.U16 desc[UR36][R2.64], R0 ;  /* 0x0000000002007986 */ /* 0x0001e2000c101524 */
[----:B------:R-:W-:Y:S05]  /*8320*/  BRA `(.L_x_4430) ;  /* 0x0000000800d07947 */ /* 0x000fea0003800000 */
.L_x_4433:
        /* <DEDUP_REMOVED lines=10> */
.L_x_4436:
[----:B------:R-:W-:-:S04]  /*83d0*/  I2FP.F32.S32 R4, R4 ;  /* 0x0000000400047245 */ /* 0x000fc80000201400 */
[----:B------:R-:W-:-:S04]  /*83e0*/  F2FP.F16.F32.PACK_AB R5, RZ, R4 ;  /* 0x00000004ff05723e */ /* 0x000fc800000000ff */
[----:B------:R-:W-:-:S05]  /*83f0*/  PRMT R5, R5, 0x5410, RZ ;  /* 0x0000541005057816 */ /* 0x000fca00000000ff */
[----:B------:R0:W-:Y:S01]  /*8400*/  STG.E desc[UR36][R2.64], R5 ;  /* 0x0000000502007986 */ /* 0x0001e2000c101924 */
[----:B------:R-:W-:Y:S05]  /*8410*/  BRA `(.L_x_4430) ;  /* 0x0000000800947947 */ /* 0x000fea0003800000 */
.L_x_4435:
[----:B------:R-:W0:Y:S02]  /*8420*/  I2F.F64 R4, R4 ;  /* 0x0000000400047312 */ /* 0x000e240000201c00 */
[----:B0-----:R0:W-:Y:S01]  /*8430*/  STG.E.64 desc[UR36][R2.64], R4 ;  /* 0x0000000402007986 */ /* 0x0011e2000c101b24 */
[----:B------:R-:W-:Y:S05]  /*8440*/  BRA `(.L_x_4430) ;  /* 0x0000000800887947 */ /* 0x000fea0003800000 */
.L_x_4425:
        /* <DEDUP_REMOVED lines=12> */
.L_x_4440:
        /* <DEDUP_REMOVED lines=18> */
.L_x_4443:
[----:B------:R-:W-:-:S04]  /*8630*/  SHF.R.U32.HI R5, RZ, 0x18, R5 ;  /* 0x00000018ff057819 */ /* 0x000fc80000011605 */
[----:B------:R-:W-:-:S07]  /*8640*/  LOP3.LUT R0, R0, 0x80, R5, 0xf8, !PT ;  /* 0x0000008000007812 */ /* 0x000fce00078ef805 */
.L_x_4442:
[----:B------:R-:W-:Y:S05]  /*8650*/  BSYNC.RECONVERGENT B0 ;  /* 0x0000000000007941 */ /* 0x000fea0003800200 */
.L_x_4441:
[----:B------:R0:W-:Y:S01]  /*8660*/  STG.E.U8 desc[UR36][R2.64], R0 ;  /* 0x0000000002007986 */ /* 0x0001e2000c101124 */
[----:B------:R-:W-:Y:S05]  /*8670*/  BRA `(.L_x_4430) ;  /* 0x0000000400fc7947 */ /* 0x000fea0003800000 */
.L_x_4439:
        /* <DEDUP_REMOVED lines=18> */
.L_x_4446:
[----:B------:R-:W-:-:S04]  /*87a0*/  SHF.R.U32.HI R5, RZ, 0x18, R5 ;  /* 0x00000018ff057819 */ /* 0x000fc80000011605 */
[----:B------:R-:W-:-:S07]  /*87b0*/  LOP3.LUT R0, R0, 0x80, R5, 0xf8, !PT ;  /* 0x0000008000007812 */ /* 0x000fce00078ef805 */
.L_x_4445:
[----:B------:R-:W-:Y:S05]  /*87c0*/  BSYNC.RECONVERGENT B0 ;  /* 0x0000000000007941 */ /* 0x000fea0003800200 */
.L_x_4444:
[----:B------:R0:W-:Y:S01]  /*87d0*/  STG.E.U8 desc[UR36][R2.64], R0 ;  /* 0x0000000002007986 */ /* 0x0001e2000c101124 */
[----:B------:R-:W-:Y:S05]  /*87e0*/  BRA `(.L_x_4430) ;  /* 0x0000000400a07947 */ /* 0x000fea0003800000 */
.L_x_4438:
        /* <DEDUP_REMOVED lines=22> */
.L_x_4448:
[----:B------:R-:W-:-:S05]  /*8950*/  SHF.R.S32.HI R5, RZ, 0x1f, R4 ;  /* 0x0000001fff057819 */ /* 0x000fca0000011404 */
[----:B------:R0:W-:Y:S01]  /*8960*/  STG.E.64 desc[UR36][R2.64], R4 ;  /* 0x0000000402007986 */ /* 0x0001e2000c101b24 */
[----:B------:R-:W-:Y:S05]  /*8970*/  BRA `(.L_x_4430) ;  /* 0x00000004003c7947 */ /* 0x000fea0003800000 */
.L_x_4447:
[----:B------:R0:W-:Y:S01]  /*8980*/  STG.E desc[UR36][R2.64], R4 ;  /* 0x0000000402007986 */ /* 0x0001e2000c101924 */
[----:B------:R-:W-:Y:S05]  /*8990*/  BRA `(.L_x_4430) ;  /* 0x0000000400347947 */ /* 0x000fea0003800000 */
.L_x_4437:
        /* <DEDUP_REMOVED lines=10> */
.L_x_4450:
[----:B------:R-:W0:Y:S01]  /*8a40*/  I2F.F64 R4, R4 ;  /* 0x0000000400047312 */ /* 0x000e220000201c00 */
[----:B------:R-:W-:-:S05]  /*8a50*/  CS2R R6, SRZ ;  /* 0x0000000000067805 */ /* 0x000fca000001ff00 */
[----:B0-----:R0:W-:Y:S01]  /*8a60*/  STG.E.128 desc[UR36][R2.64], R4 ;  /* 0x0000000402007986 */ /* 0x0011e2000c101d24 */
[----:B------:R-:W-:Y:S05]  /*8a70*/  BRA `(.L_x_4430) ;  /* 0x0000000000fc7947 */ /* 0x000fea0003800000 */
.L_x_4449:
[----:B------:R-:W-:-:S09]  /*8a80*/  UISETP.NE.AND UP0, UPT, UR4, 0xf, UPT ;  /* 0x0000000f0400788c */ /* 0x000fd2000bf05270 */
[----:B------:R-:W-:Y:S05]  /*8a90*/  BRA.U !UP0, `(.L_x_4451) ;  /* 0x0000000108e87547 */ /* 0x000fea000b800000 */
[----:B------:R-:W-:-:S09]  /*8aa0*/  UISETP.NE.AND UP0, UPT, UR4, 0x17, UPT ;  /* 0x000000170400788c */ /* 0x000fd2000bf05270 */
[----:B------:R-:W-:Y:S05]  /*8ab0*/  BRA.U !UP0, `(.L_x_4452) ;  /* 0x0000000108907547 */ /* 0x000fea000b800000 */
[----:B------:R-:W-:-:S09]  /*8ac0*/  UISETP.NE.AND UP0, UPT, UR4, 0x18, UPT ;  /* 0x000000180400788c */ /* 0x000fd2000bf05270 */
[----:B------:R-:W-:Y:S05]  /*8ad0*/  BRA.U !UP0, `(.L_x_4453) ;  /* 0x0000000108447547 */ /* 0x000fea000b800000 */
.L_x_4429:
        /* <DEDUP_REMOVED lines=16> */
.L_x_4454:
[----:B------:R-:W-:Y:S05]  /*8be0*/  BRA `(.L_x_4430) ;  /* 0x0000000000a07947 */ /* 0x000fea0003800000 */
.L_x_4453:
        /* <DEDUP_REMOVED lines=13> */
.L_x_4456:
[----:B------:R-:W-:Y:S05]  /*8cc0*/  BSYNC.RECONVERGENT B0 ;  /* 0x0000000000007941 */ /* 0x000fea0003800200 */
.L_x_4455:
[----:B------:R-:W-:-:S05]  /*8cd0*/  LOP3.LUT R5, R0, 0x80, R5, 0xf8, !PT ;  /* 0x0000008000057812 */ /* 0x000fca00078ef805 */
[----:B------:R0:W-:Y:S01]  /*8ce0*/  STG.E.U8 desc[UR36][R2.64], R5 ;  /* 0x0000000502007986 */ /* 0x0001e2000c101124 */
[----:B------:R-:W-:Y:S05]  /*8cf0*/  BRA `(.L_x_4430) ;  /* 0x00000000005c7947 */ /* 0x000fea0003800000 */
.L_x_4452:
        /* <DEDUP_REMOVED lines=12> */
.L_x_4458:
[----:B------:R-:W-:Y:S02]  /*8dc0*/  ISETP.GT.U32.AND P0, PT, R4, 0x7f800000, PT ;  /* 0x7f8000000400780c */ /* 0x000fe40003f04070 */
[----:B------:R-:W-:-:S04]  /*8dd0*/  MOV R0, 0x7f ;  /* 0x0000007f00007802 */ /* 0x000fc80000000f00 */
[----:B------:R-:W-:-:S07]  /*8de0*/  SEL R0, R0, 0x7c, P0 ;  /* 0x0000007c00007807 */ /* 0x000fce0000000000 */
.L_x_4459:
[----:B------:R-:W-:Y:S05]  /*8df0*/  BSYNC.RECONVERGENT B0 ;  /* 0x0000000000007941 */ /* 0x000fea0003800200 */
.L_x_4457:
[----:B------:R-:W-:-:S04]  /*8e00*/  SHF.R.U32.HI R5, RZ, 0x18, R5 ;  /* 0x00000018ff057819 */ /* 0x000fc80000011605 */
[----:B------:R-:W-:-:S05]  /*8e10*/  LOP3.LUT R5, R0, 0x80, R5, 0xf8, !PT ;  /* 0x0000008000057812 */ /* 0x000fca00078ef805 */
[----:B------:R0:W-:Y:S01]  /*8e20*/  STG.E.U8 desc[UR36][R2.64], R5 ;  /* 0x0000000502007986 */ /* 0x0001e2000c101124 */
[----:B------:R-:W-:Y:S05]  /*8e30*/  BRA `(.L_x_4430) ;  /* 0x00000000000c7947 */ /* 0x000fea0003800000 */
.L_x_4451:
[----:B------:R-:W-:-:S04]  /*8e40*/  I2FP.F32.S32 R0, R4 ;  /* 0x0000000400007245 */ /* 0x000fc80000201400 */
[----:B------:R-:W-:-:S05]  /*8e50*/  F2FP.BF16.F32.PACK_AB R0, RZ, R0 ;  /* 0x00000000ff00723e */ /* 0x000fca00000010ff */
[----:B------:R0:W-:Y:S02]  /*8e60*/  STG.E.U16 desc[UR36][R2.64], R0 ;  /* 0x0000000002007986 */ /* 0x0001e4000c101524 */
.L_x_4430:
[----:B------:R-:W-:-:S07]  /*8e70*/  VIADD R17, R17, 0x80 ;  /* 0x0000008011117836 */ /* 0x000fce0000000000 */
.L_x_4390:
[----:B------:R-:W-:Y:S05]  /*8e80*/  BSYNC.RECONVERGENT B6 ;  /* 0x0000000000067941 */ /* 0x000fea0003800200 */
.L_x_4389:
        /* <DEDUP_REMOVED lines=306> */
.L_x_4460:
[----:B------:R-:W1:Y:S01]  /*a1b0*/  LDCU.128 UR8, c[0x0][0x580] ;  /* 0x0000b000ff0877ac */ /* 0x000e620008000c00 */
[----:B------:R-:W-:-:S04]  /*a1c0*/  UPRMT UR4, UR42, 0x9910, URZ ;  /* 0x000099102a047896 */ /* 0x000fc800080000ff */
[----:B------:R-:W-:Y:S01]  /*a1d0*/  UISETP.GT.AND UP0, UPT, UR4, 0x9, UPT ;  /* 0x000000090400788c */ /* 0x000fe2000bf04270 */
[----:B-1234-:R-:W-:Y:S02]  /*a1e0*/  IADD3 R2, P1, PT, R0, UR10, RZ ;  /* 0x0000000a00027c10 */ /* 0x01efe4000ff3e0ff */
[----:B------:R-:W-:-:S03]  /*a1f0*/  IADD3 R16, P0, PT, R16, UR8, RZ ;  /* 0x0000000810107c10 */ /* 0x000fc6000ff1e0ff */
        /* <DEDUP_REMOVED lines=13> */
.L_x_4464:
[----:B------:R0:W5:Y:S01]  /*a2d0*/  LDG.E.U8 R0, desc[UR36][R2.64] ;  /* 0x0000002402007981 */ /* 0x000162000c1e1100 */
[----:B------:R-:W-:Y:S05]  /*a2e0*/  BRA `(.L_x_4466) ;  /* 0x0000000c002c7947 */ /* 0x000fea0003800000 */
.L_x_4463:
        /* <DEDUP_REMOVED lines=8> */
.L_x_4468:
[----:B------:R0:W5:Y:S01]  /*a370*/  LDG.E R0, desc[UR36][R2.64] ;  /* 0x0000002402007981 */ /* 0x000162000c1e1900 */
[----:B------:R-:W-:Y:S05]  /*a380*/  BRA `(.L_x_4466) ;  /* 0x0000000c00047947 */ /* 0x000fea0003800000 */
.L_x_4467:
[----:B------:R0:W5:Y:S01]  /*a390*/  LDG.E.S16 R0, desc[UR36][R2.64] ;  /* 0x0000002402007981 */ /* 0x000162000c1e1700 */
[----:B------:R-:W-:Y:S05]  /*a3a0*/  BRA `(.L_x_4466) ;  /* 0x0000000800fc7947 */ /* 0x000fea0003800000 */
.L_x_4462:
        /* <DEDUP_REMOVED lines=9> */
.L_x_4470:
[----:B------:R-:W2:Y:S02]  /*a440*/  LDG.E.U16 R2, desc[UR36][R2.64] ;  /* 0x0000002402027981 */ /* 0x000ea4000c1e1500 */
[----:B--2---:R-:W-:-:S06]  /*a450*/  HADD2.F32 R0, -RZ, R2.H0_H0 ;  /* 0x20000002ff007230 */ /* 0x004fcc0000004100 */
[----:B------:R-:W0:Y:S01]  /*a460*/  F2I.FTZ.TRUNC.NTZ R0, R0 ;  /* 0x0000000000007305 */ /* 0x000e22000021f100 */
[----:B------:R-:W-:Y:S05]  /*a470*/  BRA `(.L_x_4466) ;  /* 0x0000000800c87947 */ /* 0x000fea0003800000 */
.L_x_4469:
        /* <DEDUP_REMOVED lines=9> */
.L_x_4472:
[----:B------:R-:W2:Y:S02]  /*a510*/  LDG.E.U16 R2, desc[UR36][R2.64] ;  /* 0x0000002402027981 */ /* 0x000ea4000c1e1500 */
[----:B--2---:R-:W-:-:S06]  /*a520*/  HADD2.F32 R0, -RZ, R2.H0_H0 ;  /* 0x20000002ff007230 */ /* 0x004fcc0000004100 */
[----:B------:R-:W0:Y:S01]  /*a530*/  F2I.FTZ.TRUNC.NTZ R0, R0 ;  /* 0x0000000000007305 */ /* 0x000e22000021f100 */
[----:B------:R-:W-:Y:S05]  /*a540*/  BRA `(.L_x_4466) ;  /* 0x0000000800947947 */ /* 0x000fea0003800000 */
.L_x_4471:
[----:B------:R-:W2:Y:S02]  /*a550*/  LDG.E.64 R2, desc[UR36][R2.64] ;  /* 0x0000002402027981 */ /* 0x000ea4000c1e1b00 */
[----:B--2---:R0:W1:Y:S01]  /*a560*/  F2I.F64.TRUNC R0, R2 ;  /* 0x0000000200007311 */ /* 0x004062000030d100 */
[----:B------:R-:W-:Y:S05]  /*a570*/  BRA `(.L_x_4466) ;  /* 0x0000000800887947 */ /* 0x000fea0003800000 */
.L_x_4461:
        /* <DEDUP_REMOVED lines=12> */
.L_x_4475:
[----:B------:R-:W2:Y:S02]  /*a640*/  LDG.E.64 R2, desc[UR36][R2.64] ;  /* 0x0000002402027981 */ /* 0x000ea4000c1e1b00 */
[----:B--2---:R0:W1:Y:S01]  /*a650*/  F2I.F64.TRUNC R0, R2 ;  /* 0x0000000200007311 */ /* 0x004062000030d100 */
[----:B------:R-:W-:Y:S05]  /*a660*/  BRA `(.L_x_4466) ;  /* 0x00000008004c7947 */ /* 0x000fea0003800000 */
.L_x_4474:
        /* <DEDUP_REMOVED lines=26> */
.L_x_4477:
        /* <DEDUP_REMOVED lines=13> */
.L_x_4476:
[----:B------:R-:W2:Y:S02]  /*a8e0*/  LDG.E.U16 R0, desc[UR36][R2.64] ;  /* 0x0000002402007981 */ /* 0x000ea4000c1e1500 */
[----:B--2---:R-:W-:-:S06]  /*a8f0*/  IMAD.U32 R0, R0, 0x10000, RZ ;  /* 0x0001000000007824 */ /* 0x004fcc00078e00ff */
[----:B------:R-:W0:Y:S01]  /*a900*/  F2I.FTZ.TRUNC.NTZ R0, R0 ;  /* 0x0000000000007305 */ /* 0x000e22000021f100 */
[----:B------:R-:W-:Y:S05]  /*a910*/  BRA `(.L_x_4466) ;  /* 0x0000000400a07947 */ /* 0x000fea0003800000 */
.L_x_4473:
        /* <DEDUP_REMOVED lines=10> */
.L_x_4480:
        /* <DEDUP_REMOVED lines=21> */
.L_x_4484:
[----:B------:R-:W-:Y:S05]  /*ab10*/  BSYNC.RECONVERGENT B1 ;  /* 0x0000000000017941 */ /* 0x000fea0003800200 */
.L_x_4483:
[----:B------:R-:W-:Y:S01]  /*ab20*/  IMAD.SHL.U32 R0, R0, 0x100000, RZ ;  /* 0x0010000000007824 */ /* 0x000fe200078e00ff */
[----:B------:R-:W-:-:S04]  /*ab30*/  LEA R2, R2, 0x3b800000, 0x17 ;  /* 0x3b80000002027811 */ /* 0x000fc800078eb8ff */
[----:B------:R-:W-:-:S07]  /*ab40*/  LOP3.LUT R0, R2, R0, R7, 0xfe, !PT ;  /* 0x0000000002007212 */ /* 0x000fce00078efe07 */
.L_x_4482:
[----:B------:R-:W-:Y:S05]  /*ab50*/  BSYNC.RECONVERGENT B0 ;  /* 0x0000000000007941 */ /* 0x000fea0003800200 */
.L_x_4481:
[----:B------:R-:W2:Y:S01]  /*ab60*/  F2I.FTZ.TRUNC.NTZ R0, R0 ;  /* 0x0000000000007305 */ /* 0x000ea2000021f100 */
[----:B------:R-:W-:Y:S05]  /*ab70*/  BRA `(.L_x_4466) ;  /* 0x0000000400087947 */ /* 0x000fea0003800000 */
.L_x_4479:
        /* <DEDUP_REMOVED lines=21> */
.L_x_4488:
[----:B------:R-:W-:Y:S05]  /*acd0*/  BSYNC.RECONVERGENT B1 ;  /* 0x0000000000017941 */ /* 0x000fea0003800200 */
.L_x_4487:
[----:B------:R-:W-:Y:S02]  /*ace0*/  SHF.L.U32 R0, R0, 0x15, RZ ;  /* 0x0000001500007819 */ /* 0x000fe400000006ff */
[----:B------:R-:W-:-:S04]  /*acf0*/  LEA R2, R2, 0x37800000, 0x17 ;  /* 0x3780000002027811 */ /* 0x000fc800078eb8ff */
[----:B------:R-:W-:-:S07]  /*ad00*/  LOP3.LUT R0, R2, R0, R7, 0xfe, !PT ;  /* 0x0000000002007212 */ /* 0x000fce00078efe07 */
.L_x_4486:
[----:B------:R-:W-:Y:S05]  /*ad10*/  BSYNC.RECONVERGENT B0 ;  /* 0x0000000000007941 */ /* 0x000fea0003800200 */
.L_x_4485:
[----:B------:R-:W0:Y:S01]  /*ad20*/  F2I.FTZ.TRUNC.NTZ R0, R0 ;  /* 0x0000000000007305 */ /* 0x000e22000021f100 */
[----:B------:R-:W-:Y:S05]  /*ad30*/  BRA `(.L_x_4466) ;  /* 0x0000000000987947 */ /* 0x000fea0003800000 */
.L_x_4478:
        /* <DEDUP_REMOVED lines=14> */
.L_x_4492:
[----:B------:R-:W-:Y:S05]  /*ae20*/  BSYNC.RECONVERGENT B0 ;  /* 0x0000000000007941 */ /* 0x000fea0003800200 */
.L_x_4491:
[----:B------:R-:W4:Y:S01]  /*ae30*/  F2I.FTZ.TRUNC.NTZ R0, R0 ;  /* 0x0000000000007305 */ /* 0x000f22000021f100 */
[----:B------:R-:W-:Y:S05]  /*ae40*/  BRA `(.L_x_4466) ;  /* 0x0000000000547947 */ /* 0x000fea0003800000 */
.L_x_4465:
        /* <DEDUP_REMOVED lines=16> */
.L_x_4493:
[----:B------:R-:W-:Y:S01]  /*af50*/  IMAD.MOV.U32 R0, RZ, RZ, RZ ;  /* 0x000000ffff007224 */ /* 0x000fe200078e00ff */
[----:B------:R-:W-:Y:S06]  /*af60*/  BRA `(.L_x_4466) ;  /* 0x00000000000c7947 */ /* 0x000fec0003800000 */
.L_x_4490:
[----:B------:R0:W5:Y:S01]  /*af70*/  LDG.E R0, desc[UR36][R2.64] ;  /* 0x0000002402007981 */ /* 0x000162000c1e1900 */
[----:B------:R-:W-:Y:S05]  /*af80*/  BRA `(.L_x_4466) ;  /* 0x0000000000047947 */ /* 0x000fea0003800000 */
.L_x_4489:
[----:B------:R3:W5:Y:S02]  /*af90*/  LDG.E R0, desc[UR36][R2.64] ;  /* 0x0000002402007981 */ /* 0x000764000c1e1900 */
.L_x_4466:
[----:B------:R-:W0:Y:S01]  /*afa0*/  LDCU UR5, c[0x0][0x594] ;  /* 0x0000b280ff0577ac */ /* 0x000e220008000800 */
[----:B------:R-:W-:-:S04]  /*afb0*/  UPRMT UR4, UR41, 0x9910, URZ ;  /* 0x0000991029047896 */ /* 0x000fc800080000ff */
[----:B------:R-:W-:Y:S01]  /*afc0*/  UISETP.GT.AND UP0, UPT, UR4, 0x9, UPT ;  /* 0x000000090400788c */ /* 0x000fe2000bf04270 */
[----:B012345:R-:W-:-:S08]  /*afd0*/  LOP3.LUT R2, R0, UR5, RZ, 0x3c, !PT ;  /* 0x0000000500027c12 */ /* 0x03ffd0000f8e3cff */
        /* <DEDUP_REMOVED lines=11> */
.L_x_4497:
[----:B------:R-:W-:Y:S01]  /*b090*/  STG.E.U8 desc[UR36][R16.64], R2 ;  /* 0x0000000210007986 */ /* 0x000fe2000c101124 */
[----:B------:R-:W-:Y:S05]  /*b0a0*/  EXIT ;  /* 0x000000000000794d */ /* 0x000fea0003800000 */
.L_x_4496:
[----:B------:R-:W-:-:S09]  /*b0b0*/  UISETP.NE.AND UP0, UPT, UR4, 0x2, UPT ;  /* 0x000000020400788c */ /* 0x000fd2000bf05270 */
[----:B------:R-:W-:Y:S05]  /*b0c0*/  BRA.U !UP0, `(.L_x_4499) ;  /* 0x0000000108247547 */ /* 0x000fea000b800000 */
[----:B------:R-:W-:-:S09]  /*b0d0*/  UISETP.NE.AND UP0, UPT, UR4, 0x3, UPT ;  /* 0x000000030400788c */ /* 0x000fd2000bf05270 */
[----:B------:R-:W-:Y:S05]  /*b0e0*/  BRA.U !UP0, `(.L_x_4500) ;  /* 0x0000000108147547 */ /* 0x000fea000b800000 */
[----:B------:R-:W-:-:S09]  /*b0f0*/  UISETP.NE.AND UP0, UPT, UR4, 0x4, UPT ;  /* 0x000000040400788c */ /* 0x000fd2000bf05270 */
[----:B------:R-:W-:Y:S05]  /*b100*/  BRA.U UP0, `(.L_x_4498) ;  /* 0x00000009003c7547 */ /* 0x000fea000b800000 */
[----:B------:R-:W-:-:S05]  /*b110*/  SHF.R.S32.HI R3, RZ, 0x1f, R2 ;  /* 0x0000001fff037819 */ /* 0x000fca0000011402 */
[----:B------:R-:W-:Y:S01]  /*b120*/  STG.E.64 desc[UR36][R16.64], R2 ;  /* 0x0000000210007986 */ /* 0x000fe2000c101b24 */
[----:B------:R-:W-:Y:S05]  /*b130*/  EXIT ;  /* 0x000000000000794d */ /* 0x000fea0003800000 */
.L_x_4500:
[----:B------:R-:W-:Y:S01]  /*b140*/  STG.E desc[UR36][R16.64], R2 ;  /* 0x0000000210007986 */ /* 0x000fe2000c101924 */
[----:B------:R-:W-:Y:S05]  /*b150*/  EXIT ;  /* 0x000000000000794d */ /* 0x000fea0003800000 */
.L_x_4499:
[----:B------:R-:W-:Y:S01]  /*b160*/  STG.E.U16 desc[UR36][R16.64], R2 ;  /* 0x0000000210007986 */ /* 0x000fe2000c101524 */
[----:B------:R-:W-:Y:S05]  /*b170*/  EXIT ;  /* 0x000000000000794d */ /* 0x000fea0003800000 */
.L_x_4495:
[----:B------:R-:W-:-:S09]  /*b180*/  UISETP.GT.AND UP0, UPT, UR4, 0x6, UPT ;  /* 0x000000060400788c */ /* 0x000fd2000bf04270 */
[----:B------:R-:W-:Y:S05]  /*b190*/  BRA.U UP0, `(.L_x_4501) ;  /* 0x00000001002c7547 */ /* 0x000fea000b800000 */
[----:B------:R-:W-:-:S09]  /*b1a0*/  UISETP.NE.AND UP0, UPT, UR4, 0x5, UPT ;  /* 0x000000050400788c */ /* 0x000fd2000bf05270 */
[----:B------:R-:W-:Y:S05]  /*b1b0*/  BRA.U !UP0, `(.L_x_4502) ;  /* 0x0000000108147547 */ /* 0x000fea000b800000 */
[----:B------:R-:W-:-:S09]  /*b1c0*/  UISETP.NE.AND UP0, UPT, UR4, 0x6, UPT ;  /* 0x000000060400788c */ /* 0x000fd2000bf05270 */
[----:B------:R-:W-:Y:S05]  /*b1d0*/  BRA.U UP0, `(.L_x_4498) ;  /* 0x0000000900087547 */ /* 0x000fea000b800000 */
[----:B------:R-:W-:-:S05]  /*b1e0*/  I2FP.F32.S32 R3, R2 ;  /* 0x0000000200037245 */ /* 0x000fca0000201400 */
[----:B------:R-:W-:Y:S01]  /*b1f0*/  STG.E desc[UR36][R16.64], R3 ;  /* 0x0000000310007986 */ /* 0x000fe2000c101924 */
[----:B------:R-:W-:Y:S05]  /*b200*/  EXIT ;  /* 0x000000000000794d */ /* 0x000fea0003800000 */
.L_x_4502:
[----:B------:R-:W-:-:S04]  /*b210*/  I2FP.F32.S32 R0, R2 ;  /* 0x0000000200007245 */ /* 0x000fc80000201400 */
[----:B------:R-:W-:-:S05]  /*b220*/  F2FP.F16.F32.PACK_AB R0, RZ, R0 ;  /* 0x00000000ff00723e */ /* 0x000fca00000000ff */
[----:B------:R-:W-:Y:S01]  /*b230*/  STG.E.U16 desc[UR36][R16.64], R0 ;  /* 0x0000000010007986 */ /* 0x000fe2000c101524 */
[----:B------:R-:W-:Y:S05]  /*b240*/  EXIT ;  /* 0x000000000000794d */ /* 0x000fea0003800000 */
.L_x_4501:
        /* <DEDUP_REMOVED lines=8> */
[----:B------:R-:W-:Y:S01]  /*b2d0*/  STG.E.64 desc[UR36][R16.64], R2 ;  /* 0x0000000210007986 */ /* 0x000fe2000c101b24 */
[----:B------:R-:W-:Y:S05]  /*b2e0*/  EXIT ;  /* 0x000000000000794d */ /* 0x000fea0003800000 */
.L_x_4504:
[----:B------:R-:W-:-:S04]  /*b2f0*/  I2FP.F32.S32 R2, R2 ;  /* 0x0000000200027245 */ /* 0x000fc80000201400 */
[----:B------:R-:W-:-:S04]  /*b300*/  F2FP.F16.F32.PACK_AB R3, RZ, R2 ;  /* 0x00000002ff03723e */ /* 0x000fc800000000ff */
[----:B------:R-:W-:-:S05]  /*b310*/  PRMT R3, R3, 0x5410, RZ ;  /* 0x0000541003037816 */ /* 0x000fca00000000ff */
[----:B------:R-:W-:Y:S01]  /*b320*/  STG.E desc[UR36][R16.64], R3 ;  /* 0x0000000310007986 */ /* 0x000fe2000c101924 */
[----:B------:R-:W-:Y:S05]  /*b330*/  EXIT ;  /* 0x000000000000794d */ /* 0x000fea0003800000 */
.L_x_4503:
[----:B------:R-:W0:Y:S02]  /*b340*/  I2F.F64 R2, R2 ;  /* 0x0000000200027312 */ /* 0x000e240000201c00 */
[----:B0-----:R-:W-:Y:S01]  /*b350*/  STG.E.64 desc[UR36][R16.64], R2 ;  /* 0x0000000210007986 */ /* 0x001fe2000c101b24 */
[----:B------:R-:W-:Y:S05]  /*b360*/  EXIT ;  /* 0x000000000000794d */ /* 0x000fea0003800000 */
.L_x_4494:
        /* <DEDUP_REMOVED lines=12> */
.L_x_4508:
[----:B------:R-:W-:Y:S01]  /*b430*/  I2FP.F32.S32 R3, R2 ;  /* 0x0000000200037245 */ /* 0x000fe20000201400 */
[----:B------:R-:W-:Y:S01]  /*b440*/  BSSY.RECONVERGENT B0, `(.L_x_4509) ;  /* 0x0000013000007945 */ /* 0x000fe20003800200 */
[----:B------:R-:W-:Y:S02]  /*b450*/  MOV R8, 0x80 ;  /* 0x0000008000087802 */ /* 0x000fe40000000f00 */
        /* <DEDUP_REMOVED lines=14> */
.L_x_4511:
[----:B------:R-:W-:-:S04]  /*b540*/  SHF.R.U32.HI R3, RZ, 0x18, R3 ;  /* 0x00000018ff037819 */ /* 0x000fc80000011603 */
[----:B------:R-:W-:-:S04]  /*b550*/  LOP3.LUT R0, R0, 0x80, R3, 0xf8, !PT ;  /* 0x0000008000007812 */ /* 0x000fc800078ef803 */
[----:B------:R-:W-:-:S07]  /*b560*/  PRMT R8, R0, 0x7610, R8 ;  /* 0x0000761000087816 */ /* 0x000fce0000000008 */
.L_x_4510:
[----:B------:R-:W-:Y:S05]  /*b570*/  BSYNC.RECONVERGENT B0 ;  /* 0x0000000000007941 */ /* 0x000fea0003800200 */
.L_x_4509:
[----:B------:R-:W-:Y:S01]  /*b580*/  STG.E.U8 desc[UR36][R16.64], R8 ;  /* 0x0000000810007986 */ /* 0x000fe2000c101124 */
[----:B------:R-:W-:Y:S05]  /*b590*/  EXIT ;  /* 0x000000000000794d */ /* 0x000fea0003800000 */
.L_x_4507:
        /* <DEDUP_REMOVED lines=17> */
.L_x_4514:
[----:B------:R-:W-:-:S04]  /*b6b0*/  SHF.R.U32.HI R3, RZ, 0x18, R3 ;  /* 0x00000018ff037819 */ /* 0x000fc80000011603 */
[----:B------:R-:W-:-:S04]  /*b6c0*/  LOP3.LUT R0, R0, 0x80, R3, 0xf8, !PT ;  /* 0x0000008000007812 */ /* 0x000fc800078ef803 */
[----:B------:R-:W-:-:S07]  /*b6d0*/  PRMT R8, R0, 0x7610, R8 ;  /* 0x0000761000087816 */ /* 0x000fce0000000008 */
.L_x_4513:
[----:B------:R-:W-:Y:S05]  /*b6e0*/  BSYNC.RECONVERGENT B0 ;  /* 0x0000000000007941 */ /* 0x000fea0003800200 */
.L_x_4512:
[----:B------:R-:W-:Y:S01]  /*b6f0*/  STG.E.U8 desc[UR36][R16.64], R8 ;  /* 0x0000000810007986 */ /* 0x000fe2000c101124 */
[----:B------:R-:W-:Y:S05]  /*b700*/  EXIT ;  /* 0x000000000000794d */ /* 0x000fea0003800000 */
.L_x_4506:
        /* <DEDUP_REMOVED lines=22> */
.L_x_4516:
[----:B------:R-:W-:-:S05]  /*b870*/  SHF.R.S32.HI R3, RZ, 0x1f, R2 ;  /* 0x0000001fff037819 */ /* 0x000fca0000011402 */
[----:B------:R-:W-:Y:S01]  /*b880*/  STG.E.64 desc[UR36][R16.64], R2 ;  /* 0x0000000210007986 */ /* 0x000fe2000c101b24 */
[----:B------:R-:W-:Y:S05]  /*b890*/  EXIT ;  /* 0x000000000000794d */ /* 0x000fea0003800000 */
.L_x_4515:
[----:B------:R-:W-:Y:S01]  /*b8a0*/  STG.E desc[UR36][R16.64], R2 ;  /* 0x0000000210007986 */ /* 0x000fe2000c101924 */
[----:B------:R-:W-:Y:S05]  /*b8b0*/  EXIT ;  /* 0x000000000000794d */ /* 0x000fea0003800000 */
.L_x_4505:
        /* <DEDUP_REMOVED lines=8> */
[----:B------:R-:W-:Y:S01]  /*b940*/  STG.E.U8 desc[UR36][R16.64], R3 ;  /* 0x0000000310007986 */ /* 0x000fe2000c101124 */
[----:B------:R-:W-:Y:S05]  /*b950*/  EXIT ;  /* 0x000000000000794d */ /* 0x000fea0003800000 */
.L_x_4518:
[----:B------:R-:W0:Y:S01]  /*b960*/  I2F.F64 R4, R2 ;  /* 0x0000000200047312 */ /* 0x000e220000201c00 */
[----:B------:R-:W-:-:S05]  /*b970*/  CS2R R6, SRZ ;  /* 0x0000000000067805 */ /* 0x000fca000001ff00 */
[----:B0-----:R-:W-:Y:S01]  /*b980*/  STG.E.128 desc[UR36][R16.64], R4 ;  /* 0x0000000410007986 */ /* 0x001fe2000c101d24 */
[----:B------:R-:W-:Y:S05]  /*b990*/  EXIT ;  /* 0x000000000000794d */ /* 0x000fea0003800000 */
.L_x_4517:
[----:B------:R-:W-:-:S09]  /*b9a0*/  UISETP.NE.AND UP0, UPT, UR4, 0xf, UPT ;  /* 0x0000000f0400788c */ /* 0x000fd2000bf05270 */
[----:B------:R-:W-:Y:S05]  /*b9b0*/  BRA.U !UP0, `(.L_x_4519) ;  /* 0x0000000108e87547 */ /* 0x000fea000b800000 */
[----:B------:R-:W-:-:S09]  /*b9c0*/  UISETP.NE.AND UP0, UPT, UR4, 0x17, UPT ;  /* 0x000000170400788c */ /* 0x000fd2000bf05270 */
[----:B------:R-:W-:Y:S05]  /*b9d0*/  BRA.U !UP0, `(.L_x_4520) ;  /* 0x0000000108907547 */ /* 0x000fea000b800000 */
[----:B------:R-:W-:-:S09]  /*b9e0*/  UISETP.NE.AND UP0, UPT, UR4, 0x18, UPT ;  /* 0x000000180400788c */ /* 0x000fd2000bf05270 */
[----:B------:R-:W-:Y:S05]  /*b9f0*/  BRA.U !UP0, `(.L_x_4521) ;  /* 0x0000000108447547 */ /* 0x000fea000b800000 */
.L_x_4498:
        /* <DEDUP_REMOVED lines=16> */
.L_x_4522:
[----:B------:R-:W-:Y:S05]  /*bb00*/  EXIT ;  /* 0x000000000000794d */ /* 0x000fea0003800000 */
.L_x_4521:
[----:B------:R-:W-:Y:S01]  /*bb10*/  I2FP.F32.S32 R5, R2 ;  /* 0x0000000200057245 */ /* 0x000fe20000201400 */
[----:B------:R-:W-:Y:S01]  /*bb20*/  BSSY.RECONVERGENT B0, `(.L_x_4523) ;  /* 0x000000c000007945 */ /* 0x000fe20003800200 */
[----:B------:R-:W-:Y:S02]  /*bb30*/  MOV R0, 0x7f ;  /* 0x0000007f00007802 */ /* 0x000fe40000000f00 */
        /* <DEDUP_REMOVED lines=10> */
.L_x_4524:
[----:B------:R-:W-:Y:S05]  /*bbe0*/  BSYNC.RECONVERGENT B0 ;  /* 0x0000000000007941 */ /* 0x000fea0003800200 */
.L_x_4523:
[----:B------:R-:W-:-:S05]  /*bbf0*/  LOP3.LUT R3, R0, 0x80, R3, 0xf8, !PT ;  /* 0x0000008000037812 */ /* 0x000fca00078ef803 */
[----:B------:R-:W-:Y:S01]  /*bc00*/  STG.E.U8 desc[UR36][R16.64], R3 ;  /* 0x0000000310007986 */ /* 0x000fe2000c101124 */
[----:B------:R-:W-:Y:S05]  /*bc10*/  EXIT ;  /* 0x000000000000794d */ /* 0x000fea0003800000 */
.L_x_4520:
        /* <DEDUP_REMOVED lines=12> */
.L_x_4526:
[----:B------:R-:W-:Y:S01]  /*bce0*/  IMAD.MOV.U32 R0, RZ, RZ, 0x7f ;  /* 0x0000007fff007424 */ /* 0x000fe200078e00ff */
[----:B------:R-:W-:-:S04]  /*bcf0*/  ISETP.GT.U32.AND P0, PT, R2, 0x7f800000, PT ;  /* 0x7f8000000200780c */ /* 0x000fc80003f04070 */
[----:B------:R-:W-:-:S09]  /*bd00*/  SEL R0, R0, 0x7c, P0 ;  /* 0x0000007c00007807 */ /* 0x000fd20000000000 */
.L_x_4527:
[----:B------:R-:W-:Y:S05]  /*bd10*/  BSYNC.RECONVERGENT B0 ;  /* 0x0000000000007941 */ /* 0x000fea0003800200 */
.L_x_4525:
[----:B------:R-:W-:-:S04]  /*bd20*/  SHF.R.U32.HI R3, RZ, 0x18, R3 ;  /* 0x00000018ff037819 */ /* 0x000fc80000011603 */
[----:B------:R-:W-:-:S05]  /*bd30*/  LOP3.LUT R3, R0, 0x80, R3, 0xf8, !PT ;  /* 0x0000008000037812 */ /* 0x000fca00078ef803 */
[----:B------:R-:W-:Y:S01]  /*bd40*/  STG.E.U8 desc[UR36][R16.64], R3 ;  /* 0x0000000310007986 */ /* 0x000fe2000c101124 */
[----:B------:R-:W-:Y:S05]  /*bd50*/  EXIT ;  /* 0x000000000000794d */ /* 0x000fea0003800000 */
.L_x_4519:
[----:B------:R-:W-:-:S04]  /*bd60*/  I2FP.F32.S32 R0, R2 ;  /* 0x0000000200007245 */ /* 0x000fc80000201400 */
[----:B------:R-:W-:-:S05]  /*bd70*/  F2FP.BF16.F32.PACK_AB R0, RZ, R0 ;  /* 0x00000000ff00723e */ /* 0x000fca00000010ff */
[----:B------:R-:W-:Y:S01]  /*bd80*/  STG.E.U16 desc[UR36][R16.64], R0 ;  /* 0x0000000010007986 */ /* 0x000fe2000c101524 */
[----:B------:R-:W-:Y:S05]  /*bd90*/  EXIT ;  /* 0x000000000000794d */ /* 0x000fea0003800000 */
.L_x_4528:
        /* <DEDUP_REMOVED lines=14> */
.L_x_26159:


//--------------------- .text._ZN2at6native27unrolled_elementwise_kernelINS0_13AUnaryFunctorIiiiNS0_17BitwiseXorFunctorIiEEEESt5arrayIPcLm2EELi4E23TrivialOffsetCalculatorILi1EjESA_NS0_6memory12LoadWithCastILi1EEENSB_13StoreWithCastILi1EEEEEviT_T0_T2_T3_T4_T5_ --------------------------
	.section	.text._ZN2at6native27unrolled_elementwise_kernelINS0_13AUnaryFunctorIiiiNS0_17BitwiseXorFunctorIiEEEESt5arrayIPcLm2EELi4E23TrivialOffsetCalculatorILi1EjESA_NS0_6memory12LoadWithCastILi1EEENSB_13StoreWithCastILi1EEEEEviT_T0_T2_T3_T4_T5_,"ax",@progbits
	.align	128
        .global         _ZN2at6native27unrolled_elementwise_kernelINS0_13AUnaryFunctorIiiiNS0_17BitwiseXorFunctorIiEEEESt5arrayIPcLm2EELi4E23TrivialOffsetCalculatorILi1EjESA_NS0_6memory12LoadWithCastILi1EEENSB_13StoreWithCastILi1EEEEEviT_T0_T2_T3_T4_T5_
        .type           _ZN2at6native27unrolled_elementwise_kernelINS0_13AUnaryFunctorIiiiNS0_17BitwiseXorFunctorIiEEEESt5arrayIPcLm2EELi4E23TrivialOffsetCalculatorILi1EjESA_NS0_6memory12LoadWithCastILi1EEENSB_13StoreWithCastILi1EEEEEviT_T0_T2_T3_T4_T5_,@function
        .size           _ZN2at6native27unrolled_elementwise_kernelINS0_13AUnaryFunctorIiiiNS0_17BitwiseXorFunctorIiEEEESt5arrayIPcLm2EELi4E23TrivialOffsetCalculatorILi1EjESA_NS0_6memory12LoadWithCastILi1EEENSB_13StoreWithCastILi1EEEEEviT_T0_T2_T3_T4_T5_,(.L_x_26160 - _ZN2at6native27unrolled_elementwise_kernelINS0_13AUnaryFunctorIiiiNS0_17BitwiseXorFunctorIiEEEESt5arrayIPcLm2EELi4E23TrivialOffsetCalculatorILi1EjESA_NS0_6memory12LoadWithCastILi1EEENSB_13StoreWithCastILi1EEEEEviT_T0_T2_T3_T4_T5_)
        .other          _ZN2at6native27unrolled_elementwise_kernelINS0_13AUnaryFunctorIiiiNS0_17BitwiseXorFunctorIiEEEESt5arrayIPcLm2EELi4E23TrivialOffsetCalculatorILi1EjESA_NS0_6memory12LoadWithCastILi1EEENSB_13StoreWithCastILi1EEEEEviT_T0_T2_T3_T4_T5_,@"STO_CUDA_ENTRY STV_DEFAULT"
_ZN2at6native27unrolled_elementwise_kernelINS0_13AUnaryFunctorIiiiNS0_17BitwiseXorFunctorIiEEEESt5arrayIPcLm2EELi4E23TrivialOffsetCalculatorILi1EjESA_NS0_6memory12LoadWithCastILi1EEENSB_13StoreWithCastILi1EEEEEviT_T0_T2_T3_T4_T5_:
.text._ZN2at6native27unrolled_elementwise_kernelINS0_13AUnaryFunctorIiiiNS0_17BitwiseXorFunctorIiEEEESt5arrayIPcLm2EELi4E23TrivialOffsetCalculatorILi1EjESA_NS0_6memory12LoadWithCastILi1EEENSB_13StoreWithCastILi1EEEEEviT_T0_T2_T3_T4_T5_:
[----:B------:R-:W0:Y:S01]  /*0000*/  LDC R1, c[0x0][0x37c] ;  /* 0x0000df00ff017b82 */ /* 0x000e220000000800 */
[----:B------:R-:W1:Y:S07]  /*0010*/  S2R R23, SR_CTAID.X ;  /* 0x0000000000177919 */ /* 0x000e6e0000002500 */
[----:B------:R-:W1:Y:S01]  /*0020*/  LDC R0, c[0x0][0x380] ;  /* 0x0000e000ff007b82 */ /* 0x000e620000000800 */
[----:B------:R-:W2:Y:S01]  /*0030*/  LDCU.64 UR36, c[0x0][0x358] ;  /* 0x00006b00ff2477ac */ /* 0x000ea20008000a00 */
[----:B------:R-:W-:Y:S01]  /*0040*/  BSSY.RECONVERGENT B6, `(.L_x_4529) ;  /* 0x00000ea000067945 */ /* 0x000fe20003800200 */
[----:B------:R-:W3:Y:S01]  /*0050*/  S2R R26, SR_TID.X ;  /* 0x00000000001a7919 */ /* 0x000ee20000002100 */
[----:B------:R-:W-:Y:S01]  /*0060*/  IMAD.MOV.U32 R22, RZ, RZ, RZ ;  /* 0x000000ffff167224 */ /* 0x000fe200078e00ff */
        /* <DEDUP_REMOVED lines=24> */
.L_x_4534:
[----:B------:R3:W5:Y:S01]  /*01f0*/  LDG.E.U8 R22, desc[UR36][R4.64] ;  /* 0x0000002404167981 */ /* 0x000762000c1e1100 */
[----:B------:R-:W-:Y:S05]  /*0200*/  BRA `(.L_x_4536) ;  /* 0x0000000c00307947 */ /* 0x000fea0003800000 */
.L_x_4533:
        /* <DEDUP_REMOVED lines=8> */
.L_x_4538:
[----:B------:R1:W5:Y:S01]  /*0290*/  LDG.E R22, desc[UR36][R4.64] ;  /* 0x0000002404167981 */ /* 0x000362000c1e1900 */
[----:B------:R-:W-:Y:S05]  /*02a0*/  BRA `(.L_x_4536) ;  /* 0x0000000c00087947 */ /* 0x000fea0003800000 */
.L_x_4537:
[----:B------:R2:W5:Y:S01]  /*02b0*/  LDG.E.S16 R22, desc[UR36][R4.64] ;  /* 0x0000002404167981 */ /* 0x000562000c1e1700 */
[----:B------:R-:W-:Y:S05]  /*02c0*/  BRA `(.L_x_4536) ;  /* 0x0000000c00007947 */ /* 0x000fea0003800000 */
.L_x_4532:
        /* <DEDUP_REMOVED lines=9> */
.L_x_4540:
[----:B------:R-:W2:Y:S02]  /*0360*/  LDG.E.U16 R4, desc[UR36][R4.64] ;  /* 0x0000002404047981 */ /* 0x000ea4000c1e1500 */
[----:B--2---:R-:W-:-:S06]  /*0370*/  HADD2.F32 R22, -RZ, R4.H0_H0 ;  /* 0x20000004ff167230 */ /* 0x004fcc0000004100 */
[----:B------:R-:W0:Y:S01]  /*0380*/  F2I.FTZ.TRUNC.NTZ R22, R22 ;  /* 0x0000001600167305 */ /* 0x000e22000021f100 */
[----:B------:R-:W-:Y:S05]  /*0390*/  BRA `(.L_x_4536) ;  /* 0x0000000800cc7947 */ /* 0x000fea0003800000 */
.L_x_4539:
        /* <DEDUP_REMOVED lines=9> */
.L_x_4542:
[----:B------:R-:W2:Y:S02]  /*0430*/  LDG.E.U16 R4, desc[UR36][R4.64] ;  /* 0x0000002404047981 */ /* 0x000ea4000c1e1500 */
[----:B--2---:R-:W-:-:S06]  /*0440*/  HADD2.F32 R22, -RZ, R4.H0_H0 ;  /* 0x20000004ff167230 */ /* 0x004fcc0000004100 */
[----:B------:R-:W0:Y:S01]  /*0450*/  F2I.FTZ.TRUNC.NTZ R22, R22 ;  /* 0x0000001600167305 */ /* 0x000e22000021f100 */
[----:B------:R-:W-:Y:S05]  /*0460*/  BRA `(.L_x_4536) ;  /* 0x0000000800987947 */ /* 0x000fea0003800000 */
.L_x_4541:
[----:B------:R-:W2:Y:S02]  /*0470*/  LDG.E.64 R4, desc[UR36][R4.64] ;  /* 0x0000002404047981 */ /* 0x000ea4000c1e1b00 */
[----:B--2---:R0:W1:Y:S01]  /*0480*/  F2I.F64.TRUNC R22, R4 ;  /* 0x0000000400167311 */ /* 0x004062000030d100 */
[----:B------:R-:W-:Y:S05]  /*0490*/  BRA `(.L_x_4536) ;  /* 0x00000008008c7947 */ /* 0x000fea0003800000 */
.L_x_4531:
        /* <DEDUP_REMOVED lines=12> */
.L_x_4545:
[----:B------:R-:W2:Y:S02]  /*0560*/  LDG.E.64 R4, desc[UR36][R4.64] ;  /* 0x0000002404047981 */ /* 0x000ea4000c1e1b00 */
[----:B--2---:R0:W1:Y:S01]  /*0570*/  F2I.F64.TRUNC R22, R4 ;  /* 0x0000000400167311 */ /* 0x004062000030d100 */
[----:B------:R-:W-:Y:S05]  /*0580*/  BRA `(.L_x_4536) ;  /* 0x0000000800507947 */ /* 0x000fea0003800000 */
.L_x_4544:
        /* <DEDUP_REMOVED lines=24> */
[----:B------:R0:W1:Y:S01]  /*0710*/  F2I.FTZ.TRUNC.NTZ R22, R3 ;  /* 0x0000000300167305 */ /* 0x000062000021f100 */
[----:B------:R-:W-:Y:S05]  /*0720*/  BRA `(.L_x_4536) ;  /* 0x0000000400e87947 */ /* 0x000fea0003800000 */
.L_x_4547:
        /* <DEDUP_REMOVED lines=12> */
[----:B------:R0:W1:Y:S01]  /*07f0*/  F2I.FTZ.TRUNC.NTZ R22, R0 ;  /* 0x0000000000167305 */ /* 0x000062000021f100 */
[----:B------:R-:W-:Y:S05]  /*0800*/  BRA `(.L_x_4536) ;  /* 0x0000000400b07947 */ /* 0x000fea0003800000 */
.L_x_4546:
[----:B------:R-:W2:Y:S02]  /*0810*/  LDG.E.U16 R22, desc[UR36][R4.64] ;  /* 0x0000002404167981 */ /* 0x000ea4000c1e1500 */
[----:B--2---:R-:W-:-:S06]  /*0820*/  IMAD.U32 R22, R22, 0x10000, RZ ;  /* 0x0001000016167824 */ /* 0x004fcc00078e00ff */
[----:B------:R-:W0:Y:S01]  /*0830*/  F2I.FTZ.TRUNC.NTZ R22, R22 ;  /* 0x0000001600167305 */ /* 0x000e22000021f100 */
[----:B------:R-:W-:Y:S05]  /*0840*/  BRA `(.L_x_4536) ;  /* 0x0000000400a07947 */ /* 0x000fea0003800000 */
.L_x_4543:
        /* <DEDUP_REMOVED lines=10> */
.L_x_4550:
        /* <DEDUP_REMOVED lines=21> */
.L_x_4554:
[----:B------:R-:W-:Y:S05]  /*0a40*/  BSYNC.RECONVERGENT B1 ;  /* 0x0000000000017941 */ /* 0x000fea0003800200 */
.L_x_4553:
[----:B------:R-:W-:Y:S01]  /*0a50*/  IMAD.SHL.U32 R0, R0, 0x100000, RZ ;  /* 0x0010000000007824 */ /* 0x000fe200078e00ff */
[----:B------:R-:W-:-:S04]  /*0a60*/  LEA R3, R3, 0x3b800000, 0x17 ;  /* 0x3b80000003037811 */ /* 0x000fc800078eb8ff */
[----:B------:R-:W-:-:S07]  /*0a70*/  LOP3.LUT R22, R3, R0, R7, 0xfe, !PT ;  /* 0x0000000003167212 */ /* 0x000fce00078efe07 */
.L_x_4552:
[----:B------:R-:W-:Y:S05]  /*0a80*/  BSYNC.RECONVERGENT B0 ;  /* 0x0000000000007941 */ /* 0x000fea0003800200 */
.L_x_4551:
[----:B------:R-:W0:Y:S01]  /*0a90*/  F2I.FTZ.TRUNC.NTZ R22, R22 ;  /* 0x0000001600167305 */ /* 0x000e22000021f100 */
[----:B------:R-:W-:Y:S05]  /*0aa0*/  BRA `(.L_x_4536) ;  /* 0x0000000400087947 */ /* 0x000fea0003800000 */
.L_x_4549:
        /* <DEDUP_REMOVED lines=21> */
.L_x_4558:
[----:B------:R-:W-:Y:S05]  /*0c00*/  BSYNC.RECONVERGENT B1 ;  /* 0x0000000000017941 */ /* 0x000fea0003800200 */
.L_x_4557:
[----:B------:R-:W-:Y:S01]  /*0c10*/  IMAD.SHL.U32 R0, R0, 0x200000, RZ ;  /* 0x0020000000007824 */ /* 0x000fe200078e00ff */
[----:B------:R-:W-:-:S04]  /*0c20*/  LEA R3, R3, 0x37800000, 0x17 ;  /* 0x3780000003037811 */ /* 0x000fc800078eb8ff */
[----:B------:R-:W-:-:S07]  /*0c30*/  LOP3.LUT R22, R3, R0, R7, 0xfe, !PT ;  /* 0x0000000003167212 */ /* 0x000fce00078efe07 */
.L_x_4556:
[----:B------:R-:W-:Y:S05]  /*0c40*/  BSYNC.RECONVERGENT B0 ;  /* 0x0000000000007941 */ /* 0x000fea0003800200 */
.L_x_4555:
[----:B------:R-:W0:Y:S01]  /*0c50*/  F2I.FTZ.TRUNC.NTZ R22, R22 ;  /* 0x0000001600167305 */ /* 0x000e22000021f100 */
[----:B------:R-:W-:Y:S05]  /*0c60*/  BRA `(.L_x_4536) ;  /* 0x0000000000987947 */ /* 0x000fea0003800000 */
.L_x_4548:
[----:B------:R-:W-:-:S09]  /*0c70*/  UISETP.NE.AND UP0, UPT, UR4, 0x1c, UPT ;  /* 0x0000001c0400788c */ /* 0x000fd2000bf05270 */
[----:B------:R-:W-:Y:S05]  /*0c80*/  BRA.U !UP0, `(.L_x_4559) ;  /* 0x00000001088c7547 */ /* 0x000fea000b800000 */
[----:B------:R-:W-:-:S09]  /*0c90*/  UISETP.NE.AND UP0, UPT, UR4, 0x1d, UPT ;  /* 0x0000001d0400788c */ /* 0x000fd2000bf05270 */
[----:B------:R-:W-:Y:S05]  /*0ca0*/  BRA.U !UP0, `(.L_x_4560) ;  /* 0x00000001087c7547 */ /* 0x000fea000b800000 */
[----:B------:R-:W-:-:S09]  /*0cb0*/  UISETP.NE.AND UP0, UPT, UR4, 0x2c, UPT ;  /* 0x0000002c0400788c */ /* 0x000fd2000bf05270 */
[----:B------:R-:W-:Y:S05]  /*0cc0*/  BRA.U !UP0, `(.L_x_4561) ;  /* 0x0000000108487547 */ /* 0x000fea000b800000 */
.L_x_4535:
        /* <DEDUP_REMOVED lines=16> */
.L_x_4562:
[----:B------:R-:W-:Y:S01]  /*0dd0*/  IMAD.MOV.U32 R22, RZ, RZ, RZ ;  /* 0x000000ffff167224 */ /* 0x000fe200078e00ff */
[----:B------:R-:W-:Y:S06]  /*0de0*/  BRA `(.L_x_4536) ;  /* 0x0000000000387947 */ /* 0x000fec0003800000 */
.L_x_4561:
        /* <DEDUP_REMOVED lines=8> */
.L_x_4564:
[----:B------:R-:W-:Y:S05]  /*0e70*/  BSYNC.RECONVERGENT B0 ;  /* 0x0000000000007941 */ /* 0x000fea0003800200 */
.L_x_4563:
[----:B------:R-:W0:Y:S01]  /*0e80*/  F2I.FTZ.TRUNC.NTZ R22, R22 ;  /* 0x0000001600167305 */ /* 0x000e22000021f100 */
[----:B------:R-:W-:Y:S05]  /*0e90*/  BRA `(.L_x_4536) ;  /* 0x00000000000c7947 */ /* 0x000fea0003800000 */
.L_x_4560:
[----:B------:R0:W5:Y:S01]  /*0ea0*/  LDG.E R22, desc[UR36][R4.64] ;  /* 0x0000002404167981 */ /* 0x000162000c1e1900 */
[----:B------:R-:W-:Y:S05]  /*0eb0*/  BRA `(.L_x_4536) ;  /* 0x0000000000047947 */ /* 0x000fea0003800000 */
.L_x_4559:
[----:B------:R0:W5:Y:S02]  /*0ec0*/  LDG.E R22, desc[UR36][R4.64] ;  /* 0x0000002404167981 */ /* 0x000164000c1e1900 */
.L_x_4536:
[----:B------:R-:W-:-:S07]  /*0ed0*/  VIADD R26, R2, 0x80 ;  /* 0x00000080021a7836 */ /* 0x000fce0000000000 */
.L_x_4530:
[----:B------:R-:W-:Y:S05]  /*0ee0*/  BSYNC.RECONVERGENT B6 ;  /* 0x0000000000067941 */ /* 0x000fea0003800200 */
.L_x_4529:
[----:B------:R-:W-:Y:S01]  /*0ef0*/  ISETP.GE.AND P0, PT, R26, R19, PT ;  /* 0x000000131a00720c */ /* 0x000fe20003f06270 */
[----:B------:R-:W-:Y:S01]  /*0f00*/  BSSY.RECONVERGENT B6, `(.L_x_4565) ;  /* 0x00000e5000067945 */ /* 0x000fe20003800200 */
[----:B------:R-:W-:-:S11]  /*0f10*/  IMAD.MOV.U32 R24, RZ, RZ, RZ ;  /* 0x000000ffff187224 */ /* 0x000fd600078e00ff */
        /* <DEDUP_REMOVED lines=20> */
.L_x_4570:
[----:B------:R0:W5:Y:S01]  /*1060*/  LDG.E.U8 R24, desc[UR36][R4.64] ;  /* 0x0000002404187981 */ /* 0x000162000c1e1100 */
[----:B------:R-:W-:Y:S05]  /*1070*/  BRA `(.L_x_4572) ;  /* 0x0000000c00307947 */ /* 0x000fea0003800000 */
.L_x_4569:
        /* <DEDUP_REMOVED lines=8> */
.L_x_4574:
[----:B------:R0:W5:Y:S01]  /*1100*/  LDG.E R24, desc[UR36][R4.64] ;  /* 0x0000002404187981 */ /* 0x000162000c1e1900 */
[----:B------:R-:W-:Y:S05]  /*1110*/  BRA `(.L_x_4572) ;  /* 0x0000000c00087947 */ /* 0x000fea0003800000 */
.L_x_4573:
[----:B------:R0:W5:Y:S01]  /*1120*/  LDG.E.S16 R24, desc[UR36][R4.64] ;  /* 0x0000002404187981 */ /* 0x000162000c1e1700 */
[----:B------:R-:W-:Y:S05]  /*1130*/  BRA `(.L_x_4572) ;  /* 0x0000000c00007947 */ /* 0x000fea0003800000 */
.L_x_4568:
        /* <DEDUP_REMOVED lines=9> */
.L_x_4576:
[----:B------:R-:W2:Y:S02]  /*11d0*/  LDG.E.U16 R4, desc[UR36][R4.64] ;  /* 0x0000002404047981 */ /* 0x000ea4000c1e1500 */
[----:B--2---:R-:W-:-:S06]  /*11e0*/  HADD2.F32 R24, -RZ, R4.H0_H0 ;  /* 0x20000004ff187230 */ /* 0x004fcc0000004100 */
[----:B------:R-:W0:Y:S01]  /*11f0*/  F2I.FTZ.TRUNC.NTZ R24, R24 ;  /* 0x0000001800187305 */ /* 0x000e22000021f100 */
[----:B------:R-:W-:Y:S05]  /*1200*/  BRA `(.L_x_4572) ;  /* 0x0000000800cc7947 */ /* 0x000fea0003800000 */
.L_x_4575:
        /* <DEDUP_REMOVED lines=9> */
.L_x_4578:
[----:B------:R-:W2:Y:S02]  /*12a0*/  LDG.E.U16 R4, desc[UR36][R4.64] ;  /* 0x0000002404047981 */ /* 0x000ea4000c1e1500 */
[----:B--2---:R-:W-:-:S06]  /*12b0*/  HADD2.F32 R24, -RZ, R4.H0_H0 ;  /* 0x20000004ff187230 */ /* 0x004fcc0000004100 */
[----:B------:R-:W0:Y:S01]  /*12c0*/  F2I.FTZ.TRUNC.NTZ R24, R24 ;  /* 0x0000001800187305 */ /* 0x000e22000021f100 */
[----:B------:R-:W-:Y:S05]  /*12d0*/  BRA `(.L_x_4572) ;  /* 0x0000000800987947 */ /* 0x000fea0003800000 */
.L_x_4577:
[----:B------:R-:W2:Y:S02]  /*12e0*/  LDG.E.64 R24, desc[UR36][R4.64] ;  /* 0x0000002404187981 */ /* 0x000ea4000c1e1b00 */
[----:B--2---:R0:W1:Y:S01]  /*12f0*/  F2I.F64.TRUNC R24, R24 ;  /* 0x0000001800187311 */ /* 0x004062000030d100 */
[----:B------:R-:W-:Y:S05]  /*1300*/  BRA `(.L_x_4572) ;  /* 0x00000008008c7947 */ /* 0x000fea0003800000 */
.L_x_4567:
        /* <DEDUP_REMOVED lines=12> */
.L_x_4581:
[----:B------:R-:W2:Y:S02]  /*13d0*/  LDG.E.64 R4, desc[UR36][R4.64] ;  /* 0x0000002404047981 */ /* 0x000ea4000c1e1b00 */
[----:B--2---:R0:W1:Y:S01]  /*13e0*/  F2I.F64.TRUNC R24, R4 ;  /* 0x0000000400187311 */ /* 0x004062000030d100 */
[----:B------:R-:W-:Y:S05]  /*13f0*/  BRA `(.L_x_4572) ;  /* 0x0000000800507947 */ /* 0x000fea0003800000 */
.L_x_4580:
        /* <DEDUP_REMOVED lines=26> */
.L_x_4583:
        /* <DEDUP_REMOVED lines=12> */
[----:B------:R2:W3:Y:S01]  /*1660*/  F2I.FTZ.TRUNC.NTZ R24, R0 ;  /* 0x0000000000187305 */ /* 0x0004e2000021f100 */
[----:B------:R-:W-:Y:S05]  /*1670*/  BRA `(.L_x_4572) ;  /* 0x0000000400b07947 */ /* 0x000fea0003800000 */
.L_x_4582:
[----:B------:R-:W2:Y:S02]  /*1680*/  LDG.E.U16 R24, desc[UR36][R4.64] ;  /* 0x0000002404187981 */ /* 0x000ea4000c1e1500 */
[----:B--2---:R-:W-:-:S06]  /*1690*/  IMAD.U32 R24, R24, 0x10000, RZ ;  /* 0x0001000018187824 */ /* 0x004fcc00078e00ff */
[----:B------:R-:W4:Y:S01]  /*16a0*/  F2I.FTZ.TRUNC.NTZ R24, R24 ;  /* 0x0000001800187305 */ /* 0x000f22000021f100 */
[----:B------:R-:W-:Y:S05]  /*16b0*/  BRA `(.L_x_4572) ;  /* 0x0000000400a07947 */ /* 0x000fea0003800000 */
.L_x_4579:
        /* <DEDUP_REMOVED lines=10> */
.L_x_4586:
        /* <DEDUP_REMOVED lines=21> */
.L_x_4590:
[----:B------:R-:W-:Y:S05]  /*18b0*/  BSYNC.RECONVERGENT B1 ;  /* 0x0000000000017941 */ /* 0x000fea0003800200 */
.L_x_4589:
[----:B------:R-:W-:Y:S01]  /*18c0*/  IMAD.SHL.U32 R0, R0, 0x100000, RZ ;  /* 0x0010000000007824 */ /* 0x000fe200078e00ff */
[----:B------:R-:W-:-:S04]  /*18d0*/  LEA R3, R3, 0x3b800000, 0x17 ;  /* 0x3b80000003037811 */ /* 0x000fc800078eb8ff */
[----:B------:R-:W-:-:S07]  /*18e0*/  LOP3.LUT R24, R3, R0, R7, 0xfe, !PT ;  /* 0x0000000003187212 */ /* 0x000fce00078efe07 */
.L_x_4588:
[----:B------:R-:W-:Y:S05]  /*18f0*/  BSYNC.RECONVERGENT B0 ;  /* 0x0000000000007941 */ /* 0x000fea0003800200 */
.L_x_4587:
[----:B------:R-:W0:Y:S01]  /*1900*/  F2I.FTZ.TRUNC.NTZ R24, R24 ;  /* 0x0000001800187305 */ /* 0x000e22000021f100 */
[----:B------:R-:W-:Y:S05]  /*1910*/  BRA `(.L_x_4572) ;  /* 0x0000000400087947 */ /* 0x000fea0003800000 */
.L_x_4585:
        /* <DEDUP_REMOVED lines=21> */
.L_x_4594:
[----:B------:R-:W-:Y:S05]  /*1a70*/  BSYNC.RECONVERGENT B1 ;  /* 0x0000000000017941 */ /* 0x000fea0003800200 */
.L_x_4593:
[----:B------:R-:W-:Y:S01]  /*1a80*/  IMAD.SHL.U32 R0, R0, 0x200000, RZ ;  /* 0x0020000000007824 */ /* 0x000fe200078e00ff */
[----:B------:R-:W-:-:S04]  /*1a90*/  LEA R3, R3, 0x37800000, 0x17 ;  /* 0x3780000003037811 */ /* 0x000fc800078eb8ff */
[----:B------:R-:W-:-:S07]  /*1aa0*/  LOP3.LUT R24, R3, R0, R7, 0xfe, !PT ;  /* 0x0000000003187212 */ /* 0x000fce00078efe07 */
.L_x_4592:
[----:B------:R-:W-:Y:S05]  /*1ab0*/  BSYNC.RECONVERGENT B0 ;  /* 0x0000000000007941 */ /* 0x000fea0003800200 */
.L_x_4591:
[----:B------:R-:W0:Y:S01]  /*1ac0*/  F2I.FTZ.TRUNC.NTZ R24, R24 ;  /* 0x0000001800187305 */ /* 0x000e22000021f100 */
[----:B------:R-:W-:Y:S05]  /*1ad0*/  BRA `(.L_x_4572) ;  /* 0x0000000000987947 */ /* 0x000fea0003800000 */
.L_x_4584:
        /* <DEDUP_REMOVED lines=14> */
.L_x_4598:
[----:B------:R-:W-:Y:S05]  /*1bc0*/  BSYNC.RECONVERGENT B0 ;  /* 0x0000000000007941 */ /* 0x000fea0003800200 */
.L_x_4597:
[----:B------:R-:W0:Y:S01]  /*1bd0*/  F2I.FTZ.TRUNC.NTZ R24, R24 ;  /* 0x0000001800187305 */ /* 0x000e22000021f100 */
[----:B------:R-:W-:Y:S05]  /*1be0*/  BRA `(.L_x_4572) ;  /* 0x0000000000547947 */ /* 0x000fea0003800000 */
.L_x_4571:
        /* <DEDUP_REMOVED lines=16> */
.L_x_4599:
[----:B------:R-:W-:Y:S01]  /*1cf0*/  IMAD.MOV.U32 R24, RZ, RZ, RZ ;  /* 0x000000ffff187224 */ /* 0x000fe200078e00ff */
[----:B------:R-:W-:Y:S06]  /*1d00*/  BRA `(.L_x_4572) ;  /* 0x00000000000c7947 */ /* 0x000fec0003800000 */
.L_x_4596:
[----:B------:R0:W5:Y:S01]  /*1d10*/  LDG.E R24, desc[UR36][R4.64] ;  /* 0x0000002404187981 */ /* 0x000162000c1e1900 */
[----:B------:R-:W-:Y:S05]  /*1d20*/  BRA `(.L_x_4572) ;  /* 0x0000000000047947 */ /* 0x000fea0003800000 */
.L_x_4595:
[----:B------:R0:W5:Y:S02]  /*1d30*/  LDG.E R24, desc[UR36][R4.64] ;  /* 0x0000002404187981 */ /* 0x000164000c1e1900 */
.L_x_4572:
[----:B------:R-:W-:-:S07]  /*1d40*/  VIADD R26, R26, 0x80 ;  /* 0x000000801a1a7836 */ /* 0x000fce0000000000 */
.L_x_4566:
[----:B------:R-:W-:Y:S05]  /*1d50*/  BSYNC.RECONVERGENT B6 ;  /* 0x0000000000067941 */ /* 0x000fea0003800200 */
.L_x_4565:
        /* <DEDUP_REMOVED lines=23> */
.L_x_4605:
[----:B------:R0:W5:Y:S01]  /*1ed0*/  LDG.E.U8 R18, desc[UR36][R4.64] ;  /* 0x0000002404127981 */ /* 0x000162000c1e1100 */
[----:B------:R-:W-:Y:S05]  /*1ee0*/  BRA `(.L_x_4607) ;  /* 0x0000000c00307947 */ /* 0x000fea0003800000 */
.L_x_4604:
        /* <DEDUP_REMOVED lines=8> */
.L_x_4609:
[----:B------:R0:W5:Y:S01]  /*1f70*/  LDG.E R18, desc[UR36][R4.64] ;  /* 0x0000002404127981 */ /* 0x000162000c1e1900 */
[----:B------:R-:W-:Y:S05]  /*1f80*/  BRA `(.L_x_4607) ;  /* 0x0000000c00087947 */ /* 0x000fea0003800000 */
.L_x_4608:
[----:B------:R0:W5:Y:S01]  /*1f90*/  LDG.E.S16 R18, desc[UR36][R4.64] ;  /* 0x0000002404127981 */ /* 0x000162000c1e1700 */
[----:B------:R-:W-:Y:S05]  /*1fa0*/  BRA `(.L_x_4607) ;  /* 0x0000000c00007947 */ /* 0x000fea0003800000 */
.L_x_4603:
        /* <DEDUP_REMOVED lines=9> */
.L_x_4611:
[----:B------:R-:W2:Y:S02]  /*2040*/  LDG.E.U16 R4, desc[UR36][R4.64] ;  /* 0x0000002404047981 */ /* 0x000ea4000c1e1500 */
[----:B--2---:R-:W-:-:S06]  /*2050*/  HADD2.F32 R18, -RZ, R4.H0_H0 ;  /* 0x20000004ff127230 */ /* 0x004fcc0000004100 */
[----:B------:R-:W0:Y:S01]  /*2060*/  F2I.FTZ.TRUNC.NTZ R18, R18 ;  /* 0x0000001200127305 */ /* 0x000e22000021f100 */
[----:B------:R-:W-:Y:S05]  /*2070*/  BRA `(.L_x_4607) ;  /* 0x0000000800cc7947 */ /* 0x000fea0003800000 */
.L_x_4610:
        /* <DEDUP_REMOVED lines=9> */
.L_x_4613:
[----:B------:R-:W2:Y:S02]  /*2110*/  LDG.E.U16 R4, desc[UR36][R4.64] ;  /* 0x0000002404047981 */ /* 0x000ea4000c1e1500 */
[----:B--2---:R-:W-:-:S06]  /*2120*/  HADD2.F32 R18, -RZ, R4.H0_H0 ;  /* 0x20000004ff127230 */ /* 0x004fcc0000004100 */
[----:B------:R-:W0:Y:S01]  /*2130*/  F2I.FTZ.TRUNC.NTZ R18, R18 ;  /* 0x0000001200127305 */ /* 0x000e22000021f100 */
[----:B------:R-:W-:Y:S05]  /*2140*/  BRA `(.L_x_4607) ;  /* 0x0000000800987947 */ /* 0x000fea0003800000 */
.L_x_4612:
[----:B------:R-:W2:Y:S02]  /*2150*/  LDG.E.64 R4, desc[UR36][R4.64] ;  /* 0x0000002404047981 */ /* 0x000ea4000c1e1b00 */
[----:B--2---:R0:W1:Y:S01]  /*2160*/  F2I.F64.TRUNC R18, R4 ;  /* 0x0000000400127311 */ /* 0x004062000030d100 */
[----:B------:R-:W-:Y:S05]  /*2170*/  BRA `(.L_x_4607) ;  /* 0x00000008008c7947 */ /* 0x000fea0003800000 */
.L_x_4602:
        /* <DEDUP_REMOVED lines=12> */
.L_x_4616:
[----:B------:R-:W2:Y:S02]  /*2240*/  LDG.E.64 R4, desc[UR36][R4.64] ;  /* 0x0000002404047981 */ /* 0x000ea4000c1e1b00 */
[----:B--2---:R0:W1:Y:S01]  /*2250*/  F2I.F64.TRUNC R18, R4 ;  /* 0x0000000400127311 */ /* 0x004062000030d100 */
[----:B------:R-:W-:Y:S05]  /*2260*/  BRA `(.L_x_4607) ;  /* 0x0000000800507947 */ /* 0x000fea0003800000 */
.L_x_4615:
        /* <DEDUP_REMOVED lines=26> */
.L_x_4618:
        /* <DEDUP_REMOVED lines=12> */
[----:B------:R0:W1:Y:S01]  /*24d0*/  F2I.FTZ.TRUNC.NTZ R18, R0 ;  /* 0x0000000000127305 */ /* 0x000062000021f100 */
[----:B------:R-:W-:Y:S05]  /*24e0*/  BRA `(.L_x_4607) ;  /* 0x0000000400b07947 */ /* 0x000fea0003800000 */
.L_x_4617:
[----:B------:R-:W2:Y:S02]  /*24f0*/  LDG.E.U16 R18, desc[UR36][R4.64] ;  /* 0x0000002404127981 */ /* 0x000ea4000c1e1500 */
[----:B--2---:R-:W-:-:S06]  /*2500*/  IMAD.U32 R18, R18, 0x10000, RZ ;  /* 0x0001000012127824 */ /* 0x004fcc00078e00ff */
[----:B------:R-:W0:Y:S01]  /*2510*/  F2I.FTZ.TRUNC.NTZ R18, R18 ;  /* 0x0000001200127305 */ /* 0x000e22000021f100 */
[----:B------:R-:W-:Y:S05]  /*2520*/  BRA `(.L_x_4607) ;  /* 0x0000000400a07947 */ /* 0x000fea0003800000 */
.L_x_4614:
        /* <DEDUP_REMOVED lines=10> */
.L_x_4621:
        /* <DEDUP_REMOVED lines=21> */
.L_x_4625:
[----:B------:R-:W-:Y:S05]  /*2720*/  BSYNC.RECONVERGENT B1 ;  /* 0x0000000000017941 */ /* 0x000fea0003800200 */
.L_x_4624:
[----:B------:R-:W-:Y:S01]  /*2730*/  IMAD.SHL.U32 R0, R0, 0x100000, RZ ;  /* 0x0010000000007824 */ /* 0x000fe200078e00ff */
[----:B------:R-:W-:-:S04]  /*2740*/  LEA R3, R3, 0x3b800000, 0x17 ;  /* 0x3b80000003037811 */ /* 0x000fc800078eb8ff */
[----:B------:R-:W-:-:S07]  /*2750*/  LOP3.LUT R18, R3, R0, R7, 0xfe, !PT ;  /* 0x0000000003127212 */ /* 0x000fce00078efe07 */
.L_x_4623:
[----:B------:R-:W-:Y:S05]  /*2760*/  BSYNC.RECONVERGENT B0 ;  /* 0x0000000000007941 */ /* 0x000fea0003800200 */
.L_x_4622:
[----:B------:R-:W1:Y:S01]  /*2770*/  F2I.FTZ.TRUNC.NTZ R18, R18 ;  /* 0x0000001200127305 */ /* 0x000e62000021f100 */
[----:B------:R-:W-:Y:S05]  /*2780*/  BRA `(.L_x_4607) ;  /* 0x0000000400087947 */ /* 0x000fea0003800000 */
.L_x_4620:
        /* <DEDUP_REMOVED lines=21> */
.L_x_4629:
[----:B------:R-:W-:Y:S05]  /*28e0*/  BSYNC.RECONVERGENT B1 ;  /* 0x0000000000017941 */ /* 0x000fea0003800200 */
.L_x_4628:
[----:B------:R-:W-:Y:S01]  /*28f0*/  IMAD.SHL.U32 R0, R0, 0x200000, RZ ;  /* 0x0020000000007824 */ /* 0x000fe200078e00ff */
[----:B------:R-:W-:-:S04]  /*2900*/  LEA R3, R3, 0x37800000, 0x17 ;  /* 0x3780000003037811 */ /* 0x000fc800078eb8ff */
[----:B------:R-:W-:-:S07]  /*2910*/  LOP3.LUT R18, R3, R0, R7, 0xfe, !PT ;  /* 0x0000000003127212 */ /* 0x000fce00078efe07 */
.L_x_4627:
[----:B------:R-:W-:Y:S05]  /*2920*/  BSYNC.RECONVERGENT B0 ;  /* 0x0000000000007941 */ /* 0x000fea0003800200 */
.L_x_4626:
[----:B------:R-:W2:Y:S01]  /*2930*/  F2I.FTZ.TRUNC.NTZ R18, R18 ;  /* 0x0000001200127305 */ /* 0x000ea2000021f100 */
[----:B------:R-:W-:Y:S05]  /*2940*/  BRA `(.L_x_4607) ;  /* 0x0000000000987947 */ /* 0x000fea0003800000 */
.L_x_4619:
        /* <DEDUP_REMOVED lines=14> */
.L_x_4633:
[----:B------:R-:W-:Y:S05]  /*2a30*/  BSYNC.RECONVERGENT B0 ;  /* 0x0000000000007941 */ /* 0x000fea0003800200 */
.L_x_4632:
[----:B------:R-:W4:Y:S01]  /*2a40*/  F2I.FTZ.TRUNC.NTZ R18, R18 ;  /* 0x0000001200127305 */ /* 0x000f22000021f100 */
[----:B------:R-:W-:Y:S05]  /*2a50*/  BRA `(.L_x_4607) ;  /* 0x0000000000547947 */ /* 0x000fea0003800000 */
.L_x_4606:
        /* <DEDUP_REMOVED lines=16> */
.L_x_4634:
[----:B------:R-:W-:Y:S01]  /*2b60*/  IMAD.MOV.U32 R18, RZ, RZ, RZ ;  /* 0x000000ffff127224 */ /* 0x000fe200078e00ff */
[----:B------:R-:W-:Y:S06]  /*2b70*/  BRA `(.L_x_4607) ;  /* 0x00000000000c7947 */ /* 0x000fec0003800000 */
.L_x_4631:
[----:B------:R0:W5:Y:S01]  /*2b80*/  LDG.E R18, desc[UR36][R4.64] ;  /* 0x0000002404127981 */ /* 0x000162000c1e1900 */
[----:B------:R-:W-:Y:S05]  /*2b90*/  BRA `(.L_x_4607) ;  /* 0x0000000000047947 */ /* 0x000fea0003800000 */
.L_x_4630:
[----:B------:R3:W5:Y:S02]  /*2ba0*/  LDG.E R18, desc[UR36][R4.64] ;  /* 0x0000002404127981 */ /* 0x000764000c1e1900 */
.L_x_4607:
[----:B------:R-:W-:-:S07]  /*2bb0*/  VIADD R26, R26, 0x80 ;  /* 0x000000801a1a7836 */ /* 0x000fce0000000000 */
.L_x_4601:
[----:B------:R-:W-:Y:S05]  /*2bc0*/  BSYNC.RECONVERGENT B6 ;  /* 0x0000000000067941 */ /* 0x000fea0003800200 */
.L_x_4600:
        /* <DEDUP_REMOVED lines=23> */
.L_x_4640:
[----:B------:R0:W5:Y:S01]  /*2d40*/  LDG.E.U8 R16, desc[UR36][R4.64] ;  /* 0x0000002404107981 */ /* 0x000162000c1e1100 */
[----:B------:R-:W-:Y:S05]  /*2d50*/  BRA `(.L_x_4636) ;  /* 0x0000000c002c7947 */ /* 0x000fea0003800000 */
.L_x_4639:
        /* <DEDUP_REMOVED lines=8> */
.L_x_4643:
[----:B------:R0:W5:Y:S01]  /*2de0*/  LDG.E R16, desc[UR36][R4.64] ;  /* 0x0000002404107981 */ /* 0x000162000c1e1900 */
[----:B------:R-:W-:Y:S05]  /*2df0*/  BRA `(.L_x_4636) ;  /* 0x0000000c00047947 */ /* 0x000fea0003800000 */
.L_x_4642:
[----:B------:R0:W5:Y:S01]  /*2e00*/  LDG.E.S16 R16, desc[UR36][R4.64] ;  /* 0x0000002404107981 */ /* 0x000162000c1e1700 */
[----:B------:R-:W-:Y:S05]  /*2e10*/  BRA `(.L_x_4636) ;  /* 0x0000000800fc7947 */ /* 0x000fea0003800000 */
.L_x_4638:
        /* <DEDUP_REMOVED lines=9> */
.L_x_4645:
[----:B------:R-:W2:Y:S02]  /*2eb0*/  LDG.E.U16 R4, desc[UR36][R4.64] ;  /* 0x0000002404047981 */ /* 0x000ea4000c1e1500 */
[----:B--2---:R-:W-:-:S06]  /*2ec0*/  HADD2.F32 R16, -RZ, R4.H0_H0 ;  /* 0x20000004ff107230 */ /* 0x004fcc0000004100 */
[----:B------:R-:W0:Y:S01]  /*2ed0*/  F2I.FTZ.TRUNC.NTZ R16, R16 ;  /* 0x0000001000107305 */ /* 0x000e22000021f100 */
[----:B------:R-:W-:Y:S05]  /*2ee0*/  BRA `(.L_x_4636) ;  /* 0x0000000800c87947 */ /* 0x000fea0003800000 */
.L_x_4644:
        /* <DEDUP_REMOVED lines=9> */
.L_x_4647:
[----:B------:R-:W2:Y:S02]  /*2f80*/  LDG.E.U16 R4, desc[UR36][R4.64] ;  /* 0x0000002404047981 */ /* 0x000ea4000c1e1500 */
[----:B--2---:R-:W-:-:S06]  /*2f90*/  HADD2.F32 R16, -RZ, R4.H0_H0 ;  /* 0x20000004ff107230 */ /* 0x004fcc0000004100 */
[----:B------:R-:W0:Y:S01]  /*2fa0*/  F2I.FTZ.TRUNC.NTZ R16, R16 ;  /* 0x0000001000107305 */ /* 0x000e22000021f100 */
[----:B------:R-:W-:Y:S05]  /*2fb0*/  BRA `(.L_x_4636) ;  /* 0x0000000800947947 */ /* 0x000fea0003800000 */
.L_x_4646:
[----:B------:R-:W2:Y:S02]  /*2fc0*/  LDG.E.64 R16, desc[UR36][R4.64] ;  /* 0x0000002404107981 */ /* 0x000ea4000c1e1b00 */
[----:B--2---:R0:W1:Y:S01]  /*2fd0*/  F2I.F64.TRUNC R16, R16 ;  /* 0x0000001000107311 */ /* 0x004062000030d100 */
[----:B------:R-:W-:Y:S05]  /*2fe0*/  BRA `(.L_x_4636) ;  /* 0x0000000800887947 */ /* 0x000fea0003800000 */
.L_x_4637:
        /* <DEDUP_REMOVED lines=12> */
.L_x_4650:
[----:B------:R-:W2:Y:S02]  /*30b0*/  LDG.E.64 R4, desc[UR36][R4.64] ;  /* 0x0000002404047981 */ /* 0x000ea4000c1e1b00 */
[----:B--2---:R0:W1:Y:S01]  /*30c0*/  F2I.F64.TRUNC R16, R4 ;  /* 0x0000000400107311 */ /* 0x004062000030d100 */
[----:B------:R-:W-:Y:S05]  /*30d0*/  BRA `(.L_x_4636) ;  /* 0x00000008004c7947 */ /* 0x000fea0003800000 */
.L_x_4649:
        /* <DEDUP_REMOVED lines=26> */
.L_x_4652:
        /* <DEDUP_REMOVED lines=14> */
.L_x_4651:
[----:B------:R-:W2:Y:S02]  /*3360*/  LDG.E.U16 R16, desc[UR36][R4.64] ;  /* 0x0000002404107981 */ /* 0x000ea4000c1e1500 */
[----:B--2---:R-:W-:-:S06]  /*3370*/  IMAD.U32 R16, R16, 0x10000, RZ ;  /* 0x0001000010107824 */ /* 0x004fcc00078e00ff */
[----:B------:R-:W0:Y:S01]  /*3380*/  F2I.FTZ.TRUNC.NTZ R16, R16 ;  /* 0x0000001000107305 */ /* 0x000e22000021f100 */
[----:B------:R-:W-:Y:S05]  /*3390*/  BRA `(.L_x_4636) ;  /* 0x00000004009c7947 */ /* 0x000fea0003800000 */
.L_x_4648:
        /* <DEDUP_REMOVED lines=10> */
.L_x_4655:
        /* <DEDUP_REMOVED lines=21> */
.L_x_4659:
[----:B------:R-:W-:Y:S05]  /*3590*/  BSYNC.RECONVERGENT B1 ;  /* 0x0000000000017941 */ /* 0x000fea0003800200 */
.L_x_4658:
[----:B------:R-:W-:Y:S01]  /*35a0*/  IMAD.SHL.U32 R0, R0, 0x100000, RZ ;  /* 0x0010000000007824 */ /* 0x000fe200078e00ff */
[----:B------:R-:W-:-:S04]  /*35b0*/  LEA R3, R3, 0x3b800000, 0x17 ;  /* 0x3b80000003037811 */ /* 0x000fc800078eb8ff */
[----:B------:R-:W-:-:S07]  /*35c0*/  LOP3.LUT R16, R3, R0, R7, 0xfe, !PT ;  /* 0x0000000003107212 */ /* 0x000fce00078efe07 */
.L_x_4657:
[----:B------:R-:W-:Y:S05]  /*35d0*/  BSYNC.RECONVERGENT B0 ;  /* 0x0000000000007941 */ /* 0x000fea0003800200 */
.L_x_4656:
[----:B------:R-:W0:Y:S01]  /*35e0*/  F2I.FTZ.TRUNC.NTZ R16, R16 ;  /* 0x0000001000107305 */ /* 0x000e22000021f100 */
[----:B------:R-:W-:Y:S05]  /*35f0*/  BRA `(.L_x_4636) ;  /* 0x0000000400047947 */ /* 0x000fea0003800000 */
.L_x_4654:
        /* <DEDUP_REMOVED lines=21> */
.L_x_4663:
[----:B------:R-:W-:Y:S05]  /*3750*/  BSYNC.RECONVERGENT B1 ;  /* 0x0000000000017941 */ /* 0x000fea0003800200 */
.L_x_4662:
[----:B------:R-:W-:Y:S01]  /*3760*/  IMAD.SHL.U32 R0, R0, 0x200000, RZ ;  /* 0x0020000000007824 */ /* 0x000fe200078e00ff */
[----:B------:R-:W-:-:S04]  /*3770*/  LEA R3, R3, 0x37800000, 0x17 ;  /* 0x3780000003037811 */ /* 0x000fc800078eb8ff */
[----:B------:R-:W-:-:S07]  /*3780*/  LOP3.LUT R16, R3, R0, R7, 0xfe, !PT ;  /* 0x0000000003107212 */ /* 0x000fce00078efe07 */
.L_x_4661:
[----:B------:R-:W-:Y:S05]  /*3790*/  BSYNC.RECONVERGENT B0 ;  /* 0x0000000000007941 */ /* 0x000fea0003800200 */
.L_x_4660:
[----:B------:R-:W0:Y:S01]  /*37a0*/  F2I.FTZ.TRUNC.NTZ R16, R16 ;  /* 0x0000001000107305 */ /* 0x000e22000021f100 */
[----:B------:R-:W-:Y:S05]  /*37b0*/  BRA `(.L_x_4636) ;  /* 0x0000000000947947 */ /* 0x000fea0003800000 */
.L_x_4653:
        /* <DEDUP_REMOVED lines=14> */
.L_x_4667:
[----:B------:R-:W-:Y:S05]  /*38a0*/  BSYNC.RECONVERGENT B0 ;  /* 0x0000000000007941 */ /* 0x000fea0003800200 */
.L_x_4666:
[----:B------:R-:W0:Y:S01]  /*38b0*/  F2I.FTZ.TRUNC.NTZ R16, R16 ;  /* 0x0000001000107305 */ /* 0x000e22000021f100 */
[----:B------:R-:W-:Y:S05]  /*38c0*/  BRA `(.L_x_4636) ;  /* 0x0000000000507947 */ /* 0x000fea0003800000 */
.L_x_4641:
        /* <DEDUP_REMOVED lines=16> */
.L_x_4668:
[----:B------:R-:W-:Y:S05]  /*39d0*/  BRA `(.L_x_4636) ;  /* 0x00000000000c7947 */ /* 0x000fea0003800000 */
.L_x_4665:
[----:B------:R0:W5:Y:S01]  /*39e0*/  LDG.E R16, desc[UR36][R4.64] ;  /* 0x0000002404107981 */ /* 0x000162000c1e1900 */
[----:B------:R-:W-:Y:S05]  /*39f0*/  BRA `(.L_x_4636) ;  /* 0x0000000000047947 */ /* 0x000fea0003800000 */
.L_x_4664:
[----:B------:R0:W5:Y:S02]  /*3a00*/  LDG.E R16, desc[UR36][R4.64] ;  /* 0x0000002404107981 */ /* 0x000164000c1e1900 */
.L_x_4636:
[----:B------:R-:W-:Y:S05]  /*3a10*/  BSYNC.RECONVERGENT B6 ;  /* 0x0000000000067941 */ /* 0x000fea0003800200 */
.L_x_4635:
[----:B------:R-:W1:Y:S01]  /*3a20*/  LDCU UR4, c[0x0][0x388] ;  /* 0x00007100ff0477ac */ /* 0x000e620008000800 */
[----:B0-----:R-:W0:Y:S01]  /*3a30*/  LDC.U8 R17, c[0x0][0x3ac] ;  /* 0x0000eb00ff117b82 */ /* 0x001e220000000000 */
[----:B------:R-:W-:Y:S01]  /*3a40*/  ISETP.GE.AND P0, PT, R2, R19, PT ;  /* 0x000000130200720c */ /* 0x000fe20003f06270 */
[----:B------:R-:W-:Y:S04]  /*3a50*/  BSSY.RECONVERGENT B7, `(.L_x_4669) ;  /* 0x00002c2000077945 */ /* 0x000fe80003800200 */
[----:B------:R-:W-:Y:S01]  /*3a60*/  BSSY.RELIABLE B6, `(.L_x_4670) ;  /* 0x00001d9000067945 */ /* 0x000fe20003800100 */
[----:B-12345:R-:W-:Y:S02]  /*3a70*/  LOP3.LUT R4, R22, UR4, RZ, 0x3c, !PT ;  /* 0x0000000416047c12 */ /* 0x03efe4000f8e3cff */
[----:B------:R-:W-:-:S02]  /*3a80*/  LOP3.LUT R22, R24, UR4, RZ, 0x3c, !PT ;  /* 0x0000000418167c12 */ /* 0x000fc4000f8e3cff */
[----:B------:R-:W-:Y:S02]  /*3a90*/  LOP3.LUT R18, R18, UR4, RZ, 0x3c, !PT ;  /* 0x0000000412127c12 */ /* 0x000fe4000f8e3cff */
[----:B------:R-:W-:Y:S01]  /*3aa0*/  LOP3.LUT R16, R16, UR4, RZ, 0x3c, !PT ;  /* 0x0000000410107c12 */ /* 0x000fe2000f8e3cff */
[----:B------:R-:W-:Y:S06]  /*3ab0*/  @P0 BRA `(.L_x_4671) ;  /* 0x0000001c00400947 */ /* 0x000fec0003800000 */
[----:B------:R-:W1:Y:S01]  /*3ac0*/  LDCU UR4, c[0x0][0x3b0] ;  /* 0x00007600ff0477ac */ /* 0x000e620008000800 */
[----:B------:R-:W2:Y:S01]  /*3ad0*/  LDC.64 R8, c[0x0][0x390] ;  /* 0x0000e400ff087b82 */ /* 0x000ea20000000a00 */
[----:B------:R-:W-:Y:S01]  /*3ae0*/  IMAD R0, R23, 0x200, R2 ;  /* 0x0000020017007824 */ /* 0x000fe200078e0202 */
[----:B0-----:R-:W-:Y:S01]  /*3af0*/  PRMT R5, R17, 0x9910, RZ ;  /* 0x0000991011057816 */ /* 0x001fe200000000ff */
        /* <DEDUP_REMOVED lines=17> */
.L_x_4675:
[----:B------:R0:W-:Y:S01]  /*3c10*/  STG.E.U8 desc[UR36][R8.64], R4 ;  /* 0x0000000408007986 */ /* 0x0001e2000c101124 */
[----:B------:R-:W-:Y:S05]  /*3c20*/  BRA `(.L_x_4677) ;  /* 0x0000000c003c7947 */ /* 0x000fea0003800000 */
.L_x_4674:
[----:B------:R-:W-:-:S13]  /*3c30*/  ISETP.NE.AND P0, PT, R0, 0x2, PT ;  /* 0x000000020000780c */ /* 0x000fda0003f05270 */
[----:B------:R-:W-:Y:S05]  /*3c40*/  @!P0 BRA `(.L_x_4678) ;  /* 0x0000000000248947 */ /* 0x000fea0003800000 */
[----:B------:R-:W-:-:S13]  /*3c50*/  ISETP.NE.AND P0, PT, R0, 0x3, PT ;  /* 0x000000030000780c */ /* 0x000fda0003f05270 */
[----:B------:R-:W-:Y:S05]  /*3c60*/  @!P0 BRA `(.L_x_4679) ;  /* 0x0000000000148947 */ /* 0x000fea0003800000 */
[----:B------:R-:W-:-:S13]  /*3c70*/  ISETP.NE.AND P0, PT, R0, 0x4, PT ;  /* 0x000000040000780c */ /* 0x000fda0003f05270 */
[----:B------:R-:W-:Y:S05]  /*3c80*/  @P0 BRA `(.L_x_4676) ;  /* 0x0000000800900947 */ /* 0x000fea0003800000 */
[----:B------:R-:W-:-:S05]  /*3c90*/  SHF.R.S32.HI R5, RZ, 0x1f, R4 ;  /* 0x0000001fff057819 */ /* 0x000fca0000011404 */
[----:B------:R0:W-:Y:S01]  /*3ca0*/  STG.E.64 desc[UR36][R8.64], R4 ;  /* 0x0000000408007986 */ /* 0x0001e2000c101b24 */
[----:B------:R-:W-:Y:S05]  /*3cb0*/  BRA `(.L_x_4677) ;  /* 0x0000000c00187947 */ /* 0x000fea0003800000 */
.L_x_4679:
[----:B------:R0:W-:Y:S01]  /*3cc0*/  STG.E desc[UR36][R8.64], R4 ;  /* 0x0000000408007986 */ /* 0x0001e2000c101924 */
[----:B------:R-:W-:Y:S05]  /*3cd0*/  BRA `(.L_x_4677) ;  /* 0x0000000c00107947 */ /* 0x000fea0003800000 */
.L_x_4678:
[----:B------:R0:W-:Y:S01]  /*3ce0*/  STG.E.U16 desc[UR36][R8.64], R4 ;  /* 0x0000000408007986 */ /* 0x0001e2000c101524 */
[----:B------:R-:W-:Y:S05]  /*3cf0*/  BRA `(.L_x_4677) ;  /* 0x0000000c00087947 */ /* 0x000fea0003800000 */
.L_x_4673:
[----:B------:R-:W-:-:S13]  /*3d00*/  ISETP.GT.AND P0, PT, R0, 0x6, PT ;  /* 0x000000060000780c */ /* 0x000fda0003f04270 */
[----:B------:R-:W-:Y:S05]  /*3d10*/  @P0 BRA `(.L_x_4680) ;  /* 0x00000000002c0947 */ /* 0x000fea0003800000 */
[----:B------:R-:W-:-:S13]  /*3d20*/  ISETP.NE.AND P0, PT, R0, 0x5, PT ;  /* 0x000000050000780c */ /* 0x000fda0003f05270 */
[----:B------:R-:W-:Y:S05]  /*3d30*/  @!P0 BRA `(.L_x_4681) ;  /* 0x0000000000148947 */ /* 0x000fea0003800000 */
[----:B------:R-:W-:-:S13]  /*3d40*/  ISETP.NE.AND P0, PT, R0, 0x6, PT ;  /* 0x000000060000780c */ /* 0x000fda0003f05270 */
[----:B------:R-:W-:Y:S05]  /*3d50*/  @P0 BRA `(.L_x_4676) ;  /* 0x00000008005c0947 */ /* 0x000fea0003800000 */
[----:B------:R-:W-:-:S05]  /*3d60*/  I2FP.F32.S32 R3, R4 ;  /* 0x0000000400037245 */ /* 0x000fca0000201400 */
[----:B------:R0:W-:Y:S01]  /*3d70*/  STG.E desc[UR36][R8.64], R3 ;  /* 0x0000000308007986 */ /* 0x0001e2000c101924 */
[----:B------:R-:W-:Y:S05]  /*3d80*/  BRA `(.L_x_4677) ;  /* 0x0000000800e47947 */ /* 0x000fea0003800000 */
.L_x_4681:
[----:B------:R-:W-:-:S04]  /*3d90*/  I2FP.F32.S32 R0, R4 ;  /* 0x0000000400007245 */ /* 0x000fc80000201400 */
[----:B------:R-:W-:-:S05]  /*3da0*/  F2FP.F16.F32.PACK_AB R0, RZ, R0 ;  /* 0x00000000ff00723e */ /* 0x000fca00000000ff */
[----:B------:R0:W-:Y:S01]  /*3db0*/  STG.E.U16 desc[UR36][R8.64], R0 ;  /* 0x0000000008007986 */ /* 0x0001e2000c101524 */
[----:B------:R-:W-:Y:S05]  /*3dc0*/  BRA `(.L_x_4677) ;  /* 0x0000000800d47947 */ /* 0x000fea0003800000 */
.L_x_4680:
[----:B------:R-:W-:-:S13]  /*3dd0*/  ISETP.NE.AND P0, PT, R0, 0x7, PT ;  /* 0x000000070000780c */ /* 0x000fda0003f05270 */
[----:B------:R-:W-:Y:S05]  /*3de0*/  @!P0 BRA `(.L_x_4682) ;  /* 0x0000000000348947 */ /* 0x000fea0003800000 */
[----:B------:R-:W-:-:S13]  /*3df0*/  ISETP.NE.AND P0, PT, R0, 0x8, PT ;  /* 0x000000080000780c */ /* 0x000fda0003f05270 */
[----:B------:R-:W-:Y:S05]  /*3e00*/  @!P0 BRA `(.L_x_4683) ;  /* 0x0000000000188947 */ /* 0x000fea0003800000 */
[----:B------:R-:W-:-:S13]  /*3e10*/  ISETP.NE.AND P0, PT, R0, 0x9, PT ;  /* 0x000000090000780c */ /* 0x000fda0003f05270 */
[----:B------:R-:W-:Y:S05]  /*3e20*/  @P0 BRA `(.L_x_4676) ;  /* 0x0000000800280947 */ /* 0x000fea0003800000 */
[----:B------:R-:W-:Y:S01]  /*3e30*/  I2FP.F32.S32 R4, R4 ;  /* 0x0000000400047245 */ /* 0x000fe20000201400 */
[----:B------:R-:W-:-:S05]  /*3e40*/  IMAD.MOV.U32 R5, RZ, RZ, RZ ;  /* 0x000000ffff057224 */ /* 0x000fca00078e00ff */
[----:B------:R0:W-:Y:S01]  /*3e50*/  STG.E.64 desc[UR36][R8.64], R4 ;  /* 0x0000000408007986 */ /* 0x0001e2000c101b24 */
[----:B------:R-:W-:Y:S05]  /*3e60*/  BRA `(.L_x_4677) ;  /* 0x0000000800ac7947 */ /* 0x000fea0003800000 */
.L_x_4683:
[----:B------:R-:W-:-:S04]  /*3e70*/  I2FP.F32.S32 R4, R4 ;  /* 0x0000000400047245 */ /* 0x000fc80000201400 */
[----:B------:R-:W-:-:S04]  /*3e80*/  F2FP.F16.F32.PACK_AB R3, RZ, R4 ;  /* 0x00000004ff03723e */ /* 0x000fc800000000ff */
[----:B------:R-:W-:-:S05]  /*3e90*/  PRMT R3, R3, 0x5410, RZ ;  /* 0x0000541003037816 */ /* 0x000fca00000000ff */
[----:B------:R0:W-:Y:S01]  /*3ea0*/  STG.E desc[UR36][R8.64], R3 ;  /* 0x0000000308007986 */ /* 0x0001e2000c101924 */
[----:B------:R-:W-:Y:S05]  /*3eb0*/  BRA `(.L_x_4677) ;  /* 0x0000000800987947 */ /* 0x000fea0003800000 */
.L_x_4682:
[----:B------:R-:W0:Y:S02]  /*3ec0*/  I2F.F64 R4, R4 ;  /* 0x0000000400047312 */ /* 0x000e240000201c00 */
[----:B0-----:R0:W-:Y:S01]  /*3ed0*/  STG.E.64 desc[UR36][R8.64], R4 ;  /* 0x0000000408007986 */ /* 0x0011e2000c101b24 */
[----:B------:R-:W-:Y:S05]  /*3ee0*/  BRA `(.L_x_4677) ;  /* 0x00000008008c7947 */ /* 0x000fea0003800000 */
.L_x_4672:
        /* <DEDUP_REMOVED lines=8> */
[----:B------:R-:W-:-:S04]  /*3f70*/  ISETP.NE.AND P0, PT, R4, RZ, PT ;  /* 0x000000ff0400720c */ /* 0x000fc80003f05270 */
[----:B------:R-:W-:-:S05]  /*3f80*/  SEL R3, RZ, 0x1, !P0 ;  /* 0x00000001ff037807 */ /* 0x000fca0004000000 */
[----:B------:R4:W-:Y:S01]  /*3f90*/  STG.E.U8 desc[UR36][R8.64], R3 ;  /* 0x0000000308007986 */ /* 0x0009e2000c101124 */
[----:B------:R-:W-:Y:S05]  /*3fa0*/  BRA `(.L_x_4677) ;  /* 0x00000008005c7947 */ /* 0x000fea0003800000 */
.L_x_4686:
[----:B------:R-:W0:Y:S01]  /*3fb0*/  I2F.F64 R4, R4 ;  /* 0x0000000400047312 */ /* 0x000e220000201c00 */
[----:B------:R-:W-:-:S05]  /*3fc0*/  CS2R R6, SRZ ;  /* 0x0000000000067805 */ /* 0x000fca000001ff00 */
[----:B0-----:R3:W-:Y:S01]  /*3fd0*/  STG.E.128 desc[UR36][R8.64], R4 ;  /* 0x0000000408007986 */ /* 0x0017e2000c101d24 */
[----:B------:R-:W-:Y:S05]  /*3fe0*/  BRA `(.L_x_4677) ;  /* 0x00000008004c7947 */ /* 0x000fea0003800000 */
.L_x_4685:
[----:B------:R-:W-:-:S13]  /*3ff0*/  ISETP.NE.AND P0, PT, R0, 0xf, PT ;  /* 0x0000000f0000780c */ /* 0x000fda0003f05270 */
[----:B------:R-:W-:Y:S05]  /*4000*/  @!P0 BRA `(.L_x_4687) ;  /* 0x0000000000a08947 */ /* 0x000fea0003800000 */
[----:B------:R-:W-:-:S13]  /*4010*/  ISETP.NE.AND P0, PT, R0, 0x17, PT ;  /* 0x000000170000780c */ /* 0x000fda0003f05270 */
[----:B------:R-:W-:Y:S05]  /*4020*/  @!P0 BRA `(.L_x_4688) ;  /* 0x00000000004c8947 */ /* 0x000fea0003800000 */
[----:B------:R-:W-:-:S13]  /*4030*/  ISETP.NE.AND P0, PT, R0, 0x18, PT ;  /* 0x000000180000780c */ /* 0x000fda0003f05270 */
[----:B------:R-:W-:Y:S05]  /*4040*/  @P0 BRA `(.L_x_4676) ;  /* 0x0000000400a00947 */ /* 0x000fea0003800000 */
        /* <DEDUP_REMOVED lines=13> */
.L_x_4690:
[----:B------:R-:W-:Y:S05]  /*4120*/  BSYNC.RECONVERGENT B0 ;  /* 0x0000000000007941 */ /* 0x000fea0003800200 */
.L_x_4689:
[----:B------:R-:W-:-:S05]  /*4130*/  LOP3.LUT R5, R0, 0x80, R5, 0xf8, !PT ;  /* 0x0000008000057812 */ /* 0x000fca00078ef805 */
[----:B------:R2:W-:Y:S01]  /*4140*/  STG.E.U8 desc[UR36][R8.64], R5 ;  /* 0x0000000508007986 */ /* 0x0005e2000c101124 */
[----:B------:R-:W-:Y:S05]  /*4150*/  BRA `(.L_x_4677) ;  /* 0x0000000400f07947 */ /* 0x000fea0003800000 */
.L_x_4688:
        /* <DEDUP_REMOVED lines=15> */
.L_x_4692:
[----:B------:R-:W-:Y:S05]  /*4250*/  BSYNC.RECONVERGENT B0 ;  /* 0x0000000000007941 */ /* 0x000fea0003800200 */
.L_x_4691:
[----:B------:R-:W-:-:S05]  /*4260*/  LOP3.LUT R5, R0, 0x80, R5, 0xf8, !PT ;  /* 0x0000008000057812 */ /* 0x000fca00078ef805 */
[----:B------:R1:W-:Y:S01]  /*4270*/  STG.E.U8 desc[UR36][R8.64], R5 ;  /* 0x0000000508007986 */ /* 0x0003e2000c101124 */
[----:B------:R-:W-:Y:S05]  /*4280*/  BRA `(.L_x_4677) ;  /* 0x0000000400a47947 */ /* 0x000fea0003800000 */
.L_x_4687:
[----:B------:R-:W-:-:S04]  /*4290*/  I2FP.F32.S32 R0, R4 ;  /* 0x0000000400007245 */ /* 0x000fc80000201400 */
[----:B------:R-:W-:-:S05]  /*42a0*/  F2FP.BF16.F32.PACK_AB R0, RZ, R0 ;  /* 0x00000000ff00723e */ /* 0x000fca00000010ff */
[----:B------:R0:W-:Y:S01]  /*42b0*/  STG.E.U16 desc[UR36][R8.64], R0 ;  /* 0x0000000008007986 */ /* 0x0001e2000c101524 */
[----:B------:R-:W-:Y:S05]  /*42c0*/  BRA `(.L_x_4677) ;  /* 0x0000000400947947 */ /* 0x000fea0003800000 */
.L_x_4684:
        /* <DEDUP_REMOVED lines=10> */
.L_x_4695:
        /* <DEDUP_REMOVED lines=13> */
.L_x_4698:
[----:B------:R-:W-:-:S04]  /*4440*/  SHF.R.U32.HI R0, RZ, 0x14, R3 ;  /* 0x00000014ff007819 */ /* 0x000fc80000011603 */
[----:B------:R-:W-:-:S04]  /*4450*/  LOP3.LUT R0, R0, 0x1, RZ, 0xc0, !PT ;  /* 0x0000000100007812 */ /* 0x000fc800078ec0ff */
[----:B------:R-:W-:-:S04]  /*4460*/  IADD3 R0, PT, PT, R3, 0x487ffff, R0 ;  /* 0x0487ffff03007810 */ /* 0x000fc80007ffe000 */
[----:B------:R-:W-:-:S04]  /*4470*/  SHF.R.U32.HI R0, RZ, 0x14, R0 ;  /* 0x00000014ff007819 */ /* 0x000fc80000011600 */
[----:B------:R-:W-:-:S07]  /*4480*/  LOP3.LUT R0, R0, 0xff, RZ, 0xc0, !PT ;  /* 0x000000ff00007812 */ /* 0x000fce00078ec0ff */
.L_x_4699:
[----:B------:R-:W-:-:S04]  /*4490*/  SHF.R.U32.HI R3, RZ, 0x18, R3 ;  /* 0x00000018ff037819 */ /* 0x000fc80000011603 */
[----:B------:R-:W-:-:S04]  /*44a0*/  LOP3.LUT R0, R0, 0x80, R3, 0xf8, !PT ;  /* 0x0000008000007812 */ /* 0x000fc800078ef803 */
[----:B------:R-:W-:-:S07]  /*44b0*/  PRMT R4, R0, 0x7610, R4 ;  /* 0x0000761000047816 */ /* 0x000fce0000000004 */
.L_x_4697:
[----:B------:R-:W-:Y:S05]  /*44c0*/  BSYNC.RECONVERGENT B0 ;  /* 0x0000000000007941 */ /* 0x000fea0003800200 */
.L_x_4696:
[----:B------:R0:W-:Y:S01]  /*44d0*/  STG.E.U8 desc[UR36][R8.64], R4 ;  /* 0x0000000408007986 */ /* 0x0001e2000c101124 */
[----:B------:R-:W-:Y:S05]  /*44e0*/  BRA `(.L_x_4677) ;  /* 0x00000004000c7947 */ /* 0x000fea0003800000 */
.L_x_4694:
        /* <DEDUP_REMOVED lines=13> */
.L_x_4702:
[----:B------:R-:W-:-:S04]  /*45c0*/  SHF.R.U32.HI R0, RZ, 0x15, R3 ;  /* 0x00000015ff007819 */ /* 0x000fc80000011603 */
[----:B------:R-:W-:-:S04]  /*45d0*/  LOP3.LUT R0, R0, 0x1, RZ, 0xc0, !PT ;  /* 0x0000000100007812 */ /* 0x000fc800078ec0ff */
[----:B------:R-:W-:-:S04]  /*45e0*/  IADD3 R0, PT, PT, R3, 0x88fffff, R0 ;  /* 0x088fffff03007810 */ /* 0x000fc80007ffe000 */
[----:B------:R-:W-:-:S04]  /*45f0*/  SHF.R.U32.HI R0, RZ, 0x15, R0 ;  /* 0x00000015ff007819 */ /* 0x000fc80000011600 */
[----:B------:R-:W-:-:S07]  /*4600*/  LOP3.LUT R0, R0, 0xff, RZ, 0xc0, !PT ;  /* 0x000000ff00007812 */ /* 0x000fce00078ec0ff */
.L_x_4703:
[----:B------:R-:W-:-:S04]  /*4610*/  SHF.R.U32.HI R3, RZ, 0x18, R3 ;  /* 0x00000018ff037819 */ /* 0x000fc80000011603 */
[----:B------:R-:W-:-:S04]  /*4620*/  LOP3.LUT R0, R0, 0x80, R3, 0xf8, !PT ;  /* 0x0000008000007812 */ /* 0x000fc800078ef803 */
[----:B------:R-:W-:-:S07]  /*4630*/  PRMT R4, R0, 0x7610, R4 ;  /* 0x0000761000047816 */ /* 0x000fce0000000004 */
.L_x_4701:
[----:B------:R-:W-:Y:S05]  /*4640*/  BSYNC.RECONVERGENT B0 ;  /* 0x0000000000007941 */ /* 0x000fea0003800200 */
.L_x_4700:
[----:B------:R0:W-:Y:S01]  /*4650*/  STG.E.U8 desc[UR36][R8.64], R4 ;  /* 0x0000000408007986 */ /* 0x0001e2000c101124 */
[----:B------:R-:W-:Y:S05]  /*4660*/  BRA `(.L_x_4677) ;  /* 0x0000000000ac7947 */ /* 0x000fea0003800000 */
.L_x_4693:
[----:B------:R-:W-:-:S13]  /*4670*/  ISETP.NE.AND P0, PT, R0, 0x1c, PT ;  /* 0x0000001c0000780c */ /* 0x000fda0003f05270 */
[----:B------:R-:W-:Y:S05]  /*4680*/  @!P0 BRA `(.L_x_4704) ;  /* 0x0000000000a08947 */ /* 0x000fea0003800000 */
[----:B------:R-:W-:-:S13]  /*4690*/  ISETP.NE.AND P0, PT, R0, 0x1d, PT ;  /* 0x0000001d0000780c */ /* 0x000fda0003f05270 */
[----:B------:R-:W-:Y:S05]  /*46a0*/  @!P0 BRA `(.L_x_4705) ;  /* 0x00000000008c8947 */ /* 0x000fea0003800000 */
[----:B------:R-:W-:-:S13]  /*46b0*/  ISETP.NE.AND P0, PT, R0, 0x2c, PT ;  /* 0x0000002c0000780c */ /* 0x000fda0003f05270 */
[----:B------:R-:W-:Y:S05]  /*46c0*/  @!P0 BRA `(.L_x_4706) ;  /* 0x0000000000448947 */ /* 0x000fea0003800000 */
.L_x_4676:
        /* <DEDUP_REMOVED lines=16> */
.L_x_4707:
[----:B------:R-:W-:Y:S05]  /*47d0*/  BRA `(.L_x_4677) ;  /* 0x0000000000507947 */ /* 0x000fea0003800000 */
.L_x_4706:
        /* <DEDUP_REMOVED lines=16> */
.L_x_4705:
[----:B------:R-:W-:-:S05]  /*48e0*/  SHF.R.S32.HI R5, RZ, 0x1f, R4 ;  /* 0x0000001fff057819 */ /* 0x000fca0000011404 */
[----:B------:R0:W-:Y:S01]  /*48f0*/  STG.E.64 desc[UR36][R8.64], R4 ;  /* 0x0000000408007986 */ /* 0x0001e2000c101b24 */
[----:B------:R-:W-:Y:S05]  /*4900*/  BRA `(.L_x_4677) ;  /* 0x0000000000047947 */ /* 0x000fea0003800000 */
.L_x_4704:
[----:B------:R0:W-:Y:S02]  /*4910*/  STG.E desc[UR36][R8.64], R4 ;  /* 0x0000000408007986 */ /* 0x0001e4000c101924 */
.L_x_4677:
        /* <DEDUP_REMOVED lines=23> */
.L_x_4712:
[----:B------:R0:W-:Y:S01]  /*4a90*/  STG.E.U8 desc[UR36][R8.64], R22 ;  /* 0x0000001608007986 */ /* 0x0001e2000c101124 */
[----:B------:R-:W-:Y:S05]  /*4aa0*/  BRA `(.L_x_4714) ;  /* 0x0000000c00407947 */ /* 0x000fea0003800000 */
.L_x_4711:
[----:B------:R-:W-:-:S13]  /*4ab0*/  ISETP.NE.AND P0, PT, R0, 0x2, PT ;  /* 0x000000020000780c */ /* 0x000fda0003f05270 */
[----:B------:R-:W-:Y:S05]  /*4ac0*/  @!P0 BRA `(.L_x_4715) ;  /* 0x0000000000288947 */ /* 0x000fea0003800000 */
[----:B------:R-:W-:-:S13]  /*4ad0*/  ISETP.NE.AND P0, PT, R0, 0x3, PT ;  /* 0x000000030000780c */ /* 0x000fda0003f05270 */
[----:B------:R-:W-:Y:S05]  /*4ae0*/  @!P0 BRA `(.L_x_4716) ;  /* 0x0000000000188947 */ /* 0x000fea0003800000 */
[----:B------:R-:W-:-:S13]  /*4af0*/  ISETP.NE.AND P0, PT, R0, 0x4, PT ;  /* 0x000000040000780c */ /* 0x000fda0003f05270 */
[----:B------:R-:W-:Y:S05]  /*4b00*/  @P0 BRA `(.L_x_4713) ;  /* 0x0000000800440947 */ /* 0x000fea0003800000 */
[--C-:B------:R-:W-:Y:S01]  /*4b10*/  SHF.R.S32.HI R5, RZ, 0x1f, R22.reuse ;  /* 0x0000001fff057819 */ /* 0x100fe20000011416 */
[----:B------:R-:W-:-:S05]  /*4b20*/  IMAD.MOV.U32 R4, RZ, RZ, R22 ;  /* 0x000000ffff047224 */ /* 0x000fca00078e0016 */
[----:B------:R4:W-:Y:S01]  /*4b30*/  STG.E.64 desc[UR36][R8.64], R4 ;  /* 0x0000000408007986 */ /* 0x0009e2000c101b24 */
[----:B------:R-:W-:Y:S05]  /*4b40*/  BRA `(.L_x_4714) ;  /* 0x0000000c00187947 */ /* 0x000fea0003800000 */
.L_x_4716:
[----:B------:R3:W-:Y:S01]  /*4b50*/  STG.E desc[UR36][R8.64], R22 ;  /* 0x0000001608007986 */ /* 0x0007e2000c101924 */
[----:B------:R-:W-:Y:S05]  /*4b60*/  BRA `(.L_x_4714) ;  /* 0x0000000c00107947 */ /* 0x000fea0003800000 */
.L_x_4715:
[----:B------:R2:W-:Y:S01]  /*4b70*/  STG.E.U16 desc[UR36][R8.64], R22 ;  /* 0x0000001608007986 */ /* 0x0005e2000c101524 */
[----:B------:R-:W-:Y:S05]  /*4b80*/  BRA `(.L_x_4714) ;  /* 0x0000000c00087947 */ /* 0x000fea0003800000 */
.L_x_4710:
        /* <DEDUP_REMOVED lines=9> */
.L_x_4718:
[----:B------:R-:W-:-:S04]  /*4c20*/  I2FP.F32.S32 R0, R22 ;  /* 0x0000001600007245 */ /* 0x000fc80000201400 */
[----:B------:R-:W-:-:S05]  /*4c30*/  F2FP.F16.F32.PACK_AB R0, RZ, R0 ;  /* 0x00000000ff00723e */ /* 0x000fca00000000ff */
[----:B------:R0:W-:Y:S01]  /*4c40*/  STG.E.U16 desc[UR36][R8.64], R0 ;  /* 0x0000000008007986 */ /* 0x0001e2000c101524 */
[----:B------:R-:W-:Y:S05]  /*4c50*/  BRA `(.L_x_4714) ;  /* 0x0000000800d47947 */ /* 0x000fea0003800000 */
.L_x_4717:
        /* <DEDUP_REMOVED lines=10> */
.L_x_4720:
[----:B------:R-:W-:-:S04]  /*4d00*/  I2FP.F32.S32 R22, R22 ;  /* 0x0000001600167245 */ /* 0x000fc80000201400 */
[----:B------:R-:W-:-:S04]  /*4d10*/  F2FP.F16.F32.PACK_AB R3, RZ, R22 ;  /* 0x00000016ff03723e */ /* 0x000fc800000000ff */
[----:B------:R-:W-:-:S05]  /*4d20*/  PRMT R3, R3, 0x5410, RZ ;  /* 0x0000541003037816 */ /* 0x000fca00000000ff */
[----:B------:R0:W-:Y:S01]  /*4d30*/  STG.E desc[UR36][R8.64], R3 ;  /* 0x0000000308007986 */ /* 0x0001e2000c101924 */
[----:B------:R-:W-:Y:S05]  /*4d40*/  BRA `(.L_x_4714) ;  /* 0x0000000800987947 */ /* 0x000fea0003800000 */
.L_x_4719:
[----:B------:R-:W0:Y:S02]  /*4d50*/  I2F.F64 R4, R22 ;  /* 0x0000001600047312 */ /* 0x000e240000201c00 */
[----:B0-----:R0:W-:Y:S01]  /*4d60*/  STG.E.64 desc[UR36][R8.64], R4 ;  /* 0x0000000408007986 */ /* 0x0011e2000c101b24 */
[----:B------:R-:W-:Y:S05]  /*4d70*/  BRA `(.L_x_4714) ;  /* 0x00000008008c7947 */ /* 0x000fea0003800000 */
.L_x_4709:
        /* <DEDUP_REMOVED lines=12> */
.L_x_4724:
        /* <DEDUP_REMOVED lines=17> */
.L_x_4727:
[----:B------:R-:W-:-:S04]  /*4f50*/  SHF.R.U32.HI R3, RZ, 0x18, R5 ;  /* 0x00000018ff037819 */ /* 0x000fc80000011605 */
[----:B------:R-:W-:-:S04]  /*4f60*/  LOP3.LUT R0, R0, 0x80, R3, 0xf8, !PT ;  /* 0x0000008000007812 */ /* 0x000fc800078ef803 */
[----:B------:R-:W-:-:S07]  /*4f70*/  PRMT R4, R0, 0x7610, R4 ;  /* 0x0000761000047816 */ /* 0x000fce0000000004 */
.L_x_4726:
[----:B------:R-:W-:Y:S05]  /*4f80*/  BSYNC.RECONVERGENT B0 ;  /* 0x0000000000007941 */ /* 0x000fea0003800200 */
.L_x_4725:
[----:B------:R0:W-:Y:S01]  /*4f90*/  STG.E.U8 desc[UR36][R8.64], R4 ;  /* 0x0000000408007986 */ /* 0x0001e2000c101124 */
[----:B------:R-:W-:Y:S05]  /*4fa0*/  BRA `(.L_x_4714) ;  /* 0x0000000800007947 */ /* 0x000fea0003800000 */
.L_x_4723:
        /* <DEDUP_REMOVED lines=17> */
.L_x_4730:
[----:B------:R-:W-:-:S04]  /*50c0*/  SHF.R.U32.HI R3, RZ, 0x18, R5 ;  /* 0x00000018ff037819 */ /* 0x000fc80000011605 */
[----:B------:R-:W-:-:S04]  /*50d0*/  LOP3.LUT R0, R0, 0x80, R3, 0xf8, !PT ;  /* 0x0000008000007812 */ /* 0x000fc800078ef803 */
[----:B------:R-:W-:-:S07]  /*50e0*/  PRMT R4, R0, 0x7610, R4 ;  /* 0x0000761000047816 */ /* 0x000fce0000000004 */
.L_x_4729:
[----:B------:R-:W-:Y:S05]  /*50f0*/  BSYNC.RECONVERGENT B0 ;  /* 0x0000000000007941 */ /* 0x000fea0003800200 */
.L_x_4728:
[----:B------:R0:W-:Y:S01]  /*5100*/  STG.E.U8 desc[UR36][R8.64], R4 ;  /* 0x0000000408007986 */ /* 0x0001e2000c101124 */
[----:B------:R-:W-:Y:S05]  /*5110*/  BRA `(.L_x_4714) ;  /* 0x0000000400a47947 */ /* 0x000fea0003800000 */
.L_x_4722:
[----:B------:R-:W-:-:S13]  /*5120*/  ISETP.NE.AND P0, PT, R0, 0x1c, PT ;  /* 0x0000001c0000780c */ /* 0x000fda0003f05270 */
[----:B------:R-:W-:Y:S05]  /*5130*/  @!P0 BRA `(.L_x_4731) ;  /* 0x0000000000608947 */ /* 0x000fea0003800000 */
[----:B------:R-:W-:-:S13]  /*5140*/  ISETP.NE.AND P0, PT, R0, 0x1d, PT ;  /* 0x0000001d0000780c */ /* 0x000fda0003f05270 */
[----:B------:R-:W-:Y:S05]  /*5150*/  @!P0 BRA `(.L_x_4732) ;  /* 0x0000000000488947 */ /* 0x000fea0003800000 */
[----:B------:R-:W-:-:S13]  /*5160*/  ISETP.NE.AND P0, PT, R0, 0x2c, PT ;  /* 0x0000002c0000780c */ /* 0x000fda0003f05270 */
[----:B------:R-:W-:Y:S05]  /*5170*/  @P0 BRA `(.L_x_4713) ;  /* 0x0000000000a80947 */ /* 0x000fea0003800000 */
        /* <DEDUP_REMOVED lines=16> */
.L_x_4732:
[--C-:B------:R-:W-:Y:S01]  /*5280*/  SHF.R.S32.HI R5, RZ, 0x1f, R22.reuse ;  /* 0x0000001fff057819 */ /* 0x100fe20000011416 */
[----:B------:R-:W-:-:S05]  /*5290*/  IMAD.MOV.U32 R4, RZ, RZ, R22 ;  /* 0x000000ffff047224 */ /* 0x000fca00078e0016 */
[----:B------:R0:W-:Y:S01]  /*52a0*/  STG.E.64 desc[UR36][R8.64], R4 ;  /* 0x0000000408007986 */ /* 0x0001e2000c101b24 */
[----:B------:R-:W-:Y:S05]  /*52b0*/  BRA `(.L_x_4714) ;  /* 0x00000004003c7947 */ /* 0x000fea0003800000 */
.L_x_4731:
[----:B------:R0:W-:Y:S01]  /*52c0*/  STG.E desc[UR36][R8.64], R22 ;  /* 0x0000001608007986 */ /* 0x0001e2000c101924 */
[----:B------:R-:W-:Y:S05]  /*52d0*/  BRA `(.L_x_4714) ;  /* 0x0000000400347947 */ /* 0x000fea0003800000 */
.L_x_4721:
        /* <DEDUP_REMOVED lines=10> */
.L_x_4734:
[----:B------:R-:W0:Y:S01]  /*5380*/  I2F.F64 R4, R22 ;  /* 0x0000001600047312 */ /* 0x000e220000201c00 */
[----:B------:R-:W-:-:S05]  /*5390*/  CS2R R6, SRZ ;  /* 0x0000000000067805 */ /* 0x000fca000001ff00 */
[----:B0-----:R0:W-:Y:S01]  /*53a0*/  STG.E.128 desc[UR36][R8.64], R4 ;  /* 0x0000000408007986 */ /* 0x0011e2000c101d24 */
[----:B------:R-:W-:Y:S05]  /*53b0*/  BRA `(.L_x_4714) ;  /* 0x0000000000fc7947 */ /* 0x000fea0003800000 */
.L_x_4733:
[----:B------:R-:W-:-:S13]  /*53c0*/  ISETP.NE.AND P0, PT, R0, 0xf, PT ;  /* 0x0000000f0000780c */ /* 0x000fda0003f05270 */
[----:B------:R-:W-:Y:S05]  /*53d0*/  @!P0 BRA `(.L_x_4735) ;  /* 0x0000000000e88947 */ /* 0x000fea0003800000 */
[----:B------:R-:W-:-:S13]  /*53e0*/  ISETP.NE.AND P0, PT, R0, 0x17, PT ;  /* 0x000000170000780c */ /* 0x000fda0003f05270 */
[----:B------:R-:W-:Y:S05]  /*53f0*/  @!P0 BRA `(.L_x_4736) ;  /* 0x0000000000908947 */ /* 0x000fea0003800000 */
[----:B------:R-:W-:-:S13]  /*5400*/  ISETP.NE.AND P0, PT, R0, 0x18, PT ;  /* 0x000000180000780c */ /* 0x000fda0003f05270 */
[----:B------:R-:W-:Y:S05]  /*5410*/  @!P0 BRA `(.L_x_4737) ;  /* 0x0000000000448947 */ /* 0x000fea0003800000 */
.L_x_4713:
        /* <DEDUP_REMOVED lines=16> */
.L_x_4738:
[----:B------:R-:W-:Y:S05]  /*5520*/  BRA `(.L_x_4714) ;  /* 0x0000000000a07947 */ /* 0x000fea0003800000 */
.L_x_4737:
        /* <DEDUP_REMOVED lines=13> */
.L_x_4740:
[----:B------:R-:W-:Y:S05]  /*5600*/  BSYNC.RECONVERGENT B0 ;  /* 0x0000000000007941 */ /* 0x000fea0003800200 */
.L_x_4739:
[----:B------:R-:W-:-:S05]  /*5610*/  LOP3.LUT R3, R0, 0x80, R3, 0xf8, !PT ;  /* 0x0000008000037812 */ /* 0x000fca00078ef803 */
[----:B------:R0:W-:Y:S01]  /*5620*/  STG.E.U8 desc[UR36][R8.64], R3 ;  /* 0x0000000308007986 */ /* 0x0001e2000c101124 */
[----:B------:R-:W-:Y:S05]  /*5630*/  BRA `(.L_x_4714) ;  /* 0x00000000005c7947 */ /* 0x000fea0003800000 */
.L_x_4736:
        /* <DEDUP_REMOVED lines=12> */
.L_x_4742:
[----:B------:R-:W-:Y:S01]  /*5700*/  IMAD.MOV.U32 R0, RZ, RZ, 0x7f ;  /* 0x0000007fff007424 */ /* 0x000fe200078e00ff */
[----:B------:R-:W-:-:S04]  /*5710*/  ISETP.GT.U32.AND P0, PT, R4, 0x7f800000, PT ;  /* 0x7f8000000400780c */ /* 0x000fc80003f04070 */
[----:B------:R-:W-:-:S09]  /*5720*/  SEL R0, R0, 0x7c, P0 ;  /* 0x0000007c00007807 */ /* 0x000fd20000000000 */
.L_x_4743:
[----:B------:R-:W-:Y:S05]  /*5730*/  BSYNC.RECONVERGENT B0 ;  /* 0x0000000000007941 */ /* 0x000fea0003800200 */
.L_x_4741:
[----:B------:R-:W-:-:S04]  /*5740*/  SHF.R.U32.HI R3, RZ, 0x18, R3 ;  /* 0x00000018ff037819 */ /* 0x000fc80000011603 */
[----:B------:R-:W-:-:S05]  /*5750*/  LOP3.LUT R3, R0, 0x80, R3, 0xf8, !PT ;  /* 0x0000008000037812 */ /* 0x000fca00078ef803 */
[----:B------:R0:W-:Y:S01]  /*5760*/  STG.E.U8 desc[UR36][R8.64], R3 ;  /* 0x0000000308007986 */ /* 0x0001e2000c101124 */
[----:B------:R-:W-:Y:S05]  /*5770*/  BRA `(.L_x_4714) ;  /* 0x00000000000c7947 */ /* 0x000fea0003800000 */
.L_x_4735:
[----:B------:R-:W-:-:S04]  /*5780*/  I2FP.F32.S32 R0, R22 ;  /* 0x0000001600007245 */ /* 0x000fc80000201400 */
[----:B------:R-:W-:-:S05]  /*5790*/  F2FP.BF16.F32.PACK_AB R0, RZ, R0 ;  /* 0x00000000ff00723e */ /* 0x000fca00000010ff */
[----:B------:R0:W-:Y:S02]  /*57a0*/  STG.E.U16 desc[UR36][R8.64], R0 ;  /* 0x0000000008007986 */ /* 0x0001e4000c101524 */
.L_x_4714:
[----:B------:R-:W-:-:S07]  /*57b0*/  VIADD R2, R2, 0x80 ;  /* 0x0000008002027836 */ /* 0x000fce0000000000 */
.L_x_4671:
[----:B------:R-:W-:-:S13]  /*57c0*/  ISETP.GE.AND P0, PT, R2, R19, PT ;  /* 0x000000130200720c */ /* 0x000fda0003f06270 */
[----:B------:R-:W-:Y:S05]  /*57d0*/  @P0 BREAK.RELIABLE B6 ;  /* 0x0000000000060942 */ /* 0x000fea0003800100 */
[----:B------:R-:W-:Y:S05]  /*57e0*/  @P0 BRA `(.L_x_4708) ;  /* 0x0000000c00a00947 */ /* 0x000fea0003800000 */
[----:B------:R-:W-:Y:S05]  /*57f0*/  BSYNC.RELIABLE B6 ;  /* 0x0000000000067941 */ /* 0x000fea0003800100 */
.L_x_4670:
        /* <DEDUP_REMOVED lines=20> */
.L_x_4747:
[----:B------:R0:W-:Y:S01]  /*5940*/  STG.E.U8 desc[UR36][R8.64], R18 ;  /* 0x0000001208007986 */ /* 0x0001e2000c101124 */
[----:B------:R-:W-:Y:S05]  /*5950*/  BRA `(.L_x_4749) ;  /* 0x0000000c00407947 */ /* 0x000fea0003800000 */
.L_x_4746:
        /* <DEDUP_REMOVED lines=10> */
.L_x_4751:
[----:B------:R0:W-:Y:S01]  /*5a00*/  STG.E desc[UR36][R8.64], R18 ;  /* 0x0000001208007986 */ /* 0x0001e2000c101924 */
[----:B------:R-:W-:Y:S05]  /*5a10*/  BRA `(.L_x_4749) ;  /* 0x0000000c00107947 */ /* 0x000fea0003800000 */
.L_x_4750:
[----:B------:R0:W-:Y:S01]  /*5a20*/  STG.E.U16 desc[UR36][R8.64], R18 ;  /* 0x0000001208007986 */ /* 0x0001e2000c101524 */
[----:B------:R-:W-:Y:S05]  /*5a30*/  BRA `(.L_x_4749) ;  /* 0x0000000c00087947 */ /* 0x000fea0003800000 */
.L_x_4745:
        /* <DEDUP_REMOVED lines=9> */
.L_x_4753:
[----:B------:R-:W-:-:S04]  /*5ad0*/  I2FP.F32.S32 R0, R18 ;  /* 0x0000001200007245 */ /* 0x000fc80000201400 */
[----:B------:R-:W-:-:S05]  /*5ae0*/  F2FP.F16.F32.PACK_AB R0, RZ, R0 ;  /* 0x00000000ff00723e */ /* 0x000fca00000000ff */
[----:B------:R0:W-:Y:S01]  /*5af0*/  STG.E.U16 desc[UR36][R8.64], R0 ;  /* 0x0000000008007986 */ /* 0x0001e2000c101524 */
[----:B------:R-:W-:Y:S05]  /*5b00*/  BRA `(.L_x_4749) ;  /* 0x0000000800d47947 */ /* 0x000fea0003800000 */
.L_x_4752:
        /* <DEDUP_REMOVED lines=10> */
.L_x_4755:
[----:B------:R-:W-:-:S04]  /*5bb0*/  I2FP.F32.S32 R18, R18 ;  /* 0x0000001200127245 */ /* 0x000fc80000201400 */
[----:B------:R-:W-:-:S04]  /*5bc0*/  F2FP.F16.F32.PACK_AB R3, RZ, R18 ;  /* 0x00000012ff03723e */ /* 0x000fc800000000ff */
[----:B------:R-:W-:-:S05]  /*5bd0*/  PRMT R3, R3, 0x5410, RZ ;  /* 0x0000541003037816 */ /* 0x000fca00000000ff */
[----:B------:R0:W-:Y:S01]  /*5be0*/  STG.E desc[UR36][R8.64], R3 ;  /* 0x0000000308007986 */ /* 0x0001e2000c101924 */
[----:B------:R-:W-:Y:S05]  /*5bf0*/  BRA `(.L_x_4749) ;  /* 0x0000000800987947 */ /* 0x000fea0003800000 */
.L_x_4754:
[----:B------:R-:W0:Y:S02]  /*5c00*/  I2F.F64 R4, R18 ;  /* 0x0000001200047312 */ /* 0x000e240000201c00 */
[----:B0-----:R0:W-:Y:S01]  /*5c10*/  STG.E.64 desc[UR36][R8.64], R4 ;  /* 0x0000000408007986 */ /* 0x0011e2000c101b24 */
[----:B------:R-:W-:Y:S05]  /*5c20*/  BRA `(.L_x_4749) ;  /* 0x00000008008c7947 */ /* 0x000fea0003800000 */
.L_x_4744:
        /* <DEDUP_REMOVED lines=12> */
.L_x_4759:
        /* <DEDUP_REMOVED lines=17> */
.L_x_4762:
[----:B------:R-:W-:-:S04]  /*5e00*/  SHF.R.U32.HI R3, RZ, 0x18, R5 ;  /* 0x00000018ff037819 */ /* 0x000fc80000011605 */
[----:B------:R-:W-:-:S04]  /*5e10*/  LOP3.LUT R0, R0, 0x80, R3, 0xf8, !PT ;  /* 0x0000008000007812 */ /* 0x000fc800078ef803 */
[----:B------:R-:W-:-:S07]  /*5e20*/  PRMT R4, R0, 0x7610, R4 ;  /* 0x0000761000047816 */ /* 0x000fce0000000004 */
.L_x_4761:
[----:B------:R-:W-:Y:S05]  /*5e30*/  BSYNC.RECONVERGENT B0 ;  /* 0x0000000000007941 */ /* 0x000fea0003800200 */
.L_x_4760:
[----:B------:R0:W-:Y:S01]  /*5e40*/  STG.E.U8 desc[UR36][R8.64], R4 ;  /* 0x0000000408007986 */ /* 0x0001e2000c101124 */
[----:B------:R-:W-:Y:S05]  /*5e50*/  BRA `(.L_x_4749) ;  /* 0x0000000800007947 */ /* 0x000fea0003800000 */
.L_x_4758:
        /* <DEDUP_REMOVED lines=17> */
.L_x_4765:
[----:B------:R-:W-:-:S04]  /*5f70*/  SHF.R.U32.HI R3, RZ, 0x18, R5 ;  /* 0x00000018ff037819 */ /* 0x000fc80000011605 */
[----:B------:R-:W-:-:S04]  /*5f80*/  LOP3.LUT R0, R0, 0x80, R3, 0xf8, !PT ;  /* 0x0000008000007812 */ /* 0x000fc800078ef803 */
[----:B------:R-:W-:-:S07]  /*5f90*/  PRMT R4, R0, 0x7610, R4 ;  /* 0x0000761000047816 */ /* 0x000fce0000000004 */
.L_x_4764:
[----:B------:R-:W-:Y:S05]  /*5fa0*/  BSYNC.RECONVERGENT B0 ;  /* 0x0000000000007941 */ /* 0x000fea0003800200 */
.L_x_4763:
[----:B------:R0:W-:Y:S01]  /*5fb0*/  STG.E.U8 desc[UR36][R8.64], R4 ;  /* 0x0000000408007986 */ /* 0x0001e2000c101124 */
[----:B------:R-:W-:Y:S05]  /*5fc0*/  BRA `(.L_x_4749) ;  /* 0x0000000400a47947 */ /* 0x000fea0003800000 */
.L_x_4757:
        /* <DEDUP_REMOVED lines=22> */
.L_x_4767:
[--C-:B------:R-:W-:Y:S01]  /*6130*/  SHF.R.S32.HI R5, RZ, 0x1f, R18.reuse ;  /* 0x0000001fff057819 */ /* 0x100fe20000011412 */
[----:B------:R-:W-:-:S05]  /*6140*/  IMAD.MOV.U32 R4, RZ, RZ, R18 ;  /* 0x000000ffff047224 */ /* 0x000fca00078e0012 */
[----:B------:R0:W-:Y:S01]  /*6150*/  STG.E.64 desc[UR36][R8.64], R4 ;  /* 0x0000000408007986 */ /* 0x0001e2000c101b24 */
[----:B------:R-:W-:Y:S05]  /*6160*/  BRA `(.L_x_4749) ;  /* 0x00000004003c7947 */ /* 0x000fea0003800000 */
.L_x_4766:
[----:B------:R0:W-:Y:S01]  /*6170*/  STG.E desc[UR36][R8.64], R18 ;  /* 0x0000001208007986 */ /* 0x0001e2000c101924 */
[----:B------:R-:W-:Y:S05]  /*6180*/  BRA `(.L_x_4749) ;  /* 0x0000000400347947 */ /* 0x000fea0003800000 */
.L_x_4756:
        /* <DEDUP_REMOVED lines=10> */
.L_x_4769:
[----:B------:R-:W0:Y:S01]  /*6230*/  I2F.F64 R4, R18 ;  /* 0x0000001200047312 */ /* 0x000e220000201c00 */
[----:B------:R-:W-:-:S05]  /*6240*/  CS2R R6, SRZ ;  /* 0x0000000000067805 */ /* 0x000fca000001ff00 */
[----:B0-----:R4:W-:Y:S01]  /*6250*/  STG.E.128 desc[UR36][R8.64], R4 ;  /* 0x0000000408007986 */ /* 0x0019e2000c101d24 */
[----:B------:R-:W-:Y:S05]  /*6260*/  BRA `(.L_x_4749) ;  /* 0x0000000000fc7947 */ /* 0x000fea0003800000 */
.L_x_4768:
[----:B------:R-:W-:-:S13]  /*6270*/  ISETP.NE.AND P0, PT, R0, 0xf, PT ;  /* 0x0000000f0000780c */ /* 0x000fda0003f05270 */
[----:B------:R-:W-:Y:S05]  /*6280*/  @!P0 BRA `(.L_x_4770) ;  /* 0x0000000000e88947 */ /* 0x000fea0003800000 */
[----:B------:R-:W-:-:S13]  /*6290*/  ISETP.NE.AND P0, PT, R0, 0x17, PT ;  /* 0x000000170000780c */ /* 0x000fda0003f05270 */
[----:B------:R-:W-:Y:S05]  /*62a0*/  @!P0 BRA `(.L_x_4771) ;  /* 0x0000000000908947 */ /* 0x000fea0003800000 */
[----:B------:R-:W-:-:S13]  /*62b0*/  ISETP.NE.AND P0, PT, R0, 0x18, PT ;  /* 0x000000180000780c */ /* 0x000fda0003f05270 */
[----:B------:R-:W-:Y:S05]  /*62c0*/  @!P0 BRA `(.L_x_4772) ;  /* 0x0000000000448947 */ /* 0x000fea0003800000 */
.L_x_4748:
        /* <DEDUP_REMOVED lines=16> */
.L_x_4773:
[----:B------:R-:W-:Y:S05]  /*63d0*/  BRA `(.L_x_4749) ;  /* 0x0000000000a07947 */ /* 0x000fea0003800000 */
.L_x_4772:
        /* <DEDUP_REMOVED lines=13> */
.L_x_4775:
[----:B------:R-:W-:Y:S05]  /*64b0*/  BSYNC.RECONVERGENT B0 ;  /* 0x0000000000007941 */ /* 0x000fea0003800200 */
.L_x_4774:
[----:B------:R-:W-:-:S05]  /*64c0*/  LOP3.LUT R3, R0, 0x80, R3, 0xf8, !PT ;  /* 0x0000008000037812 */ /* 0x000fca00078ef803 */
[----:B------:R2:W-:Y:S01]  /*64d0*/  STG.E.U8 desc[UR36][R8.64], R3 ;  /* 0x0000000308007986 */ /* 0x0005e2000c101124 */
[----:B------:R-:W-:Y:S05]  /*64e0*/  BRA `(.L_x_4749) ;  /* 0x00000000005c7947 */ /* 0x000fea0003800000 */
.L_x_4771:
        /* <DEDUP_REMOVED lines=12> */
.L_x_4777:
[----:B------:R-:W-:Y:S01]  /*65b0*/  IMAD.MOV.U32 R0, RZ, RZ, 0x7f ;  /* 0x0000007fff007424 */ /* 0x000fe200078e00ff */
[----:B------:R-:W-:-:S04]  /*65c0*/  ISETP.GT.U32.AND P0, PT, R4, 0x7f800000, PT ;  /* 0x7f8000000400780c */ /* 0x000fc80003f04070 */
[----:B------:R-:W-:-:S09]  /*65d0*/  SEL R0, R0, 0x7c, P0 ;  /* 0x0000007c00007807 */ /* 0x000fd20000000000 */
.L_x_4778:
[----:B------:R-:W-:Y:S05]  /*65e0*/  BSYNC.RECONVERGENT B0 ;  /* 0x0000000000007941 */ /* 0x000fea0003800200 */
.L_x_4776:
[----:B------:R-:W-:-:S04]  /*65f0*/  SHF.R.U32.HI R3, RZ, 0x18, R3 ;  /* 0x00000018ff037819 */ /* 0x000fc80000011603 */
[----:B------:R-:W-:-:S05]  /*6600*/  LOP3.LUT R3, R0, 0x80, R3, 0xf8, !PT ;  /* 0x0000008000037812 */ /* 0x000fca00078ef803 */
[----:B------:R1:W-:Y:S01]  /*6610*/  STG.E.U8 desc[UR36][R8.64], R3 ;  /* 0x0000000308007986 */ /* 0x0003e2000c101124 */
[----:B------:R-:W-:Y:S05]  /*6620*/  BRA `(.L_x_4749) ;  /* 0x00000000000c7947 */ /* 0x000fea0003800000 */
.L_x_4770:
[----:B------:R-:W-:-:S04]  /*6630*/  I2FP.F32.S32 R0, R18 ;  /* 0x0000001200007245 */ /* 0x000fc80000201400 */
[----:B------:R-:W-:-:S05]  /*6640*/  F2FP.BF16.F32.PACK_AB R0, RZ, R0 ;  /* 0x00000000ff00723e */ /* 0x000fca00000010ff */
[----:B------:R0:W-:Y:S02]  /*6650*/  STG.E.U16 desc[UR36][R8.64], R0 ;  /* 0x0000000008007986 */ /* 0x0001e4000c101524 */
.L_x_4749:
[----:B------:R-:W-:-:S07]  /*6660*/  VIADD R2, R2, 0x80 ;  /* 0x0000008002027836 */ /* 0x000fce0000000000 */
.L_x_4708:
[----:B------:R-:W-:Y:S05]  /*6670*/  BSYNC.RECONVERGENT B7 ;  /* 0x0000000000077941 */ /* 0x000fea0003800200 */
.L_x_4669:
        /* <DEDUP_REMOVED lines=21> */
.L_x_4782:
[----:B------:R-:W-:Y:S01]  /*67d0*/  STG.E.U8 desc[UR36][R2.64], R16 ;  /* 0x0000001002007986 */ /* 0x000fe2000c101124 */
[----:B------:R-:W-:Y:S05]  /*67e0*/  EXIT ;  /* 0x000000000000794d */ /* 0x000fea0003800000 */
.L_x_4781:
[----:B------:R-:W-:-:S13]  /*67f0*/  ISETP.NE.AND P0, PT, R0, 0x2, PT ;  /* 0x000000020000780c */ /* 0x000fda0003f05270 */
[----:B------:R-:W-:Y:S05]  /*6800*/  @!P0 BRA `(.L_x_4784) ;  /* 0x0000000000248947 */ /* 0x000fea0003800000 */
[----:B------:R-:W-:-:S13]  /*6810*/  ISETP.NE.AND P0, PT, R0, 0x3, PT ;  /* 0x000000030000780c */ /* 0x000fda0003f05270 */
[----:B------:R-:W-:Y:S05]  /*6820*/  @!P0 BRA `(.L_x_4785) ;  /* 0x0000000000148947 */ /* 0x000fea0003800000 */
[----:B------:R-:W-:-:S13]  /*6830*/  ISETP.NE.AND P0, PT, R0, 0x4, PT ;  /* 0x000000040000780c */ /* 0x000fda0003f05270 */
[----:B------:R-:W-:Y:S05]  /*6840*/  @P0 BRA `(.L_x_4783) ;  /* 0x00000008003c0947 */ /* 0x000fea0003800000 */
[----:B------:R-:W-:-:S05]  /*6850*/  SHF.R.S32.HI R17, RZ, 0x1f, R16 ;  /* 0x0000001fff117819 */ /* 0x000fca0000011410 */
[----:B------:R-:W-:Y:S01]  /*6860*/  STG.E.64 desc[UR36][R2.64], R16 ;  /* 0x0000001002007986 */ /* 0x000fe2000c101b24 */
[----:B------:R-:W-:Y:S05]  /*6870*/  EXIT ;  /* 0x000000000000794d */ /* 0x000fea0003800000 */
.L_x_4785:
[----:B------:R-:W-:Y:S01]  /*6880*/  STG.E desc[UR36][R2.64], R16 ;  /* 0x0000001002007986 */ /* 0x000fe2000c101924 */
[----:B------:R-:W-:Y:S05]  /*6890*/  EXIT ;  /* 0x000000000000794d */ /* 0x000fea0003800000 */
.L_x_4784:
[----:B------:R-:W-:Y:S01]  /*68a0*/  STG.E.U16 desc[UR36][R2.64], R16 ;  /* 0x0000001002007986 */ /* 0x000fe2000c101524 */
[----:B------:R-:W-:Y:S05]  /*68b0*/  EXIT ;  /* 0x000000000000794d */ /* 0x000fea0003800000 */
.L_x_4780:
[----:B------:R-:W-:-:S13]  /*68c0*/  ISETP.GT.AND P0, PT, R0, 0x6, PT ;  /* 0x000000060000780c */ /* 0x000fda0003f04270 */
[----:B------:R-:W-:Y:S05]  /*68d0*/  @P0 BRA `(.L_x_4786) ;  /* 0x00000000002c0947 */ /* 0x000fea0003800000 */
[----:B------:R-:W-:-:S13]  /*68e0*/  ISETP.NE.AND P0, PT, R0, 0x5, PT ;  /* 0x000000050000780c */ /* 0x000fda0003f05270 */
[----:B------:R-:W-:Y:S05]  /*68f0*/  @!P0 BRA `(.L_x_4787) ;  /* 0x0000000000148947 */ /* 0x000fea0003800000 */
[----:B------:R-:W-:-:S13]  /*6900*/  ISETP.NE.AND P0, PT, R0, 0x6, PT ;  /* 0x000000060000780c */ /* 0x000fda0003f05270 */
[----:B------:R-:W-:Y:S05]  /*6910*/  @P0 BRA `(.L_x_4783) ;  /* 0x0000000800080947 */ /* 0x000fea0003800000 */
[----:B------:R-:W-:-:S05]  /*6920*/  I2FP.F32.S32 R5, R16 ;  /* 0x0000001000057245 */ /* 0x000fca0000201400 */
[----:B------:R-:W-:Y:S01]  /*6930*/  STG.E desc[UR36][R2.64], R5 ;  /* 0x0000000502007986 */ /* 0x000fe2000c101924 */
[----:B------:R-:W-:Y:S05]  /*6940*/  EXIT ;  /* 0x000000000000794d */ /* 0x000fea0003800000 */
.L_x_4787:
[----:B------:R-:W-:-:S04]  /*6950*/  I2FP.F32.S32 R0, R16 ;  /* 0x0000001000007245 */ /* 0x000fc80000201400 */
[----:B------:R-:W-:-:S05]  /*6960*/  F2FP.F16.F32.PACK_AB R0, RZ, R0 ;  /* 0x00000000ff00723e */ /* 0x000fca00000000ff */
[----:B------:R-:W-:Y:S01]  /*6970*/  STG.E.U16 desc[UR36][R2.64], R0 ;  /* 0x0000000002007986 */ /* 0x000fe2000c101524 */
[----:B------:R-:W-:Y:S05]  /*6980*/  EXIT ;  /* 0x000000000000794d */ /* 0x000fea0003800000 */
.L_x_4786:
        /* <DEDUP_REMOVED lines=8> */
[----:B------:R-:W-:Y:S01]  /*6a10*/  STG.E.64 desc[UR36][R2.64], R16 ;  /* 0x0000001002007986 */ /* 0x000fe2000c101b24 */
[----:B------:R-:W-:Y:S05]  /*6a20*/  EXIT ;  /* 0x000000000000794d */ /* 0x000fea0003800000 */
.L_x_4789:
[----:B------:R-:W-:-:S04]  /*6a30*/  I2FP.F32.S32 R16, R16 ;  /* 0x0000001000107245 */ /* 0x000fc80000201400 */
[----:B------:R-:W-:-:S04]  /*6a40*/  F2FP.F16.F32.PACK_AB R5, RZ, R16 ;  /* 0x00000010ff05723e */ /* 0x000fc800000000ff */
[----:B------:R-:W-:-:S05]  /*6a50*/  PRMT R5, R5, 0x5410, RZ ;  /* 0x0000541005057816 */ /* 0x000fca00000000ff */
[----:B------:R-:W-:Y:S01]  /*6a60*/  STG.E desc[UR36][R2.64], R5 ;  /* 0x0000000502007986 */ /* 0x000fe2000c101924 */
[----:B------:R-:W-:Y:S05]  /*6a70*/  EXIT ;  /* 0x000000000000794d */ /* 0x000fea0003800000 */
.L_x_4788:
[----:B------:R-:W0:Y:S02]  /*6a80*/  I2F.F64 R16, R16 ;  /* 0x0000001000107312 */ /* 0x000e240000201c00 */
[----:B0-----:R-:W-:Y:S01]  /*6a90*/  STG.E.64 desc[UR36][R2.64], R16 ;  /* 0x0000001002007986 */ /* 0x001fe2000c101b24 */
[----:B------:R-:W-:Y:S05]  /*6aa0*/  EXIT ;  /* 0x000000000000794d */ /* 0x000fea0003800000 */
.L_x_4779:
        /* <DEDUP_REMOVED lines=12> */
.L_x_4793:
        /* <DEDUP_REMOVED lines=18> */
.L_x_4796:
[----:B------:R-:W-:-:S04]  /*6c90*/  SHF.R.U32.HI R5, RZ, 0x18, R5 ;  /* 0x00000018ff057819 */ /* 0x000fc80000011605 */
[----:B------:R-:W-:-:S07]  /*6ca0*/  LOP3.LUT R0, R0, 0x80, R5, 0xf8, !PT ;  /* 0x0000008000007812 */ /* 0x000fce00078ef805 */
.L_x_4795:
[----:B------:R-:W-:Y:S05]  /*6cb0*/  BSYNC.RECONVERGENT B0 ;  /* 0x0000000000007941 */ /* 0x000fea0003800200 */
.L_x_4794:
[----:B------:R-:W-:Y:S01]  /*6cc0*/  STG.E.U8 desc[UR36][R2.64], R0 ;  /* 0x0000000002007986 */ /* 0x000fe2000c101124 */
[----:B------:R-:W-:Y:S05]  /*6cd0*/  EXIT ;  /* 0x000000000000794d */ /* 0x000fea0003800000 */
.L_x_4792:
        /* <DEDUP_REMOVED lines=18> */
.L_x_4799:
[----:B------:R-:W-:-:S04]  /*6e00*/  SHF.R.U32.HI R5, RZ, 0x18, R5 ;  /* 0x00000018ff057819 */ /* 0x000fc80000011605 */
[----:B------:R-:W-:-:S07]  /*6e10*/  LOP3.LUT R0, R0, 0x80, R5, 0xf8, !PT ;  /* 0x0000008000007812 */ /* 0x000fce00078ef805 */
.L_x_4798:
[----:B------:R-:W-:Y:S05]  /*6e20*/  BSYNC.RECONVERGENT B0 ;  /* 0x0000000000007941 */ /* 0x000fea0003800200 */
.L_x_4797:
[----:B------:R-:W-:Y:S01]  /*6e30*/  STG.E.U8 desc[UR36][R2.64], R0 ;  /* 0x0000000002007986 */ /* 0x000fe2000c101124 */
[----:B------:R-:W-:Y:S05]  /*6e40*/  EXIT ;  /* 0x000000000000794d */ /* 0x000fea0003800000 */
.L_x_4791:
        /* <DEDUP_REMOVED lines=22> */
.L_x_4801:
[----:B------:R-:W-:-:S05]  /*6fb0*/  SHF.R.S32.HI R17, RZ, 0x1f, R16 ;  /* 0x0000001fff117819 */ /* 0x000fca0000011410 */
[----:B------:R-:W-:Y:S01]  /*6fc0*/  STG.E.64 desc[UR36][R2.64], R16 ;  /* 0x0000001002007986 */ /* 0x000fe2000c101b24 */
[----:B------:R-:W-:Y:S05]  /*6fd0*/  EXIT ;  /* 0x000000000000794d */ /* 0x000fea0003800000 */
.L_x_4800:
[----:B------:R-:W-:Y:S01]  /*6fe0*/  STG.E desc[UR36][R2.64], R16 ;  /* 0x0000001002007986 */ /* 0x000fe2000c101924 */
[----:B------:R-:W-:Y:S05]  /*6ff0*/  EXIT ;  /* 0x000000000000794d */ /* 0x000fea0003800000 */
.L_x_4790:
        /* <DEDUP_REMOVED lines=8> */
[----:B------:R-:W-:Y:S01]  /*7080*/  STG.E.U8 desc[UR36][R2.64], R5 ;  /* 0x0000000502007986 */ /* 0x000fe2000c101124 */
[----:B------:R-:W-:Y:S05]  /*7090*/  EXIT ;  /* 0x000000000000794d */ /* 0x000fea0003800000 */
.L_x_4803:
[----:B------:R-:W0:Y:S01]  /*70a0*/  I2F.F64 R16, R16 ;  /* 0x0000001000107312 */ /* 0x000e220000201c00 */
[----:B------:R-:W-:-:S05]  /*70b0*/  CS2R R18, SRZ ;  /* 0x0000000000127805 */ /* 0x000fca000001ff00 */
[----:B0-----:R-:W-:Y:S01]  /*70c0*/  STG.E.128 desc[UR36][R2.64], R16 ;  /* 0x0000001002007986 */ /* 0x001fe2000c101d24 */
[----:B------:R-:W-:Y:S05]  /*70d0*/  EXIT ;  /* 0x000000000000794d */ /* 0x000fea0003800000 */
.L_x_4802:
[----:B------:R-:W-:-:S13]  /*70e0*/  ISETP.NE.AND P0, PT, R0, 0xf, PT ;  /* 0x0000000f0000780c */ /* 0x000fda0003f05270 */
[----:B------:R-:W-:Y:S05]  /*70f0*/  @!P0 BRA `(.L_x_4804) ;  /* 0x0000000000e88947 */ /* 0x000fea0003800000 */
[----:B------:R-:W-:-:S13]  /*7100*/  ISETP.NE.AND P0, PT, R0, 0x17, PT ;  /* 0x000000170000780c */ /* 0x000fda0003f05270 */
[----:B------:R-:W-:Y:S05]  /*7110*/  @!P0 BRA `(.L_x_4805) ;  /* 0x0000000000908947 */ /* 0x000fea0003800000 */
[----:B------:R-:W-:-:S13]  /*7120*/  ISETP.NE.AND P0, PT, R0, 0x18, PT ;  /* 0x000000180000780c */ /* 0x000fda0003f05270 */
[----:B------:R-:W-:Y:S05]  /*7130*/  @!P0 BRA `(.L_x_4806) ;  /* 0x0000000000448947 */ /* 0x000fea0003800000 */
.L_x_4783:
        /* <DEDUP_REMOVED lines=16> */
.L_x_4807:
[----:B------:R-:W-:Y:S05]  /*7240*/  EXIT ;  /* 0x000000000000794d */ /* 0x000fea0003800000 */
.L_x_4806:
        /* <DEDUP_REMOVED lines=13> */
.L_x_4809:
[----:B------:R-:W-:Y:S05]  /*7320*/  BSYNC.RECONVERGENT B0 ;  /* 0x0000000000007941 */ /* 0x000fea0003800200 */
.L_x_4808:
[----:B------:R-:W-:-:S05]  /*7330*/  LOP3.LUT R5, R0, 0x80, R5, 0xf8, !PT ;  /* 0x0000008000057812 */ /* 0x000fca00078ef805 */
[----:B------:R-:W-:Y:S01]  /*7340*/  STG.E.U8 desc[UR36][R2.64], R5 ;  /* 0x0000000502007986 */ /* 0x000fe2000c101124 */
[----:B------:R-:W-:Y:S05]  /*7350*/  EXIT ;  /* 0x000000000000794d */ /* 0x000fea0003800000 */
.L_x_4805:
        /* <DEDUP_REMOVED lines=12> */
.L_x_4811:
[----:B------:R-:W-:Y:S01]  /*7420*/  IMAD.MOV.U32 R0, RZ, RZ, 0x7f ;  /* 0x0000007fff007424 */ /* 0x000fe200078e00ff */
[----:B------:R-:W-:-:S04]  /*7430*/  ISETP.GT.U32.AND P0, PT, R4, 0x7f800000, PT ;  /* 0x7f8000000400780c */ /* 0x000fc80003f04070 */
[----:B------:R-:W-:-:S09]  /*7440*/  SEL R0, R0, 0x7c, P0 ;  /* 0x0000007c00007807 */ /* 0x000fd20000000000 */
.L_x_4812:
[----:B------:R-:W-:Y:S05]  /*7450*/  BSYNC.RECONVERGENT B0 ;  /* 0x0000000000007941 */ /* 0x000fea0003800200 */
.L_x_4810:
[----:B------:R-:W-:-:S04]  /*7460*/  SHF.R.U32.HI R5, RZ, 0x18, R5 ;  /* 0x00000018ff057819 */ /* 0x000fc80000011605 */
[----:B------:R-:W-:-:S05]  /*7470*/  LOP3.LUT R5, R0, 0x80, R5, 0xf8, !PT ;  /* 0x0000008000057812 */ /* 0x000fca00078ef805 */
[----:B------:R-:W-:Y:S01]  /*7480*/  STG.E.U8 desc[UR36][R2.64], R5 ;  /* 0x0000000502007986 */ /* 0x000fe2000c101124 */
[----:B------:R-:W-:Y:S05]  /*7490*/  EXIT ;  /* 0x000000000000794d */ /* 0x000fea0003800000 */
.L_x_4804:
[----:B------:R-:W-:-:S04]  /*74a0*/  I2FP.F32.S32 R0, R16 ;  /* 0x0000001000007245 */ /* 0x000fc80000201400 */
[----:B------:R-:W-:-:S05]  /*74b0*/  F2FP.BF16.F32.PACK_AB R0, RZ, R0 ;  /* 0x00000000ff00723e */ /* 0x000fca00000010ff */
[----:B------:R-:W-:Y:S01]  /*74c0*/  STG.E.U16 desc[UR36][R2.64], R0 ;  /* 0x0000000002007986 */ /* 0x000fe2000c101524 */
[----:B------:R-:W-:Y:S05]  /*74d0*/  EXIT ;  /* 0x000000000000794d */ /* 0x000fea0003800000 */
.L_x_4813:
        /* <DEDUP_REMOVED lines=10> */
.L_x_26160:


//--------------------- .text._ZN2at6native18elementwise_kernelILi128ELi2EZNS0_22gpu_kernel_impl_nocastINS0_13AUnaryFunctorIiiiNS0_17BitwiseXorFunctorIiEEEEEEvRNS_18TensorIteratorBaseERKT_EUliE_EEviT1_ --------------------------
	.section	.text._ZN2at6native18elementwise_kernelILi128ELi2EZNS0_22gpu_kernel_impl_nocastINS0_13AUnaryFunctorIiiiNS0_17BitwiseXorFunctorIiEEEEEEvRNS_18TensorIteratorBaseERKT_EUliE_EEviT1_,"ax",@progbits
	.align	128
        .global         _ZN2at6native18elementwise_kernelILi128ELi2EZNS0_22gpu_kernel_impl_nocastINS0_13AUnaryFunctorIiiiNS0_17BitwiseXorFunctorIiEEEEEEvRNS_18TensorIteratorBaseERKT_EUliE_EEviT1_
        .type           _ZN2at6native18elementwise_kernelILi128ELi2EZNS0_22gpu_kernel_impl_nocastINS0_13AUnaryFunctorIiiiNS0_17BitwiseXorFunctorIiEEEEEEvRNS_18TensorIteratorBaseERKT_EUliE_EEviT1_,@function
        .size           _ZN2at6native18elementwise_kernelILi128ELi2EZNS0_22gpu_kernel_impl_nocastINS0_13AUnaryFunctorIiiiNS0_17BitwiseXorFunctorIiEEEEEEvRNS_18TensorIteratorBaseERKT_EUliE_EEviT1_,(.L_x_26161 - _ZN2at6native18elementwise_kernelILi128ELi2EZNS0_22gpu_kernel_impl_nocastINS0_13AUnaryFunctorIiiiNS0_17BitwiseXorFunctorIiEEEEEEvRNS_18TensorIteratorBaseERKT_EUliE_EEviT1_)
        .other          _ZN2at6native18elementwise_kernelILi128ELi2EZNS0_22gpu_kernel_impl_nocastINS0_13AUnaryFunctorIiiiNS0_17BitwiseXorFunctorIiEEEEEEvRNS_18TensorIteratorBaseERKT_EUliE_EEviT1_,@"STO_CUDA_ENTRY STV_DEFAULT"
_ZN2at6native18elementwise_kernelILi128ELi2EZNS0_22gpu_kernel_impl_nocastINS0_13AUnaryFunctorIiiiNS0_17BitwiseXorFunctorIiEEEEEEvRNS_18TensorIteratorBaseERKT_EUliE_EEviT1_:
.text._ZN2at6native18elementwise_kernelILi128ELi2EZNS0_22gpu_kernel_impl_nocastINS0_13AUnaryFunctorIiiiNS0_17BitwiseXorFunctorIiEEEEEEvRNS_18TensorIteratorBaseERKT_EUliE_EEviT1_:
        /* <DEDUP_REMOVED lines=14> */
[----:B------:R-:W1:Y:S01]  /*00e0*/  LDCU UR5, c[0x0][0x594] ;  /* 0x0000b280ff0577ac */ /* 0x000e620008000800 */
[----:B0-----:R-:W1:Y:S06]  /*00f0*/  LDG.E R4, desc[UR6][R4.64] ;  /* 0x0000000604047981 */ /* 0x001e6c000c1e1900 */
[----:B------:R-:W0:Y:S01]  /*0100*/  LDC.64 R6, c[0x0][0x580] ;  /* 0x00016000ff067b82 */ /* 0x000e220000000a00 */
[----:B------:R-:W-:Y:S02]  /*0110*/  IADD3 R3, PT, PT, R3, 0x80, RZ ;  /* 0x0000008003037810 */ /* 0x000fe40007ffe0ff */
[----:B-1----:R-:W-:-:S05]  /*0120*/  LOP3.LUT R9, R4, UR5, RZ, 0x3c, !PT ;  /* 0x0000000504097c12 */ /* 0x002fca000f8e3cff */
[----:B0-----:R0:W-:Y:S02]  /*0130*/  STG.E desc[UR6][R6.64], R9 ;  /* 0x0000000906007986 */ /* 0x0011e4000c101906 */
.L_x_4816:
[----:B------:R-:W-:Y:S05]  /*0140*/  BSYNC.RECONVERGENT B0 ;  /* 0x0000000000007941 */ /* 0x000fea0003800200 */
.L_x_4815:
[----:B------:R-:W-:-:S13]  /*0150*/  ISETP.GE.AND P0, PT, R3, UR4, PT ;  /* 0x0000000403007c0c */ /* 0x000fda000bf06270 */
[----:B------:R-:W-:Y:S05]  /*0160*/  @P0 EXIT ;  /* 0x000000000000094d */ /* 0x000fea0003800000 */
[----:B------:R-:W1:Y:S01]  /*0170*/  LDC.64 R2, c[0x0][0x588] ;  /* 0x00016200ff027b82 */ /* 0x000e620000000a00 */
[----:B------:R-:W0:Y:S01]  /*0180*/  LDCU UR4, c[0x0][0x594] ;  /* 0x0000b280ff0477ac */ /* 0x000e220008000800 */
[----:B-1----:R-:W0:Y:S06]  /*0190*/  LDG.E R2, desc[UR6][R2.64] ;  /* 0x0000000602027981 */ /* 0x002e2c000c1e1900 */
[----:B------:R-:W1:Y:S01]  /*01a0*/  LDC.64 R4, c[0x0][0x580] ;  /* 0x00016000ff047b82 */ /* 0x000e620000000a00 */
[----:B0-----:R-:W-:-:S05]  /*01b0*/  LOP3.LUT R7, R2, UR4, RZ, 0x3c, !PT ;  /* 0x0000000402077c12 */ /* 0x001fca000f8e3cff */
[----:B-1----:R-:W-:Y:S01]  /*01c0*/  STG.E desc[UR6][R4.64], R7 ;  /* 0x0000000704007986 */ /* 0x002fe2000c101906 */
[----:B------:R-:W-:Y:S05]  /*01d0*/  EXIT ;  /* 0x000000000000794d */ /* 0x000fea0003800000 */
.L_x_4814:
        /* <DEDUP_REMOVED lines=305> */
.L_x_4819:
[----:B------:R-:W0:Y:S01]  /*14f0*/  LDCU.128 UR8, c[0x0][0x580] ;  /* 0x0000b000ff0877ac */ /* 0x000e220008000c00 */
[----:B------:R-:W1:Y:S01]  /*1500*/  LDCU UR5, c[0x0][0x594] ;  /* 0x0000b280ff0577ac */ /* 0x000e620008000800 */
[----:B0-----:R-:W-:-:S05]  /*1510*/  IADD3 R6, P0, PT, R4, UR10, RZ ;  /* 0x0000000a04067c10 */ /* 0x001fca000ff1e0ff */
[----:B------:R-:W-:-:S05]  /*1520*/  IMAD.X R7, RZ, RZ, UR11, P0 ;  /* 0x0000000bff077e24 */ /* 0x000fca00080e06ff */
[----:B------:R-:W1:Y:S01]  /*1530*/  LDG.E R6, desc[UR6][R6.64] ;  /* 0x0000000606067981 */ /* 0x000e62000c1e1900 */
[----:B------:R-:W-:Y:S02]  /*1540*/  IADD3 R4, P0, PT, R5, UR8, RZ ;  /* 0x0000000805047c10 */ /* 0x000fe4000ff1e0ff */
[----:B------:R-:W-:Y:S02]  /*1550*/  IADD3 R3, PT, PT, R3, 0x80, RZ ;  /* 0x0000008003037810 */ /* 0x000fe40007ffe0ff */
[----:B------:R-:W-:Y:S02]  /*1560*/  IADD3.X R5, PT, PT, RZ, UR9, RZ, P0, !PT ;  /* 0x00000009ff057c10 */ /* 0x000fe400087fe4ff */
[----:B-1----:R-:W-:-:S05]  /*1570*/  LOP3.LUT R9, R6, UR5, RZ, 0x3c, !PT ;  /* 0x0000000506097c12 */ /* 0x002fca000f8e3cff */
[----:B------:R0:W-:Y:S02]  /*1580*/  STG.E desc[UR6][R4.64], R9 ;  /* 0x0000000904007986 */ /* 0x0001e4000c101906 */
.L_x_4818:
[----:B------:R-:W-:Y:S05]  /*1590*/  BSYNC.RECONVERGENT B0 ;  /* 0x0000000000007941 */ /* 0x000fea0003800200 */
.L_x_4817:
        /* <DEDUP_REMOVED lines=300> */
.L_x_4820:
[----:B------:R-:W0:Y:S01]  /*2860*/  LDCU.128 UR8, c[0x0][0x580] ;  /* 0x0000b000ff0877ac */ /* 0x000e220008000c00 */
[----:B------:R-:W1:Y:S01]  /*2870*/  LDCU UR4, c[0x0][0x594] ;  /* 0x0000b280ff0477ac */ /* 0x000e620008000800 */
[----:B0-----:R-:W-:-:S04]  /*2880*/  IADD3 R4, P0, PT, R2, UR10, RZ ;  /* 0x0000000a02047c10 */ /* 0x001fc8000ff1e0ff */
[----:B------:R-:W-:-:S05]  /*2890*/  IADD3.X R5, PT, PT, RZ, UR11, RZ, P0, !PT ;  /* 0x0000000bff057c10 */ /* 0x000fca00087fe4ff */
[----:B------:R-:W1:Y:S01]  /*28a0*/  LDG.E R4, desc[UR6][R4.64] ;  /* 0x0000000604047981 */ /* 0x000e62000c1e1900 */
[----:B------:R-:W-:-:S04]  /*28b0*/  IADD3 R2, P0, PT, R3, UR8, RZ ;  /* 0x0000000803027c10 */ /* 0x000fc8000ff1e0ff */
[----:B------:R-:W-:Y:S02]  /*28c0*/  IADD3.X R3, PT, PT, RZ, UR9, RZ, P0, !PT ;  /* 0x00000009ff037c10 */ /* 0x000fe400087fe4ff */
[----:B-1----:R-:W-:-:S05]  /*28d0*/  LOP3.LUT R7, R4, UR4, RZ, 0x3c, !PT ;  /* 0x0000000404077c12 */ /* 0x002fca000f8e3cff */
[----:B------:R-:W-:Y:S01]  /*28e0*/  STG.E desc[UR6][R2.64], R7 ;  /* 0x0000000702007986 */ /* 0x000fe2000c101906 */
[----:B------:R-:W-:Y:S05]  /*28f0*/  EXIT ;  /* 0x000000000000794d */ /* 0x000fea0003800000 */
.L_x_4821:
        /* <DEDUP_REMOVED lines=16> */
.L_x_26161:


//--------------------- .text._ZN2at6native27unrolled_elementwise_kernelINS0_13AUnaryFunctorIiiiNS0_17BitwiseXorFunctorIiEEEESt5arrayIPcLm2EELi4E23TrivialOffsetCalculatorILi1EjESA_NS0_6memory15LoadWithoutCastENSB_16StoreWithoutCastEEEviT_T0_T2_T3_T4_T5_ --------------------------
	.section	.text._ZN2at6native27unrolled_elementwise_kernelINS0_13AUnaryFunctorIiiiNS0_17BitwiseXorFunctorIiEEEESt5arrayIPcLm2EELi4E23TrivialOffsetCalculatorILi1EjESA_NS0_6memory15LoadWithoutCastENSB_16StoreWithoutCastEEEviT_T0_T2_T3_T4_T5_,"ax",@progbits
	.align	128
        .global         _ZN2at6native27unrolled_elementwise_kernelINS0_13AUnaryFunctorIiiiNS0_17BitwiseXorFunctorIiEEEESt5arrayIPcLm2EELi4E23TrivialOffsetCalculatorILi1EjESA_NS0_6memory15LoadWithoutCastENSB_16StoreWithoutCastEEEviT_T0_T2_T3_T4_T5_
        .type           _ZN2at6native27unrolled_elementwise_kernelINS0_13AUnaryFunctorIiiiNS0_17BitwiseXorFunctorIiEEEESt5arrayIPcLm2EELi4E23TrivialOffsetCalculatorILi1EjESA_NS0_6memory15LoadWithoutCastENSB_16StoreWithoutCastEEEviT_T0_T2_T3_T4_T5_,@function
        .size           _ZN2at6native27unrolled_elementwise_kernelINS0_13AUnaryFunctorIiiiNS0_17BitwiseXorFunctorIiEEEESt5arrayIPcLm2EELi4E23TrivialOffsetCalculatorILi1EjESA_NS0_6memory15LoadWithoutCastENSB_16StoreWithoutCastEEEviT_T0_T2_T3_T4_T5_,(.L_x_26162 - _ZN2at6native27unrolled_elementwise_kernelINS0_13AUnaryFunctorIiiiNS0_17BitwiseXorFunctorIiEEEESt5arrayIPcLm2EELi4E23TrivialOffsetCalculatorILi1EjESA_NS0_6memory15LoadWithoutCastENSB_16StoreWithoutCastEEEviT_T0_T2_T3_T4_T5_)
        .other          _ZN2at6native27unrolled_elementwise_kernelINS0_13AUnaryFunctorIiiiNS0_17BitwiseXorFunctorIiEEEESt5arrayIPcLm2EELi4E23TrivialOffsetCalculatorILi1EjESA_NS0_6memory15LoadWithoutCastENSB_16StoreWithoutCastEEEviT_T0_T2_T3_T4_T5_,@"STO_CUDA_ENTRY STV_DEFAULT"
_ZN2at6native27unrolled_elementwise_kernelINS0_13AUnaryFunctorIiiiNS0_17BitwiseXorFunctorIiEEEESt5arrayIPcLm2EELi4E23TrivialOffsetCalculatorILi1EjESA_NS0_6memory15LoadWithoutCastENSB_16StoreWithoutCastEEEviT_T0_T2_T3_T4_T5_:
.text._ZN2at6native27unrolled_elementwise_kernelINS0_13AUnaryFunctorIiiiNS0_17BitwiseXorFunctorIiEEEESt5arrayIPcLm2EELi4E23TrivialOffsetCalculatorILi1EjESA_NS0_6memory15LoadWithoutCastENSB_16StoreWithoutCastEEEviT_T0_T2_T3_T4_T5_:
[----:B------:R-:W-:Y:S01]  /*0000*/  LDC R1, c[0x0][0x37c] ;  /* 0x0000df00ff017b82 */ /* 0x000fe20000000800 */
[----:B------:R-:W0:Y:S07]  /*0010*/  S2R R0, SR_CTAID.X ;  /* 0x0000000000007919 */ /* 0x000e2e0000002500 */
[----:B------:R-:W0:Y:S01]  /*0020*/  LDC R3, c[0x0][0x380] ;  /* 0x0000e000ff037b82 */ /* 0x000e220000000800 */
[----:B------:R-:W1:Y:S01]  /*0030*/  LDCU.64 UR4, c[0x0][0x358] ;  /* 0x00006b00ff0477ac */ /* 0x000e620008000a00 */
[----:B------:R-:W2:Y:S01]  /*0040*/  S2R R13, SR_TID.X ;  /* 0x00000000000d7919 */ /* 0x000ea20000002100 */
[----:B------:R-:W3:Y:S01]  /*0050*/  LDCU UR6, c[0x0][0x388] ;  /* 0x00007100ff0677ac */ /* 0x000ee20008000800 */
[----:B0-----:R-:W-:-:S02]  /*0060*/  IMAD R2, R0, -0x200, R3 ;  /* 0xfffffe0000027824 */ /* 0x001fc400078e0203 */
[----:B--2---:R-:W-:-:S03]  /*0070*/  IMAD.MOV.U32 R3, RZ, RZ, R13 ;  /* 0x000000ffff037224 */ /* 0x004fc600078e000d */
[----:B------:R-:W-:-:S13]  /*0080*/  ISETP.GE.AND P0, PT, R13, R2, PT ;  /* 0x000000020d00720c */ /* 0x000fda0003f06270 */
[----:B------:R-:W-:Y:S01]  /*0090*/  @!P0 VIADD R13, R3, 0x80 ;  /* 0x00000080030d8836 */ /* 0x000fe20000000000 */
[----:B------:R-:W0:Y:S01]  /*00a0*/  @!P0 LDC.64 R4, c[0x0][0x398] ;  /* 0x0000e600ff048b82 */ /* 0x000e220000000a00 */
[----:B------:R-:W-:-:S03]  /*00b0*/  @!P0 IMAD R15, R0, 0x200, R3 ;  /* 0x00000200000f8824 */ /* 0x000fc600078e0203 */
[----:B------:R-:W-:-:S13]  /*00c0*/  ISETP.GE.AND P1, PT, R13, R2, PT ;  /* 0x000000020d00720c */ /* 0x000fda0003f26270 */
[----:B------:R-:W-:Y:S01]  /*00d0*/  @!P1 LEA R17, R0, R13, 0x9 ;  /* 0x0000000d00119211 */ /* 0x000fe200078e48ff */
[----:B------:R-:W-:Y:S01]  /*00e0*/  @!P1 VIADD R13, R13, 0x80 ;  /* 0x000000800d0d9836 */ /* 0x000fe20000000000 */
[----:B------:R-:W2:Y:S04]  /*00f0*/  @!P1 LDC.64 R8, c[0x0][0x398] ;  /* 0x0000e600ff089b82 */ /* 0x000ea80000000a00 */
[----:B------:R-:W-:Y:S01]  /*0100*/  ISETP.GE.AND P3, PT, R13, R2, PT ;  /* 0x000000020d00720c */ /* 0x000fe20003f66270 */
[----:B0-----:R-:W-:Y:S01]  /*0110*/  @!P0 IMAD.WIDE.U32 R4, R15, 0x4, R4 ;  /* 0x000000040f048825 */ /* 0x001fe200078e0004 */
[----:B------:R-:W-:-:S11]  /*0120*/  CS2R R14, SRZ ;  /* 0x00000000000e7805 */ /* 0x000fd6000001ff00 */
[----:B------:R-:W-:Y:S01]  /*0130*/  @!P3 IMAD R19, R0, 0x200, R13 ;  /* 0x000002000013b824 */ /* 0x000fe200078e020d */
[----:B------:R-:W-:Y:S01]  /*0140*/  @!P3 IADD3 R13, PT, PT, R13, 0x80, RZ ;  /* 0x000000800d0db810 */ /* 0x000fe20007ffe0ff */
[----:B------:R-:W0:Y:S03]  /*0150*/  @!P3 LDC.64 R10, c[0x0][0x398] ;  /* 0x0000e600ff0abb82 */ /* 0x000e260000000a00 */
[----:B------:R-:W-:Y:S01]  /*0160*/  ISETP.GE.AND P2, PT, R13, R2, PT ;  /* 0x000000020d00720c */ /* 0x000fe20003f46270 */
[----:B--2---:R-:W-:-:S12]  /*0170*/  @!P1 IMAD.WIDE.U32 R8, R17, 0x4, R8 ;  /* 0x0000000411089825 */ /* 0x004fd800078e0008 */
[----:B------:R-:W2:Y:S01]  /*0180*/  @!P2 LDC.64 R6, c[0x0][0x398] ;  /* 0x0000e600ff06ab82 */ /* 0x000ea20000000a00 */
[----:B------:R-:W-:Y:S02]  /*0190*/  @!P2 IMAD R13, R0, 0x200, R13 ;  /* 0x00000200000da824 */ /* 0x000fe400078e020d */
[----:B0-----:R-:W-:-:S05]  /*01a0*/  @!P3 IMAD.WIDE.U32 R10, R19, 0x4, R10 ;  /* 0x00000004130ab825 */ /* 0x001fca00078e000a */
[----:B-1----:R-:W3:Y:S01]  /*01b0*/  @!P3 LDG.E R14, desc[UR4][R10.64] ;  /* 0x000000040a0eb981 */ /* 0x002ee2000c1e1900 */
[----:B--2---:R-:W-:Y:S01]  /*01c0*/  @!P2 IMAD.WIDE.U32 R6, R13, 0x4, R6 ;  /* 0x000000040d06a825 */ /* 0x004fe200078e0006 */
[----:B------:R-:W-:-:S04]  /*01d0*/  CS2R R12, SRZ ;  /* 0x00000000000c7805 */ /* 0x000fc8000001ff00 */
[----:B------:R-:W2:Y:S04]  /*01e0*/  @!P2 LDG.E R15, desc[UR4][R6.64] ;  /* 0x00000004060fa981 */ /* 0x000ea8000c1e1900 */
[----:B------:R-:W4:Y:S04]  /*01f0*/  @!P0 LDG.E R12, desc[UR4][R4.64] ;  /* 0x00000004040c8981 */ /* 0x000f28000c1e1900 */
[----:B------:R-:W5:Y:S01]  /*0200*/  @!P1 LDG.E R13, desc[UR4][R8.64] ;  /* 0x00000004080d9981 */ /* 0x000f62000c1e1900 */
        /* <DEDUP_REMOVED lines=9> */
[----:B------:R-:W-:Y:S01]  /*02a0*/  LEA R7, R0, R3, 0x9 ;  /* 0x0000000300077211 */ /* 0x000fe200078e48ff */
[----:B------:R-:W-:-:S05]  /*02b0*/  VIADD R3, R3, 0x80 ;  /* 0x0000008003037836 */ /* 0x000fca0000000000 */
[----:B------:R-:W-:-:S13]  /*02c0*/  ISETP.GE.AND P0, PT, R3, R2, PT ;  /* 0x000000020300720c */ /* 0x000fda0003f06270 */
[----:B------:R-:W-:Y:S05]  /*02d0*/  @P0 BREAK.RELIABLE B1 ;  /* 0x0000000000010942 */ /* 0x000fea0003800100 */
[----:B0-----:R-:W-:-:S05]  /*02e0*/  IMAD.WIDE.U32 R4, R7, 0x4, R4 ;  /* 0x0000000407047825 */ /* 0x001fca00078e0004 */
[----:B------:R0:W-:Y:S01]  /*02f0*/  STG.E desc[UR4][R4.64], R17 ;  /* 0x0000001104007986 */ /* 0x0001e2000c101904 */
[----:B------:R-:W-:Y:S05]  /*0300*/  @P0 BRA `(.L_x_4825) ;  /* 0x0000000000300947 */ /* 0x000fea0003800000 */
[----:B0-----:R-:W0:Y:S01]  /*0310*/  LDC.64 R4, c[0x0][0x390] ;  /* 0x0000e400ff047b82 */ /* 0x001e220000000a00 */
[----:B------:R-:W-:Y:S01]  /*0320*/  LEA R7, R0, R3, 0x9 ;  /* 0x0000000300077211 */ /* 0x000fe200078e48ff */
[----:B------:R-:W-:-:S04]  /*0330*/  VIADD R3, R3, 0x80 ;  /* 0x0000008003037836 */ /* 0x000fc80000000000 */
[----:B0-----:R-:W-:-:S05]  /*0340*/  IMAD.WIDE.U32 R4, R7, 0x4, R4 ;  /* 0x0000000407047825 */ /* 0x001fca00078e0004 */
[----:B------:R0:W-:Y:S02]  /*0350*/  STG.E desc[UR4][R4.64], R13 ;  /* 0x0000000d04007986 */ /* 0x0001e4000c101904 */
.L_x_4824:
[----:B------:R-:W-:Y:S05]  /*0360*/  BSYNC.RELIABLE B1 ;  /* 0x0000000000017941 */ /* 0x000fea0003800100 */
.L_x_4823:
[----:B------:R-:W-:-:S13]  /*0370*/  ISETP.GE.AND P0, PT, R3, R2, PT ;  /* 0x000000020300720c */ /* 0x000fda0003f06270 */
[----:B0-----:R-:W0:Y:S01]  /*0380*/  @!P0 LDC.64 R4, c[0x0][0x390] ;  /* 0x0000e400ff048b82 */ /* 0x001e220000000a00 */
[----:B------:R-:W-:Y:S01]  /*0390*/  @!P0 LEA R7, R0, R3, 0x9 ;  /* 0x0000000300078211 */ /* 0x000fe200078e48ff */
[----:B------:R-:W-:-:S04]  /*03a0*/  @!P0 VIADD R3, R3, 0x80 ;  /* 0x0000008003038836 */ /* 0x000fc80000000000 */
[----:B0-----:R-:W-:-:S05]  /*03b0*/  @!P0 IMAD.WIDE.U32 R4, R7, 0x4, R4 ;  /* 0x0000000407048825 */ /* 0x001fca00078e0004 */
[----:B------:R1:W-:Y:S02]  /*03c0*/  @!P0 STG.E desc[UR4][R4.64], R19 ;  /* 0x0000001304008986 */ /* 0x0003e4000c101904 */
.L_x_4825:
[----:B------:R-:W-:Y:S05]  /*03d0*/  BSYNC.RECONVERGENT B0 ;  /* 0x0000000000007941 */ /* 0x000fea0003800200 */
.L_x_4822:
[----:B------:R-:W-:Y:S05]  /*03e0*/  WARPSYNC.ALL ;  /* 0x0000000000007948 */ /* 0x000fea0003800000 */
[----:B------:R-:W-:-:S13]  /*03f0*/  ISETP.GE.AND P0, PT, R3, R2, PT ;  /* 0x000000020300720c */ /* 0x000fda0003f06270 */
[----:B------:R-:W-:Y:S05]  /*0400*/  @P0 EXIT ;  /* 0x000000000000094d */ /* 0x000fea0003800000 */
[----:B01----:R-:W0:Y:S01]  /*0410*/  LDC.64 R4, c[0x0][0x390] ;  /* 0x0000e400ff047b82 */ /* 0x003e220000000a00 */
[----:B------:R-:W-:-:S05]  /*0420*/  LEA R3, R0, R3, 0x9 ;  /* 0x0000000300037211 */ /* 0x000fca00078e48ff */
[----:B0-----:R-:W-:-:S05]  /*0430*/  IMAD.WIDE.U32 R2, R3, 0x4, R4 ;  /* 0x0000000403027825 */ /* 0x001fca00078e0004 */
[----:B------:R-:W-:Y:S01]  /*0440*/  STG.E desc[UR4][R2.64], R15 ;  /* 0x0000000f02007986 */ /* 0x000fe2000c101904 */
[----:B------:R-:W-:Y:S05]  /*0450*/  EXIT ;  /* 0x000000000000794d */ /* 0x000fea0003800000 */
.L_x_4826:
        /* <DEDUP_REMOVED lines=10> */
.L_x_26162:


//--------------------- .text._ZN2at6native29vectorized_elementwise_kernelILi2ENS0_13AUnaryFunctorIiiiNS0_17BitwiseXorFunctorIiEEEESt5arrayIPcLm2EEEEviT0_T1_ --------------------------
	.section	.text._ZN2at6native29vectorized_elementwise_kernelILi2ENS0_13AUnaryFunctorIiiiNS0_17BitwiseXorFunctorIiEEEESt5arrayIPcLm2EEEEviT0_T1_,"ax",@progbits
	.align	128
        .global         _ZN2at6native29vectorized_elementwise_kernelILi2ENS0_13AUnaryFunctorIiiiNS0_17BitwiseXorFunctorIiEEEESt5arrayIPcLm2EEEEviT0_T1_
        .type           _ZN2at6native29vectorized_elementwise_kernelILi2ENS0_13AUnaryFunctorIiiiNS0_17BitwiseXorFunctorIiEEEESt5arrayIPcLm2EEEEviT0_T1_,@function
        .size           _ZN2at6native29vectorized_elementwise_kernelILi2ENS0_13AUnaryFunctorIiiiNS0_17BitwiseXorFunctorIiEEEESt5arrayIPcLm2EEEEviT0_T1_,(.L_x_26163 - _ZN2at6native29vectorized_elementwise_kernelILi2ENS0_13AUnaryFunctorIiiiNS0_17BitwiseXorFunctorIiEEEESt5arrayIPcLm2EEEEviT0_T1_)
        .other          _ZN2at6native29vectorized_elementwise_kernelILi2ENS0_13AUnaryFunctorIiiiNS0_17BitwiseXorFunctorIiEEEESt5arrayIPcLm2EEEEviT0_T1_,@"STO_CUDA_ENTRY STV_DEFAULT"
_ZN2at6native29vectorized_elementwise_kernelILi2ENS0_13AUnaryFunctorIiiiNS0_17BitwiseXorFunctorIiEEEESt5arrayIPcLm2EEEEviT0_T1_:
.text._ZN2at6native29vectorized_elementwise_kernelILi2ENS0_13AUnaryFunctorIiiiNS0_17BitwiseXorFunctorIiEEEESt5arrayIPcLm2EEEEviT0_T1_:
        /* <DEDUP_REMOVED lines=9> */
[----:B------:R-:W-:Y:S02]  /*0090*/  HFMA2 R18, -RZ, RZ, 0, 0 ;  /* 0x00000000ff127431 */ /* 0x000fe400000001ff */
[----:B------:R-:W-:Y:S01]  /*00a0*/  IMAD.MOV.U32 R22, RZ, RZ, RZ ;  /* 0x000000ffff167224 */ /* 0x000fe200078e00ff */
[----:B------:R-:W1:Y:S01]  /*00b0*/  LDCU UR6, c[0x0][0x388] ;  /* 0x00007100ff0677ac */ /* 0x000e620008000800 */
[----:B0-----:R-:W-:Y:S01]  /*00c0*/  ISETP.GE.U32.AND P6, PT, R25, R16, PT ;  /* 0x000000101900720c */ /* 0x001fe20003fc6070 */
[----:B------:R-:W-:-:S12]  /*00d0*/  IMAD.MOV.U32 R17, RZ, RZ, R25 ;  /* 0x000000ffff117224 */ /* 0x000fd800078e0019 */
[----:B------:R-:W-:Y:S01]  /*00e0*/  @!P6 IADD3 R25, PT, PT, R17, 0x80, RZ ;  /* 0x000000801119e810 */ /* 0x000fe20007ffe0ff */
[----:B------:R-:W0:Y:S01]  /*00f0*/  @!P6 LDC.64 R2, c[0x0][0x398] ;  /* 0x0000e600ff02eb82 */ /* 0x000e220000000a00 */
[----:B------:R-:W-:Y:S02]  /*0100*/  @!P6 IMAD.IADD R5, R0, 0x1, R17 ;  /* 0x000000010005e824 */ /* 0x000fe400078e0211 */
[----:B------:R-:W-:-:S13]  /*0110*/  ISETP.GE.U32.AND P5, PT, R25, R16, PT ;  /* 0x000000101900720c */ /* 0x000fda0003fa6070 */
[----:B------:R-:W-:Y:S01]  /*0120*/  @!P5 IMAD.IADD R20, R0, 0x1, R25 ;  /* 0x000000010014d824 */ /* 0x000fe200078e0219 */
[----:B------:R-:W2:Y:S01]  /*0130*/  @!P5 LDC.64 R14, c[0x0][0x398] ;  /* 0x0000e600ff0edb82 */ /* 0x000ea20000000a00 */
[----:B------:R-:W-:-:S05]  /*0140*/  @!P5 VIADD R25, R25, 0x80 ;  /* 0x000000801919d836 */ /* 0x000fca0000000000 */
[----:B------:R-:W-:Y:S01]  /*0150*/  ISETP.GE.U32.AND P4, PT, R25, R16, PT ;  /* 0x000000101900720c */ /* 0x000fe20003f86070 */
[----:B0-----:R-:W-:-:S05]  /*0160*/  @!P6 IMAD.WIDE.U32 R2, R5, 0x4, R2 ;  /* 0x000000040502e825 */ /* 0x001fca00078e0002 */
[----:B------:R0:W1:Y:S07]  /*0170*/  @!P6 LDG.E R18, desc[UR4][R2.64] ;  /* 0x000000040212e981 */ /* 0x00006e000c1e1900 */
[----:B------:R-:W-:Y:S01]  /*0180*/  @!P4 IADD3 R29, PT, PT, R0, R25, RZ ;  /* 0x00000019001dc210 */ /* 0x000fe20007ffe0ff */
[----:B------:R-:W-:Y:S01]  /*0190*/  @!P4 VIADD R25, R25, 0x80 ;  /* 0x000000801919c836 */ /* 0x000fe20000000000 */
[----:B------:R-:W3:Y:S04]  /*01a0*/  @!P4 LDC.64 R12, c[0x0][0x398] ;  /* 0x0000e600ff0ccb82 */ /* 0x000ee80000000a00 */
[----:B------:R-:W-:-:S13]  /*01b0*/  ISETP.GE.U32.AND P3, PT, R25, R16, PT ;  /* 0x000000101900720c */ /* 0x000fda0003f66070 */
[----:B------:R-:W-:Y:S01]  /*01c0*/  @!P3 IMAD.IADD R27, R0, 0x1, R25 ;  /* 0x00000001001bb824 */ /* 0x000fe200078e0219 */
[----:B------:R-:W-:Y:S01]  /*01d0*/  @!P3 IADD3 R25, PT, PT, R25, 0x80, RZ ;  /* 0x000000801919b810 */ /* 0x000fe20007ffe0ff */
[----:B0-----:R-:W0:Y:S03]  /*01e0*/  @!P3 LDC.64 R2, c[0x0][0x398] ;  /* 0x0000e600ff02bb82 */ /* 0x001e260000000a00 */
[----:B------:R-:W-:-:S13]  /*01f0*/  ISETP.GE.U32.AND P2, PT, R25, R16, PT ;  /* 0x000000101900720c */ /* 0x000fda0003f46070 */
[----:B------:R-:W-:Y:S01]  /*0200*/  @!P2 IMAD.IADD R23, R0, 0x1, R25 ;  /* 0x000000010017a824 */ /* 0x000fe200078e0219 */
[----:B------:R-:W4:Y:S01]  /*0210*/  @!P2 LDC.64 R4, c[0x0][0x398] ;  /* 0x0000e600ff04ab82 */ /* 0x000f220000000a00 */
[----:B------:R-:W-:-:S05]  /*0220*/  @!P2 VIADD R25, R25, 0x80 ;  /* 0x000000801919a836 */ /* 0x000fca0000000000 */
[----:B------:R-:W-:-:S13]  /*0230*/  ISETP.GE.U32.AND P1, PT, R25, R16, PT ;  /* 0x000000101900720c */ /* 0x000fda0003f26070 */
[----:B------:R-:W-:Y:S01]  /*0240*/  @!P1 IADD3 R21, PT, PT, R0, R25, RZ ;  /* 0x0000001900159210 */ /* 0x000fe20007ffe0ff */
[----:B------:R-:W-:Y:S01]  /*0250*/  @!P1 VIADD R25, R25, 0x80 ;  /* 0x0000008019199836 */ /* 0x000fe20000000000 */
[----:B------:R-:W5:Y:S04]  /*0260*/  @!P1 LDC.64 R6, c[0x0][0x398] ;  /* 0x0000e600ff069b82 */ /* 0x000f680000000a00 */
[----:B------:R-:W-:-:S13]  /*0270*/  ISETP.GE.U32.AND P0, PT, R25, R16, PT ;  /* 0x000000101900720c */ /* 0x000fda0003f06070 */
[----:B------:R-:W-:Y:S01]  /*0280*/  @!P0 IMAD.IADD R19, R0, 0x1, R25 ;  /* 0x0000000100138824 */ /* 0x000fe200078e0219 */
[----:B------:R-:W0:Y:S01]  /*0290*/  @!P0 LDC.64 R8, c[0x0][0x398] ;  /* 0x0000e600ff088b82 */ /* 0x000e220000000a00 */
[----:B------:R-:W-:-:S05]  /*02a0*/  @!P0 VIADD R25, R25, 0x80 ;  /* 0x0000008019198836 */ /* 0x000fca0000000000 */
[----:B------:R-:W-:-:S13]  /*02b0*/  ISETP.GE.U32.AND P6, PT, R25, R16, PT ;  /* 0x000000101900720c */ /* 0x000fda0003fc6070 */
[----:B------:R-:W5:Y:S01]  /*02c0*/  @!P6 LDC.64 R10, c[0x0][0x398] ;  /* 0x0000e600ff0aeb82 */ /* 0x000f620000000a00 */
[----:B--2---:R-:W-:Y:S01]  /*02d0*/  @!P5 IMAD.WIDE.U32 R14, R20, 0x4, R14 ;  /* 0x00000004140ed825 */ /* 0x004fe200078e000e */
[----:B------:R-:W-:-:S03]  /*02e0*/  MOV R20, RZ ;  /* 0x000000ff00147202 */ /* 0x000fc60000000f00 */
[----:B---3--:R-:W-:-:S03]  /*02f0*/  @!P4 IMAD.WIDE.U32 R12, R29, 0x4, R12 ;  /* 0x000000041d0cc825 */ /* 0x008fc600078e000c */
[----:B------:R2:W3:Y:S01]  /*0300*/  @!P5 LDG.E R20, desc[UR4][R14.64] ;  /* 0x000000040e14d981 */ /* 0x0004e2000c1e1900 */
[----:B------:R-:W-:Y:S02]  /*0310*/  @!P6 IMAD.IADD R29, R0, 0x1, R25 ;  /* 0x00000001001de824 */ /* 0x000fe400078e0219 */
[----:B0-----:R-:W-:-:S04]  /*0320*/  @!P0 IMAD.WIDE.U32 R24, R19, 0x4, R8 ;  /* 0x0000000413188825 */ /* 0x001fc800078e0008 */
[----:B------:R-:W-:Y:S01]  /*0330*/  HFMA2 R19, -RZ, RZ, 0, 0 ;  /* 0x00000000ff137431 */ /* 0x000fe200000001ff */
[----:B------:R0:W3:Y:S01]  /*0340*/  @!P4 LDG.E R22, desc[UR4][R12.64] ;  /* 0x000000040c16c981 */ /* 0x0000e2000c1e1900 */
[----:B------:R-:W-:Y:S01]  /*0350*/  CS2R R8, SRZ ;  /* 0x0000000000087805 */ /* 0x000fe2000001ff00 */
[----:B------:R-:W-:-:S04]  /*0360*/  @!P3 IMAD.WIDE.U32 R2, R27, 0x4, R2 ;  /* 0x000000041b02b825 */ /* 0x000fc800078e0002 */
[----:B--2---:R-:W-:Y:S01]  /*0370*/  IMAD.MOV.U32 R14, RZ, RZ, RZ ;  /* 0x000000ffff0e7224 */ /* 0x004fe200078e00ff */
[----:B------:R-:W2:Y:S01]  /*0380*/  @!P3 LDG.E R9, desc[UR4][R2.64] ;  /* 0x000000040209b981 */ /* 0x000ea2000c1e1900 */
[----:B----4-:R-:W-:-:S04]  /*0390*/  @!P2 IMAD.WIDE.U32 R4, R23, 0x4, R4 ;  /* 0x000000041704a825 */ /* 0x010fc800078e0004 */
[----:B0-----:R-:W-:Y:S01]  /*03a0*/  IMAD.MOV.U32 R12, RZ, RZ, RZ ;  /* 0x000000ffff0c7224 */ /* 0x001fe200078e00ff */
[----:B------:R-:W4:Y:S01]  /*03b0*/  @!P2 LDG.E R8, desc[UR4][R4.64] ;  /* 0x000000040408a981 */ /* 0x000f22000c1e1900 */
[----:B-----5:R-:W-:-:S03]  /*03c0*/  @!P1 IMAD.WIDE.U32 R6, R21, 0x4, R6 ;  /* 0x0000000415069825 */ /* 0x020fc600078e0006 */
[----:B------:R-:W5:Y:S01]  /*03d0*/  @!P0 LDG.E R14, desc[UR4][R24.64] ;  /* 0x00000004180e8981 */ /* 0x000f62000c1e1900 */
[----:B------:R-:W-:-:S03]  /*03e0*/  @!P6 IMAD.WIDE.U32 R10, R29, 0x4, R10 ;  /* 0x000000041d0ae825 */ /* 0x000fc600078e000a */
[----:B------:R-:W5:Y:S04]  /*03f0*/  @!P1 LDG.E R19, desc[UR4][R6.64] ;  /* 0x0000000406139981 */ /* 0x000f68000c1e1900 */
[----:B------:R-:W5:Y:S01]  /*0400*/  @!P6 LDG.E R12, desc[UR4][R10.64] ;  /* 0x000000040a0ce981 */ /* 0x000f62000c1e1900 */
[----:B------:R-:W-:Y:S01]  /*0410*/  ISETP.GE.U32.AND P0, PT, R17, R16, PT ;  /* 0x000000101100720c */ /* 0x000fe20003f06070 */
[----:B------:R-:W-:Y:S04]  /*0420*/  BSSY.RECONVERGENT B0, `(.L_x_4828) ;  /* 0x000003b000007945 */ /* 0x000fe80003800200 */
[----:B------:R-:W-:Y:S01]  /*0430*/  BSSY.RELIABLE B1, `(.L_x_4829) ;  /* 0x0000033000017945 */ /* 0x000fe20003800100 */
[----:B-1----:R-:W-:-:S02]  /*0440*/  LOP3.LUT R13, R18, UR6, RZ, 0x3c, !PT ;  /* 0x00000006120d7c12 */ /* 0x002fc4000f8e3cff */
[----:B---3--:R-:W-:Y:S02]  /*0450*/  LOP3.LUT R15, R20, UR6, RZ, 0x3c, !PT ;  /* 0x00000006140f7c12 */ /* 0x008fe4000f8e3cff */
[----:B------:R-:W-:Y:S02]  /*0460*/  LOP3.LUT R22, R22, UR6, RZ, 0x3c, !PT ;  /* 0x0000000616167c12 */ /* 0x000fe4000f8e3cff */
[----:B--2---:R-:W-:Y:S02]  /*0470*/  LOP3.LUT R9, R9, UR6, RZ, 0x3c, !PT ;  /* 0x0000000609097c12 */ /* 0x004fe4000f8e3cff */
[----:B----4-:R-:W-:Y:S02]  /*0480*/  LOP3.LUT R8, R8, UR6, RZ, 0x3c, !PT ;  /* 0x0000000608087c12 */ /* 0x010fe4000f8e3cff */
[----:B-----5:R-:W-:Y:S02]  /*0490*/  LOP3.LUT R3, R14, UR6, RZ, 0x3c, !PT ;  /* 0x000000060e037c12 */ /* 0x020fe4000f8e3cff */
[----:B------:R-:W-:-:S02]  /*04a0*/  LOP3.LUT R4, R19, UR6, RZ, 0x3c, !PT ;  /* 0x0000000613047c12 */ /* 0x000fc4000f8e3cff */
[----:B------:R-:W-:Y:S01]  /*04b0*/  LOP3.LUT R2, R12, UR6, RZ, 0x3c, !PT ;  /* 0x000000060c027c12 */ /* 0x000fe2000f8e3cff */
[----:B------:R-:W-:Y:S06]  /*04c0*/  @P0 BRA `(.L_x_4830) ;  /* 0x0000000000300947 */ /* 0x000fec0003800000 */
[----:B------:R-:W0:Y:S01]  /*04d0*/  LDC.64 R6, c[0x0][0x390] ;  /* 0x0000e400ff067b82 */ /* 0x000e220000000a00 */
[----:B------:R-:W-:Y:S01]  /*04e0*/  IADD3 R5, PT, PT, R0, R17, RZ ;  /* 0x0000001100057210 */ /* 0x000fe20007ffe0ff */
[----:B------:R-:W-:-:S05]  /*04f0*/  VIADD R17, R17, 0x80 ;  /* 0x0000008011117836 */ /* 0x000fca0000000000 */
[----:B------:R-:W-:Y:S01]  /*0500*/  ISETP.GE.U32.AND P0, PT, R17, R16, PT ;  /* 0x000000101100720c */ /* 0x000fe20003f06070 */
[----:B0-----:R-:W-:-:S05]  /*0510*/  IMAD.WIDE.U32 R6, R5, 0x4, R6 ;  /* 0x0000000405067825 */ /* 0x001fca00078e0006 */
[----:B------:R0:W-:Y:S07]  /*0520*/  STG.E desc[UR4][R6.64], R13 ;  /* 0x0000000d06007986 */ /* 0x0001ee000c101904 */
[----:B------:R-:W-:Y:S05]  /*0530*/  @P0 BRA `(.L_x_4831) ;  /* 0x0000000000300947 */ /* 0x000fea0003800000 */
[----:B0-----:R-:W0:Y:S01]  /*0540*/  LDC.64 R6, c[0x0][0x390] ;  /* 0x0000e400ff067b82 */ /* 0x001e220000000a00 */
[----:B------:R-:W-:Y:S01]  /*0550*/  IMAD.IADD R5, R0, 0x1, R17 ;  /* 0x0000000100057824 */ /* 0x000fe200078e0211 */
[----:B------:R-:W-:-:S03]  /*0560*/  IADD3 R17, PT, PT, R17, 0x80, RZ ;  /* 0x0000008011117810 */ /* 0x000fc60007ffe0ff */
[----:B0-----:R-:W-:-:S05]  /*0570*/  IMAD.WIDE.U32 R6, R5, 0x4, R6 ;  /* 0x0000000405067825 */ /* 0x001fca00078e0006 */
[----:B------:R0:W-:Y:S02]  /*0580*/  STG.E desc[UR4][R6.64], R15 ;  /* 0x0000000f06007986 */ /* 0x0001e4000c101904 */
.L_x_4830:
[----:B------:R-:W-:-:S13]  /*0590*/  ISETP.GE.U32.AND P0, PT, R17, R16, PT ;  /* 0x000000101100720c */ /* 0x000fda0003f06070 */
[----:B------:R-:W-:Y:S05]  /*05a0*/  @P0 BRA `(.L_x_4832) ;  /* 0x0000000000300947 */ /* 0x000fea0003800000 */
[----:B0-----:R-:W0:Y:S01]  /*05b0*/  LDC.64 R6, c[0x0][0x390] ;  /* 0x0000e400ff067b82 */ /* 0x001e220000000a00 */
[----:B------:R-:W-:Y:S02]  /*05c0*/  IMAD.IADD R5, R0, 0x1, R17 ;  /* 0x0000000100057824 */ /* 0x000fe400078e0211 */
[----:B------:R-:W-:Y:S02]  /*05d0*/  VIADD R17, R17, 0x80 ;  /* 0x0000008011117836 */ /* 0x000fe40000000000 */
[----:B0-----:R-:W-:-:S05]  /*05e0*/  IMAD.WIDE.U32 R6, R5, 0x4, R6 ;  /* 0x0000000405067825 */ /* 0x001fca00078e0006 */
[----:B------:R1:W-:Y:S02]  /*05f0*/  STG.E desc[UR4][R6.64], R22 ;  /* 0x0000001606007986 */ /* 0x0003e4000c101904 */
.L_x_4831:
[----:B------:R-:W-:-:S13]  /*0600*/  ISETP.GE.U32.AND P0, PT, R17, R16, PT ;  /* 0x000000101100720c */ /* 0x000fda0003f06070 */
[----:B------:R-:W-:Y:S05]  /*0610*/  @P0 BRA `(.L_x_4833) ;  /* 0x0000000000300947 */ /* 0x000fea0003800000 */
[----:B01----:R-:W0:Y:S01]  /*0620*/  LDC.64 R6, c[0x0][0x390] ;  /* 0x0000e400ff067b82 */ /* 0x003e220000000a00 */
[----:B------:R-:W-:Y:S01]  /*0630*/  IADD3 R5, PT, PT, R0, R17, RZ ;  /* 0x0000001100057210 */ /* 0x000fe20007ffe0ff */
[----:B------:R-:W-:-:S04]  /*0640*/  VIADD R17, R17, 0x80 ;  /* 0x0000008011117836 */ /* 0x000fc80000000000 */
[----:B0-----:R-:W-:-:S05]  /*0650*/  IMAD.WIDE.U32 R6, R5, 0x4, R6 ;  /* 0x0000000405067825 */ /* 0x001fca00078e0006 */
[----:B------:R1:W-:Y:S02]  /*0660*/  STG.E desc[UR4][R6.64], R9 ;  /* 0x0000000906007986 */ /* 0x0003e4000c101904 */
.L_x_4832:
[----:B------:R-:W-:-:S13]  /*0670*/  ISETP.GE.U32.AND P0, PT, R17, R16, PT ;  /* 0x000000101100720c */ /* 0x000fda0003f06070 */
[----:B------:R-:W-:Y:S05]  /*0680*/  @P0 BRA `(.L_x_4834) ;  /* 0x0000000000340947 */ /* 0x000fea0003800000 */
[----:B01----:R-:W0:Y:S01]  /*0690*/  LDC.64 R6, c[0x0][0x390] ;  /* 0x0000e400ff067b82 */ /* 0x003e220000000a00 */
[----:B------:R-:W-:Y:S01]  /*06a0*/  IMAD.IADD R5, R0, 0x1, R17 ;  /* 0x0000000100057824 */ /* 0x000fe200078e0211 */
[----:B------:R-:W-:-:S03]  /*06b0*/  IADD3 R17, PT, PT, R17, 0x80, RZ ;  /* 0x0000008011117810 */ /* 0x000fc60007ffe0ff */
[----:B0-----:R-:W-:-:S05]  /*06c0*/  IMAD.WIDE.U32 R6, R5, 0x4, R6 ;  /* 0x0000000405067825 */ /* 0x001fca00078e0006 */
[----:B------:R2:W-:Y:S02]  /*06d0*/  STG.E desc[UR4][R6.64], R8 ;  /* 0x0000000806007986 */ /* 0x0005e4000c101904 */
.L_x_4833:
[----:B------:R-:W-:-:S13]  /*06e0*/  ISETP.GE.U32.AND P0, PT, R17, R16, PT ;  /* 0x000000101100720c */ /* 0x000fda0003f06070 */
[----:B------:R-:W-:Y:S05]  /*06f0*/  @P0 BREAK.RELIABLE B1 ;  /* 0x0000000000010942 */ /* 0x000fea0003800100 */
[----:B------:R-:W-:Y:S05]  /*0700*/  @P0 BRA `(.L_x_4835) ;  /* 0x0000000000300947 */ /* 0x000fea0003800000 */
[----:B012---:R-:W0:Y:S01]  /*0710*/  LDC.64 R6, c[0x0][0x390] ;  /* 0x0000e400ff067b82 */ /* 0x007e220000000a00 */
[----:B------:R-:W-:Y:S02]  /*0720*/  IMAD.IADD R5, R0, 0x1, R17 ;  /* 0x0000000100057824 */ /* 0x000fe400078e0211 */
[----:B------:R-:W-:Y:S02]  /*0730*/  VIADD R17, R17, 0x80 ;  /* 0x0000008011117836 */ /* 0x000fe40000000000 */
[----:B0-----:R-:W-:-:S05]  /*0740*/  IMAD.WIDE.U32 R6, R5, 0x4, R6 ;  /* 0x0000000405067825 */ /* 0x001fca00078e0006 */
[----:B------:R2:W-:Y:S02]  /*0750*/  STG.E desc[UR4][R6.64], R4 ;  /* 0x0000000406007986 */ /* 0x0005e4000c101904 */
.L_x_4834:
[----:B------:R-:W-:Y:S05]  /*0760*/  BSYNC.RELIABLE B1 ;  /* 0x0000000000017941 */ /* 0x000fea0003800100 */
.L_x_4829:
[----:B------:R-:W-:-:S13]  /*0770*/  ISETP.GE.U32.AND P0, PT, R17, R16, PT ;  /* 0x000000101100720c */ /* 0x000fda0003f06070 */
[----:B--2---:R-:W2:Y:S01]  /*0780*/  @!P0 LDC.64 R4, c[0x0][0x390] ;  /* 0x0000e400ff048b82 */ /* 0x004ea20000000a00 */
[----:B01----:R-:W-:Y:S01]  /*0790*/  @!P0 IADD3 R7, PT, PT, R0, R17, RZ ;  /* 0x0000001100078210 */ /* 0x003fe20007ffe0ff */
[----:B------:R-:W-:-:S04]  /*07a0*/  @!P0 VIADD R17, R17, 0x80 ;  /* 0x0000008011118836 */ /* 0x000fc80000000000 */
[----:B--2---:R-:W-:-:S05]  /*07b0*/  @!P0 IMAD.WIDE.U32 R4, R7, 0x4, R4 ;  /* 0x0000000407048825 */ /* 0x004fca00078e0004 */
[----:B------:R3:W-:Y:S02]  /*07c0*/  @!P0 STG.E desc[UR4][R4.64], R3 ;  /* 0x0000000304008986 */ /* 0x0007e4000c101904 */
.L_x_4835:
[----:B------:R-:W-:Y:S05]  /*07d0*/  BSYNC.RECONVERGENT B0 ;  /* 0x0000000000007941 */ /* 0x000fea0003800200 */
.L_x_4828:
[----:B------:R-:W-:Y:S05]  /*07e0*/  WARPSYNC.ALL ;  /* 0x0000000000007948 */ /* 0x000fea0003800000 */
[----:B------:R-:W-:-:S13]  /*07f0*/  ISETP.GE.U32.AND P0, PT, R17, R16, PT ;  /* 0x000000101100720c */ /* 0x000fda0003f06070 */
[----:B------:R-:W-:Y:S05]  /*0800*/  @P0 EXIT ;  /* 0x000000000000094d */ /* 0x000fea0003800000 */
[----:B---3--:R-:W3:Y:S01]  /*0810*/  LDC.64 R4, c[0x0][0x390] ;  /* 0x0000e400ff047b82 */ /* 0x008ee20000000a00 */
[----:B------:R-:W-:-:S05]  /*0820*/  IADD3 R17, PT, PT, R0, R17, RZ ;  /* 0x0000001100117210 */ /* 0x000fca0007ffe0ff */
[----:B---3--:R-:W-:-:S05]  /*0830*/  IMAD.WIDE.U32 R4, R17, 0x4, R4 ;  /* 0x0000000411047825 */ /* 0x008fca00078e0004 */
[----:B------:R-:W-:Y:S01]  /*0840*/  STG.E desc[UR4][R4.64], R2 ;  /* 0x0000000204007986 */ /* 0x000fe2000c101904 */
[----:B------:R-:W-:Y:S05]  /*0850*/  EXIT ;  /* 0x000000000000794d */ /* 0x000fea0003800000 */
.L_x_4827:
[----:B------:R-:W0:Y:S01]  /*0860*/  S2R R15, SR_TID.X ;  /* 0x00000000000f7919 */ /* 0x000e220000002100 */
[----:B------:R-:W1:Y:S01]  /*0870*/  LDC.64 R2, c[0x0][0x398] ;  /* 0x0000e600ff027b82 */ /* 0x000e620000000a00 */
[----:B------:R-:W2:Y:S07]  /*0880*/  LDCU UR6, c[0x0][0x388] ;  /* 0x00007100ff0677ac */ /* 0x000eae0008000800 */
[----:B------:R-:W3:Y:S01]  /*0890*/  LDC.64 R4, c[0x0][0x390] ;  /* 0x0000e400ff047b82 */ /* 0x000ee20000000a00 */
[----:B-1----:R-:W-:-:S04]  /*08a0*/  IMAD.WIDE.U32 R2, R0, 0x4, R2 ;  /* 0x0000000400027825 */ /* 0x002fc800078e0002 */
[----:B0-----:R-:W-:-:S05]  /*08b0*/  IMAD.WIDE.U32 R2, R15, 0x8, R2 ;  /* 0x000000080f027825 */ /* 0x001fca00078e0002 */
[----:B------:R-:W2:Y:S04]  /*08c0*/  LDG.E.64 R6, desc[UR4][R2.64] ;  /* 0x0000000402067981 */ /* 0x000ea8000c1e1b00 */
[----:B------:R-:W4:Y:S04]  /*08d0*/  LDG.E.64 R8, desc[UR4][R2.64+0x400] ;  /* 0x0004000402087981 */ /* 0x000f28000c1e1b00 */
[----:B------:R-:W5:Y:S04]  /*08e0*/  LDG.E.64 R10, desc[UR4][R2.64+0x800] ;  /* 0x00080004020a7981 */ /* 0x000f68000c1e1b00 */
[----:B------:R-:W5:Y:S01]  /*08f0*/  LDG.E.64 R12, desc[UR4][R2.64+0xc00] ;  /* 0x000c0004020c7981 */ /* 0x000f62000c1e1b00 */
[----:B---3--:R-:W-:-:S04]  /*0900*/  IMAD.WIDE.U32 R4, R0, 0x4, R4 ;  /* 0x0000000400047825 */ /* 0x008fc800078e0004 */
[----:B------:R-:W-:Y:S01]  /*0910*/  IMAD.WIDE.U32 R4, R15, 0x8, R4 ;  /* 0x000000080f047825 */ /* 0x000fe200078e0004 */
[----:B--2---:R-:W-:Y:S02]  /*0920*/  LOP3.LUT R6, R6, UR6, RZ, 0x3c, !PT ;  /* 0x0000000606067c12 */ /* 0x004fe4000f8e3cff */
[----:B------:R-:W-:Y:S02]  /*0930*/  LOP3.LUT R7, R7, UR6, RZ, 0x3c, !PT ;  /* 0x0000000607077c12 */ /* 0x000fe4000f8e3cff */
[----:B----4-:R-:W-:Y:S02]  /*0940*/  LOP3.LUT R8, R8, UR6, RZ, 0x3c, !PT ;  /* 0x0000000608087c12 */ /* 0x010fe4000f8e3cff */
[----:B------:R-:W-:Y:S01]  /*0950*/  LOP3.LUT R9, R9, UR6, RZ, 0x3c, !PT ;  /* 0x0000000609097c12 */ /* 0x000fe2000f8e3cff */
[----:B------:R-:W-:Y:S01]  /*0960*/  STG.E.64 desc[UR4][R4.64], R6 ;  /* 0x0000000604007986 */ /* 0x000fe2000c101b04 */
[----:B-----5:R-:W-:Y:S02]  /*0970*/  LOP3.LUT R10, R10, UR6, RZ, 0x3c, !PT ;  /* 0x000000060a0a7c12 */ /* 0x020fe4000f8e3cff */
[----:B------:R-:W-:Y:S01]  /*0980*/  LOP3.LUT R11, R11, UR6, RZ, 0x3c, !PT ;  /* 0x000000060b0b7c12 */ /* 0x000fe2000f8e3cff */
[----:B------:R-:W-:Y:S01]  /*0990*/  STG.E.64 desc[UR4][R4.64+0x400], R8 ;  /* 0x0004000804007986 */ /* 0x000fe2000c101b04 */
[----:B------:R-:W-:-:S02]  /*09a0*/  LOP3.LUT R12, R12, UR6, RZ, 0x3c, !PT ;  /* 0x000000060c0c7c12 */ /* 0x000fc4000f8e3cff */
[----:B------:R-:W-:Y:S01]  /*09b0*/  LOP3.LUT R13, R13, UR6, RZ, 0x3c, !PT ;  /* 0x000000060d0d7c12 */ /* 0x000fe2000f8e3cff */
[----:B------:R-:W-:Y:S04]  /*09c0*/  STG.E.64 desc[UR4][R4.64+0x800], R10 ;  /* 0x0008000a04007986 */ /* 0x000fe8000c101b04 */
[----:B------:R-:W-:Y:S01]  /*09d0*/  STG.E.64 desc[UR4][R4.64+0xc00], R12 ;  /* 0x000c000c04007986 */ /* 0x000fe2000c101b04 */
[----:B------:R-:W-:Y:S05]  /*09e0*/  EXIT ;  /* 0x000000000000794d */ /* 0x000fea0003800000 */
.L_x_4836:
        /* <DEDUP_REMOVED lines=9> */
.L_x_26163:


//--------------------- .text._ZN2at6native29vectorized_elementwise_kernelILi4ENS0_13AUnaryFunctorIiiiNS0_17BitwiseXorFunctorIiEEEESt5arrayIPcLm2EEEEviT0_T1_ --------------------------
	.section	.text._ZN2at6native29vectorized_elementwise_kernelILi4ENS0_13AUnaryFunctorIiiiNS0_17BitwiseXorFunctorIiEEEESt5arrayIPcLm2EEEEviT0_T1_,"ax",@progbits
	.align	128
        .global         _ZN2at6native29vectorized_elementwise_kernelILi4ENS0_13AUnaryFunctorIiiiNS0_17BitwiseXorFunctorIiEEEESt5arrayIPcLm2EEEEviT0_T1_
        .type           _ZN2at6native29vectorized_elementwise_kernelILi4ENS0_13AUnaryFunctorIiiiNS0_17BitwiseXorFunctorIiEEEESt5arrayIPcLm2EEEEviT0_T1_,@function
        .size           _ZN2at6native29vectorized_elementwise_kernelILi4ENS0_13AUnaryFunctorIiiiNS0_17BitwiseXorFunctorIiEEEESt5arrayIPcLm2EEEEviT0_T1_,(.L_x_26164 - _ZN2at6native29vectorized_elementwise_kernelILi4ENS0_13AUnaryFunctorIiiiNS0_17BitwiseXorFunctorIiEEEESt5arrayIPcLm2EEEEviT0_T1_)
        .other          _ZN2at6native29vectorized_elementwise_kernelILi4ENS0_13AUnaryFunctorIiiiNS0_17BitwiseXorFunctorIiEEEESt5arrayIPcLm2EEEEviT0_T1_,@"STO_CUDA_ENTRY STV_DEFAULT"
_ZN2at6native29vectorized_elementwise_kernelILi4ENS0_13AUnaryFunctorIiiiNS0_17BitwiseXorFunctorIiEEEESt5arrayIPcLm2EEEEviT0_T1_:
.text._ZN2at6native29vectorized_elementwise_kernelILi4ENS0_13AUnaryFunctorIiiiNS0_17BitwiseXorFunctorIiEEEESt5arrayIPcLm2EEEEviT0_T1_:
        /* <DEDUP_REMOVED lines=89> */
.L_x_4840:
[----:B------:R-:W-:-:S13]  /*0590*/  ISETP.GE.U32.AND P0, PT, R17, R16, PT ;  /* 0x000000101100720c */ /* 0x000fda0003f06070 */
[----:B------:R-:W-:Y:S05]  /*05a0*/  @P0 BRA `(.L_x_4842) ;  /* 0x0000000000300947 */ /* 0x000fea0003800000 */
[----:B0-----:R-:W0:Y:S01]  /*05b0*/  LDC.64 R6, c[0x0][0x390] ;  /* 0x0000e400ff067b82 */ /* 0x001e220000000a00 */
[----:B------:R-:W-:Y:S02]  /*05c0*/  IMAD.IADD R5, R0, 0x1, R17 ;  /* 0x0000000100057824 */ /* 0x000fe400078e0211 */
[----:B------:R-:W-:Y:S02]  /*05d0*/  VIADD R17, R17, 0x80 ;  /* 0x0000008011117836 */ /* 0x000fe40000000000 */
[----:B0-----:R-:W-:-:S05]  /*05e0*/  IMAD.WIDE.U32 R6, R5, 0x4, R6 ;  /* 0x0000000405067825 */ /* 0x001fca00078e0006 */
[----:B------:R1:W-:Y:S02]  /*05f0*/  STG.E desc[UR4][R6.64], R22 ;  /* 0x0000001606007986 */ /* 0x0003e4000c101904 */
.L_x_4841:
[----:B------:R-:W-:-:S13]  /*0600*/  ISETP.GE.U32.AND P0, PT, R17, R16, PT ;  /* 0x000000101100720c */ /* 0x000fda0003f06070 */
[----:B------:R-:W-:Y:S05]  /*0610*/  @P0 BRA `(.L_x_4843) ;  /* 0x0000000000300947 */ /* 0x000fea0003800000 */
[----:B01----:R-:W0:Y:S01]  /*0620*/  LDC.64 R6, c[0x0][0x390] ;  /* 0x0000e400ff067b82 */ /* 0x003e220000000a00 */
[----:B------:R-:W-:Y:S01]  /*0630*/  IADD3 R5, PT, PT, R0, R17, RZ ;  /* 0x0000001100057210 */ /* 0x000fe20007ffe0ff */
[----:B------:R-:W-:-:S04]  /*0640*/  VIADD R17, R17, 0x80 ;  /* 0x0000008011117836 */ /* 0x000fc80000000000 */
[----:B0-----:R-:W-:-:S05]  /*0650*/  IMAD.WIDE.U32 R6, R5, 0x4, R6 ;  /* 0x0000000405067825 */ /* 0x001fca00078e0006 */
[----:B------:R1:W-:Y:S02]  /*0660*/  STG.E desc[UR4][R6.64], R9 ;  /* 0x0000000906007986 */ /* 0x0003e4000c101904 */
.L_x_4842:
[----:B------:R-:W-:-:S13]  /*0670*/  ISETP.GE.U32.AND P0, PT, R17, R16, PT ;  /* 0x000000101100720c */ /* 0x000fda0003f06070 */
[----:B------:R-:W-:Y:S05]  /*0680*/  @P0 BRA `(.L_x_4844) ;  /* 0x0000000000340947 */ /* 0x000fea0003800000 */
[----:B01----:R-:W0:Y:S01]  /*0690*/  LDC.64 R6, c[0x0][0x390] ;  /* 0x0000e400ff067b82 */ /* 0x003e220000000a00 */
[----:B------:R-:W-:Y:S01]  /*06a0*/  IMAD.IADD R5, R0, 0x1, R17 ;  /* 0x0000000100057824 */ /* 0x000fe200078e0211 */
[----:B------:R-:W-:-:S03]  /*06b0*/  IADD3 R17, PT, PT, R17, 0x80, RZ ;  /* 0x0000008011117810 */ /* 0x000fc60007ffe0ff */
[----:B0-----:R-:W-:-:S05]  /*06c0*/  IMAD.WIDE.U32 R6, R5, 0x4, R6 ;  /* 0x0000000405067825 */ /* 0x001fca00078e0006 */
[----:B------:R2:W-:Y:S02]  /*06d0*/  STG.E desc[UR4][R6.64], R8 ;  /* 0x0000000806007986 */ /* 0x0005e4000c101904 */
.L_x_4843:
        /* <DEDUP_REMOVED lines=8> */
.L_x_4844:
[----:B------:R-:W-:Y:S05]  /*0760*/  BSYNC.RELIABLE B1 ;  /* 0x0000000000017941 */ /* 0x000fea0003800100 */
.L_x_4839:
[----:B------:R-:W-:-:S13]  /*0770*/  ISETP.GE.U32.AND P0, PT, R17, R16, PT ;  /* 0x000000101100720c */ /* 0x000fda0003f06070 */
[----:B--2---:R-:W2:Y:S01]  /*0780*/  @!P0 LDC.64 R4, c[0x0][0x390] ;  /* 0x0000e400ff048b82 */ /* 0x004ea20000000a00 */
[----:B01----:R-:W-:Y:S01]  /*0790*/  @!P0 IADD3 R7, PT, PT, R0, R17, RZ ;  /* 0x0000001100078210 */ /* 0x003fe20007ffe0ff */
[----:B------:R-:W-:-:S04]  /*07a0*/  @!P0 VIADD R17, R17, 0x80 ;  /* 0x0000008011118836 */ /* 0x000fc80000000000 */
[----:B--2---:R-:W-:-:S05]  /*07b0*/  @!P0 IMAD.WIDE.U32 R4, R7, 0x4, R4 ;  /* 0x0000000407048825 */ /* 0x004fca00078e0004 */
[----:B------:R3:W-:Y:S02]  /*07c0*/  @!P0 STG.E desc[UR4][R4.64], R3 ;  /* 0x0000000304008986 */ /* 0x0007e4000c101904 */
.L_x_4845:
[----:B------:R-:W-:Y:S05]  /*07d0*/  BSYNC.RECONVERGENT B0 ;  /* 0x0000000000007941 */ /* 0x000fea0003800200 */
.L_x_4838:
        /* <DEDUP_REMOVED lines=8> */
.L_x_4837:
[----:B------:R-:W0:Y:S01]  /*0860*/  S2R R15, SR_TID.X ;  /* 0x00000000000f7919 */ /* 0x000e220000002100 */
[----:B------:R-:W1:Y:S01]  /*0870*/  LDC.64 R2, c[0x0][0x398] ;  /* 0x0000e600ff027b82 */ /* 0x000e620000000a00 */
[----:B------:R-:W2:Y:S07]  /*0880*/  LDCU UR6, c[0x0][0x388] ;  /* 0x00007100ff0677ac */ /* 0x000eae0008000800 */
[----:B------:R-:W3:Y:S01]  /*0890*/  LDC.64 R12, c[0x0][0x390] ;  /* 0x0000e400ff0c7b82 */ /* 0x000ee20000000a00 */
[----:B-1----:R-:W-:-:S04]  /*08a0*/  IMAD.WIDE.U32 R2, R0, 0x4, R2 ;  /* 0x0000000400027825 */ /* 0x002fc800078e0002 */
[----:B0-----:R-:W-:-:S05]  /*08b0*/  IMAD.WIDE.U32 R2, R15, 0x10, R2 ;  /* 0x000000100f027825 */ /* 0x001fca00078e0002 */
[----:B------:R-:W2:Y:S04]  /*08c0*/  LDG.E.128 R4, desc[UR4][R2.64] ;  /* 0x0000000402047981 */ /* 0x000ea8000c1e1d00 */
[----:B------:R-:W4:Y:S01]  /*08d0*/  LDG.E.128 R8, desc[UR4][R2.64+0x800] ;  /* 0x0008000402087981 */ /* 0x000f22000c1e1d00 */
[----:B---3--:R-:W-:-:S04]  /*08e0*/  IMAD.WIDE.U32 R12, R0, 0x4, R12 ;  /* 0x00000004000c7825 */ /* 0x008fc800078e000c */
[----:B------:R-:W-:Y:S01]  /*08f0*/  IMAD.WIDE.U32 R12, R15, 0x10, R12 ;  /* 0x000000100f0c7825 */ /* 0x000fe200078e000c */
[----:B--2---:R-:W-:Y:S02]  /*0900*/  LOP3.LUT R4, R4, UR6, RZ, 0x3c, !PT ;  /* 0x0000000604047c12 */ /* 0x004fe4000f8e3cff */
[----:B------:R-:W-:Y:S02]  /*0910*/  LOP3.LUT R5, R5, UR6, RZ, 0x3c, !PT ;  /* 0x0000000605057c12 */ /* 0x000fe4000f8e3cff */
[----:B------:R-:W-:Y:S02]  /*0920*/  LOP3.LUT R6, R6, UR6, RZ, 0x3c, !PT ;  /* 0x0000000606067c12 */ /* 0x000fe4000f8e3cff */
[----:B------:R-:W-:Y:S02]  /*0930*/  LOP3.LUT R7, R7, UR6, RZ, 0x3c, !PT ;  /* 0x0000000607077c12 */ /* 0x000fe4000f8e3cff */
[----:B----4-:R-:W-:Y:S02]  /*0940*/  LOP3.LUT R8, R8, UR6, RZ, 0x3c, !PT ;  /* 0x0000000608087c12 */ /* 0x010fe4000f8e3cff */
[----:B------:R-:W-:Y:S01]  /*0950*/  LOP3.LUT R9, R9, UR6, RZ, 0x3c, !PT ;  /* 0x0000000609097c12 */ /* 0x000fe2000f8e3cff */
[----:B------:R-:W-:Y:S01]  /*0960*/  STG.E.128 desc[UR4][R12.64], R4 ;  /* 0x000000040c007986 */ /* 0x000fe2000c101d04 */
[----:B------:R-:W-:-:S02]  /*0970*/  LOP3.LUT R10, R10, UR6, RZ, 0x3c, !PT ;  /* 0x000000060a0a7c12 */ /* 0x000fc4000f8e3cff */
[----:B------:R-:W-:-:S05]  /*0980*/  LOP3.LUT R11, R11, UR6, RZ, 0x3c, !PT ;  /* 0x000000060b0b7c12 */ /* 0x000fca000f8e3cff */
[----:B------:R-:W-:Y:S01]  /*0990*/  STG.E.128 desc[UR4][R12.64+0x800], R8 ;  /* 0x000800080c007986 */ /* 0x000fe2000c101d04 */
[----:B------:R-:W-:Y:S05]  /*09a0*/  EXIT ;  /* 0x000000000000794d */ /* 0x000fea0003800000 */
.L_x_4846:
        /* <DEDUP_REMOVED lines=13> */
.L_x_26164:


//--------------------- .text._ZN2at6native29vectorized_elementwise_kernelILi8ENS0_13AUnaryFunctorIiiiNS0_17BitwiseXorFunctorIiEEEESt5arrayIPcLm2EEEEviT0_T1_ --------------------------
	.section	.text._ZN2at6native29vectorized_elementwise_kernelILi8ENS0_13AUnaryFunctorIiiiNS0_17BitwiseXorFunctorIiEEEESt5arrayIPcLm2EEEEviT0_T1_,"ax",@progbits
	.align	128
        .global         _ZN2at6native29vectorized_elementwise_kernelILi8ENS0_13AUnaryFunctorIiiiNS0_17BitwiseXorFunctorIiEEEESt5arrayIPcLm2EEEEviT0_T1_
        .type           _ZN2at6native29vectorized_elementwise_kernelILi8ENS0_13AUnaryFunctorIiiiNS0_17BitwiseXorFunctorIiEEEESt5arrayIPcLm2EEEEviT0_T1_,@function
        .size           _ZN2at6native29vectorized_elementwise_kernelILi8ENS0_13AUnaryFunctorIiiiNS0_17BitwiseXorFunctorIiEEEESt5arrayIPcLm2EEEEviT0_T1_,(.L_x_26165 - _ZN2at6native29vectorized_elementwise_kernelILi8ENS0_13AUnaryFunctorIiiiNS0_17BitwiseXorFunctorIiEEEESt5arrayIPcLm2EEEEviT0_T1_)
        .other          _ZN2at6native29vectorized_elementwise_kernelILi8ENS0_13AUnaryFunctorIiiiNS0_17BitwiseXorFunctorIiEEEESt5arrayIPcLm2EEEEviT0_T1_,@"STO_CUDA_ENTRY STV_DEFAULT"
_ZN2at6native29vectorized_elementwise_kernelILi8ENS0_13AUnaryFunctorIiiiNS0_17BitwiseXorFunctorIiEEEESt5arrayIPcLm2EEEEviT0_T1_:
.text._ZN2at6native29vectorized_elementwise_kernelILi8ENS0_13AUnaryFunctorIiiiNS0_17BitwiseXorFunctorIiEEEESt5arrayIPcLm2EEEEviT0_T1_:
        /* <DEDUP_REMOVED lines=89> */
.L_x_4850:
[----:B------:R-:W-:-:S13]  /*0590*/  ISETP.GE.U32.AND P0, PT, R17, R16, PT ;  /* 0x000000101100720c */ /* 0x000fda0003f06070 */
[----:B------:R-:W-:Y:S05]  /*05a0*/  @P0 BRA `(.L_x_4852) ;  /* 0x0000000000300947 */ /* 0x000fea0003800000 */
[----:B0-----:R-:W0:Y:S01]  /*05b0*/  LDC.64 R6, c[0x0][0x390] ;  /* 0x0000e400ff067b82 */ /* 0x001e220000000a00 */
[----:B------:R-:W-:Y:S02]  /*05c0*/  IMAD.IADD R5, R0, 0x1, R17 ;  /* 0x0000000100057824 */ /* 0x000fe400078e0211 */
[----:B------:R-:W-:Y:S02]  /*05d0*/  VIADD R17, R17, 0x80 ;  /* 0x0000008011117836 */ /* 0x000fe40000000000 */
[----:B0-----:R-:W-:-:S05]  /*05e0*/  IMAD.WIDE.U32 R6, R5, 0x4, R6 ;  /* 0x0000000405067825 */ /* 0x001fca00078e0006 */
[----:B------:R1:W-:Y:S02]  /*05f0*/  STG.E desc[UR4][R6.64], R22 ;  /* 0x0000001606007986 */ /* 0x0003e4000c101904 */
.L_x_4851:
[----:B------:R-:W-:-:S13]  /*0600*/  ISETP.GE.U32.AND P0, PT, R17, R16, PT ;  /* 0x000000101100720c */ /* 0x000fda0003f06070 */
[----:B------:R-:W-:Y:S05]  /*0610*/  @P0 BRA `(.L_x_4853) ;  /* 0x0000000000300947 */ /* 0x000fea0003800000 */
[----:B01----:R-:W0:Y:S01]  /*0620*/  LDC.64 R6, c[0x0][0x390] ;  /* 0x0000e400ff067b82 */ /* 0x003e220000000a00 */
[----:B------:R-:W-:Y:S01]  /*0630*/  IADD3 R5, PT, PT, R0, R17, RZ ;  /* 0x0000001100057210 */ /* 0x000fe20007ffe0ff */
[----:B------:R-:W-:-:S04]  /*0640*/  VIADD R17, R17, 0x80 ;  /* 0x0000008011117836 */ /* 0x000fc80000000000 */
[----:B0-----:R-:W-:-:S05]  /*0650*/  IMAD.WIDE.U32 R6, R5, 0x4, R6 ;  /* 0x0000000405067825 */ /* 0x001fca00078e0006 */
[----:B------:R1:W-:Y:S02]  /*0660*/  STG.E desc[UR4][R6.64], R9 ;  /* 0x0000000906007986 */ /* 0x0003e4000c101904 */
.L_x_4852:
[----:B------:R-:W-:-:S13]  /*0670*/  ISETP.GE.U32.AND P0, PT, R17, R16, PT ;  /* 0x000000101100720c */ /* 0x000fda0003f06070 */
[----:B------:R-:W-:Y:S05]  /*0680*/  @P0 BRA `(.L_x_4854) ;  /* 0x0000000000340947 */ /* 0x000fea0003800000 */
[----:B01----:R-:W0:Y:S01]  /*0690*/  LDC.64 R6, c[0x0][0x390] ;  /* 0x0000e400ff067b82 */ /* 0x003e220000000a00 */
[----:B------:R-:W-:Y:S01]  /*06a0*/  IMAD.IADD R5, R0, 0x1, R17 ;  /* 0x0000000100057824 */ /* 0x000fe200078e0211 */
[----:B------:R-:W-:-:S03]  /*06b0*/  IADD3 R17, PT, PT, R17, 0x80, RZ ;  /* 0x0000008011117810 */ /* 0x000fc60007ffe0ff */
[----:B0-----:R-:W-:-:S05]  /*06c0*/  IMAD.WIDE.U32 R6, R5, 0x4, R6 ;  /* 0x0000000405067825 */ /* 0x001fca00078e0006 */
[----:B------:R2:W-:Y:S02]  /*06d0*/  STG.E desc[UR4][R6.64], R8 ;  /* 0x0000000806007986 */ /* 0x0005e4000c101904 */
.L_x_4853:
        /* <DEDUP_REMOVED lines=8> */
.L_x_4854:
[----:B------:R-:W-:Y:S05]  /*0760*/  BSYNC.RELIABLE B1 ;  /* 0x0000000000017941 */ /* 0x000fea0003800100 */
.L_x_4849:
[----:B------:R-:W-:-:S13]  /*0770*/  ISETP.GE.U32.AND P0, PT, R17, R16, PT ;  /* 0x000000101100720c */ /* 0x000fda0003f06070 */
[----:B--2---:R-:W2:Y:S01]  /*0780*/  @!P0 LDC.64 R4, c[0x0][0x390] ;  /* 0x0000e400ff048b82 */ /* 0x004ea20000000a00 */
[----:B01----:R-:W-:Y:S01]  /*0790*/  @!P0 IADD3 R7, PT, PT, R0, R17, RZ ;  /* 0x0000001100078210 */ /* 0x003fe20007ffe0ff */
[----:B------:R-:W-:-:S04]  /*07a0*/  @!P0 VIADD R17, R17, 0x80 ;  /* 0x0000008011118836 */ /* 0x000fc80000000000 */
[----:B--2---:R-:W-:-:S05]  /*07b0*/  @!P0 IMAD.WIDE.U32 R4, R7, 0x4, R4 ;  /* 0x0000000407048825 */ /* 0x004fca00078e0004 */
[----:B------:R3:W-:Y:S02]  /*07c0*/  @!P0 STG.E desc[UR4][R4.64], R3 ;  /* 0x0000000304008986 */ /* 0x0007e4000c101904 */
.L_x_4855:
[----:B------:R-:W-:Y:S05]  /*07d0*/  BSYNC.RECONVERGENT B0 ;  /* 0x0000000000007941 */ /* 0x000fea0003800200 */
.L_x_4848:
        /* <DEDUP_REMOVED lines=8> */
.L_x_4847:
[----:B------:R-:W0:Y:S01]  /*0860*/  S2R R15, SR_TID.X ;  /* 0x00000000000f7919 */ /* 0x000e220000002100 */
[----:B------:R-:W1:Y:S01]  /*0870*/  LDC.64 R2, c[0x0][0x398] ;  /* 0x0000e600ff027b82 */ /* 0x000e620000000a00 */
[----:B------:R-:W2:Y:S07]  /*0880*/  LDCU UR6, c[0x0][0x388] ;  /* 0x00007100ff0677ac */ /* 0x000eae0008000800 */
[----:B------:R-:W3:Y:S01]  /*0890*/  LDC.64 R12, c[0x0][0x390] ;  /* 0x0000e400ff0c7b82 */ /* 0x000ee20000000a00 */
[----:B-1----:R-:W-:-:S04]  /*08a0*/  IMAD.WIDE.U32 R2, R0, 0x4, R2 ;  /* 0x0000000400027825 */ /* 0x002fc800078e0002 */
[----:B0-----:R-:W-:-:S05]  /*08b0*/  IMAD.WIDE.U32 R2, R15, 0x20, R2 ;  /* 0x000000200f027825 */ /* 0x001fca00078e0002 */
[----:B------:R-:W2:Y:S01]  /*08c0*/  LDG.E.ENL2.256 R4, R8, desc[UR4][R2.64] ;  /* 0xfe0000040208797e */ /* 0x000ea20008121904 */
[----:B---3--:R-:W-:-:S04]  /*08d0*/  IMAD.WIDE.U32 R12, R0, 0x4, R12 ;  /* 0x00000004000c7825 */ /* 0x008fc800078e000c */
[----:B------:R-:W-:Y:S01]  /*08e0*/  IMAD.WIDE.U32 R12, R15, 0x20, R12 ;  /* 0x000000200f0c7825 */ /* 0x000fe200078e000c */
[----:B--2---:R-:W-:Y:S02]  /*08f0*/  LOP3.LUT R8, R8, UR6, RZ, 0x3c, !PT ;  /* 0x0000000608087c12 */ /* 0x004fe4000f8e3cff */
[----:B------:R-:W-:Y:S02]  /*0900*/  LOP3.LUT R9, R9, UR6, RZ, 0x3c, !PT ;  /* 0x0000000609097c12 */ /* 0x000fe4000f8e3cff */
[----:B------:R-:W-:Y:S02]  /*0910*/  LOP3.LUT R10, R10, UR6, RZ, 0x3c, !PT ;  /* 0x000000060a0a7c12 */ /* 0x000fe4000f8e3cff */
[----:B------:R-:W-:Y:S02]  /*0920*/  LOP3.LUT R11, R11, UR6, RZ, 0x3c, !PT ;  /* 0x000000060b0b7c12 */ /* 0x000fe4000f8e3cff */
[----:B------:R-:W-:Y:S02]  /*0930*/  LOP3.LUT R4, R4, UR6, RZ, 0x3c, !PT ;  /* 0x0000000604047c12 */ /* 0x000fe4000f8e3cff */
[----:B------:R-:W-:-:S02]  /*0940*/  LOP3.LUT R5, R5, UR6, RZ, 0x3c, !PT ;  /* 0x0000000605057c12 */ /* 0x000fc4000f8e3cff */
[----:B------:R-:W-:Y:S02]  /*0950*/  LOP3.LUT R6, R6, UR6, RZ, 0x3c, !PT ;  /* 0x0000000606067c12 */ /* 0x000fe4000f8e3cff */
[----:B------:R-:W-:-:S05]  /*0960*/  LOP3.LUT R7, R7, UR6, RZ, 0x3c, !PT ;  /* 0x0000000607077c12 */ /* 0x000fca000f8e3cff */
[----:B------:R-:W-:Y:S01]  /*0970*/  STG.E.ENL2.256 desc[UR4][R12.64], R8, R4 ;  /* 0xf80000080c04797f */ /* 0x000fe2000f121804 */
[----:B------:R-:W-:Y:S05]  /*0980*/  EXIT ;  /* 0x000000000000794d */ /* 0x000fea0003800000 */
.L_x_4856:
        /* <DEDUP_REMOVED lines=15> */
.L_x_26165:


//--------------------- .text._ZN2at6native18elementwise_kernelILi128ELi4EZNS0_15gpu_kernel_implINS0_13BinaryFunctorIiiiNS0_17BitwiseXorFunctorIiEEEEEEvRNS_18TensorIteratorBaseERKT_EUliE_EEviT1_ --------------------------
	.section	.text._ZN2at6native18elementwise_kernelILi128ELi4EZNS0_15gpu_kernel_implINS0_13BinaryFunctorIiiiNS0_17BitwiseXorFunctorIiEEEEEEvRNS_18TensorIteratorBaseERKT_EUliE_EEviT1_,"ax",@progbits
	.align	128
        .global         _ZN2at6native18elementwise_kernelILi128ELi4EZNS0_15gpu_kernel_implINS0_13BinaryFunctorIiiiNS0_17BitwiseXorFunctorIiEEEEEEvRNS_18TensorIteratorBaseERKT_EUliE_EEviT1_
        .type           _ZN2at6native18elementwise_kernelILi128ELi4EZNS0_15gpu_kernel_implINS0_13BinaryFunctorIiiiNS0_17BitwiseXorFunctorIiEEEEEEvRNS_18TensorIteratorBaseERKT_EUliE_EEviT1_,@function
        .size           _ZN2at6native18elementwise_kernelILi128ELi4EZNS0_15gpu_kernel_implINS0_13BinaryFunctorIiiiNS0_17BitwiseXorFunctorIiEEEEEEvRNS_18TensorIteratorBaseERKT_EUliE_EEviT1_,(.L_x_26166 - _ZN2at6native18elementwise_kernelILi128ELi4EZNS0_15gpu_kernel_implINS0_13BinaryFunctorIiiiNS0_17BitwiseXorFunctorIiEEEEEEvRNS_18TensorIteratorBaseERKT_EUliE_EEviT1_)
        .other          _ZN2at6native18elementwise_kernelILi128ELi4EZNS0_15gpu_kernel_implINS0_13BinaryFunctorIiiiNS0_17BitwiseXorFunctorIiEEEEEEvRNS_18TensorIteratorBaseERKT_EUliE_EEviT1_,@"STO_CUDA_ENTRY STV_DEFAULT"
_ZN2at6native18elementwise_kernelILi128ELi4EZNS0_15gpu_kernel_implINS0_13BinaryFunctorIiiiNS0_17BitwiseXorFunctorIiEEEEEEvRNS_18TensorIteratorBaseERKT_EUliE_EEviT1_:
.text._ZN2at6native18elementwise_kernelILi128ELi4EZNS0_15gpu_kernel_implINS0_13BinaryFunctorIiiiNS0_17BitwiseXorFunctorIiEEEEEEvRNS_18TensorIteratorBaseERKT_EUliE_EEviT1_:
        /* <DEDUP_REMOVED lines=371> */
.L_x_4859:
        /* <DEDUP_REMOVED lines=16> */
.L_x_4863:
[----:B------:R0:W5:Y:S01]  /*1830*/  LDG.E.U8 R19, desc[UR36][R2.64] ;  /* 0x0000002402137981 */ /* 0x000162000c1e1100 */
[----:B------:R-:W-:Y:S05]  /*1840*/  BRA `(.L_x_4865) ;  /* 0x0000000c002c7947 */ /* 0x000fea0003800000 */
.L_x_4862:
        /* <DEDUP_REMOVED lines=8> */
.L_x_4867:
[----:B------:R0:W5:Y:S01]  /*18d0*/  LDG.E R19, desc[UR36][R2.64] ;  /* 0x0000002402137981 */ /* 0x000162000c1e1900 */
[----:B------:R-:W-:Y:S05]  /*18e0*/  BRA `(.L_x_4865) ;  /* 0x0000000c00047947 */ /* 0x000fea0003800000 */
.L_x_4866:
[----:B------:R0:W5:Y:S01]  /*18f0*/  LDG.E.S16 R19, desc[UR36][R2.64] ;  /* 0x0000002402137981 */ /* 0x000162000c1e1700 */
[----:B------:R-:W-:Y:S05]  /*1900*/  BRA `(.L_x_4865) ;  /* 0x0000000800fc7947 */ /* 0x000fea0003800000 */
.L_x_4861:
        /* <DEDUP_REMOVED lines=9> */
.L_x_4869:
[----:B------:R-:W2:Y:S02]  /*19a0*/  LDG.E.U16 R2, desc[UR36][R2.64] ;  /* 0x0000002402027981 */ /* 0x000ea4000c1e1500 */
[----:B--2---:R-:W-:-:S06]  /*19b0*/  HADD2.F32 R19, -RZ, R2.H0_H0 ;  /* 0x20000002ff137230 */ /* 0x004fcc0000004100 */
[----:B------:R-:W0:Y:S01]  /*19c0*/  F2I.FTZ.TRUNC.NTZ R19, R19 ;  /* 0x0000001300137305 */ /* 0x000e22000021f100 */
[----:B------:R-:W-:Y:S05]  /*19d0*/  BRA `(.L_x_4865) ;  /* 0x0000000800c87947 */ /* 0x000fea0003800000 */
.L_x_4868:
        /* <DEDUP_REMOVED lines=9> */
.L_x_4871:
[----:B------:R-:W2:Y:S02]  /*1a70*/  LDG.E.U16 R2, desc[UR36][R2.64] ;  /* 0x0000002402027981 */ /* 0x000ea4000c1e1500 */
[----:B--2---:R-:W-:-:S06]  /*1a80*/  HADD2.F32 R19, -RZ, R2.H0_H0 ;  /* 0x20000002ff137230 */ /* 0x004fcc0000004100 */
[----:B------:R-:W0:Y:S01]  /*1a90*/  F2I.FTZ.TRUNC.NTZ R19, R19 ;  /* 0x0000001300137305 */ /* 0x000e22000021f100 */
[----:B------:R-:W-:Y:S05]  /*1aa0*/  BRA `(.L_x_4865) ;  /* 0x0000000800947947 */ /* 0x000fea0003800000 */
.L_x_4870:
[----:B------:R-:W2:Y:S02]  /*1ab0*/  LDG.E.64 R2, desc[UR36][R2.64] ;  /* 0x0000002402027981 */ /* 0x000ea4000c1e1b00 */
[----:B--2---:R0:W1:Y:S01]  /*1ac0*/  F2I.F64.TRUNC R19, R2 ;  /* 0x0000000200137311 */ /* 0x004062000030d100 */
[----:B------:R-:W-:Y:S05]  /*1ad0*/  BRA `(.L_x_4865) ;  /* 0x0000000800887947 */ /* 0x000fea0003800000 */
.L_x_4860:
        /* <DEDUP_REMOVED lines=12> */
.L_x_4874:
[----:B------:R-:W2:Y:S02]  /*1ba0*/  LDG.E.64 R2, desc[UR36][R2.64] ;  /* 0x0000002402027981 */ /* 0x000ea4000c1e1b00 */
[----:B--2---:R0:W1:Y:S01]  /*1bb0*/  F2I.F64.TRUNC R19, R2 ;  /* 0x0000000200137311 */ /* 0x004062000030d100 */
[----:B------:R-:W-:Y:S05]  /*1bc0*/  BRA `(.L_x_4865) ;  /* 0x00000008004c7947 */ /* 0x000fea0003800000 */
.L_x_4873:
        /* <DEDUP_REMOVED lines=26> */
.L_x_4876:
        /* <DEDUP_REMOVED lines=11> */
[----:B------:R0:W1:Y:S01]  /*1e20*/  F2I.FTZ.TRUNC.NTZ R19, R0 ;  /* 0x0000000000137305 */ /* 0x000062000021f100 */
[----:B------:R-:W-:Y:S05]  /*1e30*/  BRA `(.L_x_4865) ;  /* 0x0000000400b07947 */ /* 0x000fea0003800000 */
.L_x_4875:
[----:B------:R-:W2:Y:S02]  /*1e40*/  LDG.E.U16 R19, desc[UR36][R2.64] ;  /* 0x0000002402137981 */ /* 0x000ea4000c1e1500 */
[----:B--2---:R-:W-:-:S06]  /*1e50*/  SHF.L.U32 R19, R19, 0x10, RZ ;  /* 0x0000001013137819 */ /* 0x004fcc00000006ff */
[----:B------:R-:W0:Y:S01]  /*1e60*/  F2I.FTZ.TRUNC.NTZ R19, R19 ;  /* 0x0000001300137305 */ /* 0x000e22000021f100 */
[----:B------:R-:W-:Y:S05]  /*1e70*/  BRA `(.L_x_4865) ;  /* 0x0000000400a07947 */ /* 0x000fea0003800000 */
.L_x_4872:
        /* <DEDUP_REMOVED lines=10> */
.L_x_4879:
        /* <DEDUP_REMOVED lines=21> */
.L_x_4883:
[----:B------:R-:W-:Y:S05]  /*2070*/  BSYNC.RECONVERGENT B1 ;  /* 0x0000000000017941 */ /* 0x000fea0003800200 */
.L_x_4882:
[----:B------:R-:W-:Y:S01]  /*2080*/  IMAD.SHL.U32 R0, R0, 0x100000, RZ ;  /* 0x0010000000007824 */ /* 0x000fe200078e00ff */
[----:B------:R-:W-:-:S04]  /*2090*/  LEA R2, R2, 0x3b800000, 0x17 ;  /* 0x3b80000002027811 */ /* 0x000fc800078eb8ff */
[----:B------:R-:W-:-:S07]  /*20a0*/  LOP3.LUT R19, R2, R0, R19, 0xfe, !PT ;  /* 0x0000000002137212 */ /* 0x000fce00078efe13 */
.L_x_4881:
[----:B------:R-:W-:Y:S05]  /*20b0*/  BSYNC.RECONVERGENT B0 ;  /* 0x0000000000007941 */ /* 0x000fea0003800200 */
.L_x_4880:
[----:B------:R-:W1:Y:S01]  /*20c0*/  F2I.FTZ.TRUNC.NTZ R19, R19 ;  /* 0x0000001300137305 */ /* 0x000e62000021f100 */
[----:B------:R-:W-:Y:S05]  /*20d0*/  BRA `(.L_x_4865) ;  /* 0x0000000400087947 */ /* 0x000fea0003800000 */
.L_x_4878:
        /* <DEDUP_REMOVED lines=21> */
.L_x_4887:
[----:B------:R-:W-:Y:S05]  /*2230*/  BSYNC.RECONVERGENT B1 ;  /* 0x0000000000017941 */ /* 0x000fea0003800200 */
.L_x_4886:
[----:B------:R-:W-:Y:S01]  /*2240*/  IMAD.SHL.U32 R0, R0, 0x200000, RZ ;  /* 0x0020000000007824 */ /* 0x000fe200078e00ff */
[----:B------:R-:W-:-:S04]  /*2250*/  LEA R2, R2, 0x37800000, 0x17 ;  /* 0x3780000002027811 */ /* 0x000fc800078eb8ff */
[----:B------:R-:W-:-:S07]  /*2260*/  LOP3.LUT R19, R2, R0, R19, 0xfe, !PT ;  /* 0x0000000002137212 */ /* 0x000fce00078efe13 */
.L_x_4885:
[----:B------:R-:W-:Y:S05]  /*2270*/  BSYNC.RECONVERGENT B0 ;  /* 0x0000000000007941 */ /* 0x000fea0003800200 */
.L_x_4884:
[----:B------:R-:W2:Y:S01]  /*2280*/  F2I.FTZ.TRUNC.NTZ R19, R19 ;  /* 0x0000001300137305 */ /* 0x000ea2000021f100 */
[----:B------:R-:W-:Y:S05]  /*2290*/  BRA `(.L_x_4865) ;  /* 0x0000000000987947 */ /* 0x000fea0003800000 */
.L_x_4877:
[----:B------:R-:W-:-:S09]  /*22a0*/  UISETP.NE.AND UP0, UPT, UR4, 0x1c, UPT ;  /* 0x0000001c0400788c */ /* 0x000fd2000bf05270 */
[----:B------:R-:W-:Y:S05]  /*22b0*/  BRA.U !UP0, `(.L_x_4888) ;  /* 0x00000001088c7547 */ /* 0x000fea000b800000 */
[----:B------:R-:W-:-:S09]  /*22c0*/  UISETP.NE.AND UP0, UPT, UR4, 0x1d, UPT ;  /* 0x0000001d0400788c */ /* 0x000fd2000bf05270 */
[----:B------:R-:W-:Y:S05]  /*22d0*/  BRA.U !UP0, `(.L_x_4889) ;  /* 0x00000001087c7547 */ /* 0x000fea000b800000 */
[----:B------:R-:W-:-:S09]  /*22e0*/  UISETP.NE.AND UP0, UPT, UR4, 0x2c, UPT ;  /* 0x0000002c0400788c */ /* 0x000fd2000bf05270 */
[----:B------:R-:W-:Y:S05]  /*22f0*/  BRA.U !UP0, `(.L_x_4890) ;  /* 0x0000000108487547 */ /* 0x000fea000b800000 */
.L_x_4864:
        /* <DEDUP_REMOVED lines=16> */
.L_x_4891:
[----:B------:R-:W-:Y:S01]  /*2400*/  HFMA2 R19, -RZ, RZ, 0, 0 ;  /* 0x00000000ff137431 */ /* 0x000fe200000001ff */
[----:B------:R-:W-:Y:S06]  /*2410*/  BRA `(.L_x_4865) ;  /* 0x0000000000387947 */ /* 0x000fec0003800000 */
.L_x_4890:
        /* <DEDUP_REMOVED lines=8> */
.L_x_4893:
[----:B------:R-:W-:Y:S05]  /*24a0*/  BSYNC.RECONVERGENT B0 ;  /* 0x0000000000007941 */ /* 0x000fea0003800200 */
.L_x_4892:
[----:B------:R-:W4:Y:S01]  /*24b0*/  F2I.FTZ.TRUNC.NTZ R19, R19 ;  /* 0x0000001300137305 */ /* 0x000f22000021f100 */
[----:B------:R-:W-:Y:S05]  /*24c0*/  BRA `(.L_x_4865) ;  /* 0x00000000000c7947 */ /* 0x000fea0003800000 */
.L_x_4889:
[----:B------:R0:W5:Y:S01]  /*24d0*/  LDG.E R19, desc[UR36][R2.64] ;  /* 0x0000002402137981 */ /* 0x000162000c1e1900 */
[----:B------:R-:W-:Y:S05]  /*24e0*/  BRA `(.L_x_4865) ;  /* 0x0000000000047947 */ /* 0x000fea0003800000 */
.L_x_4888:
[----:B------:R3:W5:Y:S02]  /*24f0*/  LDG.E R19, desc[UR36][R2.64] ;  /* 0x0000002402137981 */ /* 0x000764000c1e1900 */
.L_x_4865:
[----:B------:R-:W0:Y:S01]  /*2500*/  LDCU.64 UR6, c[0x0][0x5f8] ;  /* 0x0000bf00ff0677ac */ /* 0x000e220008000a00 */
[----:B------:R-:W-:-:S04]  /*2510*/  UPRMT UR4, UR42, 0x9910, URZ ;  /* 0x000099102a047896 */ /* 0x000fc800080000ff */
[----:B------:R-:W-:Y:S01]  /*2520*/  UISETP.GT.AND UP0, UPT, UR4, 0x9, UPT ;  /* 0x000000090400788c */ /* 0x000fe2000bf04270 */
[----:B0--3--:R-:W-:-:S04]  /*2530*/  IADD3 R2, P0, PT, R18, UR6, RZ ;  /* 0x0000000612027c10 */ /* 0x009fc8000ff1e0ff */
        /* <DEDUP_REMOVED lines=12> */
.L_x_4897:
[----:B------:R0:W5:Y:S01]  /*2600*/  LDG.E.U8 R0, desc[UR36][R2.64] ;  /* 0x0000002402007981 */ /* 0x000162000c1e1100 */
[----:B------:R-:W-:Y:S05]  /*2610*/  BRA `(.L_x_4899) ;  /* 0x0000000c002c7947 */ /* 0x000fea0003800000 */
.L_x_4896:
        /* <DEDUP_REMOVED lines=8> */
.L_x_4901:
[----:B------:R3:W5:Y:S01]  /*26a0*/  LDG.E R0, desc[UR36][R2.64] ;  /* 0x0000002402007981 */ /* 0x000762000c1e1900 */
[----:B------:R-:W-:Y:S05]  /*26b0*/  BRA `(.L_x_4899) ;  /* 0x0000000c00047947 */ /* 0x000fea0003800000 */
.L_x_4900:
[----:B------:R0:W5:Y:S01]  /*26c0*/  LDG.E.S16 R0, desc[UR36][R2.64] ;  /* 0x0000002402007981 */ /* 0x000162000c1e1700 */
[----:B------:R-:W-:Y:S05]  /*26d0*/  BRA `(.L_x_4899) ;  /* 0x0000000800fc7947 */ /* 0x000fea0003800000 */
.L_x_4895:
[----:B------:R-:W-:-:S09]  /*26e0*/  UISETP.GT.AND UP0, UPT, UR4, 0x6, UPT ;  /* 0x000000060400788c */ /* 0x000fd2000bf04270 */
[----:B------:R-:W-:Y:S05]  /*26f0*/  BRA.U UP0, `(.L_x_4902) ;  /* 0x00000001002c7547 */ /* 0x000fea000b800000 */
[----:B------:R-:W-:-:S09]  /*2700*/  UISETP.NE.AND UP0, UPT, UR4, 0x5, UPT ;  /* 0x000000050400788c */ /* 0x000fd2000bf05270 */
[----:B------:R-:W-:Y:S05]  /*2710*/  BRA.U !UP0, `(.L_x_4903) ;  /* 0x0000000108147547 */ /* 0x000fea000b800000 */
[----:B------:R-:W-:-:S09]  /*2720*/  UISETP.NE.AND UP0, UPT, UR4, 0x6, UPT ;  /* 0x000000060400788c */ /* 0x000fd2000bf05270 */
[----:B------:R-:W-:Y:S05]  /*2730*/  BRA.U UP0, `(.L_x_4898) ;  /* 0x0000000900647547 */ /* 0x000fea000b800000 */
[----:B------:R-:W3:Y:S02]  /*2740*/  LDG.E R0, desc[UR36][R2.64] ;  /* 0x0000002402007981 */ /* 0x000ee4000c1e1900 */
[----:B---3--:R-:W0:Y:S01]  /*2750*/  F2I.FTZ.TRUNC.NTZ R0, R0 ;  /* 0x0000000000007305 */ /* 0x008e22000021f100 */
[----:B------:R-:W-:Y:S05]  /*2760*/  BRA `(.L_x_4899) ;  /* 0x0000000800d87947 */ /* 0x000fea0003800000 */
.L_x_4903:
[----:B------:R-:W3:Y:S02]  /*2770*/  LDG.E.U16 R2, desc[UR36][R2.64] ;  /* 0x0000002402027981 */ /* 0x000ee4000c1e1500 */
[----:B---3--:R-:W-:-:S06]  /*2780*/  HADD2.F32 R0, -RZ, R2.H0_H0 ;  /* 0x20000002ff007230 */ /* 0x008fcc0000004100 */
[----:B------:R-:W0:Y:S01]  /*2790*/  F2I.FTZ.TRUNC.NTZ R0, R0 ;  /* 0x0000000000007305 */ /* 0x000e22000021f100 */
[----:B------:R-:W-:Y:S05]  /*27a0*/  BRA `(.L_x_4899) ;  /* 0x0000000800c87947 */ /* 0x000fea0003800000 */
.L_x_4902:
[----:B------:R-:W-:-:S09]  /*27b0*/  UISETP.NE.AND UP0, UPT, UR4, 0x7, UPT ;  /* 0x000000070400788c */ /* 0x000fd2000bf05270 */
[----:B------:R-:W-:Y:S05]  /*27c0*/  BRA.U !UP0, `(.L_x_4904) ;  /* 0x00000001082c7547 */ /* 0x000fea000b800000 */
[----:B------:R-:W-:-:S09]  /*27d0*/  UISETP.NE.AND UP0, UPT, UR4, 0x8, UPT ;  /* 0x000000080400788c */ /* 0x000fd2000bf05270 */
[----:B------:R-:W-:Y:S05]  /*27e0*/  BRA.U !UP0, `(.L_x_4905) ;  /* 0x0000000108147547 */ /* 0x000fea000b800000 */
[----:B------:R-:W-:-:S09]  /*27f0*/  UISETP.NE.AND UP0, UPT, UR4, 0x9, UPT ;  /* 0x000000090400788c */ /* 0x000fd2000bf05270 */
[----:B------:R-:W-:Y:S05]  /*2800*/  BRA.U UP0, `(.L_x_4898) ;  /* 0x0000000900307547 */ /* 0x000fea000b800000 */
[----:B------:R-:W3:Y:S02]  /*2810*/  LDG.E R0, desc[UR36][R2.64] ;  /* 0x0000002402007981 */ /* 0x000ee4000c1e1900 */
[----:B---3--:R-:W0:Y:S01]  /*2820*/  F2I.FTZ.TRUNC.NTZ R0, R0 ;  /* 0x0000000000007305 */ /* 0x008e22000021f100 */
[----:B------:R-:W-:Y:S05]  /*2830*/  BRA `(.L_x_4899) ;  /* 0x0000000800a47947 */ /* 0x000fea0003800000 */
.L_x_4905:
[----:B------:R-:W3:Y:S02]  /*2840*/  LDG.E.U16 R2, desc[UR36][R2.64] ;  /* 0x0000002402027981 */ /* 0x000ee4000c1e1500 */
[----:B---3--:R-:W-:-:S06]  /*2850*/  HADD2.F32 R0, -RZ, R2.H0_H0 ;  /* 0x20000002ff007230 */ /* 0x008fcc0000004100 */
[----:B------:R-:W0:Y:S01]  /*2860*/  F2I.FTZ.TRUNC.NTZ R0, R0 ;  /* 0x0000000000007305 */ /* 0x000e22000021f100 */
[----:B------:R-:W-:Y:S05]  /*2870*/  BRA `(.L_x_4899) ;  /* 0x0000000800947947 */ /* 0x000fea0003800000 */
.L_x_4904:
[----:B------:R-:W3:Y:S02]  /*2880*/  LDG.E.64 R2, desc[UR36][R2.64] ;  /* 0x0000002402027981 */ /* 0x000ee4000c1e1b00 */
[----:B---3--:R0:W3:Y:S01]  /*2890*/  F2I.F64.TRUNC R0, R2 ;  /* 0x0000000200007311 */ /* 0x0080e2000030d100 */
[----:B------:R-:W-:Y:S05]  /*28a0*/  BRA `(.L_x_4899) ;  /* 0x0000000800887947 */ /* 0x000fea0003800000 */
.L_x_4894:
        /* <DEDUP_REMOVED lines=8> */
[----:B------:R-:W3:Y:S02]  /*2930*/  LDG.E.U8 R2, desc[UR36][R2.64] ;  /* 0x0000002402027981 */ /* 0x000ee4000c1e1100 */
[----:B---3--:R-:W-:-:S04]  /*2940*/  ISETP.NE.AND P0, PT, R2, RZ, PT ;  /* 0x000000ff0200720c */ /* 0x008fc80003f05270 */
[----:B------:R-:W-:Y:S01]  /*2950*/  SEL R0, RZ, 0x1, !P0 ;  /* 0x00000001ff007807 */ /* 0x000fe20004000000 */
[----:B------:R-:W-:Y:S08]  /*2960*/  BRA `(.L_x_4899) ;  /* 0x0000000800587947 */ /* 0x000ff00003800000 */
.L_x_4908:
[----:B------:R-:W3:Y:S02]  /*2970*/  LDG.E.64 R2, desc[UR36][R2.64] ;  /* 0x0000002402027981 */ /* 0x000ee4000c1e1b00 */
[----:B---3--:R0:W3:Y:S01]  /*2980*/  F2I.F64.TRUNC R0, R2 ;  /* 0x0000000200007311 */ /* 0x0080e2000030d100 */
[----:B------:R-:W-:Y:S05]  /*2990*/  BRA `(.L_x_4899) ;  /* 0x00000008004c7947 */ /* 0x000fea0003800000 */
.L_x_4907:
        /* <DEDUP_REMOVED lines=26> */
.L_x_4910:
[----:B------:R-:W3:Y:S02]  /*2b40*/  LDG.E.U8 R2, desc[UR36][R2.64] ;  /* 0x0000002402027981 */ /* 0x000ee4000c1e1100 */
[C---:B---3--:R-:W-:Y:S01]  /*2b50*/  SHF.L.U32 R4, R2.reuse, 0x19, RZ ;  /* 0x0000001902047819 */ /* 0x048fe200000006ff */
        /* <DEDUP_REMOVED lines=11> */
.L_x_4909:
[----:B------:R-:W3:Y:S02]  /*2c10*/  LDG.E.U16 R0, desc[UR36][R2.64] ;  /* 0x0000002402007981 */ /* 0x000ee4000c1e1500 */
[----:B---3--:R-:W-:-:S06]  /*2c20*/  IMAD.U32 R0, R0, 0x10000, RZ ;  /* 0x0001000000007824 */ /* 0x008fcc00078e00ff */
[----:B------:R-:W0:Y:S01]  /*2c30*/  F2I.FTZ.TRUNC.NTZ R0, R0 ;  /* 0x0000000000007305 */ /* 0x000e22000021f100 */
[----:B------:R-:W-:Y:S05]  /*2c40*/  BRA `(.L_x_4899) ;  /* 0x0000000400a07947 */ /* 0x000fea0003800000 */
.L_x_4906:
        /* <DEDUP_REMOVED lines=10> */
.L_x_4913:
[----:B------:R-:W3:Y:S01]  /*2cf0*/  LDG.E.U8 R3, desc[UR36][R2.64] ;  /* 0x0000002402037981 */ /* 0x000ee2000c1e1100 */
[----:B------:R-:W-:Y:S01]  /*2d00*/  BSSY.RECONVERGENT B0, `(.L_x_4914) ;  /* 0x0000018000007945 */ /* 0x000fe20003800200 */
[----:B------:R-:W-:Y:S01]  /*2d10*/  IMAD.MOV.U32 R0, RZ, RZ, RZ ;  /* 0x000000ffff007224 */ /* 0x000fe200078e00ff */
[----:B---3--:R-:W-:-:S13]  /*2d20*/  ISETP.NE.AND P0, PT, R3, RZ, PT ;  /* 0x000000ff0300720c */ /* 0x008fda0003f05270 */
        /* <DEDUP_REMOVED lines=17> */
.L_x_4917:
[----:B------:R-:W-:Y:S05]  /*2e40*/  BSYNC.RECONVERGENT B1 ;  /* 0x0000000000017941 */ /* 0x000fea0003800200 */
.L_x_4916:
[----:B------:R-:W-:Y:S01]  /*2e50*/  IMAD.SHL.U32 R0, R0, 0x100000, RZ ;  /* 0x0010000000007824 */ /* 0x000fe200078e00ff */
[----:B------:R-:W-:-:S04]  /*2e60*/  LEA R2, R2, 0x3b800000, 0x17 ;  /* 0x3b80000002027811 */ /* 0x000fc800078eb8ff */
[----:B------:R-:W-:-:S07]  /*2e70*/  LOP3.LUT R0, R2, R0, R7, 0xfe, !PT ;  /* 0x0000000002007212 */ /* 0x000fce00078efe07 */
.L_x_4915:
[----:B------:R-:W-:Y:S05]  /*2e80*/  BSYNC.RECONVERGENT B0 ;  /* 0x0000000000007941 */ /* 0x000fea0003800200 */
.L_x_4914:
[----:B------:R-:W0:Y:S01]  /*2e90*/  F2I.FTZ.TRUNC.NTZ R0, R0 ;  /* 0x0000000000007305 */ /* 0x000e22000021f100 */
[----:B------:R-:W-:Y:S05]  /*2ea0*/  BRA `(.L_x_4899) ;  /* 0x0000000400087947 */ /* 0x000fea0003800000 */
.L_x_4912:
        /* <DEDUP_REMOVED lines=21> */
.L_x_4921:
[----:B------:R-:W-:Y:S05]  /*3000*/  BSYNC.RECONVERGENT B1 ;  /* 0x0000000000017941 */ /* 0x000fea0003800200 */
.L_x_4920:
[----:B------:R-:W-:Y:S02]  /*3010*/  SHF.L.U32 R0, R0, 0x15, RZ ;  /* 0x0000001500007819 */ /* 0x000fe400000006ff */
[----:B------:R-:W-:-:S04]  /*3020*/  LEA R2, R2, 0x37800000, 0x17 ;  /* 0x3780000002027811 */ /* 0x000fc800078eb8ff */
[----:B------:R-:W-:-:S07]  /*3030*/  LOP3.LUT R0, R2, R0, R7, 0xfe, !PT ;  /* 0x0000000002007212 */ /* 0x000fce00078efe07 */
.L_x_4919:
[----:B------:R-:W-:Y:S05]  /*3040*/  BSYNC.RECONVERGENT B0 ;  /* 0x0000000000007941 */ /* 0x000fea0003800200 */
.L_x_4918:
[----:B------:R-:W0:Y:S01]  /*3050*/  F2I.FTZ.TRUNC.NTZ R0, R0 ;  /* 0x0000000000007305 */ /* 0x000e22000021f100 */
[----:B------:R-:W-:Y:S05]  /*3060*/  BRA `(.L_x_4899) ;  /* 0x0000000000987947 */ /* 0x000fea0003800000 */
.L_x_4911:
[----:B------:R-:W-:-:S09]  /*3070*/  UISETP.NE.AND UP0, UPT, UR4, 0x1c, UPT ;  /* 0x0000001c0400788c */ /* 0x000fd2000bf05270 */
[----:B------:R-:W-:Y:S05]  /*3080*/  BRA.U !UP0, `(.L_x_4922) ;  /* 0x00000001088c7547 */ /* 0x000fea000b800000 */
[----:B------:R-:W-:-:S09]  /*3090*/  UISETP.NE.AND UP0, UPT, UR4, 0x1d, UPT ;  /* 0x0000001d0400788c */ /* 0x000fd2000bf05270 */
[----:B------:R-:W-:Y:S05]  /*30a0*/  BRA.U !UP0, `(.L_x_4923) ;  /* 0x00000001087c7547 */ /* 0x000fea000b800000 */
[----:B------:R-:W-:-:S09]  /*30b0*/  UISETP.NE.AND UP0, UPT, UR4, 0x2c, UPT ;  /* 0x0000002c0400788c */ /* 0x000fd2000bf05270 */
[----:B------:R-:W-:Y:S05]  /*30c0*/  BRA.U !UP0, `(.L_x_4924) ;  /* 0x0000000108487547 */ /* 0x000fea000b800000 */
.L_x_4898:
[----:B------:R-:W-:Y:S01]  /*30d0*/  MOV R2, 0x0 ;  /* 0x0000000000027802 */ /* 0x000fe20000000f00 */
[----:B------:R-:W0:Y:S01]  /*30e0*/  LDCU.64 UR4, c[0x4][0x148] ;  /* 0x01002900ff0477ac */ /* 0x000e220008000a00 */
[----:B------:R-:W-:Y:S02]  /*30f0*/  HFMA2 R12, -RZ, RZ, 0, 5.9604644775390625e-08 ;  /* 0x00000001ff0c7431 */ /* 0x000fe400000001ff */
[----:B------:R-:W-:Y:S01]  /*3100*/  IMAD.MOV.U32 R8, RZ, RZ, 0x4e ;  /* 0x0000004eff087424 */ /* 0x000fe200078e00ff */
[----:B------:R-:W3:Y:S01]  /*3110*/  LDCU.64 UR6, c[0x4][0x150] ;  /* 0x01002a00ff0677ac */ /* 0x000ee20008000a00 */
[----:B------:R-:W1:Y:S01]  /*3120*/  LDC.64 R2, c[0x4][R2] ;  /* 0x0100000002027b82 */ /* 0x000e620000000a00 */
[----:B------:R-:W-:Y:S01]  /*3130*/  IMAD.MOV.U32 R13, RZ, RZ, RZ ;  /* 0x000000ffff0d7224 */ /* 0x000fe200078e00ff */
[----:B------:R-:W2:Y:S01]  /*3140*/  LDCU.64 UR8, c[0x4][0x28] ;  /* 0x01000500ff0877ac */ /* 0x000ea20008000a00 */
[----:B0-----:R-:W-:Y:S02]  /*3150*/  IMAD.U32 R4, RZ, RZ, UR4 ;  /* 0x00000004ff047e24 */ /* 0x001fe4000f8e00ff */
[----:B------:R-:W-:-:S02]  /*3160*/  IMAD.U32 R5, RZ, RZ, UR5 ;  /* 0x00000005ff057e24 */ /* 0x000fc4000f8e00ff */
[----:B---3--:R-:W-:Y:S01]  /*3170*/  IMAD.U32 R6, RZ, RZ, UR6 ;  /* 0x00000006ff067e24 */ /* 0x008fe2000f8e00ff */
[----:B------:R-:W-:Y:S01]  /*3180*/  MOV R7, UR7 ;  /* 0x0000000700077c02 */ /* 0x000fe20008000f00 */
[----:B--2---:R-:W-:Y:S02]  /*3190*/  IMAD.U32 R10, RZ, RZ, UR8 ;  /* 0x00000008ff0a7e24 */ /* 0x004fe4000f8e00ff */
[----:B------:R-:W-:-:S07]  /*31a0*/  IMAD.U32 R11, RZ, RZ, UR9 ;  /* 0x00000009ff0b7e24 */ /* 0x000fce000f8e00ff */
[----:B------:R-:W-:-:S07]  /*31b0*/  LEPC R20, `(.L_x_4925) ;  /* 0x000000001014794e */ /* 0x000fce0000000000 */
[----:B-1--45:R-:W-:Y:S05]  /*31c0*/  CALL.ABS.NOINC R2 ;  /* 0x0000000002007343 */ /* 0x032fea0003c00000 */
.L_x_4925:
[----:B------:R-:W-:Y:S01]  /*31d0*/  IMAD.MOV.U32 R0, RZ, RZ, RZ ;  /* 0x000000ffff007224 */ /* 0x000fe200078e00ff */
[----:B------:R-:W-:Y:S06]  /*31e0*/  BRA `(.L_x_4899) ;  /* 0x0000000000387947 */ /* 0x000fec0003800000 */
.L_x_4924:
        /* <DEDUP_REMOVED lines=8> */
.L_x_4927:
[----:B------:R-:W-:Y:S05]  /*3270*/  BSYNC.RECONVERGENT B0 ;  /* 0x0000000000007941 */ /* 0x000fea0003800200 */
.L_x_4926:
[----:B------:R-:W0:Y:S01]  /*3280*/  F2I.FTZ.TRUNC.NTZ R0, R0 ;  /* 0x0000000000007305 */ /* 0x000e22000021f100 */
[----:B------:R-:W-:Y:S05]  /*3290*/  BRA `(.L_x_4899) ;  /* 0x00000000000c7947 */ /* 0x000fea0003800000 */
.L_x_4923:
[----:B------:R0:W5:Y:S01]  /*32a0*/  LDG.E R0, desc[UR36][R2.64] ;  /* 0x0000002402007981 */ /* 0x000162000c1e1900 */
[----:B------:R-:W-:Y:S05]  /*32b0*/  BRA `(.L_x_4899) ;  /* 0x0000000000047947 */ /* 0x000fea0003800000 */
.L_x_4922:
[----:B------:R0:W5:Y:S02]  /*32c0*/  LDG.E R0, desc[UR36][R2.64] ;  /* 0x0000002402007981 */ /* 0x000164000c1e1900 */
.L_x_4899:
[----:B------:R-:W0:Y:S02]  /*32d0*/  LDCU.64 UR6, c[0x0][0x5e8] ;  /* 0x0000bd00ff0677ac */ /* 0x000e240008000a00 */
[----:B012345:R-:W-:Y:S01]  /*32e0*/  LOP3.LUT R4, R0, R19, RZ, 0x3c, !PT ;  /* 0x0000001300047212 */ /* 0x03ffe200078e3cff */
[----:B------:R-:W-:-:S04]  /*32f0*/  UPRMT UR4, UR43, 0x9910, URZ ;  /* 0x000099102b047896 */ /* 0x000fc800080000ff */
[----:B------:R-:W-:Y:S01]  /*3300*/  UISETP.GT.AND UP0, UPT, UR4, 0x9, UPT ;  /* 0x000000090400788c */ /* 0x000fe2000bf04270 */
[----:B------:R-:W-:-:S05]  /*3310*/  IADD3 R2, P0, PT, R16, UR6, RZ ;  /* 0x0000000610027c10 */ /* 0x000fca000ff1e0ff */
        /* <DEDUP_REMOVED lines=12> */
.L_x_4931:
[----:B------:R1:W-:Y:S01]  /*33e0*/  STG.E.U8 desc[UR36][R2.64], R4 ;  /* 0x0000000402007986 */ /* 0x0003e2000c101124 */
[----:B------:R-:W-:Y:S05]  /*33f0*/  BRA `(.L_x_4933) ;  /* 0x0000000c003c7947 */ /* 0x000fea0003800000 */
.L_x_4930:
        /* <DEDUP_REMOVED lines=9> */
.L_x_4935:
[----:B------:R3:W-:Y:S01]  /*3490*/  STG.E desc[UR36][R2.64], R4 ;  /* 0x0000000402007986 */ /* 0x0007e2000c101924 */
[----:B------:R-:W-:Y:S05]  /*34a0*/  BRA `(.L_x_4933) ;  /* 0x0000000c00107947 */ /* 0x000fea0003800000 */
.L_x_4934:
[----:B------:R2:W-:Y:S01]  /*34b0*/  STG.E.U16 desc[UR36][R2.64], R4 ;  /* 0x0000000402007986 */ /* 0x0005e2000c101524 */
[----:B------:R-:W-:Y:S05]  /*34c0*/  BRA `(.L_x_4933) ;  /* 0x0000000c00087947 */ /* 0x000fea0003800000 */
.L_x_4929:
        /* <DEDUP_REMOVED lines=9> */
.L_x_4937:
[----:B------:R-:W-:-:S04]  /*3560*/  I2FP.F32.S32 R0, R4 ;  /* 0x0000000400007245 */ /* 0x000fc80000201400 */
[----:B------:R-:W-:-:S05]  /*3570*/  F2FP.F16.F32.PACK_AB R0, RZ, R0 ;  /* 0x00000000ff00723e */ /* 0x000fca00000000ff */
[----:B------:R0:W-:Y:S01]  /*3580*/  STG.E.U16 desc[UR36][R2.64], R0 ;  /* 0x0000000002007986 */ /* 0x0001e2000c101524 */
[----:B------:R-:W-:Y:S05]  /*3590*/  BRA `(.L_x_4933) ;  /* 0x0000000800d47947 */ /* 0x000fea0003800000 */
.L_x_4936:
        /* <DEDUP_REMOVED lines=10> */
.L_x_4939:
[----:B------:R-:W-:-:S04]  /*3640*/  I2FP.F32.S32 R4, R4 ;  /* 0x0000000400047245 */ /* 0x000fc80000201400 */
[----:B------:R-:W-:-:S04]  /*3650*/  F2FP.F16.F32.PACK_AB R5, RZ, R4 ;  /* 0x00000004ff05723e */ /* 0x000fc800000000ff */
[----:B------:R-:W-:-:S05]  /*3660*/  PRMT R5, R5, 0x5410, RZ ;  /* 0x0000541005057816 */ /* 0x000fca00000000ff */
[----:B------:R0:W-:Y:S01]  /*3670*/  STG.E desc[UR36][R2.64], R5 ;  /* 0x0000000502007986 */ /* 0x0001e2000c101924 */
[----:B------:R-:W-:Y:S05]  /*3680*/  BRA `(.L_x_4933) ;  /* 0x0000000800987947 */ /* 0x000fea0003800000 */
.L_x_4938:
[----:B------:R-:W0:Y:S02]  /*3690*/  I2F.F64 R4, R4 ;  /* 0x0000000400047312 */ /* 0x000e240000201c00 */
[----:B0-----:R0:W-:Y:S01]  /*36a0*/  STG.E.64 desc[UR36][R2.64], R4 ;  /* 0x0000000402007986 */ /* 0x0011e2000c101b24 */
[----:B------:R-:W-:Y:S05]  /*36b0*/  BRA `(.L_x_4933) ;  /* 0x00000008008c7947 */ /* 0x000fea0003800000 */
.L_x_4928:
        /* <DEDUP_REMOVED lines=8> */
[----:B------:R-:W-:-:S04]  /*3740*/  ISETP.NE.AND P0, PT, R19, R0, PT ;  /* 0x000000001300720c */ /* 0x000fc80003f05270 */
[----:B------:R-:W-:-:S05]  /*3750*/  SEL R5, RZ, 0x1, !P0 ;  /* 0x00000001ff057807 */ /* 0x000fca0004000000 */
[----:B------:R0:W-:Y:S01]  /*3760*/  STG.E.U8 desc[UR36][R2.64], R5 ;  /* 0x0000000502007986 */ /* 0x0001e2000c101124 */
[----:B------:R-:W-:Y:S05]  /*3770*/  BRA `(.L_x_4933) ;  /* 0x00000008005c7947 */ /* 0x000fea0003800000 */
.L_x_4942:
[----:B------:R-:W0:Y:S01]  /*3780*/  I2F.F64 R4, R4 ;  /* 0x0000000400047312 */ /* 0x000e220000201c00 */
[----:B------:R-:W-:-:S05]  /*3790*/  CS2R R6, SRZ ;  /* 0x0000000000067805 */ /* 0x000fca000001ff00 */
[----:B0-----:R0:W-:Y:S01]  /*37a0*/  STG.E.128 desc[UR36][R2.64], R4 ;  /* 0x0000000402007986 */ /* 0x0011e2000c101d24 */
[----:B------:R-:W-:Y:S05]  /*37b0*/  BRA `(.L_x_4933) ;  /* 0x00000008004c7947 */ /* 0x000fea0003800000 */
.L_x_4941:
        /* <DEDUP_REMOVED lines=8> */
[----:B------:R-:W-:Y:S02]  /*3840*/  HFMA2 R0, -RZ, RZ, 0, 7.569789886474609375e-06 ;  /* 0x0000007fff007431 */ /* 0x000fe400000001ff */
        /* <DEDUP_REMOVED lines=10> */
.L_x_4946:
[----:B------:R-:W-:Y:S05]  /*38f0*/  BSYNC.RECONVERGENT B0 ;  /* 0x0000000000007941 */ /* 0x000fea0003800200 */
.L_x_4945:
[----:B------:R-:W-:-:S05]  /*3900*/  LOP3.LUT R5, R0, 0x80, R5, 0xf8, !PT ;  /* 0x0000008000057812 */ /* 0x000fca00078ef805 */
[----:B------:R0:W-:Y:S01]  /*3910*/  STG.E.U8 desc[UR36][R2.64], R5 ;  /* 0x0000000502007986 */ /* 0x0001e2000c101124 */
[----:B------:R-:W-:Y:S05]  /*3920*/  BRA `(.L_x_4933) ;  /* 0x0000000400f07947 */ /* 0x000fea0003800000 */
.L_x_4944:
        /* <DEDUP_REMOVED lines=15> */
.L_x_4948:
[----:B------:R-:W-:Y:S05]  /*3a20*/  BSYNC.RECONVERGENT B0 ;  /* 0x0000000000007941 */ /* 0x000fea0003800200 */
.L_x_4947:
[----:B------:R-:W-:-:S05]  /*3a30*/  LOP3.LUT R5, R0, 0x80, R5, 0xf8, !PT ;  /* 0x0000008000057812 */ /* 0x000fca00078ef805 */
[----:B------:R0:W-:Y:S01]  /*3a40*/  STG.E.U8 desc[UR36][R2.64], R5 ;  /* 0x0000000502007986 */ /* 0x0001e2000c101124 */
[----:B------:R-:W-:Y:S05]  /*3a50*/  BRA `(.L_x_4933) ;  /* 0x0000000400a47947 */ /* 0x000fea0003800000 */
.L_x_4943:
[----:B------:R-:W-:-:S04]  /*3a60*/  I2FP.F32.S32 R0, R4 ;  /* 0x0000000400007245 */ /* 0x000fc80000201400 */
[----:B------:R-:W-:-:S05]  /*3a70*/  F2FP.BF16.F32.PACK_AB R0, RZ, R0 ;  /* 0x00000000ff00723e */ /* 0x000fca00000010ff */
[----:B------:R0:W-:Y:S01]  /*3a80*/  STG.E.U16 desc[UR36][R2.64], R0 ;  /* 0x0000000002007986 */ /* 0x0001e2000c101524 */
[----:B------:R-:W-:Y:S05]  /*3a90*/  BRA `(.L_x_4933) ;  /* 0x0000000400947947 */ /* 0x000fea0003800000 */
.L_x_4940:
        /* <DEDUP_REMOVED lines=10> */
.L_x_4951:
        /* <DEDUP_REMOVED lines=13> */
.L_x_4954:
[----:B------:R-:W-:-:S04]  /*3c10*/  SHF.R.U32.HI R0, RZ, 0x14, R5 ;  /* 0x00000014ff007819 */ /* 0x000fc80000011605 */
[----:B------:R-:W-:-:S04]  /*3c20*/  LOP3.LUT R0, R0, 0x1, RZ, 0xc0, !PT ;  /* 0x0000000100007812 */ /* 0x000fc800078ec0ff */
[----:B------:R-:W-:-:S04]  /*3c30*/  IADD3 R0, PT, PT, R5, 0x487ffff, R0 ;  /* 0x0487ffff05007810 */ /* 0x000fc80007ffe000 */
[----:B------:R-:W-:-:S04]  /*3c40*/  SHF.R.U32.HI R0, RZ, 0x14, R0 ;  /* 0x00000014ff007819 */ /* 0x000fc80000011600 */
[----:B------:R-:W-:-:S07]  /*3c50*/  LOP3.LUT R4, R0, 0xff, RZ, 0xc0, !PT ;  /* 0x000000ff00047812 */ /* 0x000fce00078ec0ff */
.L_x_4955:
[----:B------:R-:W-:-:S04]  /*3c60*/  SHF.R.U32.HI R5, RZ, 0x18, R5 ;  /* 0x00000018ff057819 */ /* 0x000fc80000011605 */
[----:B------:R-:W-:-:S04]  /*3c70*/  LOP3.LUT R4, R4, 0x80, R5, 0xf8, !PT ;  /* 0x0000008004047812 */ /* 0x000fc800078ef805 */
[----:B------:R-:W-:-:S07]  /*3c80*/  PRMT R0, R4, 0x7610, R0 ;  /* 0x0000761004007816 */ /* 0x000fce0000000000 */
.L_x_4953:
[----:B------:R-:W-:Y:S05]  /*3c90*/  BSYNC.RECONVERGENT B0 ;  /* 0x0000000000007941 */ /* 0x000fea0003800200 */
.L_x_4952:
[----:B------:R0:W-:Y:S01]  /*3ca0*/  STG.E.U8 desc[UR36][R2.64], R0 ;  /* 0x0000000002007986 */ /* 0x0001e2000c101124 */
[----:B------:R-:W-:Y:S05]  /*3cb0*/  BRA `(.L_x_4933) ;  /* 0x00000004000c7947 */ /* 0x000fea0003800000 */
.L_x_4950:
        /* <DEDUP_REMOVED lines=13> */
.L_x_4958:
[----:B------:R-:W-:-:S04]  /*3d90*/  SHF.R.U32.HI R0, RZ, 0x15, R5 ;  /* 0x00000015ff007819 */ /* 0x000fc80000011605 */
[----:B------:R-:W-:-:S04]  /*3da0*/  LOP3.LUT R0, R0, 0x1, RZ, 0xc0, !PT ;  /* 0x0000000100007812 */ /* 0x000fc800078ec0ff */
[----:B------:R-:W-:-:S04]  /*3db0*/  IADD3 R0, PT, PT, R5, 0x88fffff, R0 ;  /* 0x088fffff05007810 */ /* 0x000fc80007ffe000 */
[----:B------:R-:W-:-:S04]  /*3dc0*/  SHF.R.U32.HI R0, RZ, 0x15, R0 ;  /* 0x00000015ff007819 */ /* 0x000fc80000011600 */
[----:B------:R-:W-:-:S07]  /*3dd0*/  LOP3.LUT R4, R0, 0xff, RZ, 0xc0, !PT ;  /* 0x000000ff00047812 */ /* 0x000fce00078ec0ff */
.L_x_4959:
[----:B------:R-:W-:-:S04]  /*3de0*/  SHF.R.U32.HI R5, RZ, 0x18, R5 ;  /* 0x00000018ff057819 */ /* 0x000fc80000011605 */
[----:B------:R-:W-:-:S04]  /*3df0*/  LOP3.LUT R4, R4, 0x80, R5, 0xf8, !PT ;  /* 0x0000008004047812 */ /* 0x000fc800078ef805 */
[----:B------:R-:W-:-:S07]  /*3e00*/  PRMT R0, R4, 0x7610, R0 ;  /* 0x0000761004007816 */ /* 0x000fce0000000000 */
.L_x_4957:
[----:B------:R-:W-:Y:S05]  /*3e10*/  BSYNC.RECONVERGENT B0 ;  /* 0x0000000000007941 */ /* 0x000fea0003800200 */
.L_x_4956:
[----:B------:R0:W-:Y:S01]  /*3e20*/  STG.E.U8 desc[UR36][R2.64], R0 ;  /* 0x0000000002007986 */ /* 0x0001e2000c101124 */
[----:B------:R-:W-:Y:S05]  /*3e30*/  BRA `(.L_x_4933) ;  /* 0x0000000000ac7947 */ /* 0x000fea0003800000 */
.L_x_4949:
[----:B------:R-:W-:-:S09]  /*3e40*/  UISETP.NE.AND UP0, UPT, UR4, 0x1c, UPT ;  /* 0x0000001c0400788c */ /* 0x000fd2000bf05270 */
[----:B------:R-:W-:Y:S05]  /*3e50*/  BRA.U !UP0, `(.L_x_4960) ;  /* 0x0000000108a07547 */ /* 0x000fea000b800000 */
[----:B------:R-:W-:-:S09]  /*3e60*/  UISETP.NE.AND UP0, UPT, UR4, 0x1d, UPT ;  /* 0x0000001d0400788c */ /* 0x000fd2000bf05270 */
[----:B------:R-:W-:Y:S05]  /*3e70*/  BRA.U !UP0, `(.L_x_4961) ;  /* 0x00000001088c7547 */ /* 0x000fea000b800000 */
[----:B------:R-:W-:-:S09]  /*3e80*/  UISETP.NE.AND UP0, UPT, UR4, 0x2c, UPT ;  /* 0x0000002c0400788c */ /* 0x000fd2000bf05270 */
[----:B------:R-:W-:Y:S05]  /*3e90*/  BRA.U !UP0, `(.L_x_4962) ;  /* 0x0000000108447547 */ /* 0x000fea000b800000 */
.L_x_4932:
        /* <DEDUP_REMOVED lines=16> */
.L_x_4963:
[----:B------:R-:W-:Y:S05]  /*3fa0*/  BRA `(.L_x_4933) ;  /* 0x0000000000507947 */ /* 0x000fea0003800000 */
.L_x_4962:
        /* <DEDUP_REMOVED lines=16> */
.L_x_4961:
[----:B------:R-:W-:-:S05]  /*40b0*/  SHF.R.S32.HI R5, RZ, 0x1f, R4 ;  /* 0x0000001fff057819 */ /* 0x000fca0000011404 */
[----:B------:R0:W-:Y:S01]  /*40c0*/  STG.E.64 desc[UR36][R2.64], R4 ;  /* 0x0000000402007986 */ /* 0x0001e2000c101b24 */
[----:B------:R-:W-:Y:S05]  /*40d0*/  BRA `(.L_x_4933) ;  /* 0x0000000000047947 */ /* 0x000fea0003800000 */
.L_x_4960:
[----:B------:R0:W-:Y:S02]  /*40e0*/  STG.E desc[UR36][R2.64], R4 ;  /* 0x0000000402007986 */ /* 0x0001e4000c101924 */
.L_x_4933:
[----:B------:R-:W-:-:S07]  /*40f0*/  VIADD R17, R17, 0x80 ;  /* 0x0000008011117836 */ /* 0x000fce0000000000 */
.L_x_4858:
[----:B------:R-:W-:Y:S05]  /*4100*/  BSYNC.RECONVERGENT B6 ;  /* 0x0000000000067941 */ /* 0x000fea0003800200 */
.L_x_4857:
[----:B------:R-:W5:Y:S01]  /*4110*/  LDCU UR4, c[0x0][0x380] ;  /* 0x00007000ff0477ac */ /* 0x000f620008000800 */
[----:B------:R-:W-:Y:S01]  /*4120*/  BSSY.RECONVERGENT B6, `(.L_x_4964) ;  /* 0x0000401000067945 */ /* 0x000fe20003800200 */
[----:B-----5:R-:W-:-:S13]  /*4130*/  ISETP.GE.AND P0, PT, R17, UR4, PT ;  /* 0x0000000411007c0c */ /* 0x020fda000bf06270 */
[----:B------:R-:W-:Y:S05]  /*4140*/  @P0 BRA `(.L_x_4965) ;  /* 0x0000003c00f80947 */ /* 0x000fea0003800000 */
[----:B------:R-:W5:Y:S01]  /*4150*/  LDCU UR4, c[0x0][0x388] ;  /* 0x00007100ff0477ac */ /* 0x000f620008000800 */
[----:B------:R-:W-:Y:S02]  /*4160*/  HFMA2 R16, -RZ, RZ, 0, 0 ;  /* 0x00000000ff107431 */ /* 0x000fe400000001ff */
[----:B------:R-:W-:Y:S02]  /*4170*/  IMAD.MOV.U32 R18, RZ, RZ, RZ ;  /* 0x000000ffff127224 */ /* 0x000fe400078e00ff */
        /* <DEDUP_REMOVED lines=351> */
.L_x_4966:
        /* <DEDUP_REMOVED lines=16> */
.L_x_4970:
[----:B------:R0:W5:Y:S01]  /*5870*/  LDG.E.U8 R19, desc[UR36][R2.64] ;  /* 0x0000002402137981 */ /* 0x000162000c1e1100 */
[----:B------:R-:W-:Y:S05]  /*5880*/  BRA `(.L_x_4972) ;  /* 0x0000000c002c7947 */ /* 0x000fea0003800000 */
.L_x_4969:
        /* <DEDUP_REMOVED lines=8> */
.L_x_4974:
[----:B------:R0:W5:Y:S01]  /*5910*/  LDG.E R19, desc[UR36][R2.64] ;  /* 0x0000002402137981 */ /* 0x000162000c1e1900 */
[----:B------:R-:W-:Y:S05]  /*5920*/  BRA `(.L_x_4972) ;  /* 0x0000000c00047947 */ /* 0x000fea0003800000 */
.L_x_4973:
[----:B------:R0:W5:Y:S01]  /*5930*/  LDG.E.S16 R19, desc[UR36][R2.64] ;  /* 0x0000002402137981 */ /* 0x000162000c1e1700 */
[----:B------:R-:W-:Y:S05]  /*5940*/  BRA `(.L_x_4972) ;  /* 0x0000000800fc7947 */ /* 0x000fea0003800000 */
.L_x_4968:
        /* <DEDUP_REMOVED lines=9> */
.L_x_4976:
[----:B------:R-:W2:Y:S02]  /*59e0*/  LDG.E.U16 R2, desc[UR36][R2.64] ;  /* 0x0000002402027981 */ /* 0x000ea4000c1e1500 */
[----:B--2---:R-:W-:-:S06]  /*59f0*/  HADD2.F32 R19, -RZ, R2.H0_H0 ;  /* 0x20000002ff137230 */ /* 0x004fcc0000004100 */
[----:B------:R-:W0:Y:S01]  /*5a00*/  F2I.FTZ.TRUNC.NTZ R19, R19 ;  /* 0x0000001300137305 */ /* 0x000e22000021f100 */
[----:B------:R-:W-:Y:S05]  /*5a10*/  BRA `(.L_x_4972) ;  /* 0x0000000800c87947 */ /* 0x000fea0003800000 */
.L_x_4975:
        /* <DEDUP_REMOVED lines=9> */
.L_x_4978:
[----:B------:R-:W2:Y:S02]  /*5ab0*/  LDG.E.U16 R2, desc[UR36][R2.64] ;  /* 0x0000002402027981 */ /* 0x000ea4000c1e1500 */
[----:B--2---:R-:W-:-:S06]  /*5ac0*/  HADD2.F32 R19, -RZ, R2.H0_H0 ;  /* 0x20000002ff137230 */ /* 0x004fcc0000004100 */
[----:B------:R-:W0:Y:S01]  /*5ad0*/  F2I.FTZ.TRUNC.NTZ R19, R19 ;  /* 0x0000001300137305 */ /* 0x000e22000021f100 */
[----:B------:R-:W-:Y:S05]  /*5ae0*/  BRA `(.L_x_4972) ;  /* 0x0000000800947947 */ /* 0x000fea0003800000 */
.L_x_4977:
[----:B------:R-:W2:Y:S02]  /*5af0*/  LDG.E.64 R2, desc[UR36][R2.64] ;  /* 0x0000002402027981 */ /* 0x000ea4000c1e1b00 */
[----:B--2---:R0:W1:Y:S01]  /*5b00*/  F2I.F64.TRUNC R19, R2 ;  /* 0x0000000200137311 */ /* 0x004062000030d100 */
[----:B------:R-:W-:Y:S05]  /*5b10*/  BRA `(.L_x_4972) ;  /* 0x0000000800887947 */ /* 0x000fea0003800000 */
.L_x_4967:
        /* <DEDUP_REMOVED lines=12> */
.L_x_4981:
[----:B------:R-:W2:Y:S02]  /*5be0*/  LDG.E.64 R2, desc[UR36][R2.64] ;  /* 0x0000002402027981 */ /* 0x000ea4000c1e1b00 */
[----:B--2---:R0:W1:Y:S01]  /*5bf0*/  F2I.F64.TRUNC R19, R2 ;  /* 0x0000000200137311 */ /* 0x004062000030d100 */
[----:B------:R-:W-:Y:S05]  /*5c00*/  BRA `(.L_x_4972) ;  /* 0x00000008004c7947 */ /* 0x000fea0003800000 */
.L_x_4980:
        /* <DEDUP_REMOVED lines=26> */
.L_x_4983:
        /* <DEDUP_REMOVED lines=11> */
[----:B------:R0:W1:Y:S01]  /*5e60*/  F2I.FTZ.TRUNC.NTZ R19, R0 ;  /* 0x0000000000137305 */ /* 0x000062000021f100 */
[----:B------:R-:W-:Y:S05]  /*5e70*/  BRA `(.L_x_4972) ;  /* 0x0000000400b07947 */ /* 0x000fea0003800000 */
.L_x_4982:
[----:B------:R-:W2:Y:S02]  /*5e80*/  LDG.E.U16 R19, desc[UR36][R2.64] ;  /* 0x0000002402137981 */ /* 0x000ea4000c1e1500 */
[----:B--2---:R-:W-:-:S06]  /*5e90*/  IMAD.U32 R19, R19, 0x10000, RZ ;  /* 0x0001000013137824 */ /* 0x004fcc00078e00ff */
[----:B------:R-:W0:Y:S01]  /*5ea0*/  F2I.FTZ.TRUNC.NTZ R19, R19 ;  /* 0x0000001300137305 */ /* 0x000e22000021f100 */
[----:B------:R-:W-:Y:S05]  /*5eb0*/  BRA `(.L_x_4972) ;  /* 0x0000000400a07947 */ /* 0x000fea0003800000 */
.L_x_4979:
        /* <DEDUP_REMOVED lines=10> */
.L_x_4986:
        /* <DEDUP_REMOVED lines=21> */
.L_x_4990:
[----:B------:R-:W-:Y:S05]  /*60b0*/  BSYNC.RECONVERGENT B1 ;  /* 0x0000000000017941 */ /* 0x000fea0003800200 */
.L_x_4989:
[----:B------:R-:W-:Y:S01]  /*60c0*/  IMAD.SHL.U32 R0, R0, 0x100000, RZ ;  /* 0x0010000000007824 */ /* 0x000fe200078e00ff */
[----:B------:R-:W-:-:S04]  /*60d0*/  LEA R2, R2, 0x3b800000, 0x17 ;  /* 0x3b80000002027811 */ /* 0x000fc800078eb8ff */
[----:B------:R-:W-:-:S07]  /*60e0*/  LOP3.LUT R19, R2, R0, R19, 0xfe, !PT ;  /* 0x0000000002137212 */ /* 0x000fce00078efe13 */
.L_x_4988:
[----:B------:R-:W-:Y:S05]  /*60f0*/  BSYNC.RECONVERGENT B0 ;  /* 0x0000000000007941 */ /* 0x000fea0003800200 */
.L_x_4987:
[----:B------:R-:W1:Y:S01]  /*6100*/  F2I.FTZ.TRUNC.NTZ R19, R19 ;  /* 0x0000001300137305 */ /* 0x000e62000021f100 */
[----:B------:R-:W-:Y:S05]  /*6110*/  BRA `(.L_x_4972) ;  /* 0x0000000400087947 */ /* 0x000fea0003800000 */
.L_x_4985:
        /* <DEDUP_REMOVED lines=21> */
.L_x_4994:
[----:B------:R-:W-:Y:S05]  /*6270*/  BSYNC.RECONVERGENT B1 ;  /* 0x0000000000017941 */ /* 0x000fea0003800200 */
.L_x_4993:
[----:B------:R-:W-:Y:S01]  /*6280*/  IMAD.SHL.U32 R0, R0, 0x200000, RZ ;  /* 0x0020000000007824 */ /* 0x000fe200078e00ff */
[----:B------:R-:W-:-:S04]  /*6290*/  LEA R2, R2, 0x37800000, 0x17 ;  /* 0x3780000002027811 */ /* 0x000fc800078eb8ff */
[----:B------:R-:W-:-:S07]  /*62a0*/  LOP3.LUT R19, R2, R0, R19, 0xfe, !PT ;  /* 0x0000000002137212 */ /* 0x000fce00078efe13 */
.L_x_4992:
[----:B------:R-:W-:Y:S05]  /*62b0*/  BSYNC.RECONVERGENT B0 ;  /* 0x0000000000007941 */ /* 0x000fea0003800200 */
.L_x_4991:
[----:B------:R-:W2:Y:S01]  /*62c0*/  F2I.FTZ.TRUNC.NTZ R19, R19 ;  /* 0x0000001300137305 */ /* 0x000ea2000021f100 */
[----:B------:R-:W-:Y:S05]  /*62d0*/  BRA `(.L_x_4972) ;  /* 0x0000000000987947 */ /* 0x000fea0003800000 */
.L_x_4984:
        /* <DEDUP_REMOVED lines=14> */
.L_x_4998:
[----:B------:R-:W-:Y:S05]  /*63c0*/  BSYNC.RECONVERGENT B0 ;  /* 0x0000000000007941 */ /* 0x000fea0003800200 */
.L_x_4997:
[----:B------:R-:W4:Y:S01]  /*63d0*/  F2I.FTZ.TRUNC.NTZ R19, R19 ;  /* 0x0000001300137305 */ /* 0x000f22000021f100 */
[----:B------:R-:W-:Y:S05]  /*63e0*/  BRA `(.L_x_4972) ;  /* 0x0000000000547947 */ /* 0x000fea0003800000 */
.L_x_4971:
        /* <DEDUP_REMOVED lines=16> */
.L_x_4999:
[----:B------:R-:W-:Y:S01]  /*64f0*/  HFMA2 R19, -RZ, RZ, 0, 0 ;  /* 0x00000000ff137431 */ /* 0x000fe200000001ff */
[----:B------:R-:W-:Y:S06]  /*6500*/  BRA `(.L_x_4972) ;  /* 0x00000000000c7947 */ /* 0x000fec0003800000 */
.L_x_4996:
[----:B------:R3:W5:Y:S01]  /*6510*/  LDG.E R19, desc[UR36][R2.64] ;  /* 0x0000002402137981 */ /* 0x000762000c1e1900 */
[----:B------:R-:W-:Y:S05]  /*6520*/  BRA `(.L_x_4972) ;  /* 0x0000000000047947 */ /* 0x000fea0003800000 */
.L_x_4995:
[----:B------:R0:W5:Y:S02]  /*6530*/  LDG.E R19, desc[UR36][R2.64] ;  /* 0x0000002402137981 */ /* 0x000164000c1e1900 */
.L_x_4972:
[----:B------:R-:W0:Y:S01]  /*6540*/  LDCU.64 UR6, c[0x0][0x5f8] ;  /* 0x0000bf00ff0677ac */ /* 0x000e220008000a00 */
[----:B------:R-:W-:-:S04]  /*6550*/  UPRMT UR4, UR42, 0x9910, URZ ;  /* 0x000099102a047896 */ /* 0x000fc800080000ff */
[----:B------:R-:W-:Y:S01]  /*6560*/  UISETP.GT.AND UP0, UPT, UR4, 0x9, UPT ;  /* 0x000000090400788c */ /* 0x000fe2000bf04270 */
[----:B0--3--:R-:W-:-:S05]  /*6570*/  IADD3 R2, P0, PT, R18, UR6, RZ ;  /* 0x0000000612027c10 */ /* 0x009fca000ff1e0ff */
        /* <DEDUP_REMOVED lines=12> */
.L_x_5003:
[----:B------:R0:W5:Y:S01]  /*6640*/  LDG.E.U8 R0, desc[UR36][R2.64] ;  /* 0x0000002402007981 */ /* 0x000162000c1e1100 */
[----:B------:R-:W-:Y:S05]  /*6650*/  BRA `(.L_x_5005) ;  /* 0x0000000c002c7947 */ /* 0x000fea0003800000 */
.L_x_5002:
        /* <DEDUP_REMOVED lines=8> */
.L_x_5007:
[----:B------:R0:W5:Y:S01]  /*66e0*/  LDG.E R0, desc[UR36][R2.64] ;  /* 0x0000002402007981 */ /* 0x000162000c1e1900 */
[----:B------:R-:W-:Y:S05]  /*66f0*/  BRA `(.L_x_5005) ;  /* 0x0000000c00047947 */ /* 0x000fea0003800000 */
.L_x_5006:
[----:B------:R0:W5:Y:S01]  /*6700*/  LDG.E.S16 R0, desc[UR36][R2.64] ;  /* 0x0000002402007981 */ /* 0x000162000c1e1700 */
[----:B------:R-:W-:Y:S05]  /*6710*/  BRA `(.L_x_5005) ;  /* 0x0000000800fc7947 */ /* 0x000fea0003800000 */
.L_x_5001:
        /* <DEDUP_REMOVED lines=9> */
.L_x_5009:
[----:B------:R-:W3:Y:S02]  /*67b0*/  LDG.E.U16 R2, desc[UR36][R2.64] ;  /* 0x0000002402027981 */ /* 0x000ee4000c1e1500 */
[----:B---3--:R-:W-:-:S06]  /*67c0*/  HADD2.F32 R0, -RZ, R2.H0_H0 ;  /* 0x20000002ff007230 */ /* 0x008fcc0000004100 */
[----:B------:R-:W0:Y:S01]  /*67d0*/  F2I.FTZ.TRUNC.NTZ R0, R0 ;  /* 0x0000000000007305 */ /* 0x000e22000021f100 */
[----:B------:R-:W-:Y:S05]  /*67e0*/  BRA `(.L_x_5005) ;  /* 0x0000000800c87947 */ /* 0x000fea0003800000 */
.L_x_5008:
        /* <DEDUP_REMOVED lines=9> */
.L_x_5011:
[----:B------:R-:W3:Y:S02]  /*6880*/  LDG.E.U16 R2, desc[UR36][R2.64] ;  /* 0x0000002402027981 */ /* 0x000ee4000c1e1500 */
[----:B---3--:R-:W-:-:S06]  /*6890*/  HADD2.F32 R0, -RZ, R2.H0_H0 ;  /* 0x20000002ff007230 */ /* 0x008fcc0000004100 */
[----:B------:R-:W0:Y:S01]  /*68a0*/  F2I.FTZ.TRUNC.NTZ R0, R0 ;  /* 0x0000000000007305 */ /* 0x000e22000021f100 */
[----:B------:R-:W-:Y:S05]  /*68b0*/  BRA `(.L_x_5005) ;  /* 0x0000000800947947 */ /* 0x000fea0003800000 */
.L_x_5010:
[----:B------:R-:W3:Y:S02]  /*68c0*/  LDG.E.64 R2, desc[UR36][R2.64] ;  /* 0x0000002402027981 */ /* 0x000ee4000c1e1b00 */
[----:B---3--:R0:W3:Y:S01]  /*68d0*/  F2I.F64.TRUNC R0, R2 ;  /* 0x0000000200007311 */ /* 0x0080e2000030d100 */
[----:B------:R-:W-:Y:S05]  /*68e0*/  BRA `(.L_x_5005) ;  /* 0x0000000800887947 */ /* 0x000fea0003800000 */
.L_x_5000:
        /* <DEDUP_REMOVED lines=12> */
.L_x_5014:
[----:B------:R-:W3:Y:S02]  /*69b0*/  LDG.E.64 R2, desc[UR36][R2.64] ;  /* 0x0000002402027981 */ /* 0x000ee4000c1e1b00 */
[----:B---3--:R0:W3:Y:S01]  /*69c0*/  F2I.F64.TRUNC R0, R2 ;  /* 0x0000000200007311 */ /* 0x0080e2000030d100 */
[----:B------:R-:W-:Y:S05]  /*69d0*/  BRA `(.L_x_5005) ;  /* 0x00000008004c7947 */ /* 0x000fea0003800000 */
.L_x_5013:
        /* <DEDUP_REMOVED lines=26> */
.L_x_5016:
[----:B------:R-:W3:Y:S02]  /*6b80*/  LDG.E.U8 R2, desc[UR36][R2.64] ;  /* 0x0000002402027981 */ /* 0x000ee4000c1e1100 */
[C---:B---3--:R-:W-:Y:S02]  /*6b90*/  IMAD.SHL.U32 R0, R2.reuse, 0x2000000, RZ ;  /* 0x0200000002007824 */ /* 0x048fe400078e00ff */
        /* <DEDUP_REMOVED lines=11> */
.L_x_5015:
[----:B------:R-:W3:Y:S02]  /*6c50*/  LDG.E.U16 R0, desc[UR36][R2.64] ;  /* 0x0000002402007981 */ /* 0x000ee4000c1e1500 */
[----:B---3--:R-:W-:-:S06]  /*6c60*/  IMAD.U32 R0, R0, 0x10000, RZ ;  /* 0x0001000000007824 */ /* 0x008fcc00078e00ff */
[----:B------:R-:W0:Y:S01]  /*6c70*/  F2I.FTZ.TRUNC.NTZ R0, R0 ;  /* 0x0000000000007305 */ /* 0x000e22000021f100 */
[----:B------:R-:W-:Y:S05]  /*6c80*/  BRA `(.L_x_5005) ;  /* 0x0000000400a07947 */ /* 0x000fea0003800000 */
.L_x_5012:
        /* <DEDUP_REMOVED lines=10> */
.L_x_5019:
[----:B------:R-:W3:Y:S01]  /*6d30*/  LDG.E.U8 R3, desc[UR36][R2.64] ;  /* 0x0000002402037981 */ /* 0x000ee2000c1e1100 */
[----:B------:R-:W-:Y:S01]  /*6d40*/  BSSY.RECONVERGENT B0, `(.L_x_5020) ;  /* 0x0000018000007945 */ /* 0x000fe20003800200 */
[----:B------:R-:W-:Y:S02]  /*6d50*/  MOV R0, RZ ;  /* 0x000000ff00007202 */ /* 0x000fe40000000f00 */
        /* <DEDUP_REMOVED lines=18> */
.L_x_5023:
[----:B------:R-:W-:Y:S05]  /*6e80*/  BSYNC.RECONVERGENT B1 ;  /* 0x0000000000017941 */ /* 0x000fea0003800200 */
.L_x_5022:
[----:B------:R-:W-:Y:S02]  /*6e90*/  SHF.L.U32 R0, R0, 0x14, RZ ;  /* 0x0000001400007819 */ /* 0x000fe400000006ff */
[----:B------:R-:W-:-:S04]  /*6ea0*/  LEA R2, R2, 0x3b800000, 0x17 ;  /* 0x3b80000002027811 */ /* 0x000fc800078eb8ff */
[----:B------:R-:W-:-:S07]  /*6eb0*/  LOP3.LUT R0, R2, R0, R7, 0xfe, !PT ;  /* 0x0000000002007212 */ /* 0x000fce00078efe07 */
.L_x_5021:
[----:B------:R-:W-:Y:S05]  /*6ec0*/  BSYNC.RECONVERGENT B0 ;  /* 0x0000000000007941 */ /* 0x000fea0003800200 */
.L_x_5020:
[----:B------:R-:W0:Y:S01]  /*6ed0*/  F2I.FTZ.TRUNC.NTZ R0, R0 ;  /* 0x0000000000007305 */ /* 0x000e22000021f100 */
[----:B------:R-:W-:Y:S05]  /*6ee0*/  BRA `(.L_x_5005) ;  /* 0x0000000400087947 */ /* 0x000fea0003800000 */
.L_x_5018:
        /* <DEDUP_REMOVED lines=21> */
.L_x_5027:
[----:B------:R-:W-:Y:S05]  /*7040*/  BSYNC.RECONVERGENT B1 ;  /* 0x0000000000017941 */ /* 0x000fea0003800200 */
.L_x_5026:
[----:B------:R-:W-:Y:S01]  /*7050*/  IMAD.SHL.U32 R0, R0, 0x200000, RZ ;  /* 0x0020000000007824 */ /* 0x000fe200078e00ff */
[----:B------:R-:W-:-:S04]  /*7060*/  LEA R2, R2, 0x37800000, 0x17 ;  /* 0x3780000002027811 */ /* 0x000fc800078eb8ff */
[----:B------:R-:W-:-:S07]  /*7070*/  LOP3.LUT R0, R2, R0, R7, 0xfe, !PT ;  /* 0x0000000002007212 */ /* 0x000fce00078efe07 */
.L_x_5025:
[----:B------:R-:W-:Y:S05]  /*7080*/  BSYNC.RECONVERGENT B0 ;  /* 0x0000000000007941 */ /* 0x000fea0003800200 */
.L_x_5024:
[----:B------:R-:W0:Y:S01]  /*7090*/  F2I.FTZ.TRUNC.NTZ R0, R0 ;  /* 0x0000000000007305 */ /* 0x000e22000021f100 */
[----:B------:R-:W-:Y:S05]  /*70a0*/  BRA `(.L_x_5005) ;  /* 0x0000000000987947 */ /* 0x000fea0003800000 */
.L_x_5017:
        /* <DEDUP_REMOVED lines=14> */
.L_x_5031:
[----:B------:R-:W-:Y:S05]  /*7190*/  BSYNC.RECONVERGENT B0 ;  /* 0x0000000000007941 */ /* 0x000fea0003800200 */
.L_x_5030:
[----:B------:R-:W0:Y:S01]  /*71a0*/  F2I.FTZ.TRUNC.NTZ R0, R0 ;  /* 0x0000000000007305 */ /* 0x000e22000021f100 */
[----:B------:R-:W-:Y:S05]  /*71b0*/  BRA `(.L_x_5005) ;  /* 0x0000000000547947 */ /* 0x000fea0003800000 */
.L_x_5004:
        /* <DEDUP_REMOVED lines=16> */
.L_x_5032:
[----:B------:R-:W-:Y:S01]  /*72c0*/  IMAD.MOV.U32 R0, RZ, RZ, RZ ;  /* 0x000000ffff007224 */ /* 0x000fe200078e00ff */
[----:B------:R-:W-:Y:S06]  /*72d0*/  BRA `(.L_x_5005) ;  /* 0x00000000000c7947 */ /* 0x000fec0003800000 */
.L_x_5029:
[----:B------:R0:W5:Y:S01]  /*72e0*/  LDG.E R0, desc[UR36][R2.64] ;  /* 0x0000002402007981 */ /* 0x000162000c1e1900 */
[----:B------:R-:W-:Y:S05]  /*72f0*/  BRA `(.L_x_5005) ;  /* 0x0000000000047947 */ /* 0x000fea0003800000 */
.L_x_5028:
[----:B------:R0:W5:Y:S02]  /*7300*/  LDG.E R0, desc[UR36][R2.64] ;  /* 0x0000002402007981 */ /* 0x000164000c1e1900 */
.L_x_5005:
[----:B------:R-:W0:Y:S02]  /*7310*/  LDCU.64 UR6, c[0x0][0x5e8] ;  /* 0x0000bd00ff0677ac */ /* 0x000e240008000a00 */
[----:B012345:R-:W-:Y:S01]  /*7320*/  LOP3.LUT R4, R0, R19, RZ, 0x3c, !PT ;  /* 0x0000001300047212 */ /* 0x03ffe200078e3cff */
[----:B------:R-:W-:-:S04]  /*7330*/  UPRMT UR4, UR43, 0x9910, URZ ;  /* 0x000099102b047896 */ /* 0x000fc800080000ff */
        /* <DEDUP_REMOVED lines=14> */
.L_x_5036:
[----:B------:R0:W-:Y:S01]  /*7420*/  STG.E.U8 desc[UR36][R2.64], R4 ;  /* 0x0000000402007986 */ /* 0x0001e2000c101124 */
[----:B------:R-:W-:Y:S05]  /*7430*/  BRA `(.L_x_5038) ;  /* 0x0000000c00387947 */ /* 0x000fea0003800000 */
.L_x_5035:
        /* <DEDUP_REMOVED lines=9> */
.L_x_5040:
[----:B------:R0:W-:Y:S01]  /*74d0*/  STG.E desc[UR36][R2.64], R4 ;  /* 0x0000000402007986 */ /* 0x0001e2000c101924 */
[----:B------:R-:W-:Y:S05]  /*74e0*/  BRA `(.L_x_5038) ;  /* 0x0000000c000c7947 */ /* 0x000fea0003800000 */
.L_x_5039:
[----:B------:R0:W-:Y:S01]  /*74f0*/  STG.E.U16 desc[UR36][R2.64], R4 ;  /* 0x0000000402007986 */ /* 0x0001e2000c101524 */
[----:B------:R-:W-:Y:S05]  /*7500*/  BRA `(.L_x_5038) ;  /* 0x0000000c00047947 */ /* 0x000fea0003800000 */
.L_x_5034:
        /* <DEDUP_REMOVED lines=9> */
.L_x_5042:
[----:B------:R-:W-:-:S04]  /*75a0*/  I2FP.F32.S32 R0, R4 ;  /* 0x0000000400007245 */ /* 0x000fc80000201400 */
[----:B------:R-:W-:-:S05]  /*75b0*/  F2FP.F16.F32.PACK_AB R0, RZ, R0 ;  /* 0x00000000ff00723e */ /* 0x000fca00000000ff */
[----:B------:R0:W-:Y:S01]  /*75c0*/  STG.E.U16 desc[UR36][R2.64], R0 ;  /* 0x0000000002007986 */ /* 0x0001e2000c101524 */
[----:B------:R-:W-:Y:S05]  /*75d0*/  BRA `(.L_x_5038) ;  /* 0x0000000800d07947 */ /* 0x000fea0003800000 */
.L_x_5041:
        /* <DEDUP_REMOVED lines=10> */
.L_x_5044:
[----:B------:R-:W-:-:S04]  /*7680*/  I2FP.F32.S32 R4, R4 ;  /* 0x0000000400047245 */ /* 0x000fc80000201400 */
[----:B------:R-:W-:-:S04]  /*7690*/  F2FP.F16.F32.PACK_AB R5, RZ, R4 ;  /* 0x00000004ff05723e */ /* 0x000fc800000000ff */
[----:B------:R-:W-:-:S05]  /*76a0*/  PRMT R5, R5, 0x5410, RZ ;  /* 0x0000541005057816 */ /* 0x000fca00000000ff */
[----:B------:R0:W-:Y:S01]  /*76b0*/  STG.E desc[UR36][R2.64], R5 ;  /* 0x0000000502007986 */ /* 0x0001e2000c101924 */
[----:B------:R-:W-:Y:S05]  /*76c0*/  BRA `(.L_x_5038) ;  /* 0x0000000800947947 */ /* 0x000fea0003800000 */
.L_x_5043:
[----:B------:R-:W0:Y:S02]  /*76d0*/  I2F.F64 R4, R4 ;  /* 0x0000000400047312 */ /* 0x000e240000201c00 */
[----:B0-----:R0:W-:Y:S01]  /*76e0*/  STG.E.64 desc[UR36][R2.64], R4 ;  /* 0x0000000402007986 */ /* 0x0011e2000c101b24 */
[----:B------:R-:W-:Y:S05]  /*76f0*/  BRA `(.L_x_5038) ;  /* 0x0000000800887947 */ /* 0x000fea0003800000 */
.L_x_5033:
        /* <DEDUP_REMOVED lines=12> */
.L_x_5048:
        /* <DEDUP_REMOVED lines=18> */
.L_x_5051:
[----:B------:R-:W-:-:S04]  /*78e0*/  SHF.R.U32.HI R5, RZ, 0x18, R5 ;  /* 0x00000018ff057819 */ /* 0x000fc80000011605 */
[----:B------:R-:W-:-:S07]  /*78f0*/  LOP3.LUT R0, R0, 0x80, R5, 0xf8, !PT ;  /* 0x0000008000007812 */ /* 0x000fce00078ef805 */
.L_x_5050:
[----:B------:R-:W-:Y:S05]  /*7900*/  BSYNC.RECONVERGENT B0 ;  /* 0x0000000000007941 */ /* 0x000fea0003800200 */
.L_x_5049:
[----:B------:R3:W-:Y:S01]  /*7910*/  STG.E.U8 desc[UR36][R2.64], R0 ;  /* 0x0000000002007986 */ /* 0x0007e2000c101124 */
[----:B------:R-:W-:Y:S05]  /*7920*/  BRA `(.L_x_5038) ;  /* 0x0000000400fc7947 */ /* 0x000fea0003800000 */
.L_x_5047:
        /* <DEDUP_REMOVED lines=18> */
.L_x_5054:
[----:B------:R-:W-:-:S04]  /*7a50*/  SHF.R.U32.HI R5, RZ, 0x18, R5 ;  /* 0x00000018ff057819 */ /* 0x000fc80000011605 */
[----:B------:R-:W-:-:S07]  /*7a60*/  LOP3.LUT R0, R0, 0x80, R5, 0xf8, !PT ;  /* 0x0000008000007812 */ /* 0x000fce00078ef805 */
.L_x_5053:
[----:B------:R-:W-:Y:S05]  /*7a70*/  BSYNC.RECONVERGENT B0 ;  /* 0x0000000000007941 */ /* 0x000fea0003800200 */
.L_x_5052:
[----:B------:R0:W-:Y:S01]  /*7a80*/  STG.E.U8 desc[UR36][R2.64], R0 ;  /* 0x0000000002007986 */ /* 0x0001e2000c101124 */
[----:B------:R-:W-:Y:S05]  /*7a90*/  BRA `(.L_x_5038) ;  /* 0x0000000400a07947 */ /* 0x000fea0003800000 */
.L_x_5046:
        /* <DEDUP_REMOVED lines=22> */
.L_x_5056:
[----:B------:R-:W-:-:S05]  /*7c00*/  SHF.R.S32.HI R5, RZ, 0x1f, R4 ;  /* 0x0000001fff057819 */ /* 0x000fca0000011404 */
[----:B------:R1:W-:Y:S01]  /*7c10*/  STG.E.64 desc[UR36][R2.64], R4 ;  /* 0x0000000402007986 */ /* 0x0003e2000c101b24 */
[----:B------:R-:W-:Y:S05]  /*7c20*/  BRA `(.L_x_5038) ;  /* 0x00000004003c7947 */ /* 0x000fea0003800000 */
.L_x_5055:
[----:B------:R0:W-:Y:S01]  /*7c30*/  STG.E desc[UR36][R2.64], R4 ;  /* 0x0000000402007986 */ /* 0x0001e2000c101924 */
[----:B------:R-:W-:Y:S05]  /*7c40*/  BRA `(.L_x_5038) ;  /* 0x0000000400347947 */ /* 0x000fea0003800000 */
.L_x_5045:
        /* <DEDUP_REMOVED lines=10> */
.L_x_5058:
[----:B------:R-:W0:Y:S01]  /*7cf0*/  I2F.F64 R4, R4 ;  /* 0x0000000400047312 */ /* 0x000e220000201c00 */
[----:B------:R-:W-:-:S05]  /*7d00*/  CS2R R6, SRZ ;  /* 0x0000000000067805 */ /* 0x000fca000001ff00 */
[----:B0-----:R0:W-:Y:S01]  /*7d10*/  STG.E.128 desc[UR36][R2.64], R4 ;  /* 0x0000000402007986 */ /* 0x0011e2000c101d24 */
[----:B------:R-:W-:Y:S05]  /*7d20*/  BRA `(.L_x_5038) ;  /* 0x0000000000fc7947 */ /* 0x000fea0003800000 */
.L_x_5057:
[----:B------:R-:W-:-:S09]  /*7d30*/  UISETP.NE.AND UP0, UPT, UR4, 0xf, UPT ;  /* 0x0000000f0400788c */ /* 0x000fd2000bf05270 */
[----:B------:R-:W-:Y:S05]  /*7d40*/  BRA.U !UP0, `(.L_x_5059) ;  /* 0x0000000108e87547 */ /* 0x000fea000b800000 */
[----:B------:R-:W-:-:S09]  /*7d50*/  UISETP.NE.AND UP0, UPT, UR4, 0x17, UPT ;  /* 0x000000170400788c */ /* 0x000fd2000bf05270 */
[----:B------:R-:W-:Y:S05]  /*7d60*/  BRA.U !UP0, `(.L_x_5060) ;  /* 0x0000000108907547 */ /* 0x000fea000b800000 */
[----:B------:R-:W-:-:S09]  /*7d70*/  UISETP.NE.AND UP0, UPT, UR4, 0x18, UPT ;  /* 0x000000180400788c */ /* 0x000fd2000bf05270 */
[----:B------:R-:W-:Y:S05]  /*7d80*/  BRA.U !UP0, `(.L_x_5061) ;  /* 0x0000000108447547 */ /* 0x000fea000b800000 */
.L_x_5037:
        /* <DEDUP_REMOVED lines=16> */
.L_x_5062:
[----:B------:R-:W-:Y:S05]  /*7e90*/  BRA `(.L_x_5038) ;  /* 0x0000000000a07947 */ /* 0x000fea0003800000 */
.L_x_5061:
        /* <DEDUP_REMOVED lines=13> */
.L_x_5064:
[----:B------:R-:W-:Y:S05]  /*7f70*/  BSYNC.RECONVERGENT B0 ;  /* 0x0000000000007941 */ /* 0x000fea0003800200 */
.L_x_5063:
[----:B------:R-:W-:-:S05]  /*7f80*/  LOP3.LUT R5, R0, 0x80, R5, 0xf8, !PT ;  /* 0x0000008000057812 */ /* 0x000fca00078ef805 */
[----:B------:R0:W-:Y:S01]  /*7f90*/  STG.E.U8 desc[UR36][R2.64], R5 ;  /* 0x0000000502007986 */ /* 0x0001e2000c101124 */
[----:B------:R-:W-:Y:S05]  /*7fa0*/  BRA `(.L_x_5038) ;  /* 0x00000000005c7947 */ /* 0x000fea0003800000 */
.L_x_5060:
        /* <DEDUP_REMOVED lines=12> */
.L_x_5066:
[----:B------:R-:W-:Y:S01]  /*8070*/  IMAD.MOV.U32 R0, RZ, RZ, 0x7f ;  /* 0x0000007fff007424 */ /* 0x000fe200078e00ff */
[----:B------:R-:W-:-:S04]  /*8080*/  ISETP.GT.U32.AND P0, PT, R4, 0x7f800000, PT ;  /* 0x7f8000000400780c */ /* 0x000fc80003f04070 */
[----:B------:R-:W-:-:S09]  /*8090*/  SEL R0, R0, 0x7c, P0 ;  /* 0x0000007c00007807 */ /* 0x000fd20000000000 */
.L_x_5067:
[----:B------:R-:W-:Y:S05]  /*80a0*/  BSYNC.RECONVERGENT B0 ;  /* 0x0000000000007941 */ /* 0x000fea0003800200 */
.L_x_5065:
[----:B------:R-:W-:-:S04]  /*80b0*/  SHF.R.U32.HI R5, RZ, 0x18, R5 ;  /* 0x00000018ff057819 */ /* 0x000fc80000011605 */
[----:B------:R-:W-:-:S05]  /*80c0*/  LOP3.LUT R5, R0, 0x80, R5, 0xf8, !PT ;  /* 0x0000008000057812 */ /* 0x000fca00078ef805 */
[----:B------:R0:W-:Y:S01]  /*80d0*/  STG.E.U8 desc[UR36][R2.64], R5 ;  /* 0x0000000502007986 */ /* 0x0001e2000c101124 */
[----:B------:R-:W-:Y:S05]  /*80e0*/  BRA `(.L_x_5038) ;  /* 0x00000000000c7947 */ /* 0x000fea0003800000 */
.L_x_5059:
[----:B------:R-:W-:-:S04]  /*80f0*/  I2FP.F32.S32 R0, R4 ;  /* 0x0000000400007245 */ /* 0x000fc80000201400 */
[----:B------:R-:W-:-:S05]  /*8100*/  F2FP.BF16.F32.PACK_AB R0, RZ, R0 ;  /* 0x00000000ff00723e */ /* 0x000fca00000010ff */
[----:B------:R0:W-:Y:S02]  /*8110*/  STG.E.U16 desc[UR36][R2.64], R0 ;  /* 0x0000000002007986 */ /* 0x0001e4000c101524 */
.L_x_5038:
[----:B------:R-:W-:-:S07]  /*8120*/  IADD3 R17, PT, PT, R17, 0x80, RZ ;  /* 0x0000008011117810 */ /* 0x000fce0007ffe0ff */
.L_x_4965:
[----:B------:R-:W-:Y:S05]  /*8130*/  BSYNC.RECONVERGENT B6 ;  /* 0x0000000000067941 */ /* 0x000fea0003800200 */
.L_x_4964:
[----:B------:R-:W5:Y:S01]  /*8140*/  LDCU UR4, c[0x0][0x380] ;  /* 0x00007000ff0477ac */ /* 0x000f620008000800 */
[----:B------:R-:W-:Y:S01]  /*8150*/  BSSY.RECONVERGENT B6, `(.L_x_5068) ;  /* 0x0000401000067945 */ /* 0x000fe20003800200 */
[----:B-----5:R-:W-:-:S13]  /*8160*/  ISETP.GE.AND P0, PT, R17, UR4, PT ;  /* 0x0000000411007c0c */ /* 0x020fda000bf06270 */
[----:B------:R-:W-:Y:S05]  /*8170*/  @P0 BRA `(.L_x_5069) ;  /* 0x0000003c00f80947 */ /* 0x000fea0003800000 */
[----:B------:R-:W5:Y:S01]  /*8180*/  LDCU UR4, c[0x0][0x388] ;  /* 0x00007100ff0477ac */ /* 0x000f620008000800 */
[----:B------:R-:W-:Y:S01]  /*8190*/  IMAD.MOV.U32 R18, RZ, RZ, RZ ;  /* 0x000000ffff127224 */ /* 0x000fe200078e00ff */
[----:B------:R-:W-:Y:S01]  /*81a0*/  MOV R16, RZ ;  /* 0x000000ff00107202 */ /* 0x000fe20000000f00 */
[----:B0--3--:R-:W-:Y:S01]  /*81b0*/  IMAD.MOV.U32 R0, RZ, RZ, RZ ;  /* 0x000000ffff007224 */ /* 0x009fe200078e00ff */
        /* <DEDUP_REMOVED lines=350> */
.L_x_5070:
[----:B------:R-:W1:Y:S01]  /*97a0*/  LDCU.64 UR6, c[0x0][0x5f0] ;  /* 0x0000be00ff0677ac */ /* 0x000e620008000a00 */
[----:B------:R-:W-:-:S04]  /*97b0*/  UPRMT UR4, UR39, 0x9910, URZ ;  /* 0x0000991027047896 */ /* 0x000fc800080000ff */
[----:B------:R-:W-:Y:S01]  /*97c0*/  UISETP.GT.AND UP0, UPT, UR4, 0x9, UPT ;  /* 0x000000090400788c */ /* 0x000fe2000bf04270 */
[----:B-12-4-:R-:W-:-:S04]  /*97d0*/  IADD3 R2, P0, PT, R0, UR6, RZ ;  /* 0x0000000600027c10 */ /* 0x016fc8000ff1e0ff */
        /* <DEDUP_REMOVED lines=12> */
.L_x_5074:
[----:B------:R4:W5:Y:S01]  /*98a0*/  LDG.E.U8 R19, desc[UR36][R2.64] ;  /* 0x0000002402137981 */ /* 0x000962000c1e1100 */
[----:B------:R-:W-:Y:S05]  /*98b0*/  BRA `(.L_x_5076) ;  /* 0x0000000c002c7947 */ /* 0x000fea0003800000 */
.L_x_5073:
        /* <DEDUP_REMOVED lines=8> */
.L_x_5078:
[----:B------:R2:W5:Y:S01]  /*9940*/  LDG.E R19, desc[UR36][R2.64] ;  /* 0x0000002402137981 */ /* 0x000562000c1e1900 */
[----:B------:R-:W-:Y:S05]  /*9950*/  BRA `(.L_x_5076) ;  /* 0x0000000c00047947 */ /* 0x000fea0003800000 */
.L_x_5077:
[----:B------:R0:W5:Y:S01]  /*9960*/  LDG.E.S16 R19, desc[UR36][R2.64] ;  /* 0x0000002402137981 */ /* 0x000162000c1e1700 */
[----:B------:R-:W-:Y:S05]  /*9970*/  BRA `(.L_x_5076) ;  /* 0x0000000800fc7947 */ /* 0x000fea0003800000 */
.L_x_5072:
        /* <DEDUP_REMOVED lines=9> */
.L_x_5080:
[----:B------:R-:W2:Y:S02]  /*9a10*/  LDG.E.U16 R2, desc[UR36][R2.64] ;  /* 0x0000002402027981 */ /* 0x000ea4000c1e1500 */
[----:B--2---:R-:W-:-:S06]  /*9a20*/  HADD2.F32 R19, -RZ, R2.H0_H0 ;  /* 0x20000002ff137230 */ /* 0x004fcc0000004100 */
[----:B------:R-:W0:Y:S01]  /*9a30*/  F2I.FTZ.TRUNC.NTZ R19, R19 ;  /* 0x0000001300137305 */ /* 0x000e22000021f100 */
[----:B------:R-:W-:Y:S05]  /*9a40*/  BRA `(.L_x_5076) ;  /* 0x0000000800c87947 */ /* 0x000fea0003800000 */
.L_x_5079:
        /* <DEDUP_REMOVED lines=9> */
.L_x_5082:
[----:B------:R-:W2:Y:S02]  /*9ae0*/  LDG.E.U16 R2, desc[UR36][R2.64] ;  /* 0x0000002402027981 */ /* 0x000ea4000c1e1500 */
[----:B--2---:R-:W-:-:S06]  /*9af0*/  HADD2.F32 R19, -RZ, R2.H0_H0 ;  /* 0x20000002ff137230 */ /* 0x004fcc0000004100 */
[----:B------:R-:W0:Y:S01]  /*9b00*/  F2I.FTZ.TRUNC.NTZ R19, R19 ;  /* 0x0000001300137305 */ /* 0x000e22000021f100 */
[----:B------:R-:W-:Y:S05]  /*9b10*/  BRA `(.L_x_5076) ;  /* 0x0000000800947947 */ /* 0x000fea0003800000 */
.L_x_5081:
[----:B------:R-:W2:Y:S02]  /*9b20*/  LDG.E.64 R2, desc[UR36][R2.64] ;  /* 0x0000002402027981 */ /* 0x000ea4000c1e1b00 */
[----:B--2---:R0:W1:Y:S01]  /*9b30*/  F2I.F64.TRUNC R19, R2 ;  /* 0x0000000200137311 */ /* 0x004062000030d100 */
[----:B------:R-:W-:Y:S05]  /*9b40*/  BRA `(.L_x_5076) ;  /* 0x0000000800887947 */ /* 0x000fea0003800000 */
.L_x_5071:
        /* <DEDUP_REMOVED lines=12> */
.L_x_5085:
[----:B------:R-:W2:Y:S02]  /*9c10*/  LDG.E.64 R2, desc[UR36][R2.64] ;  /* 0x0000002402027981 */ /* 0x000ea4000c1e1b00 */
[----:B--2---:R0:W1:Y:S01]  /*9c20*/  F2I.F64.TRUNC R19, R2 ;  /* 0x0000000200137311 */ /* 0x004062000030d100 */
[----:B------:R-:W-:Y:S05]  /*9c30*/  BRA `(.L_x_5076) ;  /* 0x00000008004c7947 */ /* 0x000fea0003800000 */
.L_x_5084:
        /* <DEDUP_REMOVED lines=26> */
.L_x_5087:
        /* <DEDUP_REMOVED lines=13> */
.L_x_5086:
[----:B------:R-:W2:Y:S02]  /*9eb0*/  LDG.E.U16 R19, desc[UR36][R2.64] ;  /* 0x0000002402137981 */ /* 0x000ea4000c1e1500 */
[----:B--2---:R-:W-:-:S06]  /*9ec0*/  IMAD.U32 R19, R19, 0x10000, RZ ;  /* 0x0001000013137824 */ /* 0x004fcc00078e00ff */
[----:B------:R-:W0:Y:S01]  /*9ed0*/  F2I.FTZ.TRUNC.NTZ R19, R19 ;  /* 0x0000001300137305 */ /* 0x000e22000021f100 */
[----:B------:R-:W-:Y:S05]  /*9ee0*/  BRA `(.L_x_5076) ;  /* 0x0000000400a07947 */ /* 0x000fea0003800000 */
.L_x_5083:
        /* <DEDUP_REMOVED lines=10> */
.L_x_5090:
        /* <DEDUP_REMOVED lines=21> */
.L_x_5094:
[----:B------:R-:W-:Y:S05]  /*a0e0*/  BSYNC.RECONVERGENT B1 ;  /* 0x0000000000017941 */ /* 0x000fea0003800200 */
.L_x_5093:
[----:B------:R-:W-:Y:S02]  /*a0f0*/  SHF.L.U32 R0, R0, 0x14, RZ ;  /* 0x0000001400007819 */ /* 0x000fe400000006ff */
[----:B------:R-:W-:-:S04]  /*a100*/  LEA R2, R2, 0x3b800000, 0x17 ;  /* 0x3b80000002027811 */ /* 0x000fc800078eb8ff */
[----:B------:R-:W-:-:S07]  /*a110*/  LOP3.LUT R19, R2, R0, R19, 0xfe, !PT ;  /* 0x0000000002137212 */ /* 0x000fce00078efe13 */
.L_x_5092:
[----:B------:R-:W-:Y:S05]  /*a120*/  BSYNC.RECONVERGENT B0 ;  /* 0x0000000000007941 */ /* 0x000fea0003800200 */
.L_x_5091:
[----:B------:R-:W0:Y:S01]  /*a130*/  F2I.FTZ.TRUNC.NTZ R19, R19 ;  /* 0x0000001300137305 */ /* 0x000e22000021f100 */
[----:B------:R-:W-:Y:S05]  /*a140*/  BRA `(.L_x_5076) ;  /* 0x0000000400087947 */ /* 0x000fea0003800000 */
.L_x_5089:
        /* <DEDUP_REMOVED lines=21> */
.L_x_5098:
[----:B------:R-:W-:Y:S05]  /*a2a0*/  BSYNC.RECONVERGENT B1 ;  /* 0x0000000000017941 */ /* 0x000fea0003800200 */
.L_x_5097:
[----:B------:R-:W-:Y:S01]  /*a2b0*/  IMAD.SHL.U32 R0, R0, 0x200000, RZ ;  /* 0x0020000000007824 */ /* 0x000fe200078e00ff */
[----:B------:R-:W-:-:S04]  /*a2c0*/  LEA R2, R2, 0x37800000, 0x17 ;  /* 0x3780000002027811 */ /* 0x000fc800078eb8ff */
[----:B------:R-:W-:-:S07]  /*a2d0*/  LOP3.LUT R19, R2, R0, R19, 0xfe, !PT ;  /* 0x0000000002137212 */ /* 0x000fce00078efe13 */
.L_x_5096:
[----:B------:R-:W-:Y:S05]  /*a2e0*/  BSYNC.RECONVERGENT B0 ;  /* 0x0000000000007941 */ /* 0x000fea0003800200 */
.L_x_5095:
[----:B------:R-:W0:Y:S01]  /*a2f0*/  F2I.FTZ.TRUNC.NTZ R19, R19 ;  /* 0x0000001300137305 */ /* 0x000e22000021f100 */
[----:B------:R-:W-:Y:S05]  /*a300*/  BRA `(.L_x_5076) ;  /* 0x0000000000987947 */ /* 0x000fea0003800000 */
.L_x_5088:
        /* <DEDUP_REMOVED lines=14> */
.L_x_5102:
[----:B------:R-:W-:Y:S05]  /*a3f0*/  BSYNC.RECONVERGENT B0 ;  /* 0x0000000000007941 */ /* 0x000fea0003800200 */
.L_x_5101:
[----:B------:R-:W0:Y:S01]  /*a400*/  F2I.FTZ.TRUNC.NTZ R19, R19 ;  /* 0x0000001300137305 */ /* 0x000e22000021f100 */
[----:B------:R-:W-:Y:S05]  /*a410*/  BRA `(.L_x_5076) ;  /* 0x0000000000547947 */ /* 0x000fea0003800000 */
.L_x_5075:
        /* <DEDUP_REMOVED lines=16> */
.L_x_5103:
[----:B------:R-:W-:Y:S01]  /*a520*/  MOV R19, RZ ;  /* 0x000000ff00137202 */ /* 0x000fe20000000f00 */
[----:B------:R-:W-:Y:S06]  /*a530*/  BRA `(.L_x_5076) ;  /* 0x00000000000c7947 */ /* 0x000fec0003800000 */
.L_x_5100:
[----:B------:R0:W5:Y:S01]  /*a540*/  LDG.E R19, desc[UR36][R2.64] ;  /* 0x0000002402137981 */ /* 0x000162000c1e1900 */
[----:B------:R-:W-:Y:S05]  /*a550*/  BRA `(.L_x_5076) ;  /* 0x0000000000047947 */ /* 0x000fea0003800000 */
.L_x_5099:
[----:B------:R0:W5:Y:S02]  /*a560*/  LDG.E R19, desc[UR36][R2.64] ;  /* 0x0000002402137981 */ /* 0x000164000c1e1900 */
.L_x_5076:
        /* <DEDUP_REMOVED lines=16> */
.L_x_5107:
[----:B------:R0:W5:Y:S01]  /*a670*/  LDG.E.U8 R0, desc[UR36][R2.64] ;  /* 0x0000002402007981 */ /* 0x000162000c1e1100 */
[----:B------:R-:W-:Y:S05]  /*a680*/  BRA `(.L_x_5109) ;  /* 0x0000000c002c7947 */ /* 0x000fea0003800000 */
.L_x_5106:
        /* <DEDUP_REMOVED lines=8> */
.L_x_5111:
[----:B------:R0:W5:Y:S01]  /*a710*/  LDG.E R0, desc[UR36][R2.64] ;  /* 0x0000002402007981 */ /* 0x000162000c1e1900 */
[----:B------:R-:W-:Y:S05]  /*a720*/  BRA `(.L_x_5109) ;  /* 0x0000000c00047947 */ /* 0x000fea0003800000 */
.L_x_5110:
[----:B------:R0:W5:Y:S01]  /*a730*/  LDG.E.S16 R0, desc[UR36][R2.64] ;  /* 0x0000002402007981 */ /* 0x000162000c1e1700 */
[----:B------:R-:W-:Y:S05]  /*a740*/  BRA `(.L_x_5109) ;  /* 0x0000000800fc7947 */ /* 0x000fea0003800000 */
.L_x_5105:
[----:B------:R-:W-:-:S09]  /*a750*/  UISETP.GT.AND UP0, UPT, UR4, 0x6, UPT ;  /* 0x000000060400788c */ /* 0x000fd2000bf04270 */
[----:B------:R-:W-:Y:S05]  /*a760*/  BRA.U UP0, `(.L_x_5112) ;  /* 0x00000001002c7547 */ /* 0x000fea000b800000 */
[----:B------:R-:W-:-:S09]  /*a770*/  UISETP.NE.AND UP0, UPT, UR4, 0x5, UPT ;  /* 0x000000050400788c */ /* 0x000fd2000bf05270 */
[----:B------:R-:W-:Y:S05]  /*a780*/  BRA.U !UP0, `(.L_x_5113) ;  /* 0x0000000108147547 */ /* 0x000fea000b800000 */
[----:B------:R-:W-:-:S09]  /*a790*/  UISETP.NE.AND UP0, UPT, UR4, 0x6, UPT ;  /* 0x000000060400788c */ /* 0x000fd2000bf05270 */
[----:B------:R-:W-:Y:S05]  /*a7a0*/  BRA.U UP0, `(.L_x_5108) ;  /* 0x0000000900907547 */ /* 0x000fea000b800000 */
[----:B------:R-:W2:Y:S02]  /*a7b0*/  LDG.E R0, desc[UR36][R2.64] ;  /* 0x0000002402007981 */ /* 0x000ea4000c1e1900 */
[----:B--2---:R-:W1:Y:S01]  /*a7c0*/  F2I.FTZ.TRUNC.NTZ R0, R0 ;  /* 0x0000000000007305 */ /* 0x004e62000021f100 */
[----:B------:R-:W-:Y:S05]  /*a7d0*/  BRA `(.L_x_5109) ;  /* 0x0000000800d87947 */ /* 0x000fea0003800000 */
.L_x_5113:
[----:B------:R-:W2:Y:S02]  /*a7e0*/  LDG.E.U16 R2, desc[UR36][R2.64] ;  /* 0x0000002402027981 */ /* 0x000ea4000c1e1500 */
[----:B--2---:R-:W-:-:S06]  /*a7f0*/  HADD2.F32 R0, -RZ, R2.H0_H0 ;  /* 0x20000002ff007230 */ /* 0x004fcc0000004100 */
[----:B------:R-:W0:Y:S01]  /*a800*/  F2I.FTZ.TRUNC.NTZ R0, R0 ;  /* 0x0000000000007305 */ /* 0x000e22000021f100 */
[----:B------:R-:W-:Y:S05]  /*a810*/  BRA `(.L_x_5109) ;  /* 0x0000000800c87947 */ /* 0x000fea0003800000 */
.L_x_5112:
[----:B------:R-:W-:-:S09]  /*a820*/  UISETP.NE.AND UP0, UPT, UR4, 0x7, UPT ;  /* 0x000000070400788c */ /* 0x000fd2000bf05270 */
[----:B------:R-:W-:Y:S05]  /*a830*/  BRA.U !UP0, `(.L_x_5114) ;  /* 0x00000001082c7547 */ /* 0x000fea000b800000 */
[----:B------:R-:W-:-:S09]  /*a840*/  UISETP.NE.AND UP0, UPT, UR4, 0x8, UPT ;  /* 0x000000080400788c */ /* 0x000fd2000bf05270 */
[----:B------:R-:W-:Y:S05]  /*a850*/  BRA.U !UP0, `(.L_x_5115) ;  /* 0x0000000108147547 */ /* 0x000fea000b800000 */
[----:B------:R-:W-:-:S09]  /*a860*/  UISETP.NE.AND UP0, UPT, UR4, 0x9, UPT ;  /* 0x000000090400788c */ /* 0x000fd2000bf05270 */
[----:B------:R-:W-:Y:S05]  /*a870*/  BRA.U UP0, `(.L_x_5108) ;  /* 0x00000009005c7547 */ /* 0x000fea000b800000 */
[----:B------:R-:W2:Y:S02]  /*a880*/  LDG.E R0, desc[UR36][R2.64] ;  /* 0x0000002402007981 */ /* 0x000ea4000c1e1900 */
[----:B--2---:R-:W2:Y:S01]  /*a890*/  F2I.FTZ.TRUNC.NTZ R0, R0 ;  /* 0x0000000000007305 */ /* 0x004ea2000021f100 */
[----:B------:R-:W-:Y:S05]  /*a8a0*/  BRA `(.L_x_5109) ;  /* 0x0000000800a47947 */ /* 0x000fea0003800000 */
.L_x_5115:
[----:B------:R-:W2:Y:S02]  /*a8b0*/  LDG.E.U16 R2, desc[UR36][R2.64] ;  /* 0x0000002402027981 */ /* 0x000ea4000c1e1500 */
[----:B--2---:R-:W-:-:S06]  /*a8c0*/  HADD2.F32 R0, -RZ, R2.H0_H0 ;  /* 0x20000002ff007230 */ /* 0x004fcc0000004100 */
[----:B------:R-:W3:Y:S01]  /*a8d0*/  F2I.FTZ.TRUNC.NTZ R0, R0 ;  /* 0x0000000000007305 */ /* 0x000ee2000021f100 */
[----:B------:R-:W-:Y:S05]  /*a8e0*/  BRA `(.L_x_5109) ;  /* 0x0000000800947947 */ /* 0x000fea0003800000 */
.L_x_5114:
[----:B------:R-:W2:Y:S02]  /*a8f0*/  LDG.E.64 R2, desc[UR36][R2.64] ;  /* 0x0000002402027981 */ /* 0x000ea4000c1e1b00 */
[----:B--2---:R4:W0:Y:S01]  /*a900*/  F2I.F64.TRUNC R0, R2 ;  /* 0x0000000200007311 */ /* 0x004822000030d100 */
[----:B------:R-:W-:Y:S05]  /*a910*/  BRA `(.L_x_5109) ;  /* 0x0000000800887947 */ /* 0x000fea0003800000 */
.L_x_5104:
        /* <DEDUP_REMOVED lines=12> */
.L_x_5118:
[----:B------:R-:W2:Y:S02]  /*a9e0*/  LDG.E.64 R2, desc[UR36][R2.64] ;  /* 0x0000002402027981 */ /* 0x000ea4000c1e1b00 */
[----:B--2---:R0:W1:Y:S01]  /*a9f0*/  F2I.F64.TRUNC R0, R2 ;  /* 0x0000000200007311 */ /* 0x004062000030d100 */
[----:B------:R-:W-:Y:S05]  /*aa00*/  BRA `(.L_x_5109) ;  /* 0x00000008004c7947 */ /* 0x000fea0003800000 */
.L_x_5117:
        /* <DEDUP_REMOVED lines=26> */
.L_x_5120:
        /* <DEDUP_REMOVED lines=13> */
.L_x_5119:
[----:B------:R-:W2:Y:S02]  /*ac80*/  LDG.E.U16 R0, desc[UR36][R2.64] ;  /* 0x0000002402007981 */ /* 0x000ea4000c1e1500 */
[----:B--2---:R-:W-:-:S06]  /*ac90*/  IMAD.U32 R0, R0, 0x10000, RZ ;  /* 0x0001000000007824 */ /* 0x004fcc00078e00ff */
[----:B------:R-:W0:Y:S01]  /*aca0*/  F2I.FTZ.TRUNC.NTZ R0, R0 ;  /* 0x0000000000007305 */ /* 0x000e22000021f100 */
[----:B------:R-:W-:Y:S05]  /*acb0*/  BRA `(.L_x_5109) ;  /* 0x0000000400a07947 */ /* 0x000fea0003800000 */
.L_x_5116:
        /* <DEDUP_REMOVED lines=10> */
.L_x_5123:
        /* <DEDUP_REMOVED lines=21> */
.L_x_5127:
[----:B------:R-:W-:Y:S05]  /*aeb0*/  BSYNC.RECONVERGENT B1 ;  /* 0x0000000000017941 */ /* 0x000fea0003800200 */
.L_x_5126:
[----:B------:R-:W-:Y:S01]  /*aec0*/  IMAD.SHL.U32 R0, R0, 0x100000, RZ ;  /* 0x0010000000007824 */ /* 0x000fe200078e00ff */
[----:B------:R-:W-:-:S04]  /*aed0*/  LEA R2, R2, 0x3b800000, 0x17 ;  /* 0x3b80000002027811 */ /* 0x000fc800078eb8ff */
[----:B------:R-:W-:-:S07]  /*aee0*/  LOP3.LUT R0, R2, R0, R7, 0xfe, !PT ;  /* 0x0000000002007212 */ /* 0x000fce00078efe07 */
.L_x_5125:
[----:B------:R-:W-:Y:S05]  /*aef0*/  BSYNC.RECONVERGENT B0 ;  /* 0x0000000000007941 */ /* 0x000fea0003800200 */
.L_x_5124:
[----:B------:R-:W0:Y:S01]  /*af00*/  F2I.FTZ.TRUNC.NTZ R0, R0 ;  /* 0x0000000000007305 */ /* 0x000e22000021f100 */
[----:B------:R-:W-:Y:S05]  /*af10*/  BRA `(.L_x_5109) ;  /* 0x0000000400087947 */ /* 0x000fea0003800000 */
.L_x_5122:
        /* <DEDUP_REMOVED lines=21> */
.L_x_5131:
[----:B------:R-:W-:Y:S05]  /*b070*/  BSYNC.RECONVERGENT B1 ;  /* 0x0000000000017941 */ /* 0x000fea0003800200 */
.L_x_5130:
[----:B------:R-:W-:Y:S02]  /*b080*/  SHF.L.U32 R0, R0, 0x15, RZ ;  /* 0x0000001500007819 */ /* 0x000fe400000006ff */
[----:B------:R-:W-:-:S04]  /*b090*/  LEA R2, R2, 0x37800000, 0x17 ;  /* 0x3780000002027811 */ /* 0x000fc800078eb8ff */
[----:B------:R-:W-:-:S07]  /*b0a0*/  LOP3.LUT R0, R2, R0, R7, 0xfe, !PT ;  /* 0x0000000002007212 */ /* 0x000fce00078efe07 */
.L_x_5129:
[----:B------:R-:W-:Y:S05]  /*b0b0*/  BSYNC.RECONVERGENT B0 ;  /* 0x0000000000007941 */ /* 0x000fea0003800200 */
.L_x_5128:
[----:B------:R-:W0:Y:S01]  /*b0c0*/  F2I.FTZ.TRUNC.NTZ R0, R0 ;  /* 0x0000000000007305 */ /* 0x000e22000021f100 */
[----:B------:R-:W-:Y:S05]  /*b0d0*/  BRA `(.L_x_5109) ;  /* 0x0000000000987947 */ /* 0x000fea0003800000 */
.L_x_5121:
        /* <DEDUP_REMOVED lines=14> */
.L_x_5135:
[----:B------:R-:W-:Y:S05]  /*b1c0*/  BSYNC.RECONVERGENT B0 ;  /* 0x0000000000007941 */ /* 0x000fea0003800200 */
.L_x_5134:
[----:B------:R-:W0:Y:S01]  /*b1d0*/  F2I.FTZ.TRUNC.NTZ R0, R0 ;  /* 0x0000000000007305 */ /* 0x000e22000021f100 */
[----:B------:R-:W-:Y:S05]  /*b1e0*/  BRA `(.L_x_5109) ;  /* 0x0000000000547947 */ /* 0x000fea0003800000 */
.L_x_5108:
        /* <DEDUP_REMOVED lines=15> */
[----:B--2--5:R-:W-:Y:S05]  /*b2e0*/  CALL.ABS.NOINC R2 ;  /* 0x0000000002007343 */ /* 0x024fea0003c00000 */
.L_x_5136:
[----:B------:R-:W-:Y:S01]  /*b2f0*/  IMAD.MOV.U32 R0, RZ, RZ, RZ ;  /* 0x000000ffff007224 */ /* 0x000fe200078e00ff */
[----:B------:R-:W-:Y:S06]  /*b300*/  BRA `(.L_x_5109) ;  /* 0x00000000000c7947 */ /* 0x000fec0003800000 */
.L_x_5133:
[----:B------:R0:W5:Y:S01]  /*b310*/  LDG.E R0, desc[UR36][R2.64] ;  /* 0x0000002402007981 */ /* 0x000162000c1e1900 */
[----:B------:R-:W-:Y:S05]  /*b320*/  BRA `(.L_x_5109) ;  /* 0x0000000000047947 */ /* 0x000fea0003800000 */
.L_x_5132:
[----:B------:R0:W5:Y:S02]  /*b330*/  LDG.E R0, desc[UR36][R2.64] ;  /* 0x0000002402007981 */ /* 0x000164000c1e1900 */
.L_x_5109:
[----:B------:R-:W4:Y:S01]  /*b340*/  LDCU.64 UR6, c[0x0][0x5e8] ;  /* 0x0000bd00ff0677ac */ /* 0x000f220008000a00 */
[----:B0123-5:R-:W-:Y:S01]  /*b350*/  LOP3.LUT R4, R0, R19, RZ, 0x3c, !PT ;  /* 0x0000001300047212 */ /* 0x02ffe200078e3cff */
        /* <DEDUP_REMOVED lines=15> */
.L_x_5140:
[----:B------:R0:W-:Y:S01]  /*b450*/  STG.E.U8 desc[UR36][R2.64], R4 ;  /* 0x0000000402007986 */ /* 0x0001e2000c101124 */
[----:B------:R-:W-:Y:S05]  /*b460*/  BRA `(.L_x_5142) ;  /* 0x0000000c00387947 */ /* 0x000fea0003800000 */
.L_x_5139:
        /* <DEDUP_REMOVED lines=9> */
.L_x_5144:
[----:B------:R0:W-:Y:S01]  /*b500*/  STG.E desc[UR36][R2.64], R4 ;  /* 0x0000000402007986 */ /* 0x0001e2000c101924 */
[----:B------:R-:W-:Y:S05]  /*b510*/  BRA `(.L_x_5142) ;  /* 0x0000000c000c7947 */ /* 0x000fea0003800000 */
.L_x_5143:
[----:B------:R0:W-:Y:S01]  /*b520*/  STG.E.U16 desc[UR36][R2.64], R4 ;  /* 0x0000000402007986 */ /* 0x0001e2000c101524 */
[----:B------:R-:W-:Y:S05]  /*b530*/  BRA `(.L_x_5142) ;  /* 0x0000000c00047947 */ /* 0x000fea0003800000 */
.L_x_5138:
        /* <DEDUP_REMOVED lines=9> */
.L_x_5146:
[----:B------:R-:W-:-:S04]  /*b5d0*/  I2FP.F32.S32 R0, R4 ;  /* 0x0000000400007245 */ /* 0x000fc80000201400 */
[----:B------:R-:W-:-:S05]  /*b5e0*/  F2FP.F16.F32.PACK_AB R0, RZ, R0 ;  /* 0x00000000ff00723e */ /* 0x000fca00000000ff */
[----:B------:R0:W-:Y:S01]  /*b5f0*/  STG.E.U16 desc[UR36][R2.64], R0 ;  /* 0x0000000002007986 */ /* 0x0001e2000c101524 */
[----:B------:R-:W-:Y:S05]  /*b600*/  BRA `(.L_x_5142) ;  /* 0x0000000800d07947 */ /* 0x000fea0003800000 */
.L_x_5145:
[----:B------:R-:W-:-:S09]  /*b610*/  UISETP.NE.AND UP0, UPT, UR4, 0x7, UPT ;  /* 0x000000070400788c */ /* 0x000fd2000bf05270 */
[----:B------:R-:W-:Y:S05]  /*b620*/  BRA.U !UP0, `(.L_x_5147) ;  /* 0x0000000108347547 */ /* 0x000fea000b800000 */
[----:B------:R-:W-:-:S09]  /*b630*/  UISETP.NE.AND UP0, UPT, UR4, 0x8, UPT ;  /* 0x000000080400788c */ /* 0x000fd2000bf05270 */
[----:B------:R-:W-:Y:S05]  /*b640*/  BRA.U !UP0, `(.L_x_5148) ;  /* 0x0000000108187547 */ /* 0x000fea000b800000 */
[----:B------:R-:W-:-:S09]  /*b650*/  UISETP.NE.AND UP0, UPT, UR4, 0x9, UPT ;  /* 0x000000090400788c */ /* 0x000fd2000bf05270 */
[----:B------:R-:W-:Y:S05]  /*b660*/  BRA.U UP0, `(.L_x_5141) ;  /* 0x0000000500d47547 */ /* 0x000fea000b800000 */
[----:B------:R-:W-:Y:S02]  /*b670*/  I2FP.F32.S32 R4, R4 ;  /* 0x0000000400047245 */ /* 0x000fe40000201400 */
[----:B------:R-:W-:-:S05]  /*b680*/  MOV R5, RZ ;  /* 0x000000ff00057202 */ /* 0x000fca0000000f00 */
[----:B------:R0:W-:Y:S01]  /*b690*/  STG.E.64 desc[UR36][R2.64], R4 ;  /* 0x0000000402007986 */ /* 0x0001e2000c101b24 */
[----:B------:R-:W-:Y:S05]  /*b6a0*/  BRA `(.L_x_5142) ;  /* 0x0000000800a87947 */ /* 0x000fea0003800000 */
.L_x_5148:
[----:B------:R-:W-:-:S04]  /*b6b0*/  I2FP.F32.S32 R4, R4 ;  /* 0x0000000400047245 */ /* 0x000fc80000201400 */
[----:B------:R-:W-:-:S04]  /*b6c0*/  F2FP.F16.F32.PACK_AB R5, RZ, R4 ;  /* 0x00000004ff05723e */ /* 0x000fc800000000ff */
[----:B------:R-:W-:-:S05]  /*b6d0*/  PRMT R5, R5, 0x5410, RZ ;  /* 0x0000541005057816 */ /* 0x000fca00000000ff */
[----:B------:R0:W-:Y:S01]  /*b6e0*/  STG.E desc[UR36][R2.64], R5 ;  /* 0x0000000502007986 */ /* 0x0001e2000c101924 */
[----:B------:R-:W-:Y:S05]  /*b6f0*/  BRA `(.L_x_5142) ;  /* 0x0000000800947947 */ /* 0x000fea0003800000 */
.L_x_5147:
[----:B------:R-:W0:Y:S02]  /*b700*/  I2F.F64 R4, R4 ;  /* 0x0000000400047312 */ /* 0x000e240000201c00 */
[----:B0-----:R0:W-:Y:S01]  /*b710*/  STG.E.64 desc[UR36][R2.64], R4 ;  /* 0x0000000402007986 */ /* 0x0011e2000c101b24 */
[----:B------:R-:W-:Y:S05]  /*b720*/  BRA `(.L_x_5142) ;  /* 0x0000000800887947 */ /* 0x000fea0003800000 */
.L_x_5137:
        /* <DEDUP_REMOVED lines=12> */
.L_x_5152:
        /* <DEDUP_REMOVED lines=18> */
.L_x_5155:
[----:B------:R-:W-:-:S04]  /*b910*/  SHF.R.U32.HI R5, RZ, 0x18, R5 ;  /* 0x00000018ff057819 */ /* 0x000fc80000011605 */
[----:B------:R-:W-:-:S07]  /*b920*/  LOP3.LUT R0, R0, 0x80, R5, 0xf8, !PT ;  /* 0x0000008000007812 */ /* 0x000fce00078ef805 */
.L_x_5154:
[----:B------:R-:W-:Y:S05]  /*b930*/  BSYNC.RECONVERGENT B0 ;  /* 0x0000000000007941 */ /* 0x000fea0003800200 */
.L_x_5153:
[----:B------:R0:W-:Y:S01]  /*b940*/  STG.E.U8 desc[UR36][R2.64], R0 ;  /* 0x0000000002007986 */ /* 0x0001e2000c101124 */
[----:B------:R-:W-:Y:S05]  /*b950*/  BRA `(.L_x_5142) ;  /* 0x0000000400fc7947 */ /* 0x000fea0003800000 */
.L_x_5151:
        /* <DEDUP_REMOVED lines=18> */
.L_x_5158:
[----:B------:R-:W-:-:S04]  /*ba80*/  SHF.R.U32.HI R5, RZ, 0x18, R5 ;  /* 0x00000018ff057819 */ /* 0x000fc80000011605 */
[----:B------:R-:W-:-:S07]  /*ba90*/  LOP3.LUT R0, R0, 0x80, R5, 0xf8, !PT ;  /* 0x0000008000007812 */ /* 0x000fce00078ef805 */
.L_x_5157:
[----:B------:R-:W-:Y:S05]  /*baa0*/  BSYNC.RECONVERGENT B0 ;  /* 0x0000000000007941 */ /* 0x000fea0003800200 */
.L_x_5156:
[----:B------:R0:W-:Y:S01]  /*bab0*/  STG.E.U8 desc[UR36][R2.64], R0 ;  /* 0x0000000002007986 */ /* 0x0001e2000c101124 */
[----:B------:R-:W-:Y:S05]  /*bac0*/  BRA `(.L_x_5142) ;  /* 0x0000000400a07947 */ /* 0x000fea0003800000 */
.L_x_5150:
        /* <DEDUP_REMOVED lines=22> */
.L_x_5160:
[----:B------:R-:W-:-:S05]  /*bc30*/  SHF.R.S32.HI R5, RZ, 0x1f, R4 ;  /* 0x0000001fff057819 */ /* 0x000fca0000011404 */
[----:B------:R0:W-:Y:S01]  /*bc40*/  STG.E.64 desc[UR36][R2.64], R4 ;  /* 0x0000000402007986 */ /* 0x0001e2000c101b24 */
[----:B------:R-:W-:Y:S05]  /*bc50*/  BRA `(.L_x_5142) ;  /* 0x00000004003c7947 */ /* 0x000fea0003800000 */
.L_x_5159:
[----:B------:R0:W-:Y:S01]  /*bc60*/  STG.E desc[UR36][R2.64], R4 ;  /* 0x0000000402007986 */ /* 0x0001e2000c101924 */
[----:B------:R-:W-:Y:S05]  /*bc70*/  BRA `(.L_x_5142) ;  /* 0x0000000400347947 */ /* 0x000fea0003800000 */
.L_x_5149:
        /* <DEDUP_REMOVED lines=10> */
.L_x_5162:
[----:B------:R-:W0:Y:S01]  /*bd20*/  I2F.F64 R4, R4 ;  /* 0x0000000400047312 */ /* 0x000e220000201c00 */
[----:B------:R-:W-:-:S05]  /*bd30*/  CS2R R6, SRZ ;  /* 0x0000000000067805 */ /* 0x000fca000001ff00 */
[----:B0-----:R0:W-:Y:S01]  /*bd40*/  STG.E.128 desc[UR36][R2.64], R4 ;  /* 0x0000000402007986 */ /* 0x0011e2000c101d24 */
[----:B------:R-:W-:Y:S05]  /*bd50*/  BRA `(.L_x_5142) ;  /* 0x0000000000fc7947 */ /* 0x000fea0003800000 */
.L_x_5161:
[----:B------:R-:W-:-:S09]  /*bd60*/  UISETP.NE.AND UP0, UPT, UR4, 0xf, UPT ;  /* 0x0000000f0400788c */ /* 0x000fd2000bf05270 */
[----:B------:R-:W-:Y:S05]  /*bd70*/  BRA.U !UP0, `(.L_x_5163) ;  /* 0x0000000108e87547 */ /* 0x000fea000b800000 */
[----:B------:R-:W-:-:S09]  /*bd80*/  UISETP.NE.AND UP0, UPT, UR4, 0x17, UPT ;  /* 0x000000170400788c */ /* 0x000fd2000bf05270 */
[----:B------:R-:W-:Y:S05]  /*bd90*/  BRA.U !UP0, `(.L_x_5164) ;  /* 0x0000000108907547 */ /* 0x000fea000b800000 */
[----:B------:R-:W-:-:S09]  /*bda0*/  UISETP.NE.AND UP0, UPT, UR4, 0x18, UPT ;  /* 0x000000180400788c */ /* 0x000fd2000bf05270 */
[----:B------:R-:W-:Y:S05]  /*bdb0*/  BRA.U !UP0, `(.L_x_5165) ;  /* 0x0000000108447547 */ /* 0x000fea000b800000 */
.L_x_5141:
        /* <DEDUP_REMOVED lines=16> */
.L_x_5166:
[----:B------:R-:W-:Y:S05]  /*bec0*/  BRA `(.L_x_5142) ;  /* 0x0000000000a07947 */ /* 0x000fea0003800000 */
.L_x_5165:
        /* <DEDUP_REMOVED lines=13> */
.L_x_5168:
[----:B------:R-:W-:Y:S05]  /*bfa0*/  BSYNC.RECONVERGENT B0 ;  /* 0x0000000000007941 */ /* 0x000fea0003800200 */
.L_x_5167:
[----:B------:R-:W-:-:S05]  /*bfb0*/  LOP3.LUT R5, R0, 0x80, R5, 0xf8, !PT ;  /* 0x0000008000057812 */ /* 0x000fca00078ef805 */
[----:B------:R3:W-:Y:S01]  /*bfc0*/  STG.E.U8 desc[UR36][R2.64], R5 ;  /* 0x0000000502007986 */ /* 0x0007e2000c101124 */
[----:B------:R-:W-:Y:S05]  /*bfd0*/  BRA `(.L_x_5142) ;  /* 0x00000000005c7947 */ /* 0x000fea0003800000 */
.L_x_5164:
        /* <DEDUP_REMOVED lines=12> */
.L_x_5170:
[----:B------:R-:W-:Y:S01]  /*c0a0*/  IMAD.MOV.U32 R0, RZ, RZ, 0x7f ;  /* 0x0000007fff007424 */ /* 0x000fe200078e00ff */
[----:B------:R-:W-:-:S04]  /*c0b0*/  ISETP.GT.U32.AND P0, PT, R4, 0x7f800000, PT ;  /* 0x7f8000000400780c */ /* 0x000fc80003f04070 */
[----:B------:R-:W-:-:S09]  /*c0c0*/  SEL R0, R0, 0x7c, P0 ;  /* 0x0000007c00007807 */ /* 0x000fd20000000000 */
.L_x_5171:
[----:B------:R-:W-:Y:S05]  /*c0d0*/  BSYNC.RECONVERGENT B0 ;  /* 0x0000000000007941 */ /* 0x000fea0003800200 */
.L_x_5169:
[----:B------:R-:W-:-:S04]  /*c0e0*/  SHF.R.U32.HI R5, RZ, 0x18, R5 ;  /* 0x00000018ff057819 */ /* 0x000fc80000011605 */
[----:B------:R-:W-:-:S05]  /*c0f0*/  LOP3.LUT R5, R0, 0x80, R5, 0xf8, !PT ;  /* 0x0000008000057812 */ /* 0x000fca00078ef805 */
[----:B------:R2:W-:Y:S01]  /*c100*/  STG.E.U8 desc[UR36][R2.64], R5 ;  /* 0x0000000502007986 */ /* 0x0005e2000c101124 */
[----:B------:R-:W-:Y:S05]  /*c110*/  BRA `(.L_x_5142) ;  /* 0x00000000000c7947 */ /* 0x000fea0003800000 */
.L_x_5163:
[----:B------:R-:W-:-:S04]  /*c120*/  I2FP.F32.S32 R0, R4 ;  /* 0x0000000400007245 */ /* 0x000fc80000201400 */
[----:B------:R-:W-:-:S05]  /*c130*/  F2FP.BF16.F32.PACK_AB R0, RZ, R0 ;  /* 0x00000000ff00723e */ /* 0x000fca00000010ff */
[----:B------:R4:W-:Y:S02]  /*c140*/  STG.E.U16 desc[UR36][R2.64], R0 ;  /* 0x0000000002007986 */ /* 0x0009e4000c101524 */
.L_x_5142:
[----:B------:R-:W-:-:S07]  /*c150*/  VIADD R17, R17, 0x80 ;  /* 0x0000008011117836 */ /* 0x000fce0000000000 */
.L_x_5069:
[----:B------:R-:W-:Y:S05]  /*c160*/  BSYNC.RECONVERGENT B6 ;  /* 0x0000000000067941 */ /* 0x000fea0003800200 */
.L_x_5068:
[----:B------:R-:W5:Y:S02]  /*c170*/  LDCU UR4, c[0x0][0x380] ;  /* 0x00007000ff0477ac */ /* 0x000f640008000800 */
[----:B-----5:R-:W-:-:S13]  /*c180*/  ISETP.GE.AND P0, PT, R17, UR4, PT ;  /* 0x0000000411007c0c */ /* 0x020fda000bf06270 */
[----:B------:R-:W-:Y:S05]  /*c190*/  @P0 EXIT ;  /* 0x000000000000094d */ /* 0x000fea0003800000 */
[----:B------:R-:W5:Y:S01]  /*c1a0*/  LDCU UR4, c[0x0][0x388] ;  /* 0x00007100ff0477ac */ /* 0x000f620008000800 */
[----:B------:R-:W-:Y:S02]  /*c1b0*/  HFMA2 R18, -RZ, RZ, 0, 0 ;  /* 0x00000000ff127431 */ /* 0x000fe400000001ff */
        /* <DEDUP_REMOVED lines=352> */
.L_x_5172:
[----:B------:R-:W0:Y:S01]  /*d7c0*/  LDCU.64 UR6, c[0x0][0x5e8] ;  /* 0x0000bd00ff0677ac */ /* 0x000e220008000a00 */
[----:B------:R-:W1:Y:S01]  /*d7d0*/  LDCU.64 UR8, c[0x0][0x5f0] ;  /* 0x0000be00ff0877ac */ /* 0x000e620008000a00 */
[----:B------:R-:W-:-:S04]  /*d7e0*/  UPRMT UR4, UR39, 0x9910, URZ ;  /* 0x0000991027047896 */ /* 0x000fc800080000ff */
[----:B------:R-:W-:Y:S01]  /*d7f0*/  UISETP.GT.AND UP0, UPT, UR4, 0x9, UPT ;  /* 0x000000090400788c */ /* 0x000fe2000bf04270 */
[----:B0-----:R-:W-:Y:S02]  /*d800*/  IADD3 R16, P0, PT, R16, UR6, RZ ;  /* 0x0000000610107c10 */ /* 0x001fe4000ff1e0ff */
[----:B-12---:R-:W-:-:S03]  /*d810*/  IADD3 R2, P1, PT, R0, UR8, RZ ;  /* 0x0000000800027c10 */ /* 0x006fc6000ff3e0ff */
        /* <DEDUP_REMOVED lines=13> */
.L_x_5176:
[----:B------:R0:W5:Y:S01]  /*d8f0*/  LDG.E.U8 R19, desc[UR36][R2.64] ;  /* 0x0000002402137981 */ /* 0x000162000c1e1100 */
[----:B------:R-:W-:Y:S05]  /*d900*/  BRA `(.L_x_5178) ;  /* 0x0000000c002c7947 */ /* 0x000fea0003800000 */
.L_x_5175:
        /* <DEDUP_REMOVED lines=8> */
.L_x_5180:
[----:B------:R0:W5:Y:S01]  /*d990*/  LDG.E R19, desc[UR36][R2.64] ;  /* 0x0000002402137981 */ /* 0x000162000c1e1900 */
[----:B------:R-:W-:Y:S05]  /*d9a0*/  BRA `(.L_x_5178) ;  /* 0x0000000c00047947 */ /* 0x000fea0003800000 */
.L_x_5179:
[----:B------:R0:W5:Y:S01]  /*d9b0*/  LDG.E.S16 R19, desc[UR36][R2.64] ;  /* 0x0000002402137981 */ /* 0x000162000c1e1700 */
[----:B------:R-:W-:Y:S05]  /*d9c0*/  BRA `(.L_x_5178) ;  /* 0x0000000800fc7947 */ /* 0x000fea0003800000 */
.L_x_5174:
        /* <DEDUP_REMOVED lines=9> */
.L_x_5182:
[----:B------:R-:W2:Y:S02]  /*da60*/  LDG.E.U16 R2, desc[UR36][R2.64] ;  /* 0x0000002402027981 */ /* 0x000ea4000c1e1500 */
[----:B--2---:R-:W-:-:S06]  /*da70*/  HADD2.F32 R19, -RZ, R2.H0_H0 ;  /* 0x20000002ff137230 */ /* 0x004fcc0000004100 */
[----:B------:R-:W0:Y:S01]  /*da80*/  F2I.FTZ.TRUNC.NTZ R19, R19 ;  /* 0x0000001300137305 */ /* 0x000e22000021f100 */
[----:B------:R-:W-:Y:S05]  /*da90*/  BRA `(.L_x_5178) ;  /* 0x0000000800c87947 */ /* 0x000fea0003800000 */
.L_x_5181:
        /* <DEDUP_REMOVED lines=9> */
.L_x_5184:
[----:B------:R-:W2:Y:S02]  /*db30*/  LDG.E.U16 R2, desc[UR36][R2.64] ;  /* 0x0000002402027981 */ /* 0x000ea4000c1e1500 */
[----:B--2---:R-:W-:-:S06]  /*db40*/  HADD2.F32 R19, -RZ, R2.H0_H0 ;  /* 0x20000002ff137230 */ /* 0x004fcc0000004100 */
[----:B------:R-:W0:Y:S01]  /*db50*/  F2I.FTZ.TRUNC.NTZ R19, R19 ;  /* 0x0000001300137305 */ /* 0x000e22000021f100 */
[----:B------:R-:W-:Y:S05]  /*db60*/  BRA `(.L_x_5178) ;  /* 0x0000000800947947 */ /* 0x000fea0003800000 */
.L_x_5183:
[----:B------:R-:W2:Y:S02]  /*db70*/  LDG.E.64 R2, desc[UR36][R2.64] ;  /* 0x0000002402027981 */ /* 0x000ea4000c1e1b00 */
[----:B--2---:R0:W1:Y:S01]  /*db80*/  F2I.F64.TRUNC R19, R2 ;  /* 0x0000000200137311 */ /* 0x004062000030d100 */
[----:B------:R-:W-:Y:S05]  /*db90*/  BRA `(.L_x_5178) ;  /* 0x0000000800887947 */ /* 0x000fea0003800000 */
.L_x_5173:
        /* <DEDUP_REMOVED lines=12> */
.L_x_5187:
[----:B------:R-:W2:Y:S02]  /*dc60*/  LDG.E.64 R2, desc[UR36][R2.64] ;  /* 0x0000002402027981 */ /* 0x000ea4000c1e1b00 */
[----:B--2---:R0:W1:Y:S01]  /*dc70*/  F2I.F64.TRUNC R19, R2 ;  /* 0x0000000200137311 */ /* 0x004062000030d100 */
[----:B------:R-:W-:Y:S05]  /*dc80*/  BRA `(.L_x_5178) ;  /* 0x00000008004c7947 */ /* 0x000fea0003800000 */
.L_x_5186:
        /* <DEDUP_REMOVED lines=24> */
[----:B------:R2:W3:Y:S01]  /*de10*/  F2I.FTZ.TRUNC.NTZ R19, R5 ;  /* 0x0000000500137305 */ /* 0x0004e2000021f100 */
[----:B------:R-:W-:Y:S05]  /*de20*/  BRA `(.L_x_5178) ;  /* 0x0000000400e47947 */ /* 0x000fea0003800000 */
.L_x_5189:
        /* <DEDUP_REMOVED lines=11> */
[----:B------:R4:W0:Y:S01]  /*dee0*/  F2I.FTZ.TRUNC.NTZ R19, R0 ;  /* 0x0000000000137305 */ /* 0x000822000021f100 */
[----:B------:R-:W-:Y:S05]  /*def0*/  BRA `(.L_x_5178) ;  /* 0x0000000400b07947 */ /* 0x000fea0003800000 */
.L_x_5188:
[----:B------:R-:W2:Y:S02]  /*df00*/  LDG.E.U16 R19, desc[UR36][R2.64] ;  /* 0x0000002402137981 */ /* 0x000ea4000c1e1500 */
[----:B--2---:R-:W-:-:S06]  /*df10*/  IMAD.U32 R19, R19, 0x10000, RZ ;  /* 0x0001000013137824 */ /* 0x004fcc00078e00ff */
[----:B------:R-:W0:Y:S01]  /*df20*/  F2I.FTZ.TRUNC.NTZ R19, R19 ;  /* 0x0000001300137305 */ /* 0x000e22000021f100 */
[----:B------:R-:W-:Y:S05]  /*df30*/  BRA `(.L_x_5178) ;  /* 0x0000000400a07947 */ /* 0x000fea0003800000 */
.L_x_5185:
        /* <DEDUP_REMOVED lines=10> */
.L_x_5192:
        /* <DEDUP_REMOVED lines=21> */
.L_x_5196:
[----:B------:R-:W-:Y:S05]  /*e130*/  BSYNC.RECONVERGENT B1 ;  /* 0x0000000000017941 */ /* 0x000fea0003800200 */
.L_x_5195:
[----:B------:R-:W-:Y:S02]  /*e140*/  SHF.L.U32 R0, R0, 0x14, RZ ;  /* 0x0000001400007819 */ /* 0x000fe400000006ff */
[----:B------:R-:W-:-:S04]  /*e150*/  LEA R2, R2, 0x3b800000, 0x17 ;  /* 0x3b80000002027811 */ /* 0x000fc800078eb8ff */
[----:B------:R-:W-:-:S07]  /*e160*/  LOP3.LUT R19, R2, R0, R19, 0xfe, !PT ;  /* 0x0000000002137212 */ /* 0x000fce00078efe13 */
.L_x_5194:
[----:B------:R-:W-:Y:S05]  /*e170*/  BSYNC.RECONVERGENT B0 ;  /* 0x0000000000007941 */ /* 0x000fea0003800200 */
.L_x_5193:
[----:B------:R-:W0:Y:S01]  /*e180*/  F2I.FTZ.TRUNC.NTZ R19, R19 ;  /* 0x0000001300137305 */ /* 0x000e22000021f100 */
[----:B------:R-:W-:Y:S05]  /*e190*/  BRA `(.L_x_5178) ;  /* 0x0000000400087947 */ /* 0x000fea0003800000 */
.L_x_5191:
        /* <DEDUP_REMOVED lines=21> */
.L_x_5200:
[----:B------:R-:W-:Y:S05]  /*e2f0*/  BSYNC.RECONVERGENT B1 ;  /* 0x0000000000017941 */ /* 0x000fea0003800200 */
.L_x_5199:
[----:B------:R-:W-:Y:S01]  /*e300*/  IMAD.SHL.U32 R0, R0, 0x200000, RZ ;  /* 0x0020000000007824 */ /* 0x000fe200078e00ff */
[----:B------:R-:W-:-:S04]  /*e310*/  LEA R2, R2, 0x37800000, 0x17 ;  /* 0x3780000002027811 */ /* 0x000fc800078eb8ff */
[----:B------:R-:W-:-:S07]  /*e320*/  LOP3.LUT R19, R2, R0, R19, 0xfe, !PT ;  /* 0x0000000002137212 */ /* 0x000fce00078efe13 */
.L_x_5198:
[----:B------:R-:W-:Y:S05]  /*e330*/  BSYNC.RECONVERGENT B0 ;  /* 0x0000000000007941 */ /* 0x000fea0003800200 */
.L_x_5197:
[----:B------:R-:W0:Y:S01]  /*e340*/  F2I.FTZ.TRUNC.NTZ R19, R19 ;  /* 0x0000001300137305 */ /* 0x000e22000021f100 */
[----:B------:R-:W-:Y:S05]  /*e350*/  BRA `(.L_x_5178) ;  /* 0x0000000000987947 */ /* 0x000fea0003800000 */
.L_x_5190:
        /* <DEDUP_REMOVED lines=14> */
.L_x_5204:
[----:B------:R-:W-:Y:S05]  /*e440*/  BSYNC.RECONVERGENT B0 ;  /* 0x0000000000007941 */ /* 0x000fea0003800200 */
.L_x_5203:
[----:B------:R-:W0:Y:S01]  /*e450*/  F2I.FTZ.TRUNC.NTZ R19, R19 ;  /* 0x0000001300137305 */ /* 0x000e22000021f100 */
[----:B------:R-:W-:Y:S05]  /*e460*/  BRA `(.L_x_5178) ;  /* 0x0000000000547947 */ /* 0x000fea0003800000 */
.L_x_5177:
        /* <DEDUP_REMOVED lines=16> */
.L_x_5205:
[----:B------:R-:W-:Y:S01]  /*e570*/  MOV R19, RZ ;  /* 0x000000ff00137202 */ /* 0x000fe20000000f00 */
[----:B------:R-:W-:Y:S06]  /*e580*/  BRA `(.L_x_5178) ;  /* 0x00000000000c7947 */ /* 0x000fec0003800000 */
.L_x_5202:
[----:B------:R0:W5:Y:S01]  /*e590*/  LDG.E R19, desc[UR36][R2.64] ;  /* 0x0000002402137981 */ /* 0x000162000c1e1900 */
[----:B------:R-:W-:Y:S05]  /*e5a0*/  BRA `(.L_x_5178) ;  /* 0x0000000000047947 */ /* 0x000fea0003800000 */
.L_x_5201:
[----:B------:R0:W5:Y:S02]  /*e5b0*/  LDG.E R19, desc[UR36][R2.64] ;  /* 0x0000002402137981 */ /* 0x000164000c1e1900 */
.L_x_5178:
        /* <DEDUP_REMOVED lines=14> */
[----:B----4-:R0:W5:Y:S01]  /*e6a0*/  LDG.E.S8 R0, desc[UR36][R2.64] ;  /* 0x0000002402007981 */ /* 0x010162000c1e1300 */
[----:B------:R-:W-:Y:S05]  /*e6b0*/  BRA `(.L_x_5211) ;  /* 0x0000000c00347947 */ /* 0x000fea0003800000 */
.L_x_5209:
[----:B----4-:R4:W5:Y:S01]  /*e6c0*/  LDG.E.U8 R0, desc[UR36][R2.64] ;  /* 0x0000002402007981 */ /* 0x010962000c1e1100 */
[----:B------:R-:W-:Y:S05]  /*e6d0*/  BRA `(.L_x_5211) ;  /* 0x0000000c002c7947 */ /* 0x000fea0003800000 */
.L_x_5208:
[----:B------:R-:W-:-:S09]  /*e6e0*/  UISETP.NE.AND UP0, UPT, UR4, 0x2, UPT ;  /* 0x000000020400788c */ /* 0x000fd2000bf05270 */
[----:B------:R-:W-:Y:S05]  /*e6f0*/  BRA.U !UP0, `(.L_x_5212) ;  /* 0x0000000108207547 */ /* 0x000fea000b800000 */
[----:B------:R-:W-:-:S09]  /*e700*/  UISETP.NE.AND UP0, UPT, UR4, 0x3, UPT ;  /* 0x000000030400788c */ /* 0x000fd2000bf05270 */
[----:B------:R-:W-:Y:S05]  /*e710*/  BRA.U !UP0, `(.L_x_5213) ;  /* 0x0000000108107547 */ /* 0x000fea000b800000 */
[----:B------:R-:W-:-:S09]  /*e720*/  UISETP.NE.AND UP0, UPT, UR4, 0x4, UPT ;  /* 0x000000040400788c */ /* 0x000fd2000bf05270 */
[----:B------:R-:W-:Y:S05]  /*e730*/  BRA.U UP0, `(.L_x_5210) ;  /* 0x0000000900c07547 */ /* 0x000fea000b800000 */
[----:B----4-:R0:W5:Y:S01]  /*e740*/  LDG.E R0, desc[UR36][R2.64] ;  /* 0x0000002402007981 */ /* 0x010162000c1e1900 */
[----:B------:R-:W-:Y:S05]  /*e750*/  BRA `(.L_x_5211) ;  /* 0x0000000c000c7947 */ /* 0x000fea0003800000 */
.L_x_5213:
[----:B----4-:R0:W5:Y:S01]  /*e760*/  LDG.E R0, desc[UR36][R2.64] ;  /* 0x0000002402007981 */ /* 0x010162000c1e1900 */
[----:B------:R-:W-:Y:S05]  /*e770*/  BRA `(.L_x_5211) ;  /* 0x0000000c00047947 */ /* 0x000fea0003800000 */
.L_x_5212:
[----:B----4-:R0:W5:Y:S01]  /*e780*/  LDG.E.S16 R0, desc[UR36][R2.64] ;  /* 0x0000002402007981 */ /* 0x010162000c1e1700 */
[----:B------:R-:W-:Y:S05]  /*e790*/  BRA `(.L_x_5211) ;  /* 0x0000000800fc7947 */ /* 0x000fea0003800000 */
.L_x_5207:
[----:B------:R-:W-:-:S09]  /*e7a0*/  UISETP.GT.AND UP0, UPT, UR4, 0x6, UPT ;  /* 0x000000060400788c */ /* 0x000fd2000bf04270 */
[----:B------:R-:W-:Y:S05]  /*e7b0*/  BRA.U UP0, `(.L_x_5214) ;  /* 0x00000001002c7547 */ /* 0x000fea000b800000 */
[----:B------:R-:W-:-:S09]  /*e7c0*/  UISETP.NE.AND UP0, UPT, UR4, 0x5, UPT ;  /* 0x000000050400788c */ /* 0x000fd2000bf05270 */
[----:B------:R-:W-:Y:S05]  /*e7d0*/  BRA.U !UP0, `(.L_x_5215) ;  /* 0x0000000108147547 */ /* 0x000fea000b800000 */
[----:B------:R-:W-:-:S09]  /*e7e0*/  UISETP.NE.AND UP0, UPT, UR4, 0x6, UPT ;  /* 0x000000060400788c */ /* 0x000fd2000bf05270 */
[----:B------:R-:W-:Y:S05]  /*e7f0*/  BRA.U UP0, `(.L_x_5210) ;  /* 0x0000000900907547 */ /* 0x000fea000b800000 */
[----:B----4-:R-:W4:Y:S02]  /*e800*/  LDG.E R0, desc[UR36][R2.64] ;  /* 0x0000002402007981 */ /* 0x010f24000c1e1900 */
[----:B----4-:R-:W0:Y:S01]  /*e810*/  F2I.FTZ.TRUNC.NTZ R0, R0 ;  /* 0x0000000000007305 */ /* 0x010e22000021f100 */
[----:B------:R-:W-:Y:S05]  /*e820*/  BRA `(.L_x_5211) ;  /* 0x0000000800d87947 */ /* 0x000fea0003800000 */
.L_x_5215:
[----:B------:R-:W4:Y:S02]  /*e830*/  LDG.E.U16 R2, desc[UR36][R2.64] ;  /* 0x0000002402027981 */ /* 0x000f24000c1e1500 */
[----:B----4-:R-:W-:-:S06]  /*e840*/  HADD2.F32 R0, -RZ, R2.H0_H0 ;  /* 0x20000002ff007230 */ /* 0x010fcc0000004100 */
[----:B------:R-:W0:Y:S01]  /*e850*/  F2I.FTZ.TRUNC.NTZ R0, R0 ;  /* 0x0000000000007305 */ /* 0x000e22000021f100 */
[----:B------:R-:W-:Y:S05]  /*e860*/  BRA `(.L_x_5211) ;  /* 0x0000000800c87947 */ /* 0x000fea0003800000 */
.L_x_5214:
[----:B------:R-:W-:-:S09]  /*e870*/  UISETP.NE.AND UP0, UPT, UR4, 0x7, UPT ;  /* 0x000000070400788c */ /* 0x000fd2000bf05270 */
[----:B------:R-:W-:Y:S05]  /*e880*/  BRA.U !UP0, `(.L_x_5216) ;  /* 0x00000001082c7547 */ /* 0x000fea000b800000 */
[----:B------:R-:W-:-:S09]  /*e890*/  UISETP.NE.AND UP0, UPT, UR4, 0x8, UPT ;  /* 0x000000080400788c */ /* 0x000fd2000bf05270 */
[----:B------:R-:W-:Y:S05]  /*e8a0*/  BRA.U !UP0, `(.L_x_5217) ;  /* 0x0000000108147547 */ /* 0x000fea000b800000 */
[----:B------:R-:W-:-:S09]  /*e8b0*/  UISETP.NE.AND UP0, UPT, UR4, 0x9, UPT ;  /* 0x000000090400788c */ /* 0x000fd2000bf05270 */
[----:B------:R-:W-:Y:S05]  /*e8c0*/  BRA.U UP0, `(.L_x_5210) ;  /* 0x00000009005c7547 */ /* 0x000fea000b800000 */
[----:B----4-:R-:W4:Y:S02]  /*e8d0*/  LDG.E R0, desc[UR36][R2.64] ;  /* 0x0000002402007981 */ /* 0x010f24000c1e1900 */
[----:B----4-:R-:W0:Y:S01]  /*e8e0*/  F2I.FTZ.TRUNC.NTZ R0, R0 ;  /* 0x0000000000007305 */ /* 0x010e22000021f100 */
[----:B------:R-:W-:Y:S05]  /*e8f0*/  BRA `(.L_x_5211) ;  /* 0x0000000800a47947 */ /* 0x000fea0003800000 */
.L_x_5217:
[----:B------:R-:W4:Y:S02]  /*e900*/  LDG.E.U16 R2, desc[UR36][R2.64] ;  /* 0x0000002402027981 */ /* 0x000f24000c1e1500 */
[----:B----4-:R-:W-:-:S06]  /*e910*/  HADD2.F32 R0, -RZ, R2.H0_H0 ;  /* 0x20000002ff007230 */ /* 0x010fcc0000004100 */
[----:B------:R-:W0:Y:S01]  /*e920*/  F2I.FTZ.TRUNC.NTZ R0, R0 ;  /* 0x0000000000007305 */ /* 0x000e22000021f100 */
[----:B------:R-:W-:Y:S05]  /*e930*/  BRA `(.L_x_5211) ;  /* 0x0000000800947947 */ /* 0x000fea0003800000 */
.L_x_5216:
[----:B------:R-:W4:Y:S02]  /*e940*/  LDG.E.64 R2, desc[UR36][R2.64] ;  /* 0x0000002402027981 */ /* 0x000f24000c1e1b00 */
[----:B----4-:R0:W4:Y:S01]  /*e950*/  F2I.F64.TRUNC R0, R2 ;  /* 0x0000000200007311 */ /* 0x010122000030d100 */
[----:B------:R-:W-:Y:S05]  /*e960*/  BRA `(.L_x_5211) ;  /* 0x0000000800887947 */ /* 0x000fea0003800000 */
.L_x_5206:
        /* <DEDUP_REMOVED lines=10> */
[----:B----4-:R-:W-:Y:S01]  /*ea10*/  SEL R0, RZ, 0x1, !P0 ;  /* 0x00000001ff007807 */ /* 0x010fe20004000000 */
[----:B------:R-:W-:Y:S08]  /*ea20*/  BRA `(.L_x_5211) ;  /* 0x0000000800587947 */ /* 0x000ff00003800000 */
.L_x_5220:
[----:B------:R-:W4:Y:S02]  /*ea30*/  LDG.E.64 R2, desc[UR36][R2.64] ;  /* 0x0000002402027981 */ /* 0x000f24000c1e1b00 */
[----:B----4-:R0:W4:Y:S01]  /*ea40*/  F2I.F64.TRUNC R0, R2 ;  /* 0x0000000200007311 */ /* 0x010122000030d100 */
[----:B------:R-:W-:Y:S05]  /*ea50*/  BRA `(.L_x_5211) ;  /* 0x00000008004c7947 */ /* 0x000fea0003800000 */
.L_x_5219:
[----:B------:R-:W-:-:S09]  /*ea60*/  UISETP.NE.AND UP0, UPT, UR4, 0xf, UPT ;  /* 0x0000000f0400788c */ /* 0x000fd2000bf05270 */
[----:B------:R-:W-:Y:S05]  /*ea70*/  BRA.U !UP0, `(.L_x_5221) ;  /* 0x0000000108947547 */ /* 0x000fea000b800000 */
[----:B------:R-:W-:-:S09]  /*ea80*/  UISETP.NE.AND UP0, UPT, UR4, 0x17, UPT ;  /* 0x000000170400788c */ /* 0x000fd2000bf05270 */
[----:B------:R-:W-:Y:S05]  /*ea90*/  BRA.U !UP0, `(.L_x_5222) ;  /* 0x0000000108587547 */ /* 0x000fea000b800000 */
[----:B------:R-:W-:-:S09]  /*eaa0*/  UISETP.NE.AND UP0, UPT, UR4, 0x18, UPT ;  /* 0x000000180400788c */ /* 0x000fd2000bf05270 */
[----:B------:R-:W-:Y:S05]  /*eab0*/  BRA.U UP0, `(.L_x_5210) ;  /* 0x0000000500e07547 */ /* 0x000fea000b800000 */
[----:B----4-:R-:W4:Y:S01]  /*eac0*/  LDG.E.U8 R0, desc[UR36][R2.64] ;  /* 0x0000002402007981 */ /* 0x010f22000c1e1100 */
[----:B------:R-:W-:Y:S02]  /*ead0*/  HFMA2 R6, -RZ, RZ, 0, 1.847743988037109375e-06 ;  /* 0x0000001fff067431 */ /* 0x000fe400000001ff */
[----:B----4-:R-:W-:-:S05]  /*eae0*/  IMAD.SHL.U32 R0, R0, 0x1000000, RZ ;  /* 0x0100000000007824 */ /* 0x010fca00078e00ff */
[C---:B------:R-:W-:Y:S02]  /*eaf0*/  LOP3.LUT R4, R0.reuse, 0x7f000000, RZ, 0xc0, !PT ;  /* 0x7f00000000047812 */ /* 0x040fe400078ec0ff */
[----:B------:R-:W-:Y:S02]  /*eb00*/  LOP3.LUT P0, RZ, R0, 0x7f000000, RZ, 0xc0, !PT ;  /* 0x7f00000000ff7812 */ /* 0x000fe4000780c0ff */
[----:B--2---:R-:W0:Y:S02]  /*eb10*/  FLO.U32 R5, R4 ;  /* 0x0000000400057300 */ /* 0x004e2400000e0000 */
        /* <DEDUP_REMOVED lines=14> */
.L_x_5222:
[----:B------:R-:W4:Y:S02]  /*ec00*/  LDG.E.U8 R2, desc[UR36][R2.64] ;  /* 0x0000002402027981 */ /* 0x000f24000c1e1100 */
[C---:B----4-:R-:W-:Y:S01]  /*ec10*/  SHF.L.U32 R0, R2.reuse, 0x19, RZ ;  /* 0x0000001902007819 */ /* 0x050fe200000006ff */
[----:B--2---:R-:W-:-:S03]  /*ec20*/  IMAD.SHL.U32 R5, R2, 0x100, RZ ;  /* 0x0000010002057824 */ /* 0x004fc600078e00ff */
        /* <DEDUP_REMOVED lines=10> */
.L_x_5221:
[----:B----4-:R-:W4:Y:S02]  /*ecd0*/  LDG.E.U16 R0, desc[UR36][R2.64] ;  /* 0x0000002402007981 */ /* 0x010f24000c1e1500 */
[----:B----4-:R-:W-:-:S06]  /*ece0*/  IMAD.U32 R0, R0, 0x10000, RZ ;  /* 0x0001000000007824 */ /* 0x010fcc00078e00ff */
[----:B------:R-:W0:Y:S01]  /*ecf0*/  F2I.FTZ.TRUNC.NTZ R0, R0 ;  /* 0x0000000000007305 */ /* 0x000e22000021f100 */
[----:B------:R-:W-:Y:S05]  /*ed00*/  BRA `(.L_x_5211) ;  /* 0x0000000400a07947 */ /* 0x000fea0003800000 */
.L_x_5218:
        /* <DEDUP_REMOVED lines=9> */
[----:B------:R-:W-:Y:S05]  /*eda0*/  BRA `(.L_x_5211) ;  /* 0x0000000400787947 */ /* 0x000fea0003800000 */
.L_x_5225:
[----:B------:R-:W2:Y:S01]  /*edb0*/  LDG.E.U8 R3, desc[UR36][R2.64] ;  /* 0x0000002402037981 */ /* 0x000ea2000c1e1100 */
[----:B------:R-:W-:Y:S01]  /*edc0*/  BSSY.RECONVERGENT B0, `(.L_x_5226) ;  /* 0x0000018000007945 */ /* 0x000fe20003800200 */
[----:B----4-:R-:W-:Y:S02]  /*edd0*/  MOV R0, RZ ;  /* 0x000000ff00007202 */ /* 0x010fe40000000f00 */
        /* <DEDUP_REMOVED lines=18> */
.L_x_5229:
[----:B------:R-:W-:Y:S05]  /*ef00*/  BSYNC.RECONVERGENT B1 ;  /* 0x0000000000017941 */ /* 0x000fea0003800200 */
.L_x_5228:
[----:B------:R-:W-:Y:S01]  /*ef10*/  IMAD.SHL.U32 R0, R0, 0x100000, RZ ;  /* 0x0010000000007824 */ /* 0x000fe200078e00ff */
[----:B------:R-:W-:-:S04]  /*ef20*/  LEA R2, R2, 0x3b800000, 0x17 ;  /* 0x3b80000002027811 */ /* 0x000fc800078eb8ff */
[----:B------:R-:W-:-:S07]  /*ef30*/  LOP3.LUT R0, R2, R0, R7, 0xfe, !PT ;  /* 0x0000000002007212 */ /* 0x000fce00078efe07 */
.L_x_5227:
[----:B------:R-:W-:Y:S05]  /*ef40*/  BSYNC.RECONVERGENT B0 ;  /* 0x0000000000007941 */ /* 0x000fea0003800200 */
.L_x_5226:
[----:B------:R-:W0:Y:S01]  /*ef50*/  F2I.FTZ.TRUNC.NTZ R0, R0 ;  /* 0x0000000000007305 */ /* 0x000e22000021f100 */
[----:B------:R-:W-:Y:S05]  /*ef60*/  BRA `(.L_x_5211) ;  /* 0x0000000400087947 */ /* 0x000fea0003800000 */
.L_x_5224:
        /* <DEDUP_REMOVED lines=21> */
.L_x_5233:
[----:B------:R-:W-:Y:S05]  /*f0c0*/  BSYNC.RECONVERGENT B1 ;  /* 0x0000000000017941 */ /* 0x000fea0003800200 */
.L_x_5232:
[----:B------:R-:W-:Y:S02]  /*f0d0*/  SHF.L.U32 R0, R0, 0x15, RZ ;  /* 0x0000001500007819 */ /* 0x000fe400000006ff */
[----:B------:R-:W-:-:S04]  /*f0e0*/  LEA R2, R2, 0x37800000, 0x17 ;  /* 0x3780000002027811 */ /* 0x000fc800078eb8ff */
[----:B------:R-:W-:-:S07]  /*f0f0*/  LOP3.LUT R0, R2, R0, R7, 0xfe, !PT ;  /* 0x0000000002007212 */ /* 0x000fce00078efe07 */
.L_x_5231:
[----:B------:R-:W-:Y:S05]  /*f100*/  BSYNC.RECONVERGENT B0 ;  /* 0x0000000000007941 */ /* 0x000fea0003800200 */
.L_x_5230:
[----:B------:R-:W0:Y:S01]  /*f110*/  F2I.FTZ.TRUNC.NTZ R0, R0 ;  /* 0x0000000000007305 */ /* 0x000e22000021f100 */
[----:B------:R-:W-:Y:S05]  /*f120*/  BRA `(.L_x_5211) ;  /* 0x0000000000987947 */ /* 0x000fea0003800000 */
.L_x_5223:
        /* <DEDUP_REMOVED lines=14> */
.L_x_5237:
[----:B------:R-:W-:Y:S05]  /*f210*/  BSYNC.RECONVERGENT B0 ;  /* 0x0000000000007941 */ /* 0x000fea0003800200 */
.L_x_5236:
[----:B------:R-:W0:Y:S01]  /*f220*/  F2I.FTZ.TRUNC.NTZ R0, R0 ;  /* 0x0000000000007305 */ /* 0x000e22000021f100 */
[----:B------:R-:W-:Y:S05]  /*f230*/  BRA `(.L_x_5211) ;  /* 0x0000000000547947 */ /* 0x000fea0003800000 */
.L_x_5210:
[----:B------:R-:W-:Y:S01]  /*f240*/  MOV R2, 0x0 ;  /* 0x0000000000027802 */ /* 0x000fe20000000f00 */
[----:B------:R-:W0:Y:S01]  /*f250*/  LDCU.64 UR4, c[0x4][0x148] ;  /* 0x01002900ff0477ac */ /* 0x000e220008000a00 */
[----:B------:R-:W-:Y:S02]  /*f260*/  HFMA2 R13, -RZ, RZ, 0, 0 ;  /* 0x00000000ff0d7431 */ /* 0x000fe400000001ff */
[----:B------:R-:W-:Y:S01]  /*f270*/  IMAD.MOV.U32 R8, RZ, RZ, 0x4e ;  /* 0x0000004eff087424 */ /* 0x000fe200078e00ff */
[----:B------:R-:W1:Y:S01]  /*f280*/  LDCU.64 UR6, c[0x4][0x150] ;  /* 0x01002a00ff0677ac */ /* 0x000e620008000a00 */
[----:B------:R-:W3:Y:S01]  /*f290*/  LDC.64 R2, c[0x4][R2] ;  /* 0x0100000002027b82 */ /* 0x000ee20000000a00 */
[----:B------:R-:W-:Y:S01]  /*f2a0*/  IMAD.MOV.U32 R12, RZ, RZ, 0x1 ;  /* 0x00000001ff0c7424 */ /* 0x000fe200078e00ff */
[----:B------:R-:W4:Y:S01]  /*f2b0*/  LDCU.64 UR8, c[0x4][0x28] ;  /* 0x01000500ff0877ac */ /* 0x000f220008000a00 */
[----:B0-----:R-:W-:Y:S02]  /*f2c0*/  IMAD.U32 R4, RZ, RZ, UR4 ;  /* 0x00000004ff047e24 */ /* 0x001fe4000f8e00ff */
[----:B--2---:R-:W-:Y:S01]  /*f2d0*/  IMAD.U32 R5, RZ, RZ, UR5 ;  /* 0x00000005ff057e24 */ /* 0x004fe2000f8e00ff */
[----:B-1----:R-:W-:Y:S01]  /*f2e0*/  MOV R6, UR6 ;  /* 0x0000000600067c02 */ /* 0x002fe20008000f00 */
[----:B------:R-:W-:-:S02]  /*f2f0*/  IMAD.U32 R7, RZ, RZ, UR7 ;  /* 0x00000007ff077e24 */ /* 0x000fc4000f8e00ff */
[----:B----4-:R-:W-:Y:S01]  /*f300*/  IMAD.U32 R10, RZ, RZ, UR8 ;  /* 0x00000008ff0a7e24 */ /* 0x010fe2000f8e00ff */
[----:B------:R-:W-:-:S07]  /*f310*/  MOV R11, UR9 ;  /* 0x00000009000b7c02 */ /* 0x000fce0008000f00 */
[----:B------:R-:W-:-:S07]  /*f320*/  LEPC R20, `(.L_x_5238) ;  /* 0x000000001014794e */ /* 0x000fce0000000000 */
[----:B---3-5:R-:W-:Y:S05]  /*f330*/  CALL.ABS.NOINC R2 ;  /* 0x0000000002007343 */ /* 0x028fea0003c00000 */
.L_x_5238:
[----:B------:R-:W-:Y:S01]  /*f340*/  IMAD.MOV.U32 R0, RZ, RZ, RZ ;  /* 0x000000ffff007224 */ /* 0x000fe200078e00ff */
[----:B------:R-:W-:Y:S06]  /*f350*/  BRA `(.L_x_5211) ;  /* 0x00000000000c7947 */ /* 0x000fec0003800000 */
.L_x_5235:
[----:B----4-:R0:W5:Y:S01]  /*f360*/  LDG.E R0, desc[UR36][R2.64] ;  /* 0x0000002402007981 */ /* 0x010162000c1e1900 */
[----:B------:R-:W-:Y:S05]  /*f370*/  BRA `(.L_x_5211) ;  /* 0x0000000000047947 */ /* 0x000fea0003800000 */
.L_x_5234:
[----:B----4-:R0:W5:Y:S02]  /*f380*/  LDG.E R0, desc[UR36][R2.64] ;  /* 0x0000002402007981 */ /* 0x010164000c1e1900 */
.L_x_5211:
[----:B------:R-:W-:Y:S01]  /*f390*/  UPRMT UR4, UR43, 0x9910, URZ ;  /* 0x000099102b047896 */ /* 0x000fe200080000ff */
[----:B01-345:R-:W-:-:S03]  /*f3a0*/  LOP3.LUT R2, R0, R19, RZ, 0x3c, !PT ;  /* 0x0000001300027212 */ /* 0x03bfc600078e3cff */
        /* <DEDUP_REMOVED lines=12> */
.L_x_5242:
[----:B------:R-:W-:Y:S01]  /*f470*/  STG.E.U8 desc[UR36][R16.64], R2 ;  /* 0x0000000210007986 */ /* 0x000fe2000c101124 */
[----:B------:R-:W-:Y:S05]  /*f480*/  EXIT ;  /* 0x000000000000794d */ /* 0x000fea0003800000 */
.L_x_5241:
        /* <DEDUP_REMOVED lines=9> */
.L_x_5245:
[----:B------:R-:W-:Y:S01]  /*f520*/  STG.E desc[UR36][R16.64], R2 ;  /* 0x0000000210007986 */ /* 0x000fe2000c101924 */
[----:B------:R-:W-:Y:S05]  /*f530*/  EXIT ;  /* 0x000000000000794d */ /* 0x000fea0003800000 */
.L_x_5244:
[----:B------:R-:W-:Y:S01]  /*f540*/  STG.E.U16 desc[UR36][R16.64], R2 ;  /* 0x0000000210007986 */ /* 0x000fe2000c101524 */
[----:B------:R-:W-:Y:S05]  /*f550*/  EXIT ;  /* 0x000000000000794d */ /* 0x000fea0003800000 */
.L_x_5240:
        /* <DEDUP_REMOVED lines=9> */
.L_x_5247:
[----:B------:R-:W-:-:S04]  /*f5f0*/  I2FP.F32.S32 R0, R2 ;  /* 0x0000000200007245 */ /* 0x000fc80000201400 */
[----:B------:R-:W-:-:S05]  /*f600*/  F2FP.F16.F32.PACK_AB R0, RZ, R0 ;  /* 0x00000000ff00723e */ /* 0x000fca00000000ff */
[----:B------:R-:W-:Y:S01]  /*f610*/  STG.E.U16 desc[UR36][R16.64], R0 ;  /* 0x0000000010007986 */ /* 0x000fe2000c101524 */
[----:B------:R-:W-:Y:S05]  /*f620*/  EXIT ;  /* 0x000000000000794d */ /* 0x000fea0003800000 */
.L_x_5246:
        /* <DEDUP_REMOVED lines=10> */
.L_x_5249:
[----:B------:R-:W-:-:S04]  /*f6d0*/  I2FP.F32.S32 R2, R2 ;  /* 0x0000000200027245 */ /* 0x000fc80000201400 */
[----:B------:R-:W-:-:S04]  /*f6e0*/  F2FP.F16.F32.PACK_AB R3, RZ, R2 ;  /* 0x00000002ff03723e */ /* 0x000fc800000000ff */
[----:B------:R-:W-:-:S05]  /*f6f0*/  PRMT R3, R3, 0x5410, RZ ;  /* 0x0000541003037816 */ /* 0x000fca00000000ff */
[----:B------:R-:W-:Y:S01]  /*f700*/  STG.E desc[UR36][R16.64], R3 ;  /* 0x0000000310007986 */ /* 0x000fe2000c101924 */
[----:B------:R-:W-:Y:S05]  /*f710*/  EXIT ;  /* 0x000000000000794d */ /* 0x000fea0003800000 */
.L_x_5248:
[----:B------:R-:W0:Y:S02]  /*f720*/  I2F.F64 R2, R2 ;  /* 0x0000000200027312 */ /* 0x000e240000201c00 */
[----:B0-----:R-:W-:Y:S01]  /*f730*/  STG.E.64 desc[UR36][R16.64], R2 ;  /* 0x0000000210007986 */ /* 0x001fe2000c101b24 */
[----:B------:R-:W-:Y:S05]  /*f740*/  EXIT ;  /* 0x000000000000794d */ /* 0x000fea0003800000 */
.L_x_5239:
        /* <DEDUP_REMOVED lines=12> */
.L_x_5253:
        /* <DEDUP_REMOVED lines=17> */
.L_x_5256:
[----:B------:R-:W-:-:S04]  /*f920*/  SHF.R.U32.HI R3, RZ, 0x18, R3 ;  /* 0x00000018ff037819 */ /* 0x000fc80000011603 */
[----:B------:R-:W-:-:S04]  /*f930*/  LOP3.LUT R0, R0, 0x80, R3, 0xf8, !PT ;  /* 0x0000008000007812 */ /* 0x000fc800078ef803 */
[----:B------:R-:W-:-:S07]  /*f940*/  PRMT R8, R0, 0x7610, R8 ;  /* 0x0000761000087816 */ /* 0x000fce0000000008 */
.L_x_5255:
[----:B------:R-:W-:Y:S05]  /*f950*/  BSYNC.RECONVERGENT B0 ;  /* 0x0000000000007941 */ /* 0x000fea0003800200 */
.L_x_5254:
[----:B------:R-:W-:Y:S01]  /*f960*/  STG.E.U8 desc[UR36][R16.64], R8 ;  /* 0x0000000810007986 */ /* 0x000fe2000c101124 */
[----:B------:R-:W-:Y:S05]  /*f970*/  EXIT ;  /* 0x000000000000794d */ /* 0x000fea0003800000 */
.L_x_5252:
        /* <DEDUP_REMOVED lines=17> */
.L_x_5259:
[----:B------:R-:W-:-:S04]  /*fa90*/  SHF.R.U32.HI R3, RZ, 0x18, R3 ;  /* 0x00000018ff037819 */ /* 0x000fc80000011603 */
[----:B------:R-:W-:-:S04]  /*faa0*/  LOP3.LUT R0, R0, 0x80, R3, 0xf8, !PT ;  /* 0x0000008000007812 */ /* 0x000fc800078ef803 */
[----:B------:R-:W-:-:S07]  /*fab0*/  PRMT R8, R0, 0x7610, R8 ;  /* 0x0000761000087816 */ /* 0x000fce0000000008 */
.L_x_5258:
[----:B------:R-:W-:Y:S05]  /*fac0*/  BSYNC.RECONVERGENT B0 ;  /* 0x0000000000007941 */ /* 0x000fea0003800200 */
.L_x_5257:
[----:B------:R-:W-:Y:S01]  /*fad0*/  STG.E.U8 desc[UR36][R16.64], R8 ;  /* 0x0000000810007986 */ /* 0x000fe2000c101124 */
[----:B------:R-:W-:Y:S05]  /*fae0*/  EXIT ;  /* 0x000000000000794d */ /* 0x000fea0003800000 */
.L_x_5251:
        /* <DEDUP_REMOVED lines=22> */
.L_x_5261:
[----:B------:R-:W-:-:S05]  /*fc50*/  SHF.R.S32.HI R3, RZ, 0x1f, R2 ;  /* 0x0000001fff037819 */ /* 0x000fca0000011402 */
[----:B------:R-:W-:Y:S01]  /*fc60*/  STG.E.64 desc[UR36][R16.64], R2 ;  /* 0x0000000210007986 */ /* 0x000fe2000c101b24 */
[----:B------:R-:W-:Y:S05]  /*fc70*/  EXIT ;  /* 0x000000000000794d */ /* 0x000fea0003800000 */
.L_x_5260:
[----:B------:R-:W-:Y:S01]  /*fc80*/  STG.E desc[UR36][R16.64], R2 ;  /* 0x0000000210007986 */ /* 0x000fe2000c101924 */
[----:B------:R-:W-:Y:S05]  /*fc90*/  EXIT ;  /* 0x000000000000794d */ /* 0x000fea0003800000 */
.L_x_5250:
        /* <DEDUP_REMOVED lines=8> */
[----:B------:R-:W-:Y:S01]  /*fd20*/  STG.E.U8 desc[UR36][R16.64], R3 ;  /* 0x0000000310007986 */ /* 0x000fe2000c101124 */
[----:B------:R-:W-:Y:S05]  /*fd30*/  EXIT ;  /* 0x000000000000794d */ /* 0x000fea0003800000 */
.L_x_5263:
[----:B--2---:R-:W0:Y:S01]  /*fd40*/  I2F.F64 R4, R2 ;  /* 0x0000000200047312 */ /* 0x004e220000201c00 */
[----:B------:R-:W-:-:S05]  /*fd50*/  CS2R R6, SRZ ;  /* 0x0000000000067805 */ /* 0x000fca000001ff00 */
[----:B0-----:R-:W-:Y:S01]  /*fd60*/  STG.E.128 desc[UR36][R16.64], R4 ;  /* 0x0000000410007986 */ /* 0x001fe2000c101d24 */
[----:B------:R-:W-:Y:S05]  /*fd70*/  EXIT ;  /* 0x000000000000794d */ /* 0x000fea0003800000 */
.L_x_5262:
[----:B------:R-:W-:-:S09]  /*fd80*/  UISETP.NE.AND UP0, UPT, UR4, 0xf, UPT ;  /* 0x0000000f0400788c */ /* 0x000fd2000bf05270 */
[----:B------:R-:W-:Y:S05]  /*fd90*/  BRA.U !UP0, `(.L_x_5264) ;  /* 0x0000000108e87547 */ /* 0x000fea000b800000 */
[----:B------:R-:W-:-:S09]  /*fda0*/  UISETP.NE.AND UP0, UPT, UR4, 0x17, UPT ;  /* 0x000000170400788c */ /* 0x000fd2000bf05270 */
[----:B------:R-:W-:Y:S05]  /*fdb0*/  BRA.U !UP0, `(.L_x_5265) ;  /* 0x0000000108907547 */ /* 0x000fea000b800000 */
[----:B------:R-:W-:-:S09]  /*fdc0*/  UISETP.NE.AND UP0, UPT, UR4, 0x18, UPT ;  /* 0x000000180400788c */ /* 0x000fd2000bf05270 */
[----:B------:R-:W-:Y:S05]  /*fdd0*/  BRA.U !UP0, `(.L_x_5266) ;  /* 0x0000000108447547 */ /* 0x000fea000b800000 */
.L_x_5243:
[----:B------:R-:W-:Y:S01]  /*fde0*/  MOV R0, 0x0 ;  /* 0x0000000000007802 */ /* 0x000fe20000000f00 */
        /* <DEDUP_REMOVED lines=8> */
[----:B--2---:R-:W-:-:S02]  /*fe70*/  IMAD.U32 R5, RZ, RZ, UR5 ;  /* 0x00000005ff057e24 */ /* 0x004fc4000f8e00ff */
[----:B----4-:R-:W-:Y:S01]  /*fe80*/  IMAD.U32 R6, RZ, RZ, UR6 ;  /* 0x00000006ff067e24 */ /* 0x010fe2000f8e00ff */
[----:B------:R-:W-:Y:S01]  /*fe90*/  MOV R7, UR7 ;  /* 0x0000000700077c02 */ /* 0x000fe20008000f00 */
[----:B-----5:R-:W-:Y:S02]  /*fea0*/  IMAD.U32 R10, RZ, RZ, UR8 ;  /* 0x00000008ff0a7e24 */ /* 0x020fe4000f8e00ff */
[----:B-1----:R-:W-:-:S07]  /*feb0*/  IMAD.U32 R11, RZ, RZ, UR9 ;  /* 0x00000009ff0b7e24 */ /* 0x002fce000f8e00ff */
[----:B------:R-:W-:-:S07]  /*fec0*/  LEPC R20, `(.L_x_5267) ;  /* 0x000000001014794e */ /* 0x000fce0000000000 */
[----:B---3--:R-:W-:Y:S05]  /*fed0*/  CALL.ABS.NOINC R2 ;  /* 0x0000000002007343 */ /* 0x008fea0003c00000 */
.L_x_5267:
[----:B------:R-:W-:Y:S05]  /*fee0*/  EXIT ;  /* 0x000000000000794d */ /* 0x000fea0003800000 */
.L_x_5266:
[----:B--2---:R-:W-:Y:S01]  /*fef0*/  I2FP.F32.S32 R5, R2 ;  /* 0x0000000200057245 */ /* 0x004fe20000201400 */
        /* <DEDUP_REMOVED lines=12> */
.L_x_5269:
[----:B------:R-:W-:Y:S05]  /*ffc0*/  BSYNC.RECONVERGENT B0 ;  /* 0x0000000000007941 */ /* 0x000fea0003800200 */
.L_x_5268:
[----:B------:R-:W-:-:S05]  /*ffd0*/  LOP3.LUT R3, R0, 0x80, R3, 0xf8, !PT ;  /* 0x0000008000037812 */ /* 0x000fca00078ef803 */
[----:B------:R-:W-:Y:S01]  /*ffe0*/  STG.E.U8 desc[UR36][R16.64], R3 ;  /* 0x0000000310007986 */ /* 0x000fe2000c101124 */
[----:B------:R-:W-:Y:S05]  /*fff0*/  EXIT ;  /* 0x000000000000794d */ /* 0x000fea0003800000 */
.L_x_5265:
        /* <DEDUP_REMOVED lines=12> */
.L_x_5271:
[----:B------:R-:W-:Y:S01]  /*100c0*/  IMAD.MOV.U32 R0, RZ, RZ, 0x7f ;  /* 0x0000007fff007424 */ /* 0x000fe200078e00ff */
[----:B------:R-:W-:-:S04]  /*100d0*/  ISETP.GT.U32.AND P0, PT, R2, 0x7f800000, PT ;  /* 0x7f8000000200780c */ /* 0x000fc80003f04070 */
[----:B------:R-:W-:-:S09]  /*100e0*/  SEL R0, R0, 0x7c, P0 ;  /* 0x0000007c00007807 */ /* 0x000fd20000000000 */
.L_x_5272:
[----:B------:R-:W-:Y:S05]  /*100f0*/  BSYNC.RECONVERGENT B0 ;  /* 0x0000000000007941 */ /* 0x000fea0003800200 */
.L_x_5270:
[----:B------:R-:W-:-:S04]  /*10100*/  SHF.R.U32.HI R3, RZ, 0x18, R3 ;  /* 0x00000018ff037819 */ /* 0x000fc80000011603 */
[----:B------:R-:W-:-:S05]  /*10110*/  LOP3.LUT R3, R0, 0x80, R3, 0xf8, !PT ;  /* 0x0000008000037812 */ /* 0x000fca00078ef803 */
[----:B------:R-:W-:Y:S01]  /*10120*/  STG.E.U8 desc[UR36][R16.64], R3 ;  /* 0x0000000310007986 */ /* 0x000fe2000c101124 */
[----:B------:R-:W-:Y:S05]  /*10130*/  EXIT ;  /* 0x000000000000794d */ /* 0x000fea0003800000 */
.L_x_5264:
[----:B------:R-:W-:-:S04]  /*10140*/  I2FP.F32.S32 R0, R2 ;  /* 0x0000000200007245 */ /* 0x000fc80000201400 */
[----:B------:R-:W-:-:S05]  /*10150*/  F2FP.BF16.F32.PACK_AB R0, RZ, R0 ;  /* 0x00000000ff00723e */ /* 0x000fca00000010ff */
[----:B------:R-:W-:Y:S01]  /*10160*/  STG.E.U16 desc[UR36][R16.64], R0 ;  /* 0x0000000010007986 */ /* 0x000fe2000c101524 */
[----:B------:R-:W-:Y:S05]  /*10170*/  EXIT ;  /* 0x000000000000794d */ /* 0x000fea0003800000 */
.L_x_5273:
        /* <DEDUP_REMOVED lines=16> */
.L_x_26166:


//--------------------- .text._ZN2at6native27unrolled_elementwise_kernelINS0_13BinaryFunctorIiiiNS0_17BitwiseXorFunctorIiEEEESt5arrayIPcLm3EELi4E23TrivialOffsetCalculatorILi2EjES9_ILi1EjENS0_6memory12LoadWithCastILi2EEENSC_13StoreWithCastILi1EEEEEviT_T0_T2_T3_T4_T5_ --------------------------
	.section	.text._ZN2at6native27unrolled_elementwise_kernelINS0_13BinaryFunctorIiiiNS0_17BitwiseXorFunctorIiEEEESt5arrayIPcLm3EELi4E23TrivialOffsetCalculatorILi2EjES9_ILi1EjENS0_6memory12LoadWithCastILi2EEENSC_13StoreWithCastILi1EEEEEviT_T0_T2_T3_T4_T5_,"ax",@progbits
	.align	128
        .global         _ZN2at6native27unrolled_elementwise_kernelINS0_13BinaryFunctorIiiiNS0_17BitwiseXorFunctorIiEEEESt5arrayIPcLm3EELi4E23TrivialOffsetCalculatorILi2EjES9_ILi1EjENS0_6memory12LoadWithCastILi2EEENSC_13StoreWithCastILi1EEEEEviT_T0_T2_T3_T4_T5_
        .type           _ZN2at6native27unrolled_elementwise_kernelINS0_13BinaryFunctorIiiiNS0_17BitwiseXorFunctorIiEEEESt5arrayIPcLm3EELi4E23TrivialOffsetCalculatorILi2EjES9_ILi1EjENS0_6memory12LoadWithCastILi2EEENSC_13StoreWithCastILi1EEEEEviT_T0_T2_T3_T4_T5_,@function
        .size           _ZN2at6native27unrolled_elementwise_kernelINS0_13BinaryFunctorIiiiNS0_17BitwiseXorFunctorIiEEEESt5arrayIPcLm3EELi4E23TrivialOffsetCalculatorILi2EjES9_ILi1EjENS0_6memory12LoadWithCastILi2EEENSC_13StoreWithCastILi1EEEEEviT_T0_T2_T3_T4_T5_,(.L_x_26167 - _ZN2at6native27unrolled_elementwise_kernelINS0_13BinaryFunctorIiiiNS0_17BitwiseXorFunctorIiEEEESt5arrayIPcLm3EELi4E23TrivialOffsetCalculatorILi2EjES9_ILi1EjENS0_6memory12LoadWithCastILi2EEENSC_13StoreWithCastILi1EEEEEviT_T0_T2_T3_T4_T5_)
        .other          _ZN2at6native27unrolled_elementwise_kernelINS0_13BinaryFunctorIiiiNS0_17BitwiseXorFunctorIiEEEESt5arrayIPcLm3EELi4E23TrivialOffsetCalculatorILi2EjES9_ILi1EjENS0_6memory12LoadWithCastILi2EEENSC_13StoreWithCastILi1EEEEEviT_T0_T2_T3_T4_T5_,@"STO_CUDA_ENTRY STV_DEFAULT"
_ZN2at6native27unrolled_elementwise_kernelINS0_13BinaryFunctorIiiiNS0_17BitwiseXorFunctorIiEEEESt5arrayIPcLm3EELi4E23TrivialOffsetCalculatorILi2EjES9_ILi1EjENS0_6memory12LoadWithCastILi2EEENSC_13StoreWithCastILi1EEEEEviT_T0_T2_T3_T4_T5_:
.text._ZN2at6native27unrolled_elementwise_kernelINS0_13BinaryFunctorIiiiNS0_17BitwiseXorFunctorIiEEEESt5arrayIPcLm3EELi4E23TrivialOffsetCalculatorILi2EjES9_ILi1EjENS0_6memory12LoadWithCastILi2EEENSC_13StoreWithCastILi1EEEEEviT_T0_T2_T3_T4_T5_:
        /* <DEDUP_REMOVED lines=8> */
[----:B------:R-:W-:Y:S01]  /*0080*/  IMAD.MOV.U32 R24, RZ, RZ, RZ ;  /* 0x000000ffff187224 */ /* 0x000fe200078e00ff */
        /* <DEDUP_REMOVED lines=24> */
.L_x_5279:
[----:B------:R3:W5:Y:S01]  /*0210*/  LDG.E.U8 R29, desc[UR36][R4.64] ;  /* 0x00000024041d7981 */ /* 0x000762000c1e1100 */
[----:B------:R-:W-:Y:S05]  /*0220*/  BRA `(.L_x_5281) ;  /* 0x0000000c00307947 */ /* 0x000fea0003800000 */
.L_x_5278:
        /* <DEDUP_REMOVED lines=8> */
.L_x_5283:
[----:B------:R1:W5:Y:S01]  /*02b0*/  LDG.E R29, desc[UR36][R4.64] ;  /* 0x00000024041d7981 */ /* 0x000362000c1e1900 */
[----:B------:R-:W-:Y:S05]  /*02c0*/  BRA `(.L_x_5281) ;  /* 0x0000000c00087947 */ /* 0x000fea0003800000 */
.L_x_5282:
[----:B------:R2:W5:Y:S01]  /*02d0*/  LDG.E.S16 R29, desc[UR36][R4.64] ;  /* 0x00000024041d7981 */ /* 0x000562000c1e1700 */
[----:B------:R-:W-:Y:S05]  /*02e0*/  BRA `(.L_x_5281) ;  /* 0x0000000c00007947 */ /* 0x000fea0003800000 */
.L_x_5277:
        /* <DEDUP_REMOVED lines=9> */
.L_x_5285:
[----:B------:R-:W2:Y:S02]  /*0380*/  LDG.E.U16 R4, desc[UR36][R4.64] ;  /* 0x0000002404047981 */ /* 0x000ea4000c1e1500 */
[----:B--2---:R-:W-:-:S06]  /*0390*/  HADD2.F32 R29, -RZ, R4.H0_H0 ;  /* 0x20000004ff1d7230 */ /* 0x004fcc0000004100 */
[----:B------:R-:W0:Y:S01]  /*03a0*/  F2I.FTZ.TRUNC.NTZ R29, R29 ;  /* 0x0000001d001d7305 */ /* 0x000e22000021f100 */
[----:B------:R-:W-:Y:S05]  /*03b0*/  BRA `(.L_x_5281) ;  /* 0x0000000800cc7947 */ /* 0x000fea0003800000 */
.L_x_5284:
        /* <DEDUP_REMOVED lines=9> */
.L_x_5287:
[----:B------:R-:W2:Y:S02]  /*0450*/  LDG.E.U16 R4, desc[UR36][R4.64] ;  /* 0x0000002404047981 */ /* 0x000ea4000c1e1500 */
[----:B--2---:R-:W-:-:S06]  /*0460*/  HADD2.F32 R29, -RZ, R4.H0_H0 ;  /* 0x20000004ff1d7230 */ /* 0x004fcc0000004100 */
[----:B------:R-:W0:Y:S01]  /*0470*/  F2I.FTZ.TRUNC.NTZ R29, R29 ;  /* 0x0000001d001d7305 */ /* 0x000e22000021f100 */
[----:B------:R-:W-:Y:S05]  /*0480*/  BRA `(.L_x_5281) ;  /* 0x0000000800987947 */ /* 0x000fea0003800000 */
.L_x_5286:
[----:B------:R-:W2:Y:S02]  /*0490*/  LDG.E.64 R4, desc[UR36][R4.64] ;  /* 0x0000002404047981 */ /* 0x000ea4000c1e1b00 */
[----:B--2---:R0:W1:Y:S01]  /*04a0*/  F2I.F64.TRUNC R29, R4 ;  /* 0x00000004001d7311 */ /* 0x004062000030d100 */
[----:B------:R-:W-:Y:S05]  /*04b0*/  BRA `(.L_x_5281) ;  /* 0x00000008008c7947 */ /* 0x000fea0003800000 */
.L_x_5276:
        /* <DEDUP_REMOVED lines=12> */
.L_x_5290:
[----:B------:R-:W2:Y:S02]  /*0580*/  LDG.E.64 R4, desc[UR36][R4.64] ;  /* 0x0000002404047981 */ /* 0x000ea4000c1e1b00 */
[----:B--2---:R0:W1:Y:S01]  /*0590*/  F2I.F64.TRUNC R29, R4 ;  /* 0x00000004001d7311 */ /* 0x004062000030d100 */
[----:B------:R-:W-:Y:S05]  /*05a0*/  BRA `(.L_x_5281) ;  /* 0x0000000800507947 */ /* 0x000fea0003800000 */
.L_x_5289:
        /* <DEDUP_REMOVED lines=26> */
.L_x_5292:
        /* <DEDUP_REMOVED lines=14> */
.L_x_5291:
[----:B------:R-:W2:Y:S02]  /*0830*/  LDG.E.U16 R29, desc[UR36][R4.64] ;  /* 0x00000024041d7981 */ /* 0x000ea4000c1e1500 */
[----:B--2---:R-:W-:-:S06]  /*0840*/  IMAD.U32 R29, R29, 0x10000, RZ ;  /* 0x000100001d1d7824 */ /* 0x004fcc00078e00ff */
[----:B------:R-:W0:Y:S01]  /*0850*/  F2I.FTZ.TRUNC.NTZ R29, R29 ;  /* 0x0000001d001d7305 */ /* 0x000e22000021f100 */
[----:B------:R-:W-:Y:S05]  /*0860*/  BRA `(.L_x_5281) ;  /* 0x0000000400a07947 */ /* 0x000fea0003800000 */
.L_x_5288:
        /* <DEDUP_REMOVED lines=10> */
.L_x_5295:
        /* <DEDUP_REMOVED lines=21> */
.L_x_5299:
[----:B------:R-:W-:Y:S05]  /*0a60*/  BSYNC.RECONVERGENT B1 ;  /* 0x0000000000017941 */ /* 0x000fea0003800200 */
.L_x_5298:
[----:B------:R-:W-:Y:S01]  /*0a70*/  IMAD.SHL.U32 R0, R0, 0x100000, RZ ;  /* 0x0010000000007824 */ /* 0x000fe200078e00ff */
[----:B------:R-:W-:-:S04]  /*0a80*/  LEA R3, R3, 0x3b800000, 0x17 ;  /* 0x3b80000003037811 */ /* 0x000fc800078eb8ff */
[----:B------:R-:W-:-:S07]  /*0a90*/  LOP3.LUT R29, R3, R0, R29, 0xfe, !PT ;  /* 0x00000000031d7212 */ /* 0x000fce00078efe1d */
.L_x_5297:
[----:B------:R-:W-:Y:S05]  /*0aa0*/  BSYNC.RECONVERGENT B0 ;  /* 0x0000000000007941 */ /* 0x000fea0003800200 */
.L_x_5296:
[----:B------:R-:W0:Y:S01]  /*0ab0*/  F2I.FTZ.TRUNC.NTZ R29, R29 ;  /* 0x0000001d001d7305 */ /* 0x000e22000021f100 */
[----:B------:R-:W-:Y:S05]  /*0ac0*/  BRA `(.L_x_5281) ;  /* 0x0000000400087947 */ /* 0x000fea0003800000 */
.L_x_5294:
        /* <DEDUP_REMOVED lines=21> */
.L_x_5303:
[----:B------:R-:W-:Y:S05]  /*0c20*/  BSYNC.RECONVERGENT B1 ;  /* 0x0000000000017941 */ /* 0x000fea0003800200 */
.L_x_5302:
[----:B------:R-:W-:Y:S01]  /*0c30*/  IMAD.SHL.U32 R0, R0, 0x200000, RZ ;  /* 0x0020000000007824 */ /* 0x000fe200078e00ff */
[----:B------:R-:W-:-:S04]  /*0c40*/  LEA R3, R3, 0x37800000, 0x17 ;  /* 0x3780000003037811 */ /* 0x000fc800078eb8ff */
[----:B------:R-:W-:-:S07]  /*0c50*/  LOP3.LUT R29, R3, R0, R29, 0xfe, !PT ;  /* 0x00000000031d7212 */ /* 0x000fce00078efe1d */
.L_x_5301:
[----:B------:R-:W-:Y:S05]  /*0c60*/  BSYNC.RECONVERGENT B0 ;  /* 0x0000000000007941 */ /* 0x000fea0003800200 */
.L_x_5300:
[----:B------:R-:W0:Y:S01]  /*0c70*/  F2I.FTZ.TRUNC.NTZ R29, R29 ;  /* 0x0000001d001d7305 */ /* 0x000e22000021f100 */
[----:B------:R-:W-:Y:S05]  /*0c80*/  BRA `(.L_x_5281) ;  /* 0x0000000000987947 */ /* 0x000fea0003800000 */
.L_x_5293:
[----:B------:R-:W-:-:S09]  /*0c90*/  UISETP.NE.AND UP0, UPT, UR4, 0x1c, UPT ;  /* 0x0000001c0400788c */ /* 0x000fd2000bf05270 */
[----:B------:R-:W-:Y:S05]  /*0ca0*/  BRA.U !UP0, `(.L_x_5304) ;  /* 0x00000001088c7547 */ /* 0x000fea000b800000 */
[----:B------:R-:W-:-:S09]  /*0cb0*/  UISETP.NE.AND UP0, UPT, UR4, 0x1d, UPT ;  /* 0x0000001d0400788c */ /* 0x000fd2000bf05270 */
[----:B------:R-:W-:Y:S05]  /*0cc0*/  BRA.U !UP0, `(.L_x_5305) ;  /* 0x00000001087c7547 */ /* 0x000fea000b800000 */
[----:B------:R-:W-:-:S09]  /*0cd0*/  UISETP.NE.AND UP0, UPT, UR4, 0x2c, UPT ;  /* 0x0000002c0400788c */ /* 0x000fd2000bf05270 */
[----:B------:R-:W-:Y:S05]  /*0ce0*/  BRA.U !UP0, `(.L_x_5306) ;  /* 0x0000000108487547 */ /* 0x000fea000b800000 */
.L_x_5280:
        /* <DEDUP_REMOVED lines=16> */
.L_x_5307:
[----:B------:R-:W-:Y:S01]  /*0df0*/  IMAD.MOV.U32 R29, RZ, RZ, RZ ;  /* 0x000000ffff1d7224 */ /* 0x000fe200078e00ff */
[----:B------:R-:W-:Y:S06]  /*0e00*/  BRA `(.L_x_5281) ;  /* 0x0000000000387947 */ /* 0x000fec0003800000 */
.L_x_5306:
        /* <DEDUP_REMOVED lines=8> */
.L_x_5309:
[----:B------:R-:W-:Y:S05]  /*0e90*/  BSYNC.RECONVERGENT B0 ;  /* 0x0000000000007941 */ /* 0x000fea0003800200 */
.L_x_5308:
[----:B------:R-:W0:Y:S01]  /*0ea0*/  F2I.FTZ.TRUNC.NTZ R29, R29 ;  /* 0x0000001d001d7305 */ /* 0x000e22000021f100 */
[----:B------:R-:W-:Y:S05]  /*0eb0*/  BRA `(.L_x_5281) ;  /* 0x00000000000c7947 */ /* 0x000fea0003800000 */
.L_x_5305:
[----:B------:R0:W5:Y:S01]  /*0ec0*/  LDG.E R29, desc[UR36][R4.64] ;  /* 0x00000024041d7981 */ /* 0x000162000c1e1900 */
[----:B------:R-:W-:Y:S05]  /*0ed0*/  BRA `(.L_x_5281) ;  /* 0x0000000000047947 */ /* 0x000fea0003800000 */
.L_x_5304:
[----:B------:R0:W5:Y:S02]  /*0ee0*/  LDG.E R29, desc[UR36][R4.64] ;  /* 0x00000024041d7981 */ /* 0x000164000c1e1900 */
.L_x_5281:
        /* <DEDUP_REMOVED lines=18> */
.L_x_5313:
[----:B------:R1:W5:Y:S01]  /*1010*/  LDG.E.U8 R24, desc[UR36][R4.64] ;  /* 0x0000002404187981 */ /* 0x000362000c1e1100 */
[----:B------:R-:W-:Y:S05]  /*1020*/  BRA `(.L_x_5315) ;  /* 0x0000000c00307947 */ /* 0x000fea0003800000 */
.L_x_5312:
        /* <DEDUP_REMOVED lines=8> */
.L_x_5317:
[----:B------:R3:W5:Y:S01]  /*10b0*/  LDG.E R24, desc[UR36][R4.64] ;  /* 0x0000002404187981 */ /* 0x000762000c1e1900 */
[----:B------:R-:W-:Y:S05]  /*10c0*/  BRA `(.L_x_5315) ;  /* 0x0000000c00087947 */ /* 0x000fea0003800000 */
.L_x_5316:
[----:B------:R2:W5:Y:S01]  /*10d0*/  LDG.E.S16 R24, desc[UR36][R4.64] ;  /* 0x0000002404187981 */ /* 0x000562000c1e1700 */
[----:B------:R-:W-:Y:S05]  /*10e0*/  BRA `(.L_x_5315) ;  /* 0x0000000c00007947 */ /* 0x000fea0003800000 */
.L_x_5311:
        /* <DEDUP_REMOVED lines=9> */
.L_x_5319:
[----:B------:R-:W2:Y:S02]  /*1180*/  LDG.E.U16 R4, desc[UR36][R4.64] ;  /* 0x0000002404047981 */ /* 0x000ea4000c1e1500 */
[----:B--2---:R-:W-:-:S06]  /*1190*/  HADD2.F32 R24, -RZ, R4.H0_H0 ;  /* 0x20000004ff187230 */ /* 0x004fcc0000004100 */
[----:B------:R-:W0:Y:S01]  /*11a0*/  F2I.FTZ.TRUNC.NTZ R24, R24 ;  /* 0x0000001800187305 */ /* 0x000e22000021f100 */
[----:B------:R-:W-:Y:S05]  /*11b0*/  BRA `(.L_x_5315) ;  /* 0x0000000800cc7947 */ /* 0x000fea0003800000 */
.L_x_5318:
        /* <DEDUP_REMOVED lines=9> */
.L_x_5321:
[----:B------:R-:W2:Y:S02]  /*1250*/  LDG.E.U16 R4, desc[UR36][R4.64] ;  /* 0x0000002404047981 */ /* 0x000ea4000c1e1500 */
[----:B--2---:R-:W-:-:S06]  /*1260*/  HADD2.F32 R24, -RZ, R4.H0_H0 ;  /* 0x20000004ff187230 */ /* 0x004fcc0000004100 */
[----:B------:R-:W0:Y:S01]  /*1270*/  F2I.FTZ.TRUNC.NTZ R24, R24 ;  /* 0x0000001800187305 */ /* 0x000e22000021f100 */
[----:B------:R-:W-:Y:S05]  /*1280*/  BRA `(.L_x_5315) ;  /* 0x0000000800987947 */ /* 0x000fea0003800000 */
.L_x_5320:
[----:B------:R-:W2:Y:S02]  /*1290*/  LDG.E.64 R24, desc[UR36][R4.64] ;  /* 0x0000002404187981 */ /* 0x000ea4000c1e1b00 */
[----:B--2---:R0:W1:Y:S01]  /*12a0*/  F2I.F64.TRUNC R24, R24 ;  /* 0x0000001800187311 */ /* 0x004062000030d100 */
[----:B------:R-:W-:Y:S05]  /*12b0*/  BRA `(.L_x_5315) ;  /* 0x00000008008c7947 */ /* 0x000fea0003800000 */
.L_x_5310:
        /* <DEDUP_REMOVED lines=12> */
.L_x_5324:
[----:B------:R-:W2:Y:S02]  /*1380*/  LDG.E.64 R4, desc[UR36][R4.64] ;  /* 0x0000002404047981 */ /* 0x000ea4000c1e1b00 */
[----:B--2---:R0:W1:Y:S01]  /*1390*/  F2I.F64.TRUNC R24, R4 ;  /* 0x0000000400187311 */ /* 0x004062000030d100 */
[----:B------:R-:W-:Y:S05]  /*13a0*/  BRA `(.L_x_5315) ;  /* 0x0000000800507947 */ /* 0x000fea0003800000 */
.L_x_5323:
        /* <DEDUP_REMOVED lines=26> */
.L_x_5326:
        /* <DEDUP_REMOVED lines=14> */
.L_x_5325:
[----:B------:R-:W2:Y:S02]  /*1630*/  LDG.E.U16 R24, desc[UR36][R4.64] ;  /* 0x0000002404187981 */ /* 0x000ea4000c1e1500 */
[----:B--2---:R-:W-:-:S06]  /*1640*/  IMAD.U32 R24, R24, 0x10000, RZ ;  /* 0x0001000018187824 */ /* 0x004fcc00078e00ff */
[----:B------:R-:W0:Y:S01]  /*1650*/  F2I.FTZ.TRUNC.NTZ R24, R24 ;  /* 0x0000001800187305 */ /* 0x000e22000021f100 */
[----:B------:R-:W-:Y:S05]  /*1660*/  BRA `(.L_x_5315) ;  /* 0x0000000400a07947 */ /* 0x000fea0003800000 */
.L_x_5322:
        /* <DEDUP_REMOVED lines=10> */
.L_x_5329:
        /* <DEDUP_REMOVED lines=21> */
.L_x_5333:
[----:B------:R-:W-:Y:S05]  /*1860*/  BSYNC.RECONVERGENT B1 ;  /* 0x0000000000017941 */ /* 0x000fea0003800200 */
.L_x_5332:
[----:B------:R-:W-:Y:S01]  /*1870*/  IMAD.SHL.U32 R0, R0, 0x100000, RZ ;  /* 0x0010000000007824 */ /* 0x000fe200078e00ff */
[----:B------:R-:W-:-:S04]  /*1880*/  LEA R3, R3, 0x3b800000, 0x17 ;  /* 0x3b80000003037811 */ /* 0x000fc800078eb8ff */
[----:B------:R-:W-:-:S07]  /*1890*/  LOP3.LUT R24, R3, R0, R7, 0xfe, !PT ;  /* 0x0000000003187212 */ /* 0x000fce00078efe07 */
.L_x_5331:
[----:B------:R-:W-:Y:S05]  /*18a0*/  BSYNC.RECONVERGENT B0 ;  /* 0x0000000000007941 */ /* 0x000fea0003800200 */
.L_x_5330:
[----:B------:R-:W0:Y:S01]  /*18b0*/  F2I.FTZ.TRUNC.NTZ R24, R24 ;  /* 0x0000001800187305 */ /* 0x000e22000021f100 */
[----:B------:R-:W-:Y:S05]  /*18c0*/  BRA `(.L_x_5315) ;  /* 0x0000000400087947 */ /* 0x000fea0003800000 */
.L_x_5328:
        /* <DEDUP_REMOVED lines=21> */
.L_x_5337:
[----:B------:R-:W-:Y:S05]  /*1a20*/  BSYNC.RECONVERGENT B1 ;  /* 0x0000000000017941 */ /* 0x000fea0003800200 */
.L_x_5336:
[----:B------:R-:W-:Y:S01]  /*1a30*/  IMAD.SHL.U32 R0, R0, 0x200000, RZ ;  /* 0x0020000000007824 */ /* 0x000fe200078e00ff */
[----:B------:R-:W-:-:S04]  /*1a40*/  LEA R3, R3, 0x37800000, 0x17 ;  /* 0x3780000003037811 */ /* 0x000fc800078eb8ff */
[----:B------:R-:W-:-:S07]  /*1a50*/  LOP3.LUT R24, R3, R0, R7, 0xfe, !PT ;  /* 0x0000000003187212 */ /* 0x000fce00078efe07 */
.L_x_5335:
[----:B------:R-:W-:Y:S05]  /*1a60*/  BSYNC.RECONVERGENT B0 ;  /* 0x0000000000007941 */ /* 0x000fea0003800200 */
.L_x_5334:
[----:B------:R-:W0:Y:S01]  /*1a70*/  F2I.FTZ.TRUNC.NTZ R24, R24 ;  /* 0x0000001800187305 */ /* 0x000e22000021f100 */
[----:B------:R-:W-:Y:S05]  /*1a80*/  BRA `(.L_x_5315) ;  /* 0x0000000000987947 */ /* 0x000fea0003800000 */
.L_x_5327:
[----:B------:R-:W-:-:S09]  /*1a90*/  UISETP.NE.AND UP0, UPT, UR4, 0x1c, UPT ;  /* 0x0000001c0400788c */ /* 0x000fd2000bf05270 */
[----:B------:R-:W-:Y:S05]  /*1aa0*/  BRA.U !UP0, `(.L_x_5338) ;  /* 0x00000001088c7547 */ /* 0x000fea000b800000 */
[----:B------:R-:W-:-:S09]  /*1ab0*/  UISETP.NE.AND UP0, UPT, UR4, 0x1d, UPT ;  /* 0x0000001d0400788c */ /* 0x000fd2000bf05270 */
[----:B------:R-:W-:Y:S05]  /*1ac0*/  BRA.U !UP0, `(.L_x_5339) ;  /* 0x00000001087c7547 */ /* 0x000fea000b800000 */
[----:B------:R-:W-:-:S09]  /*1ad0*/  UISETP.NE.AND UP0, UPT, UR4, 0x2c, UPT ;  /* 0x0000002c0400788c */ /* 0x000fd2000bf05270 */
[----:B------:R-:W-:Y:S05]  /*1ae0*/  BRA.U !UP0, `(.L_x_5340) ;  /* 0x0000000108487547 */ /* 0x000fea000b800000 */
.L_x_5314:
        /* <DEDUP_REMOVED lines=16> */
.L_x_5341:
[----:B------:R-:W-:Y:S01]  /*1bf0*/  IMAD.MOV.U32 R24, RZ, RZ, RZ ;  /* 0x000000ffff187224 */ /* 0x000fe200078e00ff */
[----:B------:R-:W-:Y:S06]  /*1c00*/  BRA `(.L_x_5315) ;  /* 0x0000000000387947 */ /* 0x000fec0003800000 */
.L_x_5340:
        /* <DEDUP_REMOVED lines=8> */
.L_x_5343:
[----:B------:R-:W-:Y:S05]  /*1c90*/  BSYNC.RECONVERGENT B0 ;  /* 0x0000000000007941 */ /* 0x000fea0003800200 */
.L_x_5342:
[----:B------:R-:W0:Y:S01]  /*1ca0*/  F2I.FTZ.TRUNC.NTZ R24, R24 ;  /* 0x0000001800187305 */ /* 0x000e22000021f100 */
[----:B------:R-:W-:Y:S05]  /*1cb0*/  BRA `(.L_x_5315) ;  /* 0x00000000000c7947 */ /* 0x000fea0003800000 */
.L_x_5339:
[----:B------:R0:W5:Y:S01]  /*1cc0*/  LDG.E R24, desc[UR36][R4.64] ;  /* 0x0000002404187981 */ /* 0x000162000c1e1900 */
[----:B------:R-:W-:Y:S05]  /*1cd0*/  BRA `(.L_x_5315) ;  /* 0x0000000000047947 */ /* 0x000fea0003800000 */
.L_x_5338:
[----:B------:R0:W5:Y:S02]  /*1ce0*/  LDG.E R24, desc[UR36][R4.64] ;  /* 0x0000002404187981 */ /* 0x000164000c1e1900 */
.L_x_5315:
[----:B------:R-:W-:-:S07]  /*1cf0*/  VIADD R17, R19, 0x80 ;  /* 0x0000008013117836 */ /* 0x000fce0000000000 */
.L_x_5275:
[----:B------:R-:W-:Y:S05]  /*1d00*/  BSYNC.RECONVERGENT B6 ;  /* 0x0000000000067941 */ /* 0x000fea0003800200 */
.L_x_5274:
[----:B------:R-:W-:Y:S01]  /*1d10*/  ISETP.GE.AND P0, PT, R17, R16, PT ;  /* 0x000000101100720c */ /* 0x000fe20003f06270 */
[----:B------:R-:W-:Y:S01]  /*1d20*/  BSSY.RECONVERGENT B6, `(.L_x_5344) ;  /* 0x00001c5000067945 */ /* 0x000fe20003800200 */
[----:B------:R-:W-:-:S11]  /*1d30*/  CS2R R26, SRZ ;  /* 0x00000000001a7805 */ /* 0x000fd6000001ff00 */
        /* <DEDUP_REMOVED lines=20> */
.L_x_5349:
[----:B------:R0:W5:Y:S01]  /*1e80*/  LDG.E.U8 R26, desc[UR36][R4.64] ;  /* 0x00000024041a7981 */ /* 0x000162000c1e1100 */
[----:B------:R-:W-:Y:S05]  /*1e90*/  BRA `(.L_x_5351) ;  /* 0x0000000c00307947 */ /* 0x000fea0003800000 */
.L_x_5348:
        /* <DEDUP_REMOVED lines=8> */
.L_x_5353:
[----:B------:R0:W5:Y:S01]  /*1f20*/  LDG.E R26, desc[UR36][R4.64] ;  /* 0x00000024041a7981 */ /* 0x000162000c1e1900 */
[----:B------:R-:W-:Y:S05]  /*1f30*/  BRA `(.L_x_5351) ;  /* 0x0000000c00087947 */ /* 0x000fea0003800000 */
.L_x_5352:
[----:B------:R0:W5:Y:S01]  /*1f40*/  LDG.E.S16 R26, desc[UR36][R4.64] ;  /* 0x00000024041a7981 */ /* 0x000162000c1e1700 */
[----:B------:R-:W-:Y:S05]  /*1f50*/  BRA `(.L_x_5351) ;  /* 0x0000000c00007947 */ /* 0x000fea0003800000 */
.L_x_5347:
        /* <DEDUP_REMOVED lines=9> */
.L_x_5355:
[----:B------:R-:W2:Y:S02]  /*1ff0*/  LDG.E.U16 R4, desc[UR36][R4.64] ;  /* 0x0000002404047981 */ /* 0x000ea4000c1e1500 */
[----:B--2---:R-:W-:-:S06]  /*2000*/  HADD2.F32 R26, -RZ, R4.H0_H0 ;  /* 0x20000004ff1a7230 */ /* 0x004fcc0000004100 */
[----:B------:R-:W0:Y:S01]  /*2010*/  F2I.FTZ.TRUNC.NTZ R26, R26 ;  /* 0x0000001a001a7305 */ /* 0x000e22000021f100 */
[----:B------:R-:W-:Y:S05]  /*2020*/  BRA `(.L_x_5351) ;  /* 0x0000000800cc7947 */ /* 0x000fea0003800000 */
.L_x_5354:
        /* <DEDUP_REMOVED lines=9> */
.L_x_5357:
[----:B------:R-:W2:Y:S02]  /*20c0*/  LDG.E.U16 R4, desc[UR36][R4.64] ;  /* 0x0000002404047981 */ /* 0x000ea4000c1e1500 */
[----:B--2---:R-:W-:-:S06]  /*20d0*/  HADD2.F32 R26, -RZ, R4.H0_H0 ;  /* 0x20000004ff1a7230 */ /* 0x004fcc0000004100 */
[----:B------:R-:W0:Y:S01]  /*20e0*/  F2I.FTZ.TRUNC.NTZ R26, R26 ;  /* 0x0000001a001a7305 */ /* 0x000e22000021f100 */
[----:B------:R-:W-:Y:S05]  /*20f0*/  BRA `(.L_x_5351) ;  /* 0x0000000800987947 */ /* 0x000fea0003800000 */
.L_x_5356:
[----:B------:R-:W2:Y:S02]  /*2100*/  LDG.E.64 R26, desc[UR36][R4.64] ;  /* 0x00000024041a7981 */ /* 0x000ea4000c1e1b00 */
[----:B--2---:R0:W1:Y:S01]  /*2110*/  F2I.F64.TRUNC R26, R26 ;  /* 0x0000001a001a7311 */ /* 0x004062000030d100 */
[----:B------:R-:W-:Y:S05]  /*2120*/  BRA `(.L_x_5351) ;  /* 0x00000008008c7947 */ /* 0x000fea0003800000 */
.L_x_5346:
        /* <DEDUP_REMOVED lines=12> */
.L_x_5360:
[----:B------:R-:W2:Y:S02]  /*21f0*/  LDG.E.64 R4, desc[UR36][R4.64] ;  /* 0x0000002404047981 */ /* 0x000ea4000c1e1b00 */
[----:B--2---:R0:W1:Y:S01]  /*2200*/  F2I.F64.TRUNC R26, R4 ;  /* 0x00000004001a7311 */ /* 0x004062000030d100 */
[----:B------:R-:W-:Y:S05]  /*2210*/  BRA `(.L_x_5351) ;  /* 0x0000000800507947 */ /* 0x000fea0003800000 */
.L_x_5359:
        /* <DEDUP_REMOVED lines=26> */
.L_x_5362:
        /* <DEDUP_REMOVED lines=12> */
[----:B------:R3:W4:Y:S01]  /*2480*/  F2I.FTZ.TRUNC.NTZ R26, R0 ;  /* 0x00000000001a7305 */ /* 0x000722000021f100 */
[----:B------:R-:W-:Y:S05]  /*2490*/  BRA `(.L_x_5351) ;  /* 0x0000000400b07947 */ /* 0x000fea0003800000 */
.L_x_5361:
[----:B------:R-:W2:Y:S02]  /*24a0*/  LDG.E.U16 R26, desc[UR36][R4.64] ;  /* 0x00000024041a7981 */ /* 0x000ea4000c1e1500 */
[----:B--2---:R-:W-:-:S06]  /*24b0*/  IMAD.U32 R26, R26, 0x10000, RZ ;  /* 0x000100001a1a7824 */ /* 0x004fcc00078e00ff */
[----:B------:R-:W2:Y:S01]  /*24c0*/  F2I.FTZ.TRUNC.NTZ R26, R26 ;  /* 0x0000001a001a7305 */ /* 0x000ea2000021f100 */
[----:B------:R-:W-:Y:S05]  /*24d0*/  BRA `(.L_x_5351) ;  /* 0x0000000400a07947 */ /* 0x000fea0003800000 */
.L_x_5358:
        /* <DEDUP_REMOVED lines=10> */
.L_x_5365:
        /* <DEDUP_REMOVED lines=21> */
.L_x_5369:
[----:B------:R-:W-:Y:S05]  /*26d0*/  BSYNC.RECONVERGENT B1 ;  /* 0x0000000000017941 */ /* 0x000fea0003800200 */
.L_x_5368:
[----:B------:R-:W-:Y:S01]  /*26e0*/  IMAD.SHL.U32 R0, R0, 0x100000, RZ ;  /* 0x0010000000007824 */ /* 0x000fe200078e00ff */
[----:B------:R-:W-:-:S04]  /*26f0*/  LEA R3, R3, 0x3b800000, 0x17 ;  /* 0x3b80000003037811 */ /* 0x000fc800078eb8ff */
[----:B------:R-:W-:-:S07]  /*2700*/  LOP3.LUT R26, R3, R0, R7, 0xfe, !PT ;  /* 0x00000000031a7212 */ /* 0x000fce00078efe07 */
.L_x_5367:
[----:B------:R-:W-:Y:S05]  /*2710*/  BSYNC.RECONVERGENT B0 ;  /* 0x0000000000007941 */ /* 0x000fea0003800200 */
.L_x_5366:
[----:B------:R-:W0:Y:S01]  /*2720*/  F2I.FTZ.TRUNC.NTZ R26, R26 ;  /* 0x0000001a001a7305 */ /* 0x000e22000021f100 */
[----:B------:R-:W-:Y:S05]  /*2730*/  BRA `(.L_x_5351) ;  /* 0x0000000400087947 */ /* 0x000fea0003800000 */
.L_x_5364:
        /* <DEDUP_REMOVED lines=21> */
.L_x_5373:
[----:B------:R-:W-:Y:S05]  /*2890*/  BSYNC.RECONVERGENT B1 ;  /* 0x0000000000017941 */ /* 0x000fea0003800200 */
.L_x_5372:
[----:B------:R-:W-:Y:S01]  /*28a0*/  IMAD.SHL.U32 R0, R0, 0x200000, RZ ;  /* 0x0020000000007824 */ /* 0x000fe200078e00ff */
[----:B------:R-:W-:-:S04]  /*28b0*/  LEA R3, R3, 0x37800000, 0x17 ;  /* 0x3780000003037811 */ /* 0x000fc800078eb8ff */
[----:B------:R-:W-:-:S07]  /*28c0*/  LOP3.LUT R26, R3, R0, R7, 0xfe, !PT ;  /* 0x00000000031a7212 */ /* 0x000fce00078efe07 */
.L_x_5371:
[----:B------:R-:W-:Y:S05]  /*28d0*/  BSYNC.RECONVERGENT B0 ;  /* 0x0000000000007941 */ /* 0x000fea0003800200 */
.L_x_5370:
[----:B------:R-:W0:Y:S01]  /*28e0*/  F2I.FTZ.TRUNC.NTZ R26, R26 ;  /* 0x0000001a001a7305 */ /* 0x000e22000021f100 */
[----:B------:R-:W-:Y:S05]  /*28f0*/  BRA `(.L_x_5351) ;  /* 0x0000000000987947 */ /* 0x000fea0003800000 */
.L_x_5363:
        /* <DEDUP_REMOVED lines=14> */
.L_x_5377:
[----:B------:R-:W-:Y:S05]  /*29e0*/  BSYNC.RECONVERGENT B0 ;  /* 0x0000000000007941 */ /* 0x000fea0003800200 */
.L_x_5376:
[----:B------:R-:W0:Y:S01]  /*29f0*/  F2I.FTZ.TRUNC.NTZ R26, R26 ;  /* 0x0000001a001a7305 */ /* 0x000e22000021f100 */
[----:B------:R-:W-:Y:S05]  /*2a00*/  BRA `(.L_x_5351) ;  /* 0x0000000000547947 */ /* 0x000fea0003800000 */
.L_x_5350:
        /* <DEDUP_REMOVED lines=16> */
.L_x_5378:
[----:B------:R-:W-:Y:S01]  /*2b10*/  IMAD.MOV.U32 R26, RZ, RZ, RZ ;  /* 0x000000ffff1a7224 */ /* 0x000fe200078e00ff */
[----:B------:R-:W-:Y:S06]  /*2b20*/  BRA `(.L_x_5351) ;  /* 0x00000000000c7947 */ /* 0x000fec0003800000 */
.L_x_5375:
[----:B------:R0:W5:Y:S01]  /*2b30*/  LDG.E R26, desc[UR36][R4.64] ;  /* 0x00000024041a7981 */ /* 0x000162000c1e1900 */
[----:B------:R-:W-:Y:S05]  /*2b40*/  BRA `(.L_x_5351) ;  /* 0x0000000000047947 */ /* 0x000fea0003800000 */
.L_x_5374:
[----:B------:R0:W5:Y:S02]  /*2b50*/  LDG.E R26, desc[UR36][R4.64] ;  /* 0x00000024041a7981 */ /* 0x000164000c1e1900 */
.L_x_5351:
        /* <DEDUP_REMOVED lines=18> */
.L_x_5382:
[----:B------:R0:W5:Y:S01]  /*2c80*/  LDG.E.U8 R27, desc[UR36][R4.64] ;  /* 0x00000024041b7981 */ /* 0x000162000c1e1100 */
[----:B------:R-:W-:Y:S05]  /*2c90*/  BRA `(.L_x_5384) ;  /* 0x0000000c00307947 */ /* 0x000fea0003800000 */
.L_x_5381:
        /* <DEDUP_REMOVED lines=8> */
.L_x_5386:
[----:B------:R0:W5:Y:S01]  /*2d20*/  LDG.E R27, desc[UR36][R4.64] ;  /* 0x00000024041b7981 */ /* 0x000162000c1e1900 */
[----:B------:R-:W-:Y:S05]  /*2d30*/  BRA `(.L_x_5384) ;  /* 0x0000000c00087947 */ /* 0x000fea0003800000 */
.L_x_5385:
[----:B------:R0:W5:Y:S01]  /*2d40*/  LDG.E.S16 R27, desc[UR36][R4.64] ;  /* 0x00000024041b7981 */ /* 0x000162000c1e1700 */
[----:B------:R-:W-:Y:S05]  /*2d50*/  BRA `(.L_x_5384) ;  /* 0x0000000c00007947 */ /* 0x000fea0003800000 */
.L_x_5380:
[----:B------:R-:W-:-:S09]  /*2d60*/  UISETP.GT.AND UP0, UPT, UR4, 0x6, UPT ;  /* 0x000000060400788c */ /* 0x000fd2000bf04270 */
[----:B------:R-:W-:Y:S05]  /*2d70*/  BRA.U UP0, `(.L_x_5387) ;  /* 0x00000001002c7547 */ /* 0x000fea000b800000 */
[----:B------:R-:W-:-:S09]  /*2d80*/  UISETP.NE.AND UP0, UPT, UR4, 0x5, UPT ;  /* 0x000000050400788c */ /* 0x000fd2000bf05270 */
[----:B------:R-:W-:Y:S05]  /*2d90*/  BRA.U !UP0, `(.L_x_5388) ;  /* 0x0000000108147547 */ /* 0x000fea000b800000 */
[----:B------:R-:W-:-:S09]  /*2da0*/  UISETP.NE.AND UP0, UPT, UR4, 0x6, UPT ;  /* 0x000000060400788c */ /* 0x000fd2000bf05270 */
[----:B------:R-:W-:Y:S05]  /*2db0*/  BRA.U UP0, `(.L_x_5383) ;  /* 0x0000000900947547 */ /* 0x000fea000b800000 */
[----:B------:R-:W3:Y:S02]  /*2dc0*/  LDG.E R4, desc[UR36][R4.64] ;  /* 0x0000002404047981 */ /* 0x000ee4000c1e1900 */
[----:B---3--:R0:W3:Y:S01]  /*2dd0*/  F2I.FTZ.TRUNC.NTZ R27, R4 ;  /* 0x00000004001b7305 */ /* 0x0080e2000021f100 */
[----:B------:R-:W-:Y:S05]  /*2de0*/  BRA `(.L_x_5384) ;  /* 0x0000000800dc7947 */ /* 0x000fea0003800000 */
.L_x_5388:
[----:B------:R-:W3:Y:S02]  /*2df0*/  LDG.E.U16 R4, desc[UR36][R4.64] ;  /* 0x0000002404047981 */ /* 0x000ee4000c1e1500 */
[----:B---3--:R-:W-:-:S06]  /*2e00*/  HADD2.F32 R27, -RZ, R4.H0_H0 ;  /* 0x20000004ff1b7230 */ /* 0x008fcc0000004100 */
[----:B------:R-:W0:Y:S01]  /*2e10*/  F2I.FTZ.TRUNC.NTZ R27, R27 ;  /* 0x0000001b001b7305 */ /* 0x000e22000021f100 */
[----:B------:R-:W-:Y:S05]  /*2e20*/  BRA `(.L_x_5384) ;  /* 0x0000000800cc7947 */ /* 0x000fea0003800000 */
.L_x_5387:
[----:B------:R-:W-:-:S09]  /*2e30*/  UISETP.NE.AND UP0, UPT, UR4, 0x7, UPT ;  /* 0x000000070400788c */ /* 0x000fd2000bf05270 */
[----:B------:R-:W-:Y:S05]  /*2e40*/  BRA.U !UP0, `(.L_x_5389) ;  /* 0x00000001082c7547 */ /* 0x000fea000b800000 */
[----:B------:R-:W-:-:S09]  /*2e50*/  UISETP.NE.AND UP0, UPT, UR4, 0x8, UPT ;  /* 0x000000080400788c */ /* 0x000fd2000bf05270 */
[----:B------:R-:W-:Y:S05]  /*2e60*/  BRA.U !UP0, `(.L_x_5390) ;  /* 0x0000000108147547 */ /* 0x000fea000b800000 */
[----:B------:R-:W-:-:S09]  /*2e70*/  UISETP.NE.AND UP0, UPT, UR4, 0x9, UPT ;  /* 0x000000090400788c */ /* 0x000fd2000bf05270 */
[----:B------:R-:W-:Y:S05]  /*2e80*/  BRA.U UP0, `(.L_x_5383) ;  /* 0x0000000900607547 */ /* 0x000fea000b800000 */
[----:B------:R-:W3:Y:S02]  /*2e90*/  LDG.E R4, desc[UR36][R4.64] ;  /* 0x0000002404047981 */ /* 0x000ee4000c1e1900 */
[----:B---3--:R0:W3:Y:S01]  /*2ea0*/  F2I.FTZ.TRUNC.NTZ R27, R4 ;  /* 0x00000004001b7305 */ /* 0x0080e2000021f100 */
[----:B------:R-:W-:Y:S05]  /*2eb0*/  BRA `(.L_x_5384) ;  /* 0x0000000800a87947 */ /* 0x000fea0003800000 */
.L_x_5390:
[----:B------:R-:W3:Y:S02]  /*2ec0*/  LDG.E.U16 R4, desc[UR36][R4.64] ;  /* 0x0000002404047981 */ /* 0x000ee4000c1e1500 */
[----:B---3--:R-:W-:-:S06]  /*2ed0*/  HADD2.F32 R27, -RZ, R4.H0_H0 ;  /* 0x20000004ff1b7230 */ /* 0x008fcc0000004100 */
[----:B------:R-:W0:Y:S01]  /*2ee0*/  F2I.FTZ.TRUNC.NTZ R27, R27 ;  /* 0x0000001b001b7305 */ /* 0x000e22000021f100 */
[----:B------:R-:W-:Y:S05]  /*2ef0*/  BRA `(.L_x_5384) ;  /* 0x0000000800987947 */ /* 0x000fea0003800000 */
.L_x_5389:
[----:B------:R-:W3:Y:S02]  /*2f00*/  LDG.E.64 R4, desc[UR36][R4.64] ;  /* 0x0000002404047981 */ /* 0x000ee4000c1e1b00 */
[----:B---3--:R0:W3:Y:S01]  /*2f10*/  F2I.F64.TRUNC R27, R4 ;  /* 0x00000004001b7311 */ /* 0x0080e2000030d100 */
[----:B------:R-:W-:Y:S05]  /*2f20*/  BRA `(.L_x_5384) ;  /* 0x00000008008c7947 */ /* 0x000fea0003800000 */
.L_x_5379:
        /* <DEDUP_REMOVED lines=12> */
.L_x_5393:
[----:B------:R-:W3:Y:S02]  /*2ff0*/  LDG.E.64 R4, desc[UR36][R4.64] ;  /* 0x0000002404047981 */ /* 0x000ee4000c1e1b00 */
[----:B---3--:R0:W3:Y:S01]  /*3000*/  F2I.F64.TRUNC R27, R4 ;  /* 0x00000004001b7311 */ /* 0x0080e2000030d100 */
[----:B------:R-:W-:Y:S05]  /*3010*/  BRA `(.L_x_5384) ;  /* 0x0000000800507947 */ /* 0x000fea0003800000 */
.L_x_5392:
        /* <DEDUP_REMOVED lines=26> */
.L_x_5395:
        /* <DEDUP_REMOVED lines=14> */
.L_x_5394:
[----:B------:R-:W3:Y:S02]  /*32a0*/  LDG.E.U16 R27, desc[UR36][R4.64] ;  /* 0x00000024041b7981 */ /* 0x000ee4000c1e1500 */
[----:B---3--:R-:W-:-:S06]  /*32b0*/  IMAD.U32 R27, R27, 0x10000, RZ ;  /* 0x000100001b1b7824 */ /* 0x008fcc00078e00ff */
[----:B------:R-:W0:Y:S01]  /*32c0*/  F2I.FTZ.TRUNC.NTZ R27, R27 ;  /* 0x0000001b001b7305 */ /* 0x000e22000021f100 */
[----:B------:R-:W-:Y:S05]  /*32d0*/  BRA `(.L_x_5384) ;  /* 0x0000000400a07947 */ /* 0x000fea0003800000 */
.L_x_5391:
        /* <DEDUP_REMOVED lines=10> */
.L_x_5398:
        /* <DEDUP_REMOVED lines=21> */
.L_x_5402:
[----:B------:R-:W-:Y:S05]  /*34d0*/  BSYNC.RECONVERGENT B1 ;  /* 0x0000000000017941 */ /* 0x000fea0003800200 */
.L_x_5401:
[----:B------:R-:W-:Y:S01]  /*34e0*/  IMAD.SHL.U32 R0, R0, 0x100000, RZ ;  /* 0x0010000000007824 */ /* 0x000fe200078e00ff */
[----:B------:R-:W-:-:S04]  /*34f0*/  LEA R3, R3, 0x3b800000, 0x17 ;  /* 0x3b80000003037811 */ /* 0x000fc800078eb8ff */
[----:B------:R-:W-:-:S07]  /*3500*/  LOP3.LUT R27, R3, R0, R27, 0xfe, !PT ;  /* 0x00000000031b7212 */ /* 0x000fce00078efe1b */
.L_x_5400:
[----:B------:R-:W-:Y:S05]  /*3510*/  BSYNC.RECONVERGENT B0 ;  /* 0x0000000000007941 */ /* 0x000fea0003800200 */
.L_x_5399:
[----:B------:R-:W3:Y:S01]  /*3520*/  F2I.FTZ.TRUNC.NTZ R27, R27 ;  /* 0x0000001b001b7305 */ /* 0x000ee2000021f100 */
[----:B------:R-:W-:Y:S05]  /*3530*/  BRA `(.L_x_5384) ;  /* 0x0000000400087947 */ /* 0x000fea0003800000 */
.L_x_5397:
        /* <DEDUP_REMOVED lines=21> */
.L_x_5406:
[----:B------:R-:W-:Y:S05]  /*3690*/  BSYNC.RECONVERGENT B1 ;  /* 0x0000000000017941 */ /* 0x000fea0003800200 */
.L_x_5405:
[----:B------:R-:W-:Y:S01]  /*36a0*/  IMAD.SHL.U32 R0, R0, 0x200000, RZ ;  /* 0x0020000000007824 */ /* 0x000fe200078e00ff */
[----:B------:R-:W-:-:S04]  /*36b0*/  LEA R3, R3, 0x37800000, 0x17 ;  /* 0x3780000003037811 */ /* 0x000fc800078eb8ff */
[----:B------:R-:W-:-:S07]  /*36c0*/  LOP3.LUT R27, R3, R0, R27, 0xfe, !PT ;  /* 0x00000000031b7212 */ /* 0x000fce00078efe1b */
.L_x_5404:
[----:B------:R-:W-:Y:S05]  /*36d0*/  BSYNC.RECONVERGENT B0 ;  /* 0x0000000000007941 */ /* 0x000fea0003800200 */
.L_x_5403:
[----:B------:R-:W0:Y:S01]  /*36e0*/  F2I.FTZ.TRUNC.NTZ R27, R27 ;  /* 0x0000001b001b7305 */ /* 0x000e22000021f100 */
[----:B------:R-:W-:Y:S05]  /*36f0*/  BRA `(.L_x_5384) ;  /* 0x0000000000987947 */ /* 0x000fea0003800000 */
.L_x_5396:
        /* <DEDUP_REMOVED lines=14> */
.L_x_5410:
[----:B------:R-:W-:Y:S05]  /*37e0*/  BSYNC.RECONVERGENT B0 ;  /* 0x0000000000007941 */ /* 0x000fea0003800200 */
.L_x_5409:
[----:B------:R-:W0:Y:S01]  /*37f0*/  F2I.FTZ.TRUNC.NTZ R27, R27 ;  /* 0x0000001b001b7305 */ /* 0x000e22000021f100 */
[----:B------:R-:W-:Y:S05]  /*3800*/  BRA `(.L_x_5384) ;  /* 0x0000000000547947 */ /* 0x000fea0003800000 */
.L_x_5383:
        /* <DEDUP_REMOVED lines=16> */
.L_x_5411:
[----:B------:R-:W-:Y:S01]  /*3910*/  IMAD.MOV.U32 R27, RZ, RZ, RZ ;  /* 0x000000ffff1b7224 */ /* 0x000fe200078e00ff */
[----:B------:R-:W-:Y:S06]  /*3920*/  BRA `(.L_x_5384) ;  /* 0x00000000000c7947 */ /* 0x000fec0003800000 */
.L_x_5408:
[----:B------:R0:W5:Y:S01]  /*3930*/  LDG.E R27, desc[UR36][R4.64] ;  /* 0x00000024041b7981 */ /* 0x000162000c1e1900 */
[----:B------:R-:W-:Y:S05]  /*3940*/  BRA `(.L_x_5384) ;  /* 0x0000000000047947 */ /* 0x000fea0003800000 */
.L_x_5407:
[----:B------:R0:W5:Y:S02]  /*3950*/  LDG.E R27, desc[UR36][R4.64] ;  /* 0x00000024041b7981 */ /* 0x000164000c1e1900 */
.L_x_5384:
[----:B------:R-:W-:-:S07]  /*3960*/  VIADD R17, R17, 0x80 ;  /* 0x0000008011117836 */ /* 0x000fce0000000000 */
.L_x_5345:
[----:B------:R-:W-:Y:S05]  /*3970*/  BSYNC.RECONVERGENT B6 ;  /* 0x0000000000067941 */ /* 0x000fea0003800200 */
.L_x_5344:
[----:B------:R-:W-:Y:S01]  /*3980*/  ISETP.GE.AND P0, PT, R17, R16, PT ;  /* 0x000000101100720c */ /* 0x000fe20003f06270 */
[----:B------:R-:W-:Y:S01]  /*3990*/  BSSY.RECONVERGENT B6, `(.L_x_5412) ;  /* 0x00001c6000067945 */ /* 0x000fe20003800200 */
[----:B------:R-:W-:Y:S02]  /*39a0*/  IMAD.MOV.U32 R22, RZ, RZ, RZ ;  /* 0x000000ffff167224 */ /* 0x000fe400078e00ff */
[----:B0-----:R-:W-:-:S09]  /*39b0*/  IMAD.MOV.U32 R25, RZ, RZ, RZ ;  /* 0x000000ffff197224 */ /* 0x001fd200078e00ff */
[----:B------:R-:W-:Y:S05]  /*39c0*/  @P0 BRA `(.L_x_5413) ;  /* 0x0000001c00080947 */ /* 0x000fea0003800000 */
[----:B-1234-:R-:W0:Y:S01]  /*39d0*/  LDC.64 R4, c[0x0][0x390] ;  /* 0x0000e400ff047b82 */ /* 0x01ee220000000a00 */
        /* <DEDUP_REMOVED lines=18> */
.L_x_5417:
[----:B------:R0:W5:Y:S01]  /*3b00*/  LDG.E.U8 R22, desc[UR36][R4.64] ;  /* 0x0000002404167981 */ /* 0x000162000c1e1100 */
[----:B------:R-:W-:Y:S05]  /*3b10*/  BRA `(.L_x_5419) ;  /* 0x0000000c00307947 */ /* 0x000fea0003800000 */
.L_x_5416:
        /* <DEDUP_REMOVED lines=8> */
.L_x_5421:
[----:B------:R0:W5:Y:S01]  /*3ba0*/  LDG.E R22, desc[UR36][R4.64] ;  /* 0x0000002404167981 */ /* 0x000162000c1e1900 */
[----:B------:R-:W-:Y:S05]  /*3bb0*/  BRA `(.L_x_5419) ;  /* 0x0000000c00087947 */ /* 0x000fea0003800000 */
.L_x_5420:
[----:B------:R0:W5:Y:S01]  /*3bc0*/  LDG.E.S16 R22, desc[UR36][R4.64] ;  /* 0x0000002404167981 */ /* 0x000162000c1e1700 */
[----:B------:R-:W-:Y:S05]  /*3bd0*/  BRA `(.L_x_5419) ;  /* 0x0000000c00007947 */ /* 0x000fea0003800000 */
.L_x_5415:
        /* <DEDUP_REMOVED lines=9> */
.L_x_5423:
[----:B------:R-:W2:Y:S02]  /*3c70*/  LDG.E.U16 R4, desc[UR36][R4.64] ;  /* 0x0000002404047981 */ /* 0x000ea4000c1e1500 */
[----:B--2---:R-:W-:-:S06]  /*3c80*/  HADD2.F32 R22, -RZ, R4.H0_H0 ;  /* 0x20000004ff167230 */ /* 0x004fcc0000004100 */
[----:B------:R-:W0:Y:S01]  /*3c90*/  F2I.FTZ.TRUNC.NTZ R22, R22 ;  /* 0x0000001600167305 */ /* 0x000e22000021f100 */
[----:B------:R-:W-:Y:S05]  /*3ca0*/  BRA `(.L_x_5419) ;  /* 0x0000000800cc7947 */ /* 0x000fea0003800000 */
.L_x_5422:
        /* <DEDUP_REMOVED lines=9> */
.L_x_5425:
[----:B------:R-:W2:Y:S02]  /*3d40*/  LDG.E.U16 R4, desc[UR36][R4.64] ;  /* 0x0000002404047981 */ /* 0x000ea4000c1e1500 */
[----:B--2---:R-:W-:-:S06]  /*3d50*/  HADD2.F32 R22, -RZ, R4.H0_H0 ;  /* 0x20000004ff167230 */ /* 0x004fcc0000004100 */
[----:B------:R-:W0:Y:S01]  /*3d60*/  F2I.FTZ.TRUNC.NTZ R22, R22 ;  /* 0x0000001600167305 */ /* 0x000e22000021f100 */
[----:B------:R-:W-:Y:S05]  /*3d70*/  BRA `(.L_x_5419) ;  /* 0x0000000800987947 */ /* 0x000fea0003800000 */
.L_x_5424:
[----:B------:R-:W2:Y:S02]  /*3d80*/  LDG.E.64 R22, desc[UR36][R4.64] ;  /* 0x0000002404167981 */ /* 0x000ea4000c1e1b00 */
[----:B--2---:R0:W1:Y:S01]  /*3d90*/  F2I.F64.TRUNC R22, R22 ;  /* 0x0000001600167311 */ /* 0x004062000030d100 */
[----:B------:R-:W-:Y:S05]  /*3da0*/  BRA `(.L_x_5419) ;  /* 0x00000008008c7947 */ /* 0x000fea0003800000 */
.L_x_5414:
        /* <DEDUP_REMOVED lines=12> */
.L_x_5428:
[----:B------:R-:W2:Y:S02]  /*3e70*/  LDG.E.64 R4, desc[UR36][R4.64] ;  /* 0x0000002404047981 */ /* 0x000ea4000c1e1b00 */
[----:B--2---:R0:W1:Y:S01]  /*3e80*/  F2I.F64.TRUNC R22, R4 ;  /* 0x0000000400167311 */ /* 0x004062000030d100 */
[----:B------:R-:W-:Y:S05]  /*3e90*/  BRA `(.L_x_5419) ;  /* 0x0000000800507947 */ /* 0x000fea0003800000 */
.L_x_5427:
        /* <DEDUP_REMOVED lines=26> */
.L_x_5430:
        /* <DEDUP_REMOVED lines=14> */
.L_x_5429:
[----:B------:R-:W2:Y:S02]  /*4120*/  LDG.E.U16 R22, desc[UR36][R4.64] ;  /* 0x0000002404167981 */ /* 0x000ea4000c1e1500 */
[----:B--2---:R-:W-:-:S06]  /*4130*/  IMAD.U32 R22, R22, 0x10000, RZ ;  /* 0x0001000016167824 */ /* 0x004fcc00078e00ff */
[----:B------:R-:W2:Y:S01]  /*4140*/  F2I.FTZ.TRUNC.NTZ R22, R22 ;  /* 0x0000001600167305 */ /* 0x000ea2000021f100 */
[----:B------:R-:W-:Y:S05]  /*4150*/  BRA `(.L_x_5419) ;  /* 0x0000000400a07947 */ /* 0x000fea0003800000 */
.L_x_5426:
        /* <DEDUP_REMOVED lines=10> */
.L_x_5433:
        /* <DEDUP_REMOVED lines=21> */
.L_x_5437:
[----:B------:R-:W-:Y:S05]  /*4350*/  BSYNC.RECONVERGENT B1 ;  /* 0x0000000000017941 */ /* 0x000fea0003800200 */
.L_x_5436:
[----:B------:R-:W-:Y:S01]  /*4360*/  IMAD.SHL.U32 R0, R0, 0x100000, RZ ;  /* 0x0010000000007824 */ /* 0x000fe200078e00ff */
[----:B------:R-:W-:-:S04]  /*4370*/  LEA R3, R3, 0x3b800000, 0x17 ;  /* 0x3b80000003037811 */ /* 0x000fc800078eb8ff */
[----:B------:R-:W-:-:S07]  /*4380*/  LOP3.LUT R22, R3, R0, R7, 0xfe, !PT ;  /* 0x0000000003167212 */ /* 0x000fce00078efe07 */
.L_x_5435:
[----:B------:R-:W-:Y:S05]  /*4390*/  BSYNC.RECONVERGENT B0 ;  /* 0x0000000000007941 */ /* 0x000fea0003800200 */
.L_x_5434:
[----:B------:R-:W0:Y:S01]  /*43a0*/  F2I.FTZ.TRUNC.NTZ R22, R22 ;  /* 0x0000001600167305 */ /* 0x000e22000021f100 */
[----:B------:R-:W-:Y:S05]  /*43b0*/  BRA `(.L_x_5419) ;  /* 0x0000000400087947 */ /* 0x000fea0003800000 */
.L_x_5432:
        /* <DEDUP_REMOVED lines=21> */
.L_x_5441:
[----:B------:R-:W-:Y:S05]  /*4510*/  BSYNC.RECONVERGENT B1 ;  /* 0x0000000000017941 */ /* 0x000fea0003800200 */
.L_x_5440:
[----:B------:R-:W-:Y:S01]  /*4520*/  IMAD.SHL.U32 R0, R0, 0x200000, RZ ;  /* 0x0020000000007824 */ /* 0x000fe200078e00ff */
[----:B------:R-:W-:-:S04]  /*4530*/  LEA R3, R3, 0x37800000, 0x17 ;  /* 0x3780000003037811 */ /* 0x000fc800078eb8ff */
[----:B------:R-:W-:-:S07]  /*4540*/  LOP3.LUT R22, R3, R0, R7, 0xfe, !PT ;  /* 0x0000000003167212 */ /* 0x000fce00078efe07 */
.L_x_5439:
[----:B------:R-:W-:Y:S05]  /*4550*/  BSYNC.RECONVERGENT B0 ;  /* 0x0000000000007941 */ /* 0x000fea0003800200 */
.L_x_5438:
[----:B------:R-:W0:Y:S01]  /*4560*/  F2I.FTZ.TRUNC.NTZ R22, R22 ;  /* 0x0000001600167305 */ /* 0x000e22000021f100 */
[----:B------:R-:W-:Y:S05]  /*4570*/  BRA `(.L_x_5419) ;  /* 0x0000000000987947 */ /* 0x000fea0003800000 */
.L_x_5431:
        /* <DEDUP_REMOVED lines=14> */
.L_x_5445:
[----:B------:R-:W-:Y:S05]  /*4660*/  BSYNC.RECONVERGENT B0 ;  /* 0x0000000000007941 */ /* 0x000fea0003800200 */
.L_x_5444:
[----:B------:R-:W0:Y:S01]  /*4670*/  F2I.FTZ.TRUNC.NTZ R22, R22 ;  /* 0x0000001600167305 */ /* 0x000e22000021f100 */
[----:B------:R-:W-:Y:S05]  /*4680*/  BRA `(.L_x_5419) ;  /* 0x0000000000547947 */ /* 0x000fea0003800000 */
.L_x_5418:
        /* <DEDUP_REMOVED lines=16> */
.L_x_5446:
[----:B------:R-:W-:Y:S01]  /*4790*/  IMAD.MOV.U32 R22, RZ, RZ, RZ ;  /* 0x000000ffff167224 */ /* 0x000fe200078e00ff */
[----:B------:R-:W-:Y:S06]  /*47a0*/  BRA `(.L_x_5419) ;  /* 0x00000000000c7947 */ /* 0x000fec0003800000 */
.L_x_5443:
[----:B------:R0:W5:Y:S01]  /*47b0*/  LDG.E R22, desc[UR36][R4.64] ;  /* 0x0000002404167981 */ /* 0x000162000c1e1900 */
[----:B------:R-:W-:Y:S05]  /*47c0*/  BRA `(.L_x_5419) ;  /* 0x0000000000047947 */ /* 0x000fea0003800000 */
.L_x_5442:
[----:B------:R0:W5:Y:S02]  /*47d0*/  LDG.E R22, desc[UR36][R4.64] ;  /* 0x0000002404167981 */ /* 0x000164000c1e1900 */
.L_x_5419:
        /* <DEDUP_REMOVED lines=18> */
.L_x_5450:
[----:B------:R0:W5:Y:S01]  /*4900*/  LDG.E.U8 R25, desc[UR36][R4.64] ;  /* 0x0000002404197981 */ /* 0x000162000c1e1100 */
[----:B------:R-:W-:Y:S05]  /*4910*/  BRA `(.L_x_5452) ;  /* 0x0000000c00307947 */ /* 0x000fea0003800000 */
.L_x_5449:
        /* <DEDUP_REMOVED lines=8> */
.L_x_5454:
[----:B------:R0:W5:Y:S01]  /*49a0*/  LDG.E R25, desc[UR36][R4.64] ;  /* 0x0000002404197981 */ /* 0x000162000c1e1900 */
[----:B------:R-:W-:Y:S05]  /*49b0*/  BRA `(.L_x_5452) ;  /* 0x0000000c00087947 */ /* 0x000fea0003800000 */
.L_x_5453:
[----:B------:R0:W5:Y:S01]  /*49c0*/  LDG.E.S16 R25, desc[UR36][R4.64] ;  /* 0x0000002404197981 */ /* 0x000162000c1e1700 */
[----:B------:R-:W-:Y:S05]  /*49d0*/  BRA `(.L_x_5452) ;  /* 0x0000000c00007947 */ /* 0x000fea0003800000 */
.L_x_5448:
        /* <DEDUP_REMOVED lines=9> */
.L_x_5456:
[----:B------:R-:W3:Y:S02]  /*4a70*/  LDG.E.U16 R4, desc[UR36][R4.64] ;  /* 0x0000002404047981 */ /* 0x000ee4000c1e1500 */
[----:B---3--:R-:W-:-:S06]  /*4a80*/  HADD2.F32 R25, -RZ, R4.H0_H0 ;  /* 0x20000004ff197230 */ /* 0x008fcc0000004100 */
[----:B------:R-:W0:Y:S01]  /*4a90*/  F2I.FTZ.TRUNC.NTZ R25, R25 ;  /* 0x0000001900197305 */ /* 0x000e22000021f100 */
[----:B------:R-:W-:Y:S05]  /*4aa0*/  BRA `(.L_x_5452) ;  /* 0x0000000800cc7947 */ /* 0x000fea0003800000 */
.L_x_5455:
        /* <DEDUP_REMOVED lines=9> */
.L_x_5458:
[----:B------:R-:W3:Y:S02]  /*4b40*/  LDG.E.U16 R4, desc[UR36][R4.64] ;  /* 0x0000002404047981 */ /* 0x000ee4000c1e1500 */
[----:B---3--:R-:W-:-:S06]  /*4b50*/  HADD2.F32 R25, -RZ, R4.H0_H0 ;  /* 0x20000004ff197230 */ /* 0x008fcc0000004100 */
[----:B------:R-:W0:Y:S01]  /*4b60*/  F2I.FTZ.TRUNC.NTZ R25, R25 ;  /* 0x0000001900197305 */ /* 0x000e22000021f100 */
[----:B------:R-:W-:Y:S05]  /*4b70*/  BRA `(.L_x_5452) ;  /* 0x0000000800987947 */ /* 0x000fea0003800000 */
.L_x_5457:
[----:B------:R-:W3:Y:S02]  /*4b80*/  LDG.E.64 R4, desc[UR36][R4.64] ;  /* 0x0000002404047981 */ /* 0x000ee4000c1e1b00 */
[----:B---3--:R0:W3:Y:S01]  /*4b90*/  F2I.F64.TRUNC R25, R4 ;  /* 0x0000000400197311 */ /* 0x0080e2000030d100 */
[----:B------:R-:W-:Y:S05]  /*4ba0*/  BRA `(.L_x_5452) ;  /* 0x00000008008c7947 */ /* 0x000fea0003800000 */
.L_x_5447:
        /* <DEDUP_REMOVED lines=12> */
.L_x_5461:
[----:B------:R-:W3:Y:S02]  /*4c70*/  LDG.E.64 R4, desc[UR36][R4.64] ;  /* 0x0000002404047981 */ /* 0x000ee4000c1e1b00 */
[----:B---3--:R0:W3:Y:S01]  /*4c80*/  F2I.F64.TRUNC R25, R4 ;  /* 0x0000000400197311 */ /* 0x0080e2000030d100 */
[----:B------:R-:W-:Y:S05]  /*4c90*/  BRA `(.L_x_5452) ;  /* 0x0000000800507947 */ /* 0x000fea0003800000 */
.L_x_5460:
        /* <DEDUP_REMOVED lines=26> */
.L_x_5463:
        /* <DEDUP_REMOVED lines=14> */
.L_x_5462:
[----:B------:R-:W3:Y:S02]  /*4f20*/  LDG.E.U16 R25, desc[UR36][R4.64] ;  /* 0x0000002404197981 */ /* 0x000ee4000c1e1500 */
[----:B---3--:R-:W-:-:S06]  /*4f30*/  IMAD.U32 R25, R25, 0x10000, RZ ;  /* 0x0001000019197824 */ /* 0x008fcc00078e00ff */
[----:B------:R-:W0:Y:S01]  /*4f40*/  F2I.FTZ.TRUNC.NTZ R25, R25 ;  /* 0x0000001900197305 */ /* 0x000e22000021f100 */
[----:B------:R-:W-:Y:S05]  /*4f50*/  BRA `(.L_x_5452) ;  /* 0x0000000400a07947 */ /* 0x000fea0003800000 */
.L_x_5459:
        /* <DEDUP_REMOVED lines=10> */
.L_x_5466:
        /* <DEDUP_REMOVED lines=21> */
.L_x_5470:
[----:B------:R-:W-:Y:S05]  /*5150*/  BSYNC.RECONVERGENT B1 ;  /* 0x0000000000017941 */ /* 0x000fea0003800200 */
.L_x_5469:
[----:B------:R-:W-:Y:S01]  /*5160*/  IMAD.SHL.U32 R0, R0, 0x100000, RZ ;  /* 0x0010000000007824 */ /* 0x000fe200078e00ff */
[----:B------:R-:W-:-:S04]  /*5170*/  LEA R3, R3, 0x3b800000, 0x17 ;  /* 0x3b80000003037811 */ /* 0x000fc800078eb8ff */
[----:B------:R-:W-:-:S07]  /*5180*/  LOP3.LUT R25, R3, R0, R25, 0xfe, !PT ;  /* 0x0000000003197212 */ /* 0x000fce00078efe19 */
.L_x_5468:
[----:B------:R-:W-:Y:S05]  /*5190*/  BSYNC.RECONVERGENT B0 ;  /* 0x0000000000007941 */ /* 0x000fea0003800200 */
.L_x_5467:
[----:B------:R-:W3:Y:S01]  /*51a0*/  F2I.FTZ.TRUNC.NTZ R25, R25 ;  /* 0x0000001900197305 */ /* 0x000ee2000021f100 */
[----:B------:R-:W-:Y:S05]  /*51b0*/  BRA `(.L_x_5452) ;  /* 0x0000000400087947 */ /* 0x000fea0003800000 */
.L_x_5465:
        /* <DEDUP_REMOVED lines=21> */
.L_x_5474:
[----:B------:R-:W-:Y:S05]  /*5310*/  BSYNC.RECONVERGENT B1 ;  /* 0x0000000000017941 */ /* 0x000fea0003800200 */
.L_x_5473:
[----:B------:R-:W-:Y:S01]  /*5320*/  IMAD.SHL.U32 R0, R0, 0x200000, RZ ;  /* 0x0020000000007824 */ /* 0x000fe200078e00ff */
[----:B------:R-:W-:-:S04]  /*5330*/  LEA R3, R3, 0x37800000, 0x17 ;  /* 0x3780000003037811 */ /* 0x000fc800078eb8ff */
[----:B------:R-:W-:-:S07]  /*5340*/  LOP3.LUT R25, R3, R0, R25, 0xfe, !PT ;  /* 0x0000000003197212 */ /* 0x000fce00078efe19 */
.L_x_5472:
[----:B------:R-:W-:Y:S05]  /*5350*/  BSYNC.RECONVERGENT B0 ;  /* 0x0000000000007941 */ /* 0x000fea0003800200 */
.L_x_5471:
[----:B------:R-:W0:Y:S01]  /*5360*/  F2I.FTZ.TRUNC.NTZ R25, R25 ;  /* 0x0000001900197305 */ /* 0x000e22000021f100 */
[----:B------:R-:W-:Y:S05]  /*5370*/  BRA `(.L_x_5452) ;  /* 0x0000000000987947 */ /* 0x000fea0003800000 */
.L_x_5464:
        /* <DEDUP_REMOVED lines=14> */
.L_x_5478:
[----:B------:R-:W-:Y:S05]  /*5460*/  BSYNC.RECONVERGENT B0 ;  /* 0x0000000000007941 */ /* 0x000fea0003800200 */
.L_x_5477:
[----:B------:R-:W0:Y:S01]  /*5470*/  F2I.FTZ.TRUNC.NTZ R25, R25 ;  /* 0x0000001900197305 */ /* 0x000e22000021f100 */
[----:B------:R-:W-:Y:S05]  /*5480*/  BRA `(.L_x_5452) ;  /* 0x0000000000547947 */ /* 0x000fea0003800000 */
.L_x_5451:
        /* <DEDUP_REMOVED lines=16> */
.L_x_5479:
[----:B------:R-:W-:Y:S01]  /*5590*/  IMAD.MOV.U32 R25, RZ, RZ, RZ ;  /* 0x000000ffff197224 */ /* 0x000fe200078e00ff */
[----:B------:R-:W-:Y:S06]  /*55a0*/  BRA `(.L_x_5452) ;  /* 0x00000000000c7947 */ /* 0x000fec0003800000 */
.L_x_5476:
[----:B------:R0:W5:Y:S01]  /*55b0*/  LDG.E R25, desc[UR36][R4.64] ;  /* 0x0000002404197981 */ /* 0x000162000c1e1900 */
[----:B------:R-:W-:Y:S05]  /*55c0*/  BRA `(.L_x_5452) ;  /* 0x0000000000047947 */ /* 0x000fea0003800000 */
.L_x_5475:
[----:B------:R0:W5:Y:S02]  /*55d0*/  LDG.E R25, desc[UR36][R4.64] ;  /* 0x0000002404197981 */ /* 0x000164000c1e1900 */
.L_x_5452:
[----:B------:R-:W-:-:S07]  /*55e0*/  VIADD R17, R17, 0x80 ;  /* 0x0000008011117836 */ /* 0x000fce0000000000 */
.L_x_5413:
[----:B------:R-:W-:Y:S05]  /*55f0*/  BSYNC.RECONVERGENT B6 ;  /* 0x0000000000067941 */ /* 0x000fea0003800200 */
.L_x_5412:
[----:B------:R-:W-:Y:S01]  /*5600*/  ISETP.GE.AND P0, PT, R17, R16, PT ;  /* 0x000000101100720c */ /* 0x000fe20003f06270 */
[----:B------:R-:W-:Y:S01]  /*5610*/  BSSY.RECONVERGENT B6, `(.L_x_5480) ;  /* 0x00001c5000067945 */ /* 0x000fe20003800200 */
[----:B------:R-:W-:Y:S02]  /*5620*/  IMAD.MOV.U32 R18, RZ, RZ, RZ ;  /* 0x000000ffff127224 */ /* 0x000fe400078e00ff */
[----:B------:R-:W-:-:S09]  /*5630*/  IMAD.MOV.U32 R23, RZ, RZ, RZ ;  /* 0x000000ffff177224 */ /* 0x000fd200078e00ff */
        /* <DEDUP_REMOVED lines=20> */
.L_x_5485:
[----:B------:R0:W5:Y:S01]  /*5780*/  LDG.E.U8 R23, desc[UR36][R4.64] ;  /* 0x0000002404177981 */ /* 0x000162000c1e1100 */
[----:B------:R-:W-:Y:S05]  /*5790*/  BRA `(.L_x_5487) ;  /* 0x0000000c00307947 */ /* 0x000fea0003800000 */
.L_x_5484:
        /* <DEDUP_REMOVED lines=8> */
.L_x_5489:
[----:B------:R3:W5:Y:S01]  /*5820*/  LDG.E R23, desc[UR36][R4.64] ;  /* 0x0000002404177981 */ /* 0x000762000c1e1900 */
[----:B------:R-:W-:Y:S05]  /*5830*/  BRA `(.L_x_5487) ;  /* 0x0000000c00087947 */ /* 0x000fea0003800000 */
.L_x_5488:
[----:B------:R2:W5:Y:S01]  /*5840*/  LDG.E.S16 R23, desc[UR36][R4.64] ;  /* 0x0000002404177981 */ /* 0x000562000c1e1700 */
[----:B------:R-:W-:Y:S05]  /*5850*/  BRA `(.L_x_5487) ;  /* 0x0000000c00007947 */ /* 0x000fea0003800000 */
.L_x_5483:
        /* <DEDUP_REMOVED lines=9> */
.L_x_5491:
[----:B------:R-:W2:Y:S02]  /*58f0*/  LDG.E.U16 R4, desc[UR36][R4.64] ;  /* 0x0000002404047981 */ /* 0x000ea4000c1e1500 */
[----:B--2---:R-:W-:-:S06]  /*5900*/  HADD2.F32 R23, -RZ, R4.H0_H0 ;  /* 0x20000004ff177230 */ /* 0x004fcc0000004100 */
[----:B------:R-:W0:Y:S01]  /*5910*/  F2I.FTZ.TRUNC.NTZ R23, R23 ;  /* 0x0000001700177305 */ /* 0x000e22000021f100 */
[----:B------:R-:W-:Y:S05]  /*5920*/  BRA `(.L_x_5487) ;  /* 0x0000000800cc7947 */ /* 0x000fea0003800000 */
.L_x_5490:
        /* <DEDUP_REMOVED lines=9> */
.L_x_5493:
[----:B------:R-:W2:Y:S02]  /*59c0*/  LDG.E.U16 R4, desc[UR36][R4.64] ;  /* 0x0000002404047981 */ /* 0x000ea4000c1e1500 */
[----:B--2---:R-:W-:-:S06]  /*59d0*/  HADD2.F32 R23, -RZ, R4.H0_H0 ;  /* 0x20000004ff177230 */ /* 0x004fcc0000004100 */
[----:B------:R-:W0:Y:S01]  /*59e0*/  F2I.FTZ.TRUNC.NTZ R23, R23 ;  /* 0x0000001700177305 */ /* 0x000e22000021f100 */
[----:B------:R-:W-:Y:S05]  /*59f0*/  BRA `(.L_x_5487) ;  /* 0x0000000800987947 */ /* 0x000fea0003800000 */
.L_x_5492:
[----:B------:R-:W2:Y:S02]  /*5a00*/  LDG.E.64 R4, desc[UR36][R4.64] ;  /* 0x0000002404047981 */ /* 0x000ea4000c1e1b00 */
[----:B--2---:R0:W1:Y:S01]  /*5a10*/  F2I.F64.TRUNC R23, R4 ;  /* 0x0000000400177311 */ /* 0x004062000030d100 */
[----:B------:R-:W-:Y:S05]  /*5a20*/  BRA `(.L_x_5487) ;  /* 0x00000008008c7947 */ /* 0x000fea0003800000 */
.L_x_5482:
        /* <DEDUP_REMOVED lines=12> */
.L_x_5496:
[----:B------:R-:W2:Y:S02]  /*5af0*/  LDG.E.64 R4, desc[UR36][R4.64] ;  /* 0x0000002404047981 */ /* 0x000ea4000c1e1b00 */
[----:B--2---:R0:W1:Y:S01]  /*5b00*/  F2I.F64.TRUNC R23, R4 ;  /* 0x0000000400177311 */ /* 0x004062000030d100 */
[----:B------:R-:W-:Y:S05]  /*5b10*/  BRA `(.L_x_5487) ;  /* 0x0000000800507947 */ /* 0x000fea0003800000 */
.L_x_5495:
        /* <DEDUP_REMOVED lines=26> */
.L_x_5498:
        /* <DEDUP_REMOVED lines=14> */
.L_x_5497:
[----:B------:R-:W2:Y:S02]  /*5da0*/  LDG.E.U16 R23, desc[UR36][R4.64] ;  /* 0x0000002404177981 */ /* 0x000ea4000c1e1500 */
[----:B--2---:R-:W-:-:S06]  /*5db0*/  IMAD.U32 R23, R23, 0x10000, RZ ;  /* 0x0001000017177824 */ /* 0x004fcc00078e00ff */
[----:B------:R-:W0:Y:S01]  /*5dc0*/  F2I.FTZ.TRUNC.NTZ R23, R23 ;  /* 0x0000001700177305 */ /* 0x000e22000021f100 */
[----:B------:R-:W-:Y:S05]  /*5dd0*/  BRA `(.L_x_5487) ;  /* 0x0000000400a07947 */ /* 0x000fea0003800000 */
.L_x_5494:
        /* <DEDUP_REMOVED lines=10> */
.L_x_5501:
        /* <DEDUP_REMOVED lines=21> */
.L_x_5505:
[----:B------:R-:W-:Y:S05]  /*5fd0*/  BSYNC.RECONVERGENT B1 ;  /* 0x0000000000017941 */ /* 0x000fea0003800200 */
.L_x_5504:
[----:B------:R-:W-:Y:S01]  /*5fe0*/  IMAD.SHL.U32 R0, R0, 0x100000, RZ ;  /* 0x0010000000007824 */ /* 0x000fe200078e00ff */
[----:B------:R-:W-:-:S04]  /*5ff0*/  LEA R3, R3, 0x3b800000, 0x17 ;  /* 0x3b80000003037811 */ /* 0x000fc800078eb8ff */
[----:B------:R-:W-:-:S07]  /*6000*/  LOP3.LUT R23, R3, R0, R23, 0xfe, !PT ;  /* 0x0000000003177212 */ /* 0x000fce00078efe17 */
.L_x_5503:
[----:B------:R-:W-:Y:S05]  /*6010*/  BSYNC.RECONVERGENT B0 ;  /* 0x0000000000007941 */ /* 0x000fea0003800200 */
.L_x_5502:
[----:B------:R-:W0:Y:S01]  /*6020*/  F2I.FTZ.TRUNC.NTZ R23, R23 ;  /* 0x0000001700177305 */ /* 0x000e22000021f100 */
[----:B------:R-:W-:Y:S05]  /*6030*/  BRA `(.L_x_5487) ;  /* 0x0000000400087947 */ /* 0x000fea0003800000 */
.L_x_5500:
        /* <DEDUP_REMOVED lines=21> */
.L_x_5509:
[----:B------:R-:W-:Y:S05]  /*6190*/  BSYNC.RECONVERGENT B1 ;  /* 0x0000000000017941 */ /* 0x000fea0003800200 */
.L_x_5508:
[----:B------:R-:W-:Y:S01]  /*61a0*/  IMAD.SHL.U32 R0, R0, 0x200000, RZ ;  /* 0x0020000000007824 */ /* 0x000fe200078e00ff */
[----:B------:R-:W-:-:S04]  /*61b0*/  LEA R3, R3, 0x37800000, 0x17 ;  /* 0x3780000003037811 */ /* 0x000fc800078eb8ff */
[----:B------:R-:W-:-:S07]  /*61c0*/  LOP3.LUT R23, R3, R0, R23, 0xfe, !PT ;  /* 0x0000000003177212 */ /* 0x000fce00078efe17 */
.L_x_5507:
[----:B------:R-:W-:Y:S05]  /*61d0*/  BSYNC.RECONVERGENT B0 ;  /* 0x0000000000007941 */ /* 0x000fea0003800200 */
.L_x_5506:
[----:B------:R-:W0:Y:S01]  /*61e0*/  F2I.FTZ.TRUNC.NTZ R23, R23 ;  /* 0x0000001700177305 */ /* 0x000e22000021f100 */
[----:B------:R-:W-:Y:S05]  /*61f0*/  BRA `(.L_x_5487) ;  /* 0x0000000000987947 */ /* 0x000fea0003800000 */
.L_x_5499:
        /* <DEDUP_REMOVED lines=14> */
.L_x_5513:
[----:B------:R-:W-:Y:S05]  /*62e0*/  BSYNC.RECONVERGENT B0 ;  /* 0x0000000000007941 */ /* 0x000fea0003800200 */
.L_x_5512:
[----:B------:R-:W0:Y:S01]  /*62f0*/  F2I.FTZ.TRUNC.NTZ R23, R23 ;  /* 0x0000001700177305 */ /* 0x000e22000021f100 */
[----:B------:R-:W-:Y:S05]  /*6300*/  BRA `(.L_x_5487) ;  /* 0x0000000000547947 */ /* 0x000fea0003800000 */
.L_x_5486:
        /* <DEDUP_REMOVED lines=16> */
.L_x_5514:
[----:B------:R-:W-:Y:S01]  /*6410*/  IMAD.MOV.U32 R23, RZ, RZ, RZ ;  /* 0x000000ffff177224 */ /* 0x000fe200078e00ff */
[----:B------:R-:W-:Y:S06]  /*6420*/  BRA `(.L_x_5487) ;  /* 0x00000000000c7947 */ /* 0x000fec0003800000 */
.L_x_5511:
[----:B------:R0:W5:Y:S01]  /*6430*/  LDG.E R23, desc[UR36][R4.64] ;  /* 0x0000002404177981 */ /* 0x000162000c1e1900 */
[----:B------:R-:W-:Y:S05]  /*6440*/  BRA `(.L_x_5487) ;  /* 0x0000000000047947 */ /* 0x000fea0003800000 */
.L_x_5510:
[----:B------:R0:W5:Y:S02]  /*6450*/  LDG.E R23, desc[UR36][R4.64] ;  /* 0x0000002404177981 */ /* 0x000164000c1e1900 */
.L_x_5487:
        /* <DEDUP_REMOVED lines=19> */
.L_x_5518:
[----:B------:R0:W5:Y:S01]  /*6590*/  LDG.E.U8 R18, desc[UR36][R4.64] ;  /* 0x0000002404127981 */ /* 0x000162000c1e1100 */
[----:B------:R-:W-:Y:S05]  /*65a0*/  BRA `(.L_x_5481) ;  /* 0x0000000c002c7947 */ /* 0x000fea0003800000 */
.L_x_5517:
        /* <DEDUP_REMOVED lines=8> */
.L_x_5521:
[----:B------:R0:W5:Y:S01]  /*6630*/  LDG.E R18, desc[UR36][R4.64] ;  /* 0x0000002404127981 */ /* 0x000162000c1e1900 */
[----:B------:R-:W-:Y:S05]  /*6640*/  BRA `(.L_x_5481) ;  /* 0x0000000c00047947 */ /* 0x000fea0003800000 */
.L_x_5520:
[----:B------:R0:W5:Y:S01]  /*6650*/  LDG.E.S16 R18, desc[UR36][R4.64] ;  /* 0x0000002404127981 */ /* 0x000162000c1e1700 */
[----:B------:R-:W-:Y:S05]  /*6660*/  BRA `(.L_x_5481) ;  /* 0x0000000800fc7947 */ /* 0x000fea0003800000 */
.L_x_5516:
        /* <DEDUP_REMOVED lines=9> */
.L_x_5523:
[----:B------:R-:W2:Y:S02]  /*6700*/  LDG.E.U16 R4, desc[UR36][R4.64] ;  /* 0x0000002404047981 */ /* 0x000ea4000c1e1500 */
[----:B--2---:R-:W-:-:S06]  /*6710*/  HADD2.F32 R18, -RZ, R4.H0_H0 ;  /* 0x20000004ff127230 */ /* 0x004fcc0000004100 */
[----:B------:R-:W0:Y:S01]  /*6720*/  F2I.FTZ.TRUNC.NTZ R18, R18 ;  /* 0x0000001200127305 */ /* 0x000e22000021f100 */
[----:B------:R-:W-:Y:S05]  /*6730*/  BRA `(.L_x_5481) ;  /* 0x0000000800c87947 */ /* 0x000fea0003800000 */
.L_x_5522:
        /* <DEDUP_REMOVED lines=9> */
.L_x_5525:
[----:B------:R-:W2:Y:S02]  /*67d0*/  LDG.E.U16 R4, desc[UR36][R4.64] ;  /* 0x0000002404047981 */ /* 0x000ea4000c1e1500 */
[----:B--2---:R-:W-:-:S06]  /*67e0*/  HADD2.F32 R18, -RZ, R4.H0_H0 ;  /* 0x20000004ff127230 */ /* 0x004fcc0000004100 */
[----:B------:R-:W0:Y:S01]  /*67f0*/  F2I.FTZ.TRUNC.NTZ R18, R18 ;  /* 0x0000001200127305 */ /* 0x000e22000021f100 */
[----:B------:R-:W-:Y:S05]  /*6800*/  BRA `(.L_x_5481) ;  /* 0x0000000800947947 */ /* 0x000fea0003800000 */
.L_x_5524:
[----:B------:R-:W2:Y:S02]  /*6810*/  LDG.E.64 R4, desc[UR36][R4.64] ;  /* 0x0000002404047981 */ /* 0x000ea4000c1e1b00 */
[----:B--2---:R0:W1:Y:S01]  /*6820*/  F2I.F64.TRUNC R18, R4 ;  /* 0x0000000400127311 */ /* 0x004062000030d100 */
[----:B------:R-:W-:Y:S05]  /*6830*/  BRA `(.L_x_5481) ;  /* 0x0000000800887947 */ /* 0x000fea0003800000 */
.L_x_5515:
        /* <DEDUP_REMOVED lines=12> */
.L_x_5528:
[----:B------:R-:W2:Y:S02]  /*6900*/  LDG.E.64 R4, desc[UR36][R4.64] ;  /* 0x0000002404047981 */ /* 0x000ea4000c1e1b00 */
[----:B--2---:R0:W1:Y:S01]  /*6910*/  F2I.F64.TRUNC R18, R4 ;  /* 0x0000000400127311 */ /* 0x004062000030d100 */
[----:B------:R-:W-:Y:S05]  /*6920*/  BRA `(.L_x_5481) ;  /* 0x00000008004c7947 */ /* 0x000fea0003800000 */
.L_x_5527:
        /* <DEDUP_REMOVED lines=26> */
.L_x_5530:
        /* <DEDUP_REMOVED lines=14> */
.L_x_5529:
[----:B------:R-:W2:Y:S02]  /*6bb0*/  LDG.E.U16 R18, desc[UR36][R4.64] ;  /* 0x0000002404127981 */ /* 0x000ea4000c1e1500 */
[----:B--2---:R-:W-:-:S06]  /*6bc0*/  IMAD.U32 R18, R18, 0x10000, RZ ;  /* 0x0001000012127824 */ /* 0x004fcc00078e00ff */
[----:B------:R-:W0:Y:S01]  /*6bd0*/  F2I.FTZ.TRUNC.NTZ R18, R18 ;  /* 0x0000001200127305 */ /* 0x000e22000021f100 */
[----:B------:R-:W-:Y:S05]  /*6be0*/  BRA `(.L_x_5481) ;  /* 0x00000004009c7947 */ /* 0x000fea0003800000 */
.L_x_5526:
        /* <DEDUP_REMOVED lines=10> */
.L_x_5533:
        /* <DEDUP_REMOVED lines=21> */
.L_x_5537:
[----:B------:R-:W-:Y:S05]  /*6de0*/  BSYNC.RECONVERGENT B1 ;  /* 0x0000000000017941 */ /* 0x000fea0003800200 */
.L_x_5536:
[----:B------:R-:W-:Y:S01]  /*6df0*/  IMAD.SHL.U32 R0, R0, 0x100000, RZ ;  /* 0x0010000000007824 */ /* 0x000fe200078e00ff */
[----:B------:R-:W-:-:S04]  /*6e00*/  LEA R3, R3, 0x3b800000, 0x17 ;  /* 0x3b80000003037811 */ /* 0x000fc800078eb8ff */
[----:B------:R-:W-:-:S07]  /*6e10*/  LOP3.LUT R18, R3, R0, R7, 0xfe, !PT ;  /* 0x0000000003127212 */ /* 0x000fce00078efe07 */
.L_x_5535:
[----:B------:R-:W-:Y:S05]  /*6e20*/  BSYNC.RECONVERGENT B0 ;  /* 0x0000000000007941 */ /* 0x000fea0003800200 */
.L_x_5534:
[----:B------:R-:W0:Y:S01]  /*6e30*/  F2I.FTZ.TRUNC.NTZ R18, R18 ;  /* 0x0000001200127305 */ /* 0x000e22000021f100 */
[----:B------:R-:W-:Y:S05]  /*6e40*/  BRA `(.L_x_5481) ;  /* 0x0000000400047947 */ /* 0x000fea0003800000 */
.L_x_5532:
        /* <DEDUP_REMOVED lines=21> */
.L_x_5541:
[----:B------:R-:W-:Y:S05]  /*6fa0*/  BSYNC.RECONVERGENT B1 ;  /* 0x0000000000017941 */ /* 0x000fea0003800200 */
.L_x_5540:
[----:B------:R-:W-:Y:S01]  /*6fb0*/  IMAD.SHL.U32 R0, R0, 0x200000, RZ ;  /* 0x0020000000007824 */ /* 0x000fe200078e00ff */
[----:B------:R-:W-:-:S04]  /*6fc0*/  LEA R3, R3, 0x37800000, 0x17 ;  /* 0x3780000003037811 */ /* 0x000fc800078eb8ff */
[----:B------:R-:W-:-:S07]  /*6fd0*/  LOP3.LUT R18, R3, R0, R7, 0xfe, !PT ;  /* 0x0000000003127212 */ /* 0x000fce00078efe07 */
.L_x_5539:
[----:B------:R-:W-:Y:S05]  /*6fe0*/  BSYNC.RECONVERGENT B0 ;  /* 0x0000000000007941 */ /* 0x000fea0003800200 */
.L_x_5538:
[----:B------:R-:W0:Y:S01]  /*6ff0*/  F2I.FTZ.TRUNC.NTZ R18, R18 ;  /* 0x0000001200127305 */ /* 0x000e22000021f100 */
[----:B------:R-:W-:Y:S05]  /*7000*/  BRA `(.L_x_5481) ;  /* 0x0000000000947947 */ /* 0x000fea0003800000 */
.L_x_5531:
        /* <DEDUP_REMOVED lines=14> */
.L_x_5545:
[----:B------:R-:W-:Y:S05]  /*70f0*/  BSYNC.RECONVERGENT B0 ;  /* 0x0000000000007941 */ /* 0x000fea0003800200 */
.L_x_5544:
[----:B------:R-:W0:Y:S01]  /*7100*/  F2I.FTZ.TRUNC.NTZ R18, R18 ;  /* 0x0000001200127305 */ /* 0x000e22000021f100 */
[----:B------:R-:W-:Y:S05]  /*7110*/  BRA `(.L_x_5481) ;  /* 0x0000000000507947 */ /* 0x000fea0003800000 */
.L_x_5519:
        /* <DEDUP_REMOVED lines=16> */
.L_x_5546:
[----:B------:R-:W-:Y:S05]  /*7220*/  BRA `(.L_x_5481) ;  /* 0x00000000000c7947 */ /* 0x000fea0003800000 */
.L_x_5543:
[----:B------:R0:W5:Y:S01]  /*7230*/  LDG.E R18, desc[UR36][R4.64] ;  /* 0x0000002404127981 */ /* 0x000162000c1e1900 */
[----:B------:R-:W-:Y:S05]  /*7240*/  BRA `(.L_x_5481) ;  /* 0x0000000000047947 */ /* 0x000fea0003800000 */
.L_x_5542:
[----:B------:R0:W5:Y:S02]  /*7250*/  LDG.E R18, desc[UR36][R4.64] ;  /* 0x0000002404127981 */ /* 0x000164000c1e1900 */
.L_x_5481:
[----:B------:R-:W-:Y:S05]  /*7260*/  BSYNC.RECONVERGENT B6 ;  /* 0x0000000000067941 */ /* 0x000fea0003800200 */
.L_x_5480:
[----:B------:R-:W0:Y:S01]  /*7270*/  LDC.U8 R17, c[0x0][0x3b0] ;  /* 0x0000ec00ff117b82 */ /* 0x000e220000000000 */
[----:B------:R-:W-:Y:S01]  /*7280*/  ISETP.GE.AND P0, PT, R19, R16, PT ;  /* 0x000000101300720c */ /* 0x000fe20003f06270 */
[----:B------:R-:W-:Y:S04]  /*7290*/  BSSY.RECONVERGENT B7, `(.L_x_5547) ;  /* 0x00002be000077945 */ /* 0x000fe80003800200 */
[----:B------:R-:W-:Y:S01]  /*72a0*/  BSSY.RELIABLE B6, `(.L_x_5548) ;  /* 0x00001d7000067945 */ /* 0x000fe20003800100 */
[----:B012345:R-:W-:Y:S02]  /*72b0*/  LOP3.LUT R4, R24, R29, RZ, 0x3c, !PT ;  /* 0x0000001d18047212 */ /* 0x03ffe400078e3cff */
[----:B------:R-:W-:Y:S02]  /*72c0*/  LOP3.LUT R24, R27, R26, RZ, 0x3c, !PT ;  /* 0x0000001a1b187212 */ /* 0x000fe400078e3cff */
[----:B------:R-:W-:-:S02]  /*72d0*/  LOP3.LUT R22, R25, R22, RZ, 0x3c, !PT ;  /* 0x0000001619167212 */ /* 0x000fc400078e3cff */
[----:B------:R-:W-:Y:S01]  /*72e0*/  LOP3.LUT R18, R18, R23, RZ, 0x3c, !PT ;  /* 0x0000001712127212 */ /* 0x000fe200078e3cff */
[----:B------:R-:W-:Y:S06]  /*72f0*/  @P0 BRA `(.L_x_5549) ;  /* 0x0000001c00380947 */ /* 0x000fec0003800000 */
[----:B------:R-:W0:Y:S01]  /*7300*/  LDCU UR4, c[0x0][0x3b4] ;  /* 0x00007680ff0477ac */ /* 0x000e220008000800 */
[----:B------:R-:W1:Y:S01]  /*7310*/  LDC.64 R8, c[0x0][0x388] ;  /* 0x0000e200ff087b82 */ /* 0x000e620000000a00 */
[----:B------:R-:W-:Y:S01]  /*7320*/  IMAD R0, R2, 0x200, R19 ;  /* 0x0000020002007824 */ /* 0x000fe200078e0213 */
[----:B------:R-:W-:Y:S01]  /*7330*/  PRMT R5, R17, 0x9910, RZ ;  /* 0x0000991011057816 */ /* 0x000fe200000000ff */
        /* <DEDUP_REMOVED lines=17> */
.L_x_5553:
[----:B------:R0:W-:Y:S01]  /*7450*/  STG.E.U8 desc[UR36][R8.64], R4 ;  /* 0x0000000408007986 */ /* 0x0001e2000c101124 */
[----:B------:R-:W-:Y:S05]  /*7460*/  BRA `(.L_x_5555) ;  /* 0x0000000c003c7947 */ /* 0x000fea0003800000 */
.L_x_5552:
        /* <DEDUP_REMOVED lines=9> */
.L_x_5557:
[----:B------:R0:W-:Y:S01]  /*7500*/  STG.E desc[UR36][R8.64], R4 ;  /* 0x0000000408007986 */ /* 0x0001e2000c101924 */
[----:B------:R-:W-:Y:S05]  /*7510*/  BRA `(.L_x_5555) ;  /* 0x0000000c00107947 */ /* 0x000fea0003800000 */
.L_x_5556:
[----:B------:R0:W-:Y:S01]  /*7520*/  STG.E.U16 desc[UR36][R8.64], R4 ;  /* 0x0000000408007986 */ /* 0x0001e2000c101524 */
[----:B------:R-:W-:Y:S05]  /*7530*/  BRA `(.L_x_5555) ;  /* 0x0000000c00087947 */ /* 0x000fea0003800000 */
.L_x_5551:
        /* <DEDUP_REMOVED lines=9> */
.L_x_5559:
[----:B------:R-:W-:-:S04]  /*75d0*/  I2FP.F32.S32 R0, R4 ;  /* 0x0000000400007245 */ /* 0x000fc80000201400 */
[----:B------:R-:W-:-:S05]  /*75e0*/  F2FP.F16.F32.PACK_AB R0, RZ, R0 ;  /* 0x00000000ff00723e */ /* 0x000fca00000000ff */
[----:B------:R0:W-:Y:S01]  /*75f0*/  STG.E.U16 desc[UR36][R8.64], R0 ;  /* 0x0000000008007986 */ /* 0x0001e2000c101524 */
[----:B------:R-:W-:Y:S05]  /*7600*/  BRA `(.L_x_5555) ;  /* 0x0000000800d47947 */ /* 0x000fea0003800000 */
.L_x_5558:
        /* <DEDUP_REMOVED lines=10> */
.L_x_5561:
[----:B------:R-:W-:-:S04]  /*76b0*/  I2FP.F32.S32 R4, R4 ;  /* 0x0000000400047245 */ /* 0x000fc80000201400 */
[----:B------:R-:W-:-:S04]  /*76c0*/  F2FP.F16.F32.PACK_AB R3, RZ, R4 ;  /* 0x00000004ff03723e */ /* 0x000fc800000000ff */
[----:B------:R-:W-:-:S05]  /*76d0*/  PRMT R3, R3, 0x5410, RZ ;  /* 0x0000541003037816 */ /* 0x000fca00000000ff */
[----:B------:R3:W-:Y:S01]  /*76e0*/  STG.E desc[UR36][R8.64], R3 ;  /* 0x0000000308007986 */ /* 0x0007e2000c101924 */
[----:B------:R-:W-:Y:S05]  /*76f0*/  BRA `(.L_x_5555) ;  /* 0x0000000800987947 */ /* 0x000fea0003800000 */
.L_x_5560:
[----:B------:R-:W0:Y:S02]  /*7700*/  I2F.F64 R4, R4 ;  /* 0x0000000400047312 */ /* 0x000e240000201c00 */
[----:B0-----:R4:W-:Y:S01]  /*7710*/  STG.E.64 desc[UR36][R8.64], R4 ;  /* 0x0000000408007986 */ /* 0x0019e2000c101b24 */
[----:B------:R-:W-:Y:S05]  /*7720*/  BRA `(.L_x_5555) ;  /* 0x00000008008c7947 */ /* 0x000fea0003800000 */
.L_x_5550:
        /* <DEDUP_REMOVED lines=12> */
.L_x_5564:
[----:B------:R-:W0:Y:S01]  /*77f0*/  I2F.F64 R4, R4 ;  /* 0x0000000400047312 */ /* 0x000e220000201c00 */
[----:B------:R-:W-:-:S05]  /*7800*/  CS2R R6, SRZ ;  /* 0x0000000000067805 */ /* 0x000fca000001ff00 */
[----:B0-----:R0:W-:Y:S01]  /*7810*/  STG.E.128 desc[UR36][R8.64], R4 ;  /* 0x0000000408007986 */ /* 0x0011e2000c101d24 */
[----:B------:R-:W-:Y:S05]  /*7820*/  BRA `(.L_x_5555) ;  /* 0x00000008004c7947 */ /* 0x000fea0003800000 */
.L_x_5563:
        /* <DEDUP_REMOVED lines=19> */
.L_x_5568:
[----:B------:R-:W-:Y:S05]  /*7960*/  BSYNC.RECONVERGENT B0 ;  /* 0x0000000000007941 */ /* 0x000fea0003800200 */
.L_x_5567:
[----:B------:R-:W-:-:S05]  /*7970*/  LOP3.LUT R5, R0, 0x80, R5, 0xf8, !PT ;  /* 0x0000008000057812 */ /* 0x000fca00078ef805 */
[----:B------:R0:W-:Y:S01]  /*7980*/  STG.E.U8 desc[UR36][R8.64], R5 ;  /* 0x0000000508007986 */ /* 0x0001e2000c101124 */
[----:B------:R-:W-:Y:S05]  /*7990*/  BRA `(.L_x_5555) ;  /* 0x0000000400f07947 */ /* 0x000fea0003800000 */
.L_x_5566:
        /* <DEDUP_REMOVED lines=15> */
.L_x_5570:
[----:B------:R-:W-:Y:S05]  /*7a90*/  BSYNC.RECONVERGENT B0 ;  /* 0x0000000000007941 */ /* 0x000fea0003800200 */
.L_x_5569:
[----:B------:R-:W-:-:S05]  /*7aa0*/  LOP3.LUT R5, R0, 0x80, R5, 0xf8, !PT ;  /* 0x0000008000057812 */ /* 0x000fca00078ef805 */
[----:B------:R0:W-:Y:S01]  /*7ab0*/  STG.E.U8 desc[UR36][R8.64], R5 ;  /* 0x0000000508007986 */ /* 0x0001e2000c101124 */
[----:B------:R-:W-:Y:S05]  /*7ac0*/  BRA `(.L_x_5555) ;  /* 0x0000000400a47947 */ /* 0x000fea0003800000 */
.L_x_5565:
[----:B------:R-:W-:-:S04]  /*7ad0*/  I2FP.F32.S32 R0, R4 ;  /* 0x0000000400007245 */ /* 0x000fc80000201400 */
[----:B------:R-:W-:-:S05]  /*7ae0*/  F2FP.BF16.F32.PACK_AB R0, RZ, R0 ;  /* 0x00000000ff00723e */ /* 0x000fca00000010ff */
[----:B------:R0:W-:Y:S01]  /*7af0*/  STG.E.U16 desc[UR36][R8.64], R0 ;  /* 0x0000000008007986 */ /* 0x0001e2000c101524 */
[----:B------:R-:W-:Y:S05]  /*7b00*/  BRA `(.L_x_5555) ;  /* 0x0000000400947947 */ /* 0x000fea0003800000 */
.L_x_5562:
        /* <DEDUP_REMOVED lines=10> */
.L_x_5573:
        /* <DEDUP_REMOVED lines=13> */
.L_x_5576:
[----:B------:R-:W-:-:S04]  /*7c80*/  SHF.R.U32.HI R0, RZ, 0x14, R3 ;  /* 0x00000014ff007819 */ /* 0x000fc80000011603 */
[----:B------:R-:W-:-:S04]  /*7c90*/  LOP3.LUT R0, R0, 0x1, RZ, 0xc0, !PT ;  /* 0x0000000100007812 */ /* 0x000fc800078ec0ff */
[----:B------:R-:W-:-:S04]  /*7ca0*/  IADD3 R0, PT, PT, R3, 0x487ffff, R0 ;  /* 0x0487ffff03007810 */ /* 0x000fc80007ffe000 */
[----:B------:R-:W-:-:S04]  /*7cb0*/  SHF.R.U32.HI R0, RZ, 0x14, R0 ;  /* 0x00000014ff007819 */ /* 0x000fc80000011600 */
[----:B------:R-:W-:-:S07]  /*7cc0*/  LOP3.LUT R0, R0, 0xff, RZ, 0xc0, !PT ;  /* 0x000000ff00007812 */ /* 0x000fce00078ec0ff */
.L_x_5577:
[----:B------:R-:W-:-:S04]  /*7cd0*/  SHF.R.U32.HI R3, RZ, 0x18, R3 ;  /* 0x00000018ff037819 */ /* 0x000fc80000011603 */
[----:B------:R-:W-:-:S04]  /*7ce0*/  LOP3.LUT R0, R0, 0x80, R3, 0xf8, !PT ;  /* 0x0000008000007812 */ /* 0x000fc800078ef803 */
[----:B------:R-:W-:-:S07]  /*7cf0*/  PRMT R4, R0, 0x7610, R4 ;  /* 0x0000761000047816 */ /* 0x000fce0000000004 */
.L_x_5575:
[----:B------:R-:W-:Y:S05]  /*7d00*/  BSYNC.RECONVERGENT B0 ;  /* 0x0000000000007941 */ /* 0x000fea0003800200 */
.L_x_5574:
[----:B------:R0:W-:Y:S01]  /*7d10*/  STG.E.U8 desc[UR36][R8.64], R4 ;  /* 0x0000000408007986 */ /* 0x0001e2000c101124 */
[----:B------:R-:W-:Y:S05]  /*7d20*/  BRA `(.L_x_5555) ;  /* 0x00000004000c7947 */ /* 0x000fea0003800000 */
.L_x_5572:
        /* <DEDUP_REMOVED lines=13> */
.L_x_5580:
[----:B------:R-:W-:-:S04]  /*7e00*/  SHF.R.U32.HI R0, RZ, 0x15, R3 ;  /* 0x00000015ff007819 */ /* 0x000fc80000011603 */
[----:B------:R-:W-:-:S04]  /*7e10*/  LOP3.LUT R0, R0, 0x1, RZ, 0xc0, !PT ;  /* 0x0000000100007812 */ /* 0x000fc800078ec0ff */
[----:B------:R-:W-:-:S04]  /*7e20*/  IADD3 R0, PT, PT, R3, 0x88fffff, R0 ;  /* 0x088fffff03007810 */ /* 0x000fc80007ffe000 */
[----:B------:R-:W-:-:S04]  /*7e30*/  SHF.R.U32.HI R0, RZ, 0x15, R0 ;  /* 0x00000015ff007819 */ /* 0x000fc80000011600 */
[----:B------:R-:W-:-:S07]  /*7e40*/  LOP3.LUT R0, R0, 0xff, RZ, 0xc0, !PT ;  /* 0x000000ff00007812 */ /* 0x000fce00078ec0ff */
.L_x_5581:
[----:B------:R-:W-:-:S04]  /*7e50*/  SHF.R.U32.HI R3, RZ, 0x18, R3 ;  /* 0x00000018ff037819 */ /* 0x000fc80000011603 */
[----:B------:R-:W-:-:S04]  /*7e60*/  LOP3.LUT R0, R0, 0x80, R3, 0xf8, !PT ;  /* 0x0000008000007812 */ /* 0x000fc800078ef803 */
[----:B------:R-:W-:-:S07]  /*7e70*/  PRMT R4, R0, 0x7610, R4 ;  /* 0x0000761000047816 */ /* 0x000fce0000000004 */
.L_x_5579:
[----:B------:R-:W-:Y:S05]  /*7e80*/  BSYNC.RECONVERGENT B0 ;  /* 0x0000000000007941 */ /* 0x000fea0003800200 */
.L_x_5578:
[----:B------:R0:W-:Y:S01]  /*7e90*/  STG.E.U8 desc[UR36][R8.64], R4 ;  /* 0x0000000408007986 */ /* 0x0001e2000c101124 */
[----:B------:R-:W-:Y:S05]  /*7ea0*/  BRA `(.L_x_5555) ;  /* 0x0000000000ac7947 */ /* 0x000fea0003800000 */
.L_x_5571:
[----:B------:R-:W-:-:S13]  /*7eb0*/  ISETP.NE.AND P0, PT, R0, 0x1c, PT ;  /* 0x0000001c0000780c */ /* 0x000fda0003f05270 */
[----:B------:R-:W-:Y:S05]  /*7ec0*/  @!P0 BRA `(.L_x_5582) ;  /* 0x0000000000a08947 */ /* 0x000fea0003800000 */
[----:B------:R-:W-:-:S13]  /*7ed0*/  ISETP.NE.AND P0, PT, R0, 0x1d, PT ;  /* 0x0000001d0000780c */ /* 0x000fda0003f05270 */
[----:B------:R-:W-:Y:S05]  /*7ee0*/  @!P0 BRA `(.L_x_5583) ;  /* 0x00000000008c8947 */ /* 0x000fea0003800000 */
[----:B------:R-:W-:-:S13]  /*7ef0*/  ISETP.NE.AND P0, PT, R0, 0x2c, PT ;  /* 0x0000002c0000780c */ /* 0x000fda0003f05270 */
[----:B------:R-:W-:Y:S05]  /*7f00*/  @!P0 BRA `(.L_x_5584) ;  /* 0x0000000000448947 */ /* 0x000fea0003800000 */
.L_x_5554:
        /* <DEDUP_REMOVED lines=16> */
.L_x_5585:
[----:B------:R-:W-:Y:S05]  /*8010*/  BRA `(.L_x_5555) ;  /* 0x0000000000507947 */ /* 0x000fea0003800000 */
.L_x_5584:
        /* <DEDUP_REMOVED lines=16> */
.L_x_5583:
[----:B------:R-:W-:-:S05]  /*8120*/  SHF.R.S32.HI R5, RZ, 0x1f, R4 ;  /* 0x0000001fff057819 */ /* 0x000fca0000011404 */
[----:B------:R0:W-:Y:S01]  /*8130*/  STG.E.64 desc[UR36][R8.64], R4 ;  /* 0x0000000408007986 */ /* 0x0001e2000c101b24 */
[----:B------:R-:W-:Y:S05]  /*8140*/  BRA `(.L_x_5555) ;  /* 0x0000000000047947 */ /* 0x000fea0003800000 */
.L_x_5582:
[----:B------:R0:W-:Y:S02]  /*8150*/  STG.E desc[UR36][R8.64], R4 ;  /* 0x0000000408007986 */ /* 0x0001e4000c101924 */
.L_x_5555:
        /* <DEDUP_REMOVED lines=23> */
.L_x_5590:
[----:B------:R4:W-:Y:S01]  /*82d0*/  STG.E.U8 desc[UR36][R8.64], R24 ;  /* 0x0000001808007986 */ /* 0x0009e2000c101124 */
[----:B------:R-:W-:Y:S05]  /*82e0*/  BRA `(.L_x_5592) ;  /* 0x0000000c00387947 */ /* 0x000fea0003800000 */
.L_x_5589:
        /* <DEDUP_REMOVED lines=9> */
.L_x_5594:
[----:B------:R2:W-:Y:S01]  /*8380*/  STG.E desc[UR36][R8.64], R24 ;  /* 0x0000001808007986 */ /* 0x0005e2000c101924 */
[----:B------:R-:W-:Y:S05]  /*8390*/  BRA `(.L_x_5592) ;  /* 0x0000000c000c7947 */ /* 0x000fea0003800000 */
.L_x_5593:
[----:B------:R0:W-:Y:S01]  /*83a0*/  STG.E.U16 desc[UR36][R8.64], R24 ;  /* 0x0000001808007986 */ /* 0x0001e2000c101524 */
[----:B------:R-:W-:Y:S05]  /*83b0*/  BRA `(.L_x_5592) ;  /* 0x0000000c00047947 */ /* 0x000fea0003800000 */
.L_x_5588:
        /* <DEDUP_REMOVED lines=9> */
.L_x_5596:
[----:B------:R-:W-:-:S04]  /*8450*/  I2FP.F32.S32 R0, R24 ;  /* 0x0000001800007245 */ /* 0x000fc80000201400 */
[----:B------:R-:W-:-:S05]  /*8460*/  F2FP.F16.F32.PACK_AB R0, RZ, R0 ;  /* 0x00000000ff00723e */ /* 0x000fca00000000ff */
[----:B------:R0:W-:Y:S01]  /*8470*/  STG.E.U16 desc[UR36][R8.64], R0 ;  /* 0x0000000008007986 */ /* 0x0001e2000c101524 */
[----:B------:R-:W-:Y:S05]  /*8480*/  BRA `(.L_x_5592) ;  /* 0x0000000800d07947 */ /* 0x000fea0003800000 */
.L_x_5595:
        /* <DEDUP_REMOVED lines=10> */
.L_x_5598:
[----:B------:R-:W-:-:S04]  /*8530*/  I2FP.F32.S32 R24, R24 ;  /* 0x0000001800187245 */ /* 0x000fc80000201400 */
[----:B------:R-:W-:-:S04]  /*8540*/  F2FP.F16.F32.PACK_AB R3, RZ, R24 ;  /* 0x00000018ff03723e */ /* 0x000fc800000000ff */
[----:B------:R-:W-:-:S05]  /*8550*/  PRMT R3, R3, 0x5410, RZ ;  /* 0x0000541003037816 */ /* 0x000fca00000000ff */
[----:B------:R0:W-:Y:S01]  /*8560*/  STG.E desc[UR36][R8.64], R3 ;  /* 0x0000000308007986 */ /* 0x0001e2000c101924 */
[----:B------:R-:W-:Y:S05]  /*8570*/  BRA `(.L_x_5592) ;  /* 0x0000000800947947 */ /* 0x000fea0003800000 */
.L_x_5597:
[----:B------:R-:W0:Y:S02]  /*8580*/  I2F.F64 R24, R24 ;  /* 0x0000001800187312 */ /* 0x000e240000201c00 */
[----:B0-----:R0:W-:Y:S01]  /*8590*/  STG.E.64 desc[UR36][R8.64], R24 ;  /* 0x0000001808007986 */ /* 0x0011e2000c101b24 */
[----:B------:R-:W-:Y:S05]  /*85a0*/  BRA `(.L_x_5592) ;  /* 0x0000000800887947 */ /* 0x000fea0003800000 */
.L_x_5587:
        /* <DEDUP_REMOVED lines=12> */
.L_x_5602:
        /* <DEDUP_REMOVED lines=17> */
.L_x_5605:
[----:B------:R-:W-:-:S04]  /*8780*/  SHF.R.U32.HI R3, RZ, 0x18, R5 ;  /* 0x00000018ff037819 */ /* 0x000fc80000011605 */
[----:B------:R-:W-:-:S04]  /*8790*/  LOP3.LUT R0, R0, 0x80, R3, 0xf8, !PT ;  /* 0x0000008000007812 */ /* 0x000fc800078ef803 */
[----:B------:R-:W-:-:S07]  /*87a0*/  PRMT R4, R0, 0x7610, R4 ;  /* 0x0000761000047816 */ /* 0x000fce0000000004 */
.L_x_5604:
[----:B------:R-:W-:Y:S05]  /*87b0*/  BSYNC.RECONVERGENT B0 ;  /* 0x0000000000007941 */ /* 0x000fea0003800200 */
.L_x_5603:
[----:B------:R0:W-:Y:S01]  /*87c0*/  STG.E.U8 desc[UR36][R8.64], R4 ;  /* 0x0000000408007986 */ /* 0x0001e2000c101124 */
[----:B------:R-:W-:Y:S05]  /*87d0*/  BRA `(.L_x_5592) ;  /* 0x0000000400fc7947 */ /* 0x000fea0003800000 */
.L_x_5601:
        /* <DEDUP_REMOVED lines=17> */
.L_x_5608:
[----:B------:R-:W-:-:S04]  /*88f0*/  SHF.R.U32.HI R3, RZ, 0x18, R5 ;  /* 0x00000018ff037819 */ /* 0x000fc80000011605 */
[----:B------:R-:W-:-:S04]  /*8900*/  LOP3.LUT R0, R0, 0x80, R3, 0xf8, !PT ;  /* 0x0000008000007812 */ /* 0x000fc800078ef803 */
[----:B------:R-:W-:-:S07]  /*8910*/  PRMT R4, R0, 0x7610, R4 ;  /* 0x0000761000047816 */ /* 0x000fce0000000004 */
.L_x_5607:
[----:B------:R-:W-:Y:S05]  /*8920*/  BSYNC.RECONVERGENT B0 ;  /* 0x0000000000007941 */ /* 0x000fea0003800200 */
.L_x_5606:
[----:B------:R0:W-:Y:S01]  /*8930*/  STG.E.U8 desc[UR36][R8.64], R4 ;  /* 0x0000000408007986 */ /* 0x0001e2000c101124 */
[----:B------:R-:W-:Y:S05]  /*8940*/  BRA `(.L_x_5592) ;  /* 0x0000000400a07947 */ /* 0x000fea0003800000 */
.L_x_5600:
        /* <DEDUP_REMOVED lines=22> */
.L_x_5610:
[----:B------:R-:W-:-:S05]  /*8ab0*/  SHF.R.S32.HI R25, RZ, 0x1f, R24 ;  /* 0x0000001fff197819 */ /* 0x000fca0000011418 */
[----:B------:R0:W-:Y:S01]  /*8ac0*/  STG.E.64 desc[UR36][R8.64], R24 ;  /* 0x0000001808007986 */ /* 0x0001e2000c101b24 */
[----:B------:R-:W-:Y:S05]  /*8ad0*/  BRA `(.L_x_5592) ;  /* 0x00000004003c7947 */ /* 0x000fea0003800000 */
.L_x_5609:
[----:B------:R0:W-:Y:S01]  /*8ae0*/  STG.E desc[UR36][R8.64], R24 ;  /* 0x0000001808007986 */ /* 0x0001e2000c101924 */
[----:B------:R-:W-:Y:S05]  /*8af0*/  BRA `(.L_x_5592) ;  /* 0x0000000400347947 */ /* 0x000fea0003800000 */
.L_x_5599:
        /* <DEDUP_REMOVED lines=10> */
.L_x_5612:
[----:B------:R-:W0:Y:S01]  /*8ba0*/  I2F.F64 R4, R24 ;  /* 0x0000001800047312 */ /* 0x000e220000201c00 */
[----:B------:R-:W-:-:S05]  /*8bb0*/  CS2R R6, SRZ ;  /* 0x0000000000067805 */ /* 0x000fca000001ff00 */
[----:B0-----:R0:W-:Y:S01]  /*8bc0*/  STG.E.128 desc[UR36][R8.64], R4 ;  /* 0x0000000408007986 */ /* 0x0011e2000c101d24 */
[----:B------:R-:W-:Y:S05]  /*8bd0*/  BRA `(.L_x_5592) ;  /* 0x0000000000fc7947 */ /* 0x000fea0003800000 */
.L_x_5611:
[----:B------:R-:W-:-:S13]  /*8be0*/  ISETP.NE.AND P0, PT, R0, 0xf, PT ;  /* 0x0000000f0000780c */ /* 0x000fda0003f05270 */
[----:B------:R-:W-:Y:S05]  /*8bf0*/  @!P0 BRA `(.L_x_5613) ;  /* 0x0000000000e88947 */ /* 0x000fea0003800000 */
[----:B------:R-:W-:-:S13]  /*8c00*/  ISETP.NE.AND P0, PT, R0, 0x17, PT ;  /* 0x000000170000780c */ /* 0x000fda0003f05270 */
[----:B------:R-:W-:Y:S05]  /*8c10*/  @!P0 BRA `(.L_x_5614) ;  /* 0x0000000000908947 */ /* 0x000fea0003800000 */
[----:B------:R-:W-:-:S13]  /*8c20*/  ISETP.NE.AND P0, PT, R0, 0x18, PT ;  /* 0x000000180000780c */ /* 0x000fda0003f05270 */
[----:B------:R-:W-:Y:S05]  /*8c30*/  @!P0 BRA `(.L_x_5615) ;  /* 0x0000000000448947 */ /* 0x000fea0003800000 */
.L_x_5591:
        /* <DEDUP_REMOVED lines=16> */
.L_x_5616:
[----:B------:R-:W-:Y:S05]  /*8d40*/  BRA `(.L_x_5592) ;  /* 0x0000000000a07947 */ /* 0x000fea0003800000 */
.L_x_5615:
        /* <DEDUP_REMOVED lines=13> */
.L_x_5618:
[----:B------:R-:W-:Y:S05]  /*8e20*/  BSYNC.RECONVERGENT B0 ;  /* 0x0000000000007941 */ /* 0x000fea0003800200 */
.L_x_5617:
[----:B------:R-:W-:-:S05]  /*8e30*/  LOP3.LUT R3, R0, 0x80, R3, 0xf8, !PT ;  /* 0x0000008000037812 */ /* 0x000fca00078ef803 */
[----:B------:R0:W-:Y:S01]  /*8e40*/  STG.E.U8 desc[UR36][R8.64], R3 ;  /* 0x0000000308007986 */ /* 0x0001e2000c101124 */
[----:B------:R-:W-:Y:S05]  /*8e50*/  BRA `(.L_x_5592) ;  /* 0x00000000005c7947 */ /* 0x000fea0003800000 */
.L_x_5614:
        /* <DEDUP_REMOVED lines=12> */
.L_x_5620:
[----:B------:R-:W-:Y:S01]  /*8f20*/  IMAD.MOV.U32 R0, RZ, RZ, 0x7f ;  /* 0x0000007fff007424 */ /* 0x000fe200078e00ff */
[----:B------:R-:W-:-:S04]  /*8f30*/  ISETP.GT.U32.AND P0, PT, R4, 0x7f800000, PT ;  /* 0x7f8000000400780c */ /* 0x000fc80003f04070 */
[----:B------:R-:W-:-:S09]  /*8f40*/  SEL R0, R0, 0x7c, P0 ;  /* 0x0000007c00007807 */ /* 0x000fd20000000000 */
.L_x_5621:
[----:B------:R-:W-:Y:S05]  /*8f50*/  BSYNC.RECONVERGENT B0 ;  /* 0x0000000000007941 */ /* 0x000fea0003800200 */
.L_x_5619:
[----:B------:R-:W-:-:S04]  /*8f60*/  SHF.R.U32.HI R3, RZ, 0x18, R3 ;  /* 0x00000018ff037819 */ /* 0x000fc80000011603 */
[----:B------:R-:W-:-:S05]  /*8f70*/  LOP3.LUT R3, R0, 0x80, R3, 0xf8, !PT ;  /* 0x0000008000037812 */ /* 0x000fca00078ef803 */
[----:B------:R0:W-:Y:S01]  /*8f80*/  STG.E.U8 desc[UR36][R8.64], R3 ;  /* 0x0000000308007986 */ /* 0x0001e2000c101124 */
[----:B------:R-:W-:Y:S05]  /*8f90*/  BRA `(.L_x_5592) ;  /* 0x00000000000c7947 */ /* 0x000fea0003800000 */
.L_x_5613:
[----:B------:R-:W-:-:S04]  /*8fa0*/  I2FP.F32.S32 R0, R24 ;  /* 0x0000001800007245 */ /* 0x000fc80000201400 */
[----:B------:R-:W-:-:S05]  /*8fb0*/  F2FP.BF16.F32.PACK_AB R0, RZ, R0 ;  /* 0x00000000ff00723e */ /* 0x000fca00000010ff */
[----:B------:R0:W-:Y:S02]  /*8fc0*/  STG.E.U16 desc[UR36][R8.64], R0 ;  /* 0x0000000008007986 */ /* 0x0001e4000c101524 */
.L_x_5592:
[----:B------:R-:W-:-:S07]  /*8fd0*/  VIADD R19, R19, 0x80 ;  /* 0x0000008013137836 */ /* 0x000fce0000000000 */
.L_x_5549:
[----:B------:R-:W-:-:S13]  /*8fe0*/  ISETP.GE.AND P0, PT, R19, R16, PT ;  /* 0x000000101300720c */ /* 0x000fda0003f06270 */
[----:B------:R-:W-:Y:S05]  /*8ff0*/  @P0 BREAK.RELIABLE B6 ;  /* 0x0000000000060942 */ /* 0x000fea0003800100 */
[----:B------:R-:W-:Y:S05]  /*9000*/  @P0 BRA `(.L_x_5586) ;  /* 0x0000000c00980947 */ /* 0x000fea0003800000 */
[----:B------:R-:W-:Y:S05]  /*9010*/  BSYNC.RELIABLE B6 ;  /* 0x0000000000067941 */ /* 0x000fea0003800100 */
.L_x_5548:
        /* <DEDUP_REMOVED lines=20> */
.L_x_5625:
[----:B------:R0:W-:Y:S01]  /*9160*/  STG.E.U8 desc[UR36][R8.64], R22 ;  /* 0x0000001608007986 */ /* 0x0001e2000c101124 */
[----:B------:R-:W-:Y:S05]  /*9170*/  BRA `(.L_x_5627) ;  /* 0x0000000c00387947 */ /* 0x000fea0003800000 */
.L_x_5624:
        /* <DEDUP_REMOVED lines=9> */
.L_x_5629:
[----:B------:R0:W-:Y:S01]  /*9210*/  STG.E desc[UR36][R8.64], R22 ;  /* 0x0000001608007986 */ /* 0x0001e2000c101924 */
[----:B------:R-:W-:Y:S05]  /*9220*/  BRA `(.L_x_5627) ;  /* 0x0000000c000c7947 */ /* 0x000fea0003800000 */
.L_x_5628:
[----:B------:R0:W-:Y:S01]  /*9230*/  STG.E.U16 desc[UR36][R8.64], R22 ;  /* 0x0000001608007986 */ /* 0x0001e2000c101524 */
[----:B------:R-:W-:Y:S05]  /*9240*/  BRA `(.L_x_5627) ;  /* 0x0000000c00047947 */ /* 0x000fea0003800000 */
.L_x_5623:
        /* <DEDUP_REMOVED lines=9> */
.L_x_5631:
[----:B------:R-:W-:-:S04]  /*92e0*/  I2FP.F32.S32 R0, R22 ;  /* 0x0000001600007245 */ /* 0x000fc80000201400 */
[----:B------:R-:W-:-:S05]  /*92f0*/  F2FP.F16.F32.PACK_AB R0, RZ, R0 ;  /* 0x00000000ff00723e */ /* 0x000fca00000000ff */
[----:B------:R0:W-:Y:S01]  /*9300*/  STG.E.U16 desc[UR36][R8.64], R0 ;  /* 0x0000000008007986 */ /* 0x0001e2000c101524 */
[----:B------:R-:W-:Y:S05]  /*9310*/  BRA `(.L_x_5627) ;  /* 0x0000000800d07947 */ /* 0x000fea0003800000 */
.L_x_5630:
        /* <DEDUP_REMOVED lines=10> */
.L_x_5633:
[----:B------:R-:W-:-:S04]  /*93c0*/  I2FP.F32.S32 R22, R22 ;  /* 0x0000001600167245 */ /* 0x000fc80000201400 */
[----:B------:R-:W-:-:S04]  /*93d0*/  F2FP.F16.F32.PACK_AB R3, RZ, R22 ;  /* 0x00000016ff03723e */ /* 0x000fc800000000ff */
[----:B------:R-:W-:-:S05]  /*93e0*/  PRMT R3, R3, 0x5410, RZ ;  /* 0x0000541003037816 */ /* 0x000fca00000000ff */
[----:B------:R2:W-:Y:S01]  /*93f0*/  STG.E desc[UR36][R8.64], R3 ;  /* 0x0000000308007986 */ /* 0x0005e2000c101924 */
[----:B------:R-:W-:Y:S05]  /*9400*/  BRA `(.L_x_5627) ;  /* 0x0000000800947947 */ /* 0x000fea0003800000 */
.L_x_5632:
[----:B------:R-:W0:Y:S02]  /*9410*/  I2F.F64 R22, R22 ;  /* 0x0000001600167312 */ /* 0x000e240000201c00 */
[----:B0-----:R4:W-:Y:S01]  /*9420*/  STG.E.64 desc[UR36][R8.64], R22 ;  /* 0x0000001608007986 */ /* 0x0019e2000c101b24 */
[----:B------:R-:W-:Y:S05]  /*9430*/  BRA `(.L_x_5627) ;  /* 0x0000000800887947 */ /* 0x000fea0003800000 */
.L_x_5622:
        /* <DEDUP_REMOVED lines=12> */
.L_x_5637:
        /* <DEDUP_REMOVED lines=17> */
.L_x_5640:
[----:B------:R-:W-:-:S04]  /*9610*/  SHF.R.U32.HI R3, RZ, 0x18, R5 ;  /* 0x00000018ff037819 */ /* 0x000fc80000011605 */
[----:B------:R-:W-:-:S04]  /*9620*/  LOP3.LUT R0, R0, 0x80, R3, 0xf8, !PT ;  /* 0x0000008000007812 */ /* 0x000fc800078ef803 */
[----:B------:R-:W-:-:S07]  /*9630*/  PRMT R4, R0, 0x7610, R4 ;  /* 0x0000761000047816 */ /* 0x000fce0000000004 */
.L_x_5639:
[----:B------:R-:W-:Y:S05]  /*9640*/  BSYNC.RECONVERGENT B0 ;  /* 0x0000000000007941 */ /* 0x000fea0003800200 */
.L_x_5638:
[----:B------:R0:W-:Y:S01]  /*9650*/  STG.E.U8 desc[UR36][R8.64], R4 ;  /* 0x0000000408007986 */ /* 0x0001e2000c101124 */
[----:B------:R-:W-:Y:S05]  /*9660*/  BRA `(.L_x_5627) ;  /* 0x0000000400fc7947 */ /* 0x000fea0003800000 */
.L_x_5636:
        /* <DEDUP_REMOVED lines=17> */
.L_x_5643:
[----:B------:R-:W-:-:S04]  /*9780*/  SHF.R.U32.HI R3, RZ, 0x18, R5 ;  /* 0x00000018ff037819 */ /* 0x000fc80000011605 */
[----:B------:R-:W-:-:S04]  /*9790*/  LOP3.LUT R0, R0, 0x80, R3, 0xf8, !PT ;  /* 0x0000008000007812 */ /* 0x000fc800078ef803 */
[----:B------:R-:W-:-:S07]  /*97a0*/  PRMT R4, R0, 0x7610, R4 ;  /* 0x0000761000047816 */ /* 0x000fce0000000004 */
.L_x_5642:
[----:B------:R-:W-:Y:S05]  /*97b0*/  BSYNC.RECONVERGENT B0 ;  /* 0x0000000000007941 */ /* 0x000fea0003800200 */
.L_x_5641:
[----:B------:R0:W-:Y:S01]  /*97c0*/  STG.E.U8 desc[UR36][R8.64], R4 ;  /* 0x0000000408007986 */ /* 0x0001e2000c101124 */
[----:B------:R-:W-:Y:S05]  /*97d0*/  BRA `(.L_x_5627) ;  /* 0x0000000400a07947 */ /* 0x000fea0003800000 */
.L_x_5635:
        /* <DEDUP_REMOVED lines=22> */
.L_x_5645:
[----:B------:R-:W-:-:S05]  /*9940*/  SHF.R.S32.HI R23, RZ, 0x1f, R22 ;  /* 0x0000001fff177819 */ /* 0x000fca0000011416 */
[----:B------:R0:W-:Y:S01]  /*9950*/  STG.E.64 desc[UR36][R8.64], R22 ;  /* 0x0000001608007986 */ /* 0x0001e2000c101b24 */
[----:B------:R-:W-:Y:S05]  /*9960*/  BRA `(.L_x_5627) ;  /* 0x00000004003c7947 */ /* 0x000fea0003800000 */
.L_x_5644:
[----:B------:R0:W-:Y:S01]  /*9970*/  STG.E desc[UR36][R8.64], R22 ;  /* 0x0000001608007986 */ /* 0x0001e2000c101924 */
[----:B------:R-:W-:Y:S05]  /*9980*/  BRA `(.L_x_5627) ;  /* 0x0000000400347947 */ /* 0x000fea0003800000 */
.L_x_5634:
        /* <DEDUP_REMOVED lines=10> */
.L_x_5647:
[----:B------:R-:W0:Y:S01]  /*9a30*/  I2F.F64 R4, R22 ;  /* 0x0000001600047312 */ /* 0x000e220000201c00 */
[----:B------:R-:W-:-:S05]  /*9a40*/  CS2R R6, SRZ ;  /* 0x0000000000067805 */ /* 0x000fca000001ff00 */
[----:B0-----:R0:W-:Y:S01]  /*9a50*/  STG.E.128 desc[UR36][R8.64], R4 ;  /* 0x0000000408007986 */ /* 0x0011e2000c101d24 */
[----:B------:R-:W-:Y:S05]  /*9a60*/  BRA `(.L_x_5627) ;  /* 0x0000000000fc7947 */ /* 0x000fea0003800000 */
.L_x_5646:
[----:B------:R-:W-:-:S13]  /*9a70*/  ISETP.NE.AND P0, PT, R0, 0xf, PT ;  /* 0x0000000f0000780c */ /* 0x000fda0003f05270 */
[----:B------:R-:W-:Y:S05]  /*9a80*/  @!P0 BRA `(.L_x_5648) ;  /* 0x0000000000e88947 */ /* 0x000fea0003800000 */
[----:B------:R-:W-:-:S13]  /*9a90*/  ISETP.NE.AND P0, PT, R0, 0x17, PT ;  /* 0x000000170000780c */ /* 0x000fda0003f05270 */
[----:B------:R-:W-:Y:S05]  /*9aa0*/  @!P0 BRA `(.L_x_5649) ;  /* 0x0000000000908947 */ /* 0x000fea0003800000 */
[----:B------:R-:W-:-:S13]  /*9ab0*/  ISETP.NE.AND P0, PT, R0, 0x18, PT ;  /* 0x000000180000780c */ /* 0x000fda0003f05270 */
[----:B------:R-:W-:Y:S05]  /*9ac0*/  @!P0 BRA `(.L_x_5650) ;  /* 0x0000000000448947 */ /* 0x000fea0003800000 */
.L_x_5626:
        /* <DEDUP_REMOVED lines=16> */
.L_x_5651:
[----:B------:R-:W-:Y:S05]  /*9bd0*/  BRA `(.L_x_5627) ;  /* 0x0000000000a07947 */ /* 0x000fea0003800000 */
.L_x_5650:
        /* <DEDUP_REMOVED lines=13> */
.L_x_5653:
[----:B------:R-:W-:Y:S05]  /*9cb0*/  BSYNC.RECONVERGENT B0 ;  /* 0x0000000000007941 */ /* 0x000fea0003800200 */
.L_x_5652:
[----:B------:R-:W-:-:S05]  /*9cc0*/  LOP3.LUT R3, R0, 0x80, R3, 0xf8, !PT ;  /* 0x0000008000037812 */ /* 0x000fca00078ef803 */
[----:B------:R0:W-:Y:S01]  /*9cd0*/  STG.E.U8 desc[UR36][R8.64], R3 ;  /* 0x0000000308007986 */ /* 0x0001e2000c101124 */
[----:B------:R-:W-:Y:S05]  /*9ce0*/  BRA `(.L_x_5627) ;  /* 0x00000000005c7947 */ /* 0x000fea0003800000 */
.L_x_5649:
        /* <DEDUP_REMOVED lines=12> */
.L_x_5655:
[----:B------:R-:W-:Y:S01]  /*9db0*/  IMAD.MOV.U32 R0, RZ, RZ, 0x7f ;  /* 0x0000007fff007424 */ /* 0x000fe200078e00ff */
[----:B------:R-:W-:-:S04]  /*9dc0*/  ISETP.GT.U32.AND P0, PT, R4, 0x7f800000, PT ;  /* 0x7f8000000400780c */ /* 0x000fc80003f04070 */
[----:B------:R-:W-:-:S09]  /*9dd0*/  SEL R0, R0, 0x7c, P0 ;  /* 0x0000007c00007807 */ /* 0x000fd20000000000 */
.L_x_5656:
[----:B------:R-:W-:Y:S05]  /*9de0*/  BSYNC.RECONVERGENT B0 ;  /* 0x0000000000007941 */ /* 0x000fea0003800200 */
.L_x_5654:
[----:B------:R-:W-:-:S04]  /*9df0*/  SHF.R.U32.HI R3, RZ, 0x18, R3 ;  /* 0x00000018ff037819 */ /* 0x000fc80000011603 */
[----:B------:R-:W-:-:S05]  /*9e00*/  LOP3.LUT R3, R0, 0x80, R3, 0xf8, !PT ;  /* 0x0000008000037812 */ /* 0x000fca00078ef803 */
[----:B------:R0:W-:Y:S01]  /*9e10*/  STG.E.U8 desc[UR36][R8.64], R3 ;  /* 0x0000000308007986 */ /* 0x0001e2000c101124 */
[----:B------:R-:W-:Y:S05]  /*9e20*/  BRA `(.L_x_5627) ;  /* 0x00000000000c7947 */ /* 0x000fea0003800000 */
.L_x_5648:
[----:B------:R-:W-:-:S04]  /*9e30*/  I2FP.F32.S32 R0, R22 ;  /* 0x0000001600007245 */ /* 0x000fc80000201400 */
[----:B------:R-:W-:-:S05]  /*9e40*/  F2FP.BF16.F32.PACK_AB R0, RZ, R0 ;  /* 0x00000000ff00723e */ /* 0x000fca00000010ff */
[----:B------:R0:W-:Y:S02]  /*9e50*/  STG.E.U16 desc[UR36][R8.64], R0 ;  /* 0x0000000008007986 */ /* 0x0001e4000c101524 */
.L_x_5627:
[----:B------:R-:W-:-:S07]  /*9e60*/  VIADD R19, R19, 0x80 ;  /* 0x0000008013137836 */ /* 0x000fce0000000000 */
.L_x_5586:
[----:B------:R-:W-:Y:S05]  /*9e70*/  BSYNC.RECONVERGENT B7 ;  /* 0x0000000000077941 */ /* 0x000fea0003800200 */
.L_x_5547:
[----:B------:R-:W-:-:S13]  /*9e80*/  ISETP.GE.AND P0, PT, R19, R16, PT ;  /* 0x000000101300720c */ /* 0x000fda0003f06270 */
[----:B------:R-:W-:Y:S05]  /*9e90*/  @P0 EXIT ;  /* 0x000000000000094d */ /* 0x000fea0003800000 */
[----:B0-2-4-:R-:W0:Y:S01]  /*9ea0*/  LDC.64 R4, c[0x0][0x388] ;  /* 0x0000e200ff047b82 */ /* 0x015e220000000a00 */
[----:B------:R-:W1:Y:S01]  /*9eb0*/  LDCU UR4, c[0x0][0x3b4] ;  /* 0x00007680ff0477ac */ /* 0x000e620008000800 */
[----:B------:R-:W-:Y:S01]  /*9ec0*/  PRMT R0, R17, 0x9910, RZ ;  /* 0x0000991011007816 */ /* 0x000fe200000000ff */
[----:B------:R-:W-:-:S03]  /*9ed0*/  IMAD R2, R2, 0x200, R19 ;  /* 0x0000020002027824 */ /* 0x000fc600078e0213 */
[----:B------:R-:W-:Y:S01]  /*9ee0*/  ISETP.GT.AND P1, PT, R0, 0x9, PT ;  /* 0x000000090000780c */ /* 0x000fe20003f24270 */
[----:B-1-3--:R-:W-:-:S05]  /*9ef0*/  IMAD R3, R2, UR4, RZ ;  /* 0x0000000402037c24 */ /* 0x00afca000f8e02ff */
        /* <DEDUP_REMOVED lines=13> */
.L_x_5660:
[----:B------:R-:W-:Y:S01]  /*9fd0*/  STG.E.U8 desc[UR36][R2.64], R18 ;  /* 0x0000001202007986 */ /* 0x000fe2000c101124 */
[----:B------:R-:W-:Y:S05]  /*9fe0*/  EXIT ;  /* 0x000000000000794d */ /* 0x000fea0003800000 */
.L_x_5659:
        /* <DEDUP_REMOVED lines=9> */
.L_x_5663:
[----:B------:R-:W-:Y:S01]  /*a080*/  STG.E desc[UR36][R2.64], R18 ;  /* 0x0000001202007986 */ /* 0x000fe2000c101924 */
[----:B------:R-:W-:Y:S05]  /*a090*/  EXIT ;  /* 0x000000000000794d */ /* 0x000fea0003800000 */
.L_x_5662:
[----:B------:R-:W-:Y:S01]  /*a0a0*/  STG.E.U16 desc[UR36][R2.64], R18 ;  /* 0x0000001202007986 */ /* 0x000fe2000c101524 */
[----:B------:R-:W-:Y:S05]  /*a0b0*/  EXIT ;  /* 0x000000000000794d */ /* 0x000fea0003800000 */
.L_x_5658:
        /* <DEDUP_REMOVED lines=9> */
.L_x_5665:
[----:B------:R-:W-:-:S04]  /*a150*/  I2FP.F32.S32 R0, R18 ;  /* 0x0000001200007245 */ /* 0x000fc80000201400 */
[----:B------:R-:W-:-:S05]  /*a160*/  F2FP.F16.F32.PACK_AB R0, RZ, R0 ;  /* 0x00000000ff00723e */ /* 0x000fca00000000ff */
[----:B------:R-:W-:Y:S01]  /*a170*/  STG.E.U16 desc[UR36][R2.64], R0 ;  /* 0x0000000002007986 */ /* 0x000fe2000c101524 */
[----:B------:R-:W-:Y:S05]  /*a180*/  EXIT ;  /* 0x000000000000794d */ /* 0x000fea0003800000 */
.L_x_5664:
        /* <DEDUP_REMOVED lines=10> */
.L_x_5667:
[----:B------:R-:W-:-:S04]  /*a230*/  I2FP.F32.S32 R18, R18 ;  /* 0x0000001200127245 */ /* 0x000fc80000201400 */
[----:B------:R-:W-:-:S04]  /*a240*/  F2FP.F16.F32.PACK_AB R5, RZ, R18 ;  /* 0x00000012ff05723e */ /* 0x000fc800000000ff */
[----:B------:R-:W-:-:S05]  /*a250*/  PRMT R5, R5, 0x5410, RZ ;  /* 0x0000541005057816 */ /* 0x000fca00000000ff */
[----:B------:R-:W-:Y:S01]  /*a260*/  STG.E desc[UR36][R2.64], R5 ;  /* 0x0000000502007986 */ /* 0x000fe2000c101924 */
[----:B------:R-:W-:Y:S05]  /*a270*/  EXIT ;  /* 0x000000000000794d */ /* 0x000fea0003800000 */
.L_x_5666:
[----:B------:R-:W0:Y:S02]  /*a280*/  I2F.F64 R18, R18 ;  /* 0x0000001200127312 */ /* 0x000e240000201c00 */
[----:B0-----:R-:W-:Y:S01]  /*a290*/  STG.E.64 desc[UR36][R2.64], R18 ;  /* 0x0000001202007986 */ /* 0x001fe2000c101b24 */
[----:B------:R-:W-:Y:S05]  /*a2a0*/  EXIT ;  /* 0x000000000000794d */ /* 0x000fea0003800000 */
.L_x_5657:
        /* <DEDUP_REMOVED lines=12> */
.L_x_5671:
        /* <DEDUP_REMOVED lines=18> */
.L_x_5674:
[----:B------:R-:W-:-:S04]  /*a490*/  SHF.R.U32.HI R5, RZ, 0x18, R5 ;  /* 0x00000018ff057819 */ /* 0x000fc80000011605 */
[----:B------:R-:W-:-:S07]  /*a4a0*/  LOP3.LUT R0, R0, 0x80, R5, 0xf8, !PT ;  /* 0x0000008000007812 */ /* 0x000fce00078ef805 */
.L_x_5673:
[----:B------:R-:W-:Y:S05]  /*a4b0*/  BSYNC.RECONVERGENT B0 ;  /* 0x0000000000007941 */ /* 0x000fea0003800200 */
.L_x_5672:
[----:B------:R-:W-:Y:S01]  /*a4c0*/  STG.E.U8 desc[UR36][R2.64], R0 ;  /* 0x0000000002007986 */ /* 0x000fe2000c101124 */
[----:B------:R-:W-:Y:S05]  /*a4d0*/  EXIT ;  /* 0x000000000000794d */ /* 0x000fea0003800000 */
.L_x_5670:
        /* <DEDUP_REMOVED lines=18> */
.L_x_5677:
[----:B------:R-:W-:-:S04]  /*a600*/  SHF.R.U32.HI R5, RZ, 0x18, R5 ;  /* 0x00000018ff057819 */ /* 0x000fc80000011605 */
[----:B------:R-:W-:-:S07]  /*a610*/  LOP3.LUT R0, R0, 0x80, R5, 0xf8, !PT ;  /* 0x0000008000007812 */ /* 0x000fce00078ef805 */
.L_x_5676:
[----:B------:R-:W-:Y:S05]  /*a620*/  BSYNC.RECONVERGENT B0 ;  /* 0x0000000000007941 */ /* 0x000fea0003800200 */
.L_x_5675:
[----:B------:R-:W-:Y:S01]  /*a630*/  STG.E.U8 desc[UR36][R2.64], R0 ;  /* 0x0000000002007986 */ /* 0x000fe2000c101124 */
[----:B------:R-:W-:Y:S05]  /*a640*/  EXIT ;  /* 0x000000000000794d */ /* 0x000fea0003800000 */
.L_x_5669:
        /* <DEDUP_REMOVED lines=22> */
.L_x_5679:
[----:B------:R-:W-:-:S05]  /*a7b0*/  SHF.R.S32.HI R19, RZ, 0x1f, R18 ;  /* 0x0000001fff137819 */ /* 0x000fca0000011412 */
[----:B------:R-:W-:Y:S01]  /*a7c0*/  STG.E.64 desc[UR36][R2.64], R18 ;  /* 0x0000001202007986 */ /* 0x000fe2000c101b24 */
[----:B------:R-:W-:Y:S05]  /*a7d0*/  EXIT ;  /* 0x000000000000794d */ /* 0x000fea0003800000 */
.L_x_5678:
[----:B------:R-:W-:Y:S01]  /*a7e0*/  STG.E desc[UR36][R2.64], R18 ;  /* 0x0000001202007986 */ /* 0x000fe2000c101924 */
[----:B------:R-:W-:Y:S05]  /*a7f0*/  EXIT ;  /* 0x000000000000794d */ /* 0x000fea0003800000 */
.L_x_5668:
        /* <DEDUP_REMOVED lines=10> */
.L_x_5681:
[----:B------:R-:W0:Y:S01]  /*a8a0*/  I2F.F64 R4, R18 ;  /* 0x0000001200047312 */ /* 0x000e220000201c00 */
[----:B------:R-:W-:-:S05]  /*a8b0*/  CS2R R6, SRZ ;  /* 0x0000000000067805 */ /* 0x000fca000001ff00 */
[----:B0-----:R-:W-:Y:S01]  /*a8c0*/  STG.E.128 desc[UR36][R2.64], R4 ;  /* 0x0000000402007986 */ /* 0x001fe2000c101d24 */
[----:B------:R-:W-:Y:S05]  /*a8d0*/  EXIT ;  /* 0x000000000000794d */ /* 0x000fea0003800000 */
.L_x_5680:
[----:B------:R-:W-:-:S13]  /*a8e0*/  ISETP.NE.AND P0, PT, R0, 0xf, PT ;  /* 0x0000000f0000780c */ /* 0x000fda0003f05270 */
[----:B------:R-:W-:Y:S05]  /*a8f0*/  @!P0 BRA `(.L_x_5682) ;  /* 0x0000000000e88947 */ /* 0x000fea0003800000 */
[----:B------:R-:W-:-:S13]  /*a900*/  ISETP.NE.AND P0, PT, R0, 0x17, PT ;  /* 0x000000170000780c */ /* 0x000fda0003f05270 */
[----:B------:R-:W-:Y:S05]  /*a910*/  @!P0 BRA `(.L_x_5683) ;  /* 0x0000000000908947 */ /* 0x000fea0003800000 */
[----:B------:R-:W-:-:S13]  /*a920*/  ISETP.NE.AND P0, PT, R0, 0x18, PT ;  /* 0x000000180000780c */ /* 0x000fda0003f05270 */
[----:B------:R-:W-:Y:S05]  /*a930*/  @!P0 BRA `(.L_x_5684) ;  /* 0x0000000000448947 */ /* 0x000fea0003800000 */
.L_x_5661:
        /* <DEDUP_REMOVED lines=16> */
.L_x_5685:
[----:B------:R-:W-:Y:S05]  /*aa40*/  EXIT ;  /* 0x000000000000794d */ /* 0x000fea0003800000 */
.L_x_5684:
        /* <DEDUP_REMOVED lines=13> */
.L_x_5687:
[----:B------:R-:W-:Y:S05]  /*ab20*/  BSYNC.RECONVERGENT B0 ;  /* 0x0000000000007941 */ /* 0x000fea0003800200 */
.L_x_5686:
[----:B------:R-:W-:-:S05]  /*ab30*/  LOP3.LUT R5, R0, 0x80, R5, 0xf8, !PT ;  /* 0x0000008000057812 */ /* 0x000fca00078ef805 */
[----:B------:R-:W-:Y:S01]  /*ab40*/  STG.E.U8 desc[UR36][R2.64], R5 ;  /* 0x0000000502007986 */ /* 0x000fe2000c101124 */
[----:B------:R-:W-:Y:S05]  /*ab50*/  EXIT ;  /* 0x000000000000794d */ /* 0x000fea0003800000 */
.L_x_5683:
        /* <DEDUP_REMOVED lines=12> */
.L_x_5689:
[----:B------:R-:W-:Y:S01]  /*ac20*/  IMAD.MOV.U32 R0, RZ, RZ, 0x7f ;  /* 0x0000007fff007424 */ /* 0x000fe200078e00ff */
[----:B------:R-:W-:-:S04]  /*ac30*/  ISETP.GT.U32.AND P0, PT, R4, 0x7f800000, PT ;  /* 0x7f8000000400780c */ /* 0x000fc80003f04070 */
[----:B------:R-:W-:-:S09]  /*ac40*/  SEL R0, R0, 0x7c, P0 ;  /* 0x0000007c00007807 */ /* 0x000fd20000000000 */
.L_x_5690:
[----:B------:R-:W-:Y:S05]  /*ac50*/  BSYNC.RECONVERGENT B0 ;  /* 0x0000000000007941 */ /* 0x000fea0003800200 */
.L_x_5688:
[----:B------:R-:W-:-:S04]  /*ac60*/  SHF.R.U32.HI R5, RZ, 0x18, R5 ;  /* 0x00000018ff057819 */ /* 0x000fc80000011605 */
[----:B------:R-:W-:-:S05]  /*ac70*/  LOP3.LUT R5, R0, 0x80, R5, 0xf8, !PT ;  /* 0x0000008000057812 */ /* 0x000fca00078ef805 */
[----:B------:R-:W-:Y:S01]  /*ac80*/  STG.E.U8 desc[UR36][R2.64], R5 ;  /* 0x0000000502007986 */ /* 0x000fe2000c101124 */
[----:B------:R-:W-:Y:S05]  /*ac90*/  EXIT ;  /* 0x000000000000794d */ /* 0x000fea0003800000 */
.L_x_5682:
[----:B------:R-:W-:-:S04]  /*aca0*/  I2FP.F32.S32 R0, R18 ;  /* 0x0000001200007245 */ /* 0x000fc80000201400 */
[----:B------:R-:W-:-:S05]  /*acb0*/  F2FP.BF16.F32.PACK_AB R0, RZ, R0 ;  /* 0x00000000ff00723e */ /* 0x000fca00000010ff */
[----:B------:R-:W-:Y:S01]  /*acc0*/  STG.E.U16 desc[UR36][R2.64], R0 ;  /* 0x0000000002007986 */ /* 0x000fe2000c101524 */
[----:B------:R-:W-:Y:S05]  /*acd0*/  EXIT ;  /* 0x000000000000794d */ /* 0x000fea0003800000 */
.L_x_5691:
        /* <DEDUP_REMOVED lines=10> */
.L_x_26167:


//--------------------- .text._ZN2at6native18elementwise_kernelILi128ELi2EZNS0_22gpu_kernel_impl_nocastINS0_13BinaryFunctorIiiiNS0_17BitwiseXorFunctorIiEEEEEEvRNS_18TensorIteratorBaseERKT_EUliE_EEviT1_ --------------------------
	.section	.text._ZN2at6native18elementwise_kernelILi128ELi2EZNS0_22gpu_kernel_impl_nocastINS0_13BinaryFunctorIiiiNS0_17BitwiseXorFunctorIiEEEEEEvRNS_18TensorIteratorBaseERKT_EUliE_EEviT1_,"ax",@progbits
	.align	128
        .global         _ZN2at6native18elementwise_kernelILi128ELi2EZNS0_22gpu_kernel_impl_nocastINS0_13BinaryFunctorIiiiNS0_17BitwiseXorFunctorIiEEEEEEvRNS_18TensorIteratorBaseERKT_EUliE_EEviT1_
        .type           _ZN2at6native18elementwise_kernelILi128ELi2EZNS0_22gpu_kernel_impl_nocastINS0_13BinaryFunctorIiiiNS0_17BitwiseXorFunctorIiEEEEEEvRNS_18TensorIteratorBaseERKT_EUliE_EEviT1_,@function
        .size           _ZN2at6native18elementwise_kernelILi128ELi2EZNS0_22gpu_kernel_impl_nocastINS0_13BinaryFunctorIiiiNS0_17BitwiseXorFunctorIiEEEEEEvRNS_18TensorIteratorBaseERKT_EUliE_EEviT1_,(.L_x_26168 - _ZN2at6native18elementwise_kernelILi128ELi2EZNS0_22gpu_kernel_impl_nocastINS0_13BinaryFunctorIiiiNS0_17BitwiseXorFunctorIiEEEEEEvRNS_18TensorIteratorBaseERKT_EUliE_EEviT1_)
        .other          _ZN2at6native18elementwise_kernelILi128ELi2EZNS0_22gpu_kernel_impl_nocastINS0_13BinaryFunctorIiiiNS0_17BitwiseXorFunctorIiEEEEEEvRNS_18TensorIteratorBaseERKT_EUliE_EEviT1_,@"STO_CUDA_ENTRY STV_DEFAULT"
_ZN2at6native18elementwise_kernelILi128ELi2EZNS0_22gpu_kernel_impl_nocastINS0_13BinaryFunctorIiiiNS0_17BitwiseXorFunctorIiEEEEEEvRNS_18TensorIteratorBaseERKT_EUliE_EEviT1_:
.text._ZN2at6native18elementwise_kernelILi128ELi2EZNS0_22gpu_kernel_impl_nocastINS0_13BinaryFunctorIiiiNS0_17BitwiseXorFunctorIiEEEEEEvRNS_18TensorIteratorBaseERKT_EUliE_EEviT1_:
        /* <DEDUP_REMOVED lines=15> */
[----:B0-----:R-:W2:Y:S04]  /*00f0*/  LDG.E R4, desc[UR6][R4.64] ;  /* 0x0000000604047981 */ /* 0x001ea8000c1e1900 */
[----:B-1----:R-:W2:Y:S03]  /*0100*/  LDG.E R7, desc[UR6][R6.64] ;  /* 0x0000000606077981 */ /* 0x002ea6000c1e1900 */
[----:B------:R-:W0:Y:S01]  /*0110*/  LDC.64 R8, c[0x0][0x5e8] ;  /* 0x00017a00ff087b82 */ /* 0x000e220000000a00 */
[----:B------:R-:W-:-:S02]  /*0120*/  IADD3 R3, PT, PT, R3, 0x80, RZ ;  /* 0x0000008003037810 */ /* 0x000fc40007ffe0ff */
[----:B--2---:R-:W-:-:S05]  /*0130*/  LOP3.LUT R11, R7, R4, RZ, 0x3c, !PT ;  /* 0x00000004070b7212 */ /* 0x004fca00078e3cff */
[----:B0-----:R0:W-:Y:S02]  /*0140*/  STG.E desc[UR6][R8.64], R11 ;  /* 0x0000000b08007986 */ /* 0x0011e4000c101906 */
.L_x_5694:
[----:B------:R-:W-:Y:S05]  /*0150*/  BSYNC.RECONVERGENT B0 ;  /* 0x0000000000007941 */ /* 0x000fea0003800200 */
.L_x_5693:
[----:B------:R-:W-:-:S13]  /*0160*/  ISETP.GE.AND P0, PT, R3, UR4, PT ;  /* 0x0000000403007c0c */ /* 0x000fda000bf06270 */
[----:B------:R-:W-:Y:S05]  /*0170*/  @P0 EXIT ;  /* 0x000000000000094d */ /* 0x000fea0003800000 */
[----:B------:R-:W1:Y:S08]  /*0180*/  LDC.64 R2, c[0x0][0x5f0] ;  /* 0x00017c00ff027b82 */ /* 0x000e700000000a00 */
[----:B------:R-:W2:Y:S01]  /*0190*/  LDC.64 R4, c[0x0][0x5f8] ;  /* 0x00017e00ff047b82 */ /* 0x000ea20000000a00 */
[----:B-1----:R-:W0:Y:S04]  /*01a0*/  LDG.E R2, desc[UR6][R2.64] ;  /* 0x0000000602027981 */ /* 0x002e28000c1e1900 */
[----:B--2---:R-:W0:Y:S03]  /*01b0*/  LDG.E R5, desc[UR6][R4.64] ;  /* 0x0000000604057981 */ /* 0x004e26000c1e1900 */
[----:B------:R-:W1:Y:S01]  /*01c0*/  LDC.64 R6, c[0x0][0x5e8] ;  /* 0x00017a00ff067b82 */ /* 0x000e620000000a00 */
[----:B0-----:R-:W-:-:S05]  /*01d0*/  LOP3.LUT R9, R5, R2, RZ, 0x3c, !PT ;  /* 0x0000000205097212 */ /* 0x001fca00078e3cff */
[----:B-1----:R-:W-:Y:S01]  /*01e0*/  STG.E desc[UR6][R6.64], R9 ;  /* 0x0000000906007986 */ /* 0x002fe2000c101906 */
[----:B------:R-:W-:Y:S05]  /*01f0*/  EXIT ;  /* 0x000000000000794d */ /* 0x000fea0003800000 */
.L_x_5692:
        /* <DEDUP_REMOVED lines=355> */
.L_x_5697:
[----:B------:R-:W0:Y:S02]  /*1830*/  LDCU.128 UR8, c[0x0][0x5f0] ;  /* 0x0000be00ff0877ac */ /* 0x000e240008000c00 */
[----:B0-----:R-:W-:Y:S02]  /*1840*/  IADD3 R8, P1, PT, R4, UR10, RZ ;  /* 0x0000000a04087c10 */ /* 0x001fe4000ff3e0ff */
[----:B------:R-:W-:Y:S02]  /*1850*/  IADD3 R6, P0, PT, R6, UR8, RZ ;  /* 0x0000000806067c10 */ /* 0x000fe4000ff1e0ff */
[----:B------:R-:W-:Y:S02]  /*1860*/  IADD3.X R9, PT, PT, RZ, UR11, RZ, P1, !PT ;  /* 0x0000000bff097c10 */ /* 0x000fe40008ffe4ff */
[----:B------:R-:W-:Y:S01]  /*1870*/  IADD3.X R7, PT, PT, RZ, UR9, RZ, P0, !PT ;  /* 0x00000009ff077c10 */ /* 0x000fe200087fe4ff */
[----:B------:R-:W0:Y:S03]  /*1880*/  LDCU.64 UR8, c[0x0][0x5e8] ;  /* 0x0000bd00ff0877ac */ /* 0x000e260008000a00 */
[----:B------:R-:W2:Y:S04]  /*1890*/  LDG.E R9, desc[UR6][R8.64] ;  /* 0x0000000608097981 */ /* 0x000ea8000c1e1900 */
[----:B------:R-:W2:Y:S01]  /*18a0*/  LDG.E R6, desc[UR6][R6.64] ;  /* 0x0000000606067981 */ /* 0x000ea2000c1e1900 */
[----:B0-----:R-:W-:-:S04]  /*18b0*/  IADD3 R4, P0, PT, R5, UR8, RZ ;  /* 0x0000000805047c10 */ /* 0x001fc8000ff1e0ff */
[----:B------:R-:W-:Y:S02]  /*18c0*/  IADD3.X R5, PT, PT, RZ, UR9, RZ, P0, !PT ;  /* 0x00000009ff057c10 */ /* 0x000fe400087fe4ff */
[----:B------:R-:W-:Y:S02]  /*18d0*/  IADD3 R3, PT, PT, R3, 0x80, RZ ;  /* 0x0000008003037810 */ /* 0x000fe40007ffe0ff */
[----:B--2---:R-:W-:-:S05]  /*18e0*/  LOP3.LUT R11, R9, R6, RZ, 0x3c, !PT ;  /* 0x00000006090b7212 */ /* 0x004fca00078e3cff */
[----:B------:R0:W-:Y:S02]  /*18f0*/  STG.E desc[UR6][R4.64], R11 ;  /* 0x0000000b04007986 */ /* 0x0001e4000c101906 */
.L_x_5696:
[----:B------:R-:W-:Y:S05]  /*1900*/  BSYNC.RECONVERGENT B0 ;  /* 0x0000000000007941 */ /* 0x000fea0003800200 */
.L_x_5695:
        /* <DEDUP_REMOVED lines=350> */
.L_x_5698:
[----:B------:R-:W0:Y:S01]  /*2ef0*/  LDCU.128 UR8, c[0x0][0x5f0] ;  /* 0x0000be00ff0877ac */ /* 0x000e220008000c00 */
[----:B------:R-:W1:Y:S01]  /*2f00*/  LDCU.64 UR4, c[0x0][0x5e8] ;  /* 0x0000bd00ff0477ac */ /* 0x000e620008000a00 */
[----:B0-----:R-:W-:Y:S02]  /*2f10*/  IADD3 R6, P1, PT, R2, UR10, RZ ;  /* 0x0000000a02067c10 */ /* 0x001fe4000ff3e0ff */
[----:B------:R-:W-:Y:S02]  /*2f20*/  IADD3 R4, P0, PT, R4, UR8, RZ ;  /* 0x0000000804047c10 */ /* 0x000fe4000ff1e0ff */
[----:B------:R-:W-:Y:S02]  /*2f30*/  IADD3.X R7, PT, PT, RZ, UR11, RZ, P1, !PT ;  /* 0x0000000bff077c10 */ /* 0x000fe40008ffe4ff */
[----:B------:R-:W-:-:S04]  /*2f40*/  IADD3.X R5, PT, PT, RZ, UR9, RZ, P0, !PT ;  /* 0x00000009ff057c10 */ /* 0x000fc800087fe4ff */
[----:B------:R-:W2:Y:S04]  /*2f50*/  LDG.E R7, desc[UR6][R6.64] ;  /* 0x0000000606077981 */ /* 0x000ea8000c1e1900 */
[----:B------:R-:W2:Y:S01]  /*2f60*/  LDG.E R4, desc[UR6][R4.64] ;  /* 0x0000000604047981 */ /* 0x000ea2000c1e1900 */
[----:B-1----:R-:W-:-:S04]  /*2f70*/  IADD3 R2, P0, PT, R3, UR4, RZ ;  /* 0x0000000403027c10 */ /* 0x002fc8000ff1e0ff */
[----:B------:R-:W-:Y:S02]  /*2f80*/  IADD3.X R3, PT, PT, RZ, UR5, RZ, P0, !PT ;  /* 0x00000005ff037c10 */ /* 0x000fe400087fe4ff */
[----:B--2---:R-:W-:-:S05]  /*2f90*/  LOP3.LUT R9, R7, R4, RZ, 0x3c, !PT ;  /* 0x0000000407097212 */ /* 0x004fca00078e3cff */
[----:B------:R-:W-:Y:S01]  /*2fa0*/  STG.E desc[UR6][R2.64], R9 ;  /* 0x0000000902007986 */ /* 0x000fe2000c101906 */
[----:B------:R-:W-:Y:S05]  /*2fb0*/  EXIT ;  /* 0x000000000000794d */ /* 0x000fea0003800000 */
.L_x_5699:
        /* <DEDUP_REMOVED lines=12> */
.L_x_26168:


//--------------------- .text._ZN2at6native27unrolled_elementwise_kernelINS0_13BinaryFunctorIiiiNS0_17BitwiseXorFunctorIiEEEESt5arrayIPcLm3EELi4E23TrivialOffsetCalculatorILi2EjES9_ILi1EjENS0_6memory15LoadWithoutCastENSC_16StoreWithoutCastEEEviT_T0_T2_T3_T4_T5_ --------------------------
	.section	.text._ZN2at6native27unrolled_elementwise_kernelINS0_13BinaryFunctorIiiiNS0_17BitwiseXorFunctorIiEEEESt5arrayIPcLm3EELi4E23TrivialOffsetCalculatorILi2EjES9_ILi1EjENS0_6memory15LoadWithoutCastENSC_16StoreWithoutCastEEEviT_T0_T2_T3_T4_T5_,"ax",@progbits
	.align	128
        .global         _ZN2at6native27unrolled_elementwise_kernelINS0_13BinaryFunctorIiiiNS0_17BitwiseXorFunctorIiEEEESt5arrayIPcLm3EELi4E23TrivialOffsetCalculatorILi2EjES9_ILi1EjENS0_6memory15LoadWithoutCastENSC_16StoreWithoutCastEEEviT_T0_T2_T3_T4_T5_
        .type           _ZN2at6native27unrolled_elementwise_kernelINS0_13BinaryFunctorIiiiNS0_17BitwiseXorFunctorIiEEEESt5arrayIPcLm3EELi4E23TrivialOffsetCalculatorILi2EjES9_ILi1EjENS0_6memory15LoadWithoutCastENSC_16StoreWithoutCastEEEviT_T0_T2_T3_T4_T5_,@function
        .size           _ZN2at6native27unrolled_elementwise_kernelINS0_13BinaryFunctorIiiiNS0_17BitwiseXorFunctorIiEEEESt5arrayIPcLm3EELi4E23TrivialOffsetCalculatorILi2EjES9_ILi1EjENS0_6memory15LoadWithoutCastENSC_16StoreWithoutCastEEEviT_T0_T2_T3_T4_T5_,(.L_x_26169 - _ZN2at6native27unrolled_elementwise_kernelINS0_13BinaryFunctorIiiiNS0_17BitwiseXorFunctorIiEEEESt5arrayIPcLm3EELi4E23TrivialOffsetCalculatorILi2EjES9_ILi1EjENS0_6memory15LoadWithoutCastENSC_16StoreWithoutCastEEEviT_T0_T2_T3_T4_T5_)
        .other          _ZN2at6native27unrolled_elementwise_kernelINS0_13BinaryFunctorIiiiNS0_17BitwiseXorFunctorIiEEEESt5arrayIPcLm3EELi4E23TrivialOffsetCalculatorILi2EjES9_ILi1EjENS0_6memory15LoadWithoutCastENSC_16StoreWithoutCastEEEviT_T0_T2_T3_T4_T5_,@"STO_CUDA_ENTRY STV_DEFAULT"
_ZN2at6native27unrolled_elementwise_kernelINS0_13BinaryFunctorIiiiNS0_17BitwiseXorFunctorIiEEEESt5arrayIPcLm3EELi4E23TrivialOffsetCalculatorILi2EjES9_ILi1EjENS0_6memory15LoadWithoutCastENSC_16StoreWithoutCastEEEviT_T0_T2_T3_T4_T5_:
.text._ZN2at6native27unrolled_elementwise_kernelINS0_13BinaryFunctorIiiiNS0_17BitwiseXorFunctorIiEEEESt5arrayIPcLm3EELi4E23TrivialOffsetCalculatorILi2EjES9_ILi1EjENS0_6memory15LoadWithoutCastENSC_16StoreWithoutCastEEEviT_T0_T2_T3_T4_T5_:
[----:B------:R-:W-:Y:S01]  /*0000*/  LDC R1, c[0x0][0x37c] ;  /* 0x0000df00ff017b82 */ /* 0x000fe20000000800 */
[----:B------:R-:W0:Y:S07]  /*0010*/  S2R R0, SR_CTAID.X ;  /* 0x0000000000007919 */ /* 0x000e2e0000002500 */
[----:B------:R-:W0:Y:S01]  /*0020*/  LDC R3, c[0x0][0x380] ;  /* 0x0000e000ff037b82 */ /* 0x000e220000000800 */
[----:B------:R-:W1:Y:S01]  /*0030*/  LDCU.64 UR4, c[0x0][0x358] ;  /* 0x00006b00ff0477ac */ /* 0x000e620008000a00 */
[----:B------:R-:W-:Y:S01]  /*0040*/  HFMA2 R22, -RZ, RZ, 0, 0 ;  /* 0x00000000ff167431 */ /* 0x000fe200000001ff */
[----:B------:R-:W2:Y:S01]  /*0050*/  S2R R21, SR_TID.X ;  /* 0x0000000000157919 */ /* 0x000ea20000002100 */
[----:B------:R-:W-:-:S04]  /*0060*/  IMAD.MOV.U32 R20, RZ, RZ, RZ ;  /* 0x000000ffff147224 */ /* 0x000fc800078e00ff */
        /* <DEDUP_REMOVED lines=8> */
[----:B------:R-:W2:Y:S01]  /*00f0*/  LDC.64 R2, c[0x0][0x398] ;  /* 0x0000e600ff027b82 */ /* 0x000ea20000000a00 */
[----:B------:R-:W-:Y:S01]  /*0100*/  @!P1 VIADD R21, R19, 0x80 ;  /* 0x0000008013159836 */ /* 0x000fe20000000000 */
[----:B------:R-:W-:-:S04]  /*0110*/  @!P1 LEA R25, R0, R19, 0x9 ;  /* 0x0000001300199211 */ /* 0x000fc800078e48ff */
[----:B------:R-:W-:Y:S01]  /*0120*/  ISETP.GE.AND P2, PT, R21, R18, PT ;  /* 0x000000121500720c */ /* 0x000fe20003f46270 */
[C---:B-----5:R-:W-:Y:S01]  /*0130*/  @!P1 IMAD.WIDE.U32 R14, R25.reuse, 0x4, R14 ;  /* 0x00000004190e9825 */ /* 0x060fe200078e000e */
[----:B------:R-:W5:Y:S03]  /*0140*/  LDC.64 R6, c[0x0][0x390] ;  /* 0x0000e400ff067b82 */ /* 0x000f660000000a00 */
[----:B0-----:R-:W-:Y:S01]  /*0150*/  @!P1 IMAD.WIDE.U32 R12, R25, 0x4, R12 ;  /* 0x00000004190c9825 */ /* 0x001fe200078e000c */
[----:B------:R-:W-:Y:S01]  /*0160*/  CS2R R24, SRZ ;  /* 0x0000000000187805 */ /* 0x000fe2000001ff00 */
[----:B-1----:R-:W5:Y:S03]  /*0170*/  @!P1 LDG.E R20, desc[UR4][R14.64] ;  /* 0x000000040e149981 */ /* 0x002f66000c1e1900 */
[----:B------:R-:W0:Y:S02]  /*0180*/  LDC.64 R8, c[0x0][0x398] ;  /* 0x0000e600ff087b82 */ /* 0x000e240000000a00 */
[----:B------:R1:W5:Y:S01]  /*0190*/  @!P1 LDG.E R25, desc[UR4][R12.64] ;  /* 0x000000040c199981 */ /* 0x000362000c1e1900 */
[----:B------:R-:W-:Y:S01]  /*01a0*/  @!P2 LEA R27, R0, R21, 0x9 ;  /* 0x00000015001ba211 */ /* 0x000fe200078e48ff */
[----:B------:R-:W-:-:S04]  /*01b0*/  @!P2 VIADD R21, R21, 0x80 ;  /* 0x000000801515a836 */ /* 0x000fc80000000000 */
[----:B---3--:R-:W-:Y:S01]  /*01c0*/  @!P2 IMAD.WIDE.U32 R16, R27, 0x4, R16 ;  /* 0x000000041b10a825 */ /* 0x008fe200078e0010 */
[----:B------:R-:W-:-:S03]  /*01d0*/  ISETP.GE.AND P3, PT, R21, R18, PT ;  /* 0x000000121500720c */ /* 0x000fc60003f66270 */
[----:B----4-:R-:W-:Y:S01]  /*01e0*/  @!P2 IMAD.WIDE.U32 R10, R27, 0x4, R10 ;  /* 0x000000041b0aa825 */ /* 0x010fe200078e000a */
[----:B------:R-:W3:Y:S09]  /*01f0*/  @!P2 LDG.E R22, desc[UR4][R16.64] ;  /* 0x000000041016a981 */ /* 0x000ef2000c1e1900 */
[----:B------:R-:W-:Y:S01]  /*0200*/  @!P3 IMAD R23, R0, 0x200, R21 ;  /* 0x000002000017b824 */ /* 0x000fe200078e0215 */
[----:B------:R-:W-:-:S04]  /*0210*/  @!P3 IADD3 R21, PT, PT, R21, 0x80, RZ ;  /* 0x000000801515b810 */ /* 0x000fc80007ffe0ff */
[----:B------:R-:W-:Y:S01]  /*0220*/  ISETP.GE.AND P0, PT, R21, R18, PT ;  /* 0x000000121500720c */ /* 0x000fe20003f06270 */
[----:B--2---:R-:W-:-:S04]  /*0230*/  @!P3 IMAD.WIDE.U32 R4, R23, 0x4, R4 ;  /* 0x000000041704b825 */ /* 0x004fc800078e0004 */
[----:B------:R-:W-:-:S04]  /*0240*/  @!P3 IMAD.WIDE.U32 R2, R23, 0x4, R2 ;  /* 0x000000041702b825 */ /* 0x000fc800078e0002 */
[----:B------:R-:W-:Y:S01]  /*0250*/  IMAD.MOV.U32 R23, RZ, RZ, RZ ;  /* 0x000000ffff177224 */ /* 0x000fe200078e00ff */
[----:B------:R-:W2:Y:S03]  /*0260*/  @!P3 LDG.E R24, desc[UR4][R2.64] ;  /* 0x000000040218b981 */ /* 0x000ea6000c1e1900 */
[----:B------:R-:W-:Y:S01]  /*0270*/  @!P0 IMAD R27, R0, 0x200, R21 ;  /* 0x00000200001b8824 */ /* 0x000fe200078e0215 */
[----:B------:R-:W-:Y:S01]  /*0280*/  MOV R21, RZ ;  /* 0x000000ff00157202 */ /* 0x000fe20000000f00 */
[----:B------:R-:W2:Y:S02]  /*0290*/  @!P3 LDG.E R23, desc[UR4][R4.64] ;  /* 0x000000040417b981 */ /* 0x000ea4000c1e1900 */
[----:B-----5:R-:W-:-:S03]  /*02a0*/  @!P0 IMAD.WIDE.U32 R6, R27, 0x4, R6 ;  /* 0x000000041b068825 */ /* 0x020fc600078e0006 */
[----:B------:R-:W3:Y:S01]  /*02b0*/  @!P2 LDG.E R21, desc[UR4][R10.64] ;  /* 0x000000040a15a981 */ /* 0x000ee2000c1e1900 */
[----:B0-----:R-:W-:-:S03]  /*02c0*/  @!P0 IMAD.WIDE.U32 R8, R27, 0x4, R8 ;  /* 0x000000041b088825 */ /* 0x001fc600078e0008 */
[----:B------:R-:W4:Y:S04]  /*02d0*/  @!P0 LDG.E R6, desc[UR4][R6.64] ;  /* 0x0000000406068981 */ /* 0x000f28000c1e1900 */
[----:B------:R-:W4:Y:S01]  /*02e0*/  @!P0 LDG.E R9, desc[UR4][R8.64] ;  /* 0x0000000408098981 */ /* 0x000f22000c1e1900 */
[----:B------:R-:W-:Y:S01]  /*02f0*/  ISETP.GE.AND P1, PT, R19, R18, PT ;  /* 0x000000121300720c */ /* 0x000fe20003f26270 */
[----:B-1----:R-:W-:Y:S01]  /*0300*/  HFMA2 R12, -RZ, RZ, 0, 0 ;  /* 0x00000000ff0c7431 */ /* 0x002fe200000001ff */
[----:B------:R-:W-:Y:S04]  /*0310*/  BSSY.RECONVERGENT B0, `(.L_x_5700) ;  /* 0x000001b000007945 */ /* 0x000fe80003800200 */
[----:B------:R-:W-:Y:S01]  /*0320*/  BSSY.RELIABLE B1, `(.L_x_5701) ;  /* 0x0000013000017945 */ /* 0x000fe20003800100 */
[----:B------:R-:W-:-:S02]  /*0330*/  LOP3.LUT R25, R25, R20, RZ, 0x3c, !PT ;  /* 0x0000001419197212 */ /* 0x000fc400078e3cff */
[----:B--2---:R-:W-:Y:S02]  /*0340*/  LOP3.LUT R23, R24, R23, RZ, 0x3c, !PT ;  /* 0x0000001718177212 */ /* 0x004fe400078e3cff */
[----:B---3--:R-:W-:Y:S02]  /*0350*/  LOP3.LUT R21, R21, R22, RZ, 0x3c, !PT ;  /* 0x0000001615157212 */ /* 0x008fe400078e3cff */
[----:B----4-:R-:W-:Y:S01]  /*0360*/  @!P0 LOP3.LUT R12, R9, R6, RZ, 0x3c, !PT ;  /* 0x00000006090c8212 */ /* 0x010fe200078e3cff */
[----:B------:R-:W-:Y:S06]  /*0370*/  @P1 BRA `(.L_x_5702) ;  /* 0x0000000000341947 */ /* 0x000fec0003800000 */
[----:B------:R-:W0:Y:S01]  /*0380*/  LDC.64 R2, c[0x0][0x388] ;  /* 0x0000e200ff027b82 */ /* 0x000e220000000a00 */
[----:B------:R-:W-:Y:S01]  /*0390*/  IMAD R5, R0, 0x200, R19 ;  /* 0x0000020000057824 */ /* 0x000fe200078e0213 */
[----:B------:R-:W-:-:S04]  /*03a0*/  IADD3 R19, PT, PT, R19, 0x80, RZ ;  /* 0x0000008013137810 */ /* 0x000fc80007ffe0ff */
[----:B------:R-:W-:-:S13]  /*03b0*/  ISETP.GE.AND P0, PT, R19, R18, PT ;  /* 0x000000121300720c */ /* 0x000fda0003f06270 */
[----:B------:R-:W-:Y:S05]  /*03c0*/  @P0 BREAK.RELIABLE B1 ;  /* 0x0000000000010942 */ /* 0x000fea0003800100 */
[----:B0-----:R-:W-:-:S05]  /*03d0*/  IMAD.WIDE.U32 R2, R5, 0x4, R2 ;  /* 0x0000000405027825 */ /* 0x001fca00078e0002 */
[----:B------:R0:W-:Y:S01]  /*03e0*/  STG.E desc[UR4][R2.64], R25 ;  /* 0x0000001902007986 */ /* 0x0001e2000c101904 */
[----:B------:R-:W-:Y:S05]  /*03f0*/  @P0 BRA `(.L_x_5703) ;  /* 0x0000000000300947 */ /* 0x000fea0003800000 */
[----:B0-----:R-:W0:Y:S01]  /*0400*/  LDC.64 R2, c[0x0][0x388] ;  /* 0x0000e200ff027b82 */ /* 0x001e220000000a00 */
[----:B------:R-:W-:Y:S01]  /*0410*/  IMAD R5, R0, 0x200, R19 ;  /* 0x0000020000057824 */ /* 0x000fe200078e0213 */
[----:B------:R-:W-:-:S03]  /*0420*/  IADD3 R19, PT, PT, R19, 0x80, RZ ;  /* 0x0000008013137810 */ /* 0x000fc60007ffe0ff */
[----:B0-----:R-:W-:-:S05]  /*0430*/  IMAD.WIDE.U32 R2, R5, 0x4, R2 ;  /* 0x0000000405027825 */ /* 0x001fca00078e0002 */
[----:B------:R0:W-:Y:S02]  /*0440*/  STG.E desc[UR4][R2.64], R21 ;  /* 0x0000001502007986 */ /* 0x0001e4000c101904 */
.L_x_5702:
[----:B------:R-:W-:Y:S05]  /*0450*/  BSYNC.RELIABLE B1 ;  /* 0x0000000000017941 */ /* 0x000fea0003800100 */
.L_x_5701:
[----:B------:R-:W-:-:S13]  /*0460*/  ISETP.GE.AND P0, PT, R19, R18, PT ;  /* 0x000000121300720c */ /* 0x000fda0003f06270 */
[----:B0-----:R-:W0:Y:S01]  /*0470*/  @!P0 LDC.64 R2, c[0x0][0x388] ;  /* 0x0000e200ff028b82 */ /* 0x001e220000000a00 */
[----:B------:R-:W-:Y:S01]  /*0480*/  @!P0 IMAD R5, R0, 0x200, R19 ;  /* 0x0000020000058824 */ /* 0x000fe200078e0213 */
[----:B------:R-:W-:-:S03]  /*0490*/  @!P0 IADD3 R19, PT, PT, R19, 0x80, RZ ;  /* 0x0000008013138810 */ /* 0x000fc60007ffe0ff */
[----:B0-----:R-:W-:-:S05]  /*04a0*/  @!P0 IMAD.WIDE.U32 R2, R5, 0x4, R2 ;  /* 0x0000000405028825 */ /* 0x001fca00078e0002 */
[----:B------:R1:W-:Y:S02]  /*04b0*/  @!P0 STG.E desc[UR4][R2.64], R23 ;  /* 0x0000001702008986 */ /* 0x0003e4000c101904 */
.L_x_5703:
[----:B------:R-:W-:Y:S05]  /*04c0*/  BSYNC.RECONVERGENT B0 ;  /* 0x0000000000007941 */ /* 0x000fea0003800200 */
.L_x_5700:
        /* <DEDUP_REMOVED lines=8> */
.L_x_5704:
        /* <DEDUP_REMOVED lines=11> */
.L_x_26169:


//--------------------- .text._ZN2at6native29vectorized_elementwise_kernelILi2ENS0_13BinaryFunctorIiiiNS0_17BitwiseXorFunctorIiEEEESt5arrayIPcLm3EEEEviT0_T1_ --------------------------
	.section	.text._ZN2at6native29vectorized_elementwise_kernelILi2ENS0_13BinaryFunctorIiiiNS0_17BitwiseXorFunctorIiEEEESt5arrayIPcLm3EEEEviT0_T1_,"ax",@progbits
	.align	128
        .global         _ZN2at6native29vectorized_elementwise_kernelILi2ENS0_13BinaryFunctorIiiiNS0_17BitwiseXorFunctorIiEEEESt5arrayIPcLm3EEEEviT0_T1_
        .type           _ZN2at6native29vectorized_elementwise_kernelILi2ENS0_13BinaryFunctorIiiiNS0_17BitwiseXorFunctorIiEEEESt5arrayIPcLm3EEEEviT0_T1_,@function
        .size           _ZN2at6native29vectorized_elementwise_kernelILi2ENS0_13BinaryFunctorIiiiNS0_17BitwiseXorFunctorIiEEEESt5arrayIPcLm3EEEEviT0_T1_,(.L_x_26170 - _ZN2at6native29vectorized_elementwise_kernelILi2ENS0_13BinaryFunctorIiiiNS0_17BitwiseXorFunctorIiEEEESt5arrayIPcLm3EEEEviT0_T1_)
        .other          _ZN2at6native29vectorized_elementwise_kernelILi2ENS0_13BinaryFunctorIiiiNS0_17BitwiseXorFunctorIiEEEESt5arrayIPcLm3EEEEviT0_T1_,@"STO_CUDA_ENTRY STV_DEFAULT"
_ZN2at6native29vectorized_elementwise_kernelILi2ENS0_13BinaryFunctorIiiiNS0_17BitwiseXorFunctorIiEEEESt5arrayIPcLm3EEEEviT0_T1_:
.text._ZN2at6native29vectorized_elementwise_kernelILi2ENS0_13BinaryFunctorIiiiNS0_17BitwiseXorFunctorIiEEEESt5arrayIPcLm3EEEEviT0_T1_:
        /* <DEDUP_REMOVED lines=10> */
[----:B------:R-:W-:-:S07]  /*00a0*/  HFMA2 R8, -RZ, RZ, 0, 0 ;  /* 0x00000000ff087431 */ /* 0x000fce00000001ff */
[----:B------:R-:W2:Y:S08]  /*00b0*/  LDC.64 R24, c[0x0][0x398] ;  /* 0x0000e600ff187b82 */ /* 0x000eb00000000a00 */
[----:B------:R-:W3:Y:S08]  /*00c0*/  LDC.64 R22, c[0x0][0x390] ;  /* 0x0000e400ff167b82 */ /* 0x000ef00000000a00 */
[----:B------:R-:W4:Y:S01]  /*00d0*/  LDC.64 R14, c[0x0][0x398] ;  /* 0x0000e600ff0e7b82 */ /* 0x000f220000000a00 */
[----:B0-----:R-:W-:Y:S01]  /*00e0*/  ISETP.GE.U32.AND P3, PT, R0, R5, PT ;  /* 0x000000050000720c */ /* 0x001fe20003f66070 */
[----:B------:R-:W-:-:S06]  /*00f0*/  IMAD.MOV.U32 R2, RZ, RZ, R0 ;  /* 0x000000ffff027224 */ /* 0x000fcc00078e0000 */
[----:B------:R-:W0:Y:S08]  /*0100*/  LDC.64 R12, c[0x0][0x390] ;  /* 0x0000e400ff0c7b82 */ /* 0x000e300000000a00 */
[----:B------:R-:W5:Y:S01]  /*0110*/  LDC.64 R26, c[0x0][0x398] ;  /* 0x0000e600ff1a7b82 */ /* 0x000f620000000a00 */
[----:B------:R-:W-:Y:S01]  /*0120*/  @!P3 IADD3 R0, PT, PT, R2, 0x80, RZ ;  /* 0x000000800200b810 */ /* 0x000fe20007ffe0ff */
[----:B------:R-:W-:-:S03]  /*0130*/  @!P3 IMAD.IADD R9, R3, 0x1, R2 ;  /* 0x000000010309b824 */ /* 0x000fc600078e0202 */
[----:B------:R-:W-:Y:S01]  /*0140*/  ISETP.GE.U32.AND P4, PT, R0, R5, PT ;  /* 0x000000050000720c */ /* 0x000fe20003f86070 */
[----:B-1----:R-:W-:Y:S02]  /*0150*/  @!P3 IMAD.WIDE.U32 R16, R9, 0x4, R16 ;  /* 0x000000040910b825 */ /* 0x002fe400078e0010 */
[----:B------:R-:W1:Y:S03]  /*0160*/  LDC.64 R18, c[0x0][0x390] ;  /* 0x0000e400ff127b82 */ /* 0x000e660000000a00 */
[----:B------:R2:W5:Y:S07]  /*0170*/  @!P3 LDG.E R8, desc[UR4][R16.64] ;  /* 0x000000041008b981 */ /* 0x00056e000c1e1900 */
[----:B------:R-:W-:-:S02]  /*0180*/  @!P4 IMAD.IADD R11, R3, 0x1, R0 ;  /* 0x00000001030bc824 */ /* 0x000fc400078e0200 */
[----:B------:R-:W-:Y:S01]  /*0190*/  @!P4 VIADD R0, R0, 0x80 ;  /* 0x000000800000c836 */ /* 0x000fe20000000000 */
[----:B--2---:R-:W2:Y:S04]  /*01a0*/  LDC.64 R16, c[0x0][0x398] ;  /* 0x0000e600ff107b82 */ /* 0x004ea80000000a00 */
[----:B------:R-:W-:-:S13]  /*01b0*/  ISETP.GE.U32.AND P2, PT, R0, R5, PT ;  /* 0x000000050000720c */ /* 0x000fda0003f46070 */
[----:B------:R-:W-:Y:S01]  /*01c0*/  @!P2 IADD3 R7, PT, PT, R3, R0, RZ ;  /* 0x000000000307a210 */ /* 0x000fe20007ffe0ff */
[----:B------:R-:W-:-:S05]  /*01d0*/  @!P2 VIADD R0, R0, 0x80 ;  /* 0x000000800000a836 */ /* 0x000fca0000000000 */
[----:B------:R-:W-:-:S13]  /*01e0*/  ISETP.GE.U32.AND P1, PT, R0, R5, PT ;  /* 0x000000050000720c */ /* 0x000fda0003f26070 */
[----:B------:R-:W-:Y:S01]  /*01f0*/  @!P1 IMAD.IADD R10, R3, 0x1, R0 ;  /* 0x00000001030a9824 */ /* 0x000fe200078e0200 */
[----:B------:R-:W-:-:S04]  /*0200*/  @!P1 IADD3 R0, PT, PT, R0, 0x80, RZ ;  /* 0x0000008000009810 */ /* 0x000fc80007ffe0ff */
[----:B------:R-:W-:Y:S02]  /*0210*/  ISETP.GE.U32.AND P0, PT, R0, R5, PT ;  /* 0x000000050000720c */ /* 0x000fe40003f06070 */
[----:B------:R-:W-:Y:S01]  /*0220*/  CS2R R20, SRZ ;  /* 0x0000000000147805 */ /* 0x000fe2000001ff00 */
[----:B------:R-:W-:-:S04]  /*0230*/  @!P3 IMAD.WIDE.U32 R24, R9, 0x4, R24 ;  /* 0x000000040918b825 */ /* 0x000fc800078e0018 */
[----:B------:R-:W-:Y:S01]  /*0240*/  IMAD.MOV.U32 R4, RZ, RZ, RZ ;  /* 0x000000ffff047224 */ /* 0x000fe200078e00ff */
[----:B------:R0:W2:Y:S01]  /*0250*/  @!P3 LDG.E R21, desc[UR4][R24.64] ;  /* 0x000000041815b981 */ /* 0x0000a2000c1e1900 */
[----:B---3--:R-:W-:-:S04]  /*0260*/  @!P4 IMAD.WIDE.U32 R22, R11, 0x4, R22 ;  /* 0x000000040b16c825 */ /* 0x008fc800078e0016 */
[----:B----4-:R-:W-:Y:S01]  /*0270*/  @!P4 IMAD.WIDE.U32 R14, R11, 0x4, R14 ;  /* 0x000000040b0ec825 */ /* 0x010fe200078e000e */
[----:B------:R-:W-:Y:S01]  /*0280*/  @!P0 IADD3 R29, PT, PT, R3, R0, RZ ;  /* 0x00000000031d8210 */ /* 0x000fe20007ffe0ff */
[----:B------:R3:W4:Y:S01]  /*0290*/  @!P4 LDG.E R4, desc[UR4][R22.64] ;  /* 0x000000041604c981 */ /* 0x000722000c1e1900 */
[----:B------:R-:W-:Y:S01]  /*02a0*/  MOV R11, RZ ;  /* 0x000000ff000b7202 */ /* 0x000fe20000000f00 */
[----:B------:R-:W-:Y:S01]  /*02b0*/  @!P0 VIADD R0, R0, 0x80 ;  /* 0x0000008000008836 */ /* 0x000fe20000000000 */
[----:B0-----:R-:W0:Y:S01]  /*02c0*/  LDC.64 R24, c[0x0][0x390] ;  /* 0x0000e400ff187b82 */ /* 0x001e220000000a00 */
[----:B------:R-:W-:Y:S02]  /*02d0*/  IMAD.MOV.U32 R6, RZ, RZ, RZ ;  /* 0x000000ffff067224 */ /* 0x000fe400078e00ff */
[C---:B------:R-:W-:Y:S01]  /*02e0*/  @!P2 IMAD.WIDE.U32 R12, R7.reuse, 0x4, R12 ;  /* 0x00000004070ca825 */ /* 0x040fe200078e000c */
[----:B------:R-:W-:Y:S01]  /*02f0*/  ISETP.GE.U32.AND P3, PT, R0, R5, PT ;  /* 0x000000050000720c */ /* 0x000fe20003f66070 */
[----:B------:R1:W4:Y:S02]  /*0300*/  @!P4 LDG.E R11, desc[UR4][R14.64] ;  /* 0x000000040e0bc981 */ /* 0x000324000c1e1900 */
[----:B------:R-:W-:Y:S01]  /*0310*/  HFMA2 R9, -RZ, RZ, 0, 0 ;  /* 0x00000000ff097431 */ /* 0x000fe200000001ff */
[----:B---3--:R-:W3:Y:S01]  /*0320*/  LDC.64 R22, c[0x0][0x398] ;  /* 0x0000e600ff167b82 */ /* 0x008ee20000000a00 */
[----:B------:R2:W4:Y:S01]  /*0330*/  @!P2 LDG.E R6, desc[UR4][R12.64] ;  /* 0x000000040c06a981 */ /* 0x000522000c1e1900 */
[----:B-----5:R-:W-:-:S06]  /*0340*/  @!P2 IMAD.WIDE.U32 R26, R7, 0x4, R26 ;  /* 0x00000004071aa825 */ /* 0x020fcc00078e001a */
[----:B-1----:R-:W1:Y:S01]  /*0350*/  LDC.64 R14, c[0x0][0x390] ;  /* 0x0000e400ff0e7b82 */ /* 0x002e620000000a00 */
[C---:B------:R-:W-:Y:S01]  /*0360*/  @!P1 IMAD.WIDE.U32 R18, R10.reuse, 0x4, R18 ;  /* 0x000000040a129825 */ /* 0x040fe200078e0012 */
[----:B------:R5:W4:Y:S06]  /*0370*/  @!P2 LDG.E R9, desc[UR4][R26.64] ;  /* 0x000000041a09a981 */ /* 0x000b2c000c1e1900 */
[----:B--2---:R-:W2:Y:S01]  /*0380*/  LDC.64 R12, c[0x0][0x398] ;  /* 0x0000e600ff0c7b82 */ /* 0x004ea20000000a00 */
[----:B------:R-:W-:Y:S01]  /*0390*/  @!P1 IMAD.WIDE.U32 R16, R10, 0x4, R16 ;  /* 0x000000040a109825 */ /* 0x000fe200078e0010 */
[----:B------:R-:W-:-:S03]  /*03a0*/  MOV R10, RZ ;  /* 0x000000ff000a7202 */ /* 0x000fc60000000f00 */
[----:B------:R-:W-:Y:S02]  /*03b0*/  IMAD.MOV.U32 R7, RZ, RZ, RZ ;  /* 0x000000ffff077224 */ /* 0x000fe400078e00ff */
[----:B-----5:R-:W-:Y:S01]  /*03c0*/  @!P3 IMAD.IADD R27, R3, 0x1, R0 ;  /* 0x00000001031bb824 */ /* 0x020fe200078e0200 */
[----:B------:R-:W-:Y:S01]  /*03d0*/  @!P3 IADD3 R0, PT, PT, R0, 0x80, RZ ;  /* 0x000000800000b810 */ /* 0x000fe20007ffe0ff */
[----:B------:R5:W4:Y:S04]  /*03e0*/  @!P1 LDG.E R10, desc[UR4][R16.64] ;  /* 0x00000004100a9981 */ /* 0x000b28000c1e1900 */
[----:B------:R2:W4:Y:S01]  /*03f0*/  @!P1 LDG.E R7, desc[UR4][R18.64] ;  /* 0x0000000412079981 */ /* 0x000522000c1e1900 */
[----:B------:R-:W-:Y:S01]  /*0400*/  ISETP.GE.U32.AND P1, PT, R0, R5, PT ;  /* 0x000000050000720c */ /* 0x000fe20003f26070 */
[----:B0-----:R-:W-:-:S04]  /*0410*/  @!P3 IMAD.WIDE.U32 R24, R27, 0x4, R24 ;  /* 0x000000041b18b825 */ /* 0x001fc800078e0018 */
[----:B---3--:R-:W-:Y:S01]  /*0420*/  @!P3 IMAD.WIDE.U32 R22, R27, 0x4, R22 ;  /* 0x000000041b16b825 */ /* 0x008fe200078e0016 */
[----:B------:R-:W-:Y:S01]  /*0430*/  CS2R R26, SRZ ;  /* 0x00000000001a7805 */ /* 0x000fe2000001ff00 */
[----:B-----5:R-:W0:Y:S02]  /*0440*/  LDC.64 R16, c[0x0][0x390] ;  /* 0x0000e400ff107b82 */ /* 0x020e240000000a00 */
[----:B-1----:R-:W-:-:S03]  /*0450*/  @!P0 IMAD.WIDE.U32 R14, R29, 0x4, R14 ;  /* 0x000000041d0e8825 */ /* 0x002fc600078e000e */
[----:B------:R-:W3:Y:S01]  /*0460*/  @!P3 LDG.E R26, desc[UR4][R24.64] ;  /* 0x00000004181ab981 */ /* 0x000ee2000c1e1900 */
[----:B--2---:R-:W-:Y:S01]  /*0470*/  @!P0 IMAD.WIDE.U32 R12, R29, 0x4, R12 ;  /* 0x000000041d0c8825 */ /* 0x004fe200078e000c */
[----:B------:R-:W-:Y:S01]  /*0480*/  @!P1 IADD3 R28, PT, PT, R3, R0, RZ ;  /* 0x00000000031c9210 */ /* 0x000fe20007ffe0ff */
[----:B------:R-:W1:Y:S01]  /*0490*/  LDC.64 R18, c[0x0][0x398] ;  /* 0x0000e600ff127b82 */ /* 0x000e620000000a00 */
[----:B------:R2:W5:Y:S01]  /*04a0*/  @!P0 LDG.E R20, desc[UR4][R14.64] ;  /* 0x000000040e148981 */ /* 0x000562000c1e1900 */
[----:B------:R-:W-:-:S03]  /*04b0*/  @!P1 VIADD R0, R0, 0x80 ;  /* 0x0000008000009836 */ /* 0x000fc60000000000 */
[----:B------:R2:W5:Y:S02]  /*04c0*/  @!P0 LDG.E R27, desc[UR4][R12.64] ;  /* 0x000000040c1b8981 */ /* 0x000564000c1e1900 */
[----:B------:R-:W-:Y:S01]  /*04d0*/  ISETP.GE.U32.AND P0, PT, R0, R5, PT ;  /* 0x000000050000720c */ /* 0x000fe20003f06070 */
[----:B--2---:R-:W2:Y:S08]  /*04e0*/  LDC.64 R14, c[0x0][0x398] ;  /* 0x0000e600ff0e7b82 */ /* 0x004eb00000000a00 */
[----:B------:R-:W2:Y:S01]  /*04f0*/  LDC.64 R12, c[0x0][0x390] ;  /* 0x0000e400ff0c7b82 */ /* 0x000ea20000000a00 */
[----:B------:R-:W-:-:S03]  /*0500*/  IMAD.MOV.U32 R29, RZ, RZ, RZ ;  /* 0x000000ffff1d7224 */ /* 0x000fc600078e00ff */
[----:B------:R-:W-:-:S03]  /*0510*/  @!P0 IADD3 R0, PT, PT, R3, R0, RZ ;  /* 0x0000000003008210 */ /* 0x000fc60007ffe0ff */
[----:B------:R1:W3:Y:S02]  /*0520*/  @!P3 LDG.E R29, desc[UR4][R22.64] ;  /* 0x00000004161db981 */ /* 0x0002e4000c1e1900 */
[----:B0-----:R-:W-:-:S04]  /*0530*/  @!P0 IMAD.WIDE.U32 R16, R0, 0x4, R16 ;  /* 0x0000000400108825 */ /* 0x001fc800078e0010 */
[----:B-1----:R-:W-:Y:S02]  /*0540*/  @!P0 IMAD.WIDE.U32 R18, R0, 0x4, R18 ;  /* 0x0000000400128825 */ /* 0x002fe400078e0012 */
[----:B------:R-:W3:Y:S02]  /*0550*/  @!P0 LDG.E R16, desc[UR4][R16.64] ;  /* 0x0000000410108981 */ /* 0x000ee4000c1e1900 */
[----:B------:R-:W-:Y:S02]  /*0560*/  HFMA2 R23, -RZ, RZ, 0, 0 ;  /* 0x00000000ff177431 */ /* 0x000fe400000001ff */
[----:B------:R-:W-:Y:S01]  /*0570*/  IMAD.MOV.U32 R0, RZ, RZ, RZ ;  /* 0x000000ffff007224 */ /* 0x000fe200078e00ff */
[----:B------:R-:W3:Y:S01]  /*0580*/  @!P0 LDG.E R19, desc[UR4][R18.64] ;  /* 0x0000000412138981 */ /* 0x000ee2000c1e1900 */
[----:B--2---:R-:W-:-:S04]  /*0590*/  @!P1 IMAD.WIDE.U32 R14, R28, 0x4, R14 ;  /* 0x000000041c0e9825 */ /* 0x004fc800078e000e */
[----:B------:R-:W-:Y:S01]  /*05a0*/  @!P1 IMAD.WIDE.U32 R12, R28, 0x4, R12 ;  /* 0x000000041c0c9825 */ /* 0x000fe200078e000c */
[----:B------:R-:W2:Y:S04]  /*05b0*/  @!P1 LDG.E R23, desc[UR4][R14.64] ;  /* 0x000000040e179981 */ /* 0x000ea8000c1e1900 */
[----:B------:R-:W2:Y:S01]  /*05c0*/  @!P1 LDG.E R0, desc[UR4][R12.64] ;  /* 0x000000040c009981 */ /* 0x000ea2000c1e1900 */
[----:B------:R-:W-:Y:S01]  /*05d0*/  ISETP.GE.U32.AND P1, PT, R2, R5, PT ;  /* 0x000000050200720c */ /* 0x000fe20003f26070 */
[----:B------:R-:W-:Y:S04]  /*05e0*/  BSSY.RECONVERGENT B0, `(.L_x_5706) ;  /* 0x000003c000007945 */ /* 0x000fe80003800200 */
[----:B------:R-:W-:Y:S01]  /*05f0*/  BSSY.RELIABLE B1, `(.L_x_5707) ;  /* 0x0000034000017945 */ /* 0x000fe20003800100 */
[----:B------:R-:W-:-:S02]  /*0600*/  LOP3.LUT R8, R21, R8, RZ, 0x3c, !PT ;  /* 0x0000000815087212 */ /* 0x000fc400078e3cff */
[----:B----4-:R-:W-:Y:S01]  /*0610*/  LOP3.LUT R11, R11, R4, RZ, 0x3c, !PT ;  /* 0x000000040b0b7212 */ /* 0x010fe200078e3cff */
[----:B------:R-:W-:Y:S01]  /*0620*/  IMAD.MOV.U32 R4, RZ, RZ, RZ ;  /* 0x000000ffff047224 */ /* 0x000fe200078e00ff */
[----:B------:R-:W-:Y:S02]  /*0630*/  LOP3.LUT R6, R9, R6, RZ, 0x3c, !PT ;  /* 0x0000000609067212 */ /* 0x000fe400078e3cff */
[----:B------:R-:W-:Y:S02]  /*0640*/  LOP3.LUT R7, R10, R7, RZ, 0x3c, !PT ;  /* 0x000000070a077212 */ /* 0x000fe400078e3cff */
[----:B-----5:R-:W-:Y:S02]  /*0650*/  LOP3.LUT R20, R27, R20, RZ, 0x3c, !PT ;  /* 0x000000141b147212 */ /* 0x020fe400078e3cff */
[----:B---3--:R-:W-:Y:S02]  /*0660*/  LOP3.LUT R26, R29, R26, RZ, 0x3c, !PT ;  /* 0x0000001a1d1a7212 */ /* 0x008fe400078e3cff */
[----:B------:R-:W-:-:S02]  /*0670*/  @!P0 LOP3.LUT R4, R19, R16, RZ, 0x3c, !PT ;  /* 0x0000001013048212 */ /* 0x000fc400078e3cff */
[----:B--2---:R-:W-:Y:S01]  /*0680*/  LOP3.LUT R0, R23, R0, RZ, 0x3c, !PT ;  /* 0x0000000017007212 */ /* 0x004fe200078e3cff */
        /* <DEDUP_REMOVED lines=9> */
[----:B------:R-:W-:Y:S01]  /*0720*/  IADD3 R13, PT, PT, R3, R2, RZ ;  /* 0x00000002030d7210 */ /* 0x000fe20007ffe0ff */
[----:B------:R-:W-:-:S04]  /*0730*/  VIADD R2, R2, 0x80 ;  /* 0x0000008002027836 */ /* 0x000fc80000000000 */
[----:B0-----:R-:W-:-:S05]  /*0740*/  IMAD.WIDE.U32 R8, R13, 0x4, R8 ;  /* 0x000000040d087825 */ /* 0x001fca00078e0008 */
[----:B------:R0:W-:Y:S02]  /*0750*/  STG.E desc[UR4][R8.64], R11 ;  /* 0x0000000b08007986 */ /* 0x0001e4000c101904 */
.L_x_5708:
[----:B------:R-:W-:-:S13]  /*0760*/  ISETP.GE.U32.AND P0, PT, R2, R5, PT ;  /* 0x000000050200720c */ /* 0x000fda0003f06070 */
[----:B------:R-:W-:Y:S05]  /*0770*/  @P0 BRA `(.L_x_5710) ;  /* 0x0000000000300947 */ /* 0x000fea0003800000 */
[----:B0-----:R-:W0:Y:S01]  /*0780*/  LDC.64 R8, c[0x0][0x388] ;  /* 0x0000e200ff087b82 */ /* 0x001e220000000a00 */
[----:B------:R-:W-:Y:S01]  /*0790*/  IADD3 R11, PT, PT, R3, R2, RZ ;  /* 0x00000002030b7210 */ /* 0x000fe20007ffe0ff */
[----:B------:R-:W-:-:S04]  /*07a0*/  VIADD R2, R2, 0x80 ;  /* 0x0000008002027836 */ /* 0x000fc80000000000 */
[----:B0-----:R-:W-:-:S05]  /*07b0*/  IMAD.WIDE.U32 R8, R11, 0x4, R8 ;  /* 0x000000040b087825 */ /* 0x001fca00078e0008 */
[----:B------:R1:W-:Y:S02]  /*07c0*/  STG.E desc[UR4][R8.64], R6 ;  /* 0x0000000608007986 */ /* 0x0003e4000c101904 */
.L_x_5709:
[----:B------:R-:W-:-:S13]  /*07d0*/  ISETP.GE.U32.AND P0, PT, R2, R5, PT ;  /* 0x000000050200720c */ /* 0x000fda0003f06070 */
[----:B------:R-:W-:Y:S05]  /*07e0*/  @P0 BRA `(.L_x_5711) ;  /* 0x0000000000300947 */ /* 0x000fea0003800000 */
[----:B01----:R-:W0:Y:S01]  /*07f0*/  LDC.64 R8, c[0x0][0x388] ;  /* 0x0000e200ff087b82 */ /* 0x003e220000000a00 */
[----:B------:R-:W-:Y:S01]  /*0800*/  IADD3 R11, PT, PT, R3, R2, RZ ;  /* 0x00000002030b7210 */ /* 0x000fe20007ffe0ff */
[----:B------:R-:W-:-:S04]  /*0810*/  VIADD R2, R2, 0x80 ;  /* 0x0000008002027836 */ /* 0x000fc80000000000 */
[----:B0-----:R-:W-:-:S05]  /*0820*/  IMAD.WIDE.U32 R8, R11, 0x4, R8 ;  /* 0x000000040b087825 */ /* 0x001fca00078e0008 */
[----:B------:R1:W-:Y:S02]  /*0830*/  STG.E desc[UR4][R8.64], R7 ;  /* 0x0000000708007986 */ /* 0x0003e4000c101904 */
.L_x_5710:
[----:B------:R-:W-:-:S13]  /*0840*/  ISETP.GE.U32.AND P0, PT, R2, R5, PT ;  /* 0x000000050200720c */ /* 0x000fda0003f06070 */
[----:B------:R-:W-:Y:S05]  /*0850*/  @P0 BRA `(.L_x_5712) ;  /* 0x0000000000340947 */ /* 0x000fea0003800000 */
[----:B-1----:R-:W1:Y:S01]  /*0860*/  LDC.64 R6, c[0x0][0x388] ;  /* 0x0000e200ff067b82 */ /* 0x002e620000000a00 */
[----:B0-----:R-:W-:Y:S01]  /*0870*/  IADD3 R9, PT, PT, R3, R2, RZ ;  /* 0x0000000203097210 */ /* 0x001fe20007ffe0ff */
[----:B------:R-:W-:-:S04]  /*0880*/  VIADD R2, R2, 0x80 ;  /* 0x0000008002027836 */ /* 0x000fc80000000000 */
[----:B-1----:R-:W-:-:S05]  /*0890*/  IMAD.WIDE.U32 R6, R9, 0x4, R6 ;  /* 0x0000000409067825 */ /* 0x002fca00078e0006 */
[----:B------:R2:W-:Y:S02]  /*08a0*/  STG.E desc[UR4][R6.64], R20 ;  /* 0x0000001406007986 */ /* 0x0005e4000c101904 */
.L_x_5711:
[----:B------:R-:W-:-:S13]  /*08b0*/  ISETP.GE.U32.AND P0, PT, R2, R5, PT ;  /* 0x000000050200720c */ /* 0x000fda0003f06070 */
[----:B------:R-:W-:Y:S05]  /*08c0*/  @P0 BREAK.RELIABLE B1 ;  /* 0x0000000000010942 */ /* 0x000fea0003800100 */
[----:B------:R-:W-:Y:S05]  /*08d0*/  @P0 BRA `(.L_x_5713) ;  /* 0x0000000000300947 */ /* 0x000fea0003800000 */
[----:B-12---:R-:W1:Y:S01]  /*08e0*/  LDC.64 R6, c[0x0][0x388] ;  /* 0x0000e200ff067b82 */ /* 0x006e620000000a00 */
[----:B------:R-:W-:Y:S01]  /*08f0*/  IADD3 R9, PT, PT, R3, R2, RZ ;  /* 0x0000000203097210 */ /* 0x000fe20007ffe0ff */
[----:B------:R-:W-:-:S04]  /*0900*/  VIADD R2, R2, 0x80 ;  /* 0x0000008002027836 */ /* 0x000fc80000000000 */
[----:B-1----:R-:W-:-:S05]  /*0910*/  IMAD.WIDE.U32 R6, R9, 0x4, R6 ;  /* 0x0000000409067825 */ /* 0x002fca00078e0006 */
[----:B------:R2:W-:Y:S02]  /*0920*/  STG.E desc[UR4][R6.64], R26 ;  /* 0x0000001a06007986 */ /* 0x0005e4000c101904 */
.L_x_5712:
[----:B------:R-:W-:Y:S05]  /*0930*/  BSYNC.RELIABLE B1 ;  /* 0x0000000000017941 */ /* 0x000fea0003800100 */
.L_x_5707:
[----:B------:R-:W-:-:S13]  /*0940*/  ISETP.GE.U32.AND P0, PT, R2, R5, PT ;  /* 0x000000050200720c */ /* 0x000fda0003f06070 */
[----:B-12---:R-:W1:Y:S01]  /*0950*/  @!P0 LDC.64 R6, c[0x0][0x388] ;  /* 0x0000e200ff068b82 */ /* 0x006e620000000a00 */
[----:B0-----:R-:W-:Y:S01]  /*0960*/  @!P0 IADD3 R9, PT, PT, R3, R2, RZ ;  /* 0x0000000203098210 */ /* 0x001fe20007ffe0ff */
[----:B------:R-:W-:-:S04]  /*0970*/  @!P0 VIADD R2, R2, 0x80 ;  /* 0x0000008002028836 */ /* 0x000fc80000000000 */
[----:B-1----:R-:W-:-:S05]  /*0980*/  @!P0 IMAD.WIDE.U32 R6, R9, 0x4, R6 ;  /* 0x0000000409068825 */ /* 0x002fca00078e0006 */
[----:B------:R3:W-:Y:S02]  /*0990*/  @!P0 STG.E desc[UR4][R6.64], R0 ;  /* 0x0000000006008986 */ /* 0x0007e4000c101904 */
.L_x_5713:
[----:B------:R-:W-:Y:S05]  /*09a0*/  BSYNC.RECONVERGENT B0 ;  /* 0x0000000000007941 */ /* 0x000fea0003800200 */
.L_x_5706:
[----:B------:R-:W-:Y:S05]  /*09b0*/  WARPSYNC.ALL ;  /* 0x0000000000007948 */ /* 0x000fea0003800000 */
[----:B------:R-:W-:-:S13]  /*09c0*/  ISETP.GE.U32.AND P0, PT, R2, R5, PT ;  /* 0x000000050200720c */ /* 0x000fda0003f06070 */
[----:B------:R-:W-:Y:S05]  /*09d0*/  @P0 EXIT ;  /* 0x000000000000094d */ /* 0x000fea0003800000 */
[----:B-123--:R-:W1:Y:S01]  /*09e0*/  LDC.64 R6, c[0x0][0x388] ;  /* 0x0000e200ff067b82 */ /* 0x00ee620000000a00 */
[----:B------:R-:W-:-:S05]  /*09f0*/  IADD3 R3, PT, PT, R3, R2, RZ ;  /* 0x0000000203037210 */ /* 0x000fca0007ffe0ff */
[----:B-1----:R-:W-:-:S05]  /*0a00*/  IMAD.WIDE.U32 R2, R3, 0x4, R6 ;  /* 0x0000000403027825 */ /* 0x002fca00078e0006 */
[----:B------:R-:W-:Y:S01]  /*0a10*/  STG.E desc[UR4][R2.64], R4 ;  /* 0x0000000402007986 */ /* 0x000fe2000c101904 */
[----:B------:R-:W-:Y:S05]  /*0a20*/  EXIT ;  /* 0x000000000000794d */ /* 0x000fea0003800000 */
.L_x_5705:
        /* <DEDUP_REMOVED lines=9> */
[----:B------:R-:W-:-:S03]  /*0ac0*/  IMAD.WIDE.U32 R18, R0, 0x8, R6 ;  /* 0x0000000800127825 */ /* 0x000fc600078e0006 */
[----:B------:R-:W5:Y:S04]  /*0ad0*/  LDG.E.64 R4, desc[UR4][R16.64+0x800] ;  /* 0x0008000410047981 */ /* 0x000f68000c1e1b00 */
[----:B------:R-:W2:Y:S04]  /*0ae0*/  LDG.E.64 R24, desc[UR4][R18.64] ;  /* 0x0000000412187981 */ /* 0x000ea8000c1e1b00 */
[----:B------:R-:W4:Y:S04]  /*0af0*/  LDG.E.64 R12, desc[UR4][R18.64+0x400] ;  /* 0x00040004120c7981 */ /* 0x000f28000c1e1b00 */
[----:B------:R-:W5:Y:S04]  /*0b00*/  LDG.E.64 R6, desc[UR4][R18.64+0x800] ;  /* 0x0008000412067981 */ /* 0x000f68000c1e1b00 */
[----:B------:R-:W5:Y:S04]  /*0b10*/  LDG.E.64 R10, desc[UR4][R16.64+0xc00] ;  /* 0x000c0004100a7981 */ /* 0x000f68000c1e1b00 */
[----:B------:R-:W5:Y:S01]  /*0b20*/  LDG.E.64 R14, desc[UR4][R18.64+0xc00] ;  /* 0x000c0004120e7981 */ /* 0x000f62000c1e1b00 */
[----:B---3--:R-:W-:-:S04]  /*0b30*/  IMAD.WIDE.U32 R2, R3, 0x4, R20 ;  /* 0x0000000403027825 */ /* 0x008fc800078e0014 */
[----:B------:R-:W-:Y:S01]  /*0b40*/  IMAD.WIDE.U32 R2, R0, 0x8, R2 ;  /* 0x0000000800027825 */ /* 0x000fe200078e0002 */
[----:B--2---:R-:W-:Y:S02]  /*0b50*/  LOP3.LUT R22, R24, R22, RZ, 0x3c, !PT ;  /* 0x0000001618167212 */ /* 0x004fe400078e3cff */
[----:B------:R-:W-:Y:S02]  /*0b60*/  LOP3.LUT R23, R25, R23, RZ, 0x3c, !PT ;  /* 0x0000001719177212 */ /* 0x000fe400078e3cff */
[----:B----4-:R-:W-:Y:S02]  /*0b70*/  LOP3.LUT R8, R12, R8, RZ, 0x3c, !PT ;  /* 0x000000080c087212 */ /* 0x010fe400078e3cff */
[----:B------:R-:W-:Y:S02]  /*0b80*/  LOP3.LUT R9, R13, R9, RZ, 0x3c, !PT ;  /* 0x000000090d097212 */ /* 0x000fe400078e3cff */
[----:B-----5:R-:W-:Y:S02]  /*0b90*/  LOP3.LUT R4, R6, R4, RZ, 0x3c, !PT ;  /* 0x0000000406047212 */ /* 0x020fe400078e3cff */
[----:B------:R-:W-:Y:S01]  /*0ba0*/  LOP3.LUT R5, R7, R5, RZ, 0x3c, !PT ;  /* 0x0000000507057212 */ /* 0x000fe200078e3cff */
[----:B------:R-:W-:Y:S01]  /*0bb0*/  STG.E.64 desc[UR4][R2.64], R22 ;  /* 0x0000001602007986 */ /* 0x000fe2000c101b04 */
[----:B------:R-:W-:-:S02]  /*0bc0*/  LOP3.LUT R10, R14, R10, RZ, 0x3c, !PT ;  /* 0x0000000a0e0a7212 */ /* 0x000fc400078e3cff */
[----:B------:R-:W-:Y:S01]  /*0bd0*/  LOP3.LUT R11, R15, R11, RZ, 0x3c, !PT ;  /* 0x0000000b0f0b7212 */ /* 0x000fe200078e3cff */
[----:B------:R-:W-:Y:S04]  /*0be0*/  STG.E.64 desc[UR4][R2.64+0x400], R8 ;  /* 0x0004000802007986 */ /* 0x000fe8000c101b04 */
[----:B------:R-:W-:Y:S04]  /*0bf0*/  STG.E.64 desc[UR4][R2.64+0x800], R4 ;  /* 0x0008000402007986 */ /* 0x000fe8000c101b04 */
[----:B------:R-:W-:Y:S01]  /*0c00*/  STG.E.64 desc[UR4][R2.64+0xc00], R10 ;  /* 0x000c000a02007986 */ /* 0x000fe2000c101b04 */
[----:B------:R-:W-:Y:S05]  /*0c10*/  EXIT ;  /* 0x000000000000794d */ /* 0x000fea0003800000 */
.L_x_5714:
        /* <DEDUP_REMOVED lines=14> */
.L_x_26170:


//--------------------- .text._ZN2at6native29vectorized_elementwise_kernelILi4ENS0_13BinaryFunctorIiiiNS0_17BitwiseXorFunctorIiEEEESt5arrayIPcLm3EEEEviT0_T1_ --------------------------
	.section	.text._ZN2at6native29vectorized_elementwise_kernelILi4ENS0_13BinaryFunctorIiiiNS0_17BitwiseXorFunctorIiEEEESt5arrayIPcLm3EEEEviT0_T1_,"ax",@progbits
	.align	128
        .global         _ZN2at6native29vectorized_elementwise_kernelILi4ENS0_13BinaryFunctorIiiiNS0_17BitwiseXorFunctorIiEEEESt5arrayIPcLm3EEEEviT0_T1_
        .type           _ZN2at6native29vectorized_elementwise_kernelILi4ENS0_13BinaryFunctorIiiiNS0_17BitwiseXorFunctorIiEEEESt5arrayIPcLm3EEEEviT0_T1_,@function
        .size           _ZN2at6native29vectorized_elementwise_kernelILi4ENS0_13BinaryFunctorIiiiNS0_17BitwiseXorFunctorIiEEEESt5arrayIPcLm3EEEEviT0_T1_,(.L_x_26171 - _ZN2at6native29vectorized_elementwise_kernelILi4ENS0_13BinaryFunctorIiiiNS0_17BitwiseXorFunctorIiEEEESt5arrayIPcLm3EEEEviT0_T1_)
        .other          _ZN2at6native29vectorized_elementwise_kernelILi4ENS0_13BinaryFunctorIiiiNS0_17BitwiseXorFunctorIiEEEESt5arrayIPcLm3EEEEviT0_T1_,@"STO_CUDA_ENTRY STV_DEFAULT"
_ZN2at6native29vectorized_elementwise_kernelILi4ENS0_13BinaryFunctorIiiiNS0_17BitwiseXorFunctorIiEEEESt5arrayIPcLm3EEEEviT0_T1_:
.text._ZN2at6native29vectorized_elementwise_kernelILi4ENS0_13BinaryFunctorIiiiNS0_17BitwiseXorFunctorIiEEEESt5arrayIPcLm3EEEEviT0_T1_:
        /* <DEDUP_REMOVED lines=118> */
.L_x_5718:
[----:B------:R-:W-:-:S13]  /*0760*/  ISETP.GE.U32.AND P0, PT, R2, R5, PT ;  /* 0x000000050200720c */ /* 0x000fda0003f06070 */
[----:B------:R-:W-:Y:S05]  /*0770*/  @P0 BRA `(.L_x_5720) ;  /* 0x0000000000300947 */ /* 0x000fea0003800000 */
[----:B0-----:R-:W0:Y:S01]  /*0780*/  LDC.64 R8, c[0x0][0x388] ;  /* 0x0000e200ff087b82 */ /* 0x001e220000000a00 */
[----:B------:R-:W-:Y:S01]  /*0790*/  IADD3 R11, PT, PT, R3, R2, RZ ;  /* 0x00000002030b7210 */ /* 0x000fe20007ffe0ff */
[----:B------:R-:W-:-:S04]  /*07a0*/  VIADD R2, R2, 0x80 ;  /* 0x0000008002027836 */ /* 0x000fc80000000000 */
[----:B0-----:R-:W-:-:S05]  /*07b0*/  IMAD.WIDE.U32 R8, R11, 0x4, R8 ;  /* 0x000000040b087825 */ /* 0x001fca00078e0008 */
[----:B------:R1:W-:Y:S02]  /*07c0*/  STG.E desc[UR4][R8.64], R6 ;  /* 0x0000000608007986 */ /* 0x0003e4000c101904 */
.L_x_5719:
[----:B------:R-:W-:-:S13]  /*07d0*/  ISETP.GE.U32.AND P0, PT, R2, R5, PT ;  /* 0x000000050200720c */ /* 0x000fda0003f06070 */
[----:B------:R-:W-:Y:S05]  /*07e0*/  @P0 BRA `(.L_x_5721) ;  /* 0x0000000000300947 */ /* 0x000fea0003800000 */
[----:B01----:R-:W0:Y:S01]  /*07f0*/  LDC.64 R8, c[0x0][0x388] ;  /* 0x0000e200ff087b82 */ /* 0x003e220000000a00 */
[----:B------:R-:W-:Y:S01]  /*0800*/  IADD3 R11, PT, PT, R3, R2, RZ ;  /* 0x00000002030b7210 */ /* 0x000fe20007ffe0ff */
[----:B------:R-:W-:-:S04]  /*0810*/  VIADD R2, R2, 0x80 ;  /* 0x0000008002027836 */ /* 0x000fc80000000000 */
[----:B0-----:R-:W-:-:S05]  /*0820*/  IMAD.WIDE.U32 R8, R11, 0x4, R8 ;  /* 0x000000040b087825 */ /* 0x001fca00078e0008 */
[----:B------:R1:W-:Y:S02]  /*0830*/  STG.E desc[UR4][R8.64], R7 ;  /* 0x0000000708007986 */ /* 0x0003e4000c101904 */
.L_x_5720:
[----:B------:R-:W-:-:S13]  /*0840*/  ISETP.GE.U32.AND P0, PT, R2, R5, PT ;  /* 0x000000050200720c */ /* 0x000fda0003f06070 */
[----:B------:R-:W-:Y:S05]  /*0850*/  @P0 BRA `(.L_x_5722) ;  /* 0x0000000000340947 */ /* 0x000fea0003800000 */
[----:B-1----:R-:W1:Y:S01]  /*0860*/  LDC.64 R6, c[0x0][0x388] ;  /* 0x0000e200ff067b82 */ /* 0x002e620000000a00 */
[----:B0-----:R-:W-:Y:S01]  /*0870*/  IADD3 R9, PT, PT, R3, R2, RZ ;  /* 0x0000000203097210 */ /* 0x001fe20007ffe0ff */
[----:B------:R-:W-:-:S04]  /*0880*/  VIADD R2, R2, 0x80 ;  /* 0x0000008002027836 */ /* 0x000fc80000000000 */
[----:B-1----:R-:W-:-:S05]  /*0890*/  IMAD.WIDE.U32 R6, R9, 0x4, R6 ;  /* 0x0000000409067825 */ /* 0x002fca00078e0006 */
[----:B------:R2:W-:Y:S02]  /*08a0*/  STG.E desc[UR4][R6.64], R20 ;  /* 0x0000001406007986 */ /* 0x0005e4000c101904 */
.L_x_5721:
        /* <DEDUP_REMOVED lines=8> */
.L_x_5722:
[----:B------:R-:W-:Y:S05]  /*0930*/  BSYNC.RELIABLE B1 ;  /* 0x0000000000017941 */ /* 0x000fea0003800100 */
.L_x_5717:
[----:B------:R-:W-:-:S13]  /*0940*/  ISETP.GE.U32.AND P0, PT, R2, R5, PT ;  /* 0x000000050200720c */ /* 0x000fda0003f06070 */
[----:B-12---:R-:W1:Y:S01]  /*0950*/  @!P0 LDC.64 R6, c[0x0][0x388] ;  /* 0x0000e200ff068b82 */ /* 0x006e620000000a00 */
[----:B0-----:R-:W-:Y:S01]  /*0960*/  @!P0 IADD3 R9, PT, PT, R3, R2, RZ ;  /* 0x0000000203098210 */ /* 0x001fe20007ffe0ff */
[----:B------:R-:W-:-:S04]  /*0970*/  @!P0 VIADD R2, R2, 0x80 ;  /* 0x0000008002028836 */ /* 0x000fc80000000000 */
[----:B-1----:R-:W-:-:S05]  /*0980*/  @!P0 IMAD.WIDE.U32 R6, R9, 0x4, R6 ;  /* 0x0000000409068825 */ /* 0x002fca00078e0006 */
[----:B------:R3:W-:Y:S02]  /*0990*/  @!P0 STG.E desc[UR4][R6.64], R0 ;  /* 0x0000000006008986 */ /* 0x0007e4000c101904 */
.L_x_5723:
[----:B------:R-:W-:Y:S05]  /*09a0*/  BSYNC.RECONVERGENT B0 ;  /* 0x0000000000007941 */ /* 0x000fea0003800200 */
.L_x_5716:
        /* <DEDUP_REMOVED lines=8> */
.L_x_5715:
[----:B------:R-:W0:Y:S01]  /*0a30*/  S2R R0, SR_TID.X ;  /* 0x0000000000007919 */ /* 0x000e220000002100 */
[----:B------:R-:W1:Y:S08]  /*0a40*/  LDC.64 R4, c[0x0][0x390] ;  /* 0x0000e400ff047b82 */ /* 0x000e700000000a00 */
[----:B------:R-:W2:Y:S08]  /*0a50*/  LDC.64 R6, c[0x0][0x398] ;  /* 0x0000e600ff067b82 */ /* 0x000eb00000000a00 */
[----:B------:R-:W3:Y:S01]  /*0a60*/  LDC.64 R24, c[0x0][0x388] ;  /* 0x0000e200ff187b82 */ /* 0x000ee20000000a00 */
[----:B-1----:R-:W-:-:S04]  /*0a70*/  IMAD.WIDE.U32 R4, R3, 0x4, R4 ;  /* 0x0000000403047825 */ /* 0x002fc800078e0004 */
[----:B0-----:R-:W-:-:S04]  /*0a80*/  IMAD.WIDE.U32 R20, R0, 0x10, R4 ;  /* 0x0000001000147825 */ /* 0x001fc800078e0004 */
[C---:B--2---:R-:W-:Y:S01]  /*0a90*/  IMAD.WIDE.U32 R6, R3.reuse, 0x4, R6 ;  /* 0x0000000403067825 */ /* 0x044fe200078e0006 */
[----:B------:R-:W2:Y:S03]  /*0aa0*/  LDG.E.128 R12, desc[UR4][R20.64] ;  /* 0x00000004140c7981 */ /* 0x000ea6000c1e1d00 */
[----:B------:R-:W-:Y:S02]  /*0ab0*/  IMAD.WIDE.U32 R22, R0, 0x10, R6 ;  /* 0x0000001000167825 */ /* 0x000fe400078e0006 */
[----:B------:R-:W4:Y:S04]  /*0ac0*/  LDG.E.128 R4, desc[UR4][R20.64+0x800] ;  /* 0x0008000414047981 */ /* 0x000f28000c1e1d00 */
[----:B------:R-:W2:Y:S04]  /*0ad0*/  LDG.E.128 R16, desc[UR4][R22.64] ;  /* 0x0000000416107981 */ /* 0x000ea8000c1e1d00 */
[----:B------:R-:W4:Y:S01]  /*0ae0*/  LDG.E.128 R8, desc[UR4][R22.64+0x800] ;  /* 0x0008000416087981 */ /* 0x000f22000c1e1d00 */
[----:B---3--:R-:W-:-:S04]  /*0af0*/  IMAD.WIDE.U32 R2, R3, 0x4, R24 ;  /* 0x0000000403027825 */ /* 0x008fc800078e0018 */
[----:B------:R-:W-:Y:S01]  /*0b00*/  IMAD.WIDE.U32 R2, R0, 0x10, R2 ;  /* 0x0000001000027825 */ /* 0x000fe200078e0002 */
[----:B--2---:R-:W-:Y:S02]  /*0b10*/  LOP3.LUT R12, R16, R12, RZ, 0x3c, !PT ;  /* 0x0000000c100c7212 */ /* 0x004fe400078e3cff */
[----:B------:R-:W-:Y:S02]  /*0b20*/  LOP3.LUT R13, R17, R13, RZ, 0x3c, !PT ;  /* 0x0000000d110d7212 */ /* 0x000fe400078e3cff */
[----:B------:R-:W-:Y:S02]  /*0b30*/  LOP3.LUT R14, R18, R14, RZ, 0x3c, !PT ;  /* 0x0000000e120e7212 */ /* 0x000fe400078e3cff */
[----:B------:R-:W-:Y:S02]  /*0b40*/  LOP3.LUT R15, R19, R15, RZ, 0x3c, !PT ;  /* 0x0000000f130f7212 */ /* 0x000fe400078e3cff */
[----:B----4-:R-:W-:Y:S02]  /*0b50*/  LOP3.LUT R4, R8, R4, RZ, 0x3c, !PT ;  /* 0x0000000408047212 */ /* 0x010fe400078e3cff */
[----:B------:R-:W-:-:S02]  /*0b60*/  LOP3.LUT R5, R9, R5, RZ, 0x3c, !PT ;  /* 0x0000000509057212 */ /* 0x000fc400078e3cff */
[----:B------:R-:W-:Y:S02]  /*0b70*/  LOP3.LUT R6, R10, R6, RZ, 0x3c, !PT ;  /* 0x000000060a067212 */ /* 0x000fe400078e3cff */
[----:B------:R-:W-:Y:S01]  /*0b80*/  LOP3.LUT R7, R11, R7, RZ, 0x3c, !PT ;  /* 0x000000070b077212 */ /* 0x000fe200078e3cff */
[----:B------:R-:W-:Y:S04]  /*0b90*/  STG.E.128 desc[UR4][R2.64], R12 ;  /* 0x0000000c02007986 */ /* 0x000fe8000c101d04 */
[----:B------:R-:W-:Y:S01]  /*0ba0*/  STG.E.128 desc[UR4][R2.64+0x800], R4 ;  /* 0x0008000402007986 */ /* 0x000fe2000c101d04 */
[----:B------:R-:W-:Y:S05]  /*0bb0*/  EXIT ;  /* 0x000000000000794d */ /* 0x000fea0003800000 */
.L_x_5724:
        /* <DEDUP_REMOVED lines=12> */
.L_x_26171:


//--------------------- .text._ZN2at6native29vectorized_elementwise_kernelILi8ENS0_13BinaryFunctorIiiiNS0_17BitwiseXorFunctorIiEEEESt5arrayIPcLm3EEEEviT0_T1_ --------------------------
	.section	.text._ZN2at6native29vectorized_elementwise_kernelILi8ENS0_13BinaryFunctorIiiiNS0_17BitwiseXorFunctorIiEEEESt5arrayIPcLm3EEEEviT0_T1_,"ax",@progbits
	.align	128
        .global         _ZN2at6native29vectorized_elementwise_kernelILi8ENS0_13BinaryFunctorIiiiNS0_17BitwiseXorFunctorIiEEEESt5arrayIPcLm3EEEEviT0_T1_
        .type           _ZN2at6native29vectorized_elementwise_kernelILi8ENS0_13BinaryFunctorIiiiNS0_17BitwiseXorFunctorIiEEEESt5arrayIPcLm3EEEEviT0_T1_,@function
        .size           _ZN2at6native29vectorized_elementwise_kernelILi8ENS0_13BinaryFunctorIiiiNS0_17BitwiseXorFunctorIiEEEESt5arrayIPcLm3EEEEviT0_T1_,(.L_x_26172 - _ZN2at6native29vectorized_elementwise_kernelILi8ENS0_13BinaryFunctorIiiiNS0_17BitwiseXorFunctorIiEEEESt5arrayIPcLm3EEEEviT0_T1_)
        .other          _ZN2at6native29vectorized_elementwise_kernelILi8ENS0_13BinaryFunctorIiiiNS0_17BitwiseXorFunctorIiEEEESt5arrayIPcLm3EEEEviT0_T1_,@"STO_CUDA_ENTRY STV_DEFAULT"
_ZN2at6native29vectorized_elementwise_kernelILi8ENS0_13BinaryFunctorIiiiNS0_17BitwiseXorFunctorIiEEEESt5arrayIPcLm3EEEEviT0_T1_:
.text._ZN2at6native29vectorized_elementwise_kernelILi8ENS0_13BinaryFunctorIiiiNS0_17BitwiseXorFunctorIiEEEESt5arrayIPcLm3EEEEviT0_T1_:
        /* <DEDUP_REMOVED lines=118> */
.L_x_5728:
[----:B------:R-:W-:-:S13]  /*0760*/  ISETP.GE.U32.AND P0, PT, R2, R5, PT ;  /* 0x000000050200720c */ /* 0x000fda0003f06070 */
[----:B------:R-:W-:Y:S05]  /*0770*/  @P0 BRA `(.L_x_5730) ;  /* 0x0000000000300947 */ /* 0x000fea0003800000 */
[----:B0-----:R-:W0:Y:S01]  /*0780*/  LDC.64 R8, c[0x0][0x388] ;  /* 0x0000e200ff087b82 */ /* 0x001e220000000a00 */
[----:B------:R-:W-:Y:S01]  /*0790*/  IADD3 R11, PT, PT, R3, R2, RZ ;  /* 0x00000002030b7210 */ /* 0x000fe20007ffe0ff */
[----:B------:R-:W-:-:S04]  /*07a0*/  VIADD R2, R2, 0x80 ;  /* 0x0000008002027836 */ /* 0x000fc80000000000 */
[----:B0-----:R-:W-:-:S05]  /*07b0*/  IMAD.WIDE.U32 R8, R11, 0x4, R8 ;  /* 0x000000040b087825 */ /* 0x001fca00078e0008 */
[----:B------:R1:W-:Y:S02]  /*07c0*/  STG.E desc[UR4][R8.64], R6 ;  /* 0x0000000608007986 */ /* 0x0003e4000c101904 */
.L_x_5729:
[----:B------:R-:W-:-:S13]  /*07d0*/  ISETP.GE.U32.AND P0, PT, R2, R5, PT ;  /* 0x000000050200720c */ /* 0x000fda0003f06070 */
[----:B------:R-:W-:Y:S05]  /*07e0*/  @P0 BRA `(.L_x_5731) ;  /* 0x0000000000300947 */ /* 0x000fea0003800000 */
[----:B01----:R-:W0:Y:S01]  /*07f0*/  LDC.64 R8, c[0x0][0x388] ;  /* 0x0000e200ff087b82 */ /* 0x003e220000000a00 */
[----:B------:R-:W-:Y:S01]  /*0800*/  IADD3 R11, PT, PT, R3, R2, RZ ;  /* 0x00000002030b7210 */ /* 0x000fe20007ffe0ff */
[----:B------:R-:W-:-:S04]  /*0810*/  VIADD R2, R2, 0x80 ;  /* 0x0000008002027836 */ /* 0x000fc80000000000 */
[----:B0-----:R-:W-:-:S05]  /*0820*/  IMAD.WIDE.U32 R8, R11, 0x4, R8 ;  /* 0x000000040b087825 */ /* 0x001fca00078e0008 */
[----:B------:R1:W-:Y:S02]  /*0830*/  STG.E desc[UR4][R8.64], R7 ;  /* 0x0000000708007986 */ /* 0x0003e4000c101904 */
.L_x_5730:
[----:B------:R-:W-:-:S13]  /*0840*/  ISETP.GE.U32.AND P0, PT, R2, R5, PT ;  /* 0x000000050200720c */ /* 0x000fda0003f06070 */
[----:B------:R-:W-:Y:S05]  /*0850*/  @P0 BRA `(.L_x_5732) ;  /* 0x0000000000340947 */ /* 0x000fea0003800000 */
[----:B-1----:R-:W1:Y:S01]  /*0860*/  LDC.64 R6, c[0x0][0x388] ;  /* 0x0000e200ff067b82 */ /* 0x002e620000000a00 */
[----:B0-----:R-:W-:Y:S01]  /*0870*/  IADD3 R9, PT, PT, R3, R2, RZ ;  /* 0x0000000203097210 */ /* 0x001fe20007ffe0ff */
[----:B------:R-:W-:-:S04]  /*0880*/  VIADD R2, R2, 0x80 ;  /* 0x0000008002027836 */ /* 0x000fc80000000000 */
[----:B-1----:R-:W-:-:S05]  /*0890*/  IMAD.WIDE.U32 R6, R9, 0x4, R6 ;  /* 0x0000000409067825 */ /* 0x002fca00078e0006 */
[----:B------:R2:W-:Y:S02]  /*08a0*/  STG.E desc[UR4][R6.64], R20 ;  /* 0x0000001406007986 */ /* 0x0005e4000c101904 */
.L_x_5731:
        /* <DEDUP_REMOVED lines=8> */
.L_x_5732:
[----:B------:R-:W-:Y:S05]  /*0930*/  BSYNC.RELIABLE B1 ;  /* 0x0000000000017941 */ /* 0x000fea0003800100 */
.L_x_5727:
[----:B------:R-:W-:-:S13]  /*0940*/  ISETP.GE.U32.AND P0, PT, R2, R5, PT ;  /* 0x000000050200720c */ /* 0x000fda0003f06070 */
[----:B-12---:R-:W1:Y:S01]  /*0950*/  @!P0 LDC.64 R6, c[0x0][0x388] ;  /* 0x0000e200ff068b82 */ /* 0x006e620000000a00 */
[----:B0-----:R-:W-:Y:S01]  /*0960*/  @!P0 IADD3 R9, PT, PT, R3, R2, RZ ;  /* 0x0000000203098210 */ /* 0x001fe20007ffe0ff */
[----:B------:R-:W-:-:S04]  /*0970*/  @!P0 VIADD R2, R2, 0x80 ;  /* 0x0000008002028836 */ /* 0x000fc80000000000 */
[----:B-1----:R-:W-:-:S05]  /*0980*/  @!P0 IMAD.WIDE.U32 R6, R9, 0x4, R6 ;  /* 0x0000000409068825 */ /* 0x002fca00078e0006 */
[----:B------:R3:W-:Y:S02]  /*0990*/  @!P0 STG.E desc[UR4][R6.64], R0 ;  /* 0x0000000006008986 */ /* 0x0007e4000c101904 */
.L_x_5733:
[----:B------:R-:W-:Y:S05]  /*09a0*/  BSYNC.RECONVERGENT B0 ;  /* 0x0000000000007941 */ /* 0x000fea0003800200 */
.L_x_5726:
        /* <DEDUP_REMOVED lines=8> */
.L_x_5725:
[----:B------:R-:W0:Y:S01]  /*0a30*/  S2R R0, SR_TID.X ;  /* 0x0000000000007919 */ /* 0x000e220000002100 */
[----:B------:R-:W1:Y:S08]  /*0a40*/  LDC.64 R4, c[0x0][0x390] ;  /* 0x0000e400ff047b82 */ /* 0x000e700000000a00 */
[----:B------:R-:W2:Y:S08]  /*0a50*/  LDC.64 R6, c[0x0][0x398] ;  /* 0x0000e600ff067b82 */ /* 0x000eb00000000a00 */
[----:B------:R-:W3:Y:S01]  /*0a60*/  LDC.64 R20, c[0x0][0x388] ;  /* 0x0000e200ff147b82 */ /* 0x000ee20000000a00 */
[----:B-1----:R-:W-:-:S04]  /*0a70*/  IMAD.WIDE.U32 R4, R3, 0x4, R4 ;  /* 0x0000000403047825 */ /* 0x002fc800078e0004 */
[----:B0-----:R-:W-:-:S04]  /*0a80*/  IMAD.WIDE.U32 R4, R0, 0x20, R4 ;  /* 0x0000002000047825 */ /* 0x001fc800078e0004 */
[----:B--2---:R-:W-:-:S04]  /*0a90*/  IMAD.WIDE.U32 R6, R3, 0x4, R6 ;  /* 0x0000000403067825 */ /* 0x004fc800078e0006 */
[----:B------:R-:W-:Y:S02]  /*0aa0*/  IMAD.WIDE.U32 R8, R0, 0x20, R6 ;  /* 0x0000002000087825 */ /* 0x000fe400078e0006 */
[----:B------:R-:W2:Y:S04]  /*0ab0*/  LDG.E.ENL2.256 R4, R12, desc[UR4][R4.64] ;  /* 0xfe000004040c797e */ /* 0x000ea80008121904 */
[----:B------:R-:W2:Y:S01]  /*0ac0*/  LDG.E.ENL2.256 R8, R16, desc[UR4][R8.64] ;  /* 0xfe0000040810797e */ /* 0x000ea20008121908 */
[----:B---3--:R-:W-:-:S04]  /*0ad0*/  IMAD.WIDE.U32 R2, R3, 0x4, R20 ;  /* 0x0000000403027825 */ /* 0x008fc800078e0014 */
[----:B------:R-:W-:Y:S01]  /*0ae0*/  IMAD.WIDE.U32 R2, R0, 0x20, R2 ;  /* 0x0000002000027825 */ /* 0x000fe200078e0002 */
[----:B--2---:R-:W-:Y:S02]  /*0af0*/  LOP3.LUT R12, R16, R12, RZ, 0x3c, !PT ;  /* 0x0000000c100c7212 */ /* 0x004fe400078e3cff */
[----:B------:R-:W-:Y:S02]  /*0b00*/  LOP3.LUT R13, R17, R13, RZ, 0x3c, !PT ;  /* 0x0000000d110d7212 */ /* 0x000fe400078e3cff */
[----:B------:R-:W-:Y:S02]  /*0b10*/  LOP3.LUT R14, R18, R14, RZ, 0x3c, !PT ;  /* 0x0000000e120e7212 */ /* 0x000fe400078e3cff */
[----:B------:R-:W-:Y:S02]  /*0b20*/  LOP3.LUT R15, R19, R15, RZ, 0x3c, !PT ;  /* 0x0000000f130f7212 */ /* 0x000fe400078e3cff */
[----:B------:R-:W-:Y:S02]  /*0b30*/  LOP3.LUT R16, R8, R4, RZ, 0x3c, !PT ;  /* 0x0000000408107212 */ /* 0x000fe400078e3cff */
[----:B------:R-:W-:-:S02]  /*0b40*/  LOP3.LUT R17, R9, R5, RZ, 0x3c, !PT ;  /* 0x0000000509117212 */ /* 0x000fc400078e3cff */
[----:B------:R-:W-:Y:S02]  /*0b50*/  LOP3.LUT R18, R10, R6, RZ, 0x3c, !PT ;  /* 0x000000060a127212 */ /* 0x000fe400078e3cff */
[----:B------:R-:W-:-:S05]  /*0b60*/  LOP3.LUT R19, R11, R7, RZ, 0x3c, !PT ;  /* 0x000000070b137212 */ /* 0x000fca00078e3cff */
[----:B------:R-:W-:Y:S01]  /*0b70*/  STG.E.ENL2.256 desc[UR4][R2.64], R12, R16 ;  /* 0xf800000c0210797f */ /* 0x000fe2000f121804 */
[----:B------:R-:W-:Y:S05]  /*0b80*/  EXIT ;  /* 0x000000000000794d */ /* 0x000fea0003800000 */
.L_x_5734:
        /* <DEDUP_REMOVED lines=15> */
.L_x_26172:


//--------------------- .text._ZN2at6native18elementwise_kernelILi128ELi4EZNS0_15gpu_kernel_implINS0_13AUnaryFunctorIaaaNS0_17BitwiseXorFunctorIaEEEEEEvRNS_18TensorIteratorBaseERKT_EUliE_EEviT1_ --------------------------
	.section	.text._ZN2at6native18elementwise_kernelILi128ELi4EZNS0_15gpu_kernel_implINS0_13AUnaryFunctorIaaaNS0_17BitwiseXorFunctorIaEEEEEEvRNS_18TensorIteratorBaseERKT_EUliE_EEviT1_,"ax",@progbits
	.align	128
        .global         _ZN2at6native18elementwise_kernelILi128ELi4EZNS0_15gpu_kernel_implINS0_13AUnaryFunctorIaaaNS0_17BitwiseXorFunctorIaEEEEEEvRNS_18TensorIteratorBaseERKT_EUliE_EEviT1_
        .type           _ZN2at6native18elementwise_kernelILi128ELi4EZNS0_15gpu_kernel_implINS0_13AUnaryFunctorIaaaNS0_17BitwiseXorFunctorIaEEEEEEvRNS_18TensorIteratorBaseERKT_EUliE_EEviT1_,@function
        .size           _ZN2at6native18elementwise_kernelILi128ELi4EZNS0_15gpu_kernel_implINS0_13AUnaryFunctorIaaaNS0_17BitwiseXorFunctorIaEEEEEEvRNS_18TensorIteratorBaseERKT_EUliE_EEviT1_,(.L_x_26173 - _ZN2at6native18elementwise_kernelILi128ELi4EZNS0_15gpu_kernel_implINS0_13AUnaryFunctorIaaaNS0_17BitwiseXorFunctorIaEEEEEEvRNS_18TensorIteratorBaseERKT_EUliE_EEviT1_)
        .other          _ZN2at6native18elementwise_kernelILi128ELi4EZNS0_15gpu_kernel_implINS0_13AUnaryFunctorIaaaNS0_17BitwiseXorFunctorIaEEEEEEvRNS_18TensorIteratorBaseERKT_EUliE_EEviT1_,@"STO_CUDA_ENTRY STV_DEFAULT"
_ZN2at6native18elementwise_kernelILi128ELi4EZNS0_15gpu_kernel_implINS0_13AUnaryFunctorIaaaNS0_17BitwiseXorFunctorIaEEEEEEvRNS_18TensorIteratorBaseERKT_EUliE_EEviT1_:
.text._ZN2at6native18elementwise_kernelILi128ELi4EZNS0_15gpu_kernel_implINS0_13AUnaryFunctorIaaaNS0_17BitwiseXorFunctorIaEEEEEEvRNS_18TensorIteratorBaseERKT_EUliE_EEviT1_:
        /* <DEDUP_REMOVED lines=320> */
.L_x_5737:
        /* <DEDUP_REMOVED lines=14> */
[----:B------:R0:W5:Y:S01]  /*14e0*/  LDG.E.U8 R0, desc[UR36][R2.64] ;  /* 0x0000002402007981 */ /* 0x000162000c1e1100 */
[----:B------:R-:W-:Y:S05]  /*14f0*/  BRA `(.L_x_5743) ;  /* 0x0000000c00547947 */ /* 0x000fea0003800000 */
.L_x_5741:
[----:B------:R0:W5:Y:S01]  /*1500*/  LDG.E.U8 R0, desc[UR36][R2.64] ;  /* 0x0000002402007981 */ /* 0x000162000c1e1100 */
[----:B------:R-:W-:Y:S05]  /*1510*/  BRA `(.L_x_5743) ;  /* 0x0000000c004c7947 */ /* 0x000fea0003800000 */
.L_x_5740:
[----:B------:R-:W-:-:S09]  /*1520*/  UISETP.NE.AND UP0, UPT, UR4, 0x2, UPT ;  /* 0x000000020400788c */ /* 0x000fd2000bf05270 */
[----:B------:R-:W-:Y:S05]  /*1530*/  BRA.U !UP0, `(.L_x_5744) ;  /* 0x0000000108207547 */ /* 0x000fea000b800000 */
[----:B------:R-:W-:-:S09]  /*1540*/  UISETP.NE.AND UP0, UPT, UR4, 0x3, UPT ;  /* 0x000000030400788c */ /* 0x000fd2000bf05270 */
[----:B------:R-:W-:Y:S05]  /*1550*/  BRA.U !UP0, `(.L_x_5745) ;  /* 0x0000000108107547 */ /* 0x000fea000b800000 */
[----:B------:R-:W-:-:S09]  /*1560*/  UISETP.NE.AND UP0, UPT, UR4, 0x4, UPT ;  /* 0x000000040400788c */ /* 0x000fd2000bf05270 */
[----:B------:R-:W-:Y:S05]  /*1570*/  BRA.U UP0, `(.L_x_5742) ;  /* 0x0000000900b07547 */ /* 0x000fea000b800000 */
[----:B------:R0:W5:Y:S01]  /*1580*/  LDG.E.U8 R0, desc[UR36][R2.64] ;  /* 0x0000002402007981 */ /* 0x000162000c1e1100 */
[----:B------:R-:W-:Y:S05]  /*1590*/  BRA `(.L_x_5743) ;  /* 0x0000000c002c7947 */ /* 0x000fea0003800000 */
.L_x_5745:
[----:B------:R0:W5:Y:S01]  /*15a0*/  LDG.E.U8 R0, desc[UR36][R2.64] ;  /* 0x0000002402007981 */ /* 0x000162000c1e1100 */
[----:B------:R-:W-:Y:S05]  /*15b0*/  BRA `(.L_x_5743) ;  /* 0x0000000c00247947 */ /* 0x000fea0003800000 */
.L_x_5744:
[----:B------:R0:W5:Y:S01]  /*15c0*/  LDG.E.U16 R0, desc[UR36][R2.64] ;  /* 0x0000002402007981 */ /* 0x000162000c1e1500 */
[----:B------:R-:W-:Y:S05]  /*15d0*/  BRA `(.L_x_5743) ;  /* 0x0000000c001c7947 */ /* 0x000fea0003800000 */
.L_x_5739:
        /* <DEDUP_REMOVED lines=9> */
.L_x_5747:
[----:B------:R-:W2:Y:S02]  /*1670*/  LDG.E.U16 R4, desc[UR36][R2.64] ;  /* 0x0000002402047981 */ /* 0x000ea4000c1e1500 */
[----:B--2---:R-:W-:-:S06]  /*1680*/  HADD2.F32 R4, -RZ, R4.H0_H0 ;  /* 0x20000004ff047230 */ /* 0x004fcc0000004100 */
[----:B------:R-:W0:Y:S02]  /*1690*/  F2I.FTZ.TRUNC.NTZ R4, R4 ;  /* 0x0000000400047305 */ /* 0x000e24000021f100 */
[----:B0-----:R-:W-:Y:S01]  /*16a0*/  PRMT R0, R4, 0x7610, R0 ;  /* 0x0000761004007816 */ /* 0x001fe20000000000 */
[----:B------:R-:W-:Y:S06]  /*16b0*/  BRA `(.L_x_5743) ;  /* 0x0000000800e47947 */ /* 0x000fec0003800000 */
.L_x_5746:
        /* <DEDUP_REMOVED lines=9> */
.L_x_5749:
[----:B------:R-:W2:Y:S02]  /*1750*/  LDG.E.U16 R2, desc[UR36][R2.64] ;  /* 0x0000002402027981 */ /* 0x000ea4000c1e1500 */
[----:B--2---:R-:W-:-:S06]  /*1760*/  HADD2.F32 R4, -RZ, R2.H0_H0 ;  /* 0x20000002ff047230 */ /* 0x004fcc0000004100 */
[----:B------:R-:W0:Y:S02]  /*1770*/  F2I.FTZ.TRUNC.NTZ R4, R4 ;  /* 0x0000000400047305 */ /* 0x000e24000021f100 */
[----:B0-----:R-:W-:Y:S01]  /*1780*/  PRMT R0, R4, 0x7610, R0 ;  /* 0x0000761004007816 */ /* 0x001fe20000000000 */
[----:B------:R-:W-:Y:S06]  /*1790*/  BRA `(.L_x_5743) ;  /* 0x0000000800ac7947 */ /* 0x000fec0003800000 */
.L_x_5748:
[----:B------:R-:W2:Y:S02]  /*17a0*/  LDG.E.64 R2, desc[UR36][R2.64] ;  /* 0x0000002402027981 */ /* 0x000ea4000c1e1b00 */
[----:B--2---:R0:W1:Y:S01]  /*17b0*/  F2I.F64.TRUNC R0, R2 ;  /* 0x0000000200007311 */ /* 0x004062000030d100 */
[----:B------:R-:W-:Y:S05]  /*17c0*/  BRA `(.L_x_5743) ;  /* 0x0000000800a07947 */ /* 0x000fea0003800000 */
.L_x_5738:
        /* <DEDUP_REMOVED lines=12> */
.L_x_5752:
[----:B------:R-:W2:Y:S02]  /*1890*/  LDG.E.64 R2, desc[UR36][R2.64] ;  /* 0x0000002402027981 */ /* 0x000ea4000c1e1b00 */
[----:B--2---:R3:W4:Y:S01]  /*18a0*/  F2I.F64.TRUNC R0, R2 ;  /* 0x0000000200007311 */ /* 0x004722000030d100 */
[----:B------:R-:W-:Y:S05]  /*18b0*/  BRA `(.L_x_5743) ;  /* 0x0000000800647947 */ /* 0x000fea0003800000 */
.L_x_5751:
        /* <DEDUP_REMOVED lines=27> */
.L_x_5754:
        /* <DEDUP_REMOVED lines=14> */
.L_x_5753:
[----:B------:R-:W2:Y:S02]  /*1b50*/  LDG.E.U16 R4, desc[UR36][R2.64] ;  /* 0x0000002402047981 */ /* 0x000ea4000c1e1500 */
[----:B--2---:R-:W-:-:S06]  /*1b60*/  IMAD.U32 R4, R4, 0x10000, RZ ;  /* 0x0001000004047824 */ /* 0x004fcc00078e00ff */
[----:B------:R-:W0:Y:S02]  /*1b70*/  F2I.FTZ.TRUNC.NTZ R4, R4 ;  /* 0x0000000400047305 */ /* 0x000e24000021f100 */
[----:B0-----:R-:W-:Y:S01]  /*1b80*/  PRMT R0, R4, 0x7610, R0 ;  /* 0x0000761004007816 */ /* 0x001fe20000000000 */
[----:B------:R-:W-:Y:S06]  /*1b90*/  BRA `(.L_x_5743) ;  /* 0x0000000400ac7947 */ /* 0x000fec0003800000 */
.L_x_5750:
        /* <DEDUP_REMOVED lines=10> */
.L_x_5757:
        /* <DEDUP_REMOVED lines=21> */
.L_x_5761:
[----:B------:R-:W-:Y:S05]  /*1d90*/  BSYNC.RECONVERGENT B1 ;  /* 0x0000000000017941 */ /* 0x000fea0003800200 */
.L_x_5760:
[----:B------:R-:W-:Y:S01]  /*1da0*/  IMAD.SHL.U32 R0, R0, 0x100000, RZ ;  /* 0x0010000000007824 */ /* 0x000fe200078e00ff */
[----:B------:R-:W-:-:S04]  /*1db0*/  LEA R2, R2, 0x3b800000, 0x17 ;  /* 0x3b80000002027811 */ /* 0x000fc800078eb8ff */
[----:B------:R-:W-:-:S07]  /*1dc0*/  LOP3.LUT R4, R2, R0, R7, 0xfe, !PT ;  /* 0x0000000002047212 */ /* 0x000fce00078efe07 */
.L_x_5759:
[----:B------:R-:W-:Y:S05]  /*1dd0*/  BSYNC.RECONVERGENT B0 ;  /* 0x0000000000007941 */ /* 0x000fea0003800200 */
.L_x_5758:
[----:B------:R-:W0:Y:S02]  /*1de0*/  F2I.FTZ.TRUNC.NTZ R4, R4 ;  /* 0x0000000400047305 */ /* 0x000e24000021f100 */
[----:B0-----:R-:W-:Y:S01]  /*1df0*/  PRMT R0, R4, 0x7610, R0 ;  /* 0x0000761004007816 */ /* 0x001fe20000000000 */
[----:B------:R-:W-:Y:S06]  /*1e00*/  BRA `(.L_x_5743) ;  /* 0x0000000400107947 */ /* 0x000fec0003800000 */
.L_x_5756:
        /* <DEDUP_REMOVED lines=21> */
.L_x_5765:
[----:B------:R-:W-:Y:S05]  /*1f60*/  BSYNC.RECONVERGENT B1 ;  /* 0x0000000000017941 */ /* 0x000fea0003800200 */
.L_x_5764:
[----:B------:R-:W-:Y:S01]  /*1f70*/  IMAD.SHL.U32 R0, R0, 0x200000, RZ ;  /* 0x0020000000007824 */ /* 0x000fe200078e00ff */
[----:B------:R-:W-:-:S04]  /*1f80*/  LEA R2, R2, 0x37800000, 0x17 ;  /* 0x3780000002027811 */ /* 0x000fc800078eb8ff */
[----:B------:R-:W-:-:S07]  /*1f90*/  LOP3.LUT R4, R2, R0, R7, 0xfe, !PT ;  /* 0x0000000002047212 */ /* 0x000fce00078efe07 */
.L_x_5763:
[----:B------:R-:W-:Y:S05]  /*1fa0*/  BSYNC.RECONVERGENT B0 ;  /* 0x0000000000007941 */ /* 0x000fea0003800200 */
.L_x_5762:
[----:B------:R-:W0:Y:S02]  /*1fb0*/  F2I.FTZ.TRUNC.NTZ R4, R4 ;  /* 0x0000000400047305 */ /* 0x000e24000021f100 */
[----:B0-----:R-:W-:Y:S01]  /*1fc0*/  PRMT R0, R4, 0x7610, R0 ;  /* 0x0000761004007816 */ /* 0x001fe20000000000 */
[----:B------:R-:W-:Y:S06]  /*1fd0*/  BRA `(.L_x_5743) ;  /* 0x00000000009c7947 */ /* 0x000fec0003800000 */
.L_x_5755:
[----:B------:R-:W-:-:S09]  /*1fe0*/  UISETP.NE.AND UP0, UPT, UR4, 0x1c, UPT ;  /* 0x0000001c0400788c */ /* 0x000fd2000bf05270 */
[----:B------:R-:W-:Y:S05]  /*1ff0*/  BRA.U !UP0, `(.L_x_5766) ;  /* 0x0000000108907547 */ /* 0x000fea000b800000 */
[----:B------:R-:W-:-:S09]  /*2000*/  UISETP.NE.AND UP0, UPT, UR4, 0x1d, UPT ;  /* 0x0000001d0400788c */ /* 0x000fd2000bf05270 */
[----:B------:R-:W-:Y:S05]  /*2010*/  BRA.U !UP0, `(.L_x_5767) ;  /* 0x0000000108807547 */ /* 0x000fea000b800000 */
[----:B------:R-:W-:-:S09]  /*2020*/  UISETP.NE.AND UP0, UPT, UR4, 0x2c, UPT ;  /* 0x0000002c0400788c */ /* 0x000fd2000bf05270 */
[----:B------:R-:W-:Y:S05]  /*2030*/  BRA.U !UP0, `(.L_x_5768) ;  /* 0x0000000108487547 */ /* 0x000fea000b800000 */
.L_x_5742:
        /* <DEDUP_REMOVED lines=12> */
[----:B---3--:R-:W-:Y:S02]  /*2100*/  IMAD.U32 R10, RZ, RZ, UR8 ;  /* 0x00000008ff0a7e24 */ /* 0x008fe4000f8e00ff */
[----:B------:R-:W-:-:S07]  /*2110*/  IMAD.U32 R11, RZ, RZ, UR9 ;  /* 0x00000009ff0b7e24 */ /* 0x000fce000f8e00ff */
[----:B------:R-:W-:-:S07]  /*2120*/  LEPC R20, `(.L_x_5769) ;  /* 0x000000001014794e */ /* 0x000fce0000000000 */
[----:B--2---:R-:W-:Y:S05]  /*2130*/  CALL.ABS.NOINC R2 ;  /* 0x0000000002007343 */ /* 0x004fea0003c00000 */
.L_x_5769:
[----:B------:R-:W-:Y:S01]  /*2140*/  PRMT R0, RZ, 0x7610, R0 ;  /* 0x00007610ff007816 */ /* 0x000fe20000000000 */
[----:B------:R-:W-:Y:S06]  /*2150*/  BRA `(.L_x_5743) ;  /* 0x00000000003c7947 */ /* 0x000fec0003800000 */
.L_x_5768:
        /* <DEDUP_REMOVED lines=8> */
.L_x_5771:
[----:B------:R-:W-:Y:S05]  /*21e0*/  BSYNC.RECONVERGENT B0 ;  /* 0x0000000000007941 */ /* 0x000fea0003800200 */
.L_x_5770:
[----:B------:R-:W0:Y:S02]  /*21f0*/  F2I.FTZ.TRUNC.NTZ R4, R4 ;  /* 0x0000000400047305 */ /* 0x000e24000021f100 */
[----:B0-----:R-:W-:Y:S01]  /*2200*/  PRMT R0, R4, 0x7610, R0 ;  /* 0x0000761004007816 */ /* 0x001fe20000000000 */
[----:B------:R-:W-:Y:S06]  /*2210*/  BRA `(.L_x_5743) ;  /* 0x00000000000c7947 */ /* 0x000fec0003800000 */
.L_x_5767:
[----:B------:R2:W5:Y:S01]  /*2220*/  LDG.E.U8 R0, desc[UR36][R2.64] ;  /* 0x0000002402007981 */ /* 0x000562000c1e1100 */
[----:B------:R-:W-:Y:S05]  /*2230*/  BRA `(.L_x_5743) ;  /* 0x0000000000047947 */ /* 0x000fea0003800000 */
.L_x_5766:
[----:B------:R1:W5:Y:S02]  /*2240*/  LDG.E.U8 R0, desc[UR36][R2.64] ;  /* 0x0000002402007981 */ /* 0x000364000c1e1100 */
.L_x_5743:
        /* <DEDUP_REMOVED lines=17> */
.L_x_5775:
[----:B------:R3:W-:Y:S01]  /*2360*/  STG.E.U8 desc[UR36][R2.64], R7 ;  /* 0x0000000702007986 */ /* 0x0007e2000c101124 */
[----:B------:R-:W-:Y:S05]  /*2370*/  BRA `(.L_x_5777) ;  /* 0x0000000c008c7947 */ /* 0x000fea0003800000 */
.L_x_5774:
[----:B------:R-:W-:-:S09]  /*2380*/  UISETP.NE.AND UP0, UPT, UR4, 0x2, UPT ;  /* 0x000000020400788c */ /* 0x000fd2000bf05270 */
[----:B------:R-:W-:Y:S05]  /*2390*/  BRA.U !UP0, `(.L_x_5778) ;  /* 0x0000000108387547 */ /* 0x000fea000b800000 */
[----:B------:R-:W-:-:S09]  /*23a0*/  UISETP.NE.AND UP0, UPT, UR4, 0x3, UPT ;  /* 0x000000030400788c */ /* 0x000fd2000bf05270 */
[----:B------:R-:W-:Y:S05]  /*23b0*/  BRA.U !UP0, `(.L_x_5779) ;  /* 0x0000000108207547 */ /* 0x000fea000b800000 */
[----:B------:R-:W-:-:S09]  /*23c0*/  UISETP.NE.AND UP0, UPT, UR4, 0x4, UPT ;  /* 0x000000040400788c */ /* 0x000fd2000bf05270 */
[----:B------:R-:W-:Y:S05]  /*23d0*/  BRA.U UP0, `(.L_x_5776) ;  /* 0x0000000900cc7547 */ /* 0x000fea000b800000 */
[----:B------:R-:W-:-:S04]  /*23e0*/  LOP3.LUT R0, R7, 0xffff, RZ, 0xc0, !PT ;  /* 0x0000ffff07007812 */ /* 0x000fc800078ec0ff */
[----:B------:R-:W-:-:S05]  /*23f0*/  PRMT R0, R0, 0x8880, RZ ;  /* 0x0000888000007816 */ /* 0x000fca00000000ff */
[----:B------:R-:W-:-:S05]  /*2400*/  IMAD.MOV.U32 R4, RZ, RZ, R0 ;  /* 0x000000ffff047224 */ /* 0x000fca00078e0000 */
[----:B------:R-:W-:-:S05]  /*2410*/  SHF.R.S32.HI R5, RZ, 0x1f, R4 ;  /* 0x0000001fff057819 */ /* 0x000fca0000011404 */
[----:B------:R0:W-:Y:S01]  /*2420*/  STG.E.64 desc[UR36][R2.64], R4 ;  /* 0x0000000402007986 */ /* 0x0001e2000c101b24 */
[----:B------:R-:W-:Y:S05]  /*2430*/  BRA `(.L_x_5777) ;  /* 0x0000000c005c7947 */ /* 0x000fea0003800000 */
.L_x_5779:
[----:B------:R-:W-:-:S04]  /*2440*/  LOP3.LUT R7, R7, 0xffff, RZ, 0xc0, !PT ;  /* 0x0000ffff07077812 */ /* 0x000fc800078ec0ff */
[----:B------:R-:W-:-:S05]  /*2450*/  PRMT R5, R7, 0x8880, RZ ;  /* 0x0000888007057816 */ /* 0x000fca00000000ff */
[----:B------:R1:W-:Y:S01]  /*2460*/  STG.E desc[UR36][R2.64], R5 ;  /* 0x0000000502007986 */ /* 0x0003e2000c101924 */
[----:B------:R-:W-:Y:S05]  /*2470*/  BRA `(.L_x_5777) ;  /* 0x0000000c004c7947 */ /* 0x000fea0003800000 */
.L_x_5778:
[----:B------:R-:W-:-:S04]  /*2480*/  PRMT R5, R7, 0x8880, RZ ;  /* 0x0000888007057816 */ /* 0x000fc800000000ff */
[----:B------:R-:W-:-:S05]  /*2490*/  PRMT R5, R5, 0x7710, RZ ;  /* 0x0000771005057816 */ /* 0x000fca00000000ff */
[----:B------:R2:W-:Y:S01]  /*24a0*/  STG.E.U16 desc[UR36][R2.64], R5 ;  /* 0x0000000502007986 */ /* 0x0005e2000c101524 */
[----:B------:R-:W-:Y:S05]  /*24b0*/  BRA `(.L_x_5777) ;  /* 0x0000000c003c7947 */ /* 0x000fea0003800000 */
.L_x_5773:
[----:B------:R-:W-:-:S09]  /*24c0*/  UISETP.GT.AND UP0, UPT, UR4, 0x6, UPT ;  /* 0x000000060400788c */ /* 0x000fd2000bf04270 */
[----:B------:R-:W-:Y:S05]  /*24d0*/  BRA.U UP0, `(.L_x_5780) ;  /* 0x00000001002c7547 */ /* 0x000fea000b800000 */
[----:B------:R-:W-:-:S09]  /*24e0*/  UISETP.NE.AND UP0, UPT, UR4, 0x5, UPT ;  /* 0x000000050400788c */ /* 0x000fd2000bf05270 */
[----:B------:R-:W-:Y:S05]  /*24f0*/  BRA.U !UP0, `(.L_x_5781) ;  /* 0x0000000108147547 */ /* 0x000fea000b800000 */
[----:B------:R-:W-:-:S09]  /*2500*/  UISETP.NE.AND UP0, UPT, UR4, 0x6, UPT ;  /* 0x000000060400788c */ /* 0x000fd2000bf05270 */
[----:B------:R-:W-:Y:S05]  /*2510*/  BRA.U UP0, `(.L_x_5776) ;  /* 0x00000009007c7547 */ /* 0x000fea000b800000 */
[----:B------:R-:W0:Y:S02]  /*2520*/  I2F.S8 R5, R7 ;  /* 0x0000000700057306 */ /* 0x000e240000001400 */
[----:B0-----:R0:W-:Y:S01]  /*2530*/  STG.E desc[UR36][R2.64], R5 ;  /* 0x0000000502007986 */ /* 0x0011e2000c101924 */
[----:B------:R-:W-:Y:S05]  /*2540*/  BRA `(.L_x_5777) ;  /* 0x0000000c00187947 */ /* 0x000fea0003800000 */
.L_x_5781:
[----:B------:R-:W0:Y:S02]  /*2550*/  I2F.S8 R0, R7 ;  /* 0x0000000700007306 */ /* 0x000e240000001400 */
[----:B0-----:R-:W-:-:S05]  /*2560*/  F2FP.F16.F32.PACK_AB R0, RZ, R0 ;  /* 0x00000000ff00723e */ /* 0x001fca00000000ff */
[----:B------:R0:W-:Y:S01]  /*2570*/  STG.E.U16 desc[UR36][R2.64], R0 ;  /* 0x0000000002007986 */ /* 0x0001e2000c101524 */
[----:B------:R-:W-:Y:S05]  /*2580*/  BRA `(.L_x_5777) ;  /* 0x0000000c00087947 */ /* 0x000fea0003800000 */
.L_x_5780:
[----:B------:R-:W-:-:S09]  /*2590*/  UISETP.NE.AND UP0, UPT, UR4, 0x7, UPT ;  /* 0x000000070400788c */ /* 0x000fd2000bf05270 */
[----:B------:R-:W-:Y:S05]  /*25a0*/  BRA.U !UP0, `(.L_x_5782) ;  /* 0x0000000108347547 */ /* 0x000fea000b800000 */
[----:B------:R-:W-:-:S09]  /*25b0*/  UISETP.NE.AND UP0, UPT, UR4, 0x8, UPT ;  /* 0x000000080400788c */ /* 0x000fd2000bf05270 */
[----:B------:R-:W-:Y:S05]  /*25c0*/  BRA.U !UP0, `(.L_x_5783) ;  /* 0x0000000108187547 */ /* 0x000fea000b800000 */
[----:B------:R-:W-:-:S09]  /*25d0*/  UISETP.NE.AND UP0, UPT, UR4, 0x9, UPT ;  /* 0x000000090400788c */ /* 0x000fd2000bf05270 */
[----:B------:R-:W-:Y:S05]  /*25e0*/  BRA.U UP0, `(.L_x_5776) ;  /* 0x0000000900487547 */ /* 0x000fea000b800000 */
[----:B------:R-:W0:Y:S01]  /*25f0*/  I2F.S8 R4, R7 ;  /* 0x0000000700047306 */ /* 0x000e220000001400 */
[----:B------:R-:W-:-:S05]  /*2600*/  IMAD.MOV.U32 R5, RZ, RZ, RZ ;  /* 0x000000ffff057224 */ /* 0x000fca00078e00ff */
[----:B0-----:R0:W-:Y:S01]  /*2610*/  STG.E.64 desc[UR36][R2.64], R4 ;  /* 0x0000000402007986 */ /* 0x0011e2000c101b24 */
[----:B------:R-:W-:Y:S05]  /*2620*/  BRA `(.L_x_5777) ;  /* 0x0000000800e07947 */ /* 0x000fea0003800000 */
.L_x_5783:
[----:B------:R-:W0:Y:S02]  /*2630*/  I2F.S8 R7, R7 ;  /* 0x0000000700077306 */ /* 0x000e240000001400 */
[----:B0-----:R-:W-:-:S04]  /*2640*/  F2FP.F16.F32.PACK_AB R5, RZ, R7 ;  /* 0x00000007ff05723e */ /* 0x001fc800000000ff */
[----:B------:R-:W-:-:S05]  /*2650*/  PRMT R5, R5, 0x5410, RZ ;  /* 0x0000541005057816 */ /* 0x000fca00000000ff */
[----:B------:R0:W-:Y:S01]  /*2660*/  STG.E desc[UR36][R2.64], R5 ;  /* 0x0000000502007986 */ /* 0x0001e2000c101924 */
[----:B------:R-:W-:Y:S05]  /*2670*/  BRA `(.L_x_5777) ;  /* 0x0000000800cc7947 */ /* 0x000fea0003800000 */
.L_x_5782:
[----:B------:R-:W-:-:S04]  /*2680*/  PRMT R4, R7, 0x8880, RZ ;  /* 0x0000888007047816 */ /* 0x000fc800000000ff */
[----:B------:R-:W-:-:S06]  /*2690*/  PRMT R4, R4, 0x7710, RZ ;  /* 0x0000771004047816 */ /* 0x000fcc00000000ff */
[----:B------:R-:W0:Y:S02]  /*26a0*/  I2F.F64.S16 R4, R4 ;  /* 0x0000000400047312 */ /* 0x000e240000101c00 */
[----:B0-----:R0:W-:Y:S01]  /*26b0*/  STG.E.64 desc[UR36][R2.64], R4 ;  /* 0x0000000402007986 */ /* 0x0011e2000c101b24 */
[----:B------:R-:W-:Y:S05]  /*26c0*/  BRA `(.L_x_5777) ;  /* 0x0000000800b87947 */ /* 0x000fea0003800000 */
.L_x_5772:
        /* <DEDUP_REMOVED lines=9> */
[----:B------:R-:W-:-:S05]  /*2760*/  LOP3.LUT R0, R0, 0xff, RZ, 0xc0, !PT ;  /* 0x000000ff00007812 */ /* 0x000fca00078ec0ff */
[----:B------:R-:W-:-:S04]  /*2770*/  ISETP.NE.AND P0, PT, R0, UR4, PT ;  /* 0x0000000400007c0c */ /* 0x000fc8000bf05270 */
[----:B------:R-:W-:-:S05]  /*2780*/  SEL R5, RZ, 0x1, !P0 ;  /* 0x00000001ff057807 */ /* 0x000fca0004000000 */
[----:B------:R0:W-:Y:S01]  /*2790*/  STG.E.U8 desc[UR36][R2.64], R5 ;  /* 0x0000000502007986 */ /* 0x0001e2000c101124 */
[----:B------:R-:W-:Y:S05]  /*27a0*/  BRA `(.L_x_5777) ;  /* 0x0000000800807947 */ /* 0x000fea0003800000 */
.L_x_5786:
[----:B------:R-:W-:Y:S02]  /*27b0*/  PRMT R4, R7, 0x8880, RZ ;  /* 0x0000888007047816 */ /* 0x000fe400000000ff */
[----:B------:R-:W-:Y:S02]  /*27c0*/  CS2R R6, SRZ ;  /* 0x0000000000067805 */ /* 0x000fe4000001ff00 */
[----:B------:R-:W-:-:S06]  /*27d0*/  PRMT R4, R4, 0x7710, RZ ;  /* 0x0000771004047816 */ /* 0x000fcc00000000ff */
[----:B------:R-:W0:Y:S02]  /*27e0*/  I2F.F64.S16 R4, R4 ;  /* 0x0000000400047312 */ /* 0x000e240000101c00 */
[----:B0-----:R0:W-:Y:S01]  /*27f0*/  STG.E.128 desc[UR36][R2.64], R4 ;  /* 0x0000000402007986 */ /* 0x0011e2000c101d24 */
[----:B------:R-:W-:Y:S05]  /*2800*/  BRA `(.L_x_5777) ;  /* 0x0000000800687947 */ /* 0x000fea0003800000 */
.L_x_5785:
[----:B------:R-:W-:-:S09]  /*2810*/  UISETP.NE.AND UP0, UPT, UR4, 0xf, UPT ;  /* 0x0000000f0400788c */ /* 0x000fd2000bf05270 */
[----:B------:R-:W-:Y:S05]  /*2820*/  BRA.U !UP0, `(.L_x_5787) ;  /* 0x0000000108a07547 */ /* 0x000fea000b800000 */
[----:B------:R-:W-:-:S09]  /*2830*/  UISETP.NE.AND UP0, UPT, UR4, 0x17, UPT ;  /* 0x000000170400788c */ /* 0x000fd2000bf05270 */
[----:B------:R-:W-:Y:S05]  /*2840*/  BRA.U !UP0, `(.L_x_5788) ;  /* 0x00000001084c7547 */ /* 0x000fea000b800000 */
[----:B------:R-:W-:-:S09]  /*2850*/  UISETP.NE.AND UP0, UPT, UR4, 0x18, UPT ;  /* 0x000000180400788c */ /* 0x000fd2000bf05270 */
[----:B------:R-:W-:Y:S05]  /*2860*/  BRA.U UP0, `(.L_x_5776) ;  /* 0x0000000500a87547 */ /* 0x000fea000b800000 */
[----:B------:R-:W0:Y:S01]  /*2870*/  I2F.S8 R7, R7 ;  /* 0x0000000700077306 */ /* 0x000e220000001400 */
        /* <DEDUP_REMOVED lines=12> */
.L_x_5790:
[----:B------:R-:W-:Y:S05]  /*2940*/  BSYNC.RECONVERGENT B0 ;  /* 0x0000000000007941 */ /* 0x000fea0003800200 */
.L_x_5789:
[----:B------:R-:W-:-:S05]  /*2950*/  LOP3.LUT R5, R0, 0x80, R5, 0xf8, !PT ;  /* 0x0000008000057812 */ /* 0x000fca00078ef805 */
[----:B------:R0:W-:Y:S01]  /*2960*/  STG.E.U8 desc[UR36][R2.64], R5 ;  /* 0x0000000502007986 */ /* 0x0001e2000c101124 */
[----:B------:R-:W-:Y:S05]  /*2970*/  BRA `(.L_x_5777) ;  /* 0x00000008000c7947 */ /* 0x000fea0003800000 */
.L_x_5788:
[----:B------:R-:W0:Y:S01]  /*2980*/  I2F.S8 R7, R7 ;  /* 0x0000000700077306 */ /* 0x000e220000001400 */
        /* <DEDUP_REMOVED lines=14> */
.L_x_5792:
[----:B------:R-:W-:Y:S05]  /*2a70*/  BSYNC.RECONVERGENT B0 ;  /* 0x0000000000007941 */ /* 0x000fea0003800200 */
.L_x_5791:
[----:B------:R-:W-:-:S05]  /*2a80*/  LOP3.LUT R5, R0, 0x80, R5, 0xf8, !PT ;  /* 0x0000008000057812 */ /* 0x000fca00078ef805 */
[----:B------:R0:W-:Y:S01]  /*2a90*/  STG.E.U8 desc[UR36][R2.64], R5 ;  /* 0x0000000502007986 */ /* 0x0001e2000c101124 */
[----:B------:R-:W-:Y:S05]  /*2aa0*/  BRA `(.L_x_5777) ;  /* 0x0000000400c07947 */ /* 0x000fea0003800000 */
.L_x_5787:
[----:B------:R-:W0:Y:S02]  /*2ab0*/  I2F.S8 R0, R7 ;  /* 0x0000000700007306 */ /* 0x000e240000001400 */
[----:B0-----:R-:W-:-:S05]  /*2ac0*/  F2FP.BF16.F32.PACK_AB R0, RZ, R0 ;  /* 0x00000000ff00723e */ /* 0x001fca00000010ff */
[----:B------:R0:W-:Y:S01]  /*2ad0*/  STG.E.U16 desc[UR36][R2.64], R0 ;  /* 0x0000000002007986 */ /* 0x0001e2000c101524 */
[----:B------:R-:W-:Y:S05]  /*2ae0*/  BRA `(.L_x_5777) ;  /* 0x0000000400b07947 */ /* 0x000fea0003800000 */
.L_x_5784:
        /* <DEDUP_REMOVED lines=8> */
[----:B------:R-:W-:-:S04]  /*2b70*/  PRMT R5, R7, 0x8880, RZ ;  /* 0x0000888007057816 */ /* 0x000fc800000000ff */
[----:B------:R-:W-:-:S05]  /*2b80*/  PRMT R5, R5, 0x7710, RZ ;  /* 0x0000771005057816 */ /* 0x000fca00000000ff */
[----:B------:R0:W-:Y:S01]  /*2b90*/  STG.E.U16 desc[UR36][R2.64], R5 ;  /* 0x0000000502007986 */ /* 0x0001e2000c101524 */
[----:B------:R-:W-:Y:S05]  /*2ba0*/  BRA `(.L_x_5777) ;  /* 0x0000000400807947 */ /* 0x000fea0003800000 */
.L_x_5795:
[----:B------:R-:W0:Y:S01]  /*2bb0*/  I2F.S8 R5, R7 ;  /* 0x0000000700057306 */ /* 0x000e220000001400 */
        /* <DEDUP_REMOVED lines=12> */
.L_x_5798:
[----:B------:R-:W-:-:S04]  /*2c80*/  SHF.R.U32.HI R0, RZ, 0x14, R5 ;  /* 0x00000014ff007819 */ /* 0x000fc80000011605 */
[----:B------:R-:W-:-:S04]  /*2c90*/  LOP3.LUT R0, R0, 0x1, RZ, 0xc0, !PT ;  /* 0x0000000100007812 */ /* 0x000fc800078ec0ff */
[----:B------:R-:W-:-:S04]  /*2ca0*/  IADD3 R0, PT, PT, R5, 0x487ffff, R0 ;  /* 0x0487ffff05007810 */ /* 0x000fc80007ffe000 */
[----:B------:R-:W-:-:S04]  /*2cb0*/  SHF.R.U32.HI R0, RZ, 0x14, R0 ;  /* 0x00000014ff007819 */ /* 0x000fc80000011600 */
[----:B------:R-:W-:-:S07]  /*2cc0*/  LOP3.LUT R4, R0, 0xff, RZ, 0xc0, !PT ;  /* 0x000000ff00047812 */ /* 0x000fce00078ec0ff */
.L_x_5799:
[----:B------:R-:W-:-:S04]  /*2cd0*/  SHF.R.U32.HI R5, RZ, 0x18, R5 ;  /* 0x00000018ff057819 */ /* 0x000fc80000011605 */
[----:B------:R-:W-:-:S04]  /*2ce0*/  LOP3.LUT R4, R4, 0x80, R5, 0xf8, !PT ;  /* 0x0000008004047812 */ /* 0x000fc800078ef805 */
[----:B------:R-:W-:-:S07]  /*2cf0*/  PRMT R0, R4, 0x7610, R0 ;  /* 0x0000761004007816 */ /* 0x000fce0000000000 */
.L_x_5797:
[----:B------:R-:W-:Y:S05]  /*2d00*/  BSYNC.RECONVERGENT B0 ;  /* 0x0000000000007941 */ /* 0x000fea0003800200 */
.L_x_5796:
[----:B------:R0:W-:Y:S01]  /*2d10*/  STG.E.U8 desc[UR36][R2.64], R0 ;  /* 0x0000000002007986 */ /* 0x0001e2000c101124 */
[----:B------:R-:W-:Y:S05]  /*2d20*/  BRA `(.L_x_5777) ;  /* 0x0000000400207947 */ /* 0x000fea0003800000 */
.L_x_5794:
        /* <DEDUP_REMOVED lines=13> */
.L_x_5802:
[----:B------:R-:W-:-:S04]  /*2e00*/  SHF.R.U32.HI R0, RZ, 0x15, R5 ;  /* 0x00000015ff007819 */ /* 0x000fc80000011605 */
[----:B------:R-:W-:-:S04]  /*2e10*/  LOP3.LUT R0, R0, 0x1, RZ, 0xc0, !PT ;  /* 0x0000000100007812 */ /* 0x000fc800078ec0ff */
[----:B------:R-:W-:-:S04]  /*2e20*/  IADD3 R0, PT, PT, R5, 0x88fffff, R0 ;  /* 0x088fffff05007810 */ /* 0x000fc80007ffe000 */
[----:B------:R-:W-:-:S04]  /*2e30*/  SHF.R.U32.HI R0, RZ, 0x15, R0 ;  /* 0x00000015ff007819 */ /* 0x000fc80000011600 */
[----:B------:R-:W-:-:S07]  /*2e40*/  LOP3.LUT R4, R0, 0xff, RZ, 0xc0, !PT ;  /* 0x000000ff00047812 */ /* 0x000fce00078ec0ff */
.L_x_5803:
[----:B------:R-:W-:-:S04]  /*2e50*/  SHF.R.U32.HI R5, RZ, 0x18, R5 ;  /* 0x00000018ff057819 */ /* 0x000fc80000011605 */
[----:B------:R-:W-:-:S04]  /*2e60*/  LOP3.LUT R4, R4, 0x80, R5, 0xf8, !PT ;  /* 0x0000008004047812 */ /* 0x000fc800078ef805 */
[----:B------:R-:W-:-:S07]  /*2e70*/  PRMT R0, R4, 0x7610, R0 ;  /* 0x0000761004007816 */ /* 0x000fce0000000000 */
.L_x_5801:
[----:B------:R-:W-:Y:S05]  /*2e80*/  BSYNC.RECONVERGENT B0 ;  /* 0x0000000000007941 */ /* 0x000fea0003800200 */
.L_x_5800:
[----:B------:R0:W-:Y:S01]  /*2e90*/  STG.E.U8 desc[UR36][R2.64], R0 ;  /* 0x0000000002007986 */ /* 0x0001e2000c101124 */
[----:B------:R-:W-:Y:S05]  /*2ea0*/  BRA `(.L_x_5777) ;  /* 0x0000000000c07947 */ /* 0x000fea0003800000 */
.L_x_5793:
[----:B------:R-:W-:-:S09]  /*2eb0*/  UISETP.NE.AND UP0, UPT, UR4, 0x1c, UPT ;  /* 0x0000001c0400788c */ /* 0x000fd2000bf05270 */
[----:B------:R-:W-:Y:S05]  /*2ec0*/  BRA.U !UP0, `(.L_x_5804) ;  /* 0x0000000108ac7547 */ /* 0x000fea000b800000 */
[----:B------:R-:W-:-:S09]  /*2ed0*/  UISETP.NE.AND UP0, UPT, UR4, 0x1d, UPT ;  /* 0x0000001d0400788c */ /* 0x000fd2000bf05270 */
[----:B------:R-:W-:Y:S05]  /*2ee0*/  BRA.U !UP0, `(.L_x_5805) ;  /* 0x00000001088c7547 */ /* 0x000fea000b800000 */
[----:B------:R-:W-:-:S09]  /*2ef0*/  UISETP.NE.AND UP0, UPT, UR4, 0x2c, UPT ;  /* 0x0000002c0400788c */ /* 0x000fd2000bf05270 */
[----:B------:R-:W-:Y:S05]  /*2f00*/  BRA.U !UP0, `(.L_x_5806) ;  /* 0x0000000108447547 */ /* 0x000fea000b800000 */
.L_x_5776:
        /* <DEDUP_REMOVED lines=9> */
[----:B------:R-:W-:Y:S01]  /*2fa0*/  IMAD.U32 R5, RZ, RZ, UR7 ;  /* 0x00000007ff057e24 */ /* 0x000fe2000f8e00ff */
[----:B---3--:R-:W-:Y:S01]  /*2fb0*/  MOV R6, UR8 ;  /* 0x0000000800067c02 */ /* 0x008fe20008000f00 */
[----:B------:R-:W-:-:S02]  /*2fc0*/  IMAD.U32 R7, RZ, RZ, UR9 ;  /* 0x00000009ff077e24 */ /* 0x000fc4000f8e00ff */
[----:B----4-:R-:W-:Y:S02]  /*2fd0*/  IMAD.U32 R10, RZ, RZ, UR4 ;  /* 0x00000004ff0a7e24 */ /* 0x010fe4000f8e00ff */
[----:B-1----:R-:W-:-:S07]  /*2fe0*/  IMAD.U32 R11, RZ, RZ, UR5 ;  /* 0x00000005ff0b7e24 */ /* 0x002fce000f8e00ff */
[----:B------:R-:W-:-:S07]  /*2ff0*/  LEPC R20, `(.L_x_5807) ;  /* 0x000000001014794e */ /* 0x000fce0000000000 */
[----:B--2---:R-:W-:Y:S05]  /*3000*/  CALL.ABS.NOINC R2 ;  /* 0x0000000002007343 */ /* 0x004fea0003c00000 */
.L_x_5807:
[----:B------:R-:W-:Y:S05]  /*3010*/  BRA `(.L_x_5777) ;  /* 0x0000000000647947 */ /* 0x000fea0003800000 */
.L_x_5806:
[----:B------:R-:W0:Y:S02]  /*3020*/  I2F.S8 R6, R7 ;  /* 0x0000000700067306 */ /* 0x000e240000001400 */
        /* <DEDUP_REMOVED lines=15> */
.L_x_5805:
[----:B------:R-:W-:-:S04]  /*3120*/  LOP3.LUT R7, R7, 0xffff, RZ, 0xc0, !PT ;  /* 0x0000ffff07077812 */ /* 0x000fc800078ec0ff */
[----:B------:R-:W-:-:S05]  /*3130*/  PRMT R7, R7, 0x8880, RZ ;  /* 0x0000888007077816 */ /* 0x000fca00000000ff */
[----:B------:R-:W-:-:S05]  /*3140*/  IMAD.MOV.U32 R4, RZ, RZ, R7 ;  /* 0x000000ffff047224 */ /* 0x000fca00078e0007 */
[----:B------:R-:W-:-:S05]  /*3150*/  SHF.R.S32.HI R5, RZ, 0x1f, R4 ;  /* 0x0000001fff057819 */ /* 0x000fca0000011404 */
[----:B------:R0:W-:Y:S01]  /*3160*/  STG.E.64 desc[UR36][R2.64], R4 ;  /* 0x0000000402007986 */ /* 0x0001e2000c101b24 */
[----:B------:R-:W-:Y:S05]  /*3170*/  BRA `(.L_x_5777) ;  /* 0x00000000000c7947 */ /* 0x000fea0003800000 */
.L_x_5804:
[----:B------:R-:W-:-:S04]  /*3180*/  LOP3.LUT R7, R7, 0xffff, RZ, 0xc0, !PT ;  /* 0x0000ffff07077812 */ /* 0x000fc800078ec0ff */
[----:B------:R-:W-:-:S05]  /*3190*/  PRMT R5, R7, 0x8880, RZ ;  /* 0x0000888007057816 */ /* 0x000fca00000000ff */
[----:B------:R0:W-:Y:S02]  /*31a0*/  STG.E desc[UR36][R2.64], R5 ;  /* 0x0000000502007986 */ /* 0x0001e4000c101924 */
.L_x_5777:
[----:B------:R-:W-:-:S07]  /*31b0*/  VIADD R17, R17, 0x80 ;  /* 0x0000008011117836 */ /* 0x000fce0000000000 */
.L_x_5736:
[----:B------:R-:W-:Y:S05]  /*31c0*/  BSYNC.RECONVERGENT B6 ;  /* 0x0000000000067941 */ /* 0x000fea0003800200 */
.L_x_5735:
        /* <DEDUP_REMOVED lines=307> */
.L_x_5810:
        /* <DEDUP_REMOVED lines=16> */
.L_x_5814:
[----:B------:R1:W5:Y:S01]  /*4600*/  LDG.E.U8 R0, desc[UR36][R2.64] ;  /* 0x0000002402007981 */ /* 0x000362000c1e1100 */
[----:B------:R-:W-:Y:S05]  /*4610*/  BRA `(.L_x_5816) ;  /* 0x0000000c004c7947 */ /* 0x000fea0003800000 */
.L_x_5813:
        /* <DEDUP_REMOVED lines=8> */
.L_x_5818:
[----:B------:R3:W5:Y:S01]  /*46a0*/  LDG.E.U8 R0, desc[UR36][R2.64] ;  /* 0x0000002402007981 */ /* 0x000762000c1e1100 */
[----:B------:R-:W-:Y:S05]  /*46b0*/  BRA `(.L_x_5816) ;  /* 0x0000000c00247947 */ /* 0x000fea0003800000 */
.L_x_5817:
[----:B------:R2:W5:Y:S01]  /*46c0*/  LDG.E.U16 R0, desc[UR36][R2.64] ;  /* 0x0000002402007981 */ /* 0x000562000c1e1500 */
[----:B------:R-:W-:Y:S05]  /*46d0*/  BRA `(.L_x_5816) ;  /* 0x0000000c001c7947 */ /* 0x000fea0003800000 */
.L_x_5812:
        /* <DEDUP_REMOVED lines=9> */
.L_x_5820:
[----:B------:R-:W2:Y:S02]  /*4770*/  LDG.E.U16 R4, desc[UR36][R2.64] ;  /* 0x0000002402047981 */ /* 0x000ea4000c1e1500 */
[----:B--2---:R-:W-:-:S06]  /*4780*/  HADD2.F32 R4, -RZ, R4.H0_H0 ;  /* 0x20000004ff047230 */ /* 0x004fcc0000004100 */
[----:B------:R-:W0:Y:S02]  /*4790*/  F2I.FTZ.TRUNC.NTZ R4, R4 ;  /* 0x0000000400047305 */ /* 0x000e24000021f100 */
[----:B0-----:R-:W-:Y:S01]  /*47a0*/  PRMT R0, R4, 0x7610, R0 ;  /* 0x0000761004007816 */ /* 0x001fe20000000000 */
[----:B------:R-:W-:Y:S06]  /*47b0*/  BRA `(.L_x_5816) ;  /* 0x0000000800e47947 */ /* 0x000fec0003800000 */
.L_x_5819:
        /* <DEDUP_REMOVED lines=9> */
.L_x_5822:
[----:B------:R-:W2:Y:S02]  /*4850*/  LDG.E.U16 R2, desc[UR36][R2.64] ;  /* 0x0000002402027981 */ /* 0x000ea4000c1e1500 */
[----:B--2---:R-:W-:-:S06]  /*4860*/  HADD2.F32 R4, -RZ, R2.H0_H0 ;  /* 0x20000002ff047230 */ /* 0x004fcc0000004100 */
[----:B------:R-:W0:Y:S02]  /*4870*/  F2I.FTZ.TRUNC.NTZ R4, R4 ;  /* 0x0000000400047305 */ /* 0x000e24000021f100 */
[----:B0-----:R-:W-:Y:S01]  /*4880*/  PRMT R0, R4, 0x7610, R0 ;  /* 0x0000761004007816 */ /* 0x001fe20000000000 */
[----:B------:R-:W-:Y:S06]  /*4890*/  BRA `(.L_x_5816) ;  /* 0x0000000800ac7947 */ /* 0x000fec0003800000 */
.L_x_5821:
[----:B------:R-:W2:Y:S02]  /*48a0*/  LDG.E.64 R2, desc[UR36][R2.64] ;  /* 0x0000002402027981 */ /* 0x000ea4000c1e1b00 */
[----:B--2---:R0:W1:Y:S01]  /*48b0*/  F2I.F64.TRUNC R0, R2 ;  /* 0x0000000200007311 */ /* 0x004062000030d100 */
[----:B------:R-:W-:Y:S05]  /*48c0*/  BRA `(.L_x_5816) ;  /* 0x0000000800a07947 */ /* 0x000fea0003800000 */
.L_x_5811:
        /* <DEDUP_REMOVED lines=12> */
.L_x_5825:
[----:B------:R-:W2:Y:S02]  /*4990*/  LDG.E.64 R2, desc[UR36][R2.64] ;  /* 0x0000002402027981 */ /* 0x000ea4000c1e1b00 */
[----:B--2---:R0:W1:Y:S01]  /*49a0*/  F2I.F64.TRUNC R0, R2 ;  /* 0x0000000200007311 */ /* 0x004062000030d100 */
[----:B------:R-:W-:Y:S05]  /*49b0*/  BRA `(.L_x_5816) ;  /* 0x0000000800647947 */ /* 0x000fea0003800000 */
.L_x_5824:
        /* <DEDUP_REMOVED lines=27> */
.L_x_5827:
        /* <DEDUP_REMOVED lines=14> */
.L_x_5826:
[----:B------:R-:W2:Y:S02]  /*4c50*/  LDG.E.U16 R4, desc[UR36][R2.64] ;  /* 0x0000002402047981 */ /* 0x000ea4000c1e1500 */
[----:B--2---:R-:W-:-:S06]  /*4c60*/  IMAD.U32 R4, R4, 0x10000, RZ ;  /* 0x0001000004047824 */ /* 0x004fcc00078e00ff */
[----:B------:R-:W0:Y:S02]  /*4c70*/  F2I.FTZ.TRUNC.NTZ R4, R4 ;  /* 0x0000000400047305 */ /* 0x000e24000021f100 */
[----:B0-----:R-:W-:Y:S01]  /*4c80*/  PRMT R0, R4, 0x7610, R0 ;  /* 0x0000761004007816 */ /* 0x001fe20000000000 */
[----:B------:R-:W-:Y:S06]  /*4c90*/  BRA `(.L_x_5816) ;  /* 0x0000000400ac7947 */ /* 0x000fec0003800000 */
.L_x_5823:
        /* <DEDUP_REMOVED lines=10> */
.L_x_5830:
        /* <DEDUP_REMOVED lines=21> */
.L_x_5834:
[----:B------:R-:W-:Y:S05]  /*4e90*/  BSYNC.RECONVERGENT B1 ;  /* 0x0000000000017941 */ /* 0x000fea0003800200 */
.L_x_5833:
[----:B------:R-:W-:Y:S01]  /*4ea0*/  IMAD.SHL.U32 R0, R0, 0x100000, RZ ;  /* 0x0010000000007824 */ /* 0x000fe200078e00ff */
[----:B------:R-:W-:-:S04]  /*4eb0*/  LEA R2, R2, 0x3b800000, 0x17 ;  /* 0x3b80000002027811 */ /* 0x000fc800078eb8ff */
[----:B------:R-:W-:-:S07]  /*4ec0*/  LOP3.LUT R4, R2, R0, R7, 0xfe, !PT ;  /* 0x0000000002047212 */ /* 0x000fce00078efe07 */
.L_x_5832:
[----:B------:R-:W-:Y:S05]  /*4ed0*/  BSYNC.RECONVERGENT B0 ;  /* 0x0000000000007941 */ /* 0x000fea0003800200 */
.L_x_5831:
[----:B------:R-:W0:Y:S02]  /*4ee0*/  F2I.FTZ.TRUNC.NTZ R4, R4 ;  /* 0x0000000400047305 */ /* 0x000e24000021f100 */
[----:B0-----:R-:W-:Y:S01]  /*4ef0*/  PRMT R0, R4, 0x7610, R0 ;  /* 0x0000761004007816 */ /* 0x001fe20000000000 */
[----:B------:R-:W-:Y:S06]  /*4f00*/  BRA `(.L_x_5816) ;  /* 0x0000000400107947 */ /* 0x000fec0003800000 */
.L_x_5829:
        /* <DEDUP_REMOVED lines=21> */
.L_x_5838:
[----:B------:R-:W-:Y:S05]  /*5060*/  BSYNC.RECONVERGENT B1 ;  /* 0x0000000000017941 */ /* 0x000fea0003800200 */
.L_x_5837:
[----:B------:R-:W-:Y:S01]  /*5070*/  IMAD.SHL.U32 R0, R0, 0x200000, RZ ;  /* 0x0020000000007824 */ /* 0x000fe200078e00ff */
[----:B------:R-:W-:-:S04]  /*5080*/  LEA R2, R2, 0x37800000, 0x17 ;  /* 0x3780000002027811 */ /* 0x000fc800078eb8ff */
[----:B------:R-:W-:-:S07]  /*5090*/  LOP3.LUT R4, R2, R0, R7, 0xfe, !PT ;  /* 0x0000000002047212 */ /* 0x000fce00078efe07 */
.L_x_5836:
[----:B------:R-:W-:Y:S05]  /*50a0*/  BSYNC.RECONVERGENT B0 ;  /* 0x0000000000007941 */ /* 0x000fea0003800200 */
.L_x_5835:
[----:B------:R-:W0:Y:S02]  /*50b0*/  F2I.FTZ.TRUNC.NTZ R4, R4 ;  /* 0x0000000400047305 */ /* 0x000e24000021f100 */
[----:B0-----:R-:W-:Y:S01]  /*50c0*/  PRMT R0, R4, 0x7610, R0 ;  /* 0x0000761004007816 */ /* 0x001fe20000000000 */
[----:B------:R-:W-:Y:S06]  /*50d0*/  BRA `(.L_x_5816) ;  /* 0x00000000009c7947 */ /* 0x000fec0003800000 */
.L_x_5828:
        /* <DEDUP_REMOVED lines=14> */
.L_x_5842:
[----:B------:R-:W-:Y:S05]  /*51c0*/  BSYNC.RECONVERGENT B0 ;  /* 0x0000000000007941 */ /* 0x000fea0003800200 */
.L_x_5841:
[----:B------:R-:W0:Y:S02]  /*51d0*/  F2I.FTZ.TRUNC.NTZ R4, R4 ;  /* 0x0000000400047305 */ /* 0x000e24000021f100 */
[----:B0-----:R-:W-:Y:S01]  /*51e0*/  PRMT R0, R4, 0x7610, R0 ;  /* 0x0000761004007816 */ /* 0x001fe20000000000 */
[----:B------:R-:W-:Y:S06]  /*51f0*/  BRA `(.L_x_5816) ;  /* 0x0000000000547947 */ /* 0x000fec0003800000 */
.L_x_5815:
        /* <DEDUP_REMOVED lines=16> */
.L_x_5843:
[----:B------:R-:W-:Y:S01]  /*5300*/  PRMT R0, RZ, 0x7610, R0 ;  /* 0x00007610ff007816 */ /* 0x000fe20000000000 */
[----:B------:R-:W-:Y:S06]  /*5310*/  BRA `(.L_x_5816) ;  /* 0x00000000000c7947 */ /* 0x000fec0003800000 */
.L_x_5840:
[----:B------:R0:W5:Y:S01]  /*5320*/  LDG.E.U8 R0, desc[UR36][R2.64] ;  /* 0x0000002402007981 */ /* 0x000162000c1e1100 */
[----:B------:R-:W-:Y:S05]  /*5330*/  BRA `(.L_x_5816) ;  /* 0x0000000000047947 */ /* 0x000fea0003800000 */
.L_x_5839:
[----:B------:R0:W5:Y:S02]  /*5340*/  LDG.E.U8 R0, desc[UR36][R2.64] ;  /* 0x0000002402007981 */ /* 0x000164000c1e1100 */
.L_x_5816:
[----:B------:R-:W0:Y:S01]  /*5350*/  LDCU.64 UR6, c[0x0][0x580] ;  /* 0x0000b000ff0677ac */ /* 0x000e220008000a00 */
[----:B-1---5:R-:W-:Y:S01]  /*5360*/  LOP3.LUT R7, R0, UR43, RZ, 0x3c, !PT ;  /* 0x0000002b00077c12 */ /* 0x022fe2000f8e3cff */
        /* <DEDUP_REMOVED lines=15> */
.L_x_5847:
[----:B------:R0:W-:Y:S01]  /*5460*/  STG.E.U8 desc[UR36][R2.64], R7 ;  /* 0x0000000702007986 */ /* 0x0001e2000c101124 */
[----:B------:R-:W-:Y:S05]  /*5470*/  BRA `(.L_x_5849) ;  /* 0x0000000c00887947 */ /* 0x000fea0003800000 */
.L_x_5846:
        /* <DEDUP_REMOVED lines=12> */
.L_x_5851:
[----:B------:R-:W-:-:S04]  /*5540*/  LOP3.LUT R7, R7, 0xffff, RZ, 0xc0, !PT ;  /* 0x0000ffff07077812 */ /* 0x000fc800078ec0ff */
[----:B------:R-:W-:-:S05]  /*5550*/  PRMT R5, R7, 0x8880, RZ ;  /* 0x0000888007057816 */ /* 0x000fca00000000ff */
[----:B------:R0:W-:Y:S01]  /*5560*/  STG.E desc[UR36][R2.64], R5 ;  /* 0x0000000502007986 */ /* 0x0001e2000c101924 */
[----:B------:R-:W-:Y:S05]  /*5570*/  BRA `(.L_x_5849) ;  /* 0x0000000c00487947 */ /* 0x000fea0003800000 */
.L_x_5850:
[----:B------:R-:W-:-:S04]  /*5580*/  PRMT R5, R7, 0x8880, RZ ;  /* 0x0000888007057816 */ /* 0x000fc800000000ff */
[----:B------:R-:W-:-:S05]  /*5590*/  PRMT R5, R5, 0x7710, RZ ;  /* 0x0000771005057816 */ /* 0x000fca00000000ff */
[----:B------:R0:W-:Y:S01]  /*55a0*/  STG.E.U16 desc[UR36][R2.64], R5 ;  /* 0x0000000502007986 */ /* 0x0001e2000c101524 */
[----:B------:R-:W-:Y:S05]  /*55b0*/  BRA `(.L_x_5849) ;  /* 0x0000000c00387947 */ /* 0x000fea0003800000 */
.L_x_5845:
        /* <DEDUP_REMOVED lines=9> */
.L_x_5853:
[----:B------:R-:W0:Y:S02]  /*5650*/  I2F.S8 R0, R7 ;  /* 0x0000000700007306 */ /* 0x000e240000001400 */
[----:B0-----:R-:W-:-:S05]  /*5660*/  F2FP.F16.F32.PACK_AB R0, RZ, R0 ;  /* 0x00000000ff00723e */ /* 0x001fca00000000ff */
[----:B------:R0:W-:Y:S01]  /*5670*/  STG.E.U16 desc[UR36][R2.64], R0 ;  /* 0x0000000002007986 */ /* 0x0001e2000c101524 */
[----:B------:R-:W-:Y:S05]  /*5680*/  BRA `(.L_x_5849) ;  /* 0x0000000c00047947 */ /* 0x000fea0003800000 */
.L_x_5852:
        /* <DEDUP_REMOVED lines=10> */
.L_x_5855:
[----:B------:R-:W0:Y:S02]  /*5730*/  I2F.S8 R7, R7 ;  /* 0x0000000700077306 */ /* 0x000e240000001400 */
[----:B0-----:R-:W-:-:S04]  /*5740*/  F2FP.F16.F32.PACK_AB R5, RZ, R7 ;  /* 0x00000007ff05723e */ /* 0x001fc800000000ff */
[----:B------:R-:W-:-:S05]  /*5750*/  PRMT R5, R5, 0x5410, RZ ;  /* 0x0000541005057816 */ /* 0x000fca00000000ff */
[----:B------:R0:W-:Y:S01]  /*5760*/  STG.E desc[UR36][R2.64], R5 ;  /* 0x0000000502007986 */ /* 0x0001e2000c101924 */
[----:B------:R-:W-:Y:S05]  /*5770*/  BRA `(.L_x_5849) ;  /* 0x0000000800c87947 */ /* 0x000fea0003800000 */
.L_x_5854:
[----:B------:R-:W-:-:S04]  /*5780*/  PRMT R4, R7, 0x8880, RZ ;  /* 0x0000888007047816 */ /* 0x000fc800000000ff */
[----:B------:R-:W-:-:S06]  /*5790*/  PRMT R4, R4, 0x7710, RZ ;  /* 0x0000771004047816 */ /* 0x000fcc00000000ff */
[----:B------:R-:W0:Y:S02]  /*57a0*/  I2F.F64.S16 R4, R4 ;  /* 0x0000000400047312 */ /* 0x000e240000101c00 */
[----:B0-----:R0:W-:Y:S01]  /*57b0*/  STG.E.64 desc[UR36][R2.64], R4 ;  /* 0x0000000402007986 */ /* 0x0011e2000c101b24 */
[----:B------:R-:W-:Y:S05]  /*57c0*/  BRA `(.L_x_5849) ;  /* 0x0000000800b47947 */ /* 0x000fea0003800000 */
.L_x_5844:
        /* <DEDUP_REMOVED lines=14> */
.L_x_5859:
[----:B------:R-:W0:Y:S01]  /*58b0*/  I2F.S8 R5, R7 ;  /* 0x0000000700057306 */ /* 0x000e220000001400 */
        /* <DEDUP_REMOVED lines=17> */
.L_x_5862:
[----:B------:R-:W-:-:S04]  /*59d0*/  SHF.R.U32.HI R5, RZ, 0x18, R5 ;  /* 0x00000018ff057819 */ /* 0x000fc80000011605 */
[----:B------:R-:W-:-:S07]  /*59e0*/  LOP3.LUT R0, R0, 0x80, R5, 0xf8, !PT ;  /* 0x0000008000007812 */ /* 0x000fce00078ef805 */
.L_x_5861:
[----:B------:R-:W-:Y:S05]  /*59f0*/  BSYNC.RECONVERGENT B0 ;  /* 0x0000000000007941 */ /* 0x000fea0003800200 */
.L_x_5860:
[----:B------:R0:W-:Y:S01]  /*5a00*/  STG.E.U8 desc[UR36][R2.64], R0 ;  /* 0x0000000002007986 */ /* 0x0001e2000c101124 */
[----:B------:R-:W-:Y:S05]  /*5a10*/  BRA `(.L_x_5849) ;  /* 0x0000000800207947 */ /* 0x000fea0003800000 */
.L_x_5858:
        /* <DEDUP_REMOVED lines=18> */
.L_x_5865:
[----:B------:R-:W-:-:S04]  /*5b40*/  SHF.R.U32.HI R5, RZ, 0x18, R5 ;  /* 0x00000018ff057819 */ /* 0x000fc80000011605 */
[----:B------:R-:W-:-:S07]  /*5b50*/  LOP3.LUT R0, R0, 0x80, R5, 0xf8, !PT ;  /* 0x0000008000007812 */ /* 0x000fce00078ef805 */
.L_x_5864:
[----:B------:R-:W-:Y:S05]  /*5b60*/  BSYNC.RECONVERGENT B0 ;  /* 0x0000000000007941 */ /* 0x000fea0003800200 */
.L_x_5863:
[----:B------:R0:W-:Y:S01]  /*5b70*/  STG.E.U8 desc[UR36][R2.64], R0 ;  /* 0x0000000002007986 */ /* 0x0001e2000c101124 */
[----:B------:R-:W-:Y:S05]  /*5b80*/  BRA `(.L_x_5849) ;  /* 0x0000000400c47947 */ /* 0x000fea0003800000 */
.L_x_5857:
[----:B------:R-:W-:-:S09]  /*5b90*/  UISETP.NE.AND UP0, UPT, UR4, 0x1c, UPT ;  /* 0x0000001c0400788c */ /* 0x000fd2000bf05270 */
[----:B------:R-:W-:Y:S05]  /*5ba0*/  BRA.U !UP0, `(.L_x_5866) ;  /* 0x0000000108687547 */ /* 0x000fea000b800000 */
[----:B------:R-:W-:-:S09]  /*5bb0*/  UISETP.NE.AND UP0, UPT, UR4, 0x1d, UPT ;  /* 0x0000001d0400788c */ /* 0x000fd2000bf05270 */
[----:B------:R-:W-:Y:S05]  /*5bc0*/  BRA.U !UP0, `(.L_x_5867) ;  /* 0x0000000108487547 */ /* 0x000fea000b800000 */
[----:B------:R-:W-:-:S09]  /*5bd0*/  UISETP.NE.AND UP0, UPT, UR4, 0x2c, UPT ;  /* 0x0000002c0400788c */ /* 0x000fd2000bf05270 */
[----:B------:R-:W-:Y:S05]  /*5be0*/  BRA.U UP0, `(.L_x_5848) ;  /* 0x0000000100c87547 */ /* 0x000fea000b800000 */
        /* <DEDUP_REMOVED lines=16> */
.L_x_5867:
[----:B------:R-:W-:-:S04]  /*5cf0*/  LOP3.LUT R7, R7, 0xffff, RZ, 0xc0, !PT ;  /* 0x0000ffff07077812 */ /* 0x000fc800078ec0ff */
[----:B------:R-:W-:-:S05]  /*5d00*/  PRMT R7, R7, 0x8880, RZ ;  /* 0x0000888007077816 */ /* 0x000fca00000000ff */
[----:B------:R-:W-:-:S05]  /*5d10*/  IMAD.MOV.U32 R4, RZ, RZ, R7 ;  /* 0x000000ffff047224 */ /* 0x000fca00078e0007 */
[----:B------:R-:W-:-:S05]  /*5d20*/  SHF.R.S32.HI R5, RZ, 0x1f, R4 ;  /* 0x0000001fff057819 */ /* 0x000fca0000011404 */
[----:B------:R0:W-:Y:S01]  /*5d30*/  STG.E.64 desc[UR36][R2.64], R4 ;  /* 0x0000000402007986 */ /* 0x0001e2000c101b24 */
[----:B------:R-:W-:Y:S05]  /*5d40*/  BRA `(.L_x_5849) ;  /* 0x0000000400547947 */ /* 0x000fea0003800000 */
.L_x_5866:
[----:B------:R-:W-:-:S04]  /*5d50*/  LOP3.LUT R7, R7, 0xffff, RZ, 0xc0, !PT ;  /* 0x0000ffff07077812 */ /* 0x000fc800078ec0ff */
[----:B------:R-:W-:-:S05]  /*5d60*/  PRMT R5, R7, 0x8880, RZ ;  /* 0x0000888007057816 */ /* 0x000fca00000000ff */
[----:B------:R0:W-:Y:S01]  /*5d70*/  STG.E desc[UR36][R2.64], R5 ;  /* 0x0000000502007986 */ /* 0x0001e2000c101924 */
[----:B------:R-:W-:Y:S05]  /*5d80*/  BRA `(.L_x_5849) ;  /* 0x0000000400447947 */ /* 0x000fea0003800000 */
.L_x_5856:
        /* <DEDUP_REMOVED lines=12> */
.L_x_5869:
[----:B------:R-:W-:Y:S02]  /*5e50*/  PRMT R4, R7, 0x8880, RZ ;  /* 0x0000888007047816 */ /* 0x000fe400000000ff */
[----:B------:R-:W-:Y:S02]  /*5e60*/  CS2R R6, SRZ ;  /* 0x0000000000067805 */ /* 0x000fe4000001ff00 */
[----:B------:R-:W-:-:S06]  /*5e70*/  PRMT R4, R4, 0x7710, RZ ;  /* 0x0000771004047816 */ /* 0x000fcc00000000ff */
[----:B------:R-:W0:Y:S02]  /*5e80*/  I2F.F64.S16 R4, R4 ;  /* 0x0000000400047312 */ /* 0x000e240000101c00 */
[----:B0-----:R4:W-:Y:S01]  /*5e90*/  STG.E.128 desc[UR36][R2.64], R4 ;  /* 0x0000000402007986 */ /* 0x0019e2000c101d24 */
[----:B------:R-:W-:Y:S05]  /*5ea0*/  BRA `(.L_x_5849) ;  /* 0x0000000000fc7947 */ /* 0x000fea0003800000 */
.L_x_5868:
[----:B------:R-:W-:-:S09]  /*5eb0*/  UISETP.NE.AND UP0, UPT, UR4, 0xf, UPT ;  /* 0x0000000f0400788c */ /* 0x000fd2000bf05270 */
[----:B------:R-:W-:Y:S05]  /*5ec0*/  BRA.U !UP0, `(.L_x_5870) ;  /* 0x0000000108e87547 */ /* 0x000fea000b800000 */
[----:B------:R-:W-:-:S09]  /*5ed0*/  UISETP.NE.AND UP0, UPT, UR4, 0x17, UPT ;  /* 0x000000170400788c */ /* 0x000fd2000bf05270 */
[----:B------:R-:W-:Y:S05]  /*5ee0*/  BRA.U !UP0, `(.L_x_5871) ;  /* 0x0000000108907547 */ /* 0x000fea000b800000 */
[----:B------:R-:W-:-:S09]  /*5ef0*/  UISETP.NE.AND UP0, UPT, UR4, 0x18, UPT ;  /* 0x000000180400788c */ /* 0x000fd2000bf05270 */
[----:B------:R-:W-:Y:S05]  /*5f00*/  BRA.U !UP0, `(.L_x_5872) ;  /* 0x0000000108447547 */ /* 0x000fea000b800000 */
.L_x_5848:
        /* <DEDUP_REMOVED lines=16> */
.L_x_5873:
[----:B------:R-:W-:Y:S05]  /*6010*/  BRA `(.L_x_5849) ;  /* 0x0000000000a07947 */ /* 0x000fea0003800000 */
.L_x_5872:
[----:B------:R-:W0:Y:S01]  /*6020*/  I2F.S8 R7, R7 ;  /* 0x0000000700077306 */ /* 0x000e220000001400 */
        /* <DEDUP_REMOVED lines=12> */
.L_x_5875:
[----:B------:R-:W-:Y:S05]  /*60f0*/  BSYNC.RECONVERGENT B0 ;  /* 0x0000000000007941 */ /* 0x000fea0003800200 */
.L_x_5874:
[----:B------:R-:W-:-:S05]  /*6100*/  LOP3.LUT R5, R0, 0x80, R5, 0xf8, !PT ;  /* 0x0000008000057812 */ /* 0x000fca00078ef805 */
[----:B------:R2:W-:Y:S01]  /*6110*/  STG.E.U8 desc[UR36][R2.64], R5 ;  /* 0x0000000502007986 */ /* 0x0005e2000c101124 */
[----:B------:R-:W-:Y:S05]  /*6120*/  BRA `(.L_x_5849) ;  /* 0x00000000005c7947 */ /* 0x000fea0003800000 */
.L_x_5871:
[----:B------:R-:W0:Y:S01]  /*6130*/  I2F.S8 R5, R7 ;  /* 0x0000000700057306 */ /* 0x000e220000001400 */
        /* <DEDUP_REMOVED lines=11> */
.L_x_5877:
[----:B------:R-:W-:Y:S01]  /*61f0*/  IMAD.MOV.U32 R0, RZ, RZ, 0x7f ;  /* 0x0000007fff007424 */ /* 0x000fe200078e00ff */
[----:B------:R-:W-:-:S04]  /*6200*/  ISETP.GT.U32.AND P0, PT, R4, 0x7f800000, PT ;  /* 0x7f8000000400780c */ /* 0x000fc80003f04070 */
[----:B------:R-:W-:-:S09]  /*6210*/  SEL R0, R0, 0x7c, P0 ;  /* 0x0000007c00007807 */ /* 0x000fd20000000000 */
.L_x_5878:
[----:B------:R-:W-:Y:S05]  /*6220*/  BSYNC.RECONVERGENT B0 ;  /* 0x0000000000007941 */ /* 0x000fea0003800200 */
.L_x_5876:
[----:B------:R-:W-:-:S04]  /*6230*/  SHF.R.U32.HI R5, RZ, 0x18, R5 ;  /* 0x00000018ff057819 */ /* 0x000fc80000011605 */
[----:B------:R-:W-:-:S05]  /*6240*/  LOP3.LUT R5, R0, 0x80, R5, 0xf8, !PT ;  /* 0x0000008000057812 */ /* 0x000fca00078ef805 */
[----:B------:R1:W-:Y:S01]  /*6250*/  STG.E.U8 desc[UR36][R2.64], R5 ;  /* 0x0000000502007986 */ /* 0x0003e2000c101124 */
[----:B------:R-:W-:Y:S05]  /*6260*/  BRA `(.L_x_5849) ;  /* 0x00000000000c7947 */ /* 0x000fea0003800000 */
.L_x_5870:
[----:B------:R-:W0:Y:S02]  /*6270*/  I2F.S8 R0, R7 ;  /* 0x0000000700007306 */ /* 0x000e240000001400 */
[----:B0-----:R-:W-:-:S05]  /*6280*/  F2FP.BF16.F32.PACK_AB R0, RZ, R0 ;  /* 0x00000000ff00723e */ /* 0x001fca00000010ff */
[----:B------:R0:W-:Y:S02]  /*6290*/  STG.E.U16 desc[UR36][R2.64], R0 ;  /* 0x0000000002007986 */ /* 0x0001e4000c101524 */
.L_x_5849:
[----:B------:R-:W-:-:S07]  /*62a0*/  VIADD R17, R17, 0x80 ;  /* 0x0000008011117836 */ /* 0x000fce0000000000 */
.L_x_5809:
[----:B------:R-:W-:Y:S05]  /*62b0*/  BSYNC.RECONVERGENT B6 ;  /* 0x0000000000067941 */ /* 0x000fea0003800200 */
.L_x_5808:
[----:B------:R-:W5:Y:S01]  /*62c0*/  LDCU UR4, c[0x0][0x380] ;  /* 0x00007000ff0477ac */ /* 0x000f620008000800 */
[----:B------:R-:W-:Y:S01]  /*62d0*/  BSSY.RECONVERGENT B6, `(.L_x_5879) ;  /* 0x000030d000067945 */ /* 0x000fe20003800200 */
[----:B-----5:R-:W-:-:S13]  /*62e0*/  ISETP.GE.AND P0, PT, R17, UR4, PT ;  /* 0x0000000411007c0c */ /* 0x020fda000bf06270 */
[----:B------:R-:W-:Y:S05]  /*62f0*/  @P0 BRA `(.L_x_5880) ;  /* 0x0000003000280947 */ /* 0x000fea0003800000 */
[----:B------:R-:W5:Y:S01]  /*6300*/  LDCU UR4, c[0x0][0x388] ;  /* 0x00007100ff0477ac */ /* 0x000f620008000800 */
        /* <DEDUP_REMOVED lines=302> */
.L_x_5881:
        /* <DEDUP_REMOVED lines=16> */
.L_x_5885:
[----:B------:R0:W5:Y:S01]  /*76f0*/  LDG.E.U8 R0, desc[UR36][R2.64] ;  /* 0x0000002402007981 */ /* 0x000162000c1e1100 */
[----:B------:R-:W-:Y:S05]  /*7700*/  BRA `(.L_x_5887) ;  /* 0x0000000c004c7947 */ /* 0x000fea0003800000 */
.L_x_5884:
        /* <DEDUP_REMOVED lines=8> */
.L_x_5889:
[----:B------:R0:W5:Y:S01]  /*7790*/  LDG.E.U8 R0, desc[UR36][R2.64] ;  /* 0x0000002402007981 */ /* 0x000162000c1e1100 */
[----:B------:R-:W-:Y:S05]  /*77a0*/  BRA `(.L_x_5887) ;  /* 0x0000000c00247947 */ /* 0x000fea0003800000 */
.L_x_5888:
[----:B------:R0:W5:Y:S01]  /*77b0*/  LDG.E.U16 R0, desc[UR36][R2.64] ;  /* 0x0000002402007981 */ /* 0x000162000c1e1500 */
[----:B------:R-:W-:Y:S05]  /*77c0*/  BRA `(.L_x_5887) ;  /* 0x0000000c001c7947 */ /* 0x000fea0003800000 */
.L_x_5883:
        /* <DEDUP_REMOVED lines=9> */
.L_x_5891:
[----:B------:R-:W2:Y:S02]  /*7860*/  LDG.E.U16 R4, desc[UR36][R2.64] ;  /* 0x0000002402047981 */ /* 0x000ea4000c1e1500 */
[----:B--2---:R-:W-:-:S06]  /*7870*/  HADD2.F32 R4, -RZ, R4.H0_H0 ;  /* 0x20000004ff047230 */ /* 0x004fcc0000004100 */
[----:B------:R-:W0:Y:S02]  /*7880*/  F2I.FTZ.TRUNC.NTZ R4, R4 ;  /* 0x0000000400047305 */ /* 0x000e24000021f100 */
[----:B0-----:R-:W-:Y:S01]  /*7890*/  PRMT R0, R4, 0x7610, R0 ;  /* 0x0000761004007816 */ /* 0x001fe20000000000 */
[----:B------:R-:W-:Y:S06]  /*78a0*/  BRA `(.L_x_5887) ;  /* 0x0000000800e47947 */ /* 0x000fec0003800000 */
.L_x_5890:
        /* <DEDUP_REMOVED lines=9> */
.L_x_5893:
[----:B------:R-:W2:Y:S02]  /*7940*/  LDG.E.U16 R2, desc[UR36][R2.64] ;  /* 0x0000002402027981 */ /* 0x000ea4000c1e1500 */
[----:B--2---:R-:W-:-:S06]  /*7950*/  HADD2.F32 R4, -RZ, R2.H0_H0 ;  /* 0x20000002ff047230 */ /* 0x004fcc0000004100 */
[----:B------:R-:W0:Y:S02]  /*7960*/  F2I.FTZ.TRUNC.NTZ R4, R4 ;  /* 0x0000000400047305 */ /* 0x000e24000021f100 */
[----:B0-----:R-:W-:Y:S01]  /*7970*/  PRMT R0, R4, 0x7610, R0 ;  /* 0x0000761004007816 */ /* 0x001fe20000000000 */
[----:B------:R-:W-:Y:S06]  /*7980*/  BRA `(.L_x_5887) ;  /* 0x0000000800ac7947 */ /* 0x000fec0003800000 */
.L_x_5892:
[----:B------:R-:W2:Y:S02]  /*7990*/  LDG.E.64 R2, desc[UR36][R2.64] ;  /* 0x0000002402027981 */ /* 0x000ea4000c1e1b00 */
[----:B--2---:R0:W1:Y:S01]  /*79a0*/  F2I.F64.TRUNC R0, R2 ;  /* 0x0000000200007311 */ /* 0x004062000030d100 */
[----:B------:R-:W-:Y:S05]  /*79b0*/  BRA `(.L_x_5887) ;  /* 0x0000000800a07947 */ /* 0x000fea0003800000 */
.L_x_5882:
        /* <DEDUP_REMOVED lines=12> */
.L_x_5896:
[----:B------:R-:W2:Y:S02]  /*7a80*/  LDG.E.64 R2, desc[UR36][R2.64] ;  /* 0x0000002402027981 */ /* 0x000ea4000c1e1b00 */
[----:B--2---:R0:W1:Y:S01]  /*7a90*/  F2I.F64.TRUNC R0, R2 ;  /* 0x0000000200007311 */ /* 0x004062000030d100 */
[----:B------:R-:W-:Y:S05]  /*7aa0*/  BRA `(.L_x_5887) ;  /* 0x0000000800647947 */ /* 0x000fea0003800000 */
.L_x_5895:
        /* <DEDUP_REMOVED lines=27> */
.L_x_5898:
        /* <DEDUP_REMOVED lines=14> */
.L_x_5897:
[----:B------:R-:W2:Y:S02]  /*7d40*/  LDG.E.U16 R4, desc[UR36][R2.64] ;  /* 0x0000002402047981 */ /* 0x000ea4000c1e1500 */
[----:B--2---:R-:W-:-:S06]  /*7d50*/  IMAD.U32 R4, R4, 0x10000, RZ ;  /* 0x0001000004047824 */ /* 0x004fcc00078e00ff */
[----:B------:R-:W0:Y:S02]  /*7d60*/  F2I.FTZ.TRUNC.NTZ R4, R4 ;  /* 0x0000000400047305 */ /* 0x000e24000021f100 */
[----:B0-----:R-:W-:Y:S01]  /*7d70*/  PRMT R0, R4, 0x7610, R0 ;  /* 0x0000761004007816 */ /* 0x001fe20000000000 */
[----:B------:R-:W-:Y:S06]  /*7d80*/  BRA `(.L_x_5887) ;  /* 0x0000000400ac7947 */ /* 0x000fec0003800000 */
.L_x_5894:
        /* <DEDUP_REMOVED lines=10> */
.L_x_5901:
        /* <DEDUP_REMOVED lines=21> */
.L_x_5905:
[----:B------:R-:W-:Y:S05]  /*7f80*/  BSYNC.RECONVERGENT B1 ;  /* 0x0000000000017941 */ /* 0x000fea0003800200 */
.L_x_5904:
[----:B------:R-:W-:Y:S01]  /*7f90*/  IMAD.SHL.U32 R0, R0, 0x100000, RZ ;  /* 0x0010000000007824 */ /* 0x000fe200078e00ff */
[----:B------:R-:W-:-:S04]  /*7fa0*/  LEA R2, R2, 0x3b800000, 0x17 ;  /* 0x3b80000002027811 */ /* 0x000fc800078eb8ff */
[----:B------:R-:W-:-:S07]  /*7fb0*/  LOP3.LUT R4, R2, R0, R7, 0xfe, !PT ;  /* 0x0000000002047212 */ /* 0x000fce00078efe07 */
.L_x_5903:
[----:B------:R-:W-:Y:S05]  /*7fc0*/  BSYNC.RECONVERGENT B0 ;  /* 0x0000000000007941 */ /* 0x000fea0003800200 */
.L_x_5902:
[----:B------:R-:W0:Y:S02]  /*7fd0*/  F2I.FTZ.TRUNC.NTZ R4, R4 ;  /* 0x0000000400047305 */ /* 0x000e24000021f100 */
[----:B0-----:R-:W-:Y:S01]  /*7fe0*/  PRMT R0, R4, 0x7610, R0 ;  /* 0x0000761004007816 */ /* 0x001fe20000000000 */
[----:B------:R-:W-:Y:S06]  /*7ff0*/  BRA `(.L_x_5887) ;  /* 0x0000000400107947 */ /* 0x000fec0003800000 */
.L_x_5900:
        /* <DEDUP_REMOVED lines=21> */
.L_x_5909:
[----:B------:R-:W-:Y:S05]  /*8150*/  BSYNC.RECONVERGENT B1 ;  /* 0x0000000000017941 */ /* 0x000fea0003800200 */
.L_x_5908:
[----:B------:R-:W-:Y:S02]  /*8160*/  SHF.L.U32 R0, R0, 0x15, RZ ;  /* 0x0000001500007819 */ /* 0x000fe400000006ff */
[----:B------:R-:W-:-:S04]  /*8170*/  LEA R2, R2, 0x37800000, 0x17 ;  /* 0x3780000002027811 */ /* 0x000fc800078eb8ff */
[----:B------:R-:W-:-:S07]  /*8180*/  LOP3.LUT R4, R2, R0, R7, 0xfe, !PT ;  /* 0x0000000002047212 */ /* 0x000fce00078efe07 */
.L_x_5907:
[----:B------:R-:W-:Y:S05]  /*8190*/  BSYNC.RECONVERGENT B0 ;  /* 0x0000000000007941 */ /* 0x000fea0003800200 */
.L_x_5906:
[----:B------:R-:W0:Y:S02]  /*81a0*/  F2I.FTZ.TRUNC.NTZ R4, R4 ;  /* 0x0000000400047305 */ /* 0x000e24000021f100 */
[----:B0-----:R-:W-:Y:S01]  /*81b0*/  PRMT R0, R4, 0x7610, R0 ;  /* 0x0000761004007816 */ /* 0x001fe20000000000 */
[----:B------:R-:W-:Y:S06]  /*81c0*/  BRA `(.L_x_5887) ;  /* 0x00000000009c7947 */ /* 0x000fec0003800000 */
.L_x_5899:
        /* <DEDUP_REMOVED lines=14> */
.L_x_5913:
[----:B------:R-:W-:Y:S05]  /*82b0*/  BSYNC.RECONVERGENT B0 ;  /* 0x0000000000007941 */ /* 0x000fea0003800200 */
.L_x_5912:
[----:B------:R-:W0:Y:S02]  /*82c0*/  F2I.FTZ.TRUNC.NTZ R4, R4 ;  /* 0x0000000400047305 */ /* 0x000e24000021f100 */
[----:B0-----:R-:W-:Y:S01]  /*82d0*/  PRMT R0, R4, 0x7610, R0 ;  /* 0x0000761004007816 */ /* 0x001fe20000000000 */
[----:B------:R-:W-:Y:S06]  /*82e0*/  BRA `(.L_x_5887) ;  /* 0x0000000000547947 */ /* 0x000fec0003800000 */
.L_x_5886:
        /* <DEDUP_REMOVED lines=16> */
.L_x_5914:
[----:B------:R-:W-:Y:S01]  /*83f0*/  PRMT R0, RZ, 0x7610, R0 ;  /* 0x00007610ff007816 */ /* 0x000fe20000000000 */
[----:B------:R-:W-:Y:S06]  /*8400*/  BRA `(.L_x_5887) ;  /* 0x00000000000c7947 */ /* 0x000fec0003800000 */
.L_x_5911:
[----:B------:R3:W5:Y:S01]  /*8410*/  LDG.E.U8 R0, desc[UR36][R2.64] ;  /* 0x0000002402007981 */ /* 0x000762000c1e1100 */
[----:B------:R-:W-:Y:S05]  /*8420*/  BRA `(.L_x_5887) ;  /* 0x0000000000047947 */ /* 0x000fea0003800000 */
.L_x_5910:
[----:B------:R4:W5:Y:S02]  /*8430*/  LDG.E.U8 R0, desc[UR36][R2.64] ;  /* 0x0000002402007981 */ /* 0x000964000c1e1100 */
.L_x_5887:
        /* <DEDUP_REMOVED lines=17> */
.L_x_5918:
[----:B------:R4:W-:Y:S01]  /*8550*/  STG.E.U8 desc[UR36][R2.64], R7 ;  /* 0x0000000702007986 */ /* 0x0009e2000c101124 */
[----:B------:R-:W-:Y:S05]  /*8560*/  BRA `(.L_x_5920) ;  /* 0x0000000c00887947 */ /* 0x000fea0003800000 */
.L_x_5917:
        /* <DEDUP_REMOVED lines=12> */
.L_x_5922:
[----:B------:R-:W-:-:S04]  /*8630*/  LOP3.LUT R7, R7, 0xffff, RZ, 0xc0, !PT ;  /* 0x0000ffff07077812 */ /* 0x000fc800078ec0ff */
[----:B------:R-:W-:-:S05]  /*8640*/  PRMT R5, R7, 0x8880, RZ ;  /* 0x0000888007057816 */ /* 0x000fca00000000ff */
[----:B------:R2:W-:Y:S01]  /*8650*/  STG.E desc[UR36][R2.64], R5 ;  /* 0x0000000502007986 */ /* 0x0005e2000c101924 */
[----:B------:R-:W-:Y:S05]  /*8660*/  BRA `(.L_x_5920) ;  /* 0x0000000c00487947 */ /* 0x000fea0003800000 */
.L_x_5921:
[----:B------:R-:W-:-:S04]  /*8670*/  PRMT R5, R7, 0x8880, RZ ;  /* 0x0000888007057816 */ /* 0x000fc800000000ff */
[----:B------:R-:W-:-:S05]  /*8680*/  PRMT R5, R5, 0x7710, RZ ;  /* 0x0000771005057816 */ /* 0x000fca00000000ff */
[----:B------:R0:W-:Y:S01]  /*8690*/  STG.E.U16 desc[UR36][R2.64], R5 ;  /* 0x0000000502007986 */ /* 0x0001e2000c101524 */
[----:B------:R-:W-:Y:S05]  /*86a0*/  BRA `(.L_x_5920) ;  /* 0x0000000c00387947 */ /* 0x000fea0003800000 */
.L_x_5916:
        /* <DEDUP_REMOVED lines=9> */
.L_x_5924:
[----:B------:R-:W0:Y:S02]  /*8740*/  I2F.S8 R0, R7 ;  /* 0x0000000700007306 */ /* 0x000e240000001400 */
[----:B0-----:R-:W-:-:S05]  /*8750*/  F2FP.F16.F32.PACK_AB R0, RZ, R0 ;  /* 0x00000000ff00723e */ /* 0x001fca00000000ff */
[----:B------:R0:W-:Y:S01]  /*8760*/  STG.E.U16 desc[UR36][R2.64], R0 ;  /* 0x0000000002007986 */ /* 0x0001e2000c101524 */
[----:B------:R-:W-:Y:S05]  /*8770*/  BRA `(.L_x_5920) ;  /* 0x0000000c00047947 */ /* 0x000fea0003800000 */
.L_x_5923:
        /* <DEDUP_REMOVED lines=10> */
.L_x_5926:
[----:B------:R-:W0:Y:S02]  /*8820*/  I2F.S8 R7, R7 ;  /* 0x0000000700077306 */ /* 0x000e240000001400 */
[----:B0-----:R-:W-:-:S04]  /*8830*/  F2FP.F16.F32.PACK_AB R5, RZ, R7 ;  /* 0x00000007ff05723e */ /* 0x001fc800000000ff */
[----:B------:R-:W-:-:S05]  /*8840*/  PRMT R5, R5, 0x5410, RZ ;  /* 0x0000541005057816 */ /* 0x000fca00000000ff */
[----:B------:R0:W-:Y:S01]  /*8850*/  STG.E desc[UR36][R2.64], R5 ;  /* 0x0000000502007986 */ /* 0x0001e2000c101924 */
[----:B------:R-:W-:Y:S05]  /*8860*/  BRA `(.L_x_5920) ;  /* 0x0000000800c87947 */ /* 0x000fea0003800000 */
.L_x_5925:
[----:B------:R-:W-:-:S04]  /*8870*/  PRMT R4, R7, 0x8880, RZ ;  /* 0x0000888007047816 */ /* 0x000fc800000000ff */
[----:B------:R-:W-:-:S06]  /*8880*/  PRMT R4, R4, 0x7710, RZ ;  /* 0x0000771004047816 */ /* 0x000fcc00000000ff */
[----:B------:R-:W0:Y:S02]  /*8890*/  I2F.F64.S16 R4, R4 ;  /* 0x0000000400047312 */ /* 0x000e240000101c00 */
[----:B0-----:R0:W-:Y:S01]  /*88a0*/  STG.E.64 desc[UR36][R2.64], R4 ;  /* 0x0000000402007986 */ /* 0x0011e2000c101b24 */
[----:B------:R-:W-:Y:S05]  /*88b0*/  BRA `(.L_x_5920) ;  /* 0x0000000800b47947 */ /* 0x000fea0003800000 */
.L_x_5915:
        /* <DEDUP_REMOVED lines=14> */
.L_x_5930:
[----:B------:R-:W0:Y:S01]  /*89a0*/  I2F.S8 R5, R7 ;  /* 0x0000000700057306 */ /* 0x000e220000001400 */
        /* <DEDUP_REMOVED lines=17> */
.L_x_5933:
[----:B------:R-:W-:-:S04]  /*8ac0*/  SHF.R.U32.HI R5, RZ, 0x18, R5 ;  /* 0x00000018ff057819 */ /* 0x000fc80000011605 */
[----:B------:R-:W-:-:S07]  /*8ad0*/  LOP3.LUT R0, R0, 0x80, R5, 0xf8, !PT ;  /* 0x0000008000007812 */ /* 0x000fce00078ef805 */
.L_x_5932:
[----:B------:R-:W-:Y:S05]  /*8ae0*/  BSYNC.RECONVERGENT B0 ;  /* 0x0000000000007941 */ /* 0x000fea0003800200 */
.L_x_5931:
[----:B------:R0:W-:Y:S01]  /*8af0*/  STG.E.U8 desc[UR36][R2.64], R0 ;  /* 0x0000000002007986 */ /* 0x0001e2000c101124 */
[----:B------:R-:W-:Y:S05]  /*8b00*/  BRA `(.L_x_5920) ;  /* 0x0000000800207947 */ /* 0x000fea0003800000 */
.L_x_5929:
        /* <DEDUP_REMOVED lines=18> */
.L_x_5936:
[----:B------:R-:W-:-:S04]  /*8c30*/  SHF.R.U32.HI R5, RZ, 0x18, R5 ;  /* 0x00000018ff057819 */ /* 0x000fc80000011605 */
[----:B------:R-:W-:-:S07]  /*8c40*/  LOP3.LUT R0, R0, 0x80, R5, 0xf8, !PT ;  /* 0x0000008000007812 */ /* 0x000fce00078ef805 */
.L_x_5935:
[----:B------:R-:W-:Y:S05]  /*8c50*/  BSYNC.RECONVERGENT B0 ;  /* 0x0000000000007941 */ /* 0x000fea0003800200 */
.L_x_5934:
[----:B------:R0:W-:Y:S01]  /*8c60*/  STG.E.U8 desc[UR36][R2.64], R0 ;  /* 0x0000000002007986 */ /* 0x0001e2000c101124 */
[----:B------:R-:W-:Y:S05]  /*8c70*/  BRA `(.L_x_5920) ;  /* 0x0000000400c47947 */ /* 0x000fea0003800000 */
.L_x_5928:
        /* <DEDUP_REMOVED lines=22> */
.L_x_5938:
[----:B------:R-:W-:-:S04]  /*8de0*/  LOP3.LUT R7, R7, 0xffff, RZ, 0xc0, !PT ;  /* 0x0000ffff07077812 */ /* 0x000fc800078ec0ff */
[----:B------:R-:W-:-:S04]  /*8df0*/  PRMT R7, R7, 0x8880, RZ ;  /* 0x0000888007077816 */ /* 0x000fc800000000ff */
[----:B------:R-:W-:-:S04]  /*8e00*/  MOV R4, R7 ;  /* 0x0000000700047202 */ /* 0x000fc80000000f00 */
[----:B------:R-:W-:-:S05]  /*8e10*/  SHF.R.S32.HI R5, RZ, 0x1f, R4 ;  /* 0x0000001fff057819 */ /* 0x000fca0000011404 */
[----:B------:R0:W-:Y:S01]  /*8e20*/  STG.E.64 desc[UR36][R2.64], R4 ;  /* 0x0000000402007986 */ /* 0x0001e2000c101b24 */
[----:B------:R-:W-:Y:S05]  /*8e30*/  BRA `(.L_x_5920) ;  /* 0x0000000400547947 */ /* 0x000fea0003800000 */
.L_x_5937:
[----:B------:R-:W-:-:S04]  /*8e40*/  LOP3.LUT R7, R7, 0xffff, RZ, 0xc0, !PT ;  /* 0x0000ffff07077812 */ /* 0x000fc800078ec0ff */
[----:B------:R-:W-:-:S05]  /*8e50*/  PRMT R5, R7, 0x8880, RZ ;  /* 0x0000888007057816 */ /* 0x000fca00000000ff */
[----:B------:R0:W-:Y:S01]  /*8e60*/  STG.E desc[UR36][R2.64], R5 ;  /* 0x0000000502007986 */ /* 0x0001e2000c101924 */
[----:B------:R-:W-:Y:S05]  /*8e70*/  BRA `(.L_x_5920) ;  /* 0x0000000400447947 */ /* 0x000fea0003800000 */
.L_x_5927:
        /* <DEDUP_REMOVED lines=12> */
.L_x_5940:
[----:B------:R-:W-:Y:S02]  /*8f40*/  PRMT R4, R7, 0x8880, RZ ;  /* 0x0000888007047816 */ /* 0x000fe400000000ff */
[----:B------:R-:W-:Y:S02]  /*8f50*/  CS2R R6, SRZ ;  /* 0x0000000000067805 */ /* 0x000fe4000001ff00 */
[----:B------:R-:W-:-:S06]  /*8f60*/  PRMT R4, R4, 0x7710, RZ ;  /* 0x0000771004047816 */ /* 0x000fcc00000000ff */
[----:B------:R-:W0:Y:S02]  /*8f70*/  I2F.F64.S16 R4, R4 ;  /* 0x0000000400047312 */ /* 0x000e240000101c00 */
[----:B0-----:R0:W-:Y:S01]  /*8f80*/  STG.E.128 desc[UR36][R2.64], R4 ;  /* 0x0000000402007986 */ /* 0x0011e2000c101d24 */
[----:B------:R-:W-:Y:S05]  /*8f90*/  BRA `(.L_x_5920) ;  /* 0x0000000000fc7947 */ /* 0x000fea0003800000 */
.L_x_5939:
[----:B------:R-:W-:-:S09]  /*8fa0*/  UISETP.NE.AND UP0, UPT, UR4, 0xf, UPT ;  /* 0x0000000f0400788c */ /* 0x000fd2000bf05270 */
[----:B------:R-:W-:Y:S05]  /*8fb0*/  BRA.U !UP0, `(.L_x_5941) ;  /* 0x0000000108e87547 */ /* 0x000fea000b800000 */
[----:B------:R-:W-:-:S09]  /*8fc0*/  UISETP.NE.AND UP0, UPT, UR4, 0x17, UPT ;  /* 0x000000170400788c */ /* 0x000fd2000bf05270 */
[----:B------:R-:W-:Y:S05]  /*8fd0*/  BRA.U !UP0, `(.L_x_5942) ;  /* 0x0000000108907547 */ /* 0x000fea000b800000 */
[----:B------:R-:W-:-:S09]  /*8fe0*/  UISETP.NE.AND UP0, UPT, UR4, 0x18, UPT ;  /* 0x000000180400788c */ /* 0x000fd2000bf05270 */
[----:B------:R-:W-:Y:S05]  /*8ff0*/  BRA.U !UP0, `(.L_x_5943) ;  /* 0x0000000108447547 */ /* 0x000fea000b800000 */
.L_x_5919:
        /* <DEDUP_REMOVED lines=16> */
.L_x_5944:
[----:B------:R-:W-:Y:S05]  /*9100*/  BRA `(.L_x_5920) ;  /* 0x0000000000a07947 */ /* 0x000fea0003800000 */
.L_x_5943:
        /* <DEDUP_REMOVED lines=13> */
.L_x_5946:
[----:B------:R-:W-:Y:S05]  /*91e0*/  BSYNC.RECONVERGENT B0 ;  /* 0x0000000000007941 */ /* 0x000fea0003800200 */
.L_x_5945:
[----:B------:R-:W-:-:S05]  /*91f0*/  LOP3.LUT R5, R0, 0x80, R5, 0xf8, !PT ;  /* 0x0000008000057812 */ /* 0x000fca00078ef805 */
[----:B------:R0:W-:Y:S01]  /*9200*/  STG.E.U8 desc[UR36][R2.64], R5 ;  /* 0x0000000502007986 */ /* 0x0001e2000c101124 */
[----:B------:R-:W-:Y:S05]  /*9210*/  BRA `(.L_x_5920) ;  /* 0x00000000005c7947 */ /* 0x000fea0003800000 */
.L_x_5942:
        /* <DEDUP_REMOVED lines=12> */
.L_x_5948:
[----:B------:R-:W-:Y:S01]  /*92e0*/  IMAD.MOV.U32 R0, RZ, RZ, 0x7f ;  /* 0x0000007fff007424 */ /* 0x000fe200078e00ff */
[----:B------:R-:W-:-:S04]  /*92f0*/  ISETP.GT.U32.AND P0, PT, R4, 0x7f800000, PT ;  /* 0x7f8000000400780c */ /* 0x000fc80003f04070 */
[----:B------:R-:W-:-:S09]  /*9300*/  SEL R0, R0, 0x7c, P0 ;  /* 0x0000007c00007807 */ /* 0x000fd20000000000 */
.L_x_5949:
[----:B------:R-:W-:Y:S05]  /*9310*/  BSYNC.RECONVERGENT B0 ;  /* 0x0000000000007941 */ /* 0x000fea0003800200 */
.L_x_5947:
[----:B------:R-:W-:-:S04]  /*9320*/  SHF.R.U32.HI R5, RZ, 0x18, R5 ;  /* 0x00000018ff057819 */ /* 0x000fc80000011605 */
[----:B------:R-:W-:-:S05]  /*9330*/  LOP3.LUT R5, R0, 0x80, R5, 0xf8, !PT ;  /* 0x0000008000057812 */ /* 0x000fca00078ef805 */
[----:B------:R0:W-:Y:S01]  /*9340*/  STG.E.U8 desc[UR36][R2.64], R5 ;  /* 0x0000000502007986 */ /* 0x0001e2000c101124 */
[----:B------:R-:W-:Y:S05]  /*9350*/  BRA `(.L_x_5920) ;  /* 0x00000000000c7947 */ /* 0x000fea0003800000 */
.L_x_5941:
[----:B------:R-:W0:Y:S02]  /*9360*/  I2F.S8 R0, R7 ;  /* 0x0000000700007306 */ /* 0x000e240000001400 */
[----:B0-----:R-:W-:-:S05]  /*9370*/  F2FP.BF16.F32.PACK_AB R0, RZ, R0 ;  /* 0x00000000ff00723e */ /* 0x001fca00000010ff */
[----:B------:R0:W-:Y:S02]  /*9380*/  STG.E.U16 desc[UR36][R2.64], R0 ;  /* 0x0000000002007986 */ /* 0x0001e4000c101524 */
.L_x_5920:
[----:B------:R-:W-:-:S07]  /*9390*/  IADD3 R17, PT, PT, R17, 0x80, RZ ;  /* 0x0000008011117810 */ /* 0x000fce0007ffe0ff */
.L_x_5880:
[----:B------:R-:W-:Y:S05]  /*93a0*/  BSYNC.RECONVERGENT B6 ;  /* 0x0000000000067941 */ /* 0x000fea0003800200 */
.L_x_5879:
[----:B------:R-:W5:Y:S02]  /*93b0*/  LDCU UR4, c[0x0][0x380] ;  /* 0x00007000ff0477ac */ /* 0x000f640008000800 */
[----:B-----5:R-:W-:-:S13]  /*93c0*/  ISETP.GE.AND P0, PT, R17, UR4, PT ;  /* 0x0000000411007c0c */ /* 0x020fda000bf06270 */
[----:B------:R-:W-:Y:S05]  /*93d0*/  @P0 EXIT ;  /* 0x000000000000094d */ /* 0x000fea0003800000 */
        /* <DEDUP_REMOVED lines=303> */
.L_x_5950:
        /* <DEDUP_REMOVED lines=18> */
.L_x_5954:
[----:B------:R0:W5:Y:S01]  /*a7f0*/  LDG.E.U8 R0, desc[UR36][R2.64] ;  /* 0x0000002402007981 */ /* 0x000162000c1e1100 */
[----:B------:R-:W-:Y:S05]  /*a800*/  BRA `(.L_x_5956) ;  /* 0x0000000c004c7947 */ /* 0x000fea0003800000 */
.L_x_5953:
        /* <DEDUP_REMOVED lines=8> */
.L_x_5958:
[----:B------:R0:W5:Y:S01]  /*a890*/  LDG.E.U8 R0, desc[UR36][R2.64] ;  /* 0x0000002402007981 */ /* 0x000162000c1e1100 */
[----:B------:R-:W-:Y:S05]  /*a8a0*/  BRA `(.L_x_5956) ;  /* 0x0000000c00247947 */ /* 0x000fea0003800000 */
.L_x_5957:
[----:B------:R0:W5:Y:S01]  /*a8b0*/  LDG.E.U16 R0, desc[UR36][R2.64] ;  /* 0x0000002402007981 */ /* 0x000162000c1e1500 */
[----:B------:R-:W-:Y:S05]  /*a8c0*/  BRA `(.L_x_5956) ;  /* 0x0000000c001c7947 */ /* 0x000fea0003800000 */
.L_x_5952:
        /* <DEDUP_REMOVED lines=9> */
.L_x_5960:
[----:B------:R-:W2:Y:S02]  /*a960*/  LDG.E.U16 R4, desc[UR36][R2.64] ;  /* 0x0000002402047981 */ /* 0x000ea4000c1e1500 */
[----:B--2---:R-:W-:-:S06]  /*a970*/  HADD2.F32 R4, -RZ, R4.H0_H0 ;  /* 0x20000004ff047230 */ /* 0x004fcc0000004100 */
[----:B------:R-:W0:Y:S02]  /*a980*/  F2I.FTZ.TRUNC.NTZ R4, R4 ;  /* 0x0000000400047305 */ /* 0x000e24000021f100 */
[----:B0-----:R-:W-:Y:S01]  /*a990*/  PRMT R0, R4, 0x7610, R0 ;  /* 0x0000761004007816 */ /* 0x001fe20000000000 */
[----:B------:R-:W-:Y:S06]  /*a9a0*/  BRA `(.L_x_5956) ;  /* 0x0000000800e47947 */ /* 0x000fec0003800000 */
.L_x_5959:
        /* <DEDUP_REMOVED lines=9> */
.L_x_5962:
[----:B------:R-:W2:Y:S02]  /*aa40*/  LDG.E.U16 R2, desc[UR36][R2.64] ;  /* 0x0000002402027981 */ /* 0x000ea4000c1e1500 */
[----:B--2---:R-:W-:-:S06]  /*aa50*/  HADD2.F32 R4, -RZ, R2.H0_H0 ;  /* 0x20000002ff047230 */ /* 0x004fcc0000004100 */
[----:B------:R-:W0:Y:S02]  /*aa60*/  F2I.FTZ.TRUNC.NTZ R4, R4 ;  /* 0x0000000400047305 */ /* 0x000e24000021f100 */
[----:B0-----:R-:W-:Y:S01]  /*aa70*/  PRMT R0, R4, 0x7610, R0 ;  /* 0x0000761004007816 */ /* 0x001fe20000000000 */
[----:B------:R-:W-:Y:S06]  /*aa80*/  BRA `(.L_x_5956) ;  /* 0x0000000800ac7947 */ /* 0x000fec0003800000 */
.L_x_5961:
[----:B------:R-:W2:Y:S02]  /*aa90*/  LDG.E.64 R2, desc[UR36][R2.64] ;  /* 0x0000002402027981 */ /* 0x000ea4000c1e1b00 */
[----:B--2---:R0:W1:Y:S01]  /*aaa0*/  F2I.F64.TRUNC R0, R2 ;  /* 0x0000000200007311 */ /* 0x004062000030d100 */
[----:B------:R-:W-:Y:S05]  /*aab0*/  BRA `(.L_x_5956) ;  /* 0x0000000800a07947 */ /* 0x000fea0003800000 */
.L_x_5951:
        /* <DEDUP_REMOVED lines=12> */
.L_x_5965:
[----:B------:R-:W2:Y:S02]  /*ab80*/  LDG.E.64 R2, desc[UR36][R2.64] ;  /* 0x0000002402027981 */ /* 0x000ea4000c1e1b00 */
[----:B--2---:R3:W4:Y:S01]  /*ab90*/  F2I.F64.TRUNC R0, R2 ;  /* 0x0000000200007311 */ /* 0x004722000030d100 */
[----:B------:R-:W-:Y:S05]  /*aba0*/  BRA `(.L_x_5956) ;  /* 0x0000000800647947 */ /* 0x000fea0003800000 */
.L_x_5964:
        /* <DEDUP_REMOVED lines=27> */
.L_x_5967:
        /* <DEDUP_REMOVED lines=14> */
.L_x_5966:
[----:B------:R-:W2:Y:S02]  /*ae40*/  LDG.E.U16 R4, desc[UR36][R2.64] ;  /* 0x0000002402047981 */ /* 0x000ea4000c1e1500 */
[----:B--2---:R-:W-:-:S06]  /*ae50*/  SHF.L.U32 R4, R4, 0x10, RZ ;  /* 0x0000001004047819 */ /* 0x004fcc00000006ff */
[----:B------:R-:W0:Y:S02]  /*ae60*/  F2I.FTZ.TRUNC.NTZ R4, R4 ;  /* 0x0000000400047305 */ /* 0x000e24000021f100 */
[----:B0-----:R-:W-:Y:S01]  /*ae70*/  PRMT R0, R4, 0x7610, R0 ;  /* 0x0000761004007816 */ /* 0x001fe20000000000 */
[----:B------:R-:W-:Y:S06]  /*ae80*/  BRA `(.L_x_5956) ;  /* 0x0000000400ac7947 */ /* 0x000fec0003800000 */
.L_x_5963:
        /* <DEDUP_REMOVED lines=10> */
.L_x_5970:
        /* <DEDUP_REMOVED lines=21> */
.L_x_5974:
[----:B------:R-:W-:Y:S05]  /*b080*/  BSYNC.RECONVERGENT B1 ;  /* 0x0000000000017941 */ /* 0x000fea0003800200 */
.L_x_5973:
[----:B------:R-:W-:Y:S01]  /*b090*/  IMAD.SHL.U32 R0, R0, 0x100000, RZ ;  /* 0x0010000000007824 */ /* 0x000fe200078e00ff */
[----:B------:R-:W-:-:S04]  /*b0a0*/  LEA R2, R2, 0x3b800000, 0x17 ;  /* 0x3b80000002027811 */ /* 0x000fc800078eb8ff */
[----:B------:R-:W-:-:S07]  /*b0b0*/  LOP3.LUT R4, R2, R0, R7, 0xfe, !PT ;  /* 0x0000000002047212 */ /* 0x000fce00078efe07 */
.L_x_5972:
[----:B------:R-:W-:Y:S05]  /*b0c0*/  BSYNC.RECONVERGENT B0 ;  /* 0x0000000000007941 */ /* 0x000fea0003800200 */
.L_x_5971:
[----:B------:R-:W0:Y:S02]  /*b0d0*/  F2I.FTZ.TRUNC.NTZ R4, R4 ;  /* 0x0000000400047305 */ /* 0x000e24000021f100 */
[----:B0-----:R-:W-:Y:S01]  /*b0e0*/  PRMT R0, R4, 0x7610, R0 ;  /* 0x0000761004007816 */ /* 0x001fe20000000000 */
[----:B------:R-:W-:Y:S06]  /*b0f0*/  BRA `(.L_x_5956) ;  /* 0x0000000400107947 */ /* 0x000fec0003800000 */
.L_x_5969:
        /* <DEDUP_REMOVED lines=21> */
.L_x_5978:
[----:B------:R-:W-:Y:S05]  /*b250*/  BSYNC.RECONVERGENT B1 ;  /* 0x0000000000017941 */ /* 0x000fea0003800200 */
.L_x_5977:
[----:B------:R-:W-:Y:S01]  /*b260*/  IMAD.SHL.U32 R0, R0, 0x200000, RZ ;  /* 0x0020000000007824 */ /* 0x000fe200078e00ff */
[----:B------:R-:W-:-:S04]  /*b270*/  LEA R2, R2, 0x37800000, 0x17 ;  /* 0x3780000002027811 */ /* 0x000fc800078eb8ff */
[----:B------:R-:W-:-:S07]  /*b280*/  LOP3.LUT R4, R2, R0, R7, 0xfe, !PT ;  /* 0x0000000002047212 */ /* 0x000fce00078efe07 */
.L_x_5976:
[----:B------:R-:W-:Y:S05]  /*b290*/  BSYNC.RECONVERGENT B0 ;  /* 0x0000000000007941 */ /* 0x000fea0003800200 */
.L_x_5975:
[----:B------:R-:W0:Y:S02]  /*b2a0*/  F2I.FTZ.TRUNC.NTZ R4, R4 ;  /* 0x0000000400047305 */ /* 0x000e24000021f100 */
[----:B0-----:R-:W-:Y:S01]  /*b2b0*/  PRMT R0, R4, 0x7610, R0 ;  /* 0x0000761004007816 */ /* 0x001fe20000000000 */
[----:B------:R-:W-:Y:S06]  /*b2c0*/  BRA `(.L_x_5956) ;  /* 0x00000000009c7947 */ /* 0x000fec0003800000 */
.L_x_5968:
        /* <DEDUP_REMOVED lines=14> */
.L_x_5982:
[----:B------:R-:W-:Y:S05]  /*b3b0*/  BSYNC.RECONVERGENT B0 ;  /* 0x0000000000007941 */ /* 0x000fea0003800200 */
.L_x_5981:
[----:B------:R-:W0:Y:S02]  /*b3c0*/  F2I.FTZ.TRUNC.NTZ R4, R4 ;  /* 0x0000000400047305 */ /* 0x000e24000021f100 */
[----:B0-----:R-:W-:Y:S01]  /*b3d0*/  PRMT R0, R4, 0x7610, R0 ;  /* 0x0000761004007816 */ /* 0x001fe20000000000 */
[----:B------:R-:W-:Y:S06]  /*b3e0*/  BRA `(.L_x_5956) ;  /* 0x0000000000547947 */ /* 0x000fec0003800000 */
.L_x_5955:
[----:B------:R-:W-:Y:S01]  /*b3f0*/  MOV R0, 0x0 ;  /* 0x0000000000007802 */ /* 0x000fe20000000f00 */
[----:B------:R-:W0:Y:S01]  /*b400*/  LDCU.64 UR4, c[0x4][0x148] ;  /* 0x01002900ff0477ac */ /* 0x000e220008000a00 */
[----:B------:R-:W-:Y:S02]  /*b410*/  HFMA2 R8, -RZ, RZ, 0, 4.64916229248046875e-06 ;  /* 0x0000004eff087431 */ /* 0x000fe400000001ff */
        /* <DEDUP_REMOVED lines=13> */
.L_x_5983:
[----:B------:R-:W-:Y:S01]  /*b4f0*/  PRMT R0, RZ, 0x7610, R0 ;  /* 0x00007610ff007816 */ /* 0x000fe20000000000 */
[----:B------:R-:W-:Y:S06]  /*b500*/  BRA `(.L_x_5956) ;  /* 0x00000000000c7947 */ /* 0x000fec0003800000 */
.L_x_5980:
[----:B------:R2:W5:Y:S01]  /*b510*/  LDG.E.U8 R0, desc[UR36][R2.64] ;  /* 0x0000002402007981 */ /* 0x000562000c1e1100 */
[----:B------:R-:W-:Y:S05]  /*b520*/  BRA `(.L_x_5956) ;  /* 0x0000000000047947 */ /* 0x000fea0003800000 */
.L_x_5979:
[----:B------:R1:W5:Y:S02]  /*b530*/  LDG.E.U8 R0, desc[UR36][R2.64] ;  /* 0x0000002402007981 */ /* 0x000364000c1e1100 */
.L_x_5956:
        /* <DEDUP_REMOVED lines=14> */
.L_x_5987:
[----:B------:R-:W-:Y:S01]  /*b620*/  STG.E.U8 desc[UR36][R16.64], R5 ;  /* 0x0000000510007986 */ /* 0x000fe2000c101124 */
[----:B------:R-:W-:Y:S05]  /*b630*/  EXIT ;  /* 0x000000000000794d */ /* 0x000fea0003800000 */
.L_x_5986:
        /* <DEDUP_REMOVED lines=8> */
[----:B0-23--:R-:W-:-:S05]  /*b6c0*/  IMAD.MOV.U32 R2, RZ, RZ, R0 ;  /* 0x000000ffff027224 */ /* 0x00dfca00078e0000 */
[----:B------:R-:W-:-:S05]  /*b6d0*/  SHF.R.S32.HI R3, RZ, 0x1f, R2 ;  /* 0x0000001fff037819 */ /* 0x000fca0000011402 */
[----:B------:R-:W-:Y:S01]  /*b6e0*/  STG.E.64 desc[UR36][R16.64], R2 ;  /* 0x0000000210007986 */ /* 0x000fe2000c101b24 */
[----:B------:R-:W-:Y:S05]  /*b6f0*/  EXIT ;  /* 0x000000000000794d */ /* 0x000fea0003800000 */
.L_x_5990:
[----:B------:R-:W-:-:S04]  /*b700*/  LOP3.LUT R5, R5, 0xffff, RZ, 0xc0, !PT ;  /* 0x0000ffff05057812 */ /* 0x000fc800078ec0ff */
[----:B0-23--:R-:W-:-:S05]  /*b710*/  PRMT R3, R5, 0x8880, RZ ;  /* 0x0000888005037816 */ /* 0x00dfca00000000ff */
[----:B------:R-:W-:Y:S01]  /*b720*/  STG.E desc[UR36][R16.64], R3 ;  /* 0x0000000310007986 */ /* 0x000fe2000c101924 */
[----:B------:R-:W-:Y:S05]  /*b730*/  EXIT ;  /* 0x000000000000794d */ /* 0x000fea0003800000 */
.L_x_5989:
[----:B0-23--:R-:W-:-:S04]  /*b740*/  PRMT R3, R5, 0x8880, RZ ;  /* 0x0000888005037816 */ /* 0x00dfc800000000ff */
[----:B------:R-:W-:-:S05]  /*b750*/  PRMT R3, R3, 0x7710, RZ ;  /* 0x0000771003037816 */ /* 0x000fca00000000ff */
[----:B------:R-:W-:Y:S01]  /*b760*/  STG.E.U16 desc[UR36][R16.64], R3 ;  /* 0x0000000310007986 */ /* 0x000fe2000c101524 */
[----:B------:R-:W-:Y:S05]  /*b770*/  EXIT ;  /* 0x000000000000794d */ /* 0x000fea0003800000 */
.L_x_5985:
[----:B------:R-:W-:-:S09]  /*b780*/  UISETP.GT.AND UP0, UPT, UR4, 0x6, UPT ;  /* 0x000000060400788c */ /* 0x000fd2000bf04270 */
[----:B------:R-:W-:Y:S05]  /*b790*/  BRA.U UP0, `(.L_x_5991) ;  /* 0x00000001002c7547 */ /* 0x000fea000b800000 */
[----:B------:R-:W-:-:S09]  /*b7a0*/  UISETP.NE.AND UP0, UPT, UR4, 0x5, UPT ;  /* 0x000000050400788c */ /* 0x000fd2000bf05270 */
[----:B------:R-:W-:Y:S05]  /*b7b0*/  BRA.U !UP0, `(.L_x_5992) ;  /* 0x0000000108147547 */ /* 0x000fea000b800000 */
[----:B------:R-:W-:-:S09]  /*b7c0*/  UISETP.NE.AND UP0, UPT, UR4, 0x6, UPT ;  /* 0x000000060400788c */ /* 0x000fd2000bf05270 */
[----:B------:R-:W-:Y:S05]  /*b7d0*/  BRA.U UP0, `(.L_x_5988) ;  /* 0x00000009003c7547 */ /* 0x000fea000b800000 */
[----:B0-23--:R-:W0:Y:S02]  /*b7e0*/  I2F.S8 R3, R5 ;  /* 0x0000000500037306 */ /* 0x00de240000001400 */
[----:B0-----:R-:W-:Y:S01]  /*b7f0*/  STG.E desc[UR36][R16.64], R3 ;  /* 0x0000000310007986 */ /* 0x001fe2000c101924 */
[----:B------:R-:W-:Y:S05]  /*b800*/  EXIT ;  /* 0x000000000000794d */ /* 0x000fea0003800000 */
.L_x_5992:
[----:B------:R-:W1:Y:S02]  /*b810*/  I2F.S8 R0, R5 ;  /* 0x0000000500007306 */ /* 0x000e640000001400 */
[----:B-1----:R-:W-:-:S05]  /*b820*/  F2FP.F16.F32.PACK_AB R0, RZ, R0 ;  /* 0x00000000ff00723e */ /* 0x002fca00000000ff */
[----:B------:R-:W-:Y:S01]  /*b830*/  STG.E.U16 desc[UR36][R16.64], R0 ;  /* 0x0000000010007986 */ /* 0x000fe2000c101524 */
[----:B------:R-:W-:Y:S05]  /*b840*/  EXIT ;  /* 0x000000000000794d */ /* 0x000fea0003800000 */
.L_x_5991:
[----:B------:R-:W-:-:S09]  /*b850*/  UISETP.NE.AND UP0, UPT, UR4, 0x7, UPT ;  /* 0x000000070400788c */ /* 0x000fd2000bf05270 */
[----:B------:R-:W-:Y:S05]  /*b860*/  BRA.U !UP0, `(.L_x_5993) ;  /* 0x0000000108347547 */ /* 0x000fea000b800000 */
[----:B------:R-:W-:-:S09]  /*b870*/  UISETP.NE.AND UP0, UPT, UR4, 0x8, UPT ;  /* 0x000000080400788c */ /* 0x000fd2000bf05270 */
[----:B------:R-:W-:Y:S05]  /*b880*/  BRA.U !UP0, `(.L_x_5994) ;  /* 0x0000000108187547 */ /* 0x000fea000b800000 */
[----:B------:R-:W-:-:S09]  /*b890*/  UISETP.NE.AND UP0, UPT, UR4, 0x9, UPT ;  /* 0x000000090400788c */ /* 0x000fd2000bf05270 */
[----:B------:R-:W-:Y:S05]  /*b8a0*/  BRA.U UP0, `(.L_x_5988) ;  /* 0x0000000900087547 */ /* 0x000fea000b800000 */
[----:B0-23--:R-:W0:Y:S01]  /*b8b0*/  I2F.S8 R2, R5 ;  /* 0x0000000500027306 */ /* 0x00de220000001400 */
[----:B------:R-:W-:-:S05]  /*b8c0*/  MOV R3, RZ ;  /* 0x000000ff00037202 */ /* 0x000fca0000000f00 */
[----:B0-----:R-:W-:Y:S01]  /*b8d0*/  STG.E.64 desc[UR36][R16.64], R2 ;  /* 0x0000000210007986 */ /* 0x001fe2000c101b24 */
[----:B------:R-:W-:Y:S05]  /*b8e0*/  EXIT ;  /* 0x000000000000794d */ /* 0x000fea0003800000 */
.L_x_5994:
[----:B------:R-:W0:Y:S02]  /*b8f0*/  I2F.S8 R5, R5 ;  /* 0x0000000500057306 */ /* 0x000e240000001400 */
[----:B0-23--:R-:W-:-:S04]  /*b900*/  F2FP.F16.F32.PACK_AB R3, RZ, R5 ;  /* 0x00000005ff03723e */ /* 0x00dfc800000000ff */
[----:B------:R-:W-:-:S05]  /*b910*/  PRMT R3, R3, 0x5410, RZ ;  /* 0x0000541003037816 */ /* 0x000fca00000000ff */
[----:B------:R-:W-:Y:S01]  /*b920*/  STG.E desc[UR36][R16.64], R3 ;  /* 0x0000000310007986 */ /* 0x000fe2000c101924 */
[----:B------:R-:W-:Y:S05]  /*b930*/  EXIT ;  /* 0x000000000000794d */ /* 0x000fea0003800000 */
.L_x_5993:
[----:B0-23--:R-:W-:-:S04]  /*b940*/  PRMT R2, R5, 0x8880, RZ ;  /* 0x0000888005027816 */ /* 0x00dfc800000000ff */
[----:B------:R-:W-:-:S06]  /*b950*/  PRMT R2, R2, 0x7710, RZ ;  /* 0x0000771002027816 */ /* 0x000fcc00000000ff */
[----:B------:R-:W0:Y:S02]  /*b960*/  I2F.F64.S16 R2, R2 ;  /* 0x0000000200027312 */ /* 0x000e240000101c00 */
[----:B0-----:R-:W-:Y:S01]  /*b970*/  STG.E.64 desc[UR36][R16.64], R2 ;  /* 0x0000000210007986 */ /* 0x001fe2000c101b24 */
[----:B------:R-:W-:Y:S05]  /*b980*/  EXIT ;  /* 0x000000000000794d */ /* 0x000fea0003800000 */
.L_x_5984:
        /* <DEDUP_REMOVED lines=10> */
[----:B0-23--:R-:W-:-:S04]  /*ba30*/  PRMT R3, R5, 0x8880, RZ ;  /* 0x0000888005037816 */ /* 0x00dfc800000000ff */
[----:B------:R-:W-:-:S05]  /*ba40*/  PRMT R3, R3, 0x7710, RZ ;  /* 0x0000771003037816 */ /* 0x000fca00000000ff */
[----:B------:R-:W-:Y:S01]  /*ba50*/  STG.E.U16 desc[UR36][R16.64], R3 ;  /* 0x0000000310007986 */ /* 0x000fe2000c101524 */
[----:B------:R-:W-:Y:S05]  /*ba60*/  EXIT ;  /* 0x000000000000794d */ /* 0x000fea0003800000 */
.L_x_5998:
[----:B0-23--:R-:W0:Y:S01]  /*ba70*/  I2F.S8 R3, R5 ;  /* 0x0000000500037306 */ /* 0x00de220000001400 */
        /* <DEDUP_REMOVED lines=16> */
.L_x_6001:
[----:B------:R-:W-:-:S04]  /*bb80*/  SHF.R.U32.HI R3, RZ, 0x18, R3 ;  /* 0x00000018ff037819 */ /* 0x000fc80000011603 */
[----:B------:R-:W-:-:S04]  /*bb90*/  LOP3.LUT R0, R0, 0x80, R3, 0xf8, !PT ;  /* 0x0000008000007812 */ /* 0x000fc800078ef803 */
[----:B------:R-:W-:-:S07]  /*bba0*/  PRMT R8, R0, 0x7610, R8 ;  /* 0x0000761000087816 */ /* 0x000fce0000000008 */
.L_x_6000:
[----:B------:R-:W-:Y:S05]  /*bbb0*/  BSYNC.RECONVERGENT B0 ;  /* 0x0000000000007941 */ /* 0x000fea0003800200 */
.L_x_5999:
[----:B------:R-:W-:Y:S01]  /*bbc0*/  STG.E.U8 desc[UR36][R16.64], R8 ;  /* 0x0000000810007986 */ /* 0x000fe2000c101124 */
[----:B------:R-:W-:Y:S05]  /*bbd0*/  EXIT ;  /* 0x000000000000794d */ /* 0x000fea0003800000 */
.L_x_5997:
        /* <DEDUP_REMOVED lines=17> */
.L_x_6004:
[----:B------:R-:W-:-:S04]  /*bcf0*/  SHF.R.U32.HI R3, RZ, 0x18, R3 ;  /* 0x00000018ff037819 */ /* 0x000fc80000011603 */
[----:B------:R-:W-:-:S04]  /*bd00*/  LOP3.LUT R0, R0, 0x80, R3, 0xf8, !PT ;  /* 0x0000008000007812 */ /* 0x000fc800078ef803 */
[----:B------:R-:W-:-:S07]  /*bd10*/  PRMT R8, R0, 0x7610, R8 ;  /* 0x0000761000087816 */ /* 0x000fce0000000008 */
.L_x_6003:
[----:B------:R-:W-:Y:S05]  /*bd20*/  BSYNC.RECONVERGENT B0 ;  /* 0x0000000000007941 */ /* 0x000fea0003800200 */
.L_x_6002:
[----:B------:R-:W-:Y:S01]  /*bd30*/  STG.E.U8 desc[UR36][R16.64], R8 ;  /* 0x0000000810007986 */ /* 0x000fe2000c101124 */
[----:B------:R-:W-:Y:S05]  /*bd40*/  EXIT ;  /* 0x000000000000794d */ /* 0x000fea0003800000 */
.L_x_5996:
[----:B------:R-:W-:-:S09]  /*bd50*/  UISETP.NE.AND UP0, UPT, UR4, 0x1c, UPT ;  /* 0x0000001c0400788c */ /* 0x000fd2000bf05270 */
[----:B------:R-:W-:Y:S05]  /*bd60*/  BRA.U !UP0, `(.L_x_6005) ;  /* 0x0000000108687547 */ /* 0x000fea000b800000 */
[----:B------:R-:W-:-:S09]  /*bd70*/  UISETP.NE.AND UP0, UPT, UR4, 0x1d, UPT ;  /* 0x0000001d0400788c */ /* 0x000fd2000bf05270 */
[----:B------:R-:W-:Y:S05]  /*bd80*/  BRA.U !UP0, `(.L_x_6006) ;  /* 0x0000000108487547 */ /* 0x000fea000b800000 */
[----:B------:R-:W-:-:S09]  /*bd90*/  UISETP.NE.AND UP0, UPT, UR4, 0x2c, UPT ;  /* 0x0000002c0400788c */ /* 0x000fd2000bf05270 */
[----:B------:R-:W-:Y:S05]  /*bda0*/  BRA.U UP0, `(.L_x_5988) ;  /* 0x0000000100c87547 */ /* 0x000fea000b800000 */
[----:B------:R-:W0:Y:S02]  /*bdb0*/  I2F.S8 R4, R5 ;  /* 0x0000000500047306 */ /* 0x000e240000001400 */
        /* <DEDUP_REMOVED lines=15> */
.L_x_6006:
[----:B------:R-:W-:-:S04]  /*beb0*/  LOP3.LUT R5, R5, 0xffff, RZ, 0xc0, !PT ;  /* 0x0000ffff05057812 */ /* 0x000fc800078ec0ff */
[----:B------:R-:W-:-:S05]  /*bec0*/  PRMT R5, R5, 0x8880, RZ ;  /* 0x0000888005057816 */ /* 0x000fca00000000ff */
[----:B0-23--:R-:W-:-:S05]  /*bed0*/  IMAD.MOV.U32 R2, RZ, RZ, R5 ;  /* 0x000000ffff027224 */ /* 0x00dfca00078e0005 */
[----:B------:R-:W-:-:S05]  /*bee0*/  SHF.R.S32.HI R3, RZ, 0x1f, R2 ;  /* 0x0000001fff037819 */ /* 0x000fca0000011402 */
[----:B------:R-:W-:Y:S01]  /*bef0*/  STG.E.64 desc[UR36][R16.64], R2 ;  /* 0x0000000210007986 */ /* 0x000fe2000c101b24 */
[----:B------:R-:W-:Y:S05]  /*bf00*/  EXIT ;  /* 0x000000000000794d */ /* 0x000fea0003800000 */
.L_x_6005:
[----:B------:R-:W-:-:S04]  /*bf10*/  LOP3.LUT R5, R5, 0xffff, RZ, 0xc0, !PT ;  /* 0x0000ffff05057812 */ /* 0x000fc800078ec0ff */
[----:B0-23--:R-:W-:-:S05]  /*bf20*/  PRMT R3, R5, 0x8880, RZ ;  /* 0x0000888005037816 */ /* 0x00dfca00000000ff */
[----:B------:R-:W-:Y:S01]  /*bf30*/  STG.E desc[UR36][R16.64], R3 ;  /* 0x0000000310007986 */ /* 0x000fe2000c101924 */
[----:B------:R-:W-:Y:S05]  /*bf40*/  EXIT ;  /* 0x000000000000794d */ /* 0x000fea0003800000 */
.L_x_5995:
        /* <DEDUP_REMOVED lines=9> */
[----:B0-23--:R-:W-:-:S05]  /*bfe0*/  SEL R3, RZ, 0x1, !P0 ;  /* 0x00000001ff037807 */ /* 0x00dfca0004000000 */
[----:B------:R-:W-:Y:S01]  /*bff0*/  STG.E.U8 desc[UR36][R16.64], R3 ;  /* 0x0000000310007986 */ /* 0x000fe2000c101124 */
[----:B------:R-:W-:Y:S05]  /*c000*/  EXIT ;  /* 0x000000000000794d */ /* 0x000fea0003800000 */
.L_x_6008:
[----:B------:R-:W-:Y:S02]  /*c010*/  PRMT R4, R5, 0x8880, RZ ;  /* 0x0000888005047816 */ /* 0x000fe400000000ff */
[----:B------:R-:W-:Y:S02]  /*c020*/  CS2R R6, SRZ ;  /* 0x0000000000067805 */ /* 0x000fe4000001ff00 */
[----:B------:R-:W-:-:S06]  /*c030*/  PRMT R4, R4, 0x7710, RZ ;  /* 0x0000771004047816 */ /* 0x000fcc00000000ff */
[----:B------:R-:W1:Y:S02]  /*c040*/  I2F.F64.S16 R4, R4 ;  /* 0x0000000400047312 */ /* 0x000e640000101c00 */
[----:B-1----:R-:W-:Y:S01]  /*c050*/  STG.E.128 desc[UR36][R16.64], R4 ;  /* 0x0000000410007986 */ /* 0x002fe2000c101d24 */
[----:B------:R-:W-:Y:S05]  /*c060*/  EXIT ;  /* 0x000000000000794d */ /* 0x000fea0003800000 */
.L_x_6007:
[----:B------:R-:W-:-:S09]  /*c070*/  UISETP.NE.AND UP0, UPT, UR4, 0xf, UPT ;  /* 0x0000000f0400788c */ /* 0x000fd2000bf05270 */
[----:B------:R-:W-:Y:S05]  /*c080*/  BRA.U !UP0, `(.L_x_6009) ;  /* 0x0000000108e87547 */ /* 0x000fea000b800000 */
[----:B------:R-:W-:-:S09]  /*c090*/  UISETP.NE.AND UP0, UPT, UR4, 0x17, UPT ;  /* 0x000000170400788c */ /* 0x000fd2000bf05270 */
[----:B------:R-:W-:Y:S05]  /*c0a0*/  BRA.U !UP0, `(.L_x_6010) ;  /* 0x0000000108907547 */ /* 0x000fea000b800000 */
[----:B------:R-:W-:-:S09]  /*c0b0*/  UISETP.NE.AND UP0, UPT, UR4, 0x18, UPT ;  /* 0x000000180400788c */ /* 0x000fd2000bf05270 */
[----:B------:R-:W-:Y:S05]  /*c0c0*/  BRA.U !UP0, `(.L_x_6011) ;  /* 0x0000000108447547 */ /* 0x000fea000b800000 */
.L_x_5988:
[----:B------:R-:W-:Y:S01]  /*c0d0*/  MOV R0, 0x0 ;  /* 0x0000000000007802 */ /* 0x000fe20000000f00 */
[----:B------:R-:W1:Y:S01]  /*c0e0*/  LDCU.64 UR4, c[0x4][0x148] ;  /* 0x01002900ff0477ac */ /* 0x000e620008000a00 */
[----:B------:R-:W-:Y:S02]  /*c0f0*/  HFMA2 R13, -RZ, RZ, 0, 0 ;  /* 0x00000000ff0d7431 */ /* 0x000fe400000001ff */
[----:B------:R-:W-:Y:S01]  /*c100*/  IMAD.MOV.U32 R8, RZ, RZ, 0x65 ;  /* 0x00000065ff087424 */ /* 0x000fe200078e00ff */
[----:B0-23--:R0:W2:Y:S01]  /*c110*/  LDC.64 R2, c[0x4][R0] ;  /* 0x0100000000027b82 */ /* 0x00d0a20000000a00 */
        /* <DEDUP_REMOVED lines=11> */
.L_x_6012:
[----:B------:R-:W-:Y:S05]  /*c1d0*/  EXIT ;  /* 0x000000000000794d */ /* 0x000fea0003800000 */
.L_x_6011:
[----:B------:R-:W0:Y:S01]  /*c1e0*/  I2F.S8 R5, R5 ;  /* 0x0000000500057306 */ /* 0x000e220000001400 */
[----:B------:R-:W-:Y:S01]  /*c1f0*/  BSSY.RECONVERGENT B0, `(.L_x_6013) ;  /* 0x000000c000007945 */ /* 0x000fe20003800200 */
[----:B------:R-:W-:Y:S01]  /*c200*/  IMAD.MOV.U32 R0, RZ, RZ, 0x7f ;  /* 0x0000007fff007424 */ /* 0x000fe200078e00ff */
        /* <DEDUP_REMOVED lines=10> */
.L_x_6014:
[----:B------:R-:W-:Y:S05]  /*c2b0*/  BSYNC.RECONVERGENT B0 ;  /* 0x0000000000007941 */ /* 0x000fea0003800200 */
.L_x_6013:
[----:B------:R-:W-:-:S05]  /*c2c0*/  LOP3.LUT R3, R0, 0x80, R3, 0xf8, !PT ;  /* 0x0000008000037812 */ /* 0x000fca00078ef803 */
[----:B------:R-:W-:Y:S01]  /*c2d0*/  STG.E.U8 desc[UR36][R16.64], R3 ;  /* 0x0000000310007986 */ /* 0x000fe2000c101124 */
[----:B------:R-:W-:Y:S05]  /*c2e0*/  EXIT ;  /* 0x000000000000794d */ /* 0x000fea0003800000 */
.L_x_6010:
[----:B0-23--:R-:W0:Y:S01]  /*c2f0*/  I2F.S8 R3, R5 ;  /* 0x0000000500037306 */ /* 0x00de220000001400 */
        /* <DEDUP_REMOVED lines=11> */
.L_x_6016:
[----:B------:R-:W-:Y:S01]  /*c3b0*/  IMAD.MOV.U32 R0, RZ, RZ, 0x7f ;  /* 0x0000007fff007424 */ /* 0x000fe200078e00ff */
[----:B------:R-:W-:-:S04]  /*c3c0*/  ISETP.GT.U32.AND P0, PT, R2, 0x7f800000, PT ;  /* 0x7f8000000200780c */ /* 0x000fc80003f04070 */
[----:B------:R-:W-:-:S09]  /*c3d0*/  SEL R0, R0, 0x7c, P0 ;  /* 0x0000007c00007807 */ /* 0x000fd20000000000 */
.L_x_6017:
[----:B------:R-:W-:Y:S05]  /*c3e0*/  BSYNC.RECONVERGENT B0 ;  /* 0x0000000000007941 */ /* 0x000fea0003800200 */
.L_x_6015:
[----:B------:R-:W-:-:S04]  /*c3f0*/  SHF.R.U32.HI R3, RZ, 0x18, R3 ;  /* 0x00000018ff037819 */ /* 0x000fc80000011603 */
[----:B------:R-:W-:-:S05]  /*c400*/  LOP3.LUT R3, R0, 0x80, R3, 0xf8, !PT ;  /* 0x0000008000037812 */ /* 0x000fca00078ef803 */
[----:B------:R-:W-:Y:S01]  /*c410*/  STG.E.U8 desc[UR36][R16.64], R3 ;  /* 0x0000000310007986 */ /* 0x000fe2000c101124 */
[----:B------:R-:W-:Y:S05]  /*c420*/  EXIT ;  /* 0x000000000000794d */ /* 0x000fea0003800000 */
.L_x_6009:
[----:B------:R-:W1:Y:S02]  /*c430*/  I2F.S8 R0, R5 ;  /* 0x0000000500007306 */ /* 0x000e640000001400 */
[----:B-1----:R-:W-:-:S05]  /*c440*/  F2FP.BF16.F32.PACK_AB R0, RZ, R0 ;  /* 0x00000000ff00723e */ /* 0x002fca00000010ff */
[----:B------:R-:W-:Y:S01]  /*c450*/  STG.E.U16 desc[UR36][R16.64], R0 ;  /* 0x0000000010007986 */ /* 0x000fe2000c101524 */
[----:B------:R-:W-:Y:S05]  /*c460*/  EXIT ;  /* 0x000000000000794d */ /* 0x000fea0003800000 */
.L_x_6018:
        /* <DEDUP_REMOVED lines=9> */
.L_x_26173:


//--------------------- .text._ZN2at6native27unrolled_elementwise_kernelINS0_13AUnaryFunctorIaaaNS0_17BitwiseXorFunctorIaEEEESt5arrayIPcLm2EELi4E23TrivialOffsetCalculatorILi1EjESA_NS0_6memory12LoadWithCastILi1EEENSB_13StoreWithCastILi1EEEEEviT_T0_T2_T3_T4_T5_ --------------------------
	.section	.text._ZN2at6native27unrolled_elementwise_kernelINS0_13AUnaryFunctorIaaaNS0_17BitwiseXorFunctorIaEEEESt5arrayIPcLm2EELi4E23TrivialOffsetCalculatorILi1EjESA_NS0_6memory12LoadWithCastILi1EEENSB_13StoreWithCastILi1EEEEEviT_T0_T2_T3_T4_T5_,"ax",@progbits
	.align	128
        .global         _ZN2at6native27unrolled_elementwise_kernelINS0_13AUnaryFunctorIaaaNS0_17BitwiseXorFunctorIaEEEESt5arrayIPcLm2EELi4E23TrivialOffsetCalculatorILi1EjESA_NS0_6memory12LoadWithCastILi1EEENSB_13StoreWithCastILi1EEEEEviT_T0_T2_T3_T4_T5_
        .type           _ZN2at6native27unrolled_elementwise_kernelINS0_13AUnaryFunctorIaaaNS0_17BitwiseXorFunctorIaEEEESt5arrayIPcLm2EELi4E23TrivialOffsetCalculatorILi1EjESA_NS0_6memory12LoadWithCastILi1EEENSB_13StoreWithCastILi1EEEEEviT_T0_T2_T3_T4_T5_,@function
        .size           _ZN2at6native27unrolled_elementwise_kernelINS0_13AUnaryFunctorIaaaNS0_17BitwiseXorFunctorIaEEEESt5arrayIPcLm2EELi4E23TrivialOffsetCalculatorILi1EjESA_NS0_6memory12LoadWithCastILi1EEENSB_13StoreWithCastILi1EEEEEviT_T0_T2_T3_T4_T5_,(.L_x_26174 - _ZN2at6native27unrolled_elementwise_kernelINS0_13AUnaryFunctorIaaaNS0_17BitwiseXorFunctorIaEEEESt5arrayIPcLm2EELi4E23TrivialOffsetCalculatorILi1EjESA_NS0_6memory12LoadWithCastILi1EEENSB_13StoreWithCastILi1EEEEEviT_T0_T2_T3_T4_T5_)
        .other          _ZN2at6native27unrolled_elementwise_kernelINS0_13AUnaryFunctorIaaaNS0_17BitwiseXorFunctorIaEEEESt5arrayIPcLm2EELi4E23TrivialOffsetCalculatorILi1EjESA_NS0_6memory12LoadWithCastILi1EEENSB_13StoreWithCastILi1EEEEEviT_T0_T2_T3_T4_T5_,@"STO_CUDA_ENTRY STV_DEFAULT"
_ZN2at6native27unrolled_elementwise_kernelINS0_13AUnaryFunctorIaaaNS0_17BitwiseXorFunctorIaEEEESt5arrayIPcLm2EELi4E23TrivialOffsetCalculatorILi1EjESA_NS0_6memory12LoadWithCastILi1EEENSB_13StoreWithCastILi1EEEEEviT_T0_T2_T3_T4_T5_:
.text._ZN2at6native27unrolled_elementwise_kernelINS0_13AUnaryFunctorIaaaNS0_17BitwiseXorFunctorIaEEEESt5arrayIPcLm2EELi4E23TrivialOffsetCalculatorILi1EjESA_NS0_6memory12LoadWithCastILi1EEENSB_13StoreWithCastILi1EEEEEviT_T0_T2_T3_T4_T5_:
        /* <DEDUP_REMOVED lines=31> */
.L_x_6024:
[----:B------:R3:W5:Y:S01]  /*01f0*/  LDG.E.U8 R18, desc[UR36][R4.64] ;  /* 0x0000002404127981 */ /* 0x000762000c1e1100 */
[----:B------:R-:W-:Y:S05]  /*0200*/  BRA `(.L_x_6026) ;  /* 0x0000000c00507947 */ /* 0x000fea0003800000 */
.L_x_6023:
        /* <DEDUP_REMOVED lines=8> */
.L_x_6028:
[----:B------:R1:W5:Y:S01]  /*0290*/  LDG.E.U8 R18, desc[UR36][R4.64] ;  /* 0x0000002404127981 */ /* 0x000362000c1e1100 */
[----:B------:R-:W-:Y:S05]  /*02a0*/  BRA `(.L_x_6026) ;  /* 0x0000000c00287947 */ /* 0x000fea0003800000 */
.L_x_6027:
[----:B------:R2:W5:Y:S01]  /*02b0*/  LDG.E.U16 R18, desc[UR36][R4.64] ;  /* 0x0000002404127981 */ /* 0x000562000c1e1500 */
[----:B------:R-:W-:Y:S05]  /*02c0*/  BRA `(.L_x_6026) ;  /* 0x0000000c00207947 */ /* 0x000fea0003800000 */
.L_x_6022:
        /* <DEDUP_REMOVED lines=9> */
.L_x_6030:
[----:B------:R-:W2:Y:S02]  /*0360*/  LDG.E.U16 R0, desc[UR36][R4.64] ;  /* 0x0000002404007981 */ /* 0x000ea4000c1e1500 */
[----:B--2---:R-:W-:-:S06]  /*0370*/  HADD2.F32 R0, -RZ, R0.H0_H0 ;  /* 0x20000000ff007230 */ /* 0x004fcc0000004100 */
[----:B------:R-:W0:Y:S02]  /*0380*/  F2I.FTZ.TRUNC.NTZ R0, R0 ;  /* 0x0000000000007305 */ /* 0x000e24000021f100 */
[----:B0-----:R-:W-:Y:S01]  /*0390*/  PRMT R18, R0, 0x7610, R18 ;  /* 0x0000761000127816 */ /* 0x001fe20000000012 */
[----:B------:R-:W-:Y:S06]  /*03a0*/  BRA `(.L_x_6026) ;  /* 0x0000000800e87947 */ /* 0x000fec0003800000 */
.L_x_6029:
        /* <DEDUP_REMOVED lines=9> */
.L_x_6032:
[----:B------:R-:W2:Y:S02]  /*0440*/  LDG.E.U16 R4, desc[UR36][R4.64] ;  /* 0x0000002404047981 */ /* 0x000ea4000c1e1500 */
[----:B--2---:R-:W-:-:S06]  /*0450*/  HADD2.F32 R0, -RZ, R4.H0_H0 ;  /* 0x20000004ff007230 */ /* 0x004fcc0000004100 */
[----:B------:R-:W0:Y:S02]  /*0460*/  F2I.FTZ.TRUNC.NTZ R0, R0 ;  /* 0x0000000000007305 */ /* 0x000e24000021f100 */
[----:B0-----:R-:W-:Y:S01]  /*0470*/  PRMT R18, R0, 0x7610, R18 ;  /* 0x0000761000127816 */ /* 0x001fe20000000012 */
[----:B------:R-:W-:Y:S06]  /*0480*/  BRA `(.L_x_6026) ;  /* 0x0000000800b07947 */ /* 0x000fec0003800000 */
.L_x_6031:
[----:B------:R-:W2:Y:S02]  /*0490*/  LDG.E.64 R4, desc[UR36][R4.64] ;  /* 0x0000002404047981 */ /* 0x000ea4000c1e1b00 */
[----:B--2---:R0:W1:Y:S01]  /*04a0*/  F2I.F64.TRUNC R18, R4 ;  /* 0x0000000400127311 */ /* 0x004062000030d100 */
[----:B------:R-:W-:Y:S05]  /*04b0*/  BRA `(.L_x_6026) ;  /* 0x0000000800a47947 */ /* 0x000fea0003800000 */
.L_x_6021:
        /* <DEDUP_REMOVED lines=12> */
.L_x_6035:
[----:B------:R-:W2:Y:S02]  /*0580*/  LDG.E.64 R4, desc[UR36][R4.64] ;  /* 0x0000002404047981 */ /* 0x000ea4000c1e1b00 */
[----:B--2---:R0:W1:Y:S01]  /*0590*/  F2I.F64.TRUNC R18, R4 ;  /* 0x0000000400127311 */ /* 0x004062000030d100 */
[----:B------:R-:W-:Y:S05]  /*05a0*/  BRA `(.L_x_6026) ;  /* 0x0000000800687947 */ /* 0x000fea0003800000 */
.L_x_6034:
        /* <DEDUP_REMOVED lines=27> */
.L_x_6037:
        /* <DEDUP_REMOVED lines=15> */
.L_x_6036:
[----:B------:R-:W2:Y:S02]  /*0850*/  LDG.E.U16 R0, desc[UR36][R4.64] ;  /* 0x0000002404007981 */ /* 0x000ea4000c1e1500 */
[----:B--2---:R-:W-:-:S06]  /*0860*/  IMAD.U32 R0, R0, 0x10000, RZ ;  /* 0x0001000000007824 */ /* 0x004fcc00078e00ff */
[----:B------:R-:W0:Y:S02]  /*0870*/  F2I.FTZ.TRUNC.NTZ R0, R0 ;  /* 0x0000000000007305 */ /* 0x000e24000021f100 */
[----:B0-----:R-:W-:Y:S01]  /*0880*/  PRMT R18, R0, 0x7610, R18 ;  /* 0x0000761000127816 */ /* 0x001fe20000000012 */
[----:B------:R-:W-:Y:S06]  /*0890*/  BRA `(.L_x_6026) ;  /* 0x0000000400ac7947 */ /* 0x000fec0003800000 */
.L_x_6033:
        /* <DEDUP_REMOVED lines=10> */
.L_x_6040:
        /* <DEDUP_REMOVED lines=21> */
.L_x_6044:
[----:B------:R-:W-:Y:S05]  /*0a90*/  BSYNC.RECONVERGENT B1 ;  /* 0x0000000000017941 */ /* 0x000fea0003800200 */
.L_x_6043:
[----:B------:R-:W-:Y:S01]  /*0aa0*/  IMAD.SHL.U32 R0, R0, 0x100000, RZ ;  /* 0x0010000000007824 */ /* 0x000fe200078e00ff */
[----:B------:R-:W-:-:S04]  /*0ab0*/  LEA R3, R3, 0x3b800000, 0x17 ;  /* 0x3b80000003037811 */ /* 0x000fc800078eb8ff */
[----:B------:R-:W-:-:S07]  /*0ac0*/  LOP3.LUT R0, R3, R0, R7, 0xfe, !PT ;  /* 0x0000000003007212 */ /* 0x000fce00078efe07 */
.L_x_6042:
[----:B------:R-:W-:Y:S05]  /*0ad0*/  BSYNC.RECONVERGENT B0 ;  /* 0x0000000000007941 */ /* 0x000fea0003800200 */
.L_x_6041:
[----:B------:R-:W0:Y:S02]  /*0ae0*/  F2I.FTZ.TRUNC.NTZ R0, R0 ;  /* 0x0000000000007305 */ /* 0x000e24000021f100 */
[----:B0-----:R-:W-:Y:S01]  /*0af0*/  PRMT R18, R0, 0x7610, R18 ;  /* 0x0000761000127816 */ /* 0x001fe20000000012 */
[----:B------:R-:W-:Y:S06]  /*0b00*/  BRA `(.L_x_6026) ;  /* 0x0000000400107947 */ /* 0x000fec0003800000 */
.L_x_6039:
        /* <DEDUP_REMOVED lines=21> */
.L_x_6048:
[----:B------:R-:W-:Y:S05]  /*0c60*/  BSYNC.RECONVERGENT B1 ;  /* 0x0000000000017941 */ /* 0x000fea0003800200 */
.L_x_6047:
[----:B------:R-:W-:Y:S01]  /*0c70*/  IMAD.SHL.U32 R0, R0, 0x200000, RZ ;  /* 0x0020000000007824 */ /* 0x000fe200078e00ff */
[----:B------:R-:W-:-:S04]  /*0c80*/  LEA R3, R3, 0x37800000, 0x17 ;  /* 0x3780000003037811 */ /* 0x000fc800078eb8ff */
[----:B------:R-:W-:-:S07]  /*0c90*/  LOP3.LUT R0, R3, R0, R7, 0xfe, !PT ;  /* 0x0000000003007212 */ /* 0x000fce00078efe07 */
.L_x_6046:
[----:B------:R-:W-:Y:S05]  /*0ca0*/  BSYNC.RECONVERGENT B0 ;  /* 0x0000000000007941 */ /* 0x000fea0003800200 */
.L_x_6045:
[----:B------:R-:W0:Y:S02]  /*0cb0*/  F2I.FTZ.TRUNC.NTZ R0, R0 ;  /* 0x0000000000007305 */ /* 0x000e24000021f100 */
[----:B0-----:R-:W-:Y:S01]  /*0cc0*/  PRMT R18, R0, 0x7610, R18 ;  /* 0x0000761000127816 */ /* 0x001fe20000000012 */
[----:B------:R-:W-:Y:S06]  /*0cd0*/  BRA `(.L_x_6026) ;  /* 0x00000000009c7947 */ /* 0x000fec0003800000 */
.L_x_6038:
[----:B------:R-:W-:-:S09]  /*0ce0*/  UISETP.NE.AND UP0, UPT, UR4, 0x1c, UPT ;  /* 0x0000001c0400788c */ /* 0x000fd2000bf05270 */
[----:B------:R-:W-:Y:S05]  /*0cf0*/  BRA.U !UP0, `(.L_x_6049) ;  /* 0x0000000108907547 */ /* 0x000fea000b800000 */
[----:B------:R-:W-:-:S09]  /*0d00*/  UISETP.NE.AND UP0, UPT, UR4, 0x1d, UPT ;  /* 0x0000001d0400788c */ /* 0x000fd2000bf05270 */
[----:B------:R-:W-:Y:S05]  /*0d10*/  BRA.U !UP0, `(.L_x_6050) ;  /* 0x0000000108807547 */ /* 0x000fea000b800000 */
[----:B------:R-:W-:-:S09]  /*0d20*/  UISETP.NE.AND UP0, UPT, UR4, 0x2c, UPT ;  /* 0x0000002c0400788c */ /* 0x000fd2000bf05270 */
[----:B------:R-:W-:Y:S05]  /*0d30*/  BRA.U !UP0, `(.L_x_6051) ;  /* 0x0000000108487547 */ /* 0x000fea000b800000 */
.L_x_6025:
        /* <DEDUP_REMOVED lines=16> */
.L_x_6052:
[----:B------:R-:W-:Y:S01]  /*0e40*/  PRMT R18, RZ, 0x7610, R18 ;  /* 0x00007610ff127816 */ /* 0x000fe20000000012 */
[----:B------:R-:W-:Y:S06]  /*0e50*/  BRA `(.L_x_6026) ;  /* 0x00000000003c7947 */ /* 0x000fec0003800000 */
.L_x_6051:
        /* <DEDUP_REMOVED lines=8> */
.L_x_6054:
[----:B------:R-:W-:Y:S05]  /*0ee0*/  BSYNC.RECONVERGENT B0 ;  /* 0x0000000000007941 */ /* 0x000fea0003800200 */
.L_x_6053:
[----:B------:R-:W0:Y:S02]  /*0ef0*/  F2I.FTZ.TRUNC.NTZ R0, R0 ;  /* 0x0000000000007305 */ /* 0x000e24000021f100 */
[----:B0-----:R-:W-:Y:S01]  /*0f00*/  PRMT R18, R0, 0x7610, R18 ;  /* 0x0000761000127816 */ /* 0x001fe20000000012 */
[----:B------:R-:W-:Y:S06]  /*0f10*/  BRA `(.L_x_6026) ;  /* 0x00000000000c7947 */ /* 0x000fec0003800000 */
.L_x_6050:
[----:B------:R0:W5:Y:S01]  /*0f20*/  LDG.E.U8 R18, desc[UR36][R4.64] ;  /* 0x0000002404127981 */ /* 0x000162000c1e1100 */
[----:B------:R-:W-:Y:S05]  /*0f30*/  BRA `(.L_x_6026) ;  /* 0x0000000000047947 */ /* 0x000fea0003800000 */
.L_x_6049:
[----:B------:R0:W5:Y:S02]  /*0f40*/  LDG.E.U8 R18, desc[UR36][R4.64] ;  /* 0x0000002404127981 */ /* 0x000164000c1e1100 */
.L_x_6026:
[----:B------:R-:W-:-:S07]  /*0f50*/  VIADD R19, R2, 0x80 ;  /* 0x0000008002137836 */ /* 0x000fce0000000000 */
.L_x_6020:
[----:B------:R-:W-:Y:S05]  /*0f60*/  BSYNC.RECONVERGENT B6 ;  /* 0x0000000000067941 */ /* 0x000fea0003800200 */
.L_x_6019:
        /* <DEDUP_REMOVED lines=23> */
.L_x_6060:
[----:B------:R0:W5:Y:S01]  /*10e0*/  LDG.E.U8 R24, desc[UR36][R4.64] ;  /* 0x0000002404187981 */ /* 0x000162000c1e1100 */
[----:B------:R-:W-:Y:S05]  /*10f0*/  BRA `(.L_x_6062) ;  /* 0x0000000c00507947 */ /* 0x000fea0003800000 */
.L_x_6059:
        /* <DEDUP_REMOVED lines=8> */
.L_x_6064:
[----:B------:R0:W5:Y:S01]  /*1180*/  LDG.E.U8 R24, desc[UR36][R4.64] ;  /* 0x0000002404187981 */ /* 0x000162000c1e1100 */
[----:B------:R-:W-:Y:S05]  /*1190*/  BRA `(.L_x_6062) ;  /* 0x0000000c00287947 */ /* 0x000fea0003800000 */
.L_x_6063:
[----:B------:R0:W5:Y:S01]  /*11a0*/  LDG.E.U16 R24, desc[UR36][R4.64] ;  /* 0x0000002404187981 */ /* 0x000162000c1e1500 */
[----:B------:R-:W-:Y:S05]  /*11b0*/  BRA `(.L_x_6062) ;  /* 0x0000000c00207947 */ /* 0x000fea0003800000 */
.L_x_6058:
        /* <DEDUP_REMOVED lines=9> */
.L_x_6066:
[----:B------:R-:W2:Y:S02]  /*1250*/  LDG.E.U16 R0, desc[UR36][R4.64] ;  /* 0x0000002404007981 */ /* 0x000ea4000c1e1500 */
[----:B--2---:R-:W-:-:S06]  /*1260*/  HADD2.F32 R0, -RZ, R0.H0_H0 ;  /* 0x20000000ff007230 */ /* 0x004fcc0000004100 */
[----:B------:R-:W0:Y:S02]  /*1270*/  F2I.FTZ.TRUNC.NTZ R0, R0 ;  /* 0x0000000000007305 */ /* 0x000e24000021f100 */
[----:B0-----:R-:W-:Y:S01]  /*1280*/  PRMT R24, R0, 0x7610, R24 ;  /* 0x0000761000187816 */ /* 0x001fe20000000018 */
[----:B------:R-:W-:Y:S06]  /*1290*/  BRA `(.L_x_6062) ;  /* 0x0000000800e87947 */ /* 0x000fec0003800000 */
.L_x_6065:
        /* <DEDUP_REMOVED lines=9> */
.L_x_6068:
[----:B------:R-:W2:Y:S02]  /*1330*/  LDG.E.U16 R4, desc[UR36][R4.64] ;  /* 0x0000002404047981 */ /* 0x000ea4000c1e1500 */
[----:B--2---:R-:W-:-:S06]  /*1340*/  HADD2.F32 R0, -RZ, R4.H0_H0 ;  /* 0x20000004ff007230 */ /* 0x004fcc0000004100 */
[----:B------:R-:W0:Y:S02]  /*1350*/  F2I.FTZ.TRUNC.NTZ R0, R0 ;  /* 0x0000000000007305 */ /* 0x000e24000021f100 */
[----:B0-----:R-:W-:Y:S01]  /*1360*/  PRMT R24, R0, 0x7610, R24 ;  /* 0x0000761000187816 */ /* 0x001fe20000000018 */
[----:B------:R-:W-:Y:S06]  /*1370*/  BRA `(.L_x_6062) ;  /* 0x0000000800b07947 */ /* 0x000fec0003800000 */
.L_x_6067:
[----:B------:R-:W2:Y:S02]  /*1380*/  LDG.E.64 R4, desc[UR36][R4.64] ;  /* 0x0000002404047981 */ /* 0x000ea4000c1e1b00 */
[----:B--2---:R0:W1:Y:S01]  /*1390*/  F2I.F64.TRUNC R24, R4 ;  /* 0x0000000400187311 */ /* 0x004062000030d100 */
[----:B------:R-:W-:Y:S05]  /*13a0*/  BRA `(.L_x_6062) ;  /* 0x0000000800a47947 */ /* 0x000fea0003800000 */
.L_x_6057:
        /* <DEDUP_REMOVED lines=12> */
.L_x_6071:
[----:B------:R-:W2:Y:S02]  /*1470*/  LDG.E.64 R4, desc[UR36][R4.64] ;  /* 0x0000002404047981 */ /* 0x000ea4000c1e1b00 */
[----:B--2---:R0:W1:Y:S01]  /*1480*/  F2I.F64.TRUNC R24, R4 ;  /* 0x0000000400187311 */ /* 0x004062000030d100 */
[----:B------:R-:W-:Y:S05]  /*1490*/  BRA `(.L_x_6062) ;  /* 0x0000000800687947 */ /* 0x000fea0003800000 */
.L_x_6070:
        /* <DEDUP_REMOVED lines=27> */
.L_x_6073:
        /* <DEDUP_REMOVED lines=15> */
.L_x_6072:
[----:B------:R-:W2:Y:S02]  /*1740*/  LDG.E.U16 R0, desc[UR36][R4.64] ;  /* 0x0000002404007981 */ /* 0x000ea4000c1e1500 */
[----:B--2---:R-:W-:-:S06]  /*1750*/  IMAD.U32 R0, R0, 0x10000, RZ ;  /* 0x0001000000007824 */ /* 0x004fcc00078e00ff */
[----:B------:R-:W0:Y:S02]  /*1760*/  F2I.FTZ.TRUNC.NTZ R0, R0 ;  /* 0x0000000000007305 */ /* 0x000e24000021f100 */
[----:B0-----:R-:W-:Y:S01]  /*1770*/  PRMT R24, R0, 0x7610, R24 ;  /* 0x0000761000187816 */ /* 0x001fe20000000018 */
[----:B------:R-:W-:Y:S06]  /*1780*/  BRA `(.L_x_6062) ;  /* 0x0000000400ac7947 */ /* 0x000fec0003800000 */
.L_x_6069:
        /* <DEDUP_REMOVED lines=10> */
.L_x_6076:
        /* <DEDUP_REMOVED lines=21> */
.L_x_6080:
[----:B------:R-:W-:Y:S05]  /*1980*/  BSYNC.RECONVERGENT B1 ;  /* 0x0000000000017941 */ /* 0x000fea0003800200 */
.L_x_6079:
[----:B------:R-:W-:Y:S01]  /*1990*/  IMAD.SHL.U32 R0, R0, 0x100000, RZ ;  /* 0x0010000000007824 */ /* 0x000fe200078e00ff */
[----:B------:R-:W-:-:S04]  /*19a0*/  LEA R3, R3, 0x3b800000, 0x17 ;  /* 0x3b80000003037811 */ /* 0x000fc800078eb8ff */
[----:B------:R-:W-:-:S07]  /*19b0*/  LOP3.LUT R0, R3, R0, R7, 0xfe, !PT ;  /* 0x0000000003007212 */ /* 0x000fce00078efe07 */
.L_x_6078:
[----:B------:R-:W-:Y:S05]  /*19c0*/  BSYNC.RECONVERGENT B0 ;  /* 0x0000000000007941 */ /* 0x000fea0003800200 */
.L_x_6077:
[----:B------:R-:W0:Y:S02]  /*19d0*/  F2I.FTZ.TRUNC.NTZ R0, R0 ;  /* 0x0000000000007305 */ /* 0x000e24000021f100 */
[----:B0-----:R-:W-:Y:S01]  /*19e0*/  PRMT R24, R0, 0x7610, R24 ;  /* 0x0000761000187816 */ /* 0x001fe20000000018 */
[----:B------:R-:W-:Y:S06]  /*19f0*/  BRA `(.L_x_6062) ;  /* 0x0000000400107947 */ /* 0x000fec0003800000 */
.L_x_6075:
        /* <DEDUP_REMOVED lines=21> */
.L_x_6084:
[----:B------:R-:W-:Y:S05]  /*1b50*/  BSYNC.RECONVERGENT B1 ;  /* 0x0000000000017941 */ /* 0x000fea0003800200 */
.L_x_6083:
[----:B------:R-:W-:Y:S01]  /*1b60*/  IMAD.SHL.U32 R0, R0, 0x200000, RZ ;  /* 0x0020000000007824 */ /* 0x000fe200078e00ff */
[----:B------:R-:W-:-:S04]  /*1b70*/  LEA R3, R3, 0x37800000, 0x17 ;  /* 0x3780000003037811 */ /* 0x000fc800078eb8ff */
[----:B------:R-:W-:-:S07]  /*1b80*/  LOP3.LUT R0, R3, R0, R7, 0xfe, !PT ;  /* 0x0000000003007212 */ /* 0x000fce00078efe07 */
.L_x_6082:
[----:B------:R-:W-:Y:S05]  /*1b90*/  BSYNC.RECONVERGENT B0 ;  /* 0x0000000000007941 */ /* 0x000fea0003800200 */
.L_x_6081:
[----:B------:R-:W0:Y:S02]  /*1ba0*/  F2I.FTZ.TRUNC.NTZ R0, R0 ;  /* 0x0000000000007305 */ /* 0x000e24000021f100 */
[----:B0-----:R-:W-:Y:S01]  /*1bb0*/  PRMT R24, R0, 0x7610, R24 ;  /* 0x0000761000187816 */ /* 0x001fe20000000018 */
[----:B------:R-:W-:Y:S06]  /*1bc0*/  BRA `(.L_x_6062) ;  /* 0x00000000009c7947 */ /* 0x000fec0003800000 */
.L_x_6074:
        /* <DEDUP_REMOVED lines=14> */
.L_x_6088:
[----:B------:R-:W-:Y:S05]  /*1cb0*/  BSYNC.RECONVERGENT B0 ;  /* 0x0000000000007941 */ /* 0x000fea0003800200 */
.L_x_6087:
[----:B------:R-:W0:Y:S02]  /*1cc0*/  F2I.FTZ.TRUNC.NTZ R0, R0 ;  /* 0x0000000000007305 */ /* 0x000e24000021f100 */
[----:B0-----:R-:W-:Y:S01]  /*1cd0*/  PRMT R24, R0, 0x7610, R24 ;  /* 0x0000761000187816 */ /* 0x001fe20000000018 */
[----:B------:R-:W-:Y:S06]  /*1ce0*/  BRA `(.L_x_6062) ;  /* 0x0000000000547947 */ /* 0x000fec0003800000 */
.L_x_6061:
        /* <DEDUP_REMOVED lines=16> */
.L_x_6089:
[----:B------:R-:W-:Y:S01]  /*1df0*/  PRMT R24, RZ, 0x7610, R24 ;  /* 0x00007610ff187816 */ /* 0x000fe20000000018 */
[----:B------:R-:W-:Y:S06]  /*1e00*/  BRA `(.L_x_6062) ;  /* 0x00000000000c7947 */ /* 0x000fec0003800000 */
.L_x_6086:
[----:B------:R3:W5:Y:S01]  /*1e10*/  LDG.E.U8 R24, desc[UR36][R4.64] ;  /* 0x0000002404187981 */ /* 0x000762000c1e1100 */
[----:B------:R-:W-:Y:S05]  /*1e20*/  BRA `(.L_x_6062) ;  /* 0x0000000000047947 */ /* 0x000fea0003800000 */
.L_x_6085:
[----:B------:R2:W5:Y:S02]  /*1e30*/  LDG.E.U8 R24, desc[UR36][R4.64] ;  /* 0x0000002404187981 */ /* 0x000564000c1e1100 */
.L_x_6062:
[----:B------:R-:W-:-:S07]  /*1e40*/  VIADD R19, R19, 0x80 ;  /* 0x0000008013137836 */ /* 0x000fce0000000000 */
.L_x_6056:
[----:B------:R-:W-:Y:S05]  /*1e50*/  BSYNC.RECONVERGENT B6 ;  /* 0x0000000000067941 */ /* 0x000fea0003800200 */
.L_x_6055:
        /* <DEDUP_REMOVED lines=23> */
.L_x_6095:
[----:B------:R0:W5:Y:S01]  /*1fd0*/  LDG.E.U8 R17, desc[UR36][R4.64] ;  /* 0x0000002404117981 */ /* 0x000162000c1e1100 */
[----:B------:R-:W-:Y:S05]  /*1fe0*/  BRA `(.L_x_6097) ;  /* 0x0000000c00507947 */ /* 0x000fea0003800000 */
.L_x_6094:
        /* <DEDUP_REMOVED lines=8> */
.L_x_6099:
[----:B------:R0:W5:Y:S01]  /*2070*/  LDG.E.U8 R17, desc[UR36][R4.64] ;  /* 0x0000002404117981 */ /* 0x000162000c1e1100 */
[----:B------:R-:W-:Y:S05]  /*2080*/  BRA `(.L_x_6097) ;  /* 0x0000000c00287947 */ /* 0x000fea0003800000 */
.L_x_6098:
[----:B------:R0:W5:Y:S01]  /*2090*/  LDG.E.U16 R17, desc[UR36][R4.64] ;  /* 0x0000002404117981 */ /* 0x000162000c1e1500 */
[----:B------:R-:W-:Y:S05]  /*20a0*/  BRA `(.L_x_6097) ;  /* 0x0000000c00207947 */ /* 0x000fea0003800000 */
.L_x_6093:
        /* <DEDUP_REMOVED lines=9> */
.L_x_6101:
[----:B------:R-:W2:Y:S02]  /*2140*/  LDG.E.U16 R0, desc[UR36][R4.64] ;  /* 0x0000002404007981 */ /* 0x000ea4000c1e1500 */
[----:B--2---:R-:W-:-:S06]  /*2150*/  HADD2.F32 R0, -RZ, R0.H0_H0 ;  /* 0x20000000ff007230 */ /* 0x004fcc0000004100 */
[----:B------:R-:W0:Y:S02]  /*2160*/  F2I.FTZ.TRUNC.NTZ R0, R0 ;  /* 0x0000000000007305 */ /* 0x000e24000021f100 */
[----:B0-----:R-:W-:Y:S01]  /*2170*/  PRMT R17, R0, 0x7610, R17 ;  /* 0x0000761000117816 */ /* 0x001fe20000000011 */
[----:B------:R-:W-:Y:S06]  /*2180*/  BRA `(.L_x_6097) ;  /* 0x0000000800e87947 */ /* 0x000fec0003800000 */
.L_x_6100:
        /* <DEDUP_REMOVED lines=9> */
.L_x_6103:
[----:B------:R-:W2:Y:S02]  /*2220*/  LDG.E.U16 R4, desc[UR36][R4.64] ;  /* 0x0000002404047981 */ /* 0x000ea4000c1e1500 */
[----:B--2---:R-:W-:-:S06]  /*2230*/  HADD2.F32 R0, -RZ, R4.H0_H0 ;  /* 0x20000004ff007230 */ /* 0x004fcc0000004100 */
[----:B------:R-:W0:Y:S02]  /*2240*/  F2I.FTZ.TRUNC.NTZ R0, R0 ;  /* 0x0000000000007305 */ /* 0x000e24000021f100 */
[----:B0-----:R-:W-:Y:S01]  /*2250*/  PRMT R17, R0, 0x7610, R17 ;  /* 0x0000761000117816 */ /* 0x001fe20000000011 */
[----:B------:R-:W-:Y:S06]  /*2260*/  BRA `(.L_x_6097) ;  /* 0x0000000800b07947 */ /* 0x000fec0003800000 */
.L_x_6102:
[----:B------:R-:W2:Y:S02]  /*2270*/  LDG.E.64 R4, desc[UR36][R4.64] ;  /* 0x0000002404047981 */ /* 0x000ea4000c1e1b00 */
[----:B--2---:R0:W1:Y:S01]  /*2280*/  F2I.F64.TRUNC R17, R4 ;  /* 0x0000000400117311 */ /* 0x004062000030d100 */
[----:B------:R-:W-:Y:S05]  /*2290*/  BRA `(.L_x_6097) ;  /* 0x0000000800a47947 */ /* 0x000fea0003800000 */
.L_x_6092:
        /* <DEDUP_REMOVED lines=12> */
.L_x_6106:
[----:B------:R-:W2:Y:S02]  /*2360*/  LDG.E.64 R4, desc[UR36][R4.64] ;  /* 0x0000002404047981 */ /* 0x000ea4000c1e1b00 */
[----:B--2---:R3:W4:Y:S01]  /*2370*/  F2I.F64.TRUNC R17, R4 ;  /* 0x0000000400117311 */ /* 0x004722000030d100 */
[----:B------:R-:W-:Y:S05]  /*2380*/  BRA `(.L_x_6097) ;  /* 0x0000000800687947 */ /* 0x000fea0003800000 */
.L_x_6105:
        /* <DEDUP_REMOVED lines=27> */
.L_x_6108:
        /* <DEDUP_REMOVED lines=15> */
.L_x_6107:
[----:B------:R-:W2:Y:S02]  /*2630*/  LDG.E.U16 R0, desc[UR36][R4.64] ;  /* 0x0000002404007981 */ /* 0x000ea4000c1e1500 */
[----:B--2---:R-:W-:-:S06]  /*2640*/  IMAD.U32 R0, R0, 0x10000, RZ ;  /* 0x0001000000007824 */ /* 0x004fcc00078e00ff */
[----:B------:R-:W0:Y:S02]  /*2650*/  F2I.FTZ.TRUNC.NTZ R0, R0 ;  /* 0x0000000000007305 */ /* 0x000e24000021f100 */
[----:B0-----:R-:W-:Y:S01]  /*2660*/  PRMT R17, R0, 0x7610, R17 ;  /* 0x0000761000117816 */ /* 0x001fe20000000011 */
[----:B------:R-:W-:Y:S06]  /*2670*/  BRA `(.L_x_6097) ;  /* 0x0000000400ac7947 */ /* 0x000fec0003800000 */
.L_x_6104:
        /* <DEDUP_REMOVED lines=10> */
.L_x_6111:
        /* <DEDUP_REMOVED lines=21> */
.L_x_6115:
[----:B------:R-:W-:Y:S05]  /*2870*/  BSYNC.RECONVERGENT B1 ;  /* 0x0000000000017941 */ /* 0x000fea0003800200 */
.L_x_6114:
[----:B------:R-:W-:Y:S01]  /*2880*/  IMAD.SHL.U32 R0, R0, 0x100000, RZ ;  /* 0x0010000000007824 */ /* 0x000fe200078e00ff */
[----:B------:R-:W-:-:S04]  /*2890*/  LEA R3, R3, 0x3b800000, 0x17 ;  /* 0x3b80000003037811 */ /* 0x000fc800078eb8ff */
[----:B------:R-:W-:-:S07]  /*28a0*/  LOP3.LUT R0, R3, R0, R7, 0xfe, !PT ;  /* 0x0000000003007212 */ /* 0x000fce00078efe07 */
.L_x_6113:
[----:B------:R-:W-:Y:S05]  /*28b0*/  BSYNC.RECONVERGENT B0 ;  /* 0x0000000000007941 */ /* 0x000fea0003800200 */
.L_x_6112:
[----:B------:R-:W0:Y:S02]  /*28c0*/  F2I.FTZ.TRUNC.NTZ R0, R0 ;  /* 0x0000000000007305 */ /* 0x000e24000021f100 */
[----:B0-----:R-:W-:Y:S01]  /*28d0*/  PRMT R17, R0, 0x7610, R17 ;  /* 0x0000761000117816 */ /* 0x001fe20000000011 */
[----:B------:R-:W-:Y:S06]  /*28e0*/  BRA `(.L_x_6097) ;  /* 0x0000000400107947 */ /* 0x000fec0003800000 */
.L_x_6110:
        /* <DEDUP_REMOVED lines=21> */
.L_x_6119:
[----:B------:R-:W-:Y:S05]  /*2a40*/  BSYNC.RECONVERGENT B1 ;  /* 0x0000000000017941 */ /* 0x000fea0003800200 */
.L_x_6118:
[----:B------:R-:W-:Y:S01]  /*2a50*/  IMAD.SHL.U32 R0, R0, 0x200000, RZ ;  /* 0x0020000000007824 */ /* 0x000fe200078e00ff */
[----:B------:R-:W-:-:S04]  /*2a60*/  LEA R3, R3, 0x37800000, 0x17 ;  /* 0x3780000003037811 */ /* 0x000fc800078eb8ff */
[----:B------:R-:W-:-:S07]  /*2a70*/  LOP3.LUT R0, R3, R0, R7, 0xfe, !PT ;  /* 0x0000000003007212 */ /* 0x000fce00078efe07 */
.L_x_6117:
[----:B------:R-:W-:Y:S05]  /*2a80*/  BSYNC.RECONVERGENT B0 ;  /* 0x0000000000007941 */ /* 0x000fea0003800200 */
.L_x_6116:
[----:B------:R-:W0:Y:S02]  /*2a90*/  F2I.FTZ.TRUNC.NTZ R0, R0 ;  /* 0x0000000000007305 */ /* 0x000e24000021f100 */
[----:B0-----:R-:W-:Y:S01]  /*2aa0*/  PRMT R17, R0, 0x7610, R17 ;  /* 0x0000761000117816 */ /* 0x001fe20000000011 */
[----:B------:R-:W-:Y:S06]  /*2ab0*/  BRA `(.L_x_6097) ;  /* 0x00000000009c7947 */ /* 0x000fec0003800000 */
.L_x_6109:
        /* <DEDUP_REMOVED lines=14> */
.L_x_6123:
[----:B------:R-:W-:Y:S05]  /*2ba0*/  BSYNC.RECONVERGENT B0 ;  /* 0x0000000000007941 */ /* 0x000fea0003800200 */
.L_x_6122:
[----:B------:R-:W0:Y:S02]  /*2bb0*/  F2I.FTZ.TRUNC.NTZ R0, R0 ;  /* 0x0000000000007305 */ /* 0x000e24000021f100 */
[----:B0-----:R-:W-:Y:S01]  /*2bc0*/  PRMT R17, R0, 0x7610, R17 ;  /* 0x0000761000117816 */ /* 0x001fe20000000011 */
[----:B------:R-:W-:Y:S06]  /*2bd0*/  BRA `(.L_x_6097) ;  /* 0x0000000000547947 */ /* 0x000fec0003800000 */
.L_x_6096:
        /* <DEDUP_REMOVED lines=16> */
.L_x_6124:
[----:B------:R-:W-:Y:S01]  /*2ce0*/  PRMT R17, RZ, 0x7610, R17 ;  /* 0x00007610ff117816 */ /* 0x000fe20000000011 */
[----:B------:R-:W-:Y:S06]  /*2cf0*/  BRA `(.L_x_6097) ;  /* 0x00000000000c7947 */ /* 0x000fec0003800000 */
.L_x_6121:
[----:B------:R2:W5:Y:S01]  /*2d00*/  LDG.E.U8 R17, desc[UR36][R4.64] ;  /* 0x0000002404117981 */ /* 0x000562000c1e1100 */
[----:B------:R-:W-:Y:S05]  /*2d10*/  BRA `(.L_x_6097) ;  /* 0x0000000000047947 */ /* 0x000fea0003800000 */
.L_x_6120:
[----:B------:R1:W5:Y:S02]  /*2d20*/  LDG.E.U8 R17, desc[UR36][R4.64] ;  /* 0x0000002404117981 */ /* 0x000364000c1e1100 */
.L_x_6097:
[----:B------:R-:W-:-:S07]  /*2d30*/  VIADD R19, R19, 0x80 ;  /* 0x0000008013137836 */ /* 0x000fce0000000000 */
.L_x_6091:
[----:B------:R-:W-:Y:S05]  /*2d40*/  BSYNC.RECONVERGENT B6 ;  /* 0x0000000000067941 */ /* 0x000fea0003800200 */
.L_x_6090:
        /* <DEDUP_REMOVED lines=23> */
.L_x_6130:
[----:B------:R0:W5:Y:S01]  /*2ec0*/  LDG.E.U8 R16, desc[UR36][R4.64] ;  /* 0x0000002404107981 */ /* 0x000162000c1e1100 */
[----:B------:R-:W-:Y:S05]  /*2ed0*/  BRA `(.L_x_6126) ;  /* 0x0000000c004c7947 */ /* 0x000fea0003800000 */
.L_x_6129:
        /* <DEDUP_REMOVED lines=8> */
.L_x_6133:
[----:B------:R0:W5:Y:S01]  /*2f60*/  LDG.E.U8 R16, desc[UR36][R4.64] ;  /* 0x0000002404107981 */ /* 0x000162000c1e1100 */
[----:B------:R-:W-:Y:S05]  /*2f70*/  BRA `(.L_x_6126) ;  /* 0x0000000c00247947 */ /* 0x000fea0003800000 */
.L_x_6132:
[----:B------:R0:W5:Y:S01]  /*2f80*/  LDG.E.U16 R16, desc[UR36][R4.64] ;  /* 0x0000002404107981 */ /* 0x000162000c1e1500 */
[----:B------:R-:W-:Y:S05]  /*2f90*/  BRA `(.L_x_6126) ;  /* 0x0000000c001c7947 */ /* 0x000fea0003800000 */
.L_x_6128:
        /* <DEDUP_REMOVED lines=9> */
.L_x_6135:
[----:B------:R-:W2:Y:S02]  /*3030*/  LDG.E.U16 R0, desc[UR36][R4.64] ;  /* 0x0000002404007981 */ /* 0x000ea4000c1e1500 */
[----:B--2---:R-:W-:-:S06]  /*3040*/  HADD2.F32 R0, -RZ, R0.H0_H0 ;  /* 0x20000000ff007230 */ /* 0x004fcc0000004100 */
[----:B------:R-:W0:Y:S02]  /*3050*/  F2I.FTZ.TRUNC.NTZ R0, R0 ;  /* 0x0000000000007305 */ /* 0x000e24000021f100 */
[----:B0-----:R-:W-:Y:S01]  /*3060*/  PRMT R16, R0, 0x7610, R16 ;  /* 0x0000761000107816 */ /* 0x001fe20000000010 */
[----:B------:R-:W-:Y:S06]  /*3070*/  BRA `(.L_x_6126) ;  /* 0x0000000800e47947 */ /* 0x000fec0003800000 */
.L_x_6134:
        /* <DEDUP_REMOVED lines=9> */
.L_x_6137:
[----:B------:R-:W2:Y:S02]  /*3110*/  LDG.E.U16 R4, desc[UR36][R4.64] ;  /* 0x0000002404047981 */ /* 0x000ea4000c1e1500 */
[----:B--2---:R-:W-:-:S06]  /*3120*/  HADD2.F32 R0, -RZ, R4.H0_H0 ;  /* 0x20000004ff007230 */ /* 0x004fcc0000004100 */
[----:B------:R-:W0:Y:S02]  /*3130*/  F2I.FTZ.TRUNC.NTZ R0, R0 ;  /* 0x0000000000007305 */ /* 0x000e24000021f100 */
[----:B0-----:R-:W-:Y:S01]  /*3140*/  PRMT R16, R0, 0x7610, R16 ;  /* 0x0000761000107816 */ /* 0x001fe20000000010 */
[----:B------:R-:W-:Y:S06]  /*3150*/  BRA `(.L_x_6126) ;  /* 0x0000000800ac7947 */ /* 0x000fec0003800000 */
.L_x_6136:
[----:B------:R-:W2:Y:S02]  /*3160*/  LDG.E.64 R4, desc[UR36][R4.64] ;  /* 0x0000002404047981 */ /* 0x000ea4000c1e1b00 */
[----:B--2---:R0:W1:Y:S01]  /*3170*/  F2I.F64.TRUNC R16, R4 ;  /* 0x0000000400107311 */ /* 0x004062000030d100 */
[----:B------:R-:W-:Y:S05]  /*3180*/  BRA `(.L_x_6126) ;  /* 0x0000000800a07947 */ /* 0x000fea0003800000 */
.L_x_6127:
        /* <DEDUP_REMOVED lines=12> */
.L_x_6140:
[----:B------:R-:W2:Y:S02]  /*3250*/  LDG.E.64 R4, desc[UR36][R4.64] ;  /* 0x0000002404047981 */ /* 0x000ea4000c1e1b00 */
[----:B--2---:R0:W1:Y:S01]  /*3260*/  F2I.F64.TRUNC R16, R4 ;  /* 0x0000000400107311 */ /* 0x004062000030d100 */
[----:B------:R-:W-:Y:S05]  /*3270*/  BRA `(.L_x_6126) ;  /* 0x0000000800647947 */ /* 0x000fea0003800000 */
.L_x_6139:
        /* <DEDUP_REMOVED lines=27> */
.L_x_6142:
        /* <DEDUP_REMOVED lines=15> */
.L_x_6141:
[----:B------:R-:W2:Y:S02]  /*3520*/  LDG.E.U16 R0, desc[UR36][R4.64] ;  /* 0x0000002404007981 */ /* 0x000ea4000c1e1500 */
[----:B--2---:R-:W-:-:S06]  /*3530*/  IMAD.U32 R0, R0, 0x10000, RZ ;  /* 0x0001000000007824 */ /* 0x004fcc00078e00ff */
[----:B------:R-:W0:Y:S02]  /*3540*/  F2I.FTZ.TRUNC.NTZ R0, R0 ;  /* 0x0000000000007305 */ /* 0x000e24000021f100 */
[----:B0-----:R-:W-:Y:S01]  /*3550*/  PRMT R16, R0, 0x7610, R16 ;  /* 0x0000761000107816 */ /* 0x001fe20000000010 */
[----:B------:R-:W-:Y:S06]  /*3560*/  BRA `(.L_x_6126) ;  /* 0x0000000400a87947 */ /* 0x000fec0003800000 */
.L_x_6138:
        /* <DEDUP_REMOVED lines=10> */
.L_x_6145:
        /* <DEDUP_REMOVED lines=21> */
.L_x_6149:
[----:B------:R-:W-:Y:S05]  /*3760*/  BSYNC.RECONVERGENT B1 ;  /* 0x0000000000017941 */ /* 0x000fea0003800200 */
.L_x_6148:
[----:B------:R-:W-:Y:S01]  /*3770*/  IMAD.SHL.U32 R0, R0, 0x100000, RZ ;  /* 0x0010000000007824 */ /* 0x000fe200078e00ff */
[----:B------:R-:W-:-:S04]  /*3780*/  LEA R3, R3, 0x3b800000, 0x17 ;  /* 0x3b80000003037811 */ /* 0x000fc800078eb8ff */
[----:B------:R-:W-:-:S07]  /*3790*/  LOP3.LUT R0, R3, R0, R7, 0xfe, !PT ;  /* 0x0000000003007212 */ /* 0x000fce00078efe07 */
.L_x_6147:
[----:B------:R-:W-:Y:S05]  /*37a0*/  BSYNC.RECONVERGENT B0 ;  /* 0x0000000000007941 */ /* 0x000fea0003800200 */
.L_x_6146:
[----:B------:R-:W0:Y:S02]  /*37b0*/  F2I.FTZ.TRUNC.NTZ R0, R0 ;  /* 0x0000000000007305 */ /* 0x000e24000021f100 */
[----:B0-----:R-:W-:Y:S01]  /*37c0*/  PRMT R16, R0, 0x7610, R16 ;  /* 0x0000761000107816 */ /* 0x001fe20000000010 */
[----:B------:R-:W-:Y:S06]  /*37d0*/  BRA `(.L_x_6126) ;  /* 0x00000004000c7947 */ /* 0x000fec0003800000 */
.L_x_6144:
        /* <DEDUP_REMOVED lines=21> */
.L_x_6153:
[----:B------:R-:W-:Y:S05]  /*3930*/  BSYNC.RECONVERGENT B1 ;  /* 0x0000000000017941 */ /* 0x000fea0003800200 */
.L_x_6152:
[----:B------:R-:W-:Y:S01]  /*3940*/  IMAD.SHL.U32 R0, R0, 0x200000, RZ ;  /* 0x0020000000007824 */ /* 0x000fe200078e00ff */
[----:B------:R-:W-:-:S04]  /*3950*/  LEA R3, R3, 0x37800000, 0x17 ;  /* 0x3780000003037811 */ /* 0x000fc800078eb8ff */
[----:B------:R-:W-:-:S07]  /*3960*/  LOP3.LUT R0, R3, R0, R7, 0xfe, !PT ;  /* 0x0000000003007212 */ /* 0x000fce00078efe07 */
.L_x_6151:
[----:B------:R-:W-:Y:S05]  /*3970*/  BSYNC.RECONVERGENT B0 ;  /* 0x0000000000007941 */ /* 0x000fea0003800200 */
.L_x_6150:
[----:B------:R-:W0:Y:S02]  /*3980*/  F2I.FTZ.TRUNC.NTZ R0, R0 ;  /* 0x0000000000007305 */ /* 0x000e24000021f100 */
[----:B0-----:R-:W-:Y:S01]  /*3990*/  PRMT R16, R0, 0x7610, R16 ;  /* 0x0000761000107816 */ /* 0x001fe20000000010 */
[----:B------:R-:W-:Y:S06]  /*39a0*/  BRA `(.L_x_6126) ;  /* 0x0000000000987947 */ /* 0x000fec0003800000 */
.L_x_6143:
        /* <DEDUP_REMOVED lines=14> */
.L_x_6157:
[----:B------:R-:W-:Y:S05]  /*3a90*/  BSYNC.RECONVERGENT B0 ;  /* 0x0000000000007941 */ /* 0x000fea0003800200 */
.L_x_6156:
[----:B------:R-:W0:Y:S02]  /*3aa0*/  F2I.FTZ.TRUNC.NTZ R0, R0 ;  /* 0x0000000000007305 */ /* 0x000e24000021f100 */
[----:B0-----:R-:W-:Y:S01]  /*3ab0*/  PRMT R16, R0, 0x7610, R16 ;  /* 0x0000761000107816 */ /* 0x001fe20000000010 */
[----:B------:R-:W-:Y:S06]  /*3ac0*/  BRA `(.L_x_6126) ;  /* 0x0000000000507947 */ /* 0x000fec0003800000 */
.L_x_6131:
        /* <DEDUP_REMOVED lines=16> */
.L_x_6158:
[----:B------:R-:W-:Y:S05]  /*3bd0*/  BRA `(.L_x_6126) ;  /* 0x00000000000c7947 */ /* 0x000fea0003800000 */
.L_x_6155:
[----:B------:R0:W5:Y:S01]  /*3be0*/  LDG.E.U8 R16, desc[UR36][R4.64] ;  /* 0x0000002404107981 */ /* 0x000162000c1e1100 */
[----:B------:R-:W-:Y:S05]  /*3bf0*/  BRA `(.L_x_6126) ;  /* 0x0000000000047947 */ /* 0x000fea0003800000 */
.L_x_6154:
[----:B------:R0:W5:Y:S02]  /*3c00*/  LDG.E.U8 R16, desc[UR36][R4.64] ;  /* 0x0000002404107981 */ /* 0x000164000c1e1100 */
.L_x_6126:
[----:B------:R-:W-:Y:S05]  /*3c10*/  BSYNC.RECONVERGENT B6 ;  /* 0x0000000000067941 */ /* 0x000fea0003800200 */
.L_x_6125:
[----:B------:R-:W1:Y:S01]  /*3c20*/  LDCU.U8 UR4, c[0x0][0x385] ;  /* 0x000070a0ff0477ac */ /* 0x000e620008000000 */
        /* <DEDUP_REMOVED lines=30> */
.L_x_6165:
[----:B------:R0:W-:Y:S01]  /*3e10*/  STG.E.U8 desc[UR36][R8.64], R3 ;  /* 0x0000000308007986 */ /* 0x0001e2000c101124 */
[----:B------:R-:W-:Y:S05]  /*3e20*/  BRA `(.L_x_6167) ;  /* 0x0000000c00887947 */ /* 0x000fea0003800000 */
.L_x_6164:
[----:B------:R-:W-:-:S13]  /*3e30*/  ISETP.NE.AND P0, PT, R0, 0x2, PT ;  /* 0x000000020000780c */ /* 0x000fda0003f05270 */
[----:B------:R-:W-:Y:S05]  /*3e40*/  @!P0 BRA `(.L_x_6168) ;  /* 0x0000000000388947 */ /* 0x000fea0003800000 */
[----:B------:R-:W-:-:S13]  /*3e50*/  ISETP.NE.AND P0, PT, R0, 0x3, PT ;  /* 0x000000030000780c */ /* 0x000fda0003f05270 */
[----:B------:R-:W-:Y:S05]  /*3e60*/  @!P0 BRA `(.L_x_6169) ;  /* 0x0000000000208947 */ /* 0x000fea0003800000 */
[----:B------:R-:W-:-:S13]  /*3e70*/  ISETP.NE.AND P0, PT, R0, 0x4, PT ;  /* 0x000000040000780c */ /* 0x000fda0003f05270 */
[----:B------:R-:W-:Y:S05]  /*3e80*/  @P0 BRA `(.L_x_6166) ;  /* 0x0000000800c40947 */ /* 0x000fea0003800000 */
[----:B------:R-:W-:-:S04]  /*3e90*/  LOP3.LUT R0, R3, 0xffff, RZ, 0xc0, !PT ;  /* 0x0000ffff03007812 */ /* 0x000fc800078ec0ff */
[----:B------:R-:W-:-:S05]  /*3ea0*/  PRMT R0, R0, 0x8880, RZ ;  /* 0x0000888000007816 */ /* 0x000fca00000000ff */
[----:B------:R-:W-:-:S05]  /*3eb0*/  IMAD.MOV.U32 R4, RZ, RZ, R0 ;  /* 0x000000ffff047224 */ /* 0x000fca00078e0000 */
[----:B------:R-:W-:-:S05]  /*3ec0*/  SHF.R.S32.HI R5, RZ, 0x1f, R4 ;  /* 0x0000001fff057819 */ /* 0x000fca0000011404 */
[----:B------:R0:W-:Y:S01]  /*3ed0*/  STG.E.64 desc[UR36][R8.64], R4 ;  /* 0x0000000408007986 */ /* 0x0001e2000c101b24 */
[----:B------:R-:W-:Y:S05]  /*3ee0*/  BRA `(.L_x_6167) ;  /* 0x0000000c00587947 */ /* 0x000fea0003800000 */
.L_x_6169:
[----:B------:R-:W-:-:S04]  /*3ef0*/  LOP3.LUT R3, R3, 0xffff, RZ, 0xc0, !PT ;  /* 0x0000ffff03037812 */ /* 0x000fc800078ec0ff */
[----:B------:R-:W-:-:S05]  /*3f00*/  PRMT R3, R3, 0x8880, RZ ;  /* 0x0000888003037816 */ /* 0x000fca00000000ff */
[----:B------:R0:W-:Y:S01]  /*3f10*/  STG.E desc[UR36][R8.64], R3 ;  /* 0x0000000308007986 */ /* 0x0001e2000c101924 */
[----:B------:R-:W-:Y:S05]  /*3f20*/  BRA `(.L_x_6167) ;  /* 0x0000000c00487947 */ /* 0x000fea0003800000 */
.L_x_6168:
[----:B------:R-:W-:-:S04]  /*3f30*/  PRMT R3, R3, 0x8880, RZ ;  /* 0x0000888003037816 */ /* 0x000fc800000000ff */
[----:B------:R-:W-:-:S05]  /*3f40*/  PRMT R3, R3, 0x7710, RZ ;  /* 0x0000771003037816 */ /* 0x000fca00000000ff */
[----:B------:R0:W-:Y:S01]  /*3f50*/  STG.E.U16 desc[UR36][R8.64], R3 ;  /* 0x0000000308007986 */ /* 0x0001e2000c101524 */
[----:B------:R-:W-:Y:S05]  /*3f60*/  BRA `(.L_x_6167) ;  /* 0x0000000c00387947 */ /* 0x000fea0003800000 */
.L_x_6163:
[----:B------:R-:W-:-:S13]  /*3f70*/  ISETP.GT.AND P0, PT, R0, 0x6, PT ;  /* 0x000000060000780c */ /* 0x000fda0003f04270 */
[----:B------:R-:W-:Y:S05]  /*3f80*/  @P0 BRA `(.L_x_6170) ;  /* 0x00000000002c0947 */ /* 0x000fea0003800000 */
[----:B------:R-:W-:-:S13]  /*3f90*/  ISETP.NE.AND P0, PT, R0, 0x5, PT ;  /* 0x000000050000780c */ /* 0x000fda0003f05270 */
[----:B------:R-:W-:Y:S05]  /*3fa0*/  @!P0 BRA `(.L_x_6171) ;  /* 0x0000000000148947 */ /* 0x000fea0003800000 */
[----:B------:R-:W-:-:S13]  /*3fb0*/  ISETP.NE.AND P0, PT, R0, 0x6, PT ;  /* 0x000000060000780c */ /* 0x000fda0003f05270 */
[----:B------:R-:W-:Y:S05]  /*3fc0*/  @P0 BRA `(.L_x_6166) ;  /* 0x0000000800740947 */ /* 0x000fea0003800000 */
[----:B------:R-:W0:Y:S02]  /*3fd0*/  I2F.S8 R3, R3 ;  /* 0x0000000300037306 */ /* 0x000e240000001400 */
[----:B0-----:R0:W-:Y:S01]  /*3fe0*/  STG.E desc[UR36][R8.64], R3 ;  /* 0x0000000308007986 */ /* 0x0011e2000c101924 */
[----:B------:R-:W-:Y:S05]  /*3ff0*/  BRA `(.L_x_6167) ;  /* 0x0000000c00147947 */ /* 0x000fea0003800000 */
.L_x_6171:
[----:B------:R-:W0:Y:S02]  /*4000*/  I2F.S8 R0, R3 ;  /* 0x0000000300007306 */ /* 0x000e240000001400 */
[----:B0-----:R-:W-:-:S05]  /*4010*/  F2FP.F16.F32.PACK_AB R0, RZ, R0 ;  /* 0x00000000ff00723e */ /* 0x001fca00000000ff */
[----:B------:R0:W-:Y:S01]  /*4020*/  STG.E.U16 desc[UR36][R8.64], R0 ;  /* 0x0000000008007986 */ /* 0x0001e2000c101524 */
[----:B------:R-:W-:Y:S05]  /*4030*/  BRA `(.L_x_6167) ;  /* 0x0000000c00047947 */ /* 0x000fea0003800000 */
.L_x_6170:
[----:B------:R-:W-:-:S13]  /*4040*/  ISETP.NE.AND P0, PT, R0, 0x7, PT ;  /* 0x000000070000780c */ /* 0x000fda0003f05270 */
[----:B------:R-:W-:Y:S05]  /*4050*/  @!P0 BRA `(.L_x_6172) ;  /* 0x0000000000348947 */ /* 0x000fea0003800000 */
[----:B------:R-:W-:-:S13]  /*4060*/  ISETP.NE.AND P0, PT, R0, 0x8, PT ;  /* 0x000000080000780c */ /* 0x000fda0003f05270 */
[----:B------:R-:W-:Y:S05]  /*4070*/  @!P0 BRA `(.L_x_6173) ;  /* 0x0000000000188947 */ /* 0x000fea0003800000 */
[----:B------:R-:W-:-:S13]  /*4080*/  ISETP.NE.AND P0, PT, R0, 0x9, PT ;  /* 0x000000090000780c */ /* 0x000fda0003f05270 */
[----:B------:R-:W-:Y:S05]  /*4090*/  @P0 BRA `(.L_x_6166) ;  /* 0x0000000800400947 */ /* 0x000fea0003800000 */
[----:B------:R-:W0:Y:S01]  /*40a0*/  I2F.S8 R4, R3 ;  /* 0x0000000300047306 */ /* 0x000e220000001400 */
[----:B------:R-:W-:-:S05]  /*40b0*/  IMAD.MOV.U32 R5, RZ, RZ, RZ ;  /* 0x000000ffff057224 */ /* 0x000fca00078e00ff */
[----:B0-----:R0:W-:Y:S01]  /*40c0*/  STG.E.64 desc[UR36][R8.64], R4 ;  /* 0x0000000408007986 */ /* 0x0011e2000c101b24 */
[----:B------:R-:W-:Y:S05]  /*40d0*/  BRA `(.L_x_6167) ;  /* 0x0000000800dc7947 */ /* 0x000fea0003800000 */
.L_x_6173:
[----:B------:R-:W0:Y:S02]  /*40e0*/  I2F.S8 R3, R3 ;  /* 0x0000000300037306 */ /* 0x000e240000001400 */
[----:B0-----:R-:W-:-:S04]  /*40f0*/  F2FP.F16.F32.PACK_AB R3, RZ, R3 ;  /* 0x00000003ff03723e */ /* 0x001fc800000000ff */
[----:B------:R-:W-:-:S05]  /*4100*/  PRMT R3, R3, 0x5410, RZ ;  /* 0x0000541003037816 */ /* 0x000fca00000000ff */
[----:B------:R0:W-:Y:S01]  /*4110*/  STG.E desc[UR36][R8.64], R3 ;  /* 0x0000000308007986 */ /* 0x0001e2000c101924 */
[----:B------:R-:W-:Y:S05]  /*4120*/  BRA `(.L_x_6167) ;  /* 0x0000000800c87947 */ /* 0x000fea0003800000 */
.L_x_6172:
[----:B------:R-:W-:-:S04]  /*4130*/  PRMT R4, R3, 0x8880, RZ ;  /* 0x0000888003047816 */ /* 0x000fc800000000ff */
[----:B------:R-:W-:-:S06]  /*4140*/  PRMT R4, R4, 0x7710, RZ ;  /* 0x0000771004047816 */ /* 0x000fcc00000000ff */
[----:B------:R-:W0:Y:S02]  /*4150*/  I2F.F64.S16 R4, R4 ;  /* 0x0000000400047312 */ /* 0x000e240000101c00 */
[----:B0-----:R0:W-:Y:S01]  /*4160*/  STG.E.64 desc[UR36][R8.64], R4 ;  /* 0x0000000408007986 */ /* 0x0011e2000c101b24 */
[----:B------:R-:W-:Y:S05]  /*4170*/  BRA `(.L_x_6167) ;  /* 0x0000000800b47947 */ /* 0x000fea0003800000 */
.L_x_6162:
        /* <DEDUP_REMOVED lines=8> */
[----:B------:R-:W-:-:S04]  /*4200*/  LOP3.LUT P0, RZ, R3, 0xff, RZ, 0xc0, !PT ;  /* 0x000000ff03ff7812 */ /* 0x000fc8000780c0ff */
[----:B------:R-:W-:-:S05]  /*4210*/  SEL R3, RZ, 0x1, !P0 ;  /* 0x00000001ff037807 */ /* 0x000fca0004000000 */
[----:B------:R4:W-:Y:S01]  /*4220*/  STG.E.U8 desc[UR36][R8.64], R3 ;  /* 0x0000000308007986 */ /* 0x0009e2000c101124 */
[----:B------:R-:W-:Y:S05]  /*4230*/  BRA `(.L_x_6167) ;  /* 0x0000000800847947 */ /* 0x000fea0003800000 */
.L_x_6176:
[----:B------:R-:W-:Y:S02]  /*4240*/  PRMT R4, R3, 0x8880, RZ ;  /* 0x0000888003047816 */ /* 0x000fe400000000ff */
[----:B------:R-:W-:Y:S02]  /*4250*/  CS2R R6, SRZ ;  /* 0x0000000000067805 */ /* 0x000fe4000001ff00 */
[----:B------:R-:W-:-:S06]  /*4260*/  PRMT R4, R4, 0x7710, RZ ;  /* 0x0000771004047816 */ /* 0x000fcc00000000ff */
[----:B------:R-:W0:Y:S02]  /*4270*/  I2F.F64.S16 R4, R4 ;  /* 0x0000000400047312 */ /* 0x000e240000101c00 */
[----:B0-----:R3:W-:Y:S01]  /*4280*/  STG.E.128 desc[UR36][R8.64], R4 ;  /* 0x0000000408007986 */ /* 0x0017e2000c101d24 */
[----:B------:R-:W-:Y:S05]  /*4290*/  BRA `(.L_x_6167) ;  /* 0x00000008006c7947 */ /* 0x000fea0003800000 */
.L_x_6175:
[----:B------:R-:W-:-:S13]  /*42a0*/  ISETP.NE.AND P0, PT, R0, 0xf, PT ;  /* 0x0000000f0000780c */ /* 0x000fda0003f05270 */
[----:B------:R-:W-:Y:S05]  /*42b0*/  @!P0 BRA `(.L_x_6177) ;  /* 0x0000000000a08947 */ /* 0x000fea0003800000 */
[----:B------:R-:W-:-:S13]  /*42c0*/  ISETP.NE.AND P0, PT, R0, 0x17, PT ;  /* 0x000000170000780c */ /* 0x000fda0003f05270 */
[----:B------:R-:W-:Y:S05]  /*42d0*/  @!P0 BRA `(.L_x_6178) ;  /* 0x00000000004c8947 */ /* 0x000fea0003800000 */
[----:B------:R-:W-:-:S13]  /*42e0*/  ISETP.NE.AND P0, PT, R0, 0x18, PT ;  /* 0x000000180000780c */ /* 0x000fda0003f05270 */
[----:B------:R-:W-:Y:S05]  /*42f0*/  @P0 BRA `(.L_x_6166) ;  /* 0x0000000400a80947 */ /* 0x000fea0003800000 */
        /* <DEDUP_REMOVED lines=13> */
.L_x_6180:
[----:B------:R-:W-:Y:S05]  /*43d0*/  BSYNC.RECONVERGENT B0 ;  /* 0x0000000000007941 */ /* 0x000fea0003800200 */
.L_x_6179:
[----:B------:R-:W-:-:S05]  /*43e0*/  LOP3.LUT R5, R0, 0x80, R5, 0xf8, !PT ;  /* 0x0000008000057812 */ /* 0x000fca00078ef805 */
[----:B------:R2:W-:Y:S01]  /*43f0*/  STG.E.U8 desc[UR36][R8.64], R5 ;  /* 0x0000000508007986 */ /* 0x0005e2000c101124 */
[----:B------:R-:W-:Y:S05]  /*4400*/  BRA `(.L_x_6167) ;  /* 0x0000000800107947 */ /* 0x000fea0003800000 */
.L_x_6178:
[----:B------:R-:W0:Y:S01]  /*4410*/  I2F.S8 R6, R3 ;  /* 0x0000000300067306 */ /* 0x000e220000001400 */
        /* <DEDUP_REMOVED lines=14> */
.L_x_6182:
[----:B------:R-:W-:Y:S05]  /*4500*/  BSYNC.RECONVERGENT B0 ;  /* 0x0000000000007941 */ /* 0x000fea0003800200 */
.L_x_6181:
[----:B------:R-:W-:-:S05]  /*4510*/  LOP3.LUT R5, R0, 0x80, R5, 0xf8, !PT ;  /* 0x0000008000057812 */ /* 0x000fca00078ef805 */
[----:B------:R1:W-:Y:S01]  /*4520*/  STG.E.U8 desc[UR36][R8.64], R5 ;  /* 0x0000000508007986 */ /* 0x0003e2000c101124 */
[----:B------:R-:W-:Y:S05]  /*4530*/  BRA `(.L_x_6167) ;  /* 0x0000000400c47947 */ /* 0x000fea0003800000 */
.L_x_6177:
[----:B------:R-:W0:Y:S02]  /*4540*/  I2F.S8 R0, R3 ;  /* 0x0000000300007306 */ /* 0x000e240000001400 */
[----:B0-----:R-:W-:-:S05]  /*4550*/  F2FP.BF16.F32.PACK_AB R0, RZ, R0 ;  /* 0x00000000ff00723e */ /* 0x001fca00000010ff */
[----:B------:R0:W-:Y:S01]  /*4560*/  STG.E.U16 desc[UR36][R8.64], R0 ;  /* 0x0000000008007986 */ /* 0x0001e2000c101524 */
[----:B------:R-:W-:Y:S05]  /*4570*/  BRA `(.L_x_6167) ;  /* 0x0000000400b47947 */ /* 0x000fea0003800000 */
.L_x_6174:
        /* <DEDUP_REMOVED lines=8> */
[----:B------:R-:W-:-:S04]  /*4600*/  PRMT R3, R3, 0x8880, RZ ;  /* 0x0000888003037816 */ /* 0x000fc800000000ff */
[----:B------:R-:W-:-:S05]  /*4610*/  PRMT R3, R3, 0x7710, RZ ;  /* 0x0000771003037816 */ /* 0x000fca00000000ff */
[----:B------:R0:W-:Y:S01]  /*4620*/  STG.E.U16 desc[UR36][R8.64], R3 ;  /* 0x0000000308007986 */ /* 0x0001e2000c101524 */
[----:B------:R-:W-:Y:S05]  /*4630*/  BRA `(.L_x_6167) ;  /* 0x0000000400847947 */ /* 0x000fea0003800000 */
.L_x_6185:
        /* <DEDUP_REMOVED lines=13> */
.L_x_6188:
[----:B------:R-:W-:-:S04]  /*4710*/  SHF.R.U32.HI R0, RZ, 0x14, R3 ;  /* 0x00000014ff007819 */ /* 0x000fc80000011603 */
[----:B------:R-:W-:-:S04]  /*4720*/  LOP3.LUT R0, R0, 0x1, RZ, 0xc0, !PT ;  /* 0x0000000100007812 */ /* 0x000fc800078ec0ff */
[----:B------:R-:W-:-:S04]  /*4730*/  IADD3 R0, PT, PT, R3, 0x487ffff, R0 ;  /* 0x0487ffff03007810 */ /* 0x000fc80007ffe000 */
[----:B------:R-:W-:-:S04]  /*4740*/  SHF.R.U32.HI R0, RZ, 0x14, R0 ;  /* 0x00000014ff007819 */ /* 0x000fc80000011600 */
[----:B------:R-:W-:-:S07]  /*4750*/  LOP3.LUT R0, R0, 0xff, RZ, 0xc0, !PT ;  /* 0x000000ff00007812 */ /* 0x000fce00078ec0ff */
.L_x_6189:
[----:B------:R-:W-:-:S04]  /*4760*/  SHF.R.U32.HI R3, RZ, 0x18, R3 ;  /* 0x00000018ff037819 */ /* 0x000fc80000011603 */
[----:B------:R-:W-:-:S04]  /*4770*/  LOP3.LUT R0, R0, 0x80, R3, 0xf8, !PT ;  /* 0x0000008000007812 */ /* 0x000fc800078ef803 */
[----:B------:R-:W-:-:S07]  /*4780*/  PRMT R4, R0, 0x7610, R4 ;  /* 0x0000761000047816 */ /* 0x000fce0000000004 */
.L_x_6187:
[----:B------:R-:W-:Y:S05]  /*4790*/  BSYNC.RECONVERGENT B0 ;  /* 0x0000000000007941 */ /* 0x000fea0003800200 */
.L_x_6186:
[----:B------:R0:W-:Y:S01]  /*47a0*/  STG.E.U8 desc[UR36][R8.64], R4 ;  /* 0x0000000408007986 */ /* 0x0001e2000c101124 */
[----:B------:R-:W-:Y:S05]  /*47b0*/  BRA `(.L_x_6167) ;  /* 0x0000000400247947 */ /* 0x000fea0003800000 */
.L_x_6184:
        /* <DEDUP_REMOVED lines=13> */
.L_x_6192:
[----:B------:R-:W-:-:S04]  /*4890*/  SHF.R.U32.HI R0, RZ, 0x15, R3 ;  /* 0x00000015ff007819 */ /* 0x000fc80000011603 */
[----:B------:R-:W-:-:S04]  /*48a0*/  LOP3.LUT R0, R0, 0x1, RZ, 0xc0, !PT ;  /* 0x0000000100007812 */ /* 0x000fc800078ec0ff */
[----:B------:R-:W-:-:S04]  /*48b0*/  IADD3 R0, PT, PT, R3, 0x88fffff, R0 ;  /* 0x088fffff03007810 */ /* 0x000fc80007ffe000 */
[----:B------:R-:W-:-:S04]  /*48c0*/  SHF.R.U32.HI R0, RZ, 0x15, R0 ;  /* 0x00000015ff007819 */ /* 0x000fc80000011600 */
[----:B------:R-:W-:-:S07]  /*48d0*/  LOP3.LUT R0, R0, 0xff, RZ, 0xc0, !PT ;  /* 0x000000ff00007812 */ /* 0x000fce00078ec0ff */
.L_x_6193:
[----:B------:R-:W-:-:S04]  /*48e0*/  SHF.R.U32.HI R3, RZ, 0x18, R3 ;  /* 0x00000018ff037819 */ /* 0x000fc80000011603 */
[----:B------:R-:W-:-:S04]  /*48f0*/  LOP3.LUT R0, R0, 0x80, R3, 0xf8, !PT ;  /* 0x0000008000007812 */ /* 0x000fc800078ef803 */
[----:B------:R-:W-:-:S07]  /*4900*/  PRMT R4, R0, 0x7610, R4 ;  /* 0x0000761000047816 */ /* 0x000fce0000000004 */
.L_x_6191:
[----:B------:R-:W-:Y:S05]  /*4910*/  BSYNC.RECONVERGENT B0 ;  /* 0x0000000000007941 */ /* 0x000fea0003800200 */
.L_x_6190:
[----:B------:R0:W-:Y:S01]  /*4920*/  STG.E.U8 desc[UR36][R8.64], R4 ;  /* 0x0000000408007986 */ /* 0x0001e2000c101124 */
[----:B------:R-:W-:Y:S05]  /*4930*/  BRA `(.L_x_6167) ;  /* 0x0000000000c47947 */ /* 0x000fea0003800000 */
.L_x_6183:
[----:B------:R-:W-:-:S13]  /*4940*/  ISETP.NE.AND P0, PT, R0, 0x1c, PT ;  /* 0x0000001c0000780c */ /* 0x000fda0003f05270 */
[----:B------:R-:W-:Y:S05]  /*4950*/  @!P0 BRA `(.L_x_6194) ;  /* 0x0000000000b08947 */ /* 0x000fea0003800000 */
[----:B------:R-:W-:-:S13]  /*4960*/  ISETP.NE.AND P0, PT, R0, 0x1d, PT ;  /* 0x0000001d0000780c */ /* 0x000fda0003f05270 */
[----:B------:R-:W-:Y:S05]  /*4970*/  @!P0 BRA `(.L_x_6195) ;  /* 0x0000000000908947 */ /* 0x000fea0003800000 */
[----:B------:R-:W-:-:S13]  /*4980*/  ISETP.NE.AND P0, PT, R0, 0x2c, PT ;  /* 0x0000002c0000780c */ /* 0x000fda0003f05270 */
[----:B------:R-:W-:Y:S05]  /*4990*/  @!P0 BRA `(.L_x_6196) ;  /* 0x0000000000448947 */ /* 0x000fea0003800000 */
.L_x_6166:
        /* <DEDUP_REMOVED lines=16> */
.L_x_6197:
[----:B------:R-:W-:Y:S05]  /*4aa0*/  BRA `(.L_x_6167) ;  /* 0x0000000000687947 */ /* 0x000fea0003800000 */
.L_x_6196:
[----:B------:R-:W0:Y:S02]  /*4ab0*/  I2F.S8 R6, R3 ;  /* 0x0000000300067306 */ /* 0x000e240000001400 */
        /* <DEDUP_REMOVED lines=16> */
.L_x_6195:
[----:B------:R-:W-:-:S04]  /*4bc0*/  LOP3.LUT R3, R3, 0xffff, RZ, 0xc0, !PT ;  /* 0x0000ffff03037812 */ /* 0x000fc800078ec0ff */
[----:B------:R-:W-:-:S05]  /*4bd0*/  PRMT R3, R3, 0x8880, RZ ;  /* 0x0000888003037816 */ /* 0x000fca00000000ff */
[----:B------:R-:W-:-:S05]  /*4be0*/  IMAD.MOV.U32 R4, RZ, RZ, R3 ;  /* 0x000000ffff047224 */ /* 0x000fca00078e0003 */
[----:B------:R-:W-:-:S05]  /*4bf0*/  SHF.R.S32.HI R5, RZ, 0x1f, R4 ;  /* 0x0000001fff057819 */ /* 0x000fca0000011404 */
[----:B------:R0:W-:Y:S01]  /*4c00*/  STG.E.64 desc[UR36][R8.64], R4 ;  /* 0x0000000408007986 */ /* 0x0001e2000c101b24 */
[----:B------:R-:W-:Y:S05]  /*4c10*/  BRA `(.L_x_6167) ;  /* 0x00000000000c7947 */ /* 0x000fea0003800000 */
.L_x_6194:
[----:B------:R-:W-:-:S04]  /*4c20*/  LOP3.LUT R3, R3, 0xffff, RZ, 0xc0, !PT ;  /* 0x0000ffff03037812 */ /* 0x000fc800078ec0ff */
[----:B------:R-:W-:-:S05]  /*4c30*/  PRMT R3, R3, 0x8880, RZ ;  /* 0x0000888003037816 */ /* 0x000fca00000000ff */
[----:B------:R0:W-:Y:S02]  /*4c40*/  STG.E desc[UR36][R8.64], R3 ;  /* 0x0000000308007986 */ /* 0x0001e4000c101924 */
.L_x_6167:
        /* <DEDUP_REMOVED lines=23> */
.L_x_6202:
[----:B------:R0:W-:Y:S01]  /*4dc0*/  STG.E.U8 desc[UR36][R8.64], R18 ;  /* 0x0000001208007986 */ /* 0x0001e2000c101124 */
[----:B------:R-:W-:Y:S05]  /*4dd0*/  BRA `(.L_x_6204) ;  /* 0x0000000c00807947 */ /* 0x000fea0003800000 */
.L_x_6201:
        /* <DEDUP_REMOVED lines=12> */
.L_x_6206:
[----:B------:R-:W-:-:S04]  /*4ea0*/  LOP3.LUT R18, R18, 0xffff, RZ, 0xc0, !PT ;  /* 0x0000ffff12127812 */ /* 0x000fc800078ec0ff */
[----:B------:R-:W-:-:S05]  /*4eb0*/  PRMT R3, R18, 0x8880, RZ ;  /* 0x0000888012037816 */ /* 0x000fca00000000ff */
[----:B------:R3:W-:Y:S01]  /*4ec0*/  STG.E desc[UR36][R8.64], R3 ;  /* 0x0000000308007986 */ /* 0x0007e2000c101924 */
[----:B------:R-:W-:Y:S05]  /*4ed0*/  BRA `(.L_x_6204) ;  /* 0x0000000c00407947 */ /* 0x000fea0003800000 */
.L_x_6205:
[----:B------:R-:W-:-:S04]  /*4ee0*/  PRMT R3, R18, 0x8880, RZ ;  /* 0x0000888012037816 */ /* 0x000fc800000000ff */
[----:B------:R-:W-:-:S05]  /*4ef0*/  PRMT R3, R3, 0x7710, RZ ;  /* 0x0000771003037816 */ /* 0x000fca00000000ff */
[----:B------:R2:W-:Y:S01]  /*4f00*/  STG.E.U16 desc[UR36][R8.64], R3 ;  /* 0x0000000308007986 */ /* 0x0005e2000c101524 */
[----:B------:R-:W-:Y:S05]  /*4f10*/  BRA `(.L_x_6204) ;  /* 0x0000000c00307947 */ /* 0x000fea0003800000 */
.L_x_6200:
        /* <DEDUP_REMOVED lines=9> */
.L_x_6208:
[----:B------:R-:W0:Y:S02]  /*4fb0*/  I2F.S8 R0, R18 ;  /* 0x0000001200007306 */ /* 0x000e240000001400 */
[----:B0-----:R-:W-:-:S05]  /*4fc0*/  F2FP.F16.F32.PACK_AB R0, RZ, R0 ;  /* 0x00000000ff00723e */ /* 0x001fca00000000ff */
[----:B------:R0:W-:Y:S01]  /*4fd0*/  STG.E.U16 desc[UR36][R8.64], R0 ;  /* 0x0000000008007986 */ /* 0x0001e2000c101524 */
[----:B------:R-:W-:Y:S05]  /*4fe0*/  BRA `(.L_x_6204) ;  /* 0x0000000800fc7947 */ /* 0x000fea0003800000 */
.L_x_6207:
        /* <DEDUP_REMOVED lines=10> */
.L_x_6210:
[----:B------:R-:W0:Y:S02]  /*5090*/  I2F.S8 R18, R18 ;  /* 0x0000001200127306 */ /* 0x000e240000001400 */
[----:B0-----:R-:W-:-:S04]  /*50a0*/  F2FP.F16.F32.PACK_AB R3, RZ, R18 ;  /* 0x00000012ff03723e */ /* 0x001fc800000000ff */
[----:B------:R-:W-:-:S05]  /*50b0*/  PRMT R3, R3, 0x5410, RZ ;  /* 0x0000541003037816 */ /* 0x000fca00000000ff */
[----:B------:R0:W-:Y:S01]  /*50c0*/  STG.E desc[UR36][R8.64], R3 ;  /* 0x0000000308007986 */ /* 0x0001e2000c101924 */
[----:B------:R-:W-:Y:S05]  /*50d0*/  BRA `(.L_x_6204) ;  /* 0x0000000800c07947 */ /* 0x000fea0003800000 */
.L_x_6209:
[----:B------:R-:W-:-:S04]  /*50e0*/  PRMT R4, R18, 0x8880, RZ ;  /* 0x0000888012047816 */ /* 0x000fc800000000ff */
[----:B------:R-:W-:-:S06]  /*50f0*/  PRMT R4, R4, 0x7710, RZ ;  /* 0x0000771004047816 */ /* 0x000fcc00000000ff */
[----:B------:R-:W0:Y:S02]  /*5100*/  I2F.F64.S16 R4, R4 ;  /* 0x0000000400047312 */ /* 0x000e240000101c00 */
[----:B0-----:R0:W-:Y:S01]  /*5110*/  STG.E.64 desc[UR36][R8.64], R4 ;  /* 0x0000000408007986 */ /* 0x0011e2000c101b24 */
[----:B------:R-:W-:Y:S05]  /*5120*/  BRA `(.L_x_6204) ;  /* 0x0000000800ac7947 */ /* 0x000fea0003800000 */
.L_x_6199:
        /* <DEDUP_REMOVED lines=14> */
.L_x_6214:
        /* <DEDUP_REMOVED lines=17> */
.L_x_6217:
[----:B------:R-:W-:-:S04]  /*5320*/  SHF.R.U32.HI R3, RZ, 0x18, R5 ;  /* 0x00000018ff037819 */ /* 0x000fc80000011605 */
[----:B------:R-:W-:-:S04]  /*5330*/  LOP3.LUT R0, R0, 0x80, R3, 0xf8, !PT ;  /* 0x0000008000007812 */ /* 0x000fc800078ef803 */
[----:B------:R-:W-:-:S07]  /*5340*/  PRMT R4, R0, 0x7610, R4 ;  /* 0x0000761000047816 */ /* 0x000fce0000000004 */
.L_x_6216:
[----:B------:R-:W-:Y:S05]  /*5350*/  BSYNC.RECONVERGENT B0 ;  /* 0x0000000000007941 */ /* 0x000fea0003800200 */
.L_x_6215:
[----:B------:R0:W-:Y:S01]  /*5360*/  STG.E.U8 desc[UR36][R8.64], R4 ;  /* 0x0000000408007986 */ /* 0x0001e2000c101124 */
[----:B------:R-:W-:Y:S05]  /*5370*/  BRA `(.L_x_6204) ;  /* 0x0000000800187947 */ /* 0x000fea0003800000 */
.L_x_6213:
        /* <DEDUP_REMOVED lines=17> */
.L_x_6220:
[----:B------:R-:W-:-:S04]  /*5490*/  SHF.R.U32.HI R3, RZ, 0x18, R5 ;  /* 0x00000018ff037819 */ /* 0x000fc80000011605 */
[----:B------:R-:W-:-:S04]  /*54a0*/  LOP3.LUT R0, R0, 0x80, R3, 0xf8, !PT ;  /* 0x0000008000007812 */ /* 0x000fc800078ef803 */
[----:B------:R-:W-:-:S07]  /*54b0*/  PRMT R4, R0, 0x7610, R4 ;  /* 0x0000761000047816 */ /* 0x000fce0000000004 */
.L_x_6219:
[----:B------:R-:W-:Y:S05]  /*54c0*/  BSYNC.RECONVERGENT B0 ;  /* 0x0000000000007941 */ /* 0x000fea0003800200 */
.L_x_6218:
[----:B------:R0:W-:Y:S01]  /*54d0*/  STG.E.U8 desc[UR36][R8.64], R4 ;  /* 0x0000000408007986 */ /* 0x0001e2000c101124 */
[----:B------:R-:W-:Y:S05]  /*54e0*/  BRA `(.L_x_6204) ;  /* 0x0000000400bc7947 */ /* 0x000fea0003800000 */
.L_x_6212:
[----:B------:R-:W-:-:S13]  /*54f0*/  ISETP.NE.AND P0, PT, R0, 0x1c, PT ;  /* 0x0000001c0000780c */ /* 0x000fda0003f05270 */
[----:B------:R-:W-:Y:S05]  /*5500*/  @!P0 BRA `(.L_x_6221) ;  /* 0x0000000000688947 */ /* 0x000fea0003800000 */
[----:B------:R-:W-:-:S13]  /*5510*/  ISETP.NE.AND P0, PT, R0, 0x1d, PT ;  /* 0x0000001d0000780c */ /* 0x000fda0003f05270 */
[----:B------:R-:W-:Y:S05]  /*5520*/  @!P0 BRA `(.L_x_6222) ;  /* 0x0000000000488947 */ /* 0x000fea0003800000 */
[----:B------:R-:W-:-:S13]  /*5530*/  ISETP.NE.AND P0, PT, R0, 0x2c, PT ;  /* 0x0000002c0000780c */ /* 0x000fda0003f05270 */
[----:B------:R-:W-:Y:S05]  /*5540*/  @P0 BRA `(.L_x_6203) ;  /* 0x0000000000c00947 */ /* 0x000fea0003800000 */
        /* <DEDUP_REMOVED lines=16> */
.L_x_6222:
[----:B------:R-:W-:-:S04]  /*5650*/  LOP3.LUT R18, R18, 0xffff, RZ, 0xc0, !PT ;  /* 0x0000ffff12127812 */ /* 0x000fc800078ec0ff */
[----:B------:R-:W-:-:S05]  /*5660*/  PRMT R18, R18, 0x8880, RZ ;  /* 0x0000888012127816 */ /* 0x000fca00000000ff */
[----:B------:R-:W-:-:S05]  /*5670*/  IMAD.MOV.U32 R4, RZ, RZ, R18 ;  /* 0x000000ffff047224 */ /* 0x000fca00078e0012 */
[----:B------:R-:W-:-:S05]  /*5680*/  SHF.R.S32.HI R5, RZ, 0x1f, R4 ;  /* 0x0000001fff057819 */ /* 0x000fca0000011404 */
[----:B------:R0:W-:Y:S01]  /*5690*/  STG.E.64 desc[UR36][R8.64], R4 ;  /* 0x0000000408007986 */ /* 0x0001e2000c101b24 */
[----:B------:R-:W-:Y:S05]  /*56a0*/  BRA `(.L_x_6204) ;  /* 0x00000004004c7947 */ /* 0x000fea0003800000 */
.L_x_6221:
[----:B------:R-:W-:-:S04]  /*56b0*/  LOP3.LUT R18, R18, 0xffff, RZ, 0xc0, !PT ;  /* 0x0000ffff12127812 */ /* 0x000fc800078ec0ff */
[----:B------:R-:W-:-:S05]  /*56c0*/  PRMT R3, R18, 0x8880, RZ ;  /* 0x0000888012037816 */ /* 0x000fca00000000ff */
[----:B------:R0:W-:Y:S01]  /*56d0*/  STG.E desc[UR36][R8.64], R3 ;  /* 0x0000000308007986 */ /* 0x0001e2000c101924 */
[----:B------:R-:W-:Y:S05]  /*56e0*/  BRA `(.L_x_6204) ;  /* 0x00000004003c7947 */ /* 0x000fea0003800000 */
.L_x_6211:
        /* <DEDUP_REMOVED lines=10> */
.L_x_6224:
[----:B------:R-:W-:Y:S02]  /*5790*/  PRMT R4, R18, 0x8880, RZ ;  /* 0x0000888012047816 */ /* 0x000fe400000000ff */
[----:B------:R-:W-:Y:S02]  /*57a0*/  CS2R R6, SRZ ;  /* 0x0000000000067805 */ /* 0x000fe4000001ff00 */
[----:B------:R-:W-:-:S06]  /*57b0*/  PRMT R4, R4, 0x7710, RZ ;  /* 0x0000771004047816 */ /* 0x000fcc00000000ff */
[----:B------:R-:W0:Y:S02]  /*57c0*/  I2F.F64.S16 R4, R4 ;  /* 0x0000000400047312 */ /* 0x000e240000101c00 */
[----:B0-----:R0:W-:Y:S01]  /*57d0*/  STG.E.128 desc[UR36][R8.64], R4 ;  /* 0x0000000408007986 */ /* 0x0011e2000c101d24 */
[----:B------:R-:W-:Y:S05]  /*57e0*/  BRA `(.L_x_6204) ;  /* 0x0000000000fc7947 */ /* 0x000fea0003800000 */
.L_x_6223:
[----:B------:R-:W-:-:S13]  /*57f0*/  ISETP.NE.AND P0, PT, R0, 0xf, PT ;  /* 0x0000000f0000780c */ /* 0x000fda0003f05270 */
[----:B------:R-:W-:Y:S05]  /*5800*/  @!P0 BRA `(.L_x_6225) ;  /* 0x0000000000e88947 */ /* 0x000fea0003800000 */
[----:B------:R-:W-:-:S13]  /*5810*/  ISETP.NE.AND P0, PT, R0, 0x17, PT ;  /* 0x000000170000780c */ /* 0x000fda0003f05270 */
[----:B------:R-:W-:Y:S05]  /*5820*/  @!P0 BRA `(.L_x_6226) ;  /* 0x0000000000908947 */ /* 0x000fea0003800000 */
[----:B------:R-:W-:-:S13]  /*5830*/  ISETP.NE.AND P0, PT, R0, 0x18, PT ;  /* 0x000000180000780c */ /* 0x000fda0003f05270 */
[----:B------:R-:W-:Y:S05]  /*5840*/  @!P0 BRA `(.L_x_6227) ;  /* 0x0000000000448947 */ /* 0x000fea0003800000 */
.L_x_6203:
        /* <DEDUP_REMOVED lines=16> */
.L_x_6228:
[----:B------:R-:W-:Y:S05]  /*5950*/  BRA `(.L_x_6204) ;  /* 0x0000000000a07947 */ /* 0x000fea0003800000 */
.L_x_6227:
        /* <DEDUP_REMOVED lines=13> */
.L_x_6230:
[----:B------:R-:W-:Y:S05]  /*5a30*/  BSYNC.RECONVERGENT B0 ;  /* 0x0000000000007941 */ /* 0x000fea0003800200 */
.L_x_6229:
[----:B------:R-:W-:-:S05]  /*5a40*/  LOP3.LUT R3, R0, 0x80, R3, 0xf8, !PT ;  /* 0x0000008000037812 */ /* 0x000fca00078ef803 */
[----:B------:R0:W-:Y:S01]  /*5a50*/  STG.E.U8 desc[UR36][R8.64], R3 ;  /* 0x0000000308007986 */ /* 0x0001e2000c101124 */
[----:B------:R-:W-:Y:S05]  /*5a60*/  BRA `(.L_x_6204) ;  /* 0x00000000005c7947 */ /* 0x000fea0003800000 */
.L_x_6226:
        /* <DEDUP_REMOVED lines=12> */
.L_x_6232:
[----:B------:R-:W-:Y:S01]  /*5b30*/  IMAD.MOV.U32 R0, RZ, RZ, 0x7f ;  /* 0x0000007fff007424 */ /* 0x000fe200078e00ff */
[----:B------:R-:W-:-:S04]  /*5b40*/  ISETP.GT.U32.AND P0, PT, R3, 0x7f800000, PT ;  /* 0x7f8000000300780c */ /* 0x000fc80003f04070 */
[----:B------:R-:W-:-:S09]  /*5b50*/  SEL R0, R0, 0x7c, P0 ;  /* 0x0000007c00007807 */ /* 0x000fd20000000000 */
.L_x_6233:
[----:B------:R-:W-:Y:S05]  /*5b60*/  BSYNC.RECONVERGENT B0 ;  /* 0x0000000000007941 */ /* 0x000fea0003800200 */
.L_x_6231:
[----:B------:R-:W-:-:S04]  /*5b70*/  SHF.R.U32.HI R3, RZ, 0x18, R5 ;  /* 0x00000018ff037819 */ /* 0x000fc80000011605 */
[----:B------:R-:W-:-:S05]  /*5b80*/  LOP3.LUT R3, R0, 0x80, R3, 0xf8, !PT ;  /* 0x0000008000037812 */ /* 0x000fca00078ef803 */
[----:B------:R0:W-:Y:S01]  /*5b90*/  STG.E.U8 desc[UR36][R8.64], R3 ;  /* 0x0000000308007986 */ /* 0x0001e2000c101124 */
[----:B------:R-:W-:Y:S05]  /*5ba0*/  BRA `(.L_x_6204) ;  /* 0x00000000000c7947 */ /* 0x000fea0003800000 */
.L_x_6225:
[----:B------:R-:W0:Y:S02]  /*5bb0*/  I2F.S8 R0, R18 ;  /* 0x0000001200007306 */ /* 0x000e240000001400 */
[----:B0-----:R-:W-:-:S05]  /*5bc0*/  F2FP.BF16.F32.PACK_AB R0, RZ, R0 ;  /* 0x00000000ff00723e */ /* 0x001fca00000010ff */
[----:B------:R0:W-:Y:S02]  /*5bd0*/  STG.E.U16 desc[UR36][R8.64], R0 ;  /* 0x0000000008007986 */ /* 0x0001e4000c101524 */
.L_x_6204:
[----:B------:R-:W-:-:S07]  /*5be0*/  VIADD R2, R2, 0x80 ;  /* 0x0000008002027836 */ /* 0x000fce0000000000 */
.L_x_6161:
[----:B------:R-:W-:-:S13]  /*5bf0*/  ISETP.GE.AND P0, PT, R2, R22, PT ;  /* 0x000000160200720c */ /* 0x000fda0003f06270 */
[----:B------:R-:W-:Y:S05]  /*5c00*/  @P0 BREAK.RELIABLE B6 ;  /* 0x0000000000060942 */ /* 0x000fea0003800100 */
[----:B------:R-:W-:Y:S05]  /*5c10*/  @P0 BRA `(.L_x_6198) ;  /* 0x0000000c00e00947 */ /* 0x000fea0003800000 */
[----:B------:R-:W-:Y:S05]  /*5c20*/  BSYNC.RELIABLE B6 ;  /* 0x0000000000067941 */ /* 0x000fea0003800100 */
.L_x_6160:
        /* <DEDUP_REMOVED lines=20> */
.L_x_6237:
[----:B------:R0:W-:Y:S01]  /*5d70*/  STG.E.U8 desc[UR36][R8.64], R17 ;  /* 0x0000001108007986 */ /* 0x0001e2000c101124 */
[----:B------:R-:W-:Y:S05]  /*5d80*/  BRA `(.L_x_6239) ;  /* 0x0000000c00807947 */ /* 0x000fea0003800000 */
.L_x_6236:
        /* <DEDUP_REMOVED lines=12> */
.L_x_6241:
[----:B------:R-:W-:-:S04]  /*5e50*/  LOP3.LUT R17, R17, 0xffff, RZ, 0xc0, !PT ;  /* 0x0000ffff11117812 */ /* 0x000fc800078ec0ff */
[----:B------:R-:W-:-:S05]  /*5e60*/  PRMT R3, R17, 0x8880, RZ ;  /* 0x0000888011037816 */ /* 0x000fca00000000ff */
[----:B------:R0:W-:Y:S01]  /*5e70*/  STG.E desc[UR36][R8.64], R3 ;  /* 0x0000000308007986 */ /* 0x0001e2000c101924 */
[----:B------:R-:W-:Y:S05]  /*5e80*/  BRA `(.L_x_6239) ;  /* 0x0000000c00407947 */ /* 0x000fea0003800000 */
.L_x_6240:
[----:B------:R-:W-:-:S04]  /*5e90*/  PRMT R3, R17, 0x8880, RZ ;  /* 0x0000888011037816 */ /* 0x000fc800000000ff */
[----:B------:R-:W-:-:S05]  /*5ea0*/  PRMT R3, R3, 0x7710, RZ ;  /* 0x0000771003037816 */ /* 0x000fca00000000ff */
[----:B------:R0:W-:Y:S01]  /*5eb0*/  STG.E.U16 desc[UR36][R8.64], R3 ;  /* 0x0000000308007986 */ /* 0x0001e2000c101524 */
[----:B------:R-:W-:Y:S05]  /*5ec0*/  BRA `(.L_x_6239) ;  /* 0x0000000c00307947 */ /* 0x000fea0003800000 */
.L_x_6235:
        /* <DEDUP_REMOVED lines=9> */
.L_x_6243:
[----:B------:R-:W0:Y:S02]  /*5f60*/  I2F.S8 R0, R17 ;  /* 0x0000001100007306 */ /* 0x000e240000001400 */
[----:B0-----:R-:W-:-:S05]  /*5f70*/  F2FP.F16.F32.PACK_AB R0, RZ, R0 ;  /* 0x00000000ff00723e */ /* 0x001fca00000000ff */
[----:B------:R0:W-:Y:S01]  /*5f80*/  STG.E.U16 desc[UR36][R8.64], R0 ;  /* 0x0000000008007986 */ /* 0x0001e2000c101524 */
[----:B------:R-:W-:Y:S05]  /*5f90*/  BRA `(.L_x_6239) ;  /* 0x0000000800fc7947 */ /* 0x000fea0003800000 */
.L_x_6242:
        /* <DEDUP_REMOVED lines=10> */
.L_x_6245:
[----:B------:R-:W0:Y:S02]  /*6040*/  I2F.S8 R17, R17 ;  /* 0x0000001100117306 */ /* 0x000e240000001400 */
[----:B0-----:R-:W-:-:S04]  /*6050*/  F2FP.F16.F32.PACK_AB R3, RZ, R17 ;  /* 0x00000011ff03723e */ /* 0x001fc800000000ff */
[----:B------:R-:W-:-:S05]  /*6060*/  PRMT R3, R3, 0x5410, RZ ;  /* 0x0000541003037816 */ /* 0x000fca00000000ff */
[----:B------:R0:W-:Y:S01]  /*6070*/  STG.E desc[UR36][R8.64], R3 ;  /* 0x0000000308007986 */ /* 0x0001e2000c101924 */
[----:B------:R-:W-:Y:S05]  /*6080*/  BRA `(.L_x_6239) ;  /* 0x0000000800c07947 */ /* 0x000fea0003800000 */
.L_x_6244:
[----:B------:R-:W-:-:S04]  /*6090*/  PRMT R4, R17, 0x8880, RZ ;  /* 0x0000888011047816 */ /* 0x000fc800000000ff */
[----:B------:R-:W-:-:S06]  /*60a0*/  PRMT R4, R4, 0x7710, RZ ;  /* 0x0000771004047816 */ /* 0x000fcc00000000ff */
[----:B------:R-:W0:Y:S02]  /*60b0*/  I2F.F64.S16 R4, R4 ;  /* 0x0000000400047312 */ /* 0x000e240000101c00 */
[----:B0-----:R0:W-:Y:S01]  /*60c0*/  STG.E.64 desc[UR36][R8.64], R4 ;  /* 0x0000000408007986 */ /* 0x0011e2000c101b24 */
[----:B------:R-:W-:Y:S05]  /*60d0*/  BRA `(.L_x_6239) ;  /* 0x0000000800ac7947 */ /* 0x000fea0003800000 */
.L_x_6234:
        /* <DEDUP_REMOVED lines=14> */
.L_x_6249:
        /* <DEDUP_REMOVED lines=17> */
.L_x_6252:
[----:B------:R-:W-:-:S04]  /*62d0*/  SHF.R.U32.HI R3, RZ, 0x18, R17 ;  /* 0x00000018ff037819 */ /* 0x000fc80000011611 */
[----:B------:R-:W-:-:S04]  /*62e0*/  LOP3.LUT R0, R0, 0x80, R3, 0xf8, !PT ;  /* 0x0000008000007812 */ /* 0x000fc800078ef803 */
[----:B------:R-:W-:-:S07]  /*62f0*/  PRMT R4, R0, 0x7610, R4 ;  /* 0x0000761000047816 */ /* 0x000fce0000000004 */
.L_x_6251:
[----:B------:R-:W-:Y:S05]  /*6300*/  BSYNC.RECONVERGENT B0 ;  /* 0x0000000000007941 */ /* 0x000fea0003800200 */
.L_x_6250:
[----:B------:R0:W-:Y:S01]  /*6310*/  STG.E.U8 desc[UR36][R8.64], R4 ;  /* 0x0000000408007986 */ /* 0x0001e2000c101124 */
[----:B------:R-:W-:Y:S05]  /*6320*/  BRA `(.L_x_6239) ;  /* 0x0000000800187947 */ /* 0x000fea0003800000 */
.L_x_6248:
        /* <DEDUP_REMOVED lines=17> */
.L_x_6255:
[----:B------:R-:W-:-:S04]  /*6440*/  SHF.R.U32.HI R3, RZ, 0x18, R17 ;  /* 0x00000018ff037819 */ /* 0x000fc80000011611 */
[----:B------:R-:W-:-:S04]  /*6450*/  LOP3.LUT R0, R0, 0x80, R3, 0xf8, !PT ;  /* 0x0000008000007812 */ /* 0x000fc800078ef803 */
[----:B------:R-:W-:-:S07]  /*6460*/  PRMT R4, R0, 0x7610, R4 ;  /* 0x0000761000047816 */ /* 0x000fce0000000004 */
.L_x_6254:
[----:B------:R-:W-:Y:S05]  /*6470*/  BSYNC.RECONVERGENT B0 ;  /* 0x0000000000007941 */ /* 0x000fea0003800200 */
.L_x_6253:
[----:B------:R0:W-:Y:S01]  /*6480*/  STG.E.U8 desc[UR36][R8.64], R4 ;  /* 0x0000000408007986 */ /* 0x0001e2000c101124 */
[----:B------:R-:W-:Y:S05]  /*6490*/  BRA `(.L_x_6239) ;  /* 0x0000000400bc7947 */ /* 0x000fea0003800000 */
.L_x_6247:
        /* <DEDUP_REMOVED lines=22> */
.L_x_6257:
[----:B------:R-:W-:-:S04]  /*6600*/  LOP3.LUT R17, R17, 0xffff, RZ, 0xc0, !PT ;  /* 0x0000ffff11117812 */ /* 0x000fc800078ec0ff */
[----:B------:R-:W-:-:S05]  /*6610*/  PRMT R17, R17, 0x8880, RZ ;  /* 0x0000888011117816 */ /* 0x000fca00000000ff */
[----:B------:R-:W-:-:S05]  /*6620*/  IMAD.MOV.U32 R4, RZ, RZ, R17 ;  /* 0x000000ffff047224 */ /* 0x000fca00078e0011 */
[----:B------:R-:W-:-:S05]  /*6630*/  SHF.R.S32.HI R5, RZ, 0x1f, R4 ;  /* 0x0000001fff057819 */ /* 0x000fca0000011404 */
[----:B------:R0:W-:Y:S01]  /*6640*/  STG.E.64 desc[UR36][R8.64], R4 ;  /* 0x0000000408007986 */ /* 0x0001e2000c101b24 */
[----:B------:R-:W-:Y:S05]  /*6650*/  BRA `(.L_x_6239) ;  /* 0x00000004004c7947 */ /* 0x000fea0003800000 */
.L_x_6256:
[----:B------:R-:W-:-:S04]  /*6660*/  LOP3.LUT R17, R17, 0xffff, RZ, 0xc0, !PT ;  /* 0x0000ffff11117812 */ /* 0x000fc800078ec0ff */
[----:B------:R-:W-:-:S05]  /*6670*/  PRMT R3, R17, 0x8880, RZ ;  /* 0x0000888011037816 */ /* 0x000fca00000000ff */
[----:B------:R0:W-:Y:S01]  /*6680*/  STG.E desc[UR36][R8.64], R3 ;  /* 0x0000000308007986 */ /* 0x0001e2000c101924 */
[----:B------:R-:W-:Y:S05]  /*6690*/  BRA `(.L_x_6239) ;  /* 0x00000004003c7947 */ /* 0x000fea0003800000 */
.L_x_6246:
        /* <DEDUP_REMOVED lines=10> */
.L_x_6259:
[----:B------:R-:W-:Y:S02]  /*6740*/  PRMT R4, R17, 0x8880, RZ ;  /* 0x0000888011047816 */ /* 0x000fe400000000ff */
[----:B------:R-:W-:Y:S02]  /*6750*/  CS2R R6, SRZ ;  /* 0x0000000000067805 */ /* 0x000fe4000001ff00 */
[----:B------:R-:W-:-:S06]  /*6760*/  PRMT R4, R4, 0x7710, RZ ;  /* 0x0000771004047816 */ /* 0x000fcc00000000ff */
[----:B------:R-:W0:Y:S02]  /*6770*/  I2F.F64.S16 R4, R4 ;  /* 0x0000000400047312 */ /* 0x000e240000101c00 */
[----:B0-----:R4:W-:Y:S01]  /*6780*/  STG.E.128 desc[UR36][R8.64], R4 ;  /* 0x0000000408007986 */ /* 0x0019e2000c101d24 */
[----:B------:R-:W-:Y:S05]  /*6790*/  BRA `(.L_x_6239) ;  /* 0x0000000000fc7947 */ /* 0x000fea0003800000 */
.L_x_6258:
[----:B------:R-:W-:-:S13]  /*67a0*/  ISETP.NE.AND P0, PT, R0, 0xf, PT ;  /* 0x0000000f0000780c */ /* 0x000fda0003f05270 */
[----:B------:R-:W-:Y:S05]  /*67b0*/  @!P0 BRA `(.L_x_6260) ;  /* 0x0000000000e88947 */ /* 0x000fea0003800000 */
[----:B------:R-:W-:-:S13]  /*67c0*/  ISETP.NE.AND P0, PT, R0, 0x17, PT ;  /* 0x000000170000780c */ /* 0x000fda0003f05270 */
[----:B------:R-:W-:Y:S05]  /*67d0*/  @!P0 BRA `(.L_x_6261) ;  /* 0x0000000000908947 */ /* 0x000fea0003800000 */
[----:B------:R-:W-:-:S13]  /*67e0*/  ISETP.NE.AND P0, PT, R0, 0x18, PT ;  /* 0x000000180000780c */ /* 0x000fda0003f05270 */
[----:B------:R-:W-:Y:S05]  /*67f0*/  @!P0 BRA `(.L_x_6262) ;  /* 0x0000000000448947 */ /* 0x000fea0003800000 */
.L_x_6238:
        /* <DEDUP_REMOVED lines=16> */
.L_x_6263:
[----:B------:R-:W-:Y:S05]  /*6900*/  BRA `(.L_x_6239) ;  /* 0x0000000000a07947 */ /* 0x000fea0003800000 */
.L_x_6262:
        /* <DEDUP_REMOVED lines=13> */
.L_x_6265:
[----:B------:R-:W-:Y:S05]  /*69e0*/  BSYNC.RECONVERGENT B0 ;  /* 0x0000000000007941 */ /* 0x000fea0003800200 */
.L_x_6264:
[----:B------:R-:W-:-:S05]  /*69f0*/  LOP3.LUT R3, R0, 0x80, R3, 0xf8, !PT ;  /* 0x0000008000037812 */ /* 0x000fca00078ef803 */
[----:B------:R2:W-:Y:S01]  /*6a00*/  STG.E.U8 desc[UR36][R8.64], R3 ;  /* 0x0000000308007986 */ /* 0x0005e2000c101124 */
[----:B------:R-:W-:Y:S05]  /*6a10*/  BRA `(.L_x_6239) ;  /* 0x00000000005c7947 */ /* 0x000fea0003800000 */
.L_x_6261:
        /* <DEDUP_REMOVED lines=12> */
.L_x_6267:
[----:B------:R-:W-:Y:S01]  /*6ae0*/  IMAD.MOV.U32 R0, RZ, RZ, 0x7f ;  /* 0x0000007fff007424 */ /* 0x000fe200078e00ff */
[----:B------:R-:W-:-:S04]  /*6af0*/  ISETP.GT.U32.AND P0, PT, R3, 0x7f800000, PT ;  /* 0x7f8000000300780c */ /* 0x000fc80003f04070 */
[----:B------:R-:W-:-:S09]  /*6b00*/  SEL R0, R0, 0x7c, P0 ;  /* 0x0000007c00007807 */ /* 0x000fd20000000000 */
.L_x_6268:
[----:B------:R-:W-:Y:S05]  /*6b10*/  BSYNC.RECONVERGENT B0 ;  /* 0x0000000000007941 */ /* 0x000fea0003800200 */
.L_x_6266:
[----:B------:R-:W-:-:S04]  /*6b20*/  SHF.R.U32.HI R3, RZ, 0x18, R17 ;  /* 0x00000018ff037819 */ /* 0x000fc80000011611 */
[----:B------:R-:W-:-:S05]  /*6b30*/  LOP3.LUT R3, R0, 0x80, R3, 0xf8, !PT ;  /* 0x0000008000037812 */ /* 0x000fca00078ef803 */
[----:B------:R1:W-:Y:S01]  /*6b40*/  STG.E.U8 desc[UR36][R8.64], R3 ;  /* 0x0000000308007986 */ /* 0x0003e2000c101124 */
[----:B------:R-:W-:Y:S05]  /*6b50*/  BRA `(.L_x_6239) ;  /* 0x00000000000c7947 */ /* 0x000fea0003800000 */
.L_x_6260:
[----:B------:R-:W0:Y:S02]  /*6b60*/  I2F.S8 R0, R17 ;  /* 0x0000001100007306 */ /* 0x000e240000001400 */
[----:B0-----:R-:W-:-:S05]  /*6b70*/  F2FP.BF16.F32.PACK_AB R0, RZ, R0 ;  /* 0x00000000ff00723e */ /* 0x001fca00000010ff */
[----:B------:R0:W-:Y:S02]  /*6b80*/  STG.E.U16 desc[UR36][R8.64], R0 ;  /* 0x0000000008007986 */ /* 0x0001e4000c101524 */
.L_x_6239:
[----:B------:R-:W-:-:S07]  /*6b90*/  VIADD R2, R2, 0x80 ;  /* 0x0000008002027836 */ /* 0x000fce0000000000 */
.L_x_6198:
[----:B------:R-:W-:Y:S05]  /*6ba0*/  BSYNC.RECONVERGENT B7 ;  /* 0x0000000000077941 */ /* 0x000fea0003800200 */
.L_x_6159:
        /* <DEDUP_REMOVED lines=21> */
.L_x_6272:
[----:B------:R-:W-:Y:S01]  /*6d00*/  STG.E.U8 desc[UR36][R2.64], R16 ;  /* 0x0000001002007986 */ /* 0x000fe2000c101124 */
[----:B------:R-:W-:Y:S05]  /*6d10*/  EXIT ;  /* 0x000000000000794d */ /* 0x000fea0003800000 */
.L_x_6271:
        /* <DEDUP_REMOVED lines=10> */
[----:B------:R-:W-:Y:S01]  /*6dc0*/  STG.E.64 desc[UR36][R2.64], R4 ;  /* 0x0000000402007986 */ /* 0x000fe2000c101b24 */
[----:B------:R-:W-:Y:S05]  /*6dd0*/  EXIT ;  /* 0x000000000000794d */ /* 0x000fea0003800000 */
.L_x_6275:
[----:B------:R-:W-:-:S04]  /*6de0*/  LOP3.LUT R16, R16, 0xffff, RZ, 0xc0, !PT ;  /* 0x0000ffff10107812 */ /* 0x000fc800078ec0ff */
[----:B------:R-:W-:-:S05]  /*6df0*/  PRMT R5, R16, 0x8880, RZ ;  /* 0x0000888010057816 */ /* 0x000fca00000000ff */
[----:B------:R-:W-:Y:S01]  /*6e00*/  STG.E desc[UR36][R2.64], R5 ;  /* 0x0000000502007986 */ /* 0x000fe2000c101924 */
[----:B------:R-:W-:Y:S05]  /*6e10*/  EXIT ;  /* 0x000000000000794d */ /* 0x000fea0003800000 */
.L_x_6274:
[----:B------:R-:W-:-:S04]  /*6e20*/  PRMT R5, R16, 0x8880, RZ ;  /* 0x0000888010057816 */ /* 0x000fc800000000ff */
[----:B------:R-:W-:-:S05]  /*6e30*/  PRMT R5, R5, 0x7710, RZ ;  /* 0x0000771005057816 */ /* 0x000fca00000000ff */
[----:B------:R-:W-:Y:S01]  /*6e40*/  STG.E.U16 desc[UR36][R2.64], R5 ;  /* 0x0000000502007986 */ /* 0x000fe2000c101524 */
[----:B------:R-:W-:Y:S05]  /*6e50*/  EXIT ;  /* 0x000000000000794d */ /* 0x000fea0003800000 */
.L_x_6270:
[----:B------:R-:W-:-:S13]  /*6e60*/  ISETP.GT.AND P0, PT, R0, 0x6, PT ;  /* 0x000000060000780c */ /* 0x000fda0003f04270 */
[----:B------:R-:W-:Y:S05]  /*6e70*/  @P0 BRA `(.L_x_6276) ;  /* 0x00000000002c0947 */ /* 0x000fea0003800000 */
[----:B------:R-:W-:-:S13]  /*6e80*/  ISETP.NE.AND P0, PT, R0, 0x5, PT ;  /* 0x000000050000780c */ /* 0x000fda0003f05270 */
[----:B------:R-:W-:Y:S05]  /*6e90*/  @!P0 BRA `(.L_x_6277) ;  /* 0x0000000000148947 */ /* 0x000fea0003800000 */
[----:B------:R-:W-:-:S13]  /*6ea0*/  ISETP.NE.AND P0, PT, R0, 0x6, PT ;  /* 0x000000060000780c */ /* 0x000fda0003f05270 */
[----:B------:R-:W-:Y:S05]  /*6eb0*/  @P0 BRA `(.L_x_6273) ;  /* 0x0000000800340947 */ /* 0x000fea0003800000 */
[----:B------:R-:W0:Y:S02]  /*6ec0*/  I2F.S8 R5, R16 ;  /* 0x0000001000057306 */ /* 0x000e240000001400 */
[----:B0-----:R-:W-:Y:S01]  /*6ed0*/  STG.E desc[UR36][R2.64], R5 ;  /* 0x0000000502007986 */ /* 0x001fe2000c101924 */
[----:B------:R-:W-:Y:S05]  /*6ee0*/  EXIT ;  /* 0x000000000000794d */ /* 0x000fea0003800000 */
.L_x_6277:
[----:B------:R-:W0:Y:S02]  /*6ef0*/  I2F.S8 R0, R16 ;  /* 0x0000001000007306 */ /* 0x000e240000001400 */
[----:B0-----:R-:W-:-:S05]  /*6f00*/  F2FP.F16.F32.PACK_AB R0, RZ, R0 ;  /* 0x00000000ff00723e */ /* 0x001fca00000000ff */
[----:B------:R-:W-:Y:S01]  /*6f10*/  STG.E.U16 desc[UR36][R2.64], R0 ;  /* 0x0000000002007986 */ /* 0x000fe2000c101524 */
[----:B------:R-:W-:Y:S05]  /*6f20*/  EXIT ;  /* 0x000000000000794d */ /* 0x000fea0003800000 */
.L_x_6276:
        /* <DEDUP_REMOVED lines=8> */
[----:B0-----:R-:W-:Y:S01]  /*6fb0*/  STG.E.64 desc[UR36][R2.64], R16 ;  /* 0x0000001002007986 */ /* 0x001fe2000c101b24 */
[----:B------:R-:W-:Y:S05]  /*6fc0*/  EXIT ;  /* 0x000000000000794d */ /* 0x000fea0003800000 */
.L_x_6279:
[----:B------:R-:W0:Y:S02]  /*6fd0*/  I2F.S8 R16, R16 ;  /* 0x0000001000107306 */ /* 0x000e240000001400 */
[----:B0-----:R-:W-:-:S04]  /*6fe0*/  F2FP.F16.F32.PACK_AB R5, RZ, R16 ;  /* 0x00000010ff05723e */ /* 0x001fc800000000ff */
[----:B------:R-:W-:-:S05]  /*6ff0*/  PRMT R5, R5, 0x5410, RZ ;  /* 0x0000541005057816 */ /* 0x000fca00000000ff */
[----:B------:R-:W-:Y:S01]  /*7000*/  STG.E desc[UR36][R2.64], R5 ;  /* 0x0000000502007986 */ /* 0x000fe2000c101924 */
[----:B------:R-:W-:Y:S05]  /*7010*/  EXIT ;  /* 0x000000000000794d */ /* 0x000fea0003800000 */
.L_x_6278:
[----:B------:R-:W-:-:S04]  /*7020*/  PRMT R4, R16, 0x8880, RZ ;  /* 0x0000888010047816 */ /* 0x000fc800000000ff */
[----:B------:R-:W-:-:S06]  /*7030*/  PRMT R4, R4, 0x7710, RZ ;  /* 0x0000771004047816 */ /* 0x000fcc00000000ff */
[----:B------:R-:W0:Y:S02]  /*7040*/  I2F.F64.S16 R4, R4 ;  /* 0x0000000400047312 */ /* 0x000e240000101c00 */
[----:B0-----:R-:W-:Y:S01]  /*7050*/  STG.E.64 desc[UR36][R2.64], R4 ;  /* 0x0000000402007986 */ /* 0x001fe2000c101b24 */
[----:B------:R-:W-:Y:S05]  /*7060*/  EXIT ;  /* 0x000000000000794d */ /* 0x000fea0003800000 */
.L_x_6269:
        /* <DEDUP_REMOVED lines=12> */
[----:B------:R-:W-:Y:S01]  /*7130*/  STG.E.U16 desc[UR36][R2.64], R5 ;  /* 0x0000000502007986 */ /* 0x000fe2000c101524 */
[----:B------:R-:W-:Y:S05]  /*7140*/  EXIT ;  /* 0x000000000000794d */ /* 0x000fea0003800000 */
.L_x_6283:
        /* <DEDUP_REMOVED lines=18> */
.L_x_6286:
[----:B------:R-:W-:-:S04]  /*7270*/  SHF.R.U32.HI R5, RZ, 0x18, R5 ;  /* 0x00000018ff057819 */ /* 0x000fc80000011605 */
[----:B------:R-:W-:-:S07]  /*7280*/  LOP3.LUT R0, R0, 0x80, R5, 0xf8, !PT ;  /* 0x0000008000007812 */ /* 0x000fce00078ef805 */
.L_x_6285:
[----:B------:R-:W-:Y:S05]  /*7290*/  BSYNC.RECONVERGENT B0 ;  /* 0x0000000000007941 */ /* 0x000fea0003800200 */
.L_x_6284:
[----:B------:R-:W-:Y:S01]  /*72a0*/  STG.E.U8 desc[UR36][R2.64], R0 ;  /* 0x0000000002007986 */ /* 0x000fe2000c101124 */
[----:B------:R-:W-:Y:S05]  /*72b0*/  EXIT ;  /* 0x000000000000794d */ /* 0x000fea0003800000 */
.L_x_6282:
        /* <DEDUP_REMOVED lines=18> */
.L_x_6289:
[----:B------:R-:W-:-:S04]  /*73e0*/  SHF.R.U32.HI R5, RZ, 0x18, R5 ;  /* 0x00000018ff057819 */ /* 0x000fc80000011605 */
[----:B------:R-:W-:-:S07]  /*73f0*/  LOP3.LUT R0, R0, 0x80, R5, 0xf8, !PT ;  /* 0x0000008000007812 */ /* 0x000fce00078ef805 */
.L_x_6288:
[----:B------:R-:W-:Y:S05]  /*7400*/  BSYNC.RECONVERGENT B0 ;  /* 0x0000000000007941 */ /* 0x000fea0003800200 */
.L_x_6287:
[----:B------:R-:W-:Y:S01]  /*7410*/  STG.E.U8 desc[UR36][R2.64], R0 ;  /* 0x0000000002007986 */ /* 0x000fe2000c101124 */
[----:B------:R-:W-:Y:S05]  /*7420*/  EXIT ;  /* 0x000000000000794d */ /* 0x000fea0003800000 */
.L_x_6281:
        /* <DEDUP_REMOVED lines=22> */
.L_x_6291:
[----:B------:R-:W-:-:S04]  /*7590*/  LOP3.LUT R16, R16, 0xffff, RZ, 0xc0, !PT ;  /* 0x0000ffff10107812 */ /* 0x000fc800078ec0ff */
[----:B------:R-:W-:-:S05]  /*75a0*/  PRMT R16, R16, 0x8880, RZ ;  /* 0x0000888010107816 */ /* 0x000fca00000000ff */
[----:B------:R-:W-:-:S05]  /*75b0*/  IMAD.MOV.U32 R4, RZ, RZ, R16 ;  /* 0x000000ffff047224 */ /* 0x000fca00078e0010 */
[----:B------:R-:W-:-:S05]  /*75c0*/  SHF.R.S32.HI R5, RZ, 0x1f, R4 ;  /* 0x0000001fff057819 */ /* 0x000fca0000011404 */
[----:B------:R-:W-:Y:S01]  /*75d0*/  STG.E.64 desc[UR36][R2.64], R4 ;  /* 0x0000000402007986 */ /* 0x000fe2000c101b24 */
[----:B------:R-:W-:Y:S05]  /*75e0*/  EXIT ;  /* 0x000000000000794d */ /* 0x000fea0003800000 */
.L_x_6290:
[----:B------:R-:W-:-:S04]  /*75f0*/  LOP3.LUT R16, R16, 0xffff, RZ, 0xc0, !PT ;  /* 0x0000ffff10107812 */ /* 0x000fc800078ec0ff */
[----:B------:R-:W-:-:S05]  /*7600*/  PRMT R5, R16, 0x8880, RZ ;  /* 0x0000888010057816 */ /* 0x000fca00000000ff */
[----:B------:R-:W-:Y:S01]  /*7610*/  STG.E desc[UR36][R2.64], R5 ;  /* 0x0000000502007986 */ /* 0x000fe2000c101924 */
[----:B------:R-:W-:Y:S05]  /*7620*/  EXIT ;  /* 0x000000000000794d */ /* 0x000fea0003800000 */
.L_x_6280:
        /* <DEDUP_REMOVED lines=8> */
[----:B------:R-:W-:Y:S01]  /*76b0*/  STG.E.U8 desc[UR36][R2.64], R5 ;  /* 0x0000000502007986 */ /* 0x000fe2000c101124 */
[----:B------:R-:W-:Y:S05]  /*76c0*/  EXIT ;  /* 0x000000000000794d */ /* 0x000fea0003800000 */
.L_x_6293:
[----:B------:R-:W-:Y:S02]  /*76d0*/  PRMT R4, R16, 0x8880, RZ ;  /* 0x0000888010047816 */ /* 0x000fe400000000ff */
[----:B------:R-:W-:Y:S02]  /*76e0*/  CS2R R6, SRZ ;  /* 0x0000000000067805 */ /* 0x000fe4000001ff00 */
[----:B------:R-:W-:-:S06]  /*76f0*/  PRMT R4, R4, 0x7710, RZ ;  /* 0x0000771004047816 */ /* 0x000fcc00000000ff */
[----:B------:R-:W0:Y:S02]  /*7700*/  I2F.F64.S16 R4, R4 ;  /* 0x0000000400047312 */ /* 0x000e240000101c00 */
[----:B0-----:R-:W-:Y:S01]  /*7710*/  STG.E.128 desc[UR36][R2.64], R4 ;  /* 0x0000000402007986 */ /* 0x001fe2000c101d24 */
[----:B------:R-:W-:Y:S05]  /*7720*/  EXIT ;  /* 0x000000000000794d */ /* 0x000fea0003800000 */
.L_x_6292:
[----:B------:R-:W-:-:S13]  /*7730*/  ISETP.NE.AND P0, PT, R0, 0xf, PT ;  /* 0x0000000f0000780c */ /* 0x000fda0003f05270 */
[----:B------:R-:W-:Y:S05]  /*7740*/  @!P0 BRA `(.L_x_6294) ;  /* 0x0000000000e88947 */ /* 0x000fea0003800000 */
[----:B------:R-:W-:-:S13]  /*7750*/  ISETP.NE.AND P0, PT, R0, 0x17, PT ;  /* 0x000000170000780c */ /* 0x000fda0003f05270 */
[----:B------:R-:W-:Y:S05]  /*7760*/  @!P0 BRA `(.L_x_6295) ;  /* 0x0000000000908947 */ /* 0x000fea0003800000 */
[----:B------:R-:W-:-:S13]  /*7770*/  ISETP.NE.AND P0, PT, R0, 0x18, PT ;  /* 0x000000180000780c */ /* 0x000fda0003f05270 */
[----:B------:R-:W-:Y:S05]  /*7780*/  @!P0 BRA `(.L_x_6296) ;  /* 0x0000000000448947 */ /* 0x000fea0003800000 */
.L_x_6273:
        /* <DEDUP_REMOVED lines=16> */
.L_x_6297:
[----:B------:R-:W-:Y:S05]  /*7890*/  EXIT ;  /* 0x000000000000794d */ /* 0x000fea0003800000 */
.L_x_6296:
        /* <DEDUP_REMOVED lines=13> */
.L_x_6299:
[----:B------:R-:W-:Y:S05]  /*7970*/  BSYNC.RECONVERGENT B0 ;  /* 0x0000000000007941 */ /* 0x000fea0003800200 */
.L_x_6298:
[----:B------:R-:W-:-:S05]  /*7980*/  LOP3.LUT R5, R0, 0x80, R5, 0xf8, !PT ;  /* 0x0000008000057812 */ /* 0x000fca00078ef805 */
[----:B------:R-:W-:Y:S01]  /*7990*/  STG.E.U8 desc[UR36][R2.64], R5 ;  /* 0x0000000502007986 */ /* 0x000fe2000c101124 */
[----:B------:R-:W-:Y:S05]  /*79a0*/  EXIT ;  /* 0x000000000000794d */ /* 0x000fea0003800000 */
.L_x_6295:
        /* <DEDUP_REMOVED lines=12> */
.L_x_6301:
[----:B------:R-:W-:Y:S01]  /*7a70*/  IMAD.MOV.U32 R0, RZ, RZ, 0x7f ;  /* 0x0000007fff007424 */ /* 0x000fe200078e00ff */
[----:B------:R-:W-:-:S04]  /*7a80*/  ISETP.GT.U32.AND P0, PT, R4, 0x7f800000, PT ;  /* 0x7f8000000400780c */ /* 0x000fc80003f04070 */
[----:B------:R-:W-:-:S09]  /*7a90*/  SEL R0, R0, 0x7c, P0 ;  /* 0x0000007c00007807 */ /* 0x000fd20000000000 */
.L_x_6302:
[----:B------:R-:W-:Y:S05]  /*7aa0*/  BSYNC.RECONVERGENT B0 ;  /* 0x0000000000007941 */ /* 0x000fea0003800200 */
.L_x_6300:
[----:B------:R-:W-:-:S04]  /*7ab0*/  SHF.R.U32.HI R5, RZ, 0x18, R5 ;  /* 0x00000018ff057819 */ /* 0x000fc80000011605 */
[----:B------:R-:W-:-:S05]  /*7ac0*/  LOP3.LUT R5, R0, 0x80, R5, 0xf8, !PT ;  /* 0x0000008000057812 */ /* 0x000fca00078ef805 */
[----:B------:R-:W-:Y:S01]  /*7ad0*/  STG.E.U8 desc[UR36][R2.64], R5 ;  /* 0x0000000502007986 */ /* 0x000fe2000c101124 */
[----:B------:R-:W-:Y:S05]  /*7ae0*/  EXIT ;  /* 0x000000000000794d */ /* 0x000fea0003800000 */
.L_x_6294:
[----:B------:R-:W0:Y:S02]  /*7af0*/  I2F.S8 R0, R16 ;  /* 0x0000001000007306 */ /* 0x000e240000001400 */
[----:B0-----:R-:W-:-:S05]  /*7b00*/  F2FP.BF16.F32.PACK_AB R0, RZ, R0 ;  /* 0x00000000ff00723e */ /* 0x001fca00000010ff */
[----:B------:R-:W-:Y:S01]  /*7b10*/  STG.E.U16 desc[UR36][R2.64], R0 ;  /* 0x0000000002007986 */ /* 0x000fe2000c101524 */
[----:B------:R-:W-:Y:S05]  /*7b20*/  EXIT ;  /* 0x000000000000794d */ /* 0x000fea0003800000 */
.L_x_6303:
        /* <DEDUP_REMOVED lines=13> */
.L_x_26174:


//--------------------- .text._ZN2at6native18elementwise_kernelILi128ELi4EZNS0_22gpu_kernel_impl_nocastINS0_13AUnaryFunctorIaaaNS0_17BitwiseXorFunctorIaEEEEEEvRNS_18TensorIteratorBaseERKT_EUliE_EEviT1_ --------------------------
	.section	.text._ZN2at6native18elementwise_kernelILi128ELi4EZNS0_22gpu_kernel_impl_nocastINS0_13AUnaryFunctorIaaaNS0_17BitwiseXorFunctorIaEEEEEEvRNS_18TensorIteratorBaseERKT_EUliE_EEviT1_,"ax",@progbits
	.align	128
        .global         _ZN2at6native18elementwise_kernelILi128ELi4EZNS0_22gpu_kernel_impl_nocastINS0_13AUnaryFunctorIaaaNS0_17BitwiseXorFunctorIaEEEEEEvRNS_18TensorIteratorBaseERKT_EUliE_EEviT1_
        .type           _ZN2at6native18elementwise_kernelILi128ELi4EZNS0_22gpu_kernel_impl_nocastINS0_13AUnaryFunctorIaaaNS0_17BitwiseXorFunctorIaEEEEEEvRNS_18TensorIteratorBaseERKT_EUliE_EEviT1_,@function
        .size           _ZN2at6native18elementwise_kernelILi128ELi4EZNS0_22gpu_kernel_impl_nocastINS0_13AUnaryFunctorIaaaNS0_17BitwiseXorFunctorIaEEEEEEvRNS_18TensorIteratorBaseERKT_EUliE_EEviT1_,(.L_x_26175 - _ZN2at6native18elementwise_kernelILi128ELi4EZNS0_22gpu_kernel_impl_nocastINS0_13AUnaryFunctorIaaaNS0_17BitwiseXorFunctorIaEEEEEEvRNS_18TensorIteratorBaseERKT_EUliE_EEviT1_)
        .other          _ZN2at6native18elementwise_kernelILi128ELi4EZNS0_22gpu_kernel_impl_nocastINS0_13AUnaryFunctorIaaaNS0_17BitwiseXorFunctorIaEEEEEEvRNS_18TensorIteratorBaseERKT_EUliE_EEviT1_,@"STO_CUDA_ENTRY STV_DEFAULT"
_ZN2at6native18elementwise_kernelILi128ELi4EZNS0_22gpu_kernel_impl_nocastINS0_13AUnaryFunctorIaaaNS0_17BitwiseXorFunctorIaEEEEEEvRNS_18TensorIteratorBaseERKT_EUliE_EEviT1_:
.text._ZN2at6native18elementwise_kernelILi128ELi4EZNS0_22gpu_kernel_impl_nocastINS0_13AUnaryFunctorIaaaNS0_17BitwiseXorFunctorIaEEEEEEvRNS_18TensorIteratorBaseERKT_EUliE_EEviT1_:
        /* <DEDUP_REMOVED lines=18> */
[----:B------:R-:W-:-:S04]  /*0120*/  IADD3 R3, PT, PT, R3, 0x80, RZ ;  /* 0x0000008003037810 */ /* 0x000fc80007ffe0ff */
[----:B------:R-:W-:-:S13]  /*0130*/  ISETP.GE.AND P0, PT, R3, UR4, PT ;  /* 0x0000000403007c0c */ /* 0x000fda000bf06270 */
[----:B------:R-:W-:Y:S05]  /*0140*/  @P0 BREAK.RELIABLE B1 ;  /* 0x0000000000010942 */ /* 0x000fea0003800100 */
[----:B--2---:R-:W-:-:S05]  /*0150*/  LOP3.LUT R9, R4, UR5, RZ, 0x3c, !PT ;  /* 0x0000000504097c12 */ /* 0x004fca000f8e3cff */
[----:B0-----:R0:W-:Y:S01]  /*0160*/  STG.E.U8 desc[UR6][R6.64], R9 ;  /* 0x0000000906007986 */ /* 0x0011e2000c101106 */
[----:B------:R-:W-:Y:S05]  /*0170*/  @P0 BRA `(.L_x_6308) ;  /* 0x0000000000400947 */ /* 0x000fea0003800000 */
[----:B------:R-:W1:Y:S02]  /*0180*/  LDC.64 R4, c[0x0][0x588] ;  /* 0x00016200ff047b82 */ /* 0x000e640000000a00 */
[----:B-1----:R-:W2:Y:S06]  /*0190*/  LDG.E.U8 R4, desc[UR6][R4.64] ;  /* 0x0000000604047981 */ /* 0x002eac000c1e1100 */
[----:B0-----:R-:W0:Y:S01]  /*01a0*/  LDC.64 R6, c[0x0][0x580] ;  /* 0x00016000ff067b82 */ /* 0x001e220000000a00 */
[----:B------:R-:W-:Y:S02]  /*01b0*/  IADD3 R3, PT, PT, R3, 0x80, RZ ;  /* 0x0000008003037810 */ /* 0x000fe40007ffe0ff */
[----:B--2---:R-:W-:-:S05]  /*01c0*/  LOP3.LUT R9, R4, UR5, RZ, 0x3c, !PT ;  /* 0x0000000504097c12 */ /* 0x004fca000f8e3cff */
[----:B0-----:R0:W-:Y:S02]  /*01d0*/  STG.E.U8 desc[UR6][R6.64], R9 ;  /* 0x0000000906007986 */ /* 0x0011e4000c101106 */
.L_x_6307:
[----:B------:R-:W-:-:S13]  /*01e0*/  ISETP.GE.AND P0, PT, R3, UR4, PT ;  /* 0x0000000403007c0c */ /* 0x000fda000bf06270 */
[----:B------:R-:W-:Y:S05]  /*01f0*/  @P0 BREAK.RELIABLE B1 ;  /* 0x0000000000010942 */ /* 0x000fea0003800100 */
[----:B------:R-:W-:Y:S05]  /*0200*/  @P0 BRA `(.L_x_6308) ;  /* 0x00000000001c0947 */ /* 0x000fea0003800000 */
[----:B------:R-:W-:Y:S05]  /*0210*/  BSYNC.RELIABLE B1 ;  /* 0x0000000000017941 */ /* 0x000fea0003800100 */
.L_x_6306:
[----:B------:R-:W1:Y:S02]  /*0220*/  LDC.64 R4, c[0x0][0x588] ;  /* 0x00016200ff047b82 */ /* 0x000e640000000a00 */
[----:B-1----:R-:W2:Y:S06]  /*0230*/  LDG.E.U8 R4, desc[UR6][R4.64] ;  /* 0x0000000604047981 */ /* 0x002eac000c1e1100 */
[----:B0-----:R-:W0:Y:S01]  /*0240*/  LDC.64 R6, c[0x0][0x580] ;  /* 0x00016000ff067b82 */ /* 0x001e220000000a00 */
[----:B------:R-:W-:Y:S02]  /*0250*/  IADD3 R3, PT, PT, R3, 0x80, RZ ;  /* 0x0000008003037810 */ /* 0x000fe40007ffe0ff */
[----:B--2---:R-:W-:-:S05]  /*0260*/  LOP3.LUT R9, R4, UR5, RZ, 0x3c, !PT ;  /* 0x0000000504097c12 */ /* 0x004fca000f8e3cff */
[----:B0-----:R1:W-:Y:S02]  /*0270*/  STG.E.U8 desc[UR6][R6.64], R9 ;  /* 0x0000000906007986 */ /* 0x0013e4000c101106 */
.L_x_6308:
[----:B------:R-:W-:Y:S05]  /*0280*/  BSYNC.RECONVERGENT B0 ;  /* 0x0000000000007941 */ /* 0x000fea0003800200 */
.L_x_6305:
[----:B------:R-:W-:Y:S05]  /*0290*/  WARPSYNC.ALL ;  /* 0x0000000000007948 */ /* 0x000fea0003800000 */
[----:B------:R-:W-:-:S13]  /*02a0*/  ISETP.GE.AND P0, PT, R3, UR4, PT ;  /* 0x0000000403007c0c */ /* 0x000fda000bf06270 */
[----:B------:R-:W-:Y:S05]  /*02b0*/  @P0 EXIT ;  /* 0x000000000000094d */ /* 0x000fea0003800000 */
[----:B------:R-:W2:Y:S02]  /*02c0*/  LDC.64 R2, c[0x0][0x588] ;  /* 0x00016200ff027b82 */ /* 0x000ea40000000a00 */
[----:B--2---:R-:W0:Y:S06]  /*02d0*/  LDG.E.U8 R2, desc[UR6][R2.64] ;  /* 0x0000000602027981 */ /* 0x004e2c000c1e1100 */
[----:B------:R-:W2:Y:S01]  /*02e0*/  LDC.64 R4, c[0x0][0x580] ;  /* 0x00016000ff047b82 */ /* 0x000ea20000000a00 */
[----:B01----:R-:W-:-:S05]  /*02f0*/  LOP3.LUT R7, R2, UR5, RZ, 0x3c, !PT ;  /* 0x0000000502077c12 */ /* 0x003fca000f8e3cff */
[----:B--2---:R-:W-:Y:S01]  /*0300*/  STG.E.U8 desc[UR6][R4.64], R7 ;  /* 0x0000000704007986 */ /* 0x004fe2000c101106 */
[----:B------:R-:W-:Y:S05]  /*0310*/  EXIT ;  /* 0x000000000000794d */ /* 0x000fea0003800000 */
.L_x_6304:
        /* <DEDUP_REMOVED lines=306> */
.L_x_6312:
[----:B------:R-:W0:Y:S02]  /*1640*/  LDCU.128 UR8, c[0x0][0x580] ;  /* 0x0000b000ff0877ac */ /* 0x000e240008000c00 */
[----:B0-----:R-:W-:-:S04]  /*1650*/  IADD3 R6, P0, PT, R4, UR10, RZ ;  /* 0x0000000a04067c10 */ /* 0x001fc8000ff1e0ff */
[----:B------:R-:W-:-:S05]  /*1660*/  IADD3.X R7, PT, PT, RZ, UR11, RZ, P0, !PT ;  /* 0x0000000bff077c10 */ /* 0x000fca00087fe4ff */
[----:B------:R-:W2:Y:S01]  /*1670*/  LDG.E.U8 R6, desc[UR6][R6.64] ;  /* 0x0000000606067981 */ /* 0x000ea2000c1e1100 */
[----:B------:R-:W-:Y:S02]  /*1680*/  IADD3 R4, P0, PT, R5, UR8, RZ ;  /* 0x0000000805047c10 */ /* 0x000fe4000ff1e0ff */
[----:B------:R-:W-:Y:S02]  /*1690*/  IADD3 R3, PT, PT, R3, 0x80, RZ ;  /* 0x0000008003037810 */ /* 0x000fe40007ffe0ff */
[----:B------:R-:W-:Y:S02]  /*16a0*/  IADD3.X R5, PT, PT, RZ, UR9, RZ, P0, !PT ;  /* 0x00000009ff057c10 */ /* 0x000fe400087fe4ff */
[----:B------:R-:W-:-:S13]  /*16b0*/  ISETP.GE.AND P0, PT, R3, UR4, PT ;  /* 0x0000000403007c0c */ /* 0x000fda000bf06270 */
[----:B------:R-:W-:Y:S05]  /*16c0*/  @P0 BREAK.RELIABLE B1 ;  /* 0x0000000000010942 */ /* 0x000fea0003800100 */
[----:B--2---:R-:W-:-:S05]  /*16d0*/  LOP3.LUT R9, R6, UR5, RZ, 0x3c, !PT ;  /* 0x0000000506097c12 */ /* 0x004fca000f8e3cff */
[----:B------:R0:W-:Y:S01]  /*16e0*/  STG.E.U8 desc[UR6][R4.64], R9 ;  /* 0x0000000904007986 */ /* 0x0001e2000c101106 */
        /* <DEDUP_REMOVED lines=299> */
.L_x_6314:
[----:B------:R-:W0:Y:S02]  /*29a0*/  LDCU.128 UR8, c[0x0][0x580] ;  /* 0x0000b000ff0877ac */ /* 0x000e240008000c00 */
[----:B0-----:R-:W-:-:S04]  /*29b0*/  IADD3 R6, P0, PT, R4, UR10, RZ ;  /* 0x0000000a04067c10 */ /* 0x001fc8000ff1e0ff */
[----:B------:R-:W-:-:S05]  /*29c0*/  IADD3.X R7, PT, PT, RZ, UR11, RZ, P0, !PT ;  /* 0x0000000bff077c10 */ /* 0x000fca00087fe4ff */
[----:B------:R-:W2:Y:S01]  /*29d0*/  LDG.E.U8 R6, desc[UR6][R6.64] ;  /* 0x0000000606067981 */ /* 0x000ea2000c1e1100 */
[----:B------:R-:W-:Y:S02]  /*29e0*/  IADD3 R4, P0, PT, R5, UR8, RZ ;  /* 0x0000000805047c10 */ /* 0x000fe4000ff1e0ff */
[----:B------:R-:W-:Y:S02]  /*29f0*/  IADD3 R3, PT, PT, R3, 0x80, RZ ;  /* 0x0000008003037810 */ /* 0x000fe40007ffe0ff */
[----:B------:R-:W-:Y:S02]  /*2a00*/  IADD3.X R5, PT, PT, RZ, UR9, RZ, P0, !PT ;  /* 0x00000009ff057c10 */ /* 0x000fe400087fe4ff */
[----:B--2---:R-:W-:-:S05]  /*2a10*/  LOP3.LUT R9, R6, UR5, RZ, 0x3c, !PT ;  /* 0x0000000506097c12 */ /* 0x004fca000f8e3cff */
[----:B------:R0:W-:Y:S02]  /*2a20*/  STG.E.U8 desc[UR6][R4.64], R9 ;  /* 0x0000000904007986 */ /* 0x0001e4000c101106 */
.L_x_6311:
[----:B------:R-:W-:-:S13]  /*2a30*/  ISETP.GE.AND P0, PT, R3, UR4, PT ;  /* 0x0000000403007c0c */ /* 0x000fda000bf06270 */
[----:B------:R-:W-:Y:S05]  /*2a40*/  @P0 BREAK.RELIABLE B1 ;  /* 0x0000000000010942 */ /* 0x000fea0003800100 */
[----:B------:R-:W-:Y:S05]  /*2a50*/  @P0 BRA `(.L_x_6313) ;  /* 0x0000001000d00947 */ /* 0x000fea0003800000 */
[----:B------:R-:W-:Y:S05]  /*2a60*/  BSYNC.RELIABLE B1 ;  /* 0x0000000000017941 */ /* 0x000fea0003800100 */
.L_x_6310:
        /* <DEDUP_REMOVED lines=298> */
.L_x_6315:
        /* <DEDUP_REMOVED lines=9> */
.L_x_6313:
[----:B------:R-:W-:Y:S05]  /*3da0*/  BSYNC.RECONVERGENT B0 ;  /* 0x0000000000007941 */ /* 0x000fea0003800200 */
.L_x_6309:
        /* <DEDUP_REMOVED lines=301> */
.L_x_6316:
[----:B------:R-:W0:Y:S02]  /*5080*/  LDCU.128 UR8, c[0x0][0x580] ;  /* 0x0000b000ff0877ac */ /* 0x000e240008000c00 */
[----:B0-----:R-:W-:-:S04]  /*5090*/  IADD3 R4, P0, PT, R2, UR10, RZ ;  /* 0x0000000a02047c10 */ /* 0x001fc8000ff1e0ff */
[----:B------:R-:W-:-:S05]  /*50a0*/  IADD3.X R5, PT, PT, RZ, UR11, RZ, P0, !PT ;  /* 0x0000000bff057c10 */ /* 0x000fca00087fe4ff */
[----:B------:R-:W2:Y:S01]  /*50b0*/  LDG.E.U8 R4, desc[UR6][R4.64] ;  /* 0x0000000604047981 */ /* 0x000ea2000c1e1100 */
[----:B------:R-:W-:-:S04]  /*50c0*/  IADD3 R2, P0, PT, R3, UR8, RZ ;  /* 0x0000000803027c10 */ /* 0x000fc8000ff1e0ff */
[----:B------:R-:W-:Y:S02]  /*50d0*/  IADD3.X R3, PT, PT, RZ, UR9, RZ, P0, !PT ;  /* 0x00000009ff037c10 */ /* 0x000fe400087fe4ff */
[----:B--2---:R-:W-:-:S05]  /*50e0*/  LOP3.LUT R7, R4, UR5, RZ, 0x3c, !PT ;  /* 0x0000000504077c12 */ /* 0x004fca000f8e3cff */
[----:B------:R-:W-:Y:S01]  /*50f0*/  STG.E.U8 desc[UR6][R2.64], R7 ;  /* 0x0000000702007986 */ /* 0x000fe2000c101106 */
[----:B------:R-:W-:Y:S05]  /*5100*/  EXIT ;  /* 0x000000000000794d */ /* 0x000fea0003800000 */
.L_x_6317:
        /* <DEDUP_REMOVED lines=15> */
.L_x_26175:


//--------------------- .text._ZN2at6native27unrolled_elementwise_kernelINS0_13AUnaryFunctorIaaaNS0_17BitwiseXorFunctorIaEEEESt5arrayIPcLm2EELi4E23TrivialOffsetCalculatorILi1EjESA_NS0_6memory15LoadWithoutCastENSB_16StoreWithoutCastEEEviT_T0_T2_T3_T4_T5_ --------------------------
	.section	.text._ZN2at6native27unrolled_elementwise_kernelINS0_13AUnaryFunctorIaaaNS0_17BitwiseXorFunctorIaEEEESt5arrayIPcLm2EELi4E23TrivialOffsetCalculatorILi1EjESA_NS0_6memory15LoadWithoutCastENSB_16StoreWithoutCastEEEviT_T0_T2_T3_T4_T5_,"ax",@progbits
	.align	128
        .global         _ZN2at6native27unrolled_elementwise_kernelINS0_13AUnaryFunctorIaaaNS0_17BitwiseXorFunctorIaEEEESt5arrayIPcLm2EELi4E23TrivialOffsetCalculatorILi1EjESA_NS0_6memory15LoadWithoutCastENSB_16StoreWithoutCastEEEviT_T0_T2_T3_T4_T5_
        .type           _ZN2at6native27unrolled_elementwise_kernelINS0_13AUnaryFunctorIaaaNS0_17BitwiseXorFunctorIaEEEESt5arrayIPcLm2EELi4E23TrivialOffsetCalculatorILi1EjESA_NS0_6memory15LoadWithoutCastENSB_16StoreWithoutCastEEEviT_T0_T2_T3_T4_T5_,@function
        .size           _ZN2at6native27unrolled_elementwise_kernelINS0_13AUnaryFunctorIaaaNS0_17BitwiseXorFunctorIaEEEESt5arrayIPcLm2EELi4E23TrivialOffsetCalculatorILi1EjESA_NS0_6memory15LoadWithoutCastENSB_16StoreWithoutCastEEEviT_T0_T2_T3_T4_T5_,(.L_x_26176 - _ZN2at6native27unrolled_elementwise_kernelINS0_13AUnaryFunctorIaaaNS0_17BitwiseXorFunctorIaEEEESt5arrayIPcLm2EELi4E23TrivialOffsetCalculatorILi1EjESA_NS0_6memory15LoadWithoutCastENSB_16StoreWithoutCastEEEviT_T0_T2_T3_T4_T5_)
        .other          _ZN2at6native27unrolled_elementwise_kernelINS0_13AUnaryFunctorIaaaNS0_17BitwiseXorFunctorIaEEEESt5arrayIPcLm2EELi4E23TrivialOffsetCalculatorILi1EjESA_NS0_6memory15LoadWithoutCastENSB_16StoreWithoutCastEEEviT_T0_T2_T3_T4_T5_,@"STO_CUDA_ENTRY STV_DEFAULT"
_ZN2at6native27unrolled_elementwise_kernelINS0_13AUnaryFunctorIaaaNS0_17BitwiseXorFunctorIaEEEESt5arrayIPcLm2EELi4E23TrivialOffsetCalculatorILi1EjESA_NS0_6memory15LoadWithoutCastENSB_16StoreWithoutCastEEEviT_T0_T2_T3_T4_T5_:
.text._ZN2at6native27unrolled_elementwise_kernelINS0_13AUnaryFunctorIaaaNS0_17BitwiseXorFunctorIaEEEESt5arrayIPcLm2EELi4E23TrivialOffsetCalculatorILi1EjESA_NS0_6memory15LoadWithoutCastENSB_16StoreWithoutCastEEEviT_T0_T2_T3_T4_T5_:
[----:B------:R-:W-:Y:S01]  /*0000*/  LDC R1, c[0x0][0x37c] ;  /* 0x0000df00ff017b82 */ /* 0x000fe20000000800 */
[----:B------:R-:W0:Y:S07]  /*0010*/  S2R R0, SR_CTAID.X ;  /* 0x0000000000007919 */ /* 0x000e2e0000002500 */
[----:B------:R-:W0:Y:S01]  /*0020*/  LDC R3, c[0x0][0x380] ;  /* 0x0000e000ff037b82 */ /* 0x000e220000000800 */
[----:B------:R-:W1:Y:S01]  /*0030*/  LDCU.64 UR4, c[0x0][0x358] ;  /* 0x00006b00ff0477ac */ /* 0x000e620008000a00 */
[----:B------:R-:W-:Y:S01]  /*0040*/  PRMT R12, RZ, 0x7610, R12 ;  /* 0x00007610ff0c7816 */ /* 0x000fe2000000000c */
        /* <DEDUP_REMOVED lines=19> */
[----:B------:R-:W-:-:S13]  /*0180*/  ISETP.GE.AND P0, PT, R13, R4, PT ;  /* 0x000000040d00720c */ /* 0x000fda0003f06270 */
[----:B------:R-:W1:Y:S01]  /*0190*/  @!P0 LDC.64 R2, c[0x0][0x390] ;  /* 0x0000e400ff028b82 */ /* 0x000e620000000a00 */
[----:B------:R-:W-:Y:S01]  /*01a0*/  @!P0 IMAD R13, R0, 0x200, R13 ;  /* 0x00000200000d8824 */ /* 0x000fe200078e020d */
[----:B0-----:R-:W-:Y:S01]  /*01b0*/  @!P1 IADD3 R8, P4, PT, R19, R8, RZ ;  /* 0x0000000813089210 */ /* 0x001fe20007f9e0ff */
[----:B------:R-:W-:Y:S01]  /*01c0*/  @!P2 IMAD.X R7, RZ, RZ, R7, P5 ;  /* 0x000000ffff07a224 */ /* 0x000fe200028e0607 */
[----:B------:R-:W-:Y:S02]  /*01d0*/  PRMT R14, RZ, 0x7610, R14 ;  /* 0x00007610ff0e7816 */ /* 0x000fe4000000000e */
[----:B------:R-:W-:Y:S01]  /*01e0*/  PRMT R15, RZ, 0x7610, R15 ;  /* 0x00007610ff0f7816 */ /* 0x000fe2000000000f */
[----:B------:R-:W-:-:S05]  /*01f0*/  @!P1 IMAD.X R9, RZ, RZ, R9, P4 ;  /* 0x000000ffff099224 */ /* 0x000fca00020e0609 */
[----:B------:R-:W2:Y:S01]  /*0200*/  @!P1 LDG.E.U8 R14, desc[UR4][R8.64] ;  /* 0x00000004080e9981 */ /* 0x000ea2000c1e1100 */
[----:B-1----:R-:W-:Y:S02]  /*0210*/  @!P0 IADD3 R2, P3, PT, R13, R2, RZ ;  /* 0x000000020d028210 */ /* 0x002fe40007f7e0ff */
[----:B------:R-:W-:-:S03]  /*0220*/  PRMT R13, RZ, 0x7610, R13 ;  /* 0x00007610ff0d7816 */ /* 0x000fc6000000000d */
[----:B------:R-:W-:-:S03]  /*0230*/  @!P0 IMAD.X R3, RZ, RZ, R3, P3 ;  /* 0x000000ffff038224 */ /* 0x000fc600018e0603 */
[----:B------:R-:W4:Y:S04]  /*0240*/  @!P2 LDG.E.U8 R13, desc[UR4][R6.64] ;  /* 0x00000004060da981 */ /* 0x000f28000c1e1100 */
[----:B------:R-:W5:Y:S01]  /*0250*/  @!P0 LDG.E.U8 R15, desc[UR4][R2.64] ;  /* 0x00000004020f8981 */ /* 0x000f62000c1e1100 */
[----:B------:R-:W3:Y:S01]  /*0260*/  LDCU.U8 UR6, c[0x0][0x385] ;  /* 0x000070a0ff0677ac */ /* 0x000ee20008000000 */
        /* <DEDUP_REMOVED lines=23> */
.L_x_6320:
[----:B------:R-:W-:Y:S05]  /*03e0*/  BSYNC.RELIABLE B1 ;  /* 0x0000000000017941 */ /* 0x000fea0003800100 */
.L_x_6319:
[----:B------:R-:W-:-:S13]  /*03f0*/  ISETP.GE.AND P0, PT, R5, R4, PT ;  /* 0x000000040500720c */ /* 0x000fda0003f06270 */
[----:B------:R-:W1:Y:S01]  /*0400*/  @!P0 LDC.64 R6, c[0x0][0x388] ;  /* 0x0000e200ff068b82 */ /* 0x000e620000000a00 */
[----:B0-----:R-:W-:Y:S02]  /*0410*/  @!P0 IMAD R3, R0, 0x200, R5 ;  /* 0x0000020000038824 */ /* 0x001fe400078e0205 */
[----:B------:R-:W-:-:S03]  /*0420*/  @!P0 VIADD R5, R5, 0x80 ;  /* 0x0000008005058836 */ /* 0x000fc60000000000 */
[----:B-1----:R-:W-:-:S05]  /*0430*/  @!P0 IADD3 R2, P1, PT, R3, R6, RZ ;  /* 0x0000000603028210 */ /* 0x002fca0007f3e0ff */
[----:B------:R-:W-:-:S05]  /*0440*/  @!P0 IMAD.X R3, RZ, RZ, R7, P1 ;  /* 0x000000ffff038224 */ /* 0x000fca00008e0607 */
[----:B------:R1:W-:Y:S03]  /*0450*/  @!P0 STG.E.U8 desc[UR4][R2.64], R17 ;  /* 0x0000001102008986 */ /* 0x0003e6000c101104 */
.L_x_6321:
[----:B------:R-:W-:Y:S05]  /*0460*/  BSYNC.RECONVERGENT B0 ;  /* 0x0000000000007941 */ /* 0x000fea0003800200 */
.L_x_6318:
        /* <DEDUP_REMOVED lines=9> */
.L_x_6322:
        /* <DEDUP_REMOVED lines=16> */
.L_x_26176:


//--------------------- .text._ZN2at6native29vectorized_elementwise_kernelILi2ENS0_13AUnaryFunctorIaaaNS0_17BitwiseXorFunctorIaEEEESt5arrayIPcLm2EEEEviT0_T1_ --------------------------
	.section	.text._ZN2at6native29vectorized_elementwise_kernelILi2ENS0_13AUnaryFunctorIaaaNS0_17BitwiseXorFunctorIaEEEESt5arrayIPcLm2EEEEviT0_T1_,"ax",@progbits
	.align	128
        .global         _ZN2at6native29vectorized_elementwise_kernelILi2ENS0_13AUnaryFunctorIaaaNS0_17BitwiseXorFunctorIaEEEESt5arrayIPcLm2EEEEviT0_T1_
        .type           _ZN2at6native29vectorized_elementwise_kernelILi2ENS0_13AUnaryFunctorIaaaNS0_17BitwiseXorFunctorIaEEEESt5arrayIPcLm2EEEEviT0_T1_,@function
        .size           _ZN2at6native29vectorized_elementwise_kernelILi2ENS0_13AUnaryFunctorIaaaNS0_17BitwiseXorFunctorIaEEEESt5arrayIPcLm2EEEEviT0_T1_,(.L_x_26177 - _ZN2at6native29vectorized_elementwise_kernelILi2ENS0_13AUnaryFunctorIaaaNS0_17BitwiseXorFunctorIaEEEESt5arrayIPcLm2EEEEviT0_T1_)
        .other          _ZN2at6native29vectorized_elementwise_kernelILi2ENS0_13AUnaryFunctorIaaaNS0_17BitwiseXorFunctorIaEEEESt5arrayIPcLm2EEEEviT0_T1_,@"STO_CUDA_ENTRY STV_DEFAULT"
_ZN2at6native29vectorized_elementwise_kernelILi2ENS0_13AUnaryFunctorIaaaNS0_17BitwiseXorFunctorIaEEEESt5arrayIPcLm2EEEEviT0_T1_:
.text._ZN2at6native29vectorized_elementwise_kernelILi2ENS0_13AUnaryFunctorIaaaNS0_17BitwiseXorFunctorIaEEEESt5arrayIPcLm2EEEEviT0_T1_:
        /* <DEDUP_REMOVED lines=9> */
[----:B------:R-:W0:Y:S01]  /*0090*/  S2R R16, SR_TID.X ;  /* 0x0000000000107919 */ /* 0x000e220000002100 */
[----:B------:R-:W-:Y:S02]  /*00a0*/  PRMT R15, RZ, 0x7610, R15 ;  /* 0x00007610ff0f7816 */ /* 0x000fe4000000000f */
[----:B0-----:R-:W-:Y:S01]  /*00b0*/  ISETP.GE.U32.AND P6, PT, R16, UR5, PT ;  /* 0x0000000510007c0c */ /* 0x001fe2000bfc6070 */
[----:B------:R-:W-:-:S12]  /*00c0*/  IMAD.MOV.U32 R0, RZ, RZ, R16 ;  /* 0x000000ffff007224 */ /* 0x000fd800078e0010 */
[C---:B------:R-:W-:Y:S01]  /*00d0*/  @!P6 VIADD R16, R0.reuse, 0x80 ;  /* 0x000000800010e836 */ /* 0x040fe20000000000 */
[----:B------:R-:W0:Y:S01]  /*00e0*/  @!P6 LDC.64 R4, c[0x0][0x390] ;  /* 0x0000e400ff04eb82 */ /* 0x000e220000000a00 */
[----:B------:R-:W-:-:S03]  /*00f0*/  @!P6 VIADD R9, R0, UR4 ;  /* 0x000000040009ec36 */ /* 0x000fc60008000000 */
[----:B------:R-:W-:-:S13]  /*0100*/  ISETP.GE.U32.AND P5, PT, R16, UR5, PT ;  /* 0x0000000510007c0c */ /* 0x000fda000bfa6070 */
[C---:B------:R-:W-:Y:S01]  /*0110*/  @!P5 VIADD R3, R16.reuse, UR4 ;  /* 0x000000041003dc36 */ /* 0x040fe20008000000 */
[----:B------:R-:W1:Y:S01]  /*0120*/  @!P5 LDC.64 R20, c[0x0][0x390] ;  /* 0x0000e400ff14db82 */ /* 0x000e620000000a00 */
[----:B------:R-:W-:-:S05]  /*0130*/  @!P5 VIADD R16, R16, 0x80 ;  /* 0x000000801010d836 */ /* 0x000fca0000000000 */
[----:B------:R-:W-:Y:S02]  /*0140*/  ISETP.GE.U32.AND P4, PT, R16, UR5, PT ;  /* 0x0000000510007c0c */ /* 0x000fe4000bf86070 */
[----:B0-----:R-:W-:-:S05]  /*0150*/  @!P6 IADD3 R8, P0, PT, R9, R4, RZ ;  /* 0x000000040908e210 */ /* 0x001fca0007f1e0ff */
[----:B------:R-:W-:-:S05]  /*0160*/  @!P6 IMAD.X R9, RZ, RZ, R5, P0 ;  /* 0x000000ffff09e224 */ /* 0x000fca00000e0605 */
[----:B------:R0:W2:Y:S01]  /*0170*/  @!P6 LDG.E.U8 R15, desc[UR8][R8.64] ;  /* 0x00000008080fe981 */ /* 0x0000a2000c1e1100 */
[C---:B------:R-:W-:Y:S01]  /*0180*/  @!P4 VIADD R27, R16.reuse, UR4 ;  /* 0x00000004101bcc36 */ /* 0x040fe20008000000 */
[----:B------:R-:W3:Y:S01]  /*0190*/  @!P4 LDC.64 R12, c[0x0][0x390] ;  /* 0x0000e400ff0ccb82 */ /* 0x000ee20000000a00 */
[----:B------:R-:W-:-:S05]  /*01a0*/  @!P4 VIADD R16, R16, 0x80 ;  /* 0x000000801010c836 */ /* 0x000fca0000000000 */
[----:B------:R-:W-:-:S13]  /*01b0*/  ISETP.GE.U32.AND P3, PT, R16, UR5, PT ;  /* 0x0000000510007c0c */ /* 0x000fda000bf66070 */
[C---:B------:R-:W-:Y:S01]  /*01c0*/  @!P3 VIADD R25, R16.reuse, UR4 ;  /* 0x000000041019bc36 */ /* 0x040fe20008000000 */
[----:B-1----:R-:W-:Y:S01]  /*01d0*/  @!P5 IADD3 R20, P6, PT, R3, R20, RZ ;  /* 0x000000140314d210 */ /* 0x002fe20007fde0ff */
[----:B------:R-:W-:Y:S01]  /*01e0*/  @!P3 VIADD R16, R16, 0x80 ;  /* 0x000000801010b836 */ /* 0x000fe20000000000 */
[----:B------:R-:W1:Y:S04]  /*01f0*/  @!P3 LDC.64 R10, c[0x0][0x390] ;  /* 0x0000e400ff0abb82 */ /* 0x000e680000000a00 */
[----:B------:R-:W-:-:S13]  /*0200*/  ISETP.GE.U32.AND P2, PT, R16, UR5, PT ;  /* 0x0000000510007c0c */ /* 0x000fda000bf46070 */
[C---:B------:R-:W-:Y:S01]  /*0210*/  @!P2 VIADD R23, R16.reuse, UR4 ;  /* 0x000000041017ac36 */ /* 0x040fe20008000000 */
[----:B------:R-:W4:Y:S01]  /*0220*/  @!P2 LDC.64 R2, c[0x0][0x390] ;  /* 0x0000e400ff02ab82 */ /* 0x000f220000000a00 */
[----:B------:R-:W-:-:S05]  /*0230*/  @!P2 VIADD R16, R16, 0x80 ;  /* 0x000000801010a836 */ /* 0x000fca0000000000 */
[----:B------:R-:W-:-:S13]  /*0240*/  ISETP.GE.U32.AND P1, PT, R16, UR5, PT ;  /* 0x0000000510007c0c */ /* 0x000fda000bf26070 */
[C---:B------:R-:W-:Y:S01]  /*0250*/  @!P1 VIADD R19, R16.reuse, UR4 ;  /* 0x0000000410139c36 */ /* 0x040fe20008000000 */
[----:B------:R-:W-:Y:S01]  /*0260*/  PRMT R14, RZ, 0x7610, R14 ;  /* 0x00007610ff0e7816 */ /* 0x000fe2000000000e */
[----:B------:R-:W-:Y:S01]  /*0270*/  @!P1 VIADD R16, R16, 0x80 ;  /* 0x0000008010109836 */ /* 0x000fe20000000000 */
[----:B------:R-:W5:Y:S04]  /*0280*/  @!P1 LDC.64 R4, c[0x0][0x390] ;  /* 0x0000e400ff049b82 */ /* 0x000f680000000a00 */
[----:B------:R-:W-:Y:S01]  /*0290*/  ISETP.GE.U32.AND P0, PT, R16, UR5, PT ;  /* 0x0000000510007c0c */ /* 0x000fe2000bf06070 */
[----:B------:R-:W-:-:S05]  /*02a0*/  @!P5 IMAD.X R21, RZ, RZ, R21, P6 ;  /* 0x000000ffff15d224 */ /* 0x000fca00030e0615 */
[----:B------:R4:W2:Y:S07]  /*02b0*/  @!P5 LDG.E.U8 R14, desc[UR8][R20.64] ;  /* 0x00000008140ed981 */ /* 0x0008ae000c1e1100 */
[C---:B------:R-:W-:Y:S01]  /*02c0*/  @!P0 VIADD R17, R16.reuse, UR4 ;  /* 0x0000000410118c36 */ /* 0x040fe20008000000 */
[----:B------:R-:W5:Y:S01]  /*02d0*/  @!P0 LDC.64 R6, c[0x0][0x390] ;  /* 0x0000e400ff068b82 */ /* 0x000f620000000a00 */
[----:B------:R-:W-:-:S05]  /*02e0*/  @!P0 VIADD R16, R16, 0x80 ;  /* 0x0000008010108836 */ /* 0x000fca0000000000 */
[----:B------:R-:W-:Y:S02]  /*02f0*/  ISETP.GE.U32.AND P6, PT, R16, UR5, PT ;  /* 0x0000000510007c0c */ /* 0x000fe4000bfc6070 */
[----:B---3--:R-:W-:Y:S02]  /*0300*/  @!P4 IADD3 R12, P5, PT, R27, R12, RZ ;  /* 0x0000000c1b0cc210 */ /* 0x008fe40007fbe0ff */
[----:B------:R-:W-:-:S03]  /*0310*/  PRMT R18, RZ, 0x7610, R18 ;  /* 0x00007610ff127816 */ /* 0x000fc60000000012 */
[----:B------:R-:W-:-:S06]  /*0320*/  @!P4 IMAD.X R13, RZ, RZ, R13, P5 ;  /* 0x000000ffff0dc224 */ /* 0x000fcc00028e060d */
[----:B0-----:R-:W0:Y:S01]  /*0330*/  @!P6 LDC.64 R8, c[0x0][0x390] ;  /* 0x0000e400ff08eb82 */ /* 0x001e220000000a00 */
[----:B-1----:R-:W-:Y:S01]  /*0340*/  @!P3 IADD3 R10, P5, PT, R25, R10, RZ ;  /* 0x0000000a190ab210 */ /* 0x002fe20007fbe0ff */
[----:B------:R1:W3:Y:S01]  /*0350*/  @!P4 LDG.E.U8 R18, desc[UR8][R12.64] ;  /* 0x000000080c12c981 */ /* 0x0002e2000c1e1100 */
[----:B------:R-:W-:Y:S02]  /*0360*/  PRMT R22, RZ, 0x7610, R22 ;  /* 0x00007610ff167816 */ /* 0x000fe40000000016 */
[----:B----4-:R-:W-:Y:S01]  /*0370*/  @!P2 IADD3 R2, P4, PT, R23, R2, RZ ;  /* 0x000000021702a210 */ /* 0x010fe20007f9e0ff */
[----:B------:R-:W-:Y:S01]  /*0380*/  @!P3 IMAD.X R11, RZ, RZ, R11, P5 ;  /* 0x000000ffff0bb224 */ /* 0x000fe200028e060b */
[----:B------:R-:W-:-:S03]  /*0390*/  PRMT R20, RZ, 0x7610, R20 ;  /* 0x00007610ff147816 */ /* 0x000fc60000000014 */
[----:B------:R-:W-:Y:S01]  /*03a0*/  @!P2 IMAD.X R3, RZ, RZ, R3, P4 ;  /* 0x000000ffff03a224 */ /* 0x000fe200020e0603 */
[----:B------:R4:W3:Y:S01]  /*03b0*/  @!P3 LDG.E.U8 R22, desc[UR8][R10.64] ;  /* 0x000000080a16b981 */ /* 0x0008e2000c1e1100 */
[----:B-----5:R-:W-:Y:S01]  /*03c0*/  @!P1 IADD3 R4, P3, PT, R19, R4, RZ ;  /* 0x0000000413049210 */ /* 0x020fe20007f7e0ff */
[----:B------:R-:W-:Y:S01]  /*03d0*/  @!P6 VIADD R19, R16, UR4 ;  /* 0x000000041013ec36 */ /* 0x000fe20008000000 */
[----:B------:R-:W-:Y:S01]  /*03e0*/  @!P0 IADD3 R6, P4, PT, R17, R6, RZ ;  /* 0x0000000611068210 */ /* 0x000fe20007f9e0ff */
[----:B------:R-:W5:Y:S01]  /*03f0*/  @!P2 LDG.E.U8 R20, desc[UR8][R2.64] ;  /* 0x000000080214a981 */ /* 0x000f62000c1e1100 */
[----:B-1----:R-:W-:Y:S01]  /*0400*/  PRMT R12, RZ, 0x7610, R12 ;  /* 0x00007610ff0c7816 */ /* 0x002fe2000000000c */
[----:B------:R-:W-:Y:S01]  /*0410*/  @!P1 IMAD.X R5, RZ, RZ, R5, P3 ;  /* 0x000000ffff059224 */ /* 0x000fe200018e0605 */
[----:B------:R-:W-:Y:S01]  /*0420*/  PRMT R13, RZ, 0x7610, R13 ;  /* 0x00007610ff0d7816 */ /* 0x000fe2000000000d */
[----:B------:R-:W-:Y:S01]  /*0430*/  @!P0 IMAD.X R7, RZ, RZ, R7, P4 ;  /* 0x000000ffff078224 */ /* 0x000fe200020e0607 */
[----:B----4-:R-:W-:-:S02]  /*0440*/  PRMT R11, RZ, 0x7610, R11 ;  /* 0x00007610ff0b7816 */ /* 0x010fc4000000000b */
[----:B------:R-:W4:Y:S01]  /*0450*/  @!P1 LDG.E.U8 R12, desc[UR8][R4.64] ;  /* 0x00000008040c9981 */ /* 0x000f22000c1e1100 */
[----:B0-----:R-:W-:-:S03]  /*0460*/  @!P6 IADD3 R8, P2, PT, R19, R8, RZ ;  /* 0x000000081308e210 */ /* 0x001fc60007f5e0ff */
[----:B------:R-:W4:Y:S02]  /*0470*/  @!P0 LDG.E.U8 R11, desc[UR8][R6.64] ;  /* 0x00000008060b8981 */ /* 0x000f24000c1e1100 */
[----:B------:R-:W-:-:S05]  /*0480*/  @!P6 IMAD.X R9, RZ, RZ, R9, P2 ;  /* 0x000000ffff09e224 */ /* 0x000fca00010e0609 */
[----:B------:R-:W4:Y:S01]  /*0490*/  @!P6 LDG.E.U8 R13, desc[UR8][R8.64] ;  /* 0x00000008080de981 */ /* 0x000f22000c1e1100 */
[----:B------:R-:W-:Y:S01]  /*04a0*/  ISETP.GE.U32.AND P0, PT, R0, UR5, PT ;  /* 0x0000000500007c0c */ /* 0x000fe2000bf06070 */
[----:B------:R-:W-:Y:S04]  /*04b0*/  BSSY.RECONVERGENT B0, `(.L_x_6324) ;  /* 0x0000042000007945 */ /* 0x000fe80003800200 */
[----:B------:R-:W-:Y:S01]  /*04c0*/  BSSY.RELIABLE B1, `(.L_x_6325) ;  /* 0x0000039000017945 */ /* 0x000fe20003800100 */
[----:B--2---:R-:W-:Y:S02]  /*04d0*/  LOP3.LUT R15, R15, UR10, RZ, 0x3c, !PT ;  /* 0x0000000a0f0f7c12 */ /* 0x004fe4000f8e3cff */
[----:B------:R-:W-:Y:S02]  /*04e0*/  LOP3.LUT R17, R14, UR10, RZ, 0x3c, !PT ;  /* 0x0000000a0e117c12 */ /* 0x000fe4000f8e3cff */
[----:B---3--:R-:W-:-:S02]  /*04f0*/  LOP3.LUT R19, R18, UR10, RZ, 0x3c, !PT ;  /* 0x0000000a12137c12 */ /* 0x008fc4000f8e3cff */
[----:B------:R-:W-:Y:S02]  /*0500*/  LOP3.LUT R21, R22, UR10, RZ, 0x3c, !PT ;  /* 0x0000000a16157c12 */ /* 0x000fe4000f8e3cff */
[----:B-----5:R-:W-:Y:S02]  /*0510*/  LOP3.LUT R23, R20, UR10, RZ, 0x3c, !PT ;  /* 0x0000000a14177c12 */ /* 0x020fe4000f8e3cff */
[----:B----4-:R-:W-:Y:S02]  /*0520*/  LOP3.LUT R10, R12, UR10, RZ, 0x3c, !PT ;  /* 0x0000000a0c0a7c12 */ /* 0x010fe4000f8e3cff */
[----:B------:R-:W-:Y:S02]  /*0530*/  LOP3.LUT R3, R11, UR10, RZ, 0x3c, !PT ;  /* 0x0000000a0b037c12 */ /* 0x000fe4000f8e3cff */
[----:B------:R-:W-:Y:S01]  /*0540*/  LOP3.LUT R2, R13, UR10, RZ, 0x3c, !PT ;  /* 0x0000000a0d027c12 */ /* 0x000fe2000f8e3cff */
        /* <DEDUP_REMOVED lines=15> */
.L_x_6326:
        /* <DEDUP_REMOVED lines=8> */
.L_x_6327:
        /* <DEDUP_REMOVED lines=8> */
.L_x_6328:
        /* <DEDUP_REMOVED lines=8> */
.L_x_6329:
        /* <DEDUP_REMOVED lines=9> */
.L_x_6330:
[----:B------:R-:W-:Y:S05]  /*0850*/  BSYNC.RELIABLE B1 ;  /* 0x0000000000017941 */ /* 0x000fea0003800100 */
.L_x_6325:
[----:B------:R-:W-:-:S13]  /*0860*/  ISETP.GE.U32.AND P0, PT, R0, UR5, PT ;  /* 0x0000000500007c0c */ /* 0x000fda000bf06070 */
[----:B------:R-:W3:Y:S01]  /*0870*/  @!P0 LDC.64 R6, c[0x0][0x388] ;  /* 0x0000e200ff068b82 */ /* 0x000ee20000000a00 */
[C---:B012---:R-:W-:Y:S02]  /*0880*/  @!P0 VIADD R5, R0.reuse, UR4 ;  /* 0x0000000400058c36 */ /* 0x047fe40008000000 */
[----:B------:R-:W-:-:S03]  /*0890*/  @!P0 VIADD R0, R0, 0x80 ;  /* 0x0000008000008836 */ /* 0x000fc60000000000 */
[----:B---3--:R-:W-:-:S05]  /*08a0*/  @!P0 IADD3 R4, P1, PT, R5, R6, RZ ;  /* 0x0000000605048210 */ /* 0x008fca0007f3e0ff */
[----:B------:R-:W-:-:S05]  /*08b0*/  @!P0 IMAD.X R5, RZ, RZ, R7, P1 ;  /* 0x000000ffff058224 */ /* 0x000fca00008e0607 */
[----:B------:R3:W-:Y:S03]  /*08c0*/  @!P0 STG.E.U8 desc[UR8][R4.64], R3 ;  /* 0x0000000304008986 */ /* 0x0007e6000c101108 */
.L_x_6331:
[----:B------:R-:W-:Y:S05]  /*08d0*/  BSYNC.RECONVERGENT B0 ;  /* 0x0000000000007941 */ /* 0x000fea0003800200 */
.L_x_6324:
        /* <DEDUP_REMOVED lines=9> */
.L_x_6323:
        /* <DEDUP_REMOVED lines=14> */
[----:B------:R-:W-:-:S04]  /*0a50*/  IMAD.U32 R2, RZ, RZ, UR6 ;  /* 0x00000006ff027e24 */ /* 0x000fc8000f8e00ff */
[----:B------:R-:W-:Y:S02]  /*0a60*/  IMAD.U32 R3, RZ, RZ, UR7 ;  /* 0x00000007ff037e24 */ /* 0x000fe4000f8e00ff */
[----:B------:R-:W-:Y:S01]  /*0a70*/  IMAD.WIDE.U32 R2, R7, 0x2, R2 ;  /* 0x0000000207027825 */ /* 0x000fe200078e0002 */
[C---:B--2---:R-:W-:Y:S02]  /*0a80*/  PRMT R4, R9.reuse, 0x7770, RZ ;  /* 0x0000777009047816 */ /* 0x044fe400000000ff */
[----:B------:R-:W-:Y:S02]  /*0a90*/  PRMT R5, R9, 0x7771, RZ ;  /* 0x0000777109057816 */ /* 0x000fe400000000ff */
[C---:B---3--:R-:W-:Y:S02]  /*0aa0*/  PRMT R0, R6.reuse, 0x7770, RZ ;  /* 0x0000777006007816 */ /* 0x048fe400000000ff */
[----:B------:R-:W-:Y:S02]  /*0ab0*/  PRMT R6, R6, 0x7771, RZ ;  /* 0x0000777106067816 */ /* 0x000fe400000000ff */
[----:B----4-:R-:W-:-:S02]  /*0ac0*/  PRMT R7, R8, 0x7770, RZ ;  /* 0x0000777008077816 */ /* 0x010fc400000000ff */
[----:B------:R-:W-:Y:S02]  /*0ad0*/  PRMT R8, R8, 0x7771, RZ ;  /* 0x0000777108087816 */ /* 0x000fe400000000ff */
[C---:B-----5:R-:W-:Y:S02]  /*0ae0*/  PRMT R9, R10.reuse, 0x7770, RZ ;  /* 0x000077700a097816 */ /* 0x060fe400000000ff */
[----:B------:R-:W-:Y:S02]  /*0af0*/  PRMT R10, R10, 0x7771, RZ ;  /* 0x000077710a0a7816 */ /* 0x000fe400000000ff */
[----:B------:R-:W-:Y:S02]  /*0b00*/  LOP3.LUT R0, R0, UR10, RZ, 0x3c, !PT ;  /* 0x0000000a00007c12 */ /* 0x000fe4000f8e3cff */
[----:B------:R-:W-:Y:S02]  /*0b10*/  LOP3.LUT R11, R6, UR10, RZ, 0x3c, !PT ;  /* 0x0000000a060b7c12 */ /* 0x000fe4000f8e3cff */
[----:B------:R-:W-:-:S02]  /*0b20*/  LOP3.LUT R7, R7, UR10, RZ, 0x3c, !PT ;  /* 0x0000000a07077c12 */ /* 0x000fc4000f8e3cff */
[----:B------:R-:W-:Y:S02]  /*0b30*/  LOP3.LUT R8, R8, UR10, RZ, 0x3c, !PT ;  /* 0x0000000a08087c12 */ /* 0x000fe4000f8e3cff */
[----:B------:R-:W-:Y:S02]  /*0b40*/  LOP3.LUT R4, R4, UR10, RZ, 0x3c, !PT ;  /* 0x0000000a04047c12 */ /* 0x000fe4000f8e3cff */
[----:B------:R-:W-:Y:S02]  /*0b50*/  LOP3.LUT R5, R5, UR10, RZ, 0x3c, !PT ;  /* 0x0000000a05057c12 */ /* 0x000fe4000f8e3cff */
[----:B------:R-:W-:Y:S02]  /*0b60*/  LOP3.LUT R9, R9, UR10, RZ, 0x3c, !PT ;  /* 0x0000000a09097c12 */ /* 0x000fe4000f8e3cff */
[----:B------:R-:W-:Y:S02]  /*0b70*/  LOP3.LUT R10, R10, UR10, RZ, 0x3c, !PT ;  /* 0x0000000a0a0a7c12 */ /* 0x000fe4000f8e3cff */
        /* <DEDUP_REMOVED lines=9> */
.L_x_6332:
        /* <DEDUP_REMOVED lines=15> */
.L_x_26177:


//--------------------- .text._ZN2at6native29vectorized_elementwise_kernelILi4ENS0_13AUnaryFunctorIaaaNS0_17BitwiseXorFunctorIaEEEESt5arrayIPcLm2EEEEviT0_T1_ --------------------------
	.section	.text._ZN2at6native29vectorized_elementwise_kernelILi4ENS0_13AUnaryFunctorIaaaNS0_17BitwiseXorFunctorIaEEEESt5arrayIPcLm2EEEEviT0_T1_,"ax",@progbits
	.align	128
        .global         _ZN2at6native29vectorized_elementwise_kernelILi4ENS0_13AUnaryFunctorIaaaNS0_17BitwiseXorFunctorIaEEEESt5arrayIPcLm2EEEEviT0_T1_
        .type           _ZN2at6native29vectorized_elementwise_kernelILi4ENS0_13AUnaryFunctorIaaaNS0_17BitwiseXorFunctorIaEEEESt5arrayIPcLm2EEEEviT0_T1_,@function
        .size           _ZN2at6native29vectorized_elementwise_kernelILi4ENS0_13AUnaryFunctorIaaaNS0_17BitwiseXorFunctorIaEEEESt5arrayIPcLm2EEEEviT0_T1_,(.L_x_26178 - _ZN2at6native29vectorized_elementwise_kernelILi4ENS0_13AUnaryFunctorIaaaNS0_17BitwiseXorFunctorIaEEEESt5arrayIPcLm2EEEEviT0_T1_)
        .other          _ZN2at6native29vectorized_elementwise_kernelILi4ENS0_13AUnaryFunctorIaaaNS0_17BitwiseXorFunctorIaEEEESt5arrayIPcLm2EEEEviT0_T1_,@"STO_CUDA_ENTRY STV_DEFAULT"
_ZN2at6native29vectorized_elementwise_kernelILi4ENS0_13AUnaryFunctorIaaaNS0_17BitwiseXorFunctorIaEEEESt5arrayIPcLm2EEEEviT0_T1_:
.text._ZN2at6native29vectorized_elementwise_kernelILi4ENS0_13AUnaryFunctorIaaaNS0_17BitwiseXorFunctorIaEEEESt5arrayIPcLm2EEEEviT0_T1_:
[----:B------:R-:W-:Y:S08]  /*0000*/  LDC R1, c[0x0][0x37c] ;  /* 0x0000df00ff017b82 */ /* 0x000ff00000000800 */
[----:B------:R-:W0:Y:S01]  /*0010*/  S2UR UR4, SR_CTAID.X ;  /* 0x00000000000479c3 */ /* 0x000e220000002500 */
[----:B------:R-:W1:Y:S01]  /*0020*/  LDCU UR5, c[0x0][0x380] ;  /* 0x00007000ff0577ac */ /* 0x000e620008000800 */
[----:B------:R-:W2:Y:S06]  /*0030*/  LDCU.64 UR8, c[0x0][0x358] ;  /* 0x00006b00ff0877ac */ /* 0x000eac0008000a00 */
[----:B------:R-:W3:Y:S01]  /*0040*/  LDC.U8 R15, c[0x0][0x385] ;  /* 0x0000e140ff0f7b82 */ /* 0x000ee20000000000 */
[----:B0-----:R-:W-:-:S04]  /*0050*/  USHF.L.U32 UR4, UR4, 0xa, URZ ;  /* 0x0000000a04047899 */ /* 0x001fc800080006ff */
[----:B-1----:R-:W-:-:S04]  /*0060*/  UIADD3 UR5, UPT, UPT, -UR4, UR5, URZ ;  /* 0x0000000504057290 */ /* 0x002fc8000fffe1ff */
[----:B------:R-:W-:-:S09]  /*0070*/  UISETP.GT.U32.AND UP0, UPT, UR5, 0x3ff, UPT ;  /* 0x000003ff0500788c */ /* 0x000fd2000bf04070 */
[----:B--2---:R-:W-:Y:S05]  /*0080*/  BRA.U UP0, `(.L_x_6333) ;  /* 0x0000000900387547 */ /* 0x004fea000b800000 */
        /* <DEDUP_REMOVED lines=14> */
[----:B------:R-:W3:Y:S01]  /*0170*/  @!P6 LDG.E.U8 R18, desc[UR8][R26.64] ;  /* 0x000000081a12e981 */ /* 0x000ee2000c1e1100 */
[C---:B------:R-:W-:Y:S01]  /*0180*/  @!P4 VIADD R13, R16.reuse, UR4 ;  /* 0x00000004100dcc36 */ /* 0x040fe20008000000 */
[----:B------:R-:W0:Y:S01]  /*0190*/  @!P4 LDC.64 R10, c[0x0][0x390] ;  /* 0x0000e400ff0acb82 */ /* 0x000e220000000a00 */
[----:B------:R-:W-:-:S05]  /*01a0*/  @!P4 VIADD R16, R16, 0x80 ;  /* 0x000000801010c836 */ /* 0x000fca0000000000 */
[----:B------:R-:W-:-:S13]  /*01b0*/  ISETP.GE.U32.AND P3, PT, R16, UR5, PT ;  /* 0x0000000510007c0c */ /* 0x000fda000bf66070 */
[C---:B------:R-:W-:Y:S02]  /*01c0*/  @!P3 VIADD R25, R16.reuse, UR4 ;  /* 0x000000041019bc36 */ /* 0x040fe40008000000 */
[----:B------:R-:W-:-:S05]  /*01d0*/  @!P3 VIADD R16, R16, 0x80 ;  /* 0x000000801010b836 */ /* 0x000fca0000000000 */
[----:B------:R-:W-:-:S13]  /*01e0*/  ISETP.GE.U32.AND P2, PT, R16, UR5, PT ;  /* 0x0000000510007c0c */ /* 0x000fda000bf46070 */
[C---:B------:R-:W-:Y:S01]  /*01f0*/  @!P2 VIADD R23, R16.reuse, UR4 ;  /* 0x000000041017ac36 */ /* 0x040fe20008000000 */
[----:B-1----:R-:W-:Y:S01]  /*0200*/  @!P5 IADD3 R20, P6, PT, R3, R20, RZ ;  /* 0x000000140314d210 */ /* 0x002fe20007fde0ff */
[----:B------:R-:W-:Y:S01]  /*0210*/  @!P2 VIADD R16, R16, 0x80 ;  /* 0x000000801010a836 */ /* 0x000fe20000000000 */
[----:B------:R-:W1:Y:S04]  /*0220*/  @!P3 LDC.64 R2, c[0x0][0x390] ;  /* 0x0000e400ff02bb82 */ /* 0x000e680000000a00 */
[----:B------:R-:W-:-:S04]  /*0230*/  ISETP.GE.U32.AND P1, PT, R16, UR5, PT ;  /* 0x0000000510007c0c */ /* 0x000fc8000bf26070 */
[----:B------:R-:W2:Y:S09]  /*0240*/  @!P2 LDC.64 R4, c[0x0][0x390] ;  /* 0x0000e400ff04ab82 */ /* 0x000eb20000000a00 */
[C---:B------:R-:W-:Y:S01]  /*0250*/  @!P1 VIADD R19, R16.reuse, UR4 ;  /* 0x0000000410139c36 */ /* 0x040fe20008000000 */
[----:B------:R-:W-:Y:S01]  /*0260*/  PRMT R14, RZ, 0x7610, R14 ;  /* 0x00007610ff0e7816 */ /* 0x000fe2000000000e */
[----:B------:R-:W-:Y:S01]  /*0270*/  @!P1 VIADD R16, R16, 0x80 ;  /* 0x0000008010109836 */ /* 0x000fe20000000000 */
[----:B------:R-:W4:Y:S04]  /*0280*/  @!P1 LDC.64 R6, c[0x0][0x390] ;  /* 0x0000e400ff069b82 */ /* 0x000f280000000a00 */
[----:B------:R-:W-:Y:S01]  /*0290*/  ISETP.GE.U32.AND P0, PT, R16, UR5, PT ;  /* 0x0000000510007c0c */ /* 0x000fe2000bf06070 */
[----:B------:R-:W-:-:S05]  /*02a0*/  @!P5 IMAD.X R21, RZ, RZ, R21, P6 ;  /* 0x000000ffff15d224 */ /* 0x000fca00030e0615 */
[----:B------:R5:W3:Y:S07]  /*02b0*/  @!P5 LDG.E.U8 R14, desc[UR8][R20.64] ;  /* 0x00000008140ed981 */ /* 0x000aee000c1e1100 */
[C---:B------:R-:W-:Y:S01]  /*02c0*/  @!P0 VIADD R17, R16.reuse, UR4 ;  /* 0x0000000410118c36 */ /* 0x040fe20008000000 */
[----:B------:R-:W4:Y:S01]  /*02d0*/  @!P0 LDC.64 R8, c[0x0][0x390] ;  /* 0x0000e400ff088b82 */ /* 0x000f220000000a00 */
[----:B------:R-:W-:-:S05]  /*02e0*/  @!P0 VIADD R16, R16, 0x80 ;  /* 0x0000008010108836 */ /* 0x000fca0000000000 */
[----:B------:R-:W-:Y:S02]  /*02f0*/  ISETP.GE.U32.AND P6, PT, R16, UR5, PT ;  /* 0x0000000510007c0c */ /* 0x000fe4000bfc6070 */
[----:B0-----:R-:W-:Y:S02]  /*0300*/  @!P4 IADD3 R10, P5, PT, R13, R10, RZ ;  /* 0x0000000a0d0ac210 */ /* 0x001fe40007fbe0ff */
[----:B------:R-:W-:-:S03]  /*0310*/  PRMT R22, RZ, 0x7610, R22 ;  /* 0x00007610ff167816 */ /* 0x000fc60000000016 */
[----:B------:R-:W-:-:S06]  /*0320*/  @!P4 IMAD.X R11, RZ, RZ, R11, P5 ;  /* 0x000000ffff0bc224 */ /* 0x000fcc00028e060b */
[----:B------:R-:W0:Y:S01]  /*0330*/  @!P6 LDC.64 R12, c[0x0][0x390] ;  /* 0x0000e400ff0ceb82 */ /* 0x000e220000000a00 */
[----:B-1----:R-:W-:Y:S01]  /*0340*/  @!P3 IADD3 R2, P5, PT, R25, R2, RZ ;  /* 0x000000021902b210 */ /* 0x002fe20007fbe0ff */
[----:B------:R1:W3:Y:S01]  /*0350*/  @!P4 LDG.E.U8 R22, desc[UR8][R10.64] ;  /* 0x000000080a16c981 */ /* 0x0002e2000c1e1100 */
[----:B------:R-:W-:Y:S02]  /*0360*/  PRMT R24, RZ, 0x7610, R24 ;  /* 0x00007610ff187816 */ /* 0x000fe40000000018 */
[----:B--2---:R-:W-:Y:S01]  /*0370*/  @!P2 IADD3 R4, P4, PT, R23, R4, RZ ;  /* 0x000000041704a210 */ /* 0x004fe20007f9e0ff */
[----:B------:R-:W-:Y:S01]  /*0380*/  @!P3 IMAD.X R3, RZ, RZ, R3, P5 ;  /* 0x000000ffff03b224 */ /* 0x000fe200028e0603 */
[----:B-----5:R-:W-:-:S03]  /*0390*/  PRMT R20, RZ, 0x7610, R20 ;  /* 0x00007610ff147816 */ /* 0x020fc60000000014 */
[----:B------:R-:W-:Y:S01]  /*03a0*/  @!P2 IMAD.X R5, RZ, RZ, R5, P4 ;  /* 0x000000ffff05a224 */ /* 0x000fe200020e0605 */
[----:B------:R2:W5:Y:S01]  /*03b0*/  @!P3 LDG.E.U8 R24, desc[UR8][R2.64] ;  /* 0x000000080218b981 */ /* 0x000562000c1e1100 */
[----:B----4-:R-:W-:Y:S01]  /*03c0*/  @!P1 IADD3 R6, P3, PT, R19, R6, RZ ;  /* 0x0000000613069210 */ /* 0x010fe20007f7e0ff */
[----:B------:R-:W-:Y:S01]  /*03d0*/  @!P6 VIADD R19, R16, UR4 ;  /* 0x000000041013ec36 */ /* 0x000fe20008000000 */
[----:B------:R-:W-:Y:S01]  /*03e0*/  @!P0 IADD3 R8, P4, PT, R17, R8, RZ ;  /* 0x0000000811088210 */ /* 0x000fe20007f9e0ff */
[----:B------:R-:W4:Y:S01]  /*03f0*/  @!P2 LDG.E.U8 R20, desc[UR8][R4.64] ;  /* 0x000000080414a981 */ /* 0x000f22000c1e1100 */
[----:B-1----:R-:W-:Y:S01]  /*0400*/  PRMT R10, RZ, 0x7610, R10 ;  /* 0x00007610ff0a7816 */ /* 0x002fe2000000000a */
[----:B------:R-:W-:Y:S01]  /*0410*/  @!P1 IMAD.X R7, RZ, RZ, R7, P3 ;  /* 0x000000ffff079224 */ /* 0x000fe200018e0607 */
[----:B------:R-:W-:Y:S01]  /*0420*/  PRMT R16, RZ, 0x7610, R16 ;  /* 0x00007610ff107816 */ /* 0x000fe20000000010 */
[----:B------:R-:W-:Y:S01]  /*0430*/  @!P0 IMAD.X R9, RZ, RZ, R9, P4 ;  /* 0x000000ffff098224 */ /* 0x000fe200020e0609 */
[----:B--2---:R-:W-:-:S02]  /*0440*/  PRMT R2, RZ, 0x7610, R2 ;  /* 0x00007610ff027816 */ /* 0x004fc40000000002 */
[----:B------:R-:W2:Y:S01]  /*0450*/  @!P1 LDG.E.U8 R10, desc[UR8][R6.64] ;  /* 0x00000008060a9981 */ /* 0x000ea2000c1e1100 */
[----:B0-----:R-:W-:-:S03]  /*0460*/  @!P6 IADD3 R12, P2, PT, R19, R12, RZ ;  /* 0x0000000c130ce210 */ /* 0x001fc60007f5e0ff */
[----:B------:R-:W2:Y:S02]  /*0470*/  @!P0 LDG.E.U8 R2, desc[UR8][R8.64] ;  /* 0x0000000808028981 */ /* 0x000ea4000c1e1100 */
[----:B------:R-:W-:-:S05]  /*0480*/  @!P6 IMAD.X R13, RZ, RZ, R13, P2 ;  /* 0x000000ffff0de224 */ /* 0x000fca00010e060d */
[----:B------:R-:W2:Y:S01]  /*0490*/  @!P6 LDG.E.U8 R16, desc[UR8][R12.64] ;  /* 0x000000080c10e981 */ /* 0x000ea2000c1e1100 */
[----:B------:R-:W-:Y:S01]  /*04a0*/  ISETP.GE.U32.AND P0, PT, R0, UR5, PT ;  /* 0x0000000500007c0c */ /* 0x000fe2000bf06070 */
[----:B------:R-:W-:Y:S04]  /*04b0*/  BSSY.RECONVERGENT B0, `(.L_x_6334) ;  /* 0x0000042000007945 */ /* 0x000fe80003800200 */
[----:B------:R-:W-:Y:S01]  /*04c0*/  BSSY.RELIABLE B1, `(.L_x_6335) ;  /* 0x0000039000017945 */ /* 0x000fe20003800100 */
[-C--:B---3--:R-:W-:Y:S02]  /*04d0*/  LOP3.LUT R11, R18, R15.reuse, RZ, 0x3c, !PT ;  /* 0x0000000f120b7212 */ /* 0x088fe400078e3cff */
[-C--:B------:R-:W-:Y:S02]  /*04e0*/  LOP3.LUT R17, R14, R15.reuse, RZ, 0x3c, !PT ;  /* 0x0000000f0e117212 */ /* 0x080fe400078e3cff */
[----:B------:R-:W-:-:S02]  /*04f0*/  LOP3.LUT R19, R22, R15, RZ, 0x3c, !PT ;  /* 0x0000000f16137212 */ /* 0x000fc400078e3cff */
[-C--:B-----5:R-:W-:Y:S02]  /*0500*/  LOP3.LUT R21, R24, R15.reuse, RZ, 0x3c, !PT ;  /* 0x0000000f18157212 */ /* 0x0a0fe400078e3cff */
[-C--:B----4-:R-:W-:Y:S02]  /*0510*/  LOP3.LUT R23, R20, R15.reuse, RZ, 0x3c, !PT ;  /* 0x0000000f14177212 */ /* 0x090fe400078e3cff */
[-C--:B--2---:R-:W-:Y:S02]  /*0520*/  LOP3.LUT R3, R10, R15.reuse, RZ, 0x3c, !PT ;  /* 0x0000000f0a037212 */ /* 0x084fe400078e3cff */
[-C--:B------:R-:W-:Y:S02]  /*0530*/  LOP3.LUT R2, R2, R15.reuse, RZ, 0x3c, !PT ;  /* 0x0000000f02027212 */ /* 0x080fe400078e3cff */
[----:B------:R-:W-:Y:S01]  /*0540*/  LOP3.LUT R15, R16, R15, RZ, 0x3c, !PT ;  /* 0x0000000f100f7212 */ /* 0x000fe200078e3cff */
        /* <DEDUP_REMOVED lines=15> */
.L_x_6336:
        /* <DEDUP_REMOVED lines=8> */
.L_x_6337:
        /* <DEDUP_REMOVED lines=8> */
.L_x_6338:
        /* <DEDUP_REMOVED lines=8> */
.L_x_6339:
        /* <DEDUP_REMOVED lines=9> */
.L_x_6340:
[----:B------:R-:W-:Y:S05]  /*0850*/  BSYNC.RELIABLE B1 ;  /* 0x0000000000017941 */ /* 0x000fea0003800100 */
.L_x_6335:
[----:B------:R-:W-:-:S13]  /*0860*/  ISETP.GE.U32.AND P0, PT, R0, UR5, PT ;  /* 0x0000000500007c0c */ /* 0x000fda000bf06070 */
[----:B------:R-:W3:Y:S01]  /*0870*/  @!P0 LDC.64 R6, c[0x0][0x388] ;  /* 0x0000e200ff068b82 */ /* 0x000ee20000000a00 */
[C---:B012---:R-:W-:Y:S02]  /*0880*/  @!P0 VIADD R5, R0.reuse, UR4 ;  /* 0x0000000400058c36 */ /* 0x047fe40008000000 */
[----:B------:R-:W-:-:S03]  /*0890*/  @!P0 VIADD R0, R0, 0x80 ;  /* 0x0000008000008836 */ /* 0x000fc60000000000 */
[----:B---3--:R-:W-:-:S05]  /*08a0*/  @!P0 IADD3 R4, P1, PT, R5, R6, RZ ;  /* 0x0000000605048210 */ /* 0x008fca0007f3e0ff */
[----:B------:R-:W-:-:S05]  /*08b0*/  @!P0 IMAD.X R5, RZ, RZ, R7, P1 ;  /* 0x000000ffff058224 */ /* 0x000fca00008e0607 */
[----:B------:R3:W-:Y:S03]  /*08c0*/  @!P0 STG.E.U8 desc[UR8][R4.64], R2 ;  /* 0x0000000204008986 */ /* 0x0007e6000c101108 */
.L_x_6341:
[----:B------:R-:W-:Y:S05]  /*08d0*/  BSYNC.RECONVERGENT B0 ;  /* 0x0000000000007941 */ /* 0x000fea0003800200 */
.L_x_6334:
[----:B------:R-:W-:Y:S05]  /*08e0*/  WARPSYNC.ALL ;  /* 0x0000000000007948 */ /* 0x000fea0003800000 */
[----:B------:R-:W-:-:S13]  /*08f0*/  ISETP.GE.U32.AND P0, PT, R0, UR5, PT ;  /* 0x0000000500007c0c */ /* 0x000fda000bf06070 */
[----:B------:R-:W-:Y:S05]  /*0900*/  @P0 EXIT ;  /* 0x000000000000094d */ /* 0x000fea0003800000 */
[----:B------:R-:W3:Y:S01]  /*0910*/  LDCU.64 UR6, c[0x0][0x388] ;  /* 0x00007100ff0677ac */ /* 0x000ee20008000a00 */
[----:B------:R-:W-:-:S05]  /*0920*/  VIADD R0, R0, UR4 ;  /* 0x0000000400007c36 */ /* 0x000fca0008000000 */
[----:B---3--:R-:W-:-:S05]  /*0930*/  IADD3 R2, P0, PT, R0, UR6, RZ ;  /* 0x0000000600027c10 */ /* 0x008fca000ff1e0ff */
[----:B------:R-:W-:-:S05]  /*0940*/  IMAD.X R3, RZ, RZ, UR7, P0 ;  /* 0x00000007ff037e24 */ /* 0x000fca00080e06ff */
[----:B------:R-:W-:Y:S01]  /*0950*/  STG.E.U8 desc[UR8][R2.64], R15 ;  /* 0x0000000f02007986 */ /* 0x000fe2000c101108 */
[----:B------:R-:W-:Y:S05]  /*0960*/  EXIT ;  /* 0x000000000000794d */ /* 0x000fea0003800000 */
.L_x_6333:
        /* <DEDUP_REMOVED lines=8> */
[----:B------:R-:W2:Y:S04]  /*09f0*/  LDG.E R4, desc[UR8][R2.64] ;  /* 0x0000000802047981 */ /* 0x000ea8000c1e1900 */
[----:B------:R1:W4:Y:S01]  /*0a00*/  LDG.E R5, desc[UR8][R2.64+0x200] ;  /* 0x0002000802057981 */ /* 0x000322000c1e1900 */
[----:B0-----:R-:W-:-:S04]  /*0a10*/  UIADD3 UR6, UP0, UPT, UR4, UR6, URZ ;  /* 0x0000000604067290 */ /* 0x001fc8000ff1e0ff */
[----:B------:R-:W-:-:S06]  /*0a20*/  UIADD3.X UR7, UPT, UPT, URZ, UR7, URZ, UP0, !UPT ;  /* 0x00000007ff077290 */ /* 0x000fcc00087fe4ff */
[----:B-1----:R-:W-:Y:S01]  /*0a30*/  IMAD.U32 R3, RZ, RZ, UR7 ;  /* 0x00000007ff037e24 */ /* 0x002fe2000f8e00ff */
[C---:B--2---:R-:W-:Y:S02]  /*0a40*/  PRMT R6, R4.reuse, 0x7770, RZ ;  /* 0x0000777004067816 */ /* 0x044fe400000000ff */
[C---:B------:R-:W-:Y:S02]  /*0a50*/  PRMT R8, R4.reuse, 0x7771, RZ ;  /* 0x0000777104087816 */ /* 0x040fe400000000ff */
[C---:B------:R-:W-:Y:S02]  /*0a60*/  PRMT R10, R4.reuse, 0x7772, RZ ;  /* 0x00007772040a7816 */ /* 0x040fe400000000ff */
[----:B------:R-:W-:Y:S02]  /*0a70*/  PRMT R4, R4, 0x7773, RZ ;  /* 0x0000777304047816 */ /* 0x000fe400000000ff */
[C---:B----4-:R-:W-:Y:S02]  /*0a80*/  PRMT R14, R5.reuse, 0x7771, RZ ;  /* 0x00007771050e7816 */ /* 0x050fe400000000ff */
[----:B------:R-:W-:-:S02]  /*0a90*/  PRMT R16, R5, 0x7772, RZ ;  /* 0x0000777205107816 */ /* 0x000fc400000000ff */
[C---:B------:R-:W-:Y:S02]  /*0aa0*/  PRMT R2, R5.reuse, 0x7773, RZ ;  /* 0x0000777305027816 */ /* 0x040fe400000000ff */
[----:B------:R-:W-:Y:S02]  /*0ab0*/  PRMT R12, R5, 0x7770, RZ ;  /* 0x00007770050c7816 */ /* 0x000fe400000000ff */
[--C-:B---3--:R-:W-:Y:S02]  /*0ac0*/  LOP3.LUT R7, R6, 0xffff, R15.reuse, 0x48, !PT ;  /* 0x0000ffff06077812 */ /* 0x108fe400078e480f */
[--C-:B------:R-:W-:Y:S02]  /*0ad0*/  LOP3.LUT R8, R8, 0xffff, R15.reuse, 0x48, !PT ;  /* 0x0000ffff08087812 */ /* 0x100fe400078e480f */
[--C-:B------:R-:W-:Y:S02]  /*0ae0*/  LOP3.LUT R4, R4, 0xffff, R15.reuse, 0x48, !PT ;  /* 0x0000ffff04047812 */ /* 0x100fe400078e480f */
[----:B------:R-:W-:-:S02]  /*0af0*/  LOP3.LUT R5, R10, 0xffff, R15, 0x48, !PT ;  /* 0x0000ffff0a057812 */ /* 0x000fc400078e480f */
[--C-:B------:R-:W-:Y:S02]  /*0b00*/  LOP3.LUT R14, R14, 0xffff, R15.reuse, 0x48, !PT ;  /* 0x0000ffff0e0e7812 */ /* 0x100fe400078e480f */
[--C-:B------:R-:W-:Y:S01]  /*0b10*/  LOP3.LUT R6, R2, 0xffff, R15.reuse, 0x48, !PT ;  /* 0x0000ffff02067812 */ /* 0x100fe200078e480f */
[----:B------:R-:W-:Y:S01]  /*0b20*/  IMAD.U32 R2, RZ, RZ, UR6 ;  /* 0x00000006ff027e24 */ /* 0x000fe2000f8e00ff */
[--C-:B------:R-:W-:Y:S02]  /*0b30*/  LOP3.LUT R9, R16, 0xffff, R15.reuse, 0x48, !PT ;  /* 0x0000ffff10097812 */ /* 0x100fe400078e480f */
[----:B------:R-:W-:Y:S01]  /*0b40*/  LOP3.LUT R15, R12, 0xffff, R15, 0x48, !PT ;  /* 0x0000ffff0c0f7812 */ /* 0x000fe200078e480f */
[----:B------:R-:W-:Y:S01]  /*0b50*/  IMAD.WIDE.U32 R2, R0, 0x4, R2 ;  /* 0x0000000400027825 */ /* 0x000fe200078e0002 */
        /* <DEDUP_REMOVED lines=9> */
.L_x_6342:
        /* <DEDUP_REMOVED lines=9> */
.L_x_26178:


//--------------------- .text._ZN2at6native29vectorized_elementwise_kernelILi8ENS0_13AUnaryFunctorIaaaNS0_17BitwiseXorFunctorIaEEEESt5arrayIPcLm2EEEEviT0_T1_ --------------------------
	.section	.text._ZN2at6native29vectorized_elementwise_kernelILi8ENS0_13AUnaryFunctorIaaaNS0_17BitwiseXorFunctorIaEEEESt5arrayIPcLm2EEEEviT0_T1_,"ax",@progbits
	.align	128
        .global         _ZN2at6native29vectorized_elementwise_kernelILi8ENS0_13AUnaryFunctorIaaaNS0_17BitwiseXorFunctorIaEEEESt5arrayIPcLm2EEEEviT0_T1_
        .type           _ZN2at6native29vectorized_elementwise_kernelILi8ENS0_13AUnaryFunctorIaaaNS0_17BitwiseXorFunctorIaEEEESt5arrayIPcLm2EEEEviT0_T1_,@function
        .size           _ZN2at6native29vectorized_elementwise_kernelILi8ENS0_13AUnaryFunctorIaaaNS0_17BitwiseXorFunctorIaEEEESt5arrayIPcLm2EEEEviT0_T1_,(.L_x_26179 - _ZN2at6native29vectorized_elementwise_kernelILi8ENS0_13AUnaryFunctorIaaaNS0_17BitwiseXorFunctorIaEEEESt5arrayIPcLm2EEEEviT0_T1_)
        .other          _ZN2at6native29vectorized_elementwise_kernelILi8ENS0_13AUnaryFunctorIaaaNS0_17BitwiseXorFunctorIaEEEESt5arrayIPcLm2EEEEviT0_T1_,@"STO_CUDA_ENTRY STV_DEFAULT"
_ZN2at6native29vectorized_elementwise_kernelILi8ENS0_13AUnaryFunctorIaaaNS0_17BitwiseXorFunctorIaEEEESt5arrayIPcLm2EEEEviT0_T1_:
.text._ZN2at6native29vectorized_elementwise_kernelILi8ENS0_13AUnaryFunctorIaaaNS0_17BitwiseXorFunctorIaEEEESt5arrayIPcLm2EEEEviT0_T1_:
        /* <DEDUP_REMOVED lines=100> */
.L_x_6346:
        /* <DEDUP_REMOVED lines=8> */
.L_x_6347:
        /* <DEDUP_REMOVED lines=8> */
.L_x_6348:
        /* <DEDUP_REMOVED lines=8> */
.L_x_6349:
        /* <DEDUP_REMOVED lines=9> */
.L_x_6350:
[----:B------:R-:W-:Y:S05]  /*0850*/  BSYNC.RELIABLE B1 ;  /* 0x0000000000017941 */ /* 0x000fea0003800100 */
.L_x_6345:
[----:B------:R-:W-:-:S13]  /*0860*/  ISETP.GE.U32.AND P0, PT, R0, UR5, PT ;  /* 0x0000000500007c0c */ /* 0x000fda000bf06070 */
[----:B------:R-:W3:Y:S01]  /*0870*/  @!P0 LDC.64 R6, c[0x0][0x388] ;  /* 0x0000e200ff068b82 */ /* 0x000ee20000000a00 */
[C---:B012---:R-:W-:Y:S02]  /*0880*/  @!P0 VIADD R5, R0.reuse, UR4 ;  /* 0x0000000400058c36 */ /* 0x047fe40008000000 */
[----:B------:R-:W-:-:S03]  /*0890*/  @!P0 VIADD R0, R0, 0x80 ;  /* 0x0000008000008836 */ /* 0x000fc60000000000 */
[----:B---3--:R-:W-:-:S05]  /*08a0*/  @!P0 IADD3 R4, P1, PT, R5, R6, RZ ;  /* 0x0000000605048210 */ /* 0x008fca0007f3e0ff */
[----:B------:R-:W-:-:S05]  /*08b0*/  @!P0 IMAD.X R5, RZ, RZ, R7, P1 ;  /* 0x000000ffff058224 */ /* 0x000fca00008e0607 */
[----:B------:R3:W-:Y:S03]  /*08c0*/  @!P0 STG.E.U8 desc[UR8][R4.64], R2 ;  /* 0x0000000204008986 */ /* 0x0007e6000c101108 */
.L_x_6351:
[----:B------:R-:W-:Y:S05]  /*08d0*/  BSYNC.RECONVERGENT B0 ;  /* 0x0000000000007941 */ /* 0x000fea0003800200 */
.L_x_6344:
        /* <DEDUP_REMOVED lines=9> */
.L_x_6343:
        /* <DEDUP_REMOVED lines=9> */
[----:B0-----:R-:W-:-:S04]  /*0a00*/  UIADD3 UR6, UP0, UPT, UR4, UR6, URZ ;  /* 0x0000000604067290 */ /* 0x001fc8000ff1e0ff */
[----:B------:R-:W-:Y:S01]  /*0a10*/  UIADD3.X UR7, UPT, UPT, URZ, UR7, URZ, UP0, !UPT ;  /* 0x00000007ff077290 */ /* 0x000fe200087fe4ff */
[C---:B--2---:R-:W-:Y:S02]  /*0a20*/  PRMT R4, R3.reuse, 0x7773, RZ ;  /* 0x0000777303047816 */ /* 0x044fe400000000ff */
[C---:B------:R-:W-:Y:S02]  /*0a30*/  PRMT R6, R3.reuse, 0x7772, RZ ;  /* 0x0000777203067816 */ /* 0x040fe400000000ff */
[C---:B------:R-:W-:Y:S02]  /*0a40*/  PRMT R8, R3.reuse, 0x7771, RZ ;  /* 0x0000777103087816 */ /* 0x040fe400000000ff */
[----:B------:R-:W-:Y:S01]  /*0a50*/  PRMT R10, R3, 0x7770, RZ ;  /* 0x00007770030a7816 */ /* 0x000fe200000000ff */
[----:B------:R-:W-:Y:S01]  /*0a60*/  IMAD.U32 R3, RZ, RZ, UR7 ;  /* 0x00000007ff037e24 */ /* 0x000fe2000f8e00ff */
[C---:B------:R-:W-:Y:S02]  /*0a70*/  PRMT R12, R2.reuse, 0x7773, RZ ;  /* 0x00007773020c7816 */ /* 0x040fe400000000ff */
        /* <DEDUP_REMOVED lines=8> */
[--C-:B------:R-:W-:Y:S02]  /*0b00*/  LOP3.LUT R9, R14, 0xffff, R15.reuse, 0x48, !PT ;  /* 0x0000ffff0e097812 */ /* 0x100fe400078e480f */
[--C-:B------:R-:W-:Y:S02]  /*0b10*/  LOP3.LUT R16, R16, 0xffff, R15.reuse, 0x48, !PT ;  /* 0x0000ffff10107812 */ /* 0x100fe400078e480f */
[----:B------:R-:W-:Y:S01]  /*0b20*/  LOP3.LUT R15, R2, 0xffff, R15, 0x48, !PT ;  /* 0x0000ffff020f7812 */ /* 0x000fe200078e480f */
[----:B------:R-:W-:Y:S01]  /*0b30*/  IMAD.U32 R2, RZ, RZ, UR6 ;  /* 0x00000006ff027e24 */ /* 0x000fe2000f8e00ff */
[----:B------:R-:W-:Y:S02]  /*0b40*/  PRMT R4, R5, 0x3340, R4 ;  /* 0x0000334005047816 */ /* 0x000fe40000000004 */
[----:B------:R-:W-:Y:S01]  /*0b50*/  PRMT R7, R7, 0x3340, R8 ;  /* 0x0000334007077816 */ /* 0x000fe20000000008 */
[----:B------:R-:W-:Y:S01]  /*0b60*/  IMAD.WIDE.U32 R2, R0, 0x8, R2 ;  /* 0x0000000800027825 */ /* 0x000fe200078e0002 */
[----:B------:R-:W-:-:S02]  /*0b70*/  PRMT R9, R9, 0x3340, R12 ;  /* 0x0000334009097816 */ /* 0x000fc4000000000c */
[----:B------:R-:W-:Y:S02]  /*0b80*/  PRMT R16, R15, 0x3340, R16 ;  /* 0x000033400f107816 */ /* 0x000fe40000000010 */
[----:B------:R-:W-:Y:S02]  /*0b90*/  PRMT R7, R7, 0x5410, R4 ;  /* 0x0000541007077816 */ /* 0x000fe40000000004 */
[----:B------:R-:W-:-:S05]  /*0ba0*/  PRMT R6, R16, 0x5410, R9 ;  /* 0x0000541010067816 */ /* 0x000fca0000000009 */
[----:B------:R-:W-:Y:S01]  /*0bb0*/  STG.E.64 desc[UR8][R2.64], R6 ;  /* 0x0000000602007986 */ /* 0x000fe2000c101b08 */
[----:B------:R-:W-:Y:S05]  /*0bc0*/  EXIT ;  /* 0x000000000000794d */ /* 0x000fea0003800000 */
.L_x_6352:
        /* <DEDUP_REMOVED lines=11> */
.L_x_26179:


//--------------------- .text._ZN2at6native18elementwise_kernelILi128ELi4EZNS0_15gpu_kernel_implINS0_13BinaryFunctorIaaaNS0_17BitwiseXorFunctorIaEEEEEEvRNS_18TensorIteratorBaseERKT_EUliE_EEviT1_ --------------------------
	.section	.text._ZN2at6native18elementwise_kernelILi128ELi4EZNS0_15gpu_kernel_implINS0_13BinaryFunctorIaaaNS0_17BitwiseXorFunctorIaEEEEEEvRNS_18TensorIteratorBaseERKT_EUliE_EEviT1_,"ax",@progbits
	.align	128
        .global         _ZN2at6native18elementwise_kernelILi128ELi4EZNS0_15gpu_kernel_implINS0_13BinaryFunctorIaaaNS0_17BitwiseXorFunctorIaEEEEEEvRNS_18TensorIteratorBaseERKT_EUliE_EEviT1_
        .type           _ZN2at6native18elementwise_kernelILi128ELi4EZNS0_15gpu_kernel_implINS0_13BinaryFunctorIaaaNS0_17BitwiseXorFunctorIaEEEEEEvRNS_18TensorIteratorBaseERKT_EUliE_EEviT1_,@function
        .size           _ZN2at6native18elementwise_kernelILi128ELi4EZNS0_15gpu_kernel_implINS0_13BinaryFunctorIaaaNS0_17BitwiseXorFunctorIaEEEEEEvRNS_18TensorIteratorBaseERKT_EUliE_EEviT1_,(.L_x_26180 - _ZN2at6native18elementwise_kernelILi128ELi4EZNS0_15gpu_kernel_implINS0_13BinaryFunctorIaaaNS0_17BitwiseXorFunctorIaEEEEEEvRNS_18TensorIteratorBaseERKT_EUliE_EEviT1_)
        .other          _ZN2at6native18elementwise_kernelILi128ELi4EZNS0_15gpu_kernel_implINS0_13BinaryFunctorIaaaNS0_17BitwiseXorFunctorIaEEEEEEvRNS_18TensorIteratorBaseERKT_EUliE_EEviT1_,@"STO_CUDA_ENTRY STV_DEFAULT"
_ZN2at6native18elementwise_kernelILi128ELi4EZNS0_15gpu_kernel_implINS0_13BinaryFunctorIaaaNS0_17BitwiseXorFunctorIaEEEEEEvRNS_18TensorIteratorBaseERKT_EUliE_EEviT1_:
.text._ZN2at6native18elementwise_kernelILi128ELi4EZNS0_15gpu_kernel_implINS0_13BinaryFunctorIaaaNS0_17BitwiseXorFunctorIaEEEEEEvRNS_18TensorIteratorBaseERKT_EUliE_EEviT1_:
        /* <DEDUP_REMOVED lines=371> */
.L_x_6355:
        /* <DEDUP_REMOVED lines=16> */
.L_x_6359:
[----:B------:R0:W5:Y:S01]  /*1830*/  LDG.E.U8 R19, desc[UR36][R2.64] ;  /* 0x0000002402137981 */ /* 0x000162000c1e1100 */
[----:B------:R-:W-:Y:S05]  /*1840*/  BRA `(.L_x_6361) ;  /* 0x0000000c004c7947 */ /* 0x000fea0003800000 */
.L_x_6358:
        /* <DEDUP_REMOVED lines=8> */
.L_x_6363:
[----:B------:R0:W5:Y:S01]  /*18d0*/  LDG.E.U8 R19, desc[UR36][R2.64] ;  /* 0x0000002402137981 */ /* 0x000162000c1e1100 */
[----:B------:R-:W-:Y:S05]  /*18e0*/  BRA `(.L_x_6361) ;  /* 0x0000000c00247947 */ /* 0x000fea0003800000 */
.L_x_6362:
[----:B------:R0:W5:Y:S01]  /*18f0*/  LDG.E.U16 R19, desc[UR36][R2.64] ;  /* 0x0000002402137981 */ /* 0x000162000c1e1500 */
[----:B------:R-:W-:Y:S05]  /*1900*/  BRA `(.L_x_6361) ;  /* 0x0000000c001c7947 */ /* 0x000fea0003800000 */
.L_x_6357:
        /* <DEDUP_REMOVED lines=9> */
.L_x_6365:
[----:B------:R-:W2:Y:S02]  /*19a0*/  LDG.E.U16 R0, desc[UR36][R2.64] ;  /* 0x0000002402007981 */ /* 0x000ea4000c1e1500 */
[----:B--2---:R-:W-:-:S06]  /*19b0*/  HADD2.F32 R0, -RZ, R0.H0_H0 ;  /* 0x20000000ff007230 */ /* 0x004fcc0000004100 */
[----:B------:R-:W0:Y:S02]  /*19c0*/  F2I.FTZ.TRUNC.NTZ R0, R0 ;  /* 0x0000000000007305 */ /* 0x000e24000021f100 */
[----:B0-----:R-:W-:Y:S01]  /*19d0*/  PRMT R19, R0, 0x7610, R19 ;  /* 0x0000761000137816 */ /* 0x001fe20000000013 */
[----:B------:R-:W-:Y:S06]  /*19e0*/  BRA `(.L_x_6361) ;  /* 0x0000000800e47947 */ /* 0x000fec0003800000 */
.L_x_6364:
        /* <DEDUP_REMOVED lines=9> */
.L_x_6367:
[----:B------:R-:W2:Y:S02]  /*1a80*/  LDG.E.U16 R2, desc[UR36][R2.64] ;  /* 0x0000002402027981 */ /* 0x000ea4000c1e1500 */
[----:B--2---:R-:W-:-:S06]  /*1a90*/  HADD2.F32 R0, -RZ, R2.H0_H0 ;  /* 0x20000002ff007230 */ /* 0x004fcc0000004100 */
[----:B------:R-:W0:Y:S02]  /*1aa0*/  F2I.FTZ.TRUNC.NTZ R0, R0 ;  /* 0x0000000000007305 */ /* 0x000e24000021f100 */
[----:B0-----:R-:W-:Y:S01]  /*1ab0*/  PRMT R19, R0, 0x7610, R19 ;  /* 0x0000761000137816 */ /* 0x001fe20000000013 */
[----:B------:R-:W-:Y:S06]  /*1ac0*/  BRA `(.L_x_6361) ;  /* 0x0000000800ac7947 */ /* 0x000fec0003800000 */
.L_x_6366:
[----:B------:R-:W2:Y:S02]  /*1ad0*/  LDG.E.64 R2, desc[UR36][R2.64] ;  /* 0x0000002402027981 */ /* 0x000ea4000c1e1b00 */
[----:B--2---:R0:W1:Y:S01]  /*1ae0*/  F2I.F64.TRUNC R19, R2 ;  /* 0x0000000200137311 */ /* 0x004062000030d100 */
[----:B------:R-:W-:Y:S05]  /*1af0*/  BRA `(.L_x_6361) ;  /* 0x0000000800a07947 */ /* 0x000fea0003800000 */
.L_x_6356:
        /* <DEDUP_REMOVED lines=12> */
.L_x_6370:
[----:B------:R-:W2:Y:S02]  /*1bc0*/  LDG.E.64 R2, desc[UR36][R2.64] ;  /* 0x0000002402027981 */ /* 0x000ea4000c1e1b00 */
[----:B--2---:R3:W4:Y:S01]  /*1bd0*/  F2I.F64.TRUNC R19, R2 ;  /* 0x0000000200137311 */ /* 0x004722000030d100 */
[----:B------:R-:W-:Y:S05]  /*1be0*/  BRA `(.L_x_6361) ;  /* 0x0000000800647947 */ /* 0x000fea0003800000 */
.L_x_6369:
        /* <DEDUP_REMOVED lines=27> */
.L_x_6372:
        /* <DEDUP_REMOVED lines=14> */
.L_x_6371:
[----:B------:R-:W2:Y:S02]  /*1e80*/  LDG.E.U16 R0, desc[UR36][R2.64] ;  /* 0x0000002402007981 */ /* 0x000ea4000c1e1500 */
[----:B--2---:R-:W-:-:S06]  /*1e90*/  IMAD.U32 R0, R0, 0x10000, RZ ;  /* 0x0001000000007824 */ /* 0x004fcc00078e00ff */
[----:B------:R-:W0:Y:S02]  /*1ea0*/  F2I.FTZ.TRUNC.NTZ R0, R0 ;  /* 0x0000000000007305 */ /* 0x000e24000021f100 */
[----:B0-----:R-:W-:Y:S01]  /*1eb0*/  PRMT R19, R0, 0x7610, R19 ;  /* 0x0000761000137816 */ /* 0x001fe20000000013 */
[----:B------:R-:W-:Y:S06]  /*1ec0*/  BRA `(.L_x_6361) ;  /* 0x0000000400ac7947 */ /* 0x000fec0003800000 */
.L_x_6368:
        /* <DEDUP_REMOVED lines=10> */
.L_x_6375:
        /* <DEDUP_REMOVED lines=21> */
.L_x_6379:
[----:B------:R-:W-:Y:S05]  /*20c0*/  BSYNC.RECONVERGENT B1 ;  /* 0x0000000000017941 */ /* 0x000fea0003800200 */
.L_x_6378:
[----:B------:R-:W-:Y:S01]  /*20d0*/  IMAD.SHL.U32 R0, R0, 0x100000, RZ ;  /* 0x0010000000007824 */ /* 0x000fe200078e00ff */
[----:B------:R-:W-:-:S04]  /*20e0*/  LEA R2, R2, 0x3b800000, 0x17 ;  /* 0x3b80000002027811 */ /* 0x000fc800078eb8ff */
[----:B------:R-:W-:-:S07]  /*20f0*/  LOP3.LUT R0, R2, R0, R7, 0xfe, !PT ;  /* 0x0000000002007212 */ /* 0x000fce00078efe07 */
.L_x_6377:
[----:B------:R-:W-:Y:S05]  /*2100*/  BSYNC.RECONVERGENT B0 ;  /* 0x0000000000007941 */ /* 0x000fea0003800200 */
.L_x_6376:
[----:B------:R-:W0:Y:S02]  /*2110*/  F2I.FTZ.TRUNC.NTZ R0, R0 ;  /* 0x0000000000007305 */ /* 0x000e24000021f100 */
[----:B0-----:R-:W-:Y:S01]  /*2120*/  PRMT R19, R0, 0x7610, R19 ;  /* 0x0000761000137816 */ /* 0x001fe20000000013 */
[----:B------:R-:W-:Y:S06]  /*2130*/  BRA `(.L_x_6361) ;  /* 0x0000000400107947 */ /* 0x000fec0003800000 */
.L_x_6374:
        /* <DEDUP_REMOVED lines=21> */
.L_x_6383:
[----:B------:R-:W-:Y:S05]  /*2290*/  BSYNC.RECONVERGENT B1 ;  /* 0x0000000000017941 */ /* 0x000fea0003800200 */
.L_x_6382:
[----:B------:R-:W-:Y:S01]  /*22a0*/  IMAD.SHL.U32 R0, R0, 0x200000, RZ ;  /* 0x0020000000007824 */ /* 0x000fe200078e00ff */
[----:B------:R-:W-:-:S04]  /*22b0*/  LEA R2, R2, 0x37800000, 0x17 ;  /* 0x3780000002027811 */ /* 0x000fc800078eb8ff */
[----:B------:R-:W-:-:S07]  /*22c0*/  LOP3.LUT R0, R2, R0, R7, 0xfe, !PT ;  /* 0x0000000002007212 */ /* 0x000fce00078efe07 */
.L_x_6381:
[----:B------:R-:W-:Y:S05]  /*22d0*/  BSYNC.RECONVERGENT B0 ;  /* 0x0000000000007941 */ /* 0x000fea0003800200 */
.L_x_6380:
[----:B------:R-:W0:Y:S02]  /*22e0*/  F2I.FTZ.TRUNC.NTZ R0, R0 ;  /* 0x0000000000007305 */ /* 0x000e24000021f100 */
[----:B0-----:R-:W-:Y:S01]  /*22f0*/  PRMT R19, R0, 0x7610, R19 ;  /* 0x0000761000137816 */ /* 0x001fe20000000013 */
[----:B------:R-:W-:Y:S06]  /*2300*/  BRA `(.L_x_6361) ;  /* 0x00000000009c7947 */ /* 0x000fec0003800000 */
.L_x_6373:
[----:B------:R-:W-:-:S09]  /*2310*/  UISETP.NE.AND UP0, UPT, UR4, 0x1c, UPT ;  /* 0x0000001c0400788c */ /* 0x000fd2000bf05270 */
[----:B------:R-:W-:Y:S05]  /*2320*/  BRA.U !UP0, `(.L_x_6384) ;  /* 0x0000000108907547 */ /* 0x000fea000b800000 */
[----:B------:R-:W-:-:S09]  /*2330*/  UISETP.NE.AND UP0, UPT, UR4, 0x1d, UPT ;  /* 0x0000001d0400788c */ /* 0x000fd2000bf05270 */
[----:B------:R-:W-:Y:S05]  /*2340*/  BRA.U !UP0, `(.L_x_6385) ;  /* 0x0000000108807547 */ /* 0x000fea000b800000 */
[----:B------:R-:W-:-:S09]  /*2350*/  UISETP.NE.AND UP0, UPT, UR4, 0x2c, UPT ;  /* 0x0000002c0400788c */ /* 0x000fd2000bf05270 */
[----:B------:R-:W-:Y:S05]  /*2360*/  BRA.U !UP0, `(.L_x_6386) ;  /* 0x0000000108487547 */ /* 0x000fea000b800000 */
.L_x_6360:
        /* <DEDUP_REMOVED lines=8> */
[----:B0-----:R-:W-:Y:S01]  /*23f0*/  MOV R4, UR4 ;  /* 0x0000000400047c02 */ /* 0x001fe20008000f00 */
[----:B------:R-:W-:-:S02]  /*2400*/  IMAD.U32 R5, RZ, RZ, UR5 ;  /* 0x00000005ff057e24 */ /* 0x000fc4000f8e00ff */
[----:B-1----:R-:W-:Y:S02]  /*2410*/  IMAD.U32 R6, RZ, RZ, UR6 ;  /* 0x00000006ff067e24 */ /* 0x002fe4000f8e00ff */
[----:B------:R-:W-:Y:S02]  /*2420*/  IMAD.U32 R7, RZ, RZ, UR7 ;  /* 0x00000007ff077e24 */ /* 0x000fe4000f8e00ff */
[----:B---3--:R-:W-:Y:S01]  /*2430*/  IMAD.U32 R10, RZ, RZ, UR8 ;  /* 0x00000008ff0a7e24 */ /* 0x008fe2000f8e00ff */
[----:B------:R-:W-:-:S07]  /*2440*/  MOV R11, UR9 ;  /* 0x00000009000b7c02 */ /* 0x000fce0008000f00 */
[----:B------:R-:W-:-:S07]  /*2450*/  LEPC R20, `(.L_x_6387) ;  /* 0x000000001014794e */ /* 0x000fce0000000000 */
[----:B--2---:R-:W-:Y:S05]  /*2460*/  CALL.ABS.NOINC R2 ;  /* 0x0000000002007343 */ /* 0x004fea0003c00000 */
.L_x_6387:
[----:B------:R-:W-:Y:S01]  /*2470*/  PRMT R19, RZ, 0x7610, R19 ;  /* 0x00007610ff137816 */ /* 0x000fe20000000013 */
[----:B------:R-:W-:Y:S06]  /*2480*/  BRA `(.L_x_6361) ;  /* 0x00000000003c7947 */ /* 0x000fec0003800000 */
.L_x_6386:
        /* <DEDUP_REMOVED lines=8> */
.L_x_6389:
[----:B------:R-:W-:Y:S05]  /*2510*/  BSYNC.RECONVERGENT B0 ;  /* 0x0000000000007941 */ /* 0x000fea0003800200 */
.L_x_6388:
[----:B------:R-:W0:Y:S02]  /*2520*/  F2I.FTZ.TRUNC.NTZ R0, R0 ;  /* 0x0000000000007305 */ /* 0x000e24000021f100 */
[----:B0-----:R-:W-:Y:S01]  /*2530*/  PRMT R19, R0, 0x7610, R19 ;  /* 0x0000761000137816 */ /* 0x001fe20000000013 */
[----:B------:R-:W-:Y:S06]  /*2540*/  BRA `(.L_x_6361) ;  /* 0x00000000000c7947 */ /* 0x000fec0003800000 */
.L_x_6385:
[----:B------:R2:W5:Y:S01]  /*2550*/  LDG.E.U8 R19, desc[UR36][R2.64] ;  /* 0x0000002402137981 */ /* 0x000562000c1e1100 */
[----:B------:R-:W-:Y:S05]  /*2560*/  BRA `(.L_x_6361) ;  /* 0x0000000000047947 */ /* 0x000fea0003800000 */
.L_x_6384:
[----:B------:R1:W5:Y:S02]  /*2570*/  LDG.E.U8 R19, desc[UR36][R2.64] ;  /* 0x0000002402137981 */ /* 0x000364000c1e1100 */
.L_x_6361:
        /* <DEDUP_REMOVED lines=16> */
.L_x_6393:
[----:B------:R3:W5:Y:S01]  /*2680*/  LDG.E.U8 R0, desc[UR36][R2.64] ;  /* 0x0000002402007981 */ /* 0x000762000c1e1100 */
[----:B------:R-:W-:Y:S05]  /*2690*/  BRA `(.L_x_6395) ;  /* 0x0000000c004c7947 */ /* 0x000fea0003800000 */
.L_x_6392:
        /* <DEDUP_REMOVED lines=8> */
.L_x_6397:
[----:B------:R1:W5:Y:S01]  /*2720*/  LDG.E.U8 R0, desc[UR36][R2.64] ;  /* 0x0000002402007981 */ /* 0x000362000c1e1100 */
[----:B------:R-:W-:Y:S05]  /*2730*/  BRA `(.L_x_6395) ;  /* 0x0000000c00247947 */ /* 0x000fea0003800000 */
.L_x_6396:
[----:B------:R2:W5:Y:S01]  /*2740*/  LDG.E.U16 R0, desc[UR36][R2.64] ;  /* 0x0000002402007981 */ /* 0x000562000c1e1500 */
[----:B------:R-:W-:Y:S05]  /*2750*/  BRA `(.L_x_6395) ;  /* 0x0000000c001c7947 */ /* 0x000fea0003800000 */
.L_x_6391:
        /* <DEDUP_REMOVED lines=9> */
.L_x_6399:
[----:B------:R-:W2:Y:S02]  /*27f0*/  LDG.E.U16 R4, desc[UR36][R2.64] ;  /* 0x0000002402047981 */ /* 0x000ea4000c1e1500 */
[----:B--2---:R-:W-:-:S06]  /*2800*/  HADD2.F32 R4, -RZ, R4.H0_H0 ;  /* 0x20000004ff047230 */ /* 0x004fcc0000004100 */
[----:B------:R-:W0:Y:S02]  /*2810*/  F2I.FTZ.TRUNC.NTZ R4, R4 ;  /* 0x0000000400047305 */ /* 0x000e24000021f100 */
[----:B0-----:R-:W-:Y:S01]  /*2820*/  PRMT R0, R4, 0x7610, R0 ;  /* 0x0000761004007816 */ /* 0x001fe20000000000 */
[----:B------:R-:W-:Y:S06]  /*2830*/  BRA `(.L_x_6395) ;  /* 0x0000000800e47947 */ /* 0x000fec0003800000 */
.L_x_6398:
        /* <DEDUP_REMOVED lines=9> */
.L_x_6401:
[----:B------:R-:W2:Y:S02]  /*28d0*/  LDG.E.U16 R2, desc[UR36][R2.64] ;  /* 0x0000002402027981 */ /* 0x000ea4000c1e1500 */
[----:B--2---:R-:W-:-:S06]  /*28e0*/  HADD2.F32 R4, -RZ, R2.H0_H0 ;  /* 0x20000002ff047230 */ /* 0x004fcc0000004100 */
[----:B------:R-:W0:Y:S02]  /*28f0*/  F2I.FTZ.TRUNC.NTZ R4, R4 ;  /* 0x0000000400047305 */ /* 0x000e24000021f100 */
[----:B0-----:R-:W-:Y:S01]  /*2900*/  PRMT R0, R4, 0x7610, R0 ;  /* 0x0000761004007816 */ /* 0x001fe20000000000 */
[----:B------:R-:W-:Y:S06]  /*2910*/  BRA `(.L_x_6395) ;  /* 0x0000000800ac7947 */ /* 0x000fec0003800000 */
.L_x_6400:
[----:B------:R-:W2:Y:S02]  /*2920*/  LDG.E.64 R2, desc[UR36][R2.64] ;  /* 0x0000002402027981 */ /* 0x000ea4000c1e1b00 */
[----:B--2---:R0:W1:Y:S01]  /*2930*/  F2I.F64.TRUNC R0, R2 ;  /* 0x0000000200007311 */ /* 0x004062000030d100 */
[----:B------:R-:W-:Y:S05]  /*2940*/  BRA `(.L_x_6395) ;  /* 0x0000000800a07947 */ /* 0x000fea0003800000 */
.L_x_6390:
        /* <DEDUP_REMOVED lines=12> */
.L_x_6404:
[----:B------:R-:W2:Y:S02]  /*2a10*/  LDG.E.64 R2, desc[UR36][R2.64] ;  /* 0x0000002402027981 */ /* 0x000ea4000c1e1b00 */
[----:B--2---:R0:W1:Y:S01]  /*2a20*/  F2I.F64.TRUNC R0, R2 ;  /* 0x0000000200007311 */ /* 0x004062000030d100 */
[----:B------:R-:W-:Y:S05]  /*2a30*/  BRA `(.L_x_6395) ;  /* 0x0000000800647947 */ /* 0x000fea0003800000 */
.L_x_6403:
        /* <DEDUP_REMOVED lines=27> */
.L_x_6406:
        /* <DEDUP_REMOVED lines=14> */
.L_x_6405:
[----:B------:R-:W2:Y:S02]  /*2cd0*/  LDG.E.U16 R4, desc[UR36][R2.64] ;  /* 0x0000002402047981 */ /* 0x000ea4000c1e1500 */
[----:B--2---:R-:W-:-:S06]  /*2ce0*/  IMAD.U32 R4, R4, 0x10000, RZ ;  /* 0x0001000004047824 */ /* 0x004fcc00078e00ff */
[----:B------:R-:W0:Y:S02]  /*2cf0*/  F2I.FTZ.TRUNC.NTZ R4, R4 ;  /* 0x0000000400047305 */ /* 0x000e24000021f100 */
[----:B0-----:R-:W-:Y:S01]  /*2d00*/  PRMT R0, R4, 0x7610, R0 ;  /* 0x0000761004007816 */ /* 0x001fe20000000000 */
[----:B------:R-:W-:Y:S06]  /*2d10*/  BRA `(.L_x_6395) ;  /* 0x0000000400ac7947 */ /* 0x000fec0003800000 */
.L_x_6402:
        /* <DEDUP_REMOVED lines=10> */
.L_x_6409:
        /* <DEDUP_REMOVED lines=21> */
.L_x_6413:
[----:B------:R-:W-:Y:S05]  /*2f10*/  BSYNC.RECONVERGENT B1 ;  /* 0x0000000000017941 */ /* 0x000fea0003800200 */
.L_x_6412:
[----:B------:R-:W-:Y:S01]  /*2f20*/  IMAD.SHL.U32 R0, R0, 0x100000, RZ ;  /* 0x0010000000007824 */ /* 0x000fe200078e00ff */
[----:B------:R-:W-:-:S04]  /*2f30*/  LEA R2, R2, 0x3b800000, 0x17 ;  /* 0x3b80000002027811 */ /* 0x000fc800078eb8ff */
[----:B------:R-:W-:-:S07]  /*2f40*/  LOP3.LUT R4, R2, R0, R7, 0xfe, !PT ;  /* 0x0000000002047212 */ /* 0x000fce00078efe07 */
.L_x_6411:
[----:B------:R-:W-:Y:S05]  /*2f50*/  BSYNC.RECONVERGENT B0 ;  /* 0x0000000000007941 */ /* 0x000fea0003800200 */
.L_x_6410:
[----:B------:R-:W0:Y:S02]  /*2f60*/  F2I.FTZ.TRUNC.NTZ R4, R4 ;  /* 0x0000000400047305 */ /* 0x000e24000021f100 */
[----:B0-----:R-:W-:Y:S01]  /*2f70*/  PRMT R0, R4, 0x7610, R0 ;  /* 0x0000761004007816 */ /* 0x001fe20000000000 */
[----:B------:R-:W-:Y:S06]  /*2f80*/  BRA `(.L_x_6395) ;  /* 0x0000000400107947 */ /* 0x000fec0003800000 */
.L_x_6408:
        /* <DEDUP_REMOVED lines=21> */
.L_x_6417:
[----:B------:R-:W-:Y:S05]  /*30e0*/  BSYNC.RECONVERGENT B1 ;  /* 0x0000000000017941 */ /* 0x000fea0003800200 */
.L_x_6416:
[----:B------:R-:W-:Y:S01]  /*30f0*/  IMAD.SHL.U32 R0, R0, 0x200000, RZ ;  /* 0x0020000000007824 */ /* 0x000fe200078e00ff */
[----:B------:R-:W-:-:S04]  /*3100*/  LEA R2, R2, 0x37800000, 0x17 ;  /* 0x3780000002027811 */ /* 0x000fc800078eb8ff */
[----:B------:R-:W-:-:S07]  /*3110*/  LOP3.LUT R4, R2, R0, R7, 0xfe, !PT ;  /* 0x0000000002047212 */ /* 0x000fce00078efe07 */
.L_x_6415:
[----:B------:R-:W-:Y:S05]  /*3120*/  BSYNC.RECONVERGENT B0 ;  /* 0x0000000000007941 */ /* 0x000fea0003800200 */
.L_x_6414:
[----:B------:R-:W0:Y:S02]  /*3130*/  F2I.FTZ.TRUNC.NTZ R4, R4 ;  /* 0x0000000400047305 */ /* 0x000e24000021f100 */
[----:B0-----:R-:W-:Y:S01]  /*3140*/  PRMT R0, R4, 0x7610, R0 ;  /* 0x0000761004007816 */ /* 0x001fe20000000000 */
[----:B------:R-:W-:Y:S06]  /*3150*/  BRA `(.L_x_6395) ;  /* 0x00000000009c7947 */ /* 0x000fec0003800000 */
.L_x_6407:
[----:B------:R-:W-:-:S09]  /*3160*/  UISETP.NE.AND UP0, UPT, UR4, 0x1c, UPT ;  /* 0x0000001c0400788c */ /* 0x000fd2000bf05270 */
[----:B------:R-:W-:Y:S05]  /*3170*/  BRA.U !UP0, `(.L_x_6418) ;  /* 0x0000000108907547 */ /* 0x000fea000b800000 */
[----:B------:R-:W-:-:S09]  /*3180*/  UISETP.NE.AND UP0, UPT, UR4, 0x1d, UPT ;  /* 0x0000001d0400788c */ /* 0x000fd2000bf05270 */
[----:B------:R-:W-:Y:S05]  /*3190*/  BRA.U !UP0, `(.L_x_6419) ;  /* 0x0000000108807547 */ /* 0x000fea000b800000 */
[----:B------:R-:W-:-:S09]  /*31a0*/  UISETP.NE.AND UP0, UPT, UR4, 0x2c, UPT ;  /* 0x0000002c0400788c */ /* 0x000fd2000bf05270 */
[----:B------:R-:W-:Y:S05]  /*31b0*/  BRA.U !UP0, `(.L_x_6420) ;  /* 0x0000000108487547 */ /* 0x000fea000b800000 */
.L_x_6394:
        /* <DEDUP_REMOVED lines=15> */
[----:B--2-45:R-:W-:Y:S05]  /*32b0*/  CALL.ABS.NOINC R2 ;  /* 0x0000000002007343 */ /* 0x034fea0003c00000 */
.L_x_6421:
[----:B------:R-:W-:Y:S01]  /*32c0*/  PRMT R0, RZ, 0x7610, R0 ;  /* 0x00007610ff007816 */ /* 0x000fe20000000000 */
[----:B------:R-:W-:Y:S06]  /*32d0*/  BRA `(.L_x_6395) ;  /* 0x00000000003c7947 */ /* 0x000fec0003800000 */
.L_x_6420:
        /* <DEDUP_REMOVED lines=8> */
.L_x_6423:
[----:B------:R-:W-:Y:S05]  /*3360*/  BSYNC.RECONVERGENT B0 ;  /* 0x0000000000007941 */ /* 0x000fea0003800200 */
.L_x_6422:
[----:B------:R-:W0:Y:S02]  /*3370*/  F2I.FTZ.TRUNC.NTZ R4, R4 ;  /* 0x0000000400047305 */ /* 0x000e24000021f100 */
[----:B0-----:R-:W-:Y:S01]  /*3380*/  PRMT R0, R4, 0x7610, R0 ;  /* 0x0000761004007816 */ /* 0x001fe20000000000 */
[----:B------:R-:W-:Y:S06]  /*3390*/  BRA `(.L_x_6395) ;  /* 0x00000000000c7947 */ /* 0x000fec0003800000 */
.L_x_6419:
[----:B------:R0:W5:Y:S01]  /*33a0*/  LDG.E.U8 R0, desc[UR36][R2.64] ;  /* 0x0000002402007981 */ /* 0x000162000c1e1100 */
[----:B------:R-:W-:Y:S05]  /*33b0*/  BRA `(.L_x_6395) ;  /* 0x0000000000047947 */ /* 0x000fea0003800000 */
.L_x_6418:
[----:B------:R0:W5:Y:S02]  /*33c0*/  LDG.E.U8 R0, desc[UR36][R2.64] ;  /* 0x0000002402007981 */ /* 0x000164000c1e1100 */
.L_x_6395:
[----:B------:R-:W0:Y:S01]  /*33d0*/  LDCU.64 UR6, c[0x0][0x5e8] ;  /* 0x0000bd00ff0677ac */ /* 0x000e220008000a00 */
[----:B-1--45:R-:W-:Y:S01]  /*33e0*/  LOP3.LUT R7, R0, R19, RZ, 0x3c, !PT ;  /* 0x0000001300077212 */ /* 0x032fe200078e3cff */
[----:B------:R-:W-:-:S04]  /*33f0*/  UPRMT UR4, UR43, 0x9910, URZ ;  /* 0x000099102b047896 */ /* 0x000fc800080000ff */
[----:B------:R-:W-:Y:S01]  /*3400*/  UISETP.GT.AND UP0, UPT, UR4, 0x9, UPT ;  /* 0x000000090400788c */ /* 0x000fe2000bf04270 */
[----:B0-23--:R-:W-:-:S04]  /*3410*/  IADD3 R2, P0, PT, R16, UR6, RZ ;  /* 0x0000000610027c10 */ /* 0x00dfc8000ff1e0ff */
        /* <DEDUP_REMOVED lines=12> */
.L_x_6427:
[----:B------:R1:W-:Y:S01]  /*34e0*/  STG.E.U8 desc[UR36][R2.64], R7 ;  /* 0x0000000702007986 */ /* 0x0003e2000c101124 */
[----:B------:R-:W-:Y:S05]  /*34f0*/  BRA `(.L_x_6429) ;  /* 0x0000000c008c7947 */ /* 0x000fea0003800000 */
.L_x_6426:
        /* <DEDUP_REMOVED lines=12> */
.L_x_6431:
[----:B------:R-:W-:-:S04]  /*35c0*/  LOP3.LUT R7, R7, 0xffff, RZ, 0xc0, !PT ;  /* 0x0000ffff07077812 */ /* 0x000fc800078ec0ff */
[----:B------:R-:W-:-:S05]  /*35d0*/  PRMT R5, R7, 0x8880, RZ ;  /* 0x0000888007057816 */ /* 0x000fca00000000ff */
[----:B------:R3:W-:Y:S01]  /*35e0*/  STG.E desc[UR36][R2.64], R5 ;  /* 0x0000000502007986 */ /* 0x0007e2000c101924 */
[----:B------:R-:W-:Y:S05]  /*35f0*/  BRA `(.L_x_6429) ;  /* 0x0000000c004c7947 */ /* 0x000fea0003800000 */
.L_x_6430:
[----:B------:R-:W-:-:S04]  /*3600*/  PRMT R5, R7, 0x8880, RZ ;  /* 0x0000888007057816 */ /* 0x000fc800000000ff */
[----:B------:R-:W-:-:S05]  /*3610*/  PRMT R5, R5, 0x7710, RZ ;  /* 0x0000771005057816 */ /* 0x000fca00000000ff */
[----:B------:R2:W-:Y:S01]  /*3620*/  STG.E.U16 desc[UR36][R2.64], R5 ;  /* 0x0000000502007986 */ /* 0x0005e2000c101524 */
[----:B------:R-:W-:Y:S05]  /*3630*/  BRA `(.L_x_6429) ;  /* 0x0000000c003c7947 */ /* 0x000fea0003800000 */
.L_x_6425:
        /* <DEDUP_REMOVED lines=9> */
.L_x_6433:
[----:B------:R-:W0:Y:S02]  /*36d0*/  I2F.S8 R0, R7 ;  /* 0x0000000700007306 */ /* 0x000e240000001400 */
[----:B0-----:R-:W-:-:S05]  /*36e0*/  F2FP.F16.F32.PACK_AB R0, RZ, R0 ;  /* 0x00000000ff00723e */ /* 0x001fca00000000ff */
[----:B------:R0:W-:Y:S01]  /*36f0*/  STG.E.U16 desc[UR36][R2.64], R0 ;  /* 0x0000000002007986 */ /* 0x0001e2000c101524 */
[----:B------:R-:W-:Y:S05]  /*3700*/  BRA `(.L_x_6429) ;  /* 0x0000000c00087947 */ /* 0x000fea0003800000 */
.L_x_6432:
        /* <DEDUP_REMOVED lines=10> */
.L_x_6435:
[----:B------:R-:W0:Y:S02]  /*37b0*/  I2F.S8 R7, R7 ;  /* 0x0000000700077306 */ /* 0x000e240000001400 */
[----:B0-----:R-:W-:-:S04]  /*37c0*/  F2FP.F16.F32.PACK_AB R5, RZ, R7 ;  /* 0x00000007ff05723e */ /* 0x001fc800000000ff */
[----:B------:R-:W-:-:S05]  /*37d0*/  PRMT R5, R5, 0x5410, RZ ;  /* 0x0000541005057816 */ /* 0x000fca00000000ff */
[----:B------:R0:W-:Y:S01]  /*37e0*/  STG.E desc[UR36][R2.64], R5 ;  /* 0x0000000502007986 */ /* 0x0001e2000c101924 */
[----:B------:R-:W-:Y:S05]  /*37f0*/  BRA `(.L_x_6429) ;  /* 0x0000000800cc7947 */ /* 0x000fea0003800000 */
.L_x_6434:
[----:B------:R-:W-:-:S04]  /*3800*/  PRMT R4, R7, 0x8880, RZ ;  /* 0x0000888007047816 */ /* 0x000fc800000000ff */
[----:B------:R-:W-:-:S06]  /*3810*/  PRMT R4, R4, 0x7710, RZ ;  /* 0x0000771004047816 */ /* 0x000fcc00000000ff */
[----:B------:R-:W0:Y:S02]  /*3820*/  I2F.F64.S16 R4, R4 ;  /* 0x0000000400047312 */ /* 0x000e240000101c00 */
[----:B0-----:R0:W-:Y:S01]  /*3830*/  STG.E.64 desc[UR36][R2.64], R4 ;  /* 0x0000000402007986 */ /* 0x0011e2000c101b24 */
[----:B------:R-:W-:Y:S05]  /*3840*/  BRA `(.L_x_6429) ;  /* 0x0000000800b87947 */ /* 0x000fea0003800000 */
.L_x_6424:
        /* <DEDUP_REMOVED lines=8> */
[----:B------:R-:W-:Y:S02]  /*38d0*/  LOP3.LUT R0, R0, 0xff, RZ, 0xc0, !PT ;  /* 0x000000ff00007812 */ /* 0x000fe400078ec0ff */
[----:B------:R-:W-:-:S04]  /*38e0*/  LOP3.LUT R19, R19, 0xff, RZ, 0xc0, !PT ;  /* 0x000000ff13137812 */ /* 0x000fc800078ec0ff */
[----:B------:R-:W-:-:S04]  /*38f0*/  ISETP.NE.AND P0, PT, R19, R0, PT ;  /* 0x000000001300720c */ /* 0x000fc80003f05270 */
[----:B------:R-:W-:-:S05]  /*3900*/  SEL R5, RZ, 0x1, !P0 ;  /* 0x00000001ff057807 */ /* 0x000fca0004000000 */
[----:B------:R0:W-:Y:S01]  /*3910*/  STG.E.U8 desc[UR36][R2.64], R5 ;  /* 0x0000000502007986 */ /* 0x0001e2000c101124 */
[----:B------:R-:W-:Y:S05]  /*3920*/  BRA `(.L_x_6429) ;  /* 0x0000000800807947 */ /* 0x000fea0003800000 */
.L_x_6438:
[----:B------:R-:W-:Y:S02]  /*3930*/  PRMT R4, R7, 0x8880, RZ ;  /* 0x0000888007047816 */ /* 0x000fe400000000ff */
[----:B------:R-:W-:Y:S02]  /*3940*/  CS2R R6, SRZ ;  /* 0x0000000000067805 */ /* 0x000fe4000001ff00 */
[----:B------:R-:W-:-:S06]  /*3950*/  PRMT R4, R4, 0x7710, RZ ;  /* 0x0000771004047816 */ /* 0x000fcc00000000ff */
[----:B------:R-:W0:Y:S02]  /*3960*/  I2F.F64.S16 R4, R4 ;  /* 0x0000000400047312 */ /* 0x000e240000101c00 */
[----:B0-----:R0:W-:Y:S01]  /*3970*/  STG.E.128 desc[UR36][R2.64], R4 ;  /* 0x0000000402007986 */ /* 0x0011e2000c101d24 */
[----:B------:R-:W-:Y:S05]  /*3980*/  BRA `(.L_x_6429) ;  /* 0x0000000800687947 */ /* 0x000fea0003800000 */
.L_x_6437:
        /* <DEDUP_REMOVED lines=19> */
.L_x_6442:
[----:B------:R-:W-:Y:S05]  /*3ac0*/  BSYNC.RECONVERGENT B0 ;  /* 0x0000000000007941 */ /* 0x000fea0003800200 */
.L_x_6441:
[----:B------:R-:W-:-:S05]  /*3ad0*/  LOP3.LUT R5, R0, 0x80, R5, 0xf8, !PT ;  /* 0x0000008000057812 */ /* 0x000fca00078ef805 */
[----:B------:R0:W-:Y:S01]  /*3ae0*/  STG.E.U8 desc[UR36][R2.64], R5 ;  /* 0x0000000502007986 */ /* 0x0001e2000c101124 */
[----:B------:R-:W-:Y:S05]  /*3af0*/  BRA `(.L_x_6429) ;  /* 0x00000008000c7947 */ /* 0x000fea0003800000 */
.L_x_6440:
        /* <DEDUP_REMOVED lines=15> */
.L_x_6444:
[----:B------:R-:W-:Y:S05]  /*3bf0*/  BSYNC.RECONVERGENT B0 ;  /* 0x0000000000007941 */ /* 0x000fea0003800200 */
.L_x_6443:
[----:B------:R-:W-:-:S05]  /*3c00*/  LOP3.LUT R5, R0, 0x80, R5, 0xf8, !PT ;  /* 0x0000008000057812 */ /* 0x000fca00078ef805 */
[----:B------:R0:W-:Y:S01]  /*3c10*/  STG.E.U8 desc[UR36][R2.64], R5 ;  /* 0x0000000502007986 */ /* 0x0001e2000c101124 */
[----:B------:R-:W-:Y:S05]  /*3c20*/  BRA `(.L_x_6429) ;  /* 0x0000000400c07947 */ /* 0x000fea0003800000 */
.L_x_6439:
[----:B------:R-:W0:Y:S02]  /*3c30*/  I2F.S8 R0, R7 ;  /* 0x0000000700007306 */ /* 0x000e240000001400 */
[----:B0-----:R-:W-:-:S05]  /*3c40*/  F2FP.BF16.F32.PACK_AB R0, RZ, R0 ;  /* 0x00000000ff00723e */ /* 0x001fca00000010ff */
[----:B------:R0:W-:Y:S01]  /*3c50*/  STG.E.U16 desc[UR36][R2.64], R0 ;  /* 0x0000000002007986 */ /* 0x0001e2000c101524 */
[----:B------:R-:W-:Y:S05]  /*3c60*/  BRA `(.L_x_6429) ;  /* 0x0000000400b07947 */ /* 0x000fea0003800000 */
.L_x_6436:
        /* <DEDUP_REMOVED lines=12> */
.L_x_6447:
[----:B------:R-:W0:Y:S01]  /*3d30*/  I2F.S8 R5, R7 ;  /* 0x0000000700057306 */ /* 0x000e220000001400 */
        /* <DEDUP_REMOVED lines=12> */
.L_x_6450:
[----:B------:R-:W-:-:S04]  /*3e00*/  SHF.R.U32.HI R0, RZ, 0x14, R5 ;  /* 0x00000014ff007819 */ /* 0x000fc80000011605 */
[----:B------:R-:W-:-:S04]  /*3e10*/  LOP3.LUT R0, R0, 0x1, RZ, 0xc0, !PT ;  /* 0x0000000100007812 */ /* 0x000fc800078ec0ff */
[----:B------:R-:W-:-:S04]  /*3e20*/  IADD3 R0, PT, PT, R5, 0x487ffff, R0 ;  /* 0x0487ffff05007810 */ /* 0x000fc80007ffe000 */
[----:B------:R-:W-:-:S04]  /*3e30*/  SHF.R.U32.HI R0, RZ, 0x14, R0 ;  /* 0x00000014ff007819 */ /* 0x000fc80000011600 */
[----:B------:R-:W-:-:S07]  /*3e40*/  LOP3.LUT R4, R0, 0xff, RZ, 0xc0, !PT ;  /* 0x000000ff00047812 */ /* 0x000fce00078ec0ff */
.L_x_6451:
[----:B------:R-:W-:-:S04]  /*3e50*/  SHF.R.U32.HI R5, RZ, 0x18, R5 ;  /* 0x00000018ff057819 */ /* 0x000fc80000011605 */
[----:B------:R-:W-:-:S04]  /*3e60*/  LOP3.LUT R4, R4, 0x80, R5, 0xf8, !PT ;  /* 0x0000008004047812 */ /* 0x000fc800078ef805 */
[----:B------:R-:W-:-:S07]  /*3e70*/  PRMT R0, R4, 0x7610, R0 ;  /* 0x0000761004007816 */ /* 0x000fce0000000000 */
.L_x_6449:
[----:B------:R-:W-:Y:S05]  /*3e80*/  BSYNC.RECONVERGENT B0 ;  /* 0x0000000000007941 */ /* 0x000fea0003800200 */
.L_x_6448:
[----:B------:R0:W-:Y:S01]  /*3e90*/  STG.E.U8 desc[UR36][R2.64], R0 ;  /* 0x0000000002007986 */ /* 0x0001e2000c101124 */
[----:B------:R-:W-:Y:S05]  /*3ea0*/  BRA `(.L_x_6429) ;  /* 0x0000000400207947 */ /* 0x000fea0003800000 */
.L_x_6446:
        /* <DEDUP_REMOVED lines=13> */
.L_x_6454:
[----:B------:R-:W-:-:S04]  /*3f80*/  SHF.R.U32.HI R0, RZ, 0x15, R5 ;  /* 0x00000015ff007819 */ /* 0x000fc80000011605 */
[----:B------:R-:W-:-:S04]  /*3f90*/  LOP3.LUT R0, R0, 0x1, RZ, 0xc0, !PT ;  /* 0x0000000100007812 */ /* 0x000fc800078ec0ff */
[----:B------:R-:W-:-:S04]  /*3fa0*/  IADD3 R0, PT, PT, R5, 0x88fffff, R0 ;  /* 0x088fffff05007810 */ /* 0x000fc80007ffe000 */
[----:B------:R-:W-:-:S04]  /*3fb0*/  SHF.R.U32.HI R0, RZ, 0x15, R0 ;  /* 0x00000015ff007819 */ /* 0x000fc80000011600 */
[----:B------:R-:W-:-:S07]  /*3fc0*/  LOP3.LUT R4, R0, 0xff, RZ, 0xc0, !PT ;  /* 0x000000ff00047812 */ /* 0x000fce00078ec0ff */
.L_x_6455:
[----:B------:R-:W-:-:S04]  /*3fd0*/  SHF.R.U32.HI R5, RZ, 0x18, R5 ;  /* 0x00000018ff057819 */ /* 0x000fc80000011605 */
[----:B------:R-:W-:-:S04]  /*3fe0*/  LOP3.LUT R4, R4, 0x80, R5, 0xf8, !PT ;  /* 0x0000008004047812 */ /* 0x000fc800078ef805 */
[----:B------:R-:W-:-:S07]  /*3ff0*/  PRMT R0, R4, 0x7610, R0 ;  /* 0x0000761004007816 */ /* 0x000fce0000000000 */
.L_x_6453:
[----:B------:R-:W-:Y:S05]  /*4000*/  BSYNC.RECONVERGENT B0 ;  /* 0x0000000000007941 */ /* 0x000fea0003800200 */
.L_x_6452:
[----:B------:R0:W-:Y:S01]  /*4010*/  STG.E.U8 desc[UR36][R2.64], R0 ;  /* 0x0000000002007986 */ /* 0x0001e2000c101124 */
[----:B------:R-:W-:Y:S05]  /*4020*/  BRA `(.L_x_6429) ;  /* 0x0000000000c07947 */ /* 0x000fea0003800000 */
.L_x_6445:
[----:B------:R-:W-:-:S09]  /*4030*/  UISETP.NE.AND UP0, UPT, UR4, 0x1c, UPT ;  /* 0x0000001c0400788c */ /* 0x000fd2000bf05270 */
[----:B------:R-:W-:Y:S05]  /*4040*/  BRA.U !UP0, `(.L_x_6456) ;  /* 0x0000000108ac7547 */ /* 0x000fea000b800000 */
[----:B------:R-:W-:-:S09]  /*4050*/  UISETP.NE.AND UP0, UPT, UR4, 0x1d, UPT ;  /* 0x0000001d0400788c */ /* 0x000fd2000bf05270 */
[----:B------:R-:W-:Y:S05]  /*4060*/  BRA.U !UP0, `(.L_x_6457) ;  /* 0x00000001088c7547 */ /* 0x000fea000b800000 */
[----:B------:R-:W-:-:S09]  /*4070*/  UISETP.NE.AND UP0, UPT, UR4, 0x2c, UPT ;  /* 0x0000002c0400788c */ /* 0x000fd2000bf05270 */
[----:B------:R-:W-:Y:S05]  /*4080*/  BRA.U !UP0, `(.L_x_6458) ;  /* 0x0000000108447547 */ /* 0x000fea000b800000 */
.L_x_6428:
        /* <DEDUP_REMOVED lines=16> */
.L_x_6459:
[----:B------:R-:W-:Y:S05]  /*4190*/  BRA `(.L_x_6429) ;  /* 0x0000000000647947 */ /* 0x000fea0003800000 */
.L_x_6458:
        /* <DEDUP_REMOVED lines=16> */
.L_x_6457:
[----:B------:R-:W-:-:S04]  /*42a0*/  LOP3.LUT R7, R7, 0xffff, RZ, 0xc0, !PT ;  /* 0x0000ffff07077812 */ /* 0x000fc800078ec0ff */
[----:B------:R-:W-:-:S04]  /*42b0*/  PRMT R7, R7, 0x8880, RZ ;  /* 0x0000888007077816 */ /* 0x000fc800000000ff */
[----:B------:R-:W-:-:S04]  /*42c0*/  MOV R4, R7 ;  /* 0x0000000700047202 */ /* 0x000fc80000000f00 */
[----:B------:R-:W-:-:S05]  /*42d0*/  SHF.R.S32.HI R5, RZ, 0x1f, R4 ;  /* 0x0000001fff057819 */ /* 0x000fca0000011404 */
[----:B------:R0:W-:Y:S01]  /*42e0*/  STG.E.64 desc[UR36][R2.64], R4 ;  /* 0x0000000402007986 */ /* 0x0001e2000c101b24 */
[----:B------:R-:W-:Y:S05]  /*42f0*/  BRA `(.L_x_6429) ;  /* 0x00000000000c7947 */ /* 0x000fea0003800000 */
.L_x_6456:
[----:B------:R-:W-:-:S04]  /*4300*/  LOP3.LUT R7, R7, 0xffff, RZ, 0xc0, !PT ;  /* 0x0000ffff07077812 */ /* 0x000fc800078ec0ff */
[----:B------:R-:W-:-:S05]  /*4310*/  PRMT R5, R7, 0x8880, RZ ;  /* 0x0000888007057816 */ /* 0x000fca00000000ff */
[----:B------:R0:W-:Y:S02]  /*4320*/  STG.E desc[UR36][R2.64], R5 ;  /* 0x0000000502007986 */ /* 0x0001e4000c101924 */
.L_x_6429:
[----:B------:R-:W-:-:S07]  /*4330*/  VIADD R17, R17, 0x80 ;  /* 0x0000008011117836 */ /* 0x000fce0000000000 */
.L_x_6354:
[----:B------:R-:W-:Y:S05]  /*4340*/  BSYNC.RECONVERGENT B6 ;  /* 0x0000000000067941 */ /* 0x000fea0003800200 */
.L_x_6353:
[----:B------:R-:W5:Y:S01]  /*4350*/  LDCU UR4, c[0x0][0x380] ;  /* 0x00007000ff0477ac */ /* 0x000f620008000800 */
[----:B------:R-:W-:Y:S01]  /*4360*/  BSSY.RECONVERGENT B6, `(.L_x_6460) ;  /* 0x0000425000067945 */ /* 0x000fe20003800200 */
[----:B-----5:R-:W-:-:S13]  /*4370*/  ISETP.GE.AND P0, PT, R17, UR4, PT ;  /* 0x0000000411007c0c */ /* 0x020fda000bf06270 */
[----:B------:R-:W-:Y:S05]  /*4380*/  @P0 BRA `(.L_x_6461) ;  /* 0x0000004000880947 */ /* 0x000fea0003800000 */
[----:B------:R-:W5:Y:S01]  /*4390*/  LDCU UR4, c[0x0][0x388] ;  /* 0x00007100ff0477ac */ /* 0x000f620008000800 */
[----:B------:R-:W-:Y:S02]  /*43a0*/  IMAD.MOV.U32 R18, RZ, RZ, RZ ;  /* 0x000000ffff127224 */ /* 0x000fe400078e00ff */
        /* <DEDUP_REMOVED lines=352> */
.L_x_6462:
        /* <DEDUP_REMOVED lines=16> */
.L_x_6466:
[----:B------:R0:W5:Y:S01]  /*5ab0*/  LDG.E.U8 R19, desc[UR36][R2.64] ;  /* 0x0000002402137981 */ /* 0x000162000c1e1100 */
[----:B------:R-:W-:Y:S05]  /*5ac0*/  BRA `(.L_x_6468) ;  /* 0x0000000c004c7947 */ /* 0x000fea0003800000 */
.L_x_6465:
        /* <DEDUP_REMOVED lines=8> */
.L_x_6470:
[----:B------:R0:W5:Y:S01]  /*5b50*/  LDG.E.U8 R19, desc[UR36][R2.64] ;  /* 0x0000002402137981 */ /* 0x000162000c1e1100 */
[----:B------:R-:W-:Y:S05]  /*5b60*/  BRA `(.L_x_6468) ;  /* 0x0000000c00247947 */ /* 0x000fea0003800000 */
.L_x_6469:
[----:B------:R0:W5:Y:S01]  /*5b70*/  LDG.E.U16 R19, desc[UR36][R2.64] ;  /* 0x0000002402137981 */ /* 0x000162000c1e1500 */
[----:B------:R-:W-:Y:S05]  /*5b80*/  BRA `(.L_x_6468) ;  /* 0x0000000c001c7947 */ /* 0x000fea0003800000 */
.L_x_6464:
        /* <DEDUP_REMOVED lines=9> */
.L_x_6472:
[----:B------:R-:W2:Y:S02]  /*5c20*/  LDG.E.U16 R0, desc[UR36][R2.64] ;  /* 0x0000002402007981 */ /* 0x000ea4000c1e1500 */
[----:B--2---:R-:W-:-:S06]  /*5c30*/  HADD2.F32 R0, -RZ, R0.H0_H0 ;  /* 0x20000000ff007230 */ /* 0x004fcc0000004100 */
[----:B------:R-:W0:Y:S02]  /*5c40*/  F2I.FTZ.TRUNC.NTZ R0, R0 ;  /* 0x0000000000007305 */ /* 0x000e24000021f100 */
[----:B0-----:R-:W-:Y:S01]  /*5c50*/  PRMT R19, R0, 0x7610, R19 ;  /* 0x0000761000137816 */ /* 0x001fe20000000013 */
[----:B------:R-:W-:Y:S06]  /*5c60*/  BRA `(.L_x_6468) ;  /* 0x0000000800e47947 */ /* 0x000fec0003800000 */
.L_x_6471:
        /* <DEDUP_REMOVED lines=9> */
.L_x_6474:
[----:B------:R-:W2:Y:S02]  /*5d00*/  LDG.E.U16 R2, desc[UR36][R2.64] ;  /* 0x0000002402027981 */ /* 0x000ea4000c1e1500 */
[----:B--2---:R-:W-:-:S06]  /*5d10*/  HADD2.F32 R0, -RZ, R2.H0_H0 ;  /* 0x20000002ff007230 */ /* 0x004fcc0000004100 */
[----:B------:R-:W0:Y:S02]  /*5d20*/  F2I.FTZ.TRUNC.NTZ R0, R0 ;  /* 0x0000000000007305 */ /* 0x000e24000021f100 */
[----:B0-----:R-:W-:Y:S01]  /*5d30*/  PRMT R19, R0, 0x7610, R19 ;  /* 0x0000761000137816 */ /* 0x001fe20000000013 */
[----:B------:R-:W-:Y:S06]  /*5d40*/  BRA `(.L_x_6468) ;  /* 0x0000000800ac7947 */ /* 0x000fec0003800000 */
.L_x_6473:
[----:B------:R-:W2:Y:S02]  /*5d50*/  LDG.E.64 R2, desc[UR36][R2.64] ;  /* 0x0000002402027981 */ /* 0x000ea4000c1e1b00 */
[----:B--2---:R0:W1:Y:S01]  /*5d60*/  F2I.F64.TRUNC R19, R2 ;  /* 0x0000000200137311 */ /* 0x004062000030d100 */
[----:B------:R-:W-:Y:S05]  /*5d70*/  BRA `(.L_x_6468) ;  /* 0x0000000800a07947 */ /* 0x000fea0003800000 */
.L_x_6463:
        /* <DEDUP_REMOVED lines=12> */
.L_x_6477:
[----:B------:R-:W2:Y:S02]  /*5e40*/  LDG.E.64 R2, desc[UR36][R2.64] ;  /* 0x0000002402027981 */ /* 0x000ea4000c1e1b00 */
[----:B--2---:R3:W4:Y:S01]  /*5e50*/  F2I.F64.TRUNC R19, R2 ;  /* 0x0000000200137311 */ /* 0x004722000030d100 */
[----:B------:R-:W-:Y:S05]  /*5e60*/  BRA `(.L_x_6468) ;  /* 0x0000000800647947 */ /* 0x000fea0003800000 */
.L_x_6476:
        /* <DEDUP_REMOVED lines=27> */
.L_x_6479:
        /* <DEDUP_REMOVED lines=14> */
.L_x_6478:
[----:B------:R-:W2:Y:S02]  /*6100*/  LDG.E.U16 R0, desc[UR36][R2.64] ;  /* 0x0000002402007981 */ /* 0x000ea4000c1e1500 */
[----:B--2---:R-:W-:-:S06]  /*6110*/  SHF.L.U32 R0, R0, 0x10, RZ ;  /* 0x0000001000007819 */ /* 0x004fcc00000006ff */
[----:B------:R-:W0:Y:S02]  /*6120*/  F2I.FTZ.TRUNC.NTZ R0, R0 ;  /* 0x0000000000007305 */ /* 0x000e24000021f100 */
[----:B0-----:R-:W-:Y:S01]  /*6130*/  PRMT R19, R0, 0x7610, R19 ;  /* 0x0000761000137816 */ /* 0x001fe20000000013 */
[----:B------:R-:W-:Y:S06]  /*6140*/  BRA `(.L_x_6468) ;  /* 0x0000000400ac7947 */ /* 0x000fec0003800000 */
.L_x_6475:
        /* <DEDUP_REMOVED lines=10> */
.L_x_6482:
        /* <DEDUP_REMOVED lines=21> */
.L_x_6486:
[----:B------:R-:W-:Y:S05]  /*6340*/  BSYNC.RECONVERGENT B1 ;  /* 0x0000000000017941 */ /* 0x000fea0003800200 */
.L_x_6485:
[----:B------:R-:W-:Y:S02]  /*6350*/  SHF.L.U32 R0, R0, 0x14, RZ ;  /* 0x0000001400007819 */ /* 0x000fe400000006ff */
[----:B------:R-:W-:-:S04]  /*6360*/  LEA R2, R2, 0x3b800000, 0x17 ;  /* 0x3b80000002027811 */ /* 0x000fc800078eb8ff */
[----:B------:R-:W-:-:S07]  /*6370*/  LOP3.LUT R0, R2, R0, R7, 0xfe, !PT ;  /* 0x0000000002007212 */ /* 0x000fce00078efe07 */
.L_x_6484:
[----:B------:R-:W-:Y:S05]  /*6380*/  BSYNC.RECONVERGENT B0 ;  /* 0x0000000000007941 */ /* 0x000fea0003800200 */
.L_x_6483:
[----:B------:R-:W0:Y:S02]  /*6390*/  F2I.FTZ.TRUNC.NTZ R0, R0 ;  /* 0x0000000000007305 */ /* 0x000e24000021f100 */
[----:B0-----:R-:W-:Y:S01]  /*63a0*/  PRMT R19, R0, 0x7610, R19 ;  /* 0x0000761000137816 */ /* 0x001fe20000000013 */
[----:B------:R-:W-:Y:S06]  /*63b0*/  BRA `(.L_x_6468) ;  /* 0x0000000400107947 */ /* 0x000fec0003800000 */
.L_x_6481:
        /* <DEDUP_REMOVED lines=21> */
.L_x_6490:
[----:B------:R-:W-:Y:S05]  /*6510*/  BSYNC.RECONVERGENT B1 ;  /* 0x0000000000017941 */ /* 0x000fea0003800200 */
.L_x_6489:
[----:B------:R-:W-:Y:S02]  /*6520*/  SHF.L.U32 R0, R0, 0x15, RZ ;  /* 0x0000001500007819 */ /* 0x000fe400000006ff */
[----:B------:R-:W-:-:S04]  /*6530*/  LEA R2, R2, 0x37800000, 0x17 ;  /* 0x3780000002027811 */ /* 0x000fc800078eb8ff */
[----:B------:R-:W-:-:S07]  /*6540*/  LOP3.LUT R0, R2, R0, R7, 0xfe, !PT ;  /* 0x0000000002007212 */ /* 0x000fce00078efe07 */
.L_x_6488:
[----:B------:R-:W-:Y:S05]  /*6550*/  BSYNC.RECONVERGENT B0 ;  /* 0x0000000000007941 */ /* 0x000fea0003800200 */
.L_x_6487:
[----:B------:R-:W0:Y:S02]  /*6560*/  F2I.FTZ.TRUNC.NTZ R0, R0 ;  /* 0x0000000000007305 */ /* 0x000e24000021f100 */
[----:B0-----:R-:W-:Y:S01]  /*6570*/  PRMT R19, R0, 0x7610, R19 ;  /* 0x0000761000137816 */ /* 0x001fe20000000013 */
[----:B------:R-:W-:Y:S06]  /*6580*/  BRA `(.L_x_6468) ;  /* 0x00000000009c7947 */ /* 0x000fec0003800000 */
.L_x_6480:
        /* <DEDUP_REMOVED lines=14> */
.L_x_6494:
[----:B------:R-:W-:Y:S05]  /*6670*/  BSYNC.RECONVERGENT B0 ;  /* 0x0000000000007941 */ /* 0x000fea0003800200 */
.L_x_6493:
[----:B------:R-:W0:Y:S02]  /*6680*/  F2I.FTZ.TRUNC.NTZ R0, R0 ;  /* 0x0000000000007305 */ /* 0x000e24000021f100 */
[----:B0-----:R-:W-:Y:S01]  /*6690*/  PRMT R19, R0, 0x7610, R19 ;  /* 0x0000761000137816 */ /* 0x001fe20000000013 */
[----:B------:R-:W-:Y:S06]  /*66a0*/  BRA `(.L_x_6468) ;  /* 0x0000000000547947 */ /* 0x000fec0003800000 */
.L_x_6467:
        /* <DEDUP_REMOVED lines=16> */
.L_x_6495:
[----:B------:R-:W-:Y:S01]  /*67b0*/  PRMT R19, RZ, 0x7610, R19 ;  /* 0x00007610ff137816 */ /* 0x000fe20000000013 */
[----:B------:R-:W-:Y:S06]  /*67c0*/  BRA `(.L_x_6468) ;  /* 0x00000000000c7947 */ /* 0x000fec0003800000 */
.L_x_6492:
[----:B------:R1:W5:Y:S01]  /*67d0*/  LDG.E.U8 R19, desc[UR36][R2.64] ;  /* 0x0000002402137981 */ /* 0x000362000c1e1100 */
[----:B------:R-:W-:Y:S05]  /*67e0*/  BRA `(.L_x_6468) ;  /* 0x0000000000047947 */ /* 0x000fea0003800000 */
.L_x_6491:
[----:B------:R2:W5:Y:S02]  /*67f0*/  LDG.E.U8 R19, desc[UR36][R2.64] ;  /* 0x0000002402137981 */ /* 0x000564000c1e1100 */
.L_x_6468:
        /* <DEDUP_REMOVED lines=16> */
.L_x_6499:
[----:B------:R3:W5:Y:S01]  /*6900*/  LDG.E.U8 R0, desc[UR36][R2.64] ;  /* 0x0000002402007981 */ /* 0x000762000c1e1100 */
[----:B------:R-:W-:Y:S05]  /*6910*/  BRA `(.L_x_6501) ;  /* 0x0000000c004c7947 */ /* 0x000fea0003800000 */
.L_x_6498:
        /* <DEDUP_REMOVED lines=8> */
.L_x_6503:
[----:B------:R2:W5:Y:S01]  /*69a0*/  LDG.E.U8 R0, desc[UR36][R2.64] ;  /* 0x0000002402007981 */ /* 0x000562000c1e1100 */
[----:B------:R-:W-:Y:S05]  /*69b0*/  BRA `(.L_x_6501) ;  /* 0x0000000c00247947 */ /* 0x000fea0003800000 */
.L_x_6502:
[----:B------:R0:W5:Y:S01]  /*69c0*/  LDG.E.U16 R0, desc[UR36][R2.64] ;  /* 0x0000002402007981 */ /* 0x000162000c1e1500 */
[----:B------:R-:W-:Y:S05]  /*69d0*/  BRA `(.L_x_6501) ;  /* 0x0000000c001c7947 */ /* 0x000fea0003800000 */
.L_x_6497:
        /* <DEDUP_REMOVED lines=9> */
.L_x_6505:
[----:B------:R-:W2:Y:S02]  /*6a70*/  LDG.E.U16 R4, desc[UR36][R2.64] ;  /* 0x0000002402047981 */ /* 0x000ea4000c1e1500 */
[----:B--2---:R-:W-:-:S06]  /*6a80*/  HADD2.F32 R4, -RZ, R4.H0_H0 ;  /* 0x20000004ff047230 */ /* 0x004fcc0000004100 */
[----:B------:R-:W0:Y:S02]  /*6a90*/  F2I.FTZ.TRUNC.NTZ R4, R4 ;  /* 0x0000000400047305 */ /* 0x000e24000021f100 */
[----:B0-----:R-:W-:Y:S01]  /*6aa0*/  PRMT R0, R4, 0x7610, R0 ;  /* 0x0000761004007816 */ /* 0x001fe20000000000 */
[----:B------:R-:W-:Y:S06]  /*6ab0*/  BRA `(.L_x_6501) ;  /* 0x0000000800e47947 */ /* 0x000fec0003800000 */
.L_x_6504:
        /* <DEDUP_REMOVED lines=9> */
.L_x_6507:
[----:B------:R-:W2:Y:S02]  /*6b50*/  LDG.E.U16 R2, desc[UR36][R2.64] ;  /* 0x0000002402027981 */ /* 0x000ea4000c1e1500 */
[----:B--2---:R-:W-:-:S06]  /*6b60*/  HADD2.F32 R4, -RZ, R2.H0_H0 ;  /* 0x20000002ff047230 */ /* 0x004fcc0000004100 */
[----:B------:R-:W0:Y:S02]  /*6b70*/  F2I.FTZ.TRUNC.NTZ R4, R4 ;  /* 0x0000000400047305 */ /* 0x000e24000021f100 */
[----:B0-----:R-:W-:Y:S01]  /*6b80*/  PRMT R0, R4, 0x7610, R0 ;  /* 0x0000761004007816 */ /* 0x001fe20000000000 */
[----:B------:R-:W-:Y:S06]  /*6b90*/  BRA `(.L_x_6501) ;  /* 0x0000000800ac7947 */ /* 0x000fec0003800000 */
.L_x_6506:
[----:B------:R-:W2:Y:S02]  /*6ba0*/  LDG.E.64 R2, desc[UR36][R2.64] ;  /* 0x0000002402027981 */ /* 0x000ea4000c1e1b00 */
[----:B--2---:R0:W1:Y:S01]  /*6bb0*/  F2I.F64.TRUNC R0, R2 ;  /* 0x0000000200007311 */ /* 0x004062000030d100 */
[----:B------:R-:W-:Y:S05]  /*6bc0*/  BRA `(.L_x_6501) ;  /* 0x0000000800a07947 */ /* 0x000fea0003800000 */
.L_x_6496:
        /* <DEDUP_REMOVED lines=12> */
.L_x_6510:
[----:B------:R-:W2:Y:S02]  /*6c90*/  LDG.E.64 R2, desc[UR36][R2.64] ;  /* 0x0000002402027981 */ /* 0x000ea4000c1e1b00 */
[----:B--2---:R0:W1:Y:S01]  /*6ca0*/  F2I.F64.TRUNC R0, R2 ;  /* 0x0000000200007311 */ /* 0x004062000030d100 */
[----:B------:R-:W-:Y:S05]  /*6cb0*/  BRA `(.L_x_6501) ;  /* 0x0000000800647947 */ /* 0x000fea0003800000 */
.L_x_6509:
        /* <DEDUP_REMOVED lines=27> */
.L_x_6512:
        /* <DEDUP_REMOVED lines=14> */
.L_x_6511:
[----:B------:R-:W2:Y:S02]  /*6f50*/  LDG.E.U16 R4, desc[UR36][R2.64] ;  /* 0x0000002402047981 */ /* 0x000ea4000c1e1500 */
[----:B--2---:R-:W-:-:S06]  /*6f60*/  IMAD.U32 R4, R4, 0x10000, RZ ;  /* 0x0001000004047824 */ /* 0x004fcc00078e00ff */
[----:B------:R-:W0:Y:S02]  /*6f70*/  F2I.FTZ.TRUNC.NTZ R4, R4 ;  /* 0x0000000400047305 */ /* 0x000e24000021f100 */
[----:B0-----:R-:W-:Y:S01]  /*6f80*/  PRMT R0, R4, 0x7610, R0 ;  /* 0x0000761004007816 */ /* 0x001fe20000000000 */
[----:B------:R-:W-:Y:S06]  /*6f90*/  BRA `(.L_x_6501) ;  /* 0x0000000400ac7947 */ /* 0x000fec0003800000 */
.L_x_6508:
        /* <DEDUP_REMOVED lines=10> */
.L_x_6515:
        /* <DEDUP_REMOVED lines=21> */
.L_x_6519:
[----:B------:R-:W-:Y:S05]  /*7190*/  BSYNC.RECONVERGENT B1 ;  /* 0x0000000000017941 */ /* 0x000fea0003800200 */
.L_x_6518:
[----:B------:R-:W-:Y:S01]  /*71a0*/  IMAD.SHL.U32 R0, R0, 0x100000, RZ ;  /* 0x0010000000007824 */ /* 0x000fe200078e00ff */
[----:B------:R-:W-:-:S04]  /*71b0*/  LEA R2, R2, 0x3b800000, 0x17 ;  /* 0x3b80000002027811 */ /* 0x000fc800078eb8ff */
[----:B------:R-:W-:-:S07]  /*71c0*/  LOP3.LUT R4, R2, R0, R7, 0xfe, !PT ;  /* 0x0000000002047212 */ /* 0x000fce00078efe07 */
.L_x_6517:
[----:B------:R-:W-:Y:S05]  /*71d0*/  BSYNC.RECONVERGENT B0 ;  /* 0x0000000000007941 */ /* 0x000fea0003800200 */
.L_x_6516:
[----:B------:R-:W0:Y:S02]  /*71e0*/  F2I.FTZ.TRUNC.NTZ R4, R4 ;  /* 0x0000000400047305 */ /* 0x000e24000021f100 */
[----:B0-----:R-:W-:Y:S01]  /*71f0*/  PRMT R0, R4, 0x7610, R0 ;  /* 0x0000761004007816 */ /* 0x001fe20000000000 */
[----:B------:R-:W-:Y:S06]  /*7200*/  BRA `(.L_x_6501) ;  /* 0x0000000400107947 */ /* 0x000fec0003800000 */
.L_x_6514:
        /* <DEDUP_REMOVED lines=21> */
.L_x_6523:
[----:B------:R-:W-:Y:S05]  /*7360*/  BSYNC.RECONVERGENT B1 ;  /* 0x0000000000017941 */ /* 0x000fea0003800200 */
.L_x_6522:
[----:B------:R-:W-:Y:S01]  /*7370*/  IMAD.SHL.U32 R0, R0, 0x200000, RZ ;  /* 0x0020000000007824 */ /* 0x000fe200078e00ff */
[----:B------:R-:W-:-:S04]  /*7380*/  LEA R2, R2, 0x37800000, 0x17 ;  /* 0x3780000002027811 */ /* 0x000fc800078eb8ff */
[----:B------:R-:W-:-:S07]  /*7390*/  LOP3.LUT R4, R2, R0, R7, 0xfe, !PT ;  /* 0x0000000002047212 */ /* 0x000fce00078efe07 */
.L_x_6521:
[----:B------:R-:W-:Y:S05]  /*73a0*/  BSYNC.RECONVERGENT B0 ;  /* 0x0000000000007941 */ /* 0x000fea0003800200 */
.L_x_6520:
[----:B------:R-:W0:Y:S02]  /*73b0*/  F2I.FTZ.TRUNC.NTZ R4, R4 ;  /* 0x0000000400047305 */ /* 0x000e24000021f100 */
[----:B0-----:R-:W-:Y:S01]  /*73c0*/  PRMT R0, R4, 0x7610, R0 ;  /* 0x0000761004007816 */ /* 0x001fe20000000000 */
[----:B------:R-:W-:Y:S06]  /*73d0*/  BRA `(.L_x_6501) ;  /* 0x00000000009c7947 */ /* 0x000fec0003800000 */
.L_x_6513:
        /* <DEDUP_REMOVED lines=14> */
.L_x_6527:
[----:B------:R-:W-:Y:S05]  /*74c0*/  BSYNC.RECONVERGENT B0 ;  /* 0x0000000000007941 */ /* 0x000fea0003800200 */
.L_x_6526:
[----:B------:R-:W0:Y:S02]  /*74d0*/  F2I.FTZ.TRUNC.NTZ R4, R4 ;  /* 0x0000000400047305 */ /* 0x000e24000021f100 */
[----:B0-----:R-:W-:Y:S01]  /*74e0*/  PRMT R0, R4, 0x7610, R0 ;  /* 0x0000761004007816 */ /* 0x001fe20000000000 */
[----:B------:R-:W-:Y:S06]  /*74f0*/  BRA `(.L_x_6501) ;  /* 0x0000000000547947 */ /* 0x000fec0003800000 */
.L_x_6500:
        /* <DEDUP_REMOVED lines=16> */
.L_x_6528:
[----:B------:R-:W-:Y:S01]  /*7600*/  PRMT R0, RZ, 0x7610, R0 ;  /* 0x00007610ff007816 */ /* 0x000fe20000000000 */
[----:B------:R-:W-:Y:S06]  /*7610*/  BRA `(.L_x_6501) ;  /* 0x00000000000c7947 */ /* 0x000fec0003800000 */
.L_x_6525:
[----:B------:R0:W5:Y:S01]  /*7620*/  LDG.E.U8 R0, desc[UR36][R2.64] ;  /* 0x0000002402007981 */ /* 0x000162000c1e1100 */
[----:B------:R-:W-:Y:S05]  /*7630*/  BRA `(.L_x_6501) ;  /* 0x0000000000047947 */ /* 0x000fea0003800000 */
.L_x_6524:
[----:B------:R0:W5:Y:S02]  /*7640*/  LDG.E.U8 R0, desc[UR36][R2.64] ;  /* 0x0000002402007981 */ /* 0x000164000c1e1100 */
.L_x_6501:
        /* <DEDUP_REMOVED lines=17> */
.L_x_6532:
[----:B------:R0:W-:Y:S01]  /*7760*/  STG.E.U8 desc[UR36][R2.64], R7 ;  /* 0x0000000702007986 */ /* 0x0001e2000c101124 */
[----:B------:R-:W-:Y:S05]  /*7770*/  BRA `(.L_x_6534) ;  /* 0x0000000c00887947 */ /* 0x000fea0003800000 */
.L_x_6531:
        /* <DEDUP_REMOVED lines=12> */
.L_x_6536:
[----:B------:R-:W-:-:S04]  /*7840*/  LOP3.LUT R7, R7, 0xffff, RZ, 0xc0, !PT ;  /* 0x0000ffff07077812 */ /* 0x000fc800078ec0ff */
[----:B------:R-:W-:-:S05]  /*7850*/  PRMT R5, R7, 0x8880, RZ ;  /* 0x0000888007057816 */ /* 0x000fca00000000ff */
[----:B------:R0:W-:Y:S01]  /*7860*/  STG.E desc[UR36][R2.64], R5 ;  /* 0x0000000502007986 */ /* 0x0001e2000c101924 */
[----:B------:R-:W-:Y:S05]  /*7870*/  BRA `(.L_x_6534) ;  /* 0x0000000c00487947 */ /* 0x000fea0003800000 */
.L_x_6535:
[----:B------:R-:W-:-:S04]  /*7880*/  PRMT R5, R7, 0x8880, RZ ;  /* 0x0000888007057816 */ /* 0x000fc800000000ff */
[----:B------:R-:W-:-:S05]  /*7890*/  PRMT R5, R5, 0x7710, RZ ;  /* 0x0000771005057816 */ /* 0x000fca00000000ff */
[----:B------:R0:W-:Y:S01]  /*78a0*/  STG.E.U16 desc[UR36][R2.64], R5 ;  /* 0x0000000502007986 */ /* 0x0001e2000c101524 */
[----:B------:R-:W-:Y:S05]  /*78b0*/  BRA `(.L_x_6534) ;  /* 0x0000000c00387947 */ /* 0x000fea0003800000 */
.L_x_6530:
        /* <DEDUP_REMOVED lines=9> */
.L_x_6538:
[----:B------:R-:W0:Y:S02]  /*7950*/  I2F.S8 R0, R7 ;  /* 0x0000000700007306 */ /* 0x000e240000001400 */
[----:B0-----:R-:W-:-:S05]  /*7960*/  F2FP.F16.F32.PACK_AB R0, RZ, R0 ;  /* 0x00000000ff00723e */ /* 0x001fca00000000ff */
[----:B------:R0:W-:Y:S01]  /*7970*/  STG.E.U16 desc[UR36][R2.64], R0 ;  /* 0x0000000002007986 */ /* 0x0001e2000c101524 */
[----:B------:R-:W-:Y:S05]  /*7980*/  BRA `(.L_x_6534) ;  /* 0x0000000c00047947 */ /* 0x000fea0003800000 */
.L_x_6537:
        /* <DEDUP_REMOVED lines=10> */
.L_x_6540:
[----:B------:R-:W0:Y:S02]  /*7a30*/  I2F.S8 R7, R7 ;  /* 0x0000000700077306 */ /* 0x000e240000001400 */
[----:B0-----:R-:W-:-:S04]  /*7a40*/  F2FP.F16.F32.PACK_AB R5, RZ, R7 ;  /* 0x00000007ff05723e */ /* 0x001fc800000000ff */
[----:B------:R-:W-:-:S05]  /*7a50*/  PRMT R5, R5, 0x5410, RZ ;  /* 0x0000541005057816 */ /* 0x000fca00000000ff */
[----:B------:R0:W-:Y:S01]  /*7a60*/  STG.E desc[UR36][R2.64], R5 ;  /* 0x0000000502007986 */ /* 0x0001e2000c101924 */
[----:B------:R-:W-:Y:S05]  /*7a70*/  BRA `(.L_x_6534) ;  /* 0x0000000800c87947 */ /* 0x000fea0003800000 */
.L_x_6539:
[----:B------:R-:W-:-:S04]  /*7a80*/  PRMT R4, R7, 0x8880, RZ ;  /* 0x0000888007047816 */ /* 0x000fc800000000ff */
[----:B------:R-:W-:-:S06]  /*7a90*/  PRMT R4, R4, 0x7710, RZ ;  /* 0x0000771004047816 */ /* 0x000fcc00000000ff */
[----:B------:R-:W0:Y:S02]  /*7aa0*/  I2F.F64.S16 R4, R4 ;  /* 0x0000000400047312 */ /* 0x000e240000101c00 */
[----:B0-----:R0:W-:Y:S01]  /*7ab0*/  STG.E.64 desc[UR36][R2.64], R4 ;  /* 0x0000000402007986 */ /* 0x0011e2000c101b24 */
[----:B------:R-:W-:Y:S05]  /*7ac0*/  BRA `(.L_x_6534) ;  /* 0x0000000800b47947 */ /* 0x000fea0003800000 */
.L_x_6529:
        /* <DEDUP_REMOVED lines=14> */
.L_x_6544:
        /* <DEDUP_REMOVED lines=18> */
.L_x_6547:
[----:B------:R-:W-:-:S04]  /*7cd0*/  SHF.R.U32.HI R5, RZ, 0x18, R5 ;  /* 0x00000018ff057819 */ /* 0x000fc80000011605 */
[----:B------:R-:W-:-:S07]  /*7ce0*/  LOP3.LUT R0, R0, 0x80, R5, 0xf8, !PT ;  /* 0x0000008000007812 */ /* 0x000fce00078ef805 */
.L_x_6546:
[----:B------:R-:W-:Y:S05]  /*7cf0*/  BSYNC.RECONVERGENT B0 ;  /* 0x0000000000007941 */ /* 0x000fea0003800200 */
.L_x_6545:
[----:B------:R3:W-:Y:S01]  /*7d00*/  STG.E.U8 desc[UR36][R2.64], R0 ;  /* 0x0000000002007986 */ /* 0x0007e2000c101124 */
[----:B------:R-:W-:Y:S05]  /*7d10*/  BRA `(.L_x_6534) ;  /* 0x0000000800207947 */ /* 0x000fea0003800000 */
.L_x_6543:
        /* <DEDUP_REMOVED lines=18> */
.L_x_6550:
[----:B------:R-:W-:-:S04]  /*7e40*/  SHF.R.U32.HI R5, RZ, 0x18, R5 ;  /* 0x00000018ff057819 */ /* 0x000fc80000011605 */
[----:B------:R-:W-:-:S07]  /*7e50*/  LOP3.LUT R0, R0, 0x80, R5, 0xf8, !PT ;  /* 0x0000008000007812 */ /* 0x000fce00078ef805 */
.L_x_6549:
[----:B------:R-:W-:Y:S05]  /*7e60*/  BSYNC.RECONVERGENT B0 ;  /* 0x0000000000007941 */ /* 0x000fea0003800200 */
.L_x_6548:
[----:B------:R0:W-:Y:S01]  /*7e70*/  STG.E.U8 desc[UR36][R2.64], R0 ;  /* 0x0000000002007986 */ /* 0x0001e2000c101124 */
[----:B------:R-:W-:Y:S05]  /*7e80*/  BRA `(.L_x_6534) ;  /* 0x0000000400c47947 */ /* 0x000fea0003800000 */
.L_x_6542:
        /* <DEDUP_REMOVED lines=22> */
.L_x_6552:
[----:B------:R-:W-:-:S04]  /*7ff0*/  LOP3.LUT R7, R7, 0xffff, RZ, 0xc0, !PT ;  /* 0x0000ffff07077812 */ /* 0x000fc800078ec0ff */
[----:B------:R-:W-:-:S05]  /*8000*/  PRMT R7, R7, 0x8880, RZ ;  /* 0x0000888007077816 */ /* 0x000fca00000000ff */
[----:B------:R-:W-:-:S05]  /*8010*/  IMAD.MOV.U32 R4, RZ, RZ, R7 ;  /* 0x000000ffff047224 */ /* 0x000fca00078e0007 */
[----:B------:R-:W-:-:S05]  /*8020*/  SHF.R.S32.HI R5, RZ, 0x1f, R4 ;  /* 0x0000001fff057819 */ /* 0x000fca0000011404 */
[----:B------:R1:W-:Y:S01]  /*8030*/  STG.E.64 desc[UR36][R2.64], R4 ;  /* 0x0000000402007986 */ /* 0x0003e2000c101b24 */
[----:B------:R-:W-:Y:S05]  /*8040*/  BRA `(.L_x_6534) ;  /* 0x0000000400547947 */ /* 0x000fea0003800000 */
.L_x_6551:
[----:B------:R-:W-:-:S04]  /*8050*/  LOP3.LUT R7, R7, 0xffff, RZ, 0xc0, !PT ;  /* 0x0000ffff07077812 */ /* 0x000fc800078ec0ff */
[----:B------:R-:W-:-:S05]  /*8060*/  PRMT R5, R7, 0x8880, RZ ;  /* 0x0000888007057816 */ /* 0x000fca00000000ff */
[----:B------:R0:W-:Y:S01]  /*8070*/  STG.E desc[UR36][R2.64], R5 ;  /* 0x0000000502007986 */ /* 0x0001e2000c101924 */
[----:B------:R-:W-:Y:S05]  /*8080*/  BRA `(.L_x_6534) ;  /* 0x0000000400447947 */ /* 0x000fea0003800000 */
.L_x_6541:
        /* <DEDUP_REMOVED lines=12> */
.L_x_6554:
[----:B------:R-:W-:Y:S02]  /*8150*/  PRMT R4, R7, 0x8880, RZ ;  /* 0x0000888007047816 */ /* 0x000fe400000000ff */
[----:B------:R-:W-:Y:S02]  /*8160*/  CS2R R6, SRZ ;  /* 0x0000000000067805 */ /* 0x000fe4000001ff00 */
[----:B------:R-:W-:-:S06]  /*8170*/  PRMT R4, R4, 0x7710, RZ ;  /* 0x0000771004047816 */ /* 0x000fcc00000000ff */
[----:B------:R-:W0:Y:S02]  /*8180*/  I2F.F64.S16 R4, R4 ;  /* 0x0000000400047312 */ /* 0x000e240000101c00 */
[----:B0-----:R0:W-:Y:S01]  /*8190*/  STG.E.128 desc[UR36][R2.64], R4 ;  /* 0x0000000402007986 */ /* 0x0011e2000c101d24 */
[----:B------:R-:W-:Y:S05]  /*81a0*/  BRA `(.L_x_6534) ;  /* 0x0000000000fc7947 */ /* 0x000fea0003800000 */
.L_x_6553:
[----:B------:R-:W-:-:S09]  /*81b0*/  UISETP.NE.AND UP0, UPT, UR4, 0xf, UPT ;  /* 0x0000000f0400788c */ /* 0x000fd2000bf05270 */
[----:B------:R-:W-:Y:S05]  /*81c0*/  BRA.U !UP0, `(.L_x_6555) ;  /* 0x0000000108e87547 */ /* 0x000fea000b800000 */
[----:B------:R-:W-:-:S09]  /*81d0*/  UISETP.NE.AND UP0, UPT, UR4, 0x17, UPT ;  /* 0x000000170400788c */ /* 0x000fd2000bf05270 */
[----:B------:R-:W-:Y:S05]  /*81e0*/  BRA.U !UP0, `(.L_x_6556) ;  /* 0x0000000108907547 */ /* 0x000fea000b800000 */
[----:B------:R-:W-:-:S09]  /*81f0*/  UISETP.NE.AND UP0, UPT, UR4, 0x18, UPT ;  /* 0x000000180400788c */ /* 0x000fd2000bf05270 */
[----:B------:R-:W-:Y:S05]  /*8200*/  BRA.U !UP0, `(.L_x_6557) ;  /* 0x0000000108447547 */ /* 0x000fea000b800000 */
.L_x_6533:
        /* <DEDUP_REMOVED lines=16> */
.L_x_6558:
[----:B------:R-:W-:Y:S05]  /*8310*/  BRA `(.L_x_6534) ;  /* 0x0000000000a07947 */ /* 0x000fea0003800000 */
.L_x_6557:
        /* <DEDUP_REMOVED lines=13> */
.L_x_6560:
[----:B------:R-:W-:Y:S05]  /*83f0*/  BSYNC.RECONVERGENT B0 ;  /* 0x0000000000007941 */ /* 0x000fea0003800200 */
.L_x_6559:
[----:B------:R-:W-:-:S05]  /*8400*/  LOP3.LUT R5, R0, 0x80, R5, 0xf8, !PT ;  /* 0x0000008000057812 */ /* 0x000fca00078ef805 */
[----:B------:R0:W-:Y:S01]  /*8410*/  STG.E.U8 desc[UR36][R2.64], R5 ;  /* 0x0000000502007986 */ /* 0x0001e2000c101124 */
[----:B------:R-:W-:Y:S05]  /*8420*/  BRA `(.L_x_6534) ;  /* 0x00000000005c7947 */ /* 0x000fea0003800000 */
.L_x_6556:
        /* <DEDUP_REMOVED lines=12> */
.L_x_6562:
[----:B------:R-:W-:Y:S01]  /*84f0*/  IMAD.MOV.U32 R0, RZ, RZ, 0x7f ;  /* 0x0000007fff007424 */ /* 0x000fe200078e00ff */
[----:B------:R-:W-:-:S04]  /*8500*/  ISETP.GT.U32.AND P0, PT, R4, 0x7f800000, PT ;  /* 0x7f8000000400780c */ /* 0x000fc80003f04070 */
[----:B------:R-:W-:-:S09]  /*8510*/  SEL R0, R0, 0x7c, P0 ;  /* 0x0000007c00007807 */ /* 0x000fd20000000000 */
.L_x_6563:
[----:B------:R-:W-:Y:S05]  /*8520*/  BSYNC.RECONVERGENT B0 ;  /* 0x0000000000007941 */ /* 0x000fea0003800200 */
.L_x_6561:
[----:B------:R-:W-:-:S04]  /*8530*/  SHF.R.U32.HI R5, RZ, 0x18, R5 ;  /* 0x00000018ff057819 */ /* 0x000fc80000011605 */
[----:B------:R-:W-:-:S05]  /*8540*/  LOP3.LUT R5, R0, 0x80, R5, 0xf8, !PT ;  /* 0x0000008000057812 */ /* 0x000fca00078ef805 */
[----:B------:R0:W-:Y:S01]  /*8550*/  STG.E.U8 desc[UR36][R2.64], R5 ;  /* 0x0000000502007986 */ /* 0x0001e2000c101124 */
[----:B------:R-:W-:Y:S05]  /*8560*/  BRA `(.L_x_6534) ;  /* 0x00000000000c7947 */ /* 0x000fea0003800000 */
.L_x_6555:
[----:B------:R-:W0:Y:S02]  /*8570*/  I2F.S8 R0, R7 ;  /* 0x0000000700007306 */ /* 0x000e240000001400 */
[----:B0-----:R-:W-:-:S05]  /*8580*/  F2FP.BF16.F32.PACK_AB R0, RZ, R0 ;  /* 0x00000000ff00723e */ /* 0x001fca00000010ff */
[----:B------:R0:W-:Y:S02]  /*8590*/  STG.E.U16 desc[UR36][R2.64], R0 ;  /* 0x0000000002007986 */ /* 0x0001e4000c101524 */
.L_x_6534:
[----:B------:R-:W-:-:S07]  /*85a0*/  VIADD R17, R17, 0x80 ;  /* 0x0000008011117836 */ /* 0x000fce0000000000 */
.L_x_6461:
[----:B------:R-:W-:Y:S05]  /*85b0*/  BSYNC.RECONVERGENT B6 ;  /* 0x0000000000067941 */ /* 0x000fea0003800200 */
.L_x_6460:
        /* <DEDUP_REMOVED lines=358> */
.L_x_6566:
        /* <DEDUP_REMOVED lines=16> */
.L_x_6570:
[----:B------:R4:W5:Y:S01]  /*9d20*/  LDG.E.U8 R19, desc[UR36][R2.64] ;  /* 0x0000002402137981 */ /* 0x000962000c1e1100 */
[----:B------:R-:W-:Y:S05]  /*9d30*/  BRA `(.L_x_6572) ;  /* 0x0000000c004c7947 */ /* 0x000fea0003800000 */
.L_x_6569:
        /* <DEDUP_REMOVED lines=8> */
.L_x_6574:
[----:B------:R2:W5:Y:S01]  /*9dc0*/  LDG.E.U8 R19, desc[UR36][R2.64] ;  /* 0x0000002402137981 */ /* 0x000562000c1e1100 */
[----:B------:R-:W-:Y:S05]  /*9dd0*/  BRA `(.L_x_6572) ;  /* 0x0000000c00247947 */ /* 0x000fea0003800000 */
.L_x_6573:
[----:B------:R0:W5:Y:S01]  /*9de0*/  LDG.E.U16 R19, desc[UR36][R2.64] ;  /* 0x0000002402137981 */ /* 0x000162000c1e1500 */
[----:B------:R-:W-:Y:S05]  /*9df0*/  BRA `(.L_x_6572) ;  /* 0x0000000c001c7947 */ /* 0x000fea0003800000 */
.L_x_6568:
        /* <DEDUP_REMOVED lines=9> */
.L_x_6576:
[----:B------:R-:W2:Y:S02]  /*9e90*/  LDG.E.U16 R0, desc[UR36][R2.64] ;  /* 0x0000002402007981 */ /* 0x000ea4000c1e1500 */
[----:B--2---:R-:W-:-:S06]  /*9ea0*/  HADD2.F32 R0, -RZ, R0.H0_H0 ;  /* 0x20000000ff007230 */ /* 0x004fcc0000004100 */
[----:B------:R-:W0:Y:S02]  /*9eb0*/  F2I.FTZ.TRUNC.NTZ R0, R0 ;  /* 0x0000000000007305 */ /* 0x000e24000021f100 */
[----:B0-----:R-:W-:Y:S01]  /*9ec0*/  PRMT R19, R0, 0x7610, R19 ;  /* 0x0000761000137816 */ /* 0x001fe20000000013 */
[----:B------:R-:W-:Y:S06]  /*9ed0*/  BRA `(.L_x_6572) ;  /* 0x0000000800e47947 */ /* 0x000fec0003800000 */
.L_x_6575:
        /* <DEDUP_REMOVED lines=9> */
.L_x_6578:
[----:B------:R-:W2:Y:S02]  /*9f70*/  LDG.E.U16 R2, desc[UR36][R2.64] ;  /* 0x0000002402027981 */ /* 0x000ea4000c1e1500 */
[----:B--2---:R-:W-:-:S06]  /*9f80*/  HADD2.F32 R0, -RZ, R2.H0_H0 ;  /* 0x20000002ff007230 */ /* 0x004fcc0000004100 */
[----:B------:R-:W0:Y:S02]  /*9f90*/  F2I.FTZ.TRUNC.NTZ R0, R0 ;  /* 0x0000000000007305 */ /* 0x000e24000021f100 */
[----:B0-----:R-:W-:Y:S01]  /*9fa0*/  PRMT R19, R0, 0x7610, R19 ;  /* 0x0000761000137816 */ /* 0x001fe20000000013 */
[----:B------:R-:W-:Y:S06]  /*9fb0*/  BRA `(.L_x_6572) ;  /* 0x0000000800ac7947 */ /* 0x000fec0003800000 */
.L_x_6577:
[----:B------:R-:W2:Y:S02]  /*9fc0*/  LDG.E.64 R2, desc[UR36][R2.64] ;  /* 0x0000002402027981 */ /* 0x000ea4000c1e1b00 */
[----:B--2---:R0:W1:Y:S01]  /*9fd0*/  F2I.F64.TRUNC R19, R2 ;  /* 0x0000000200137311 */ /* 0x004062000030d100 */
[----:B------:R-:W-:Y:S05]  /*9fe0*/  BRA `(.L_x_6572) ;  /* 0x0000000800a07947 */ /* 0x000fea0003800000 */
.L_x_6567:
        /* <DEDUP_REMOVED lines=12> */
.L_x_6581:
[----:B------:R-:W2:Y:S02]  /*a0b0*/  LDG.E.64 R2, desc[UR36][R2.64] ;  /* 0x0000002402027981 */ /* 0x000ea4000c1e1b00 */
[----:B--2---:R0:W1:Y:S01]  /*a0c0*/  F2I.F64.TRUNC R19, R2 ;  /* 0x0000000200137311 */ /* 0x004062000030d100 */
[----:B------:R-:W-:Y:S05]  /*a0d0*/  BRA `(.L_x_6572) ;  /* 0x0000000800647947 */ /* 0x000fea0003800000 */
.L_x_6580:
        /* <DEDUP_REMOVED lines=27> */
.L_x_6583:
        /* <DEDUP_REMOVED lines=14> */
.L_x_6582:
[----:B------:R-:W2:Y:S02]  /*a370*/  LDG.E.U16 R0, desc[UR36][R2.64] ;  /* 0x0000002402007981 */ /* 0x000ea4000c1e1500 */
[----:B--2---:R-:W-:-:S06]  /*a380*/  IMAD.U32 R0, R0, 0x10000, RZ ;  /* 0x0001000000007824 */ /* 0x004fcc00078e00ff */
[----:B------:R-:W0:Y:S02]  /*a390*/  F2I.FTZ.TRUNC.NTZ R0, R0 ;  /* 0x0000000000007305 */ /* 0x000e24000021f100 */
[----:B0-----:R-:W-:Y:S01]  /*a3a0*/  PRMT R19, R0, 0x7610, R19 ;  /* 0x0000761000137816 */ /* 0x001fe20000000013 */
[----:B------:R-:W-:Y:S06]  /*a3b0*/  BRA `(.L_x_6572) ;  /* 0x0000000400ac7947 */ /* 0x000fec0003800000 */
.L_x_6579:
        /* <DEDUP_REMOVED lines=10> */
.L_x_6586:
        /* <DEDUP_REMOVED lines=21> */
.L_x_6590:
[----:B------:R-:W-:Y:S05]  /*a5b0*/  BSYNC.RECONVERGENT B1 ;  /* 0x0000000000017941 */ /* 0x000fea0003800200 */
.L_x_6589:
[----:B------:R-:W-:Y:S01]  /*a5c0*/  IMAD.SHL.U32 R0, R0, 0x100000, RZ ;  /* 0x0010000000007824 */ /* 0x000fe200078e00ff */
[----:B------:R-:W-:-:S04]  /*a5d0*/  LEA R2, R2, 0x3b800000, 0x17 ;  /* 0x3b80000002027811 */ /* 0x000fc800078eb8ff */
[----:B------:R-:W-:-:S07]  /*a5e0*/  LOP3.LUT R0, R2, R0, R7, 0xfe, !PT ;  /* 0x0000000002007212 */ /* 0x000fce00078efe07 */
.L_x_6588:
[----:B------:R-:W-:Y:S05]  /*a5f0*/  BSYNC.RECONVERGENT B0 ;  /* 0x0000000000007941 */ /* 0x000fea0003800200 */
.L_x_6587:
[----:B------:R-:W0:Y:S02]  /*a600*/  F2I.FTZ.TRUNC.NTZ R0, R0 ;  /* 0x0000000000007305 */ /* 0x000e24000021f100 */
[----:B0-----:R-:W-:Y:S01]  /*a610*/  PRMT R19, R0, 0x7610, R19 ;  /* 0x0000761000137816 */ /* 0x001fe20000000013 */
[----:B------:R-:W-:Y:S06]  /*a620*/  BRA `(.L_x_6572) ;  /* 0x0000000400107947 */ /* 0x000fec0003800000 */
.L_x_6585:
        /* <DEDUP_REMOVED lines=21> */
.L_x_6594:
[----:B------:R-:W-:Y:S05]  /*a780*/  BSYNC.RECONVERGENT B1 ;  /* 0x0000000000017941 */ /* 0x000fea0003800200 */
.L_x_6593:
[----:B------:R-:W-:Y:S01]  /*a790*/  IMAD.SHL.U32 R0, R0, 0x200000, RZ ;  /* 0x0020000000007824 */ /* 0x000fe200078e00ff */
[----:B------:R-:W-:-:S04]  /*a7a0*/  LEA R2, R2, 0x37800000, 0x17 ;  /* 0x3780000002027811 */ /* 0x000fc800078eb8ff */
[----:B------:R-:W-:-:S07]  /*a7b0*/  LOP3.LUT R0, R2, R0, R7, 0xfe, !PT ;  /* 0x0000000002007212 */ /* 0x000fce00078efe07 */
.L_x_6592:
[----:B------:R-:W-:Y:S05]  /*a7c0*/  BSYNC.RECONVERGENT B0 ;  /* 0x0000000000007941 */ /* 0x000fea0003800200 */
.L_x_6591:
[----:B------:R-:W0:Y:S02]  /*a7d0*/  F2I.FTZ.TRUNC.NTZ R0, R0 ;  /* 0x0000000000007305 */ /* 0x000e24000021f100 */
[----:B0-----:R-:W-:Y:S01]  /*a7e0*/  PRMT R19, R0, 0x7610, R19 ;  /* 0x0000761000137816 */ /* 0x001fe20000000013 */
[----:B------:R-:W-:Y:S06]  /*a7f0*/  BRA `(.L_x_6572) ;  /* 0x00000000009c7947 */ /* 0x000fec0003800000 */
.L_x_6584:
        /* <DEDUP_REMOVED lines=14> */
.L_x_6598:
[----:B------:R-:W-:Y:S05]  /*a8e0*/  BSYNC.RECONVERGENT B0 ;  /* 0x0000000000007941 */ /* 0x000fea0003800200 */
.L_x_6597:
[----:B------:R-:W0:Y:S02]  /*a8f0*/  F2I.FTZ.TRUNC.NTZ R0, R0 ;  /* 0x0000000000007305 */ /* 0x000e24000021f100 */
[----:B0-----:R-:W-:Y:S01]  /*a900*/  PRMT R19, R0, 0x7610, R19 ;  /* 0x0000761000137816 */ /* 0x001fe20000000013 */
[----:B------:R-:W-:Y:S06]  /*a910*/  BRA `(.L_x_6572) ;  /* 0x0000000000547947 */ /* 0x000fec0003800000 */
.L_x_6571:
        /* <DEDUP_REMOVED lines=16> */
.L_x_6599:
[----:B------:R-:W-:Y:S01]  /*aa20*/  PRMT R19, RZ, 0x7610, R19 ;  /* 0x00007610ff137816 */ /* 0x000fe20000000013 */
[----:B------:R-:W-:Y:S06]  /*aa30*/  BRA `(.L_x_6572) ;  /* 0x00000000000c7947 */ /* 0x000fec0003800000 */
.L_x_6596:
[----:B------:R0:W5:Y:S01]  /*aa40*/  LDG.E.U8 R19, desc[UR36][R2.64] ;  /* 0x0000002402137981 */ /* 0x000162000c1e1100 */
[----:B------:R-:W-:Y:S05]  /*aa50*/  BRA `(.L_x_6572) ;  /* 0x0000000000047947 */ /* 0x000fea0003800000 */
.L_x_6595:
[----:B------:R0:W5:Y:S02]  /*aa60*/  LDG.E.U8 R19, desc[UR36][R2.64] ;  /* 0x0000002402137981 */ /* 0x000164000c1e1100 */
.L_x_6572:
        /* <DEDUP_REMOVED lines=16> */
.L_x_6603:
[----:B------:R0:W5:Y:S01]  /*ab70*/  LDG.E.U8 R0, desc[UR36][R2.64] ;  /* 0x0000002402007981 */ /* 0x000162000c1e1100 */
[----:B------:R-:W-:Y:S05]  /*ab80*/  BRA `(.L_x_6605) ;  /* 0x0000000c004c7947 */ /* 0x000fea0003800000 */
.L_x_6602:
        /* <DEDUP_REMOVED lines=8> */
.L_x_6607:
[----:B------:R0:W5:Y:S01]  /*ac10*/  LDG.E.U8 R0, desc[UR36][R2.64] ;  /* 0x0000002402007981 */ /* 0x000162000c1e1100 */
[----:B------:R-:W-:Y:S05]  /*ac20*/  BRA `(.L_x_6605) ;  /* 0x0000000c00247947 */ /* 0x000fea0003800000 */
.L_x_6606:
[----:B------:R0:W5:Y:S01]  /*ac30*/  LDG.E.U16 R0, desc[UR36][R2.64] ;  /* 0x0000002402007981 */ /* 0x000162000c1e1500 */
[----:B------:R-:W-:Y:S05]  /*ac40*/  BRA `(.L_x_6605) ;  /* 0x0000000c001c7947 */ /* 0x000fea0003800000 */
.L_x_6601:
        /* <DEDUP_REMOVED lines=9> */
.L_x_6609:
[----:B------:R-:W2:Y:S02]  /*ace0*/  LDG.E.U16 R4, desc[UR36][R2.64] ;  /* 0x0000002402047981 */ /* 0x000ea4000c1e1500 */
[----:B--2---:R-:W-:-:S06]  /*acf0*/  HADD2.F32 R4, -RZ, R4.H0_H0 ;  /* 0x20000004ff047230 */ /* 0x004fcc0000004100 */
[----:B------:R-:W0:Y:S02]  /*ad00*/  F2I.FTZ.TRUNC.NTZ R4, R4 ;  /* 0x0000000400047305 */ /* 0x000e24000021f100 */
[----:B0-----:R-:W-:Y:S01]  /*ad10*/  PRMT R0, R4, 0x7610, R0 ;  /* 0x0000761004007816 */ /* 0x001fe20000000000 */
[----:B------:R-:W-:Y:S06]  /*ad20*/  BRA `(.L_x_6605) ;  /* 0x0000000800e47947 */ /* 0x000fec0003800000 */
.L_x_6608:
        /* <DEDUP_REMOVED lines=9> */
.L_x_6611:
[----:B------:R-:W2:Y:S02]  /*adc0*/  LDG.E.U16 R2, desc[UR36][R2.64] ;  /* 0x0000002402027981 */ /* 0x000ea4000c1e1500 */
[----:B--2---:R-:W-:-:S06]  /*add0*/  HADD2.F32 R4, -RZ, R2.H0_H0 ;  /* 0x20000002ff047230 */ /* 0x004fcc0000004100 */
[----:B------:R-:W0:Y:S02]  /*ade0*/  F2I.FTZ.TRUNC.NTZ R4, R4 ;  /* 0x0000000400047305 */ /* 0x000e24000021f100 */
[----:B0-----:R-:W-:Y:S01]  /*adf0*/  PRMT R0, R4, 0x7610, R0 ;  /* 0x0000761004007816 */ /* 0x001fe20000000000 */
[----:B------:R-:W-:Y:S06]  /*ae00*/  BRA `(.L_x_6605) ;  /* 0x0000000800ac7947 */ /* 0x000fec0003800000 */
.L_x_6610:
[----:B------:R-:W2:Y:S02]  /*ae10*/  LDG.E.64 R2, desc[UR36][R2.64] ;  /* 0x0000002402027981 */ /* 0x000ea4000c1e1b00 */
[----:B--2---:R4:W0:Y:S01]  /*ae20*/  F2I.F64.TRUNC R0, R2 ;  /* 0x0000000200007311 */ /* 0x004822000030d100 */
[----:B------:R-:W-:Y:S05]  /*ae30*/  BRA `(.L_x_6605) ;  /* 0x0000000800a07947 */ /* 0x000fea0003800000 */
.L_x_6600:
        /* <DEDUP_REMOVED lines=12> */
.L_x_6614:
[----:B------:R-:W2:Y:S02]  /*af00*/  LDG.E.64 R2, desc[UR36][R2.64] ;  /* 0x0000002402027981 */ /* 0x000ea4000c1e1b00 */
[----:B--2---:R0:W1:Y:S01]  /*af10*/  F2I.F64.TRUNC R0, R2 ;  /* 0x0000000200007311 */ /* 0x004062000030d100 */
[----:B------:R-:W-:Y:S05]  /*af20*/  BRA `(.L_x_6605) ;  /* 0x0000000800647947 */ /* 0x000fea0003800000 */
.L_x_6613:
        /* <DEDUP_REMOVED lines=27> */
.L_x_6616:
        /* <DEDUP_REMOVED lines=14> */
.L_x_6615:
[----:B------:R-:W2:Y:S02]  /*b1c0*/  LDG.E.U16 R4, desc[UR36][R2.64] ;  /* 0x0000002402047981 */ /* 0x000ea4000c1e1500 */
[----:B--2---:R-:W-:-:S06]  /*b1d0*/  IMAD.U32 R4, R4, 0x10000, RZ ;  /* 0x0001000004047824 */ /* 0x004fcc00078e00ff */
[----:B------:R-:W0:Y:S02]  /*b1e0*/  F2I.FTZ.TRUNC.NTZ R4, R4 ;  /* 0x0000000400047305 */ /* 0x000e24000021f100 */
[----:B0-----:R-:W-:Y:S01]  /*b1f0*/  PRMT R0, R4, 0x7610, R0 ;  /* 0x0000761004007816 */ /* 0x001fe20000000000 */
[----:B------:R-:W-:Y:S06]  /*b200*/  BRA `(.L_x_6605) ;  /* 0x0000000400ac7947 */ /* 0x000fec0003800000 */
.L_x_6612:
        /* <DEDUP_REMOVED lines=10> */
.L_x_6619:
        /* <DEDUP_REMOVED lines=21> */
.L_x_6623:
[----:B------:R-:W-:Y:S05]  /*b400*/  BSYNC.RECONVERGENT B1 ;  /* 0x0000000000017941 */ /* 0x000fea0003800200 */
.L_x_6622:
[----:B------:R-:W-:Y:S01]  /*b410*/  IMAD.SHL.U32 R0, R0, 0x100000, RZ ;  /* 0x0010000000007824 */ /* 0x000fe200078e00ff */
[----:B------:R-:W-:-:S04]  /*b420*/  LEA R2, R2, 0x3b800000, 0x17 ;  /* 0x3b80000002027811 */ /* 0x000fc800078eb8ff */
[----:B------:R-:W-:-:S07]  /*b430*/  LOP3.LUT R4, R2, R0, R7, 0xfe, !PT ;  /* 0x0000000002047212 */ /* 0x000fce00078efe07 */
.L_x_6621:
[----:B------:R-:W-:Y:S05]  /*b440*/  BSYNC.RECONVERGENT B0 ;  /* 0x0000000000007941 */ /* 0x000fea0003800200 */
.L_x_6620:
[----:B------:R-:W0:Y:S02]  /*b450*/  F2I.FTZ.TRUNC.NTZ R4, R4 ;  /* 0x0000000400047305 */ /* 0x000e24000021f100 */
[----:B0-----:R-:W-:Y:S01]  /*b460*/  PRMT R0, R4, 0x7610, R0 ;  /* 0x0000761004007816 */ /* 0x001fe20000000000 */
[----:B------:R-:W-:Y:S06]  /*b470*/  BRA `(.L_x_6605) ;  /* 0x0000000400107947 */ /* 0x000fec0003800000 */
.L_x_6618:
        /* <DEDUP_REMOVED lines=21> */
.L_x_6627:
[----:B------:R-:W-:Y:S05]  /*b5d0*/  BSYNC.RECONVERGENT B1 ;  /* 0x0000000000017941 */ /* 0x000fea0003800200 */
.L_x_6626:
[----:B------:R-:W-:Y:S01]  /*b5e0*/  IMAD.SHL.U32 R0, R0, 0x200000, RZ ;  /* 0x0020000000007824 */ /* 0x000fe200078e00ff */
[----:B------:R-:W-:-:S04]  /*b5f0*/  LEA R2, R2, 0x37800000, 0x17 ;  /* 0x3780000002027811 */ /* 0x000fc800078eb8ff */
[----:B------:R-:W-:-:S07]  /*b600*/  LOP3.LUT R4, R2, R0, R7, 0xfe, !PT ;  /* 0x0000000002047212 */ /* 0x000fce00078efe07 */
.L_x_6625:
[----:B------:R-:W-:Y:S05]  /*b610*/  BSYNC.RECONVERGENT B0 ;  /* 0x0000000000007941 */ /* 0x000fea0003800200 */
.L_x_6624:
[----:B------:R-:W0:Y:S02]  /*b620*/  F2I.FTZ.TRUNC.NTZ R4, R4 ;  /* 0x0000000400047305 */ /* 0x000e24000021f100 */
[----:B0-----:R-:W-:Y:S01]  /*b630*/  PRMT R0, R4, 0x7610, R0 ;  /* 0x0000761004007816 */ /* 0x001fe20000000000 */
[----:B------:R-:W-:Y:S06]  /*b640*/  BRA `(.L_x_6605) ;  /* 0x00000000009c7947 */ /* 0x000fec0003800000 */
.L_x_6617:
        /* <DEDUP_REMOVED lines=14> */
.L_x_6631:
[----:B------:R-:W-:Y:S05]  /*b730*/  BSYNC.RECONVERGENT B0 ;  /* 0x0000000000007941 */ /* 0x000fea0003800200 */
.L_x_6630:
[----:B------:R-:W0:Y:S02]  /*b740*/  F2I.FTZ.TRUNC.NTZ R4, R4 ;  /* 0x0000000400047305 */ /* 0x000e24000021f100 */
[----:B0-----:R-:W-:Y:S01]  /*b750*/  PRMT R0, R4, 0x7610, R0 ;  /* 0x0000761004007816 */ /* 0x001fe20000000000 */
[----:B------:R-:W-:Y:S06]  /*b760*/  BRA `(.L_x_6605) ;  /* 0x0000000000547947 */ /* 0x000fec0003800000 */
.L_x_6604:
        /* <DEDUP_REMOVED lines=15> */
[----:B--2--5:R-:W-:Y:S05]  /*b860*/  CALL.ABS.NOINC R2 ;  /* 0x0000000002007343 */ /* 0x024fea0003c00000 */
.L_x_6632:
[----:B------:R-:W-:Y:S01]  /*b870*/  PRMT R0, RZ, 0x7610, R0 ;  /* 0x00007610ff007816 */ /* 0x000fe20000000000 */
[----:B------:R-:W-:Y:S06]  /*b880*/  BRA `(.L_x_6605) ;  /* 0x00000000000c7947 */ /* 0x000fec0003800000 */
.L_x_6629:
[----:B------:R0:W5:Y:S01]  /*b890*/  LDG.E.U8 R0, desc[UR36][R2.64] ;  /* 0x0000002402007981 */ /* 0x000162000c1e1100 */
[----:B------:R-:W-:Y:S05]  /*b8a0*/  BRA `(.L_x_6605) ;  /* 0x0000000000047947 */ /* 0x000fea0003800000 */
.L_x_6628:
[----:B------:R0:W5:Y:S02]  /*b8b0*/  LDG.E.U8 R0, desc[UR36][R2.64] ;  /* 0x0000002402007981 */ /* 0x000164000c1e1100 */
.L_x_6605:
        /* <DEDUP_REMOVED lines=17> */
.L_x_6636:
[----:B------:R0:W-:Y:S01]  /*b9d0*/  STG.E.U8 desc[UR36][R2.64], R7 ;  /* 0x0000000702007986 */ /* 0x0001e2000c101124 */
[----:B------:R-:W-:Y:S05]  /*b9e0*/  BRA `(.L_x_6638) ;  /* 0x0000000c00887947 */ /* 0x000fea0003800000 */
.L_x_6635:
[----:B------:R-:W-:-:S09]  /*b9f0*/  UISETP.NE.AND UP0, UPT, UR4, 0x2, UPT ;  /* 0x000000020400788c */ /* 0x000fd2000bf05270 */
[----:B------:R-:W-:Y:S05]  /*ba00*/  BRA.U !UP0, `(.L_x_6639) ;  /* 0x0000000108387547 */ /* 0x000fea000b800000 */
[----:B------:R-:W-:-:S09]  /*ba10*/  UISETP.NE.AND UP0, UPT, UR4, 0x3, UPT ;  /* 0x000000030400788c */ /* 0x000fd2000bf05270 */
[----:B------:R-:W-:Y:S05]  /*ba20*/  BRA.U !UP0, `(.L_x_6640) ;  /* 0x0000000108207547 */ /* 0x000fea000b800000 */
[----:B------:R-:W-:-:S09]  /*ba30*/  UISETP.NE.AND UP0, UPT, UR4, 0x4, UPT ;  /* 0x000000040400788c */ /* 0x000fd2000bf05270 */
[----:B------:R-:W-:Y:S05]  /*ba40*/  BRA.U UP0, `(.L_x_6637) ;  /* 0x00000009008c7547 */ /* 0x000fea000b800000 */
[----:B------:R-:W-:-:S04]  /*ba50*/  LOP3.LUT R0, R7, 0xffff, RZ, 0xc0, !PT ;  /* 0x0000ffff07007812 */ /* 0x000fc800078ec0ff */
[----:B------:R-:W-:-:S04]  /*ba60*/  PRMT R0, R0, 0x8880, RZ ;  /* 0x0000888000007816 */ /* 0x000fc800000000ff */
[----:B------:R-:W-:-:S04]  /*ba70*/  MOV R4, R0 ;  /* 0x0000000000047202 */ /* 0x000fc80000000f00 */
[----:B------:R-:W-:-:S05]  /*ba80*/  SHF.R.S32.HI R5, RZ, 0x1f, R4 ;  /* 0x0000001fff057819 */ /* 0x000fca0000011404 */
[----:B------:R0:W-:Y:S01]  /*ba90*/  STG.E.64 desc[UR36][R2.64], R4 ;  /* 0x0000000402007986 */ /* 0x0001e2000c101b24 */
[----:B------:R-:W-:Y:S05]  /*baa0*/  BRA `(.L_x_6638) ;  /* 0x0000000c00587947 */ /* 0x000fea0003800000 */
.L_x_6640:
[----:B------:R-:W-:-:S04]  /*bab0*/  LOP3.LUT R7, R7, 0xffff, RZ, 0xc0, !PT ;  /* 0x0000ffff07077812 */ /* 0x000fc800078ec0ff */
[----:B------:R-:W-:-:S05]  /*bac0*/  PRMT R5, R7, 0x8880, RZ ;  /* 0x0000888007057816 */ /* 0x000fca00000000ff */
[----:B------:R0:W-:Y:S01]  /*bad0*/  STG.E desc[UR36][R2.64], R5 ;  /* 0x0000000502007986 */ /* 0x0001e2000c101924 */
[----:B------:R-:W-:Y:S05]  /*bae0*/  BRA `(.L_x_6638) ;  /* 0x0000000c00487947 */ /* 0x000fea0003800000 */
.L_x_6639:
[----:B------:R-:W-:-:S04]  /*baf0*/  PRMT R5, R7, 0x8880, RZ ;  /* 0x0000888007057816 */ /* 0x000fc800000000ff */
[----:B------:R-:W-:-:S05]  /*bb00*/  PRMT R5, R5, 0x7710, RZ ;  /* 0x0000771005057816 */ /* 0x000fca00000000ff */
[----:B------:R0:W-:Y:S01]  /*bb10*/  STG.E.U16 desc[UR36][R2.64], R5 ;  /* 0x0000000502007986 */ /* 0x0001e2000c101524 */
[----:B------:R-:W-:Y:S05]  /*bb20*/  BRA `(.L_x_6638) ;  /* 0x0000000c00387947 */ /* 0x000fea0003800000 */
.L_x_6634:
        /* <DEDUP_REMOVED lines=9> */
.L_x_6642:
[----:B------:R-:W0:Y:S02]  /*bbc0*/  I2F.S8 R0, R7 ;  /* 0x0000000700007306 */ /* 0x000e240000001400 */
[----:B0-----:R-:W-:-:S05]  /*bbd0*/  F2FP.F16.F32.PACK_AB R0, RZ, R0 ;  /* 0x00000000ff00723e */ /* 0x001fca00000000ff */
[----:B------:R0:W-:Y:S01]  /*bbe0*/  STG.E.U16 desc[UR36][R2.64], R0 ;  /* 0x0000000002007986 */ /* 0x0001e2000c101524 */
[----:B------:R-:W-:Y:S05]  /*bbf0*/  BRA `(.L_x_6638) ;  /* 0x0000000c00047947 */ /* 0x000fea0003800000 */
.L_x_6641:
        /* <DEDUP_REMOVED lines=10> */
.L_x_6644:
[----:B------:R-:W0:Y:S02]  /*bca0*/  I2F.S8 R7, R7 ;  /* 0x0000000700077306 */ /* 0x000e240000001400 */
[----:B0-----:R-:W-:-:S04]  /*bcb0*/  F2FP.F16.F32.PACK_AB R5, RZ, R7 ;  /* 0x00000007ff05723e */ /* 0x001fc800000000ff */
[----:B------:R-:W-:-:S05]  /*bcc0*/  PRMT R5, R5, 0x5410, RZ ;  /* 0x0000541005057816 */ /* 0x000fca00000000ff */
[----:B------:R0:W-:Y:S01]  /*bcd0*/  STG.E desc[UR36][R2.64], R5 ;  /* 0x0000000502007986 */ /* 0x0001e2000c101924 */
[----:B------:R-:W-:Y:S05]  /*bce0*/  BRA `(.L_x_6638) ;  /* 0x0000000800c87947 */ /* 0x000fea0003800000 */
.L_x_6643:
[----:B------:R-:W-:-:S04]  /*bcf0*/  PRMT R4, R7, 0x8880, RZ ;  /* 0x0000888007047816 */ /* 0x000fc800000000ff */
[----:B------:R-:W-:-:S06]  /*bd00*/  PRMT R4, R4, 0x7710, RZ ;  /* 0x0000771004047816 */ /* 0x000fcc00000000ff */
[----:B------:R-:W0:Y:S02]  /*bd10*/  I2F.F64.S16 R4, R4 ;  /* 0x0000000400047312 */ /* 0x000e240000101c00 */
[----:B0-----:R0:W-:Y:S01]  /*bd20*/  STG.E.64 desc[UR36][R2.64], R4 ;  /* 0x0000000402007986 */ /* 0x0011e2000c101b24 */
[----:B------:R-:W-:Y:S05]  /*bd30*/  BRA `(.L_x_6638) ;  /* 0x0000000800b47947 */ /* 0x000fea0003800000 */
.L_x_6633:
        /* <DEDUP_REMOVED lines=14> */
.L_x_6648:
        /* <DEDUP_REMOVED lines=18> */
.L_x_6651:
[----:B------:R-:W-:-:S04]  /*bf40*/  SHF.R.U32.HI R5, RZ, 0x18, R5 ;  /* 0x00000018ff057819 */ /* 0x000fc80000011605 */
[----:B------:R-:W-:-:S07]  /*bf50*/  LOP3.LUT R0, R0, 0x80, R5, 0xf8, !PT ;  /* 0x0000008000007812 */ /* 0x000fce00078ef805 */
.L_x_6650:
[----:B------:R-:W-:Y:S05]  /*bf60*/  BSYNC.RECONVERGENT B0 ;  /* 0x0000000000007941 */ /* 0x000fea0003800200 */
.L_x_6649:
[----:B------:R0:W-:Y:S01]  /*bf70*/  STG.E.U8 desc[UR36][R2.64], R0 ;  /* 0x0000000002007986 */ /* 0x0001e2000c101124 */
[----:B------:R-:W-:Y:S05]  /*bf80*/  BRA `(.L_x_6638) ;  /* 0x0000000800207947 */ /* 0x000fea0003800000 */
.L_x_6647:
        /* <DEDUP_REMOVED lines=18> */
.L_x_6654:
[----:B------:R-:W-:-:S04]  /*c0b0*/  SHF.R.U32.HI R5, RZ, 0x18, R5 ;  /* 0x00000018ff057819 */ /* 0x000fc80000011605 */
[----:B------:R-:W-:-:S07]  /*c0c0*/  LOP3.LUT R0, R0, 0x80, R5, 0xf8, !PT ;  /* 0x0000008000007812 */ /* 0x000fce00078ef805 */
.L_x_6653:
[----:B------:R-:W-:Y:S05]  /*c0d0*/  BSYNC.RECONVERGENT B0 ;  /* 0x0000000000007941 */ /* 0x000fea0003800200 */
.L_x_6652:
[----:B------:R0:W-:Y:S01]  /*c0e0*/  STG.E.U8 desc[UR36][R2.64], R0 ;  /* 0x0000000002007986 */ /* 0x0001e2000c101124 */
[----:B------:R-:W-:Y:S05]  /*c0f0*/  BRA `(.L_x_6638) ;  /* 0x0000000400c47947 */ /* 0x000fea0003800000 */
.L_x_6646:
        /* <DEDUP_REMOVED lines=22> */
.L_x_6656:
[----:B------:R-:W-:-:S04]  /*c260*/  LOP3.LUT R7, R7, 0xffff, RZ, 0xc0, !PT ;  /* 0x0000ffff07077812 */ /* 0x000fc800078ec0ff */
[----:B------:R-:W-:-:S04]  /*c270*/  PRMT R7, R7, 0x8880, RZ ;  /* 0x0000888007077816 */ /* 0x000fc800000000ff */
[----:B------:R-:W-:-:S04]  /*c280*/  MOV R4, R7 ;  /* 0x0000000700047202 */ /* 0x000fc80000000f00 */
[----:B------:R-:W-:-:S05]  /*c290*/  SHF.R.S32.HI R5, RZ, 0x1f, R4 ;  /* 0x0000001fff057819 */ /* 0x000fca0000011404 */
[----:B------:R0:W-:Y:S01]  /*c2a0*/  STG.E.64 desc[UR36][R2.64], R4 ;  /* 0x0000000402007986 */ /* 0x0001e2000c101b24 */
[----:B------:R-:W-:Y:S05]  /*c2b0*/  BRA `(.L_x_6638) ;  /* 0x0000000400547947 */ /* 0x000fea0003800000 */
.L_x_6655:
[----:B------:R-:W-:-:S04]  /*c2c0*/  LOP3.LUT R7, R7, 0xffff, RZ, 0xc0, !PT ;  /* 0x0000ffff07077812 */ /* 0x000fc800078ec0ff */
[----:B------:R-:W-:-:S05]  /*c2d0*/  PRMT R5, R7, 0x8880, RZ ;  /* 0x0000888007057816 */ /* 0x000fca00000000ff */
[----:B------:R0:W-:Y:S01]  /*c2e0*/  STG.E desc[UR36][R2.64], R5 ;  /* 0x0000000502007986 */ /* 0x0001e2000c101924 */
[----:B------:R-:W-:Y:S05]  /*c2f0*/  BRA `(.L_x_6638) ;  /* 0x0000000400447947 */ /* 0x000fea0003800000 */
.L_x_6645:
        /* <DEDUP_REMOVED lines=12> */
.L_x_6658:
[----:B------:R-:W-:Y:S02]  /*c3c0*/  PRMT R4, R7, 0x8880, RZ ;  /* 0x0000888007047816 */ /* 0x000fe400000000ff */
[----:B------:R-:W-:Y:S02]  /*c3d0*/  CS2R R6, SRZ ;  /* 0x0000000000067805 */ /* 0x000fe4000001ff00 */
[----:B------:R-:W-:-:S06]  /*c3e0*/  PRMT R4, R4, 0x7710, RZ ;  /* 0x0000771004047816 */ /* 0x000fcc00000000ff */
[----:B------:R-:W0:Y:S02]  /*c3f0*/  I2F.F64.S16 R4, R4 ;  /* 0x0000000400047312 */ /* 0x000e240000101c00 */
[----:B0-----:R0:W-:Y:S01]  /*c400*/  STG.E.128 desc[UR36][R2.64], R4 ;  /* 0x0000000402007986 */ /* 0x0011e2000c101d24 */
[----:B------:R-:W-:Y:S05]  /*c410*/  BRA `(.L_x_6638) ;  /* 0x0000000000fc7947 */ /* 0x000fea0003800000 */
.L_x_6657:
[----:B------:R-:W-:-:S09]  /*c420*/  UISETP.NE.AND UP0, UPT, UR4, 0xf, UPT ;  /* 0x0000000f0400788c */ /* 0x000fd2000bf05270 */
[----:B------:R-:W-:Y:S05]  /*c430*/  BRA.U !UP0, `(.L_x_6659) ;  /* 0x0000000108e87547 */ /* 0x000fea000b800000 */
[----:B------:R-:W-:-:S09]  /*c440*/  UISETP.NE.AND UP0, UPT, UR4, 0x17, UPT ;  /* 0x000000170400788c */ /* 0x000fd2000bf05270 */
[----:B------:R-:W-:Y:S05]  /*c450*/  BRA.U !UP0, `(.L_x_6660) ;  /* 0x0000000108907547 */ /* 0x000fea000b800000 */
[----:B------:R-:W-:-:S09]  /*c460*/  UISETP.NE.AND UP0, UPT, UR4, 0x18, UPT ;  /* 0x000000180400788c */ /* 0x000fd2000bf05270 */
[----:B------:R-:W-:Y:S05]  /*c470*/  BRA.U !UP0, `(.L_x_6661) ;  /* 0x0000000108447547 */ /* 0x000fea000b800000 */
.L_x_6637:
        /* <DEDUP_REMOVED lines=11> */
[----:B------:R-:W-:Y:S01]  /*c530*/  IMAD.U32 R7, RZ, RZ, UR7 ;  /* 0x00000007ff077e24 */ /* 0x000fe2000f8e00ff */
[----:B----4-:R-:W-:Y:S01]  /*c540*/  MOV R10, UR8 ;  /* 0x00000008000a7c02 */ /* 0x010fe20008000f00 */
[----:B-1----:R-:W-:-:S07]  /*c550*/  IMAD.U32 R11, RZ, RZ, UR9 ;  /* 0x00000009ff0b7e24 */ /* 0x002fce000f8e00ff */
[----:B------:R-:W-:-:S07]  /*c560*/  LEPC R20, `(.L_x_6662) ;  /* 0x000000001014794e */ /* 0x000fce0000000000 */
[----:B--2---:R-:W-:Y:S05]  /*c570*/  CALL.ABS.NOINC R2 ;  /* 0x0000000002007343 */ /* 0x004fea0003c00000 */
.L_x_6662:
[----:B------:R-:W-:Y:S05]  /*c580*/  BRA `(.L_x_6638) ;  /* 0x0000000000a07947 */ /* 0x000fea0003800000 */
.L_x_6661:
[----:B------:R-:W0:Y:S01]  /*c590*/  I2F.S8 R7, R7 ;  /* 0x0000000700077306 */ /* 0x000e220000001400 */
[----:B------:R-:W-:Y:S01]  /*c5a0*/  BSSY.RECONVERGENT B0, `(.L_x_6663) ;  /* 0x000000c000007945 */ /* 0x000fe20003800200 */
[----:B------:R-:W-:Y:S01]  /*c5b0*/  HFMA2 R0, -RZ, RZ, 0, 7.569789886474609375e-06 ;  /* 0x0000007fff007431 */ /* 0x000fe200000001ff */
        /* <DEDUP_REMOVED lines=10> */
.L_x_6664:
[----:B------:R-:W-:Y:S05]  /*c660*/  BSYNC.RECONVERGENT B0 ;  /* 0x0000000000007941 */ /* 0x000fea0003800200 */
.L_x_6663:
[----:B------:R-:W-:-:S05]  /*c670*/  LOP3.LUT R5, R0, 0x80, R5, 0xf8, !PT ;  /* 0x0000008000057812 */ /* 0x000fca00078ef805 */
[----:B------:R3:W-:Y:S01]  /*c680*/  STG.E.U8 desc[UR36][R2.64], R5 ;  /* 0x0000000502007986 */ /* 0x0007e2000c101124 */
[----:B------:R-:W-:Y:S05]  /*c690*/  BRA `(.L_x_6638) ;  /* 0x00000000005c7947 */ /* 0x000fea0003800000 */
.L_x_6660:
        /* <DEDUP_REMOVED lines=12> */
.L_x_6666:
[----:B------:R-:W-:Y:S01]  /*c760*/  IMAD.MOV.U32 R0, RZ, RZ, 0x7f ;  /* 0x0000007fff007424 */ /* 0x000fe200078e00ff */
[----:B------:R-:W-:-:S04]  /*c770*/  ISETP.GT.U32.AND P0, PT, R4, 0x7f800000, PT ;  /* 0x7f8000000400780c */ /* 0x000fc80003f04070 */
[----:B------:R-:W-:-:S09]  /*c780*/  SEL R0, R0, 0x7c, P0 ;  /* 0x0000007c00007807 */ /* 0x000fd20000000000 */
.L_x_6667:
[----:B------:R-:W-:Y:S05]  /*c790*/  BSYNC.RECONVERGENT B0 ;  /* 0x0000000000007941 */ /* 0x000fea0003800200 */
.L_x_6665:
[----:B------:R-:W-:-:S04]  /*c7a0*/  SHF.R.U32.HI R5, RZ, 0x18, R5 ;  /* 0x00000018ff057819 */ /* 0x000fc80000011605 */
[----:B------:R-:W-:-:S05]  /*c7b0*/  LOP3.LUT R5, R0, 0x80, R5, 0xf8, !PT ;  /* 0x0000008000057812 */ /* 0x000fca00078ef805 */
[----:B------:R2:W-:Y:S01]  /*c7c0*/  STG.E.U8 desc[UR36][R2.64], R5 ;  /* 0x0000000502007986 */ /* 0x0005e2000c101124 */
[----:B------:R-:W-:Y:S05]  /*c7d0*/  BRA `(.L_x_6638) ;  /* 0x00000000000c7947 */ /* 0x000fea0003800000 */
.L_x_6659:
[----:B------:R-:W0:Y:S02]  /*c7e0*/  I2F.S8 R0, R7 ;  /* 0x0000000700007306 */ /* 0x000e240000001400 */
[----:B0-----:R-:W-:-:S05]  /*c7f0*/  F2FP.BF16.F32.PACK_AB R0, RZ, R0 ;  /* 0x00000000ff00723e */ /* 0x001fca00000010ff */
[----:B------:R4:W-:Y:S02]  /*c800*/  STG.E.U16 desc[UR36][R2.64], R0 ;  /* 0x0000000002007986 */ /* 0x0009e4000c101524 */
.L_x_6638:
[----:B------:R-:W-:-:S07]  /*c810*/  VIADD R17, R17, 0x80 ;  /* 0x0000008011117836 */ /* 0x000fce0000000000 */
.L_x_6565:
[----:B------:R-:W-:Y:S05]  /*c820*/  BSYNC.RECONVERGENT B6 ;  /* 0x0000000000067941 */ /* 0x000fea0003800200 */
.L_x_6564:
[----:B------:R-:W5:Y:S02]  /*c830*/  LDCU UR4, c[0x0][0x380] ;  /* 0x00007000ff0477ac */ /* 0x000f640008000800 */
[----:B-----5:R-:W-:-:S13]  /*c840*/  ISETP.GE.AND P0, PT, R17, UR4, PT ;  /* 0x0000000411007c0c */ /* 0x020fda000bf06270 */
[----:B------:R-:W-:Y:S05]  /*c850*/  @P0 EXIT ;  /* 0x000000000000094d */ /* 0x000fea0003800000 */
[----:B------:R-:W5:Y:S01]  /*c860*/  LDCU UR4, c[0x0][0x388] ;  /* 0x00007100ff0477ac */ /* 0x000f620008000800 */
[----:B------:R-:W-:Y:S01]  /*c870*/  IMAD.MOV.U32 R18, RZ, RZ, RZ ;  /* 0x000000ffff127224 */ /* 0x000fe200078e00ff */
[----:B------:R-:W-:Y:S01]  /*c880*/  MOV R16, RZ ;  /* 0x000000ff00107202 */ /* 0x000fe20000000f00 */
[----:B0--34-:R-:W-:Y:S01]  /*c890*/  IMAD.MOV.U32 R0, RZ, RZ, RZ ;  /* 0x000000ffff007224 */ /* 0x019fe200078e00ff */
        /* <DEDUP_REMOVED lines=350> */
.L_x_6668:
        /* <DEDUP_REMOVED lines=19> */
.L_x_6672:
[----:B------:R0:W5:Y:S01]  /*dfb0*/  LDG.E.U8 R19, desc[UR36][R2.64] ;  /* 0x0000002402137981 */ /* 0x000162000c1e1100 */
[----:B------:R-:W-:Y:S05]  /*dfc0*/  BRA `(.L_x_6674) ;  /* 0x0000000c004c7947 */ /* 0x000fea0003800000 */
.L_x_6671:
        /* <DEDUP_REMOVED lines=8> */
.L_x_6676:
[----:B------:R0:W5:Y:S01]  /*e050*/  LDG.E.U8 R19, desc[UR36][R2.64] ;  /* 0x0000002402137981 */ /* 0x000162000c1e1100 */
[----:B------:R-:W-:Y:S05]  /*e060*/  BRA `(.L_x_6674) ;  /* 0x0000000c00247947 */ /* 0x000fea0003800000 */
.L_x_6675:
[----:B------:R0:W5:Y:S01]  /*e070*/  LDG.E.U16 R19, desc[UR36][R2.64] ;  /* 0x0000002402137981 */ /* 0x000162000c1e1500 */
[----:B------:R-:W-:Y:S05]  /*e080*/  BRA `(.L_x_6674) ;  /* 0x0000000c001c7947 */ /* 0x000fea0003800000 */
.L_x_6670:
        /* <DEDUP_REMOVED lines=9> */
.L_x_6678:
[----:B------:R-:W2:Y:S02]  /*e120*/  LDG.E.U16 R0, desc[UR36][R2.64] ;  /* 0x0000002402007981 */ /* 0x000ea4000c1e1500 */
[----:B--2---:R-:W-:-:S06]  /*e130*/  HADD2.F32 R0, -RZ, R0.H0_H0 ;  /* 0x20000000ff007230 */ /* 0x004fcc0000004100 */
[----:B------:R-:W0:Y:S02]  /*e140*/  F2I.FTZ.TRUNC.NTZ R0, R0 ;  /* 0x0000000000007305 */ /* 0x000e24000021f100 */
[----:B0-----:R-:W-:Y:S01]  /*e150*/  PRMT R19, R0, 0x7610, R19 ;  /* 0x0000761000137816 */ /* 0x001fe20000000013 */
[----:B------:R-:W-:Y:S06]  /*e160*/  BRA `(.L_x_6674) ;  /* 0x0000000800e47947 */ /* 0x000fec0003800000 */
.L_x_6677:
        /* <DEDUP_REMOVED lines=9> */
.L_x_6680:
[----:B------:R-:W2:Y:S02]  /*e200*/  LDG.E.U16 R2, desc[UR36][R2.64] ;  /* 0x0000002402027981 */ /* 0x000ea4000c1e1500 */
[----:B--2---:R-:W-:-:S06]  /*e210*/  HADD2.F32 R0, -RZ, R2.H0_H0 ;  /* 0x20000002ff007230 */ /* 0x004fcc0000004100 */
[----:B------:R-:W0:Y:S02]  /*e220*/  F2I.FTZ.TRUNC.NTZ R0, R0 ;  /* 0x0000000000007305 */ /* 0x000e24000021f100 */
[----:B0-----:R-:W-:Y:S01]  /*e230*/  PRMT R19, R0, 0x7610, R19 ;  /* 0x0000761000137816 */ /* 0x001fe20000000013 */
[----:B------:R-:W-:Y:S06]  /*e240*/  BRA `(.L_x_6674) ;  /* 0x0000000800ac7947 */ /* 0x000fec0003800000 */
.L_x_6679:
[----:B------:R-:W2:Y:S02]  /*e250*/  LDG.E.64 R2, desc[UR36][R2.64] ;  /* 0x0000002402027981 */ /* 0x000ea4000c1e1b00 */
[----:B--2---:R0:W1:Y:S01]  /*e260*/  F2I.F64.TRUNC R19, R2 ;  /* 0x0000000200137311 */ /* 0x004062000030d100 */
[----:B------:R-:W-:Y:S05]  /*e270*/  BRA `(.L_x_6674) ;  /* 0x0000000800a07947 */ /* 0x000fea0003800000 */
.L_x_6669:
        /* <DEDUP_REMOVED lines=12> */
.L_x_6683:
[----:B------:R-:W2:Y:S02]  /*e340*/  LDG.E.64 R2, desc[UR36][R2.64] ;  /* 0x0000002402027981 */ /* 0x000ea4000c1e1b00 */
[----:B--2---:R0:W1:Y:S01]  /*e350*/  F2I.F64.TRUNC R19, R2 ;  /* 0x0000000200137311 */ /* 0x004062000030d100 */
[----:B------:R-:W-:Y:S05]  /*e360*/  BRA `(.L_x_6674) ;  /* 0x0000000800647947 */ /* 0x000fea0003800000 */
.L_x_6682:
        /* <DEDUP_REMOVED lines=27> */
.L_x_6685:
        /* <DEDUP_REMOVED lines=14> */
.L_x_6684:
[----:B------:R-:W2:Y:S02]  /*e600*/  LDG.E.U16 R0, desc[UR36][R2.64] ;  /* 0x0000002402007981 */ /* 0x000ea4000c1e1500 */
[----:B--2---:R-:W-:-:S06]  /*e610*/  IMAD.U32 R0, R0, 0x10000, RZ ;  /* 0x0001000000007824 */ /* 0x004fcc00078e00ff */
[----:B------:R-:W0:Y:S02]  /*e620*/  F2I.FTZ.TRUNC.NTZ R0, R0 ;  /* 0x0000000000007305 */ /* 0x000e24000021f100 */
[----:B0-----:R-:W-:Y:S01]  /*e630*/  PRMT R19, R0, 0x7610, R19 ;  /* 0x0000761000137816 */ /* 0x001fe20000000013 */
[----:B------:R-:W-:Y:S06]  /*e640*/  BRA `(.L_x_6674) ;  /* 0x0000000400ac7947 */ /* 0x000fec0003800000 */
.L_x_6681:
        /* <DEDUP_REMOVED lines=10> */
.L_x_6688:
        /* <DEDUP_REMOVED lines=21> */
.L_x_6692:
[----:B------:R-:W-:Y:S05]  /*e840*/  BSYNC.RECONVERGENT B1 ;  /* 0x0000000000017941 */ /* 0x000fea0003800200 */
.L_x_6691:
[----:B------:R-:W-:Y:S01]  /*e850*/  IMAD.SHL.U32 R0, R0, 0x100000, RZ ;  /* 0x0010000000007824 */ /* 0x000fe200078e00ff */
[----:B------:R-:W-:-:S04]  /*e860*/  LEA R2, R2, 0x3b800000, 0x17 ;  /* 0x3b80000002027811 */ /* 0x000fc800078eb8ff */
[----:B------:R-:W-:-:S07]  /*e870*/  LOP3.LUT R0, R2, R0, R7, 0xfe, !PT ;  /* 0x0000000002007212 */ /* 0x000fce00078efe07 */
.L_x_6690:
[----:B------:R-:W-:Y:S05]  /*e880*/  BSYNC.RECONVERGENT B0 ;  /* 0x0000000000007941 */ /* 0x000fea0003800200 */
.L_x_6689:
[----:B------:R-:W0:Y:S02]  /*e890*/  F2I.FTZ.TRUNC.NTZ R0, R0 ;  /* 0x0000000000007305 */ /* 0x000e24000021f100 */
[----:B0-----:R-:W-:Y:S01]  /*e8a0*/  PRMT R19, R0, 0x7610, R19 ;  /* 0x0000761000137816 */ /* 0x001fe20000000013 */
[----:B------:R-:W-:Y:S06]  /*e8b0*/  BRA `(.L_x_6674) ;  /* 0x0000000400107947 */ /* 0x000fec0003800000 */
.L_x_6687:
        /* <DEDUP_REMOVED lines=21> */
.L_x_6696:
[----:B------:R-:W-:Y:S05]  /*ea10*/  BSYNC.RECONVERGENT B1 ;  /* 0x0000000000017941 */ /* 0x000fea0003800200 */
.L_x_6695:
[----:B------:R-:W-:Y:S01]  /*ea20*/  IMAD.SHL.U32 R0, R0, 0x200000, RZ ;  /* 0x0020000000007824 */ /* 0x000fe200078e00ff */
[----:B------:R-:W-:-:S04]  /*ea30*/  LEA R2, R2, 0x37800000, 0x17 ;  /* 0x3780000002027811 */ /* 0x000fc800078eb8ff */
[----:B------:R-:W-:-:S07]  /*ea40*/  LOP3.LUT R0, R2, R0, R7, 0xfe, !PT ;  /* 0x0000000002007212 */ /* 0x000fce00078efe07 */
.L_x_6694:
[----:B------:R-:W-:Y:S05]  /*ea50*/  BSYNC.RECONVERGENT B0 ;  /* 0x0000000000007941 */ /* 0x000fea0003800200 */
.L_x_6693:
[----:B------:R-:W0:Y:S02]  /*ea60*/  F2I.FTZ.TRUNC.NTZ R0, R0 ;  /* 0x0000000000007305 */ /* 0x000e24000021f100 */
[----:B0-----:R-:W-:Y:S01]  /*ea70*/  PRMT R19, R0, 0x7610, R19 ;  /* 0x0000761000137816 */ /* 0x001fe20000000013 */
[----:B------:R-:W-:Y:S06]  /*ea80*/  BRA `(.L_x_6674) ;  /* 0x00000000009c7947 */ /* 0x000fec0003800000 */
.L_x_6686:
        /* <DEDUP_REMOVED lines=14> */
.L_x_6700:
[----:B------:R-:W-:Y:S05]  /*eb70*/  BSYNC.RECONVERGENT B0 ;  /* 0x0000000000007941 */ /* 0x000fea0003800200 */
.L_x_6699:
[----:B------:R-:W0:Y:S02]  /*eb80*/  F2I.FTZ.TRUNC.NTZ R0, R0 ;  /* 0x0000000000007305 */ /* 0x000e24000021f100 */
[----:B0-----:R-:W-:Y:S01]  /*eb90*/  PRMT R19, R0, 0x7610, R19 ;  /* 0x0000761000137816 */ /* 0x001fe20000000013 */
[----:B------:R-:W-:Y:S06]  /*eba0*/  BRA `(.L_x_6674) ;  /* 0x0000000000547947 */ /* 0x000fec0003800000 */
.L_x_6673:
        /* <DEDUP_REMOVED lines=16> */
.L_x_6701:
[----:B------:R-:W-:Y:S01]  /*ecb0*/  PRMT R19, RZ, 0x7610, R19 ;  /* 0x00007610ff137816 */ /* 0x000fe20000000013 */
[----:B------:R-:W-:Y:S06]  /*ecc0*/  BRA `(.L_x_6674) ;  /* 0x00000000000c7947 */ /* 0x000fec0003800000 */
.L_x_6698:
[----:B------:R2:W5:Y:S01]  /*ecd0*/  LDG.E.U8 R19, desc[UR36][R2.64] ;  /* 0x0000002402137981 */ /* 0x000562000c1e1100 */
[----:B------:R-:W-:Y:S05]  /*ece0*/  BRA `(.L_x_6674) ;  /* 0x0000000000047947 */ /* 0x000fea0003800000 */
.L_x_6697:
[----:B------:R3:W5:Y:S02]  /*ecf0*/  LDG.E.U8 R19, desc[UR36][R2.64] ;  /* 0x0000002402137981 */ /* 0x000764000c1e1100 */
.L_x_6674:
[----:B------:R-:W0:Y:S01]  /*ed00*/  LDCU.64 UR6, c[0x0][0x5f8] ;  /* 0x0000bf00ff0677ac */ /* 0x000e220008000a00 */
        /* <DEDUP_REMOVED lines=15> */
.L_x_6705:
[----:B------:R2:W5:Y:S01]  /*ee00*/  LDG.E.U8 R0, desc[UR36][R2.64] ;  /* 0x0000002402007981 */ /* 0x000562000c1e1100 */
[----:B------:R-:W-:Y:S05]  /*ee10*/  BRA `(.L_x_6707) ;  /* 0x0000000c004c7947 */ /* 0x000fea0003800000 */
.L_x_6704:
        /* <DEDUP_REMOVED lines=8> */
.L_x_6709:
[----:B------:R0:W5:Y:S01]  /*eea0*/  LDG.E.U8 R0, desc[UR36][R2.64] ;  /* 0x0000002402007981 */ /* 0x000162000c1e1100 */
[----:B------:R-:W-:Y:S05]  /*eeb0*/  BRA `(.L_x_6707) ;  /* 0x0000000c00247947 */ /* 0x000fea0003800000 */
.L_x_6708:
[----:B------:R3:W5:Y:S01]  /*eec0*/  LDG.E.U16 R0, desc[UR36][R2.64] ;  /* 0x0000002402007981 */ /* 0x000762000c1e1500 */
[----:B------:R-:W-:Y:S05]  /*eed0*/  BRA `(.L_x_6707) ;  /* 0x0000000c001c7947 */ /* 0x000fea0003800000 */
.L_x_6703:
        /* <DEDUP_REMOVED lines=9> */
.L_x_6711:
[----:B------:R-:W2:Y:S02]  /*ef70*/  LDG.E.U16 R4, desc[UR36][R2.64] ;  /* 0x0000002402047981 */ /* 0x000ea4000c1e1500 */
[----:B--2---:R-:W-:-:S06]  /*ef80*/  HADD2.F32 R4, -RZ, R4.H0_H0 ;  /* 0x20000004ff047230 */ /* 0x004fcc0000004100 */
[----:B------:R-:W0:Y:S02]  /*ef90*/  F2I.FTZ.TRUNC.NTZ R4, R4 ;  /* 0x0000000400047305 */ /* 0x000e24000021f100 */
[----:B0-----:R-:W-:Y:S01]  /*efa0*/  PRMT R0, R4, 0x7610, R0 ;  /* 0x0000761004007816 */ /* 0x001fe20000000000 */
[----:B------:R-:W-:Y:S06]  /*efb0*/  BRA `(.L_x_6707) ;  /* 0x0000000800e47947 */ /* 0x000fec0003800000 */
.L_x_6710:
        /* <DEDUP_REMOVED lines=9> */
.L_x_6713:
[----:B------:R-:W2:Y:S02]  /*f050*/  LDG.E.U16 R2, desc[UR36][R2.64] ;  /* 0x0000002402027981 */ /* 0x000ea4000c1e1500 */
[----:B--2---:R-:W-:-:S06]  /*f060*/  HADD2.F32 R4, -RZ, R2.H0_H0 ;  /* 0x20000002ff047230 */ /* 0x004fcc0000004100 */
[----:B------:R-:W0:Y:S02]  /*f070*/  F2I.FTZ.TRUNC.NTZ R4, R4 ;  /* 0x0000000400047305 */ /* 0x000e24000021f100 */
[----:B0-----:R-:W-:Y:S01]  /*f080*/  PRMT R0, R4, 0x7610, R0 ;  /* 0x0000761004007816 */ /* 0x001fe20000000000 */
[----:B------:R-:W-:Y:S06]  /*f090*/  BRA `(.L_x_6707) ;  /* 0x0000000800ac7947 */ /* 0x000fec0003800000 */
.L_x_6712:
[----:B------:R-:W2:Y:S02]  /*f0a0*/  LDG.E.64 R2, desc[UR36][R2.64] ;  /* 0x0000002402027981 */ /* 0x000ea4000c1e1b00 */
[----:B--2---:R0:W2:Y:S01]  /*f0b0*/  F2I.F64.TRUNC R0, R2 ;  /* 0x0000000200007311 */ /* 0x0040a2000030d100 */
[----:B------:R-:W-:Y:S05]  /*f0c0*/  BRA `(.L_x_6707) ;  /* 0x0000000800a07947 */ /* 0x000fea0003800000 */
.L_x_6702:
        /* <DEDUP_REMOVED lines=12> */
.L_x_6716:
[----:B------:R-:W2:Y:S02]  /*f190*/  LDG.E.64 R2, desc[UR36][R2.64] ;  /* 0x0000002402027981 */ /* 0x000ea4000c1e1b00 */
[----:B--2---:R0:W2:Y:S01]  /*f1a0*/  F2I.F64.TRUNC R0, R2 ;  /* 0x0000000200007311 */ /* 0x0040a2000030d100 */
[----:B------:R-:W-:Y:S05]  /*f1b0*/  BRA `(.L_x_6707) ;  /* 0x0000000800647947 */ /* 0x000fea0003800000 */
.L_x_6715:
        /* <DEDUP_REMOVED lines=27> */
.L_x_6718:
        /* <DEDUP_REMOVED lines=14> */
.L_x_6717:
[----:B------:R-:W2:Y:S02]  /*f450*/  LDG.E.U16 R4, desc[UR36][R2.64] ;  /* 0x0000002402047981 */ /* 0x000ea4000c1e1500 */
[----:B--2---:R-:W-:-:S06]  /*f460*/  SHF.L.U32 R4, R4, 0x10, RZ ;  /* 0x0000001004047819 */ /* 0x004fcc00000006ff */
[----:B------:R-:W0:Y:S02]  /*f470*/  F2I.FTZ.TRUNC.NTZ R4, R4 ;  /* 0x0000000400047305 */ /* 0x000e24000021f100 */
[----:B0-----:R-:W-:Y:S01]  /*f480*/  PRMT R0, R4, 0x7610, R0 ;  /* 0x0000761004007816 */ /* 0x001fe20000000000 */
[----:B------:R-:W-:Y:S06]  /*f490*/  BRA `(.L_x_6707) ;  /* 0x0000000400ac7947 */ /* 0x000fec0003800000 */
.L_x_6714:
        /* <DEDUP_REMOVED lines=10> */
.L_x_6721:
        /* <DEDUP_REMOVED lines=21> */
.L_x_6725:
[----:B------:R-:W-:Y:S05]  /*f690*/  BSYNC.RECONVERGENT B1 ;  /* 0x0000000000017941 */ /* 0x000fea0003800200 */
.L_x_6724:
[----:B------:R-:W-:Y:S01]  /*f6a0*/  IMAD.SHL.U32 R0, R0, 0x100000, RZ ;  /* 0x0010000000007824 */ /* 0x000fe200078e00ff */
[----:B------:R-:W-:-:S04]  /*f6b0*/  LEA R2, R2, 0x3b800000, 0x17 ;  /* 0x3b80000002027811 */ /* 0x000fc800078eb8ff */
[----:B------:R-:W-:-:S07]  /*f6c0*/  LOP3.LUT R4, R2, R0, R7, 0xfe, !PT ;  /* 0x0000000002047212 */ /* 0x000fce00078efe07 */
.L_x_6723:
[----:B------:R-:W-:Y:S05]  /*f6d0*/  BSYNC.RECONVERGENT B0 ;  /* 0x0000000000007941 */ /* 0x000fea0003800200 */
.L_x_6722:
[----:B------:R-:W0:Y:S02]  /*f6e0*/  F2I.FTZ.TRUNC.NTZ R4, R4 ;  /* 0x0000000400047305 */ /* 0x000e24000021f100 */
[----:B0-----:R-:W-:Y:S01]  /*f6f0*/  PRMT R0, R4, 0x7610, R0 ;  /* 0x0000761004007816 */ /* 0x001fe20000000000 */
[----:B------:R-:W-:Y:S06]  /*f700*/  BRA `(.L_x_6707) ;  /* 0x0000000400107947 */ /* 0x000fec0003800000 */
.L_x_6720:
        /* <DEDUP_REMOVED lines=21> */
.L_x_6729:
[----:B------:R-:W-:Y:S05]  /*f860*/  BSYNC.RECONVERGENT B1 ;  /* 0x0000000000017941 */ /* 0x000fea0003800200 */
.L_x_6728:
[----:B------:R-:W-:Y:S01]  /*f870*/  IMAD.SHL.U32 R0, R0, 0x200000, RZ ;  /* 0x0020000000007824 */ /* 0x000fe200078e00ff */
[----:B------:R-:W-:-:S04]  /*f880*/  LEA R2, R2, 0x37800000, 0x17 ;  /* 0x3780000002027811 */ /* 0x000fc800078eb8ff */
[----:B------:R-:W-:-:S07]  /*f890*/  LOP3.LUT R4, R2, R0, R7, 0xfe, !PT ;  /* 0x0000000002047212 */ /* 0x000fce00078efe07 */
.L_x_6727:
[----:B------:R-:W-:Y:S05]  /*f8a0*/  BSYNC.RECONVERGENT B0 ;  /* 0x0000000000007941 */ /* 0x000fea0003800200 */
.L_x_6726:
[----:B------:R-:W0:Y:S02]  /*f8b0*/  F2I.FTZ.TRUNC.NTZ R4, R4 ;  /* 0x0000000400047305 */ /* 0x000e24000021f100 */
[----:B0-----:R-:W-:Y:S01]  /*f8c0*/  PRMT R0, R4, 0x7610, R0 ;  /* 0x0000761004007816 */ /* 0x001fe20000000000 */
[----:B------:R-:W-:Y:S06]  /*f8d0*/  BRA `(.L_x_6707) ;  /* 0x00000000009c7947 */ /* 0x000fec0003800000 */
.L_x_6719:
        /* <DEDUP_REMOVED lines=14> */
.L_x_6733:
[----:B------:R-:W-:Y:S05]  /*f9c0*/  BSYNC.RECONVERGENT B0 ;  /* 0x0000000000007941 */ /* 0x000fea0003800200 */
.L_x_6732:
[----:B------:R-:W0:Y:S02]  /*f9d0*/  F2I.FTZ.TRUNC.NTZ R4, R4 ;  /* 0x0000000400047305 */ /* 0x000e24000021f100 */
[----:B0-----:R-:W-:Y:S01]  /*f9e0*/  PRMT R0, R4, 0x7610, R0 ;  /* 0x0000761004007816 */ /* 0x001fe20000000000 */
[----:B------:R-:W-:Y:S06]  /*f9f0*/  BRA `(.L_x_6707) ;  /* 0x0000000000547947 */ /* 0x000fec0003800000 */
.L_x_6706:
[----:B------:R-:W-:Y:S01]  /*fa00*/  MOV R2, 0x0 ;  /* 0x0000000000027802 */ /* 0x000fe20000000f00 */
[----:B------:R-:W0:Y:S01]  /*fa10*/  LDCU.64 UR4, c[0x4][0x148] ;  /* 0x01002900ff0477ac */ /* 0x000e220008000a00 */
[----:B------:R-:W-:Y:S02]  /*fa20*/  HFMA2 R8, -RZ, RZ, 0, 4.64916229248046875e-06 ;  /* 0x0000004eff087431 */ /* 0x000fe400000001ff */
[----:B------:R-:W-:Y:S01]  /*fa30*/  IMAD.MOV.U32 R12, RZ, RZ, 0x1 ;  /* 0x00000001ff0c7424 */ /* 0x000fe200078e00ff */
[----:B------:R-:W2:Y:S01]  /*fa40*/  LDCU.64 UR6, c[0x4][0x150] ;  /* 0x01002a00ff0677ac */ /* 0x000ea20008000a00 */
[----:B------:R-:W3:Y:S01]  /*fa50*/  LDC.64 R2, c[0x4][R2] ;  /* 0x0100000002027b82 */ /* 0x000ee20000000a00 */
[----:B------:R-:W-:Y:S01]  /*fa60*/  IMAD.MOV.U32 R13, RZ, RZ, RZ ;  /* 0x000000ffff0d7224 */ /* 0x000fe200078e00ff */
[----:B------:R-:W4:Y:S01]  /*fa70*/  LDCU.64 UR8, c[0x4][0x18] ;  /* 0x01000300ff0877ac */ /* 0x000f220008000a00 */
[----:B0-----:R-:W-:Y:S02]  /*fa80*/  IMAD.U32 R4, RZ, RZ, UR4 ;  /* 0x00000004ff047e24 */ /* 0x001fe4000f8e00ff */
[----:B------:R-:W-:Y:S01]  /*fa90*/  IMAD.U32 R5, RZ, RZ, UR5 ;  /* 0x00000005ff057e24 */ /* 0x000fe2000f8e00ff */
[----:B--2---:R-:W-:Y:S01]  /*faa0*/  MOV R6, UR6 ;  /* 0x0000000600067c02 */ /* 0x004fe20008000f00 */
[----:B------:R-:W-:-:S02]  /*fab0*/  IMAD.U32 R7, RZ, RZ, UR7 ;  /* 0x00000007ff077e24 */ /* 0x000fc4000f8e00ff */
[----:B----4-:R-:W-:Y:S02]  /*fac0*/  IMAD.U32 R10, RZ, RZ, UR8 ;  /* 0x00000008ff0a7e24 */ /* 0x010fe4000f8e00ff */
[----:B------:R-:W-:-:S07]  /*fad0*/  IMAD.U32 R11, RZ, RZ, UR9 ;  /* 0x00000009ff0b7e24 */ /* 0x000fce000f8e00ff */
[----:B------:R-:W-:-:S07]  /*fae0*/  LEPC R20, `(.L_x_6734) ;  /* 0x000000001014794e */ /* 0x000fce0000000000 */
[----:B-1-3-5:R-:W-:Y:S05]  /*faf0*/  CALL.ABS.NOINC R2 ;  /* 0x0000000002007343 */ /* 0x02afea0003c00000 */
.L_x_6734:
[----:B------:R-:W-:Y:S01]  /*fb00*/  PRMT R0, RZ, 0x7610, R0 ;  /* 0x00007610ff007816 */ /* 0x000fe20000000000 */
[----:B------:R-:W-:Y:S06]  /*fb10*/  BRA `(.L_x_6707) ;  /* 0x00000000000c7947 */ /* 0x000fec0003800000 */
.L_x_6731:
[----:B------:R0:W5:Y:S01]  /*fb20*/  LDG.E.U8 R0, desc[UR36][R2.64] ;  /* 0x0000002402007981 */ /* 0x000162000c1e1100 */
[----:B------:R-:W-:Y:S05]  /*fb30*/  BRA `(.L_x_6707) ;  /* 0x0000000000047947 */ /* 0x000fea0003800000 */
.L_x_6730:
[----:B------:R0:W5:Y:S02]  /*fb40*/  LDG.E.U8 R0, desc[UR36][R2.64] ;  /* 0x0000002402007981 */ /* 0x000164000c1e1100 */
.L_x_6707:
        /* <DEDUP_REMOVED lines=14> */
.L_x_6738:
[----:B------:R-:W-:Y:S01]  /*fc30*/  STG.E.U8 desc[UR36][R16.64], R5 ;  /* 0x0000000510007986 */ /* 0x000fe2000c101124 */
[----:B------:R-:W-:Y:S05]  /*fc40*/  EXIT ;  /* 0x000000000000794d */ /* 0x000fea0003800000 */
.L_x_6737:
        /* <DEDUP_REMOVED lines=8> */
[----:B0--34-:R-:W-:-:S05]  /*fcd0*/  IMAD.MOV.U32 R2, RZ, RZ, R0 ;  /* 0x000000ffff027224 */ /* 0x019fca00078e0000 */
[----:B------:R-:W-:-:S05]  /*fce0*/  SHF.R.S32.HI R3, RZ, 0x1f, R2 ;  /* 0x0000001fff037819 */ /* 0x000fca0000011402 */
[----:B------:R-:W-:Y:S01]  /*fcf0*/  STG.E.64 desc[UR36][R16.64], R2 ;  /* 0x0000000210007986 */ /* 0x000fe2000c101b24 */
[----:B------:R-:W-:Y:S05]  /*fd00*/  EXIT ;  /* 0x000000000000794d */ /* 0x000fea0003800000 */
.L_x_6741:
[----:B------:R-:W-:-:S04]  /*fd10*/  LOP3.LUT R5, R5, 0xffff, RZ, 0xc0, !PT ;  /* 0x0000ffff05057812 */ /* 0x000fc800078ec0ff */
[----:B0--34-:R-:W-:-:S05]  /*fd20*/  PRMT R3, R5, 0x8880, RZ ;  /* 0x0000888005037816 */ /* 0x019fca00000000ff */
[----:B------:R-:W-:Y:S01]  /*fd30*/  STG.E desc[UR36][R16.64], R3 ;  /* 0x0000000310007986 */ /* 0x000fe2000c101924 */
[----:B------:R-:W-:Y:S05]  /*fd40*/  EXIT ;  /* 0x000000000000794d */ /* 0x000fea0003800000 */
.L_x_6740:
[----:B0--34-:R-:W-:-:S04]  /*fd50*/  PRMT R3, R5, 0x8880, RZ ;  /* 0x0000888005037816 */ /* 0x019fc800000000ff */
[----:B------:R-:W-:-:S05]  /*fd60*/  PRMT R3, R3, 0x7710, RZ ;  /* 0x0000771003037816 */ /* 0x000fca00000000ff */
[----:B------:R-:W-:Y:S01]  /*fd70*/  STG.E.U16 desc[UR36][R16.64], R3 ;  /* 0x0000000310007986 */ /* 0x000fe2000c101524 */
[----:B------:R-:W-:Y:S05]  /*fd80*/  EXIT ;  /* 0x000000000000794d */ /* 0x000fea0003800000 */
.L_x_6736:
[----:B------:R-:W-:-:S09]  /*fd90*/  UISETP.GT.AND UP0, UPT, UR4, 0x6, UPT ;  /* 0x000000060400788c */ /* 0x000fd2000bf04270 */
[----:B------:R-:W-:Y:S05]  /*fda0*/  BRA.U UP0, `(.L_x_6742) ;  /* 0x00000001002c7547 */ /* 0x000fea000b800000 */
[----:B------:R-:W-:-:S09]  /*fdb0*/  UISETP.NE.AND UP0, UPT, UR4, 0x5, UPT ;  /* 0x000000050400788c */ /* 0x000fd2000bf05270 */
[----:B------:R-:W-:Y:S05]  /*fdc0*/  BRA.U !UP0, `(.L_x_6743) ;  /* 0x0000000108147547 */ /* 0x000fea000b800000 */
[----:B------:R-:W-:-:S09]  /*fdd0*/  UISETP.NE.AND UP0, UPT, UR4, 0x6, UPT ;  /* 0x000000060400788c */ /* 0x000fd2000bf05270 */
[----:B------:R-:W-:Y:S05]  /*fde0*/  BRA.U UP0, `(.L_x_6739) ;  /* 0x00000009003c7547 */ /* 0x000fea000b800000 */
[----:B0--34-:R-:W0:Y:S02]  /*fdf0*/  I2F.S8 R3, R5 ;  /* 0x0000000500037306 */ /* 0x019e240000001400 */
[----:B0-----:R-:W-:Y:S01]  /*fe00*/  STG.E desc[UR36][R16.64], R3 ;  /* 0x0000000310007986 */ /* 0x001fe2000c101924 */
[----:B------:R-:W-:Y:S05]  /*fe10*/  EXIT ;  /* 0x000000000000794d */ /* 0x000fea0003800000 */
.L_x_6743:
[----:B------:R-:W1:Y:S02]  /*fe20*/  I2F.S8 R0, R5 ;  /* 0x0000000500007306 */ /* 0x000e640000001400 */
[----:B-1----:R-:W-:-:S05]  /*fe30*/  F2FP.F16.F32.PACK_AB R0, RZ, R0 ;  /* 0x00000000ff00723e */ /* 0x002fca00000000ff */
[----:B------:R-:W-:Y:S01]  /*fe40*/  STG.E.U16 desc[UR36][R16.64], R0 ;  /* 0x0000000010007986 */ /* 0x000fe2000c101524 */
[----:B------:R-:W-:Y:S05]  /*fe50*/  EXIT ;  /* 0x000000000000794d */ /* 0x000fea0003800000 */
.L_x_6742:
[----:B------:R-:W-:-:S09]  /*fe60*/  UISETP.NE.AND UP0, UPT, UR4, 0x7, UPT ;  /* 0x000000070400788c */ /* 0x000fd2000bf05270 */
[----:B------:R-:W-:Y:S05]  /*fe70*/  BRA.U !UP0, `(.L_x_6744) ;  /* 0x0000000108347547 */ /* 0x000fea000b800000 */
[----:B------:R-:W-:-:S09]  /*fe80*/  UISETP.NE.AND UP0, UPT, UR4, 0x8, UPT ;  /* 0x000000080400788c */ /* 0x000fd2000bf05270 */
[----:B------:R-:W-:Y:S05]  /*fe90*/  BRA.U !UP0, `(.L_x_6745) ;  /* 0x0000000108187547 */ /* 0x000fea000b800000 */
[----:B------:R-:W-:-:S09]  /*fea0*/  UISETP.NE.AND UP0, UPT, UR4, 0x9, UPT ;  /* 0x000000090400788c */ /* 0x000fd2000bf05270 */
[----:B------:R-:W-:Y:S05]  /*feb0*/  BRA.U UP0, `(.L_x_6739) ;  /* 0x0000000900087547 */ /* 0x000fea000b800000 */
[----:B0--34-:R-:W0:Y:S01]  /*fec0*/  I2F.S8 R2, R5 ;  /* 0x0000000500027306 */ /* 0x019e220000001400 */
[----:B------:R-:W-:-:S05]  /*fed0*/  MOV R3, RZ ;  /* 0x000000ff00037202 */ /* 0x000fca0000000f00 */
[----:B0-----:R-:W-:Y:S01]  /*fee0*/  STG.E.64 desc[UR36][R16.64], R2 ;  /* 0x0000000210007986 */ /* 0x001fe2000c101b24 */
[----:B------:R-:W-:Y:S05]  /*fef0*/  EXIT ;  /* 0x000000000000794d */ /* 0x000fea0003800000 */
.L_x_6745:
[----:B------:R-:W0:Y:S02]  /*ff00*/  I2F.S8 R5, R5 ;  /* 0x0000000500057306 */ /* 0x000e240000001400 */
[----:B0--34-:R-:W-:-:S04]  /*ff10*/  F2FP.F16.F32.PACK_AB R3, RZ, R5 ;  /* 0x00000005ff03723e */ /* 0x019fc800000000ff */
[----:B------:R-:W-:-:S05]  /*ff20*/  PRMT R3, R3, 0x5410, RZ ;  /* 0x0000541003037816 */ /* 0x000fca00000000ff */
[----:B------:R-:W-:Y:S01]  /*ff30*/  STG.E desc[UR36][R16.64], R3 ;  /* 0x0000000310007986 */ /* 0x000fe2000c101924 */
[----:B------:R-:W-:Y:S05]  /*ff40*/  EXIT ;  /* 0x000000000000794d */ /* 0x000fea0003800000 */
.L_x_6744:
[----:B0--34-:R-:W-:-:S04]  /*ff50*/  PRMT R2, R5, 0x8880, RZ ;  /* 0x0000888005027816 */ /* 0x019fc800000000ff */
[----:B------:R-:W-:-:S06]  /*ff60*/  PRMT R2, R2, 0x7710, RZ ;  /* 0x0000771002027816 */ /* 0x000fcc00000000ff */
[----:B------:R-:W0:Y:S02]  /*ff70*/  I2F.F64.S16 R2, R2 ;  /* 0x0000000200027312 */ /* 0x000e240000101c00 */
[----:B0-----:R-:W-:Y:S01]  /*ff80*/  STG.E.64 desc[UR36][R16.64], R2 ;  /* 0x0000000210007986 */ /* 0x001fe2000c101b24 */
[----:B------:R-:W-:Y:S05]  /*ff90*/  EXIT ;  /* 0x000000000000794d */ /* 0x000fea0003800000 */
.L_x_6735:
        /* <DEDUP_REMOVED lines=10> */
[----:B0--34-:R-:W-:-:S04]  /*10040*/  PRMT R3, R5, 0x8880, RZ ;  /* 0x0000888005037816 */ /* 0x019fc800000000ff */
[----:B------:R-:W-:-:S05]  /*10050*/  PRMT R3, R3, 0x7710, RZ ;  /* 0x0000771003037816 */ /* 0x000fca00000000ff */
[----:B------:R-:W-:Y:S01]  /*10060*/  STG.E.U16 desc[UR36][R16.64], R3 ;  /* 0x0000000310007986 */ /* 0x000fe2000c101524 */
[----:B------:R-:W-:Y:S05]  /*10070*/  EXIT ;  /* 0x000000000000794d */ /* 0x000fea0003800000 */
.L_x_6749:
[----:B0--34-:R-:W0:Y:S01]  /*10080*/  I2F.S8 R3, R5 ;  /* 0x0000000500037306 */ /* 0x019e220000001400 */
        /* <DEDUP_REMOVED lines=16> */
.L_x_6752:
[----:B------:R-:W-:-:S04]  /*10190*/  SHF.R.U32.HI R3, RZ, 0x18, R3 ;  /* 0x00000018ff037819 */ /* 0x000fc80000011603 */
[----:B------:R-:W-:-:S04]  /*101a0*/  LOP3.LUT R0, R0, 0x80, R3, 0xf8, !PT ;  /* 0x0000008000007812 */ /* 0x000fc800078ef803 */
[----:B------:R-:W-:-:S07]  /*101b0*/  PRMT R8, R0, 0x7610, R8 ;  /* 0x0000761000087816 */ /* 0x000fce0000000008 */
.L_x_6751:
[----:B------:R-:W-:Y:S05]  /*101c0*/  BSYNC.RECONVERGENT B0 ;  /* 0x0000000000007941 */ /* 0x000fea0003800200 */
.L_x_6750:
[----:B------:R-:W-:Y:S01]  /*101d0*/  STG.E.U8 desc[UR36][R16.64], R8 ;  /* 0x0000000810007986 */ /* 0x000fe2000c101124 */
[----:B------:R-:W-:Y:S05]  /*101e0*/  EXIT ;  /* 0x000000000000794d */ /* 0x000fea0003800000 */
.L_x_6748:
        /* <DEDUP_REMOVED lines=17> */
.L_x_6755:
[----:B------:R-:W-:-:S04]  /*10300*/  SHF.R.U32.HI R3, RZ, 0x18, R3 ;  /* 0x00000018ff037819 */ /* 0x000fc80000011603 */
[----:B------:R-:W-:-:S04]  /*10310*/  LOP3.LUT R0, R0, 0x80, R3, 0xf8, !PT ;  /* 0x0000008000007812 */ /* 0x000fc800078ef803 */
[----:B------:R-:W-:-:S07]  /*10320*/  PRMT R8, R0, 0x7610, R8 ;  /* 0x0000761000087816 */ /* 0x000fce0000000008 */
.L_x_6754:
[----:B------:R-:W-:Y:S05]  /*10330*/  BSYNC.RECONVERGENT B0 ;  /* 0x0000000000007941 */ /* 0x000fea0003800200 */
.L_x_6753:
[----:B------:R-:W-:Y:S01]  /*10340*/  STG.E.U8 desc[UR36][R16.64], R8 ;  /* 0x0000000810007986 */ /* 0x000fe2000c101124 */
[----:B------:R-:W-:Y:S05]  /*10350*/  EXIT ;  /* 0x000000000000794d */ /* 0x000fea0003800000 */
.L_x_6747:
[----:B------:R-:W-:-:S09]  /*10360*/  UISETP.NE.AND UP0, UPT, UR4, 0x1c, UPT ;  /* 0x0000001c0400788c */ /* 0x000fd2000bf05270 */
[----:B------:R-:W-:Y:S05]  /*10370*/  BRA.U !UP0, `(.L_x_6756) ;  /* 0x0000000108687547 */ /* 0x000fea000b800000 */
[----:B------:R-:W-:-:S09]  /*10380*/  UISETP.NE.AND UP0, UPT, UR4, 0x1d, UPT ;  /* 0x0000001d0400788c */ /* 0x000fd2000bf05270 */
[----:B------:R-:W-:Y:S05]  /*10390*/  BRA.U !UP0, `(.L_x_6757) ;  /* 0x0000000108487547 */ /* 0x000fea000b800000 */
[----:B------:R-:W-:-:S09]  /*103a0*/  UISETP.NE.AND UP0, UPT, UR4, 0x2c, UPT ;  /* 0x0000002c0400788c */ /* 0x000fd2000bf05270 */
[----:B------:R-:W-:Y:S05]  /*103b0*/  BRA.U UP0, `(.L_x_6739) ;  /* 0x0000000100c87547 */ /* 0x000fea000b800000 */
[----:B------:R-:W0:Y:S02]  /*103c0*/  I2F.S8 R4, R5 ;  /* 0x0000000500047306 */ /* 0x000e240000001400 */
[----:B0--34-:R-:W-:-:S04]  /*103d0*/  SHF.R.U32.HI R2, RZ, 0x17, R4 ;  /* 0x00000017ff027819 */ /* 0x019fc80000011604 */
        /* <DEDUP_REMOVED lines=14> */
.L_x_6757:
[----:B------:R-:W-:-:S04]  /*104c0*/  LOP3.LUT R5, R5, 0xffff, RZ, 0xc0, !PT ;  /* 0x0000ffff05057812 */ /* 0x000fc800078ec0ff */
[----:B------:R-:W-:-:S05]  /*104d0*/  PRMT R5, R5, 0x8880, RZ ;  /* 0x0000888005057816 */ /* 0x000fca00000000ff */
[----:B0--34-:R-:W-:-:S05]  /*104e0*/  IMAD.MOV.U32 R2, RZ, RZ, R5 ;  /* 0x000000ffff027224 */ /* 0x019fca00078e0005 */
[----:B------:R-:W-:-:S05]  /*104f0*/  SHF.R.S32.HI R3, RZ, 0x1f, R2 ;  /* 0x0000001fff037819 */ /* 0x000fca0000011402 */
[----:B------:R-:W-:Y:S01]  /*10500*/  STG.E.64 desc[UR36][R16.64], R2 ;  /* 0x0000000210007986 */ /* 0x000fe2000c101b24 */
[----:B------:R-:W-:Y:S05]  /*10510*/  EXIT ;  /* 0x000000000000794d */ /* 0x000fea0003800000 */
.L_x_6756:
[----:B------:R-:W-:-:S04]  /*10520*/  LOP3.LUT R5, R5, 0xffff, RZ, 0xc0, !PT ;  /* 0x0000ffff05057812 */ /* 0x000fc800078ec0ff */
[----:B0--34-:R-:W-:-:S05]  /*10530*/  PRMT R3, R5, 0x8880, RZ ;  /* 0x0000888005037816 */ /* 0x019fca00000000ff */
[----:B------:R-:W-:Y:S01]  /*10540*/  STG.E desc[UR36][R16.64], R3 ;  /* 0x0000000310007986 */ /* 0x000fe2000c101924 */
[----:B------:R-:W-:Y:S05]  /*10550*/  EXIT ;  /* 0x000000000000794d */ /* 0x000fea0003800000 */
.L_x_6746:
        /* <DEDUP_REMOVED lines=9> */
[----:B0--34-:R-:W-:-:S05]  /*105f0*/  SEL R3, RZ, 0x1, !P0 ;  /* 0x00000001ff037807 */ /* 0x019fca0004000000 */
[----:B------:R-:W-:Y:S01]  /*10600*/  STG.E.U8 desc[UR36][R16.64], R3 ;  /* 0x0000000310007986 */ /* 0x000fe2000c101124 */
[----:B------:R-:W-:Y:S05]  /*10610*/  EXIT ;  /* 0x000000000000794d */ /* 0x000fea0003800000 */
.L_x_6759:
[----:B------:R-:W-:Y:S02]  /*10620*/  PRMT R4, R5, 0x8880, RZ ;  /* 0x0000888005047816 */ /* 0x000fe400000000ff */
[----:B------:R-:W-:Y:S02]  /*10630*/  CS2R R6, SRZ ;  /* 0x0000000000067805 */ /* 0x000fe4000001ff00 */
[----:B------:R-:W-:-:S06]  /*10640*/  PRMT R4, R4, 0x7710, RZ ;  /* 0x0000771004047816 */ /* 0x000fcc00000000ff */
[----:B------:R-:W1:Y:S02]  /*10650*/  I2F.F64.S16 R4, R4 ;  /* 0x0000000400047312 */ /* 0x000e640000101c00 */
[----:B-1----:R-:W-:Y:S01]  /*10660*/  STG.E.128 desc[UR36][R16.64], R4 ;  /* 0x0000000410007986 */ /* 0x002fe2000c101d24 */
[----:B------:R-:W-:Y:S05]  /*10670*/  EXIT ;  /* 0x000000000000794d */ /* 0x000fea0003800000 */
.L_x_6758:
[----:B------:R-:W-:-:S09]  /*10680*/  UISETP.NE.AND UP0, UPT, UR4, 0xf, UPT ;  /* 0x0000000f0400788c */ /* 0x000fd2000bf05270 */
[----:B------:R-:W-:Y:S05]  /*10690*/  BRA.U !UP0, `(.L_x_6760) ;  /* 0x0000000108e87547 */ /* 0x000fea000b800000 */
[----:B------:R-:W-:-:S09]  /*106a0*/  UISETP.NE.AND UP0, UPT, UR4, 0x17, UPT ;  /* 0x000000170400788c */ /* 0x000fd2000bf05270 */
[----:B------:R-:W-:Y:S05]  /*106b0*/  BRA.U !UP0, `(.L_x_6761) ;  /* 0x0000000108907547 */ /* 0x000fea000b800000 */
[----:B------:R-:W-:-:S09]  /*106c0*/  UISETP.NE.AND UP0, UPT, UR4, 0x18, UPT ;  /* 0x000000180400788c */ /* 0x000fd2000bf05270 */
[----:B------:R-:W-:Y:S05]  /*106d0*/  BRA.U !UP0, `(.L_x_6762) ;  /* 0x0000000108447547 */ /* 0x000fea000b800000 */
.L_x_6739:
        /* <DEDUP_REMOVED lines=16> */
.L_x_6763:
[----:B------:R-:W-:Y:S05]  /*107e0*/  EXIT ;  /* 0x000000000000794d */ /* 0x000fea0003800000 */
.L_x_6762:
[----:B------:R-:W0:Y:S01]  /*107f0*/  I2F.S8 R5, R5 ;  /* 0x0000000500057306 */ /* 0x000e220000001400 */
        /* <DEDUP_REMOVED lines=12> */
.L_x_6765:
[----:B------:R-:W-:Y:S05]  /*108c0*/  BSYNC.RECONVERGENT B0 ;  /* 0x0000000000007941 */ /* 0x000fea0003800200 */
.L_x_6764:
[----:B------:R-:W-:-:S05]  /*108d0*/  LOP3.LUT R3, R0, 0x80, R3, 0xf8, !PT ;  /* 0x0000008000037812 */ /* 0x000fca00078ef803 */
[----:B------:R-:W-:Y:S01]  /*108e0*/  STG.E.U8 desc[UR36][R16.64], R3 ;  /* 0x0000000310007986 */ /* 0x000fe2000c101124 */
[----:B------:R-:W-:Y:S05]  /*108f0*/  EXIT ;  /* 0x000000000000794d */ /* 0x000fea0003800000 */
.L_x_6761:
[----:B0--34-:R-:W0:Y:S01]  /*10900*/  I2F.S8 R3, R5 ;  /* 0x0000000500037306 */ /* 0x019e220000001400 */
        /* <DEDUP_REMOVED lines=11> */
.L_x_6767:
[----:B------:R-:W-:Y:S01]  /*109c0*/  IMAD.MOV.U32 R0, RZ, RZ, 0x7f ;  /* 0x0000007fff007424 */ /* 0x000fe200078e00ff */
[----:B------:R-:W-:-:S04]  /*109d0*/  ISETP.GT.U32.AND P0, PT, R2, 0x7f800000, PT ;  /* 0x7f8000000200780c */ /* 0x000fc80003f04070 */
[----:B------:R-:W-:-:S09]  /*109e0*/  SEL R0, R0, 0x7c, P0 ;  /* 0x0000007c00007807 */ /* 0x000fd20000000000 */
.L_x_6768:
[----:B------:R-:W-:Y:S05]  /*109f0*/  BSYNC.RECONVERGENT B0 ;  /* 0x0000000000007941 */ /* 0x000fea0003800200 */
.L_x_6766:
[----:B------:R-:W-:-:S04]  /*10a00*/  SHF.R.U32.HI R3, RZ, 0x18, R3 ;  /* 0x00000018ff037819 */ /* 0x000fc80000011603 */
[----:B------:R-:W-:-:S05]  /*10a10*/  LOP3.LUT R3, R0, 0x80, R3, 0xf8, !PT ;  /* 0x0000008000037812 */ /* 0x000fca00078ef803 */
[----:B------:R-:W-:Y:S01]  /*10a20*/  STG.E.U8 desc[UR36][R16.64], R3 ;  /* 0x0000000310007986 */ /* 0x000fe2000c101124 */
[----:B------:R-:W-:Y:S05]  /*10a30*/  EXIT ;  /* 0x000000000000794d */ /* 0x000fea0003800000 */
.L_x_6760:
[----:B------:R-:W1:Y:S02]  /*10a40*/  I2F.S8 R0, R5 ;  /* 0x0000000500007306 */ /* 0x000e640000001400 */
[----:B-1----:R-:W-:-:S05]  /*10a50*/  F2FP.BF16.F32.PACK_AB R0, RZ, R0 ;  /* 0x00000000ff00723e */ /* 0x002fca00000010ff */
[----:B------:R-:W-:Y:S01]  /*10a60*/  STG.E.U16 desc[UR36][R16.64], R0 ;  /* 0x0000000010007986 */ /* 0x000fe2000c101524 */
[----:B------:R-:W-:Y:S05]  /*10a70*/  EXIT ;  /* 0x000000000000794d */ /* 0x000fea0003800000 */
.L_x_6769:
        /* <DEDUP_REMOVED lines=16> */
.L_x_26180:


//--------------------- .text._ZN2at6native27unrolled_elementwise_kernelINS0_13BinaryFunctorIaaaNS0_17BitwiseXorFunctorIaEEEESt5arrayIPcLm3EELi4E23TrivialOffsetCalculatorILi2EjES9_ILi1EjENS0_6memory12LoadWithCastILi2EEENSC_13StoreWithCastILi1EEEEEviT_T0_T2_T3_T4_T5_ --------------------------
	.section	.text._ZN2at6native27unrolled_elementwise_kernelINS0_13BinaryFunctorIaaaNS0_17BitwiseXorFunctorIaEEEESt5arrayIPcLm3EELi4E23TrivialOffsetCalculatorILi2EjES9_ILi1EjENS0_6memory12LoadWithCastILi2EEENSC_13StoreWithCastILi1EEEEEviT_T0_T2_T3_T4_T5_,"ax",@progbits
	.align	128
        .global         _ZN2at6native27unrolled_elementwise_kernelINS0_13BinaryFunctorIaaaNS0_17BitwiseXorFunctorIaEEEESt5arrayIPcLm3EELi4E23TrivialOffsetCalculatorILi2EjES9_ILi1EjENS0_6memory12LoadWithCastILi2EEENSC_13StoreWithCastILi1EEEEEviT_T0_T2_T3_T4_T5_
        .type           _ZN2at6native27unrolled_elementwise_kernelINS0_13BinaryFunctorIaaaNS0_17BitwiseXorFunctorIaEEEESt5arrayIPcLm3EELi4E23TrivialOffsetCalculatorILi2EjES9_ILi1EjENS0_6memory12LoadWithCastILi2EEENSC_13StoreWithCastILi1EEEEEviT_T0_T2_T3_T4_T5_,@function
        .size           _ZN2at6native27unrolled_elementwise_kernelINS0_13BinaryFunctorIaaaNS0_17BitwiseXorFunctorIaEEEESt5arrayIPcLm3EELi4E23TrivialOffsetCalculatorILi2EjES9_ILi1EjENS0_6memory12LoadWithCastILi2EEENSC_13StoreWithCastILi1EEEEEviT_T0_T2_T3_T4_T5_,(.L_x_26181 - _ZN2at6native27unrolled_elementwise_kernelINS0_13BinaryFunctorIaaaNS0_17BitwiseXorFunctorIaEEEESt5arrayIPcLm3EELi4E23TrivialOffsetCalculatorILi2EjES9_ILi1EjENS0_6memory12LoadWithCastILi2EEENSC_13StoreWithCastILi1EEEEEviT_T0_T2_T3_T4_T5_)
        .other          _ZN2at6native27unrolled_elementwise_kernelINS0_13BinaryFunctorIaaaNS0_17BitwiseXorFunctorIaEEEESt5arrayIPcLm3EELi4E23TrivialOffsetCalculatorILi2EjES9_ILi1EjENS0_6memory12LoadWithCastILi2EEENSC_13StoreWithCastILi1EEEEEviT_T0_T2_T3_T4_T5_,@"STO_CUDA_ENTRY STV_DEFAULT"
_ZN2at6native27unrolled_elementwise_kernelINS0_13BinaryFunctorIaaaNS0_17BitwiseXorFunctorIaEEEESt5arrayIPcLm3EELi4E23TrivialOffsetCalculatorILi2EjES9_ILi1EjENS0_6memory12LoadWithCastILi2EEENSC_13StoreWithCastILi1EEEEEviT_T0_T2_T3_T4_T5_:
.text._ZN2at6native27unrolled_elementwise_kernelINS0_13BinaryFunctorIaaaNS0_17BitwiseXorFunctorIaEEEESt5arrayIPcLm3EELi4E23TrivialOffsetCalculatorILi2EjES9_ILi1EjENS0_6memory12LoadWithCastILi2EEENSC_13StoreWithCastILi1EEEEEviT_T0_T2_T3_T4_T5_:
        /* <DEDUP_REMOVED lines=33> */
.L_x_6775:
[----:B------:R3:W5:Y:S01]  /*0210*/  LDG.E.U8 R27, desc[UR36][R4.64] ;  /* 0x00000024041b7981 */ /* 0x000762000c1e1100 */
[----:B------:R-:W-:Y:S05]  /*0220*/  BRA `(.L_x_6777) ;  /* 0x0000000c00507947 */ /* 0x000fea0003800000 */
.L_x_6774:
        /* <DEDUP_REMOVED lines=8> */
.L_x_6779:
[----:B------:R1:W5:Y:S01]  /*02b0*/  LDG.E.U8 R27, desc[UR36][R4.64] ;  /* 0x00000024041b7981 */ /* 0x000362000c1e1100 */
[----:B------:R-:W-:Y:S05]  /*02c0*/  BRA `(.L_x_6777) ;  /* 0x0000000c00287947 */ /* 0x000fea0003800000 */
.L_x_6778:
[----:B------:R2:W5:Y:S01]  /*02d0*/  LDG.E.U16 R27, desc[UR36][R4.64] ;  /* 0x00000024041b7981 */ /* 0x000562000c1e1500 */
[----:B------:R-:W-:Y:S05]  /*02e0*/  BRA `(.L_x_6777) ;  /* 0x0000000c00207947 */ /* 0x000fea0003800000 */
.L_x_6773:
        /* <DEDUP_REMOVED lines=9> */
.L_x_6781:
[----:B------:R-:W2:Y:S02]  /*0380*/  LDG.E.U16 R0, desc[UR36][R4.64] ;  /* 0x0000002404007981 */ /* 0x000ea4000c1e1500 */
[----:B--2---:R-:W-:-:S06]  /*0390*/  HADD2.F32 R0, -RZ, R0.H0_H0 ;  /* 0x20000000ff007230 */ /* 0x004fcc0000004100 */
[----:B------:R-:W0:Y:S02]  /*03a0*/  F2I.FTZ.TRUNC.NTZ R0, R0 ;  /* 0x0000000000007305 */ /* 0x000e24000021f100 */
[----:B0-----:R-:W-:Y:S01]  /*03b0*/  PRMT R27, R0, 0x7610, R27 ;  /* 0x00007610001b7816 */ /* 0x001fe2000000001b */
[----:B------:R-:W-:Y:S06]  /*03c0*/  BRA `(.L_x_6777) ;  /* 0x0000000800e87947 */ /* 0x000fec0003800000 */
.L_x_6780:
        /* <DEDUP_REMOVED lines=9> */
.L_x_6783:
[----:B------:R-:W2:Y:S02]  /*0460*/  LDG.E.U16 R4, desc[UR36][R4.64] ;  /* 0x0000002404047981 */ /* 0x000ea4000c1e1500 */
[----:B--2---:R-:W-:-:S06]  /*0470*/  HADD2.F32 R0, -RZ, R4.H0_H0 ;  /* 0x20000004ff007230 */ /* 0x004fcc0000004100 */
[----:B------:R-:W0:Y:S02]  /*0480*/  F2I.FTZ.TRUNC.NTZ R0, R0 ;  /* 0x0000000000007305 */ /* 0x000e24000021f100 */
[----:B0-----:R-:W-:Y:S01]  /*0490*/  PRMT R27, R0, 0x7610, R27 ;  /* 0x00007610001b7816 */ /* 0x001fe2000000001b */
[----:B------:R-:W-:Y:S06]  /*04a0*/  BRA `(.L_x_6777) ;  /* 0x0000000800b07947 */ /* 0x000fec0003800000 */
.L_x_6782:
[----:B------:R-:W2:Y:S02]  /*04b0*/  LDG.E.64 R4, desc[UR36][R4.64] ;  /* 0x0000002404047981 */ /* 0x000ea4000c1e1b00 */
[----:B--2---:R0:W1:Y:S01]  /*04c0*/  F2I.F64.TRUNC R27, R4 ;  /* 0x00000004001b7311 */ /* 0x004062000030d100 */
[----:B------:R-:W-:Y:S05]  /*04d0*/  BRA `(.L_x_6777) ;  /* 0x0000000800a47947 */ /* 0x000fea0003800000 */
.L_x_6772:
        /* <DEDUP_REMOVED lines=12> */
.L_x_6786:
[----:B------:R-:W2:Y:S02]  /*05a0*/  LDG.E.64 R4, desc[UR36][R4.64] ;  /* 0x0000002404047981 */ /* 0x000ea4000c1e1b00 */
[----:B--2---:R0:W1:Y:S01]  /*05b0*/  F2I.F64.TRUNC R27, R4 ;  /* 0x00000004001b7311 */ /* 0x004062000030d100 */
[----:B------:R-:W-:Y:S05]  /*05c0*/  BRA `(.L_x_6777) ;  /* 0x0000000800687947 */ /* 0x000fea0003800000 */
.L_x_6785:
        /* <DEDUP_REMOVED lines=27> */
.L_x_6788:
        /* <DEDUP_REMOVED lines=15> */
.L_x_6787:
[----:B------:R-:W2:Y:S02]  /*0870*/  LDG.E.U16 R0, desc[UR36][R4.64] ;  /* 0x0000002404007981 */ /* 0x000ea4000c1e1500 */
[----:B--2---:R-:W-:-:S06]  /*0880*/  IMAD.U32 R0, R0, 0x10000, RZ ;  /* 0x0001000000007824 */ /* 0x004fcc00078e00ff */
[----:B------:R-:W0:Y:S02]  /*0890*/  F2I.FTZ.TRUNC.NTZ R0, R0 ;  /* 0x0000000000007305 */ /* 0x000e24000021f100 */
[----:B0-----:R-:W-:Y:S01]  /*08a0*/  PRMT R27, R0, 0x7610, R27 ;  /* 0x00007610001b7816 */ /* 0x001fe2000000001b */
[----:B------:R-:W-:Y:S06]  /*08b0*/  BRA `(.L_x_6777) ;  /* 0x0000000400ac7947 */ /* 0x000fec0003800000 */
.L_x_6784:
        /* <DEDUP_REMOVED lines=10> */
.L_x_6791:
        /* <DEDUP_REMOVED lines=21> */
.L_x_6795:
[----:B------:R-:W-:Y:S05]  /*0ab0*/  BSYNC.RECONVERGENT B1 ;  /* 0x0000000000017941 */ /* 0x000fea0003800200 */
.L_x_6794:
[----:B------:R-:W-:Y:S01]  /*0ac0*/  IMAD.SHL.U32 R0, R0, 0x100000, RZ ;  /* 0x0010000000007824 */ /* 0x000fe200078e00ff */
[----:B------:R-:W-:-:S04]  /*0ad0*/  LEA R3, R3, 0x3b800000, 0x17 ;  /* 0x3b80000003037811 */ /* 0x000fc800078eb8ff */
[----:B------:R-:W-:-:S07]  /*0ae0*/  LOP3.LUT R0, R3, R0, R7, 0xfe, !PT ;  /* 0x0000000003007212 */ /* 0x000fce00078efe07 */
.L_x_6793:
[----:B------:R-:W-:Y:S05]  /*0af0*/  BSYNC.RECONVERGENT B0 ;  /* 0x0000000000007941 */ /* 0x000fea0003800200 */
.L_x_6792:
[----:B------:R-:W0:Y:S02]  /*0b00*/  F2I.FTZ.TRUNC.NTZ R0, R0 ;  /* 0x0000000000007305 */ /* 0x000e24000021f100 */
[----:B0-----:R-:W-:Y:S01]  /*0b10*/  PRMT R27, R0, 0x7610, R27 ;  /* 0x00007610001b7816 */ /* 0x001fe2000000001b */
[----:B------:R-:W-:Y:S06]  /*0b20*/  BRA `(.L_x_6777) ;  /* 0x0000000400107947 */ /* 0x000fec0003800000 */
.L_x_6790:
        /* <DEDUP_REMOVED lines=21> */
.L_x_6799:
[----:B------:R-:W-:Y:S05]  /*0c80*/  BSYNC.RECONVERGENT B1 ;  /* 0x0000000000017941 */ /* 0x000fea0003800200 */
.L_x_6798:
[----:B------:R-:W-:Y:S01]  /*0c90*/  IMAD.SHL.U32 R0, R0, 0x200000, RZ ;  /* 0x0020000000007824 */ /* 0x000fe200078e00ff */
[----:B------:R-:W-:-:S04]  /*0ca0*/  LEA R3, R3, 0x37800000, 0x17 ;  /* 0x3780000003037811 */ /* 0x000fc800078eb8ff */
[----:B------:R-:W-:-:S07]  /*0cb0*/  LOP3.LUT R0, R3, R0, R7, 0xfe, !PT ;  /* 0x0000000003007212 */ /* 0x000fce00078efe07 */
.L_x_6797:
[----:B------:R-:W-:Y:S05]  /*0cc0*/  BSYNC.RECONVERGENT B0 ;  /* 0x0000000000007941 */ /* 0x000fea0003800200 */
.L_x_6796:
[----:B------:R-:W0:Y:S02]  /*0cd0*/  F2I.FTZ.TRUNC.NTZ R0, R0 ;  /* 0x0000000000007305 */ /* 0x000e24000021f100 */
[----:B0-----:R-:W-:Y:S01]  /*0ce0*/  PRMT R27, R0, 0x7610, R27 ;  /* 0x00007610001b7816 */ /* 0x001fe2000000001b */
[----:B------:R-:W-:Y:S06]  /*0cf0*/  BRA `(.L_x_6777) ;  /* 0x00000000009c7947 */ /* 0x000fec0003800000 */
.L_x_6789:
[----:B------:R-:W-:-:S09]  /*0d00*/  UISETP.NE.AND UP0, UPT, UR4, 0x1c, UPT ;  /* 0x0000001c0400788c */ /* 0x000fd2000bf05270 */
[----:B------:R-:W-:Y:S05]  /*0d10*/  BRA.U !UP0, `(.L_x_6800) ;  /* 0x0000000108907547 */ /* 0x000fea000b800000 */
[----:B------:R-:W-:-:S09]  /*0d20*/  UISETP.NE.AND UP0, UPT, UR4, 0x1d, UPT ;  /* 0x0000001d0400788c */ /* 0x000fd2000bf05270 */
[----:B------:R-:W-:Y:S05]  /*0d30*/  BRA.U !UP0, `(.L_x_6801) ;  /* 0x0000000108807547 */ /* 0x000fea000b800000 */
[----:B------:R-:W-:-:S09]  /*0d40*/  UISETP.NE.AND UP0, UPT, UR4, 0x2c, UPT ;  /* 0x0000002c0400788c */ /* 0x000fd2000bf05270 */
[----:B------:R-:W-:Y:S05]  /*0d50*/  BRA.U !UP0, `(.L_x_6802) ;  /* 0x0000000108487547 */ /* 0x000fea000b800000 */
.L_x_6776:
        /* <DEDUP_REMOVED lines=16> */
.L_x_6803:
[----:B------:R-:W-:Y:S01]  /*0e60*/  PRMT R27, RZ, 0x7610, R27 ;  /* 0x00007610ff1b7816 */ /* 0x000fe2000000001b */
[----:B------:R-:W-:Y:S06]  /*0e70*/  BRA `(.L_x_6777) ;  /* 0x00000000003c7947 */ /* 0x000fec0003800000 */
.L_x_6802:
        /* <DEDUP_REMOVED lines=8> */
.L_x_6805:
[----:B------:R-:W-:Y:S05]  /*0f00*/  BSYNC.RECONVERGENT B0 ;  /* 0x0000000000007941 */ /* 0x000fea0003800200 */
.L_x_6804:
[----:B------:R-:W0:Y:S02]  /*0f10*/  F2I.FTZ.TRUNC.NTZ R0, R0 ;  /* 0x0000000000007305 */ /* 0x000e24000021f100 */
[----:B0-----:R-:W-:Y:S01]  /*0f20*/  PRMT R27, R0, 0x7610, R27 ;  /* 0x00007610001b7816 */ /* 0x001fe2000000001b */
[----:B------:R-:W-:Y:S06]  /*0f30*/  BRA `(.L_x_6777) ;  /* 0x00000000000c7947 */ /* 0x000fec0003800000 */
.L_x_6801:
[----:B------:R0:W5:Y:S01]  /*0f40*/  LDG.E.U8 R27, desc[UR36][R4.64] ;  /* 0x00000024041b7981 */ /* 0x000162000c1e1100 */
[----:B------:R-:W-:Y:S05]  /*0f50*/  BRA `(.L_x_6777) ;  /* 0x0000000000047947 */ /* 0x000fea0003800000 */
.L_x_6800:
[----:B------:R0:W5:Y:S02]  /*0f60*/  LDG.E.U8 R27, desc[UR36][R4.64] ;  /* 0x00000024041b7981 */ /* 0x000164000c1e1100 */
.L_x_6777:
        /* <DEDUP_REMOVED lines=18> */
.L_x_6809:
[----:B------:R1:W5:Y:S01]  /*1090*/  LDG.E.U8 R22, desc[UR36][R4.64] ;  /* 0x0000002404167981 */ /* 0x000362000c1e1100 */
[----:B------:R-:W-:Y:S05]  /*10a0*/  BRA `(.L_x_6811) ;  /* 0x0000000c00507947 */ /* 0x000fea0003800000 */
.L_x_6808:
        /* <DEDUP_REMOVED lines=8> */
.L_x_6813:
[----:B------:R3:W5:Y:S01]  /*1130*/  LDG.E.U8 R22, desc[UR36][R4.64] ;  /* 0x0000002404167981 */ /* 0x000762000c1e1100 */
[----:B------:R-:W-:Y:S05]  /*1140*/  BRA `(.L_x_6811) ;  /* 0x0000000c00287947 */ /* 0x000fea0003800000 */
.L_x_6812:
[----:B------:R2:W5:Y:S01]  /*1150*/  LDG.E.U16 R22, desc[UR36][R4.64] ;  /* 0x0000002404167981 */ /* 0x000562000c1e1500 */
[----:B------:R-:W-:Y:S05]  /*1160*/  BRA `(.L_x_6811) ;  /* 0x0000000c00207947 */ /* 0x000fea0003800000 */
.L_x_6807:
        /* <DEDUP_REMOVED lines=9> */
.L_x_6815:
[----:B------:R-:W2:Y:S02]  /*1200*/  LDG.E.U16 R0, desc[UR36][R4.64] ;  /* 0x0000002404007981 */ /* 0x000ea4000c1e1500 */
[----:B--2---:R-:W-:-:S06]  /*1210*/  HADD2.F32 R0, -RZ, R0.H0_H0 ;  /* 0x20000000ff007230 */ /* 0x004fcc0000004100 */
[----:B------:R-:W0:Y:S02]  /*1220*/  F2I.FTZ.TRUNC.NTZ R0, R0 ;  /* 0x0000000000007305 */ /* 0x000e24000021f100 */
[----:B0-----:R-:W-:Y:S01]  /*1230*/  PRMT R22, R0, 0x7610, R22 ;  /* 0x0000761000167816 */ /* 0x001fe20000000016 */
[----:B------:R-:W-:Y:S06]  /*1240*/  BRA `(.L_x_6811) ;  /* 0x0000000800e87947 */ /* 0x000fec0003800000 */
.L_x_6814:
        /* <DEDUP_REMOVED lines=9> */
.L_x_6817:
[----:B------:R-:W2:Y:S02]  /*12e0*/  LDG.E.U16 R4, desc[UR36][R4.64] ;  /* 0x0000002404047981 */ /* 0x000ea4000c1e1500 */
[----:B--2---:R-:W-:-:S06]  /*12f0*/  HADD2.F32 R0, -RZ, R4.H0_H0 ;  /* 0x20000004ff007230 */ /* 0x004fcc0000004100 */
[----:B------:R-:W0:Y:S02]  /*1300*/  F2I.FTZ.TRUNC.NTZ R0, R0 ;  /* 0x0000000000007305 */ /* 0x000e24000021f100 */
[----:B0-----:R-:W-:Y:S01]  /*1310*/  PRMT R22, R0, 0x7610, R22 ;  /* 0x0000761000167816 */ /* 0x001fe20000000016 */
[----:B------:R-:W-:Y:S06]  /*1320*/  BRA `(.L_x_6811) ;  /* 0x0000000800b07947 */ /* 0x000fec0003800000 */
.L_x_6816:
[----:B------:R-:W2:Y:S02]  /*1330*/  LDG.E.64 R4, desc[UR36][R4.64] ;  /* 0x0000002404047981 */ /* 0x000ea4000c1e1b00 */
[----:B--2---:R0:W1:Y:S01]  /*1340*/  F2I.F64.TRUNC R22, R4 ;  /* 0x0000000400167311 */ /* 0x004062000030d100 */
[----:B------:R-:W-:Y:S05]  /*1350*/  BRA `(.L_x_6811) ;  /* 0x0000000800a47947 */ /* 0x000fea0003800000 */
.L_x_6806:
        /* <DEDUP_REMOVED lines=12> */
.L_x_6820:
[----:B------:R-:W2:Y:S02]  /*1420*/  LDG.E.64 R4, desc[UR36][R4.64] ;  /* 0x0000002404047981 */ /* 0x000ea4000c1e1b00 */
[----:B--2---:R0:W1:Y:S01]  /*1430*/  F2I.F64.TRUNC R22, R4 ;  /* 0x0000000400167311 */ /* 0x004062000030d100 */
[----:B------:R-:W-:Y:S05]  /*1440*/  BRA `(.L_x_6811) ;  /* 0x0000000800687947 */ /* 0x000fea0003800000 */
.L_x_6819:
        /* <DEDUP_REMOVED lines=27> */
.L_x_6822:
        /* <DEDUP_REMOVED lines=15> */
.L_x_6821:
[----:B------:R-:W2:Y:S02]  /*16f0*/  LDG.E.U16 R0, desc[UR36][R4.64] ;  /* 0x0000002404007981 */ /* 0x000ea4000c1e1500 */
[----:B--2---:R-:W-:-:S06]  /*1700*/  IMAD.U32 R0, R0, 0x10000, RZ ;  /* 0x0001000000007824 */ /* 0x004fcc00078e00ff */
[----:B------:R-:W0:Y:S02]  /*1710*/  F2I.FTZ.TRUNC.NTZ R0, R0 ;  /* 0x0000000000007305 */ /* 0x000e24000021f100 */
[----:B0-----:R-:W-:Y:S01]  /*1720*/  PRMT R22, R0, 0x7610, R22 ;  /* 0x0000761000167816 */ /* 0x001fe20000000016 */
[----:B------:R-:W-:Y:S06]  /*1730*/  BRA `(.L_x_6811) ;  /* 0x0000000400ac7947 */ /* 0x000fec0003800000 */
.L_x_6818:
        /* <DEDUP_REMOVED lines=10> */
.L_x_6825:
        /* <DEDUP_REMOVED lines=21> */
.L_x_6829:
[----:B------:R-:W-:Y:S05]  /*1930*/  BSYNC.RECONVERGENT B1 ;  /* 0x0000000000017941 */ /* 0x000fea0003800200 */
.L_x_6828:
[----:B------:R-:W-:Y:S01]  /*1940*/  IMAD.SHL.U32 R0, R0, 0x100000, RZ ;  /* 0x0010000000007824 */ /* 0x000fe200078e00ff */
[----:B------:R-:W-:-:S04]  /*1950*/  LEA R3, R3, 0x3b800000, 0x17 ;  /* 0x3b80000003037811 */ /* 0x000fc800078eb8ff */
[----:B------:R-:W-:-:S07]  /*1960*/  LOP3.LUT R0, R3, R0, R7, 0xfe, !PT ;  /* 0x0000000003007212 */ /* 0x000fce00078efe07 */
.L_x_6827:
[----:B------:R-:W-:Y:S05]  /*1970*/  BSYNC.RECONVERGENT B0 ;  /* 0x0000000000007941 */ /* 0x000fea0003800200 */
.L_x_6826:
[----:B------:R-:W0:Y:S02]  /*1980*/  F2I.FTZ.TRUNC.NTZ R0, R0 ;  /* 0x0000000000007305 */ /* 0x000e24000021f100 */
[----:B0-----:R-:W-:Y:S01]  /*1990*/  PRMT R22, R0, 0x7610, R22 ;  /* 0x0000761000167816 */ /* 0x001fe20000000016 */
[----:B------:R-:W-:Y:S06]  /*19a0*/  BRA `(.L_x_6811) ;  /* 0x0000000400107947 */ /* 0x000fec0003800000 */
.L_x_6824:
        /* <DEDUP_REMOVED lines=21> */
.L_x_6833:
[----:B------:R-:W-:Y:S05]  /*1b00*/  BSYNC.RECONVERGENT B1 ;  /* 0x0000000000017941 */ /* 0x000fea0003800200 */
.L_x_6832:
[----:B------:R-:W-:Y:S01]  /*1b10*/  IMAD.SHL.U32 R0, R0, 0x200000, RZ ;  /* 0x0020000000007824 */ /* 0x000fe200078e00ff */
[----:B------:R-:W-:-:S04]  /*1b20*/  LEA R3, R3, 0x37800000, 0x17 ;  /* 0x3780000003037811 */ /* 0x000fc800078eb8ff */
[----:B------:R-:W-:-:S07]  /*1b30*/  LOP3.LUT R0, R3, R0, R7, 0xfe, !PT ;  /* 0x0000000003007212 */ /* 0x000fce00078efe07 */
.L_x_6831:
[----:B------:R-:W-:Y:S05]  /*1b40*/  BSYNC.RECONVERGENT B0 ;  /* 0x0000000000007941 */ /* 0x000fea0003800200 */
.L_x_6830:
[----:B------:R-:W0:Y:S02]  /*1b50*/  F2I.FTZ.TRUNC.NTZ R0, R0 ;  /* 0x0000000000007305 */ /* 0x000e24000021f100 */
[----:B0-----:R-:W-:Y:S01]  /*1b60*/  PRMT R22, R0, 0x7610, R22 ;  /* 0x0000761000167816 */ /* 0x001fe20000000016 */
[----:B------:R-:W-:Y:S06]  /*1b70*/  BRA `(.L_x_6811) ;  /* 0x00000000009c7947 */ /* 0x000fec0003800000 */
.L_x_6823:
[----:B------:R-:W-:-:S09]  /*1b80*/  UISETP.NE.AND UP0, UPT, UR4, 0x1c, UPT ;  /* 0x0000001c0400788c */ /* 0x000fd2000bf05270 */
[----:B------:R-:W-:Y:S05]  /*1b90*/  BRA.U !UP0, `(.L_x_6834) ;  /* 0x0000000108907547 */ /* 0x000fea000b800000 */
[----:B------:R-:W-:-:S09]  /*1ba0*/  UISETP.NE.AND UP0, UPT, UR4, 0x1d, UPT ;  /* 0x0000001d0400788c */ /* 0x000fd2000bf05270 */
[----:B------:R-:W-:Y:S05]  /*1bb0*/  BRA.U !UP0, `(.L_x_6835) ;  /* 0x0000000108807547 */ /* 0x000fea000b800000 */
[----:B------:R-:W-:-:S09]  /*1bc0*/  UISETP.NE.AND UP0, UPT, UR4, 0x2c, UPT ;  /* 0x0000002c0400788c */ /* 0x000fd2000bf05270 */
[----:B------:R-:W-:Y:S05]  /*1bd0*/  BRA.U !UP0, `(.L_x_6836) ;  /* 0x0000000108487547 */ /* 0x000fea000b800000 */
.L_x_6810:
        /* <DEDUP_REMOVED lines=16> */
.L_x_6837:
[----:B------:R-:W-:Y:S01]  /*1ce0*/  PRMT R22, RZ, 0x7610, R22 ;  /* 0x00007610ff167816 */ /* 0x000fe20000000016 */
[----:B------:R-:W-:Y:S06]  /*1cf0*/  BRA `(.L_x_6811) ;  /* 0x00000000003c7947 */ /* 0x000fec0003800000 */
.L_x_6836:
        /* <DEDUP_REMOVED lines=8> */
.L_x_6839:
[----:B------:R-:W-:Y:S05]  /*1d80*/  BSYNC.RECONVERGENT B0 ;  /* 0x0000000000007941 */ /* 0x000fea0003800200 */
.L_x_6838:
[----:B------:R-:W0:Y:S02]  /*1d90*/  F2I.FTZ.TRUNC.NTZ R0, R0 ;  /* 0x0000000000007305 */ /* 0x000e24000021f100 */
[----:B0-----:R-:W-:Y:S01]  /*1da0*/  PRMT R22, R0, 0x7610, R22 ;  /* 0x0000761000167816 */ /* 0x001fe20000000016 */
[----:B------:R-:W-:Y:S06]  /*1db0*/  BRA `(.L_x_6811) ;  /* 0x00000000000c7947 */ /* 0x000fec0003800000 */
.L_x_6835:
[----:B------:R0:W5:Y:S01]  /*1dc0*/  LDG.E.U8 R22, desc[UR36][R4.64] ;  /* 0x0000002404167981 */ /* 0x000162000c1e1100 */
[----:B------:R-:W-:Y:S05]  /*1dd0*/  BRA `(.L_x_6811) ;  /* 0x0000000000047947 */ /* 0x000fea0003800000 */
.L_x_6834:
[----:B------:R0:W5:Y:S02]  /*1de0*/  LDG.E.U8 R22, desc[UR36][R4.64] ;  /* 0x0000002404167981 */ /* 0x000164000c1e1100 */
.L_x_6811:
[----:B------:R-:W-:-:S07]  /*1df0*/  VIADD R29, R23, 0x80 ;  /* 0x00000080171d7836 */ /* 0x000fce0000000000 */
.L_x_6771:
[----:B------:R-:W-:Y:S05]  /*1e00*/  BSYNC.RECONVERGENT B6 ;  /* 0x0000000000067941 */ /* 0x000fea0003800200 */
.L_x_6770:
        /* <DEDUP_REMOVED lines=24> */
.L_x_6845:
[----:B------:R0:W5:Y:S01]  /*1f90*/  LDG.E.U8 R25, desc[UR36][R4.64] ;  /* 0x0000002404197981 */ /* 0x000162000c1e1100 */
[----:B------:R-:W-:Y:S05]  /*1fa0*/  BRA `(.L_x_6847) ;  /* 0x0000000c00507947 */ /* 0x000fea0003800000 */
.L_x_6844:
        /* <DEDUP_REMOVED lines=8> */
.L_x_6849:
[----:B------:R0:W5:Y:S01]  /*2030*/  LDG.E.U8 R25, desc[UR36][R4.64] ;  /* 0x0000002404197981 */ /* 0x000162000c1e1100 */
[----:B------:R-:W-:Y:S05]  /*2040*/  BRA `(.L_x_6847) ;  /* 0x0000000c00287947 */ /* 0x000fea0003800000 */
.L_x_6848:
[----:B------:R0:W5:Y:S01]  /*2050*/  LDG.E.U16 R25, desc[UR36][R4.64] ;  /* 0x0000002404197981 */ /* 0x000162000c1e1500 */
[----:B------:R-:W-:Y:S05]  /*2060*/  BRA `(.L_x_6847) ;  /* 0x0000000c00207947 */ /* 0x000fea0003800000 */
.L_x_6843:
        /* <DEDUP_REMOVED lines=9> */
.L_x_6851:
[----:B------:R-:W2:Y:S02]  /*2100*/  LDG.E.U16 R0, desc[UR36][R4.64] ;  /* 0x0000002404007981 */ /* 0x000ea4000c1e1500 */
[----:B--2---:R-:W-:-:S06]  /*2110*/  HADD2.F32 R0, -RZ, R0.H0_H0 ;  /* 0x20000000ff007230 */ /* 0x004fcc0000004100 */
[----:B------:R-:W0:Y:S02]  /*2120*/  F2I.FTZ.TRUNC.NTZ R0, R0 ;  /* 0x0000000000007305 */ /* 0x000e24000021f100 */
[----:B0-----:R-:W-:Y:S01]  /*2130*/  PRMT R25, R0, 0x7610, R25 ;  /* 0x0000761000197816 */ /* 0x001fe20000000019 */
[----:B------:R-:W-:Y:S06]  /*2140*/  BRA `(.L_x_6847) ;  /* 0x0000000800e87947 */ /* 0x000fec0003800000 */
.L_x_6850:
        /* <DEDUP_REMOVED lines=9> */
.L_x_6853:
[----:B------:R-:W2:Y:S02]  /*21e0*/  LDG.E.U16 R4, desc[UR36][R4.64] ;  /* 0x0000002404047981 */ /* 0x000ea4000c1e1500 */
[----:B--2---:R-:W-:-:S06]  /*21f0*/  HADD2.F32 R0, -RZ, R4.H0_H0 ;  /* 0x20000004ff007230 */ /* 0x004fcc0000004100 */
[----:B------:R-:W0:Y:S02]  /*2200*/  F2I.FTZ.TRUNC.NTZ R0, R0 ;  /* 0x0000000000007305 */ /* 0x000e24000021f100 */
[----:B0-----:R-:W-:Y:S01]  /*2210*/  PRMT R25, R0, 0x7610, R25 ;  /* 0x0000761000197816 */ /* 0x001fe20000000019 */
[----:B------:R-:W-:Y:S06]  /*2220*/  BRA `(.L_x_6847) ;  /* 0x0000000800b07947 */ /* 0x000fec0003800000 */
.L_x_6852:
[----:B------:R-:W2:Y:S02]  /*2230*/  LDG.E.64 R4, desc[UR36][R4.64] ;  /* 0x0000002404047981 */ /* 0x000ea4000c1e1b00 */
[----:B--2---:R0:W1:Y:S01]  /*2240*/  F2I.F64.TRUNC R25, R4 ;  /* 0x0000000400197311 */ /* 0x004062000030d100 */
[----:B------:R-:W-:Y:S05]  /*2250*/  BRA `(.L_x_6847) ;  /* 0x0000000800a47947 */ /* 0x000fea0003800000 */
.L_x_6842:
        /* <DEDUP_REMOVED lines=12> */
.L_x_6856:
[----:B------:R-:W2:Y:S02]  /*2320*/  LDG.E.64 R4, desc[UR36][R4.64] ;  /* 0x0000002404047981 */ /* 0x000ea4000c1e1b00 */
[----:B--2---:R0:W1:Y:S01]  /*2330*/  F2I.F64.TRUNC R25, R4 ;  /* 0x0000000400197311 */ /* 0x004062000030d100 */
[----:B------:R-:W-:Y:S05]  /*2340*/  BRA `(.L_x_6847) ;  /* 0x0000000800687947 */ /* 0x000fea0003800000 */
.L_x_6855:
        /* <DEDUP_REMOVED lines=27> */
.L_x_6858:
        /* <DEDUP_REMOVED lines=15> */
.L_x_6857:
[----:B------:R-:W2:Y:S02]  /*25f0*/  LDG.E.U16 R0, desc[UR36][R4.64] ;  /* 0x0000002404007981 */ /* 0x000ea4000c1e1500 */
[----:B--2---:R-:W-:-:S06]  /*2600*/  IMAD.U32 R0, R0, 0x10000, RZ ;  /* 0x0001000000007824 */ /* 0x004fcc00078e00ff */
[----:B------:R-:W0:Y:S02]  /*2610*/  F2I.FTZ.TRUNC.NTZ R0, R0 ;  /* 0x0000000000007305 */ /* 0x000e24000021f100 */
[----:B0-----:R-:W-:Y:S01]  /*2620*/  PRMT R25, R0, 0x7610, R25 ;  /* 0x0000761000197816 */ /* 0x001fe20000000019 */
[----:B------:R-:W-:Y:S06]  /*2630*/  BRA `(.L_x_6847) ;  /* 0x0000000400ac7947 */ /* 0x000fec0003800000 */
.L_x_6854:
        /* <DEDUP_REMOVED lines=10> */
.L_x_6861:
        /* <DEDUP_REMOVED lines=21> */
.L_x_6865:
[----:B------:R-:W-:Y:S05]  /*2830*/  BSYNC.RECONVERGENT B1 ;  /* 0x0000000000017941 */ /* 0x000fea0003800200 */
.L_x_6864:
[----:B------:R-:W-:Y:S01]  /*2840*/  IMAD.SHL.U32 R0, R0, 0x100000, RZ ;  /* 0x0010000000007824 */ /* 0x000fe200078e00ff */
[----:B------:R-:W-:-:S04]  /*2850*/  LEA R3, R3, 0x3b800000, 0x17 ;  /* 0x3b80000003037811 */ /* 0x000fc800078eb8ff */
[----:B------:R-:W-:-:S07]  /*2860*/  LOP3.LUT R0, R3, R0, R7, 0xfe, !PT ;  /* 0x0000000003007212 */ /* 0x000fce00078efe07 */
.L_x_6863:
[----:B------:R-:W-:Y:S05]  /*2870*/  BSYNC.RECONVERGENT B0 ;  /* 0x0000000000007941 */ /* 0x000fea0003800200 */
.L_x_6862:
[----:B------:R-:W0:Y:S02]  /*2880*/  F2I.FTZ.TRUNC.NTZ R0, R0 ;  /* 0x0000000000007305 */ /* 0x000e24000021f100 */
[----:B0-----:R-:W-:Y:S01]  /*2890*/  PRMT R25, R0, 0x7610, R25 ;  /* 0x0000761000197816 */ /* 0x001fe20000000019 */
[----:B------:R-:W-:Y:S06]  /*28a0*/  BRA `(.L_x_6847) ;  /* 0x0000000400107947 */ /* 0x000fec0003800000 */
.L_x_6860:
        /* <DEDUP_REMOVED lines=21> */
.L_x_6869:
[----:B------:R-:W-:Y:S05]  /*2a00*/  BSYNC.RECONVERGENT B1 ;  /* 0x0000000000017941 */ /* 0x000fea0003800200 */
.L_x_6868:
[----:B------:R-:W-:Y:S01]  /*2a10*/  IMAD.SHL.U32 R0, R0, 0x200000, RZ ;  /* 0x0020000000007824 */ /* 0x000fe200078e00ff */
[----:B------:R-:W-:-:S04]  /*2a20*/  LEA R3, R3, 0x37800000, 0x17 ;  /* 0x3780000003037811 */ /* 0x000fc800078eb8ff */
[----:B------:R-:W-:-:S07]  /*2a30*/  LOP3.LUT R0, R3, R0, R7, 0xfe, !PT ;  /* 0x0000000003007212 */ /* 0x000fce00078efe07 */
.L_x_6867:
[----:B------:R-:W-:Y:S05]  /*2a40*/  BSYNC.RECONVERGENT B0 ;  /* 0x0000000000007941 */ /* 0x000fea0003800200 */
.L_x_6866:
[----:B------:R-:W0:Y:S02]  /*2a50*/  F2I.FTZ.TRUNC.NTZ R0, R0 ;  /* 0x0000000000007305 */ /* 0x000e24000021f100 */
[----:B0-----:R-:W-:Y:S01]  /*2a60*/  PRMT R25, R0, 0x7610, R25 ;  /* 0x0000761000197816 */ /* 0x001fe20000000019 */
[----:B------:R-:W-:Y:S06]  /*2a70*/  BRA `(.L_x_6847) ;  /* 0x00000000009c7947 */ /* 0x000fec0003800000 */
.L_x_6859:
        /* <DEDUP_REMOVED lines=14> */
.L_x_6873:
[----:B------:R-:W-:Y:S05]  /*2b60*/  BSYNC.RECONVERGENT B0 ;  /* 0x0000000000007941 */ /* 0x000fea0003800200 */
.L_x_6872:
[----:B------:R-:W0:Y:S02]  /*2b70*/  F2I.FTZ.TRUNC.NTZ R0, R0 ;  /* 0x0000000000007305 */ /* 0x000e24000021f100 */
[----:B0-----:R-:W-:Y:S01]  /*2b80*/  PRMT R25, R0, 0x7610, R25 ;  /* 0x0000761000197816 */ /* 0x001fe20000000019 */
[----:B------:R-:W-:Y:S06]  /*2b90*/  BRA `(.L_x_6847) ;  /* 0x0000000000547947 */ /* 0x000fec0003800000 */
.L_x_6846:
        /* <DEDUP_REMOVED lines=16> */
.L_x_6874:
[----:B------:R-:W-:Y:S01]  /*2ca0*/  PRMT R25, RZ, 0x7610, R25 ;  /* 0x00007610ff197816 */ /* 0x000fe20000000019 */
[----:B------:R-:W-:Y:S06]  /*2cb0*/  BRA `(.L_x_6847) ;  /* 0x00000000000c7947 */ /* 0x000fec0003800000 */
.L_x_6871:
[----:B------:R2:W5:Y:S01]  /*2cc0*/  LDG.E.U8 R25, desc[UR36][R4.64] ;  /* 0x0000002404197981 */ /* 0x000562000c1e1100 */
[----:B------:R-:W-:Y:S05]  /*2cd0*/  BRA `(.L_x_6847) ;  /* 0x0000000000047947 */ /* 0x000fea0003800000 */
.L_x_6870:
[----:B------:R3:W5:Y:S02]  /*2ce0*/  LDG.E.U8 R25, desc[UR36][R4.64] ;  /* 0x0000002404197981 */ /* 0x000764000c1e1100 */
.L_x_6847:
        /* <DEDUP_REMOVED lines=18> */
.L_x_6878:
[----:B------:R0:W5:Y:S01]  /*2e10*/  LDG.E.U8 R28, desc[UR36][R4.64] ;  /* 0x00000024041c7981 */ /* 0x000162000c1e1100 */
[----:B------:R-:W-:Y:S05]  /*2e20*/  BRA `(.L_x_6880) ;  /* 0x0000000c00507947 */ /* 0x000fea0003800000 */
.L_x_6877:
        /* <DEDUP_REMOVED lines=8> */
.L_x_6882:
[----:B------:R0:W5:Y:S01]  /*2eb0*/  LDG.E.U8 R28, desc[UR36][R4.64] ;  /* 0x00000024041c7981 */ /* 0x000162000c1e1100 */
[----:B------:R-:W-:Y:S05]  /*2ec0*/  BRA `(.L_x_6880) ;  /* 0x0000000c00287947 */ /* 0x000fea0003800000 */
.L_x_6881:
[----:B------:R0:W5:Y:S01]  /*2ed0*/  LDG.E.U16 R28, desc[UR36][R4.64] ;  /* 0x00000024041c7981 */ /* 0x000162000c1e1500 */
[----:B------:R-:W-:Y:S05]  /*2ee0*/  BRA `(.L_x_6880) ;  /* 0x0000000c00207947 */ /* 0x000fea0003800000 */
.L_x_6876:
        /* <DEDUP_REMOVED lines=9> */
.L_x_6884:
[----:B------:R-:W2:Y:S02]  /*2f80*/  LDG.E.U16 R0, desc[UR36][R4.64] ;  /* 0x0000002404007981 */ /* 0x000ea4000c1e1500 */
[----:B--2---:R-:W-:-:S06]  /*2f90*/  HADD2.F32 R0, -RZ, R0.H0_H0 ;  /* 0x20000000ff007230 */ /* 0x004fcc0000004100 */
[----:B------:R-:W0:Y:S02]  /*2fa0*/  F2I.FTZ.TRUNC.NTZ R0, R0 ;  /* 0x0000000000007305 */ /* 0x000e24000021f100 */
[----:B0-----:R-:W-:Y:S01]  /*2fb0*/  PRMT R28, R0, 0x7610, R28 ;  /* 0x00007610001c7816 */ /* 0x001fe2000000001c */
[----:B------:R-:W-:Y:S06]  /*2fc0*/  BRA `(.L_x_6880) ;  /* 0x0000000800e87947 */ /* 0x000fec0003800000 */
.L_x_6883:
        /* <DEDUP_REMOVED lines=9> */
.L_x_6886:
[----:B------:R-:W2:Y:S02]  /*3060*/  LDG.E.U16 R4, desc[UR36][R4.64] ;  /* 0x0000002404047981 */ /* 0x000ea4000c1e1500 */
[----:B--2---:R-:W-:-:S06]  /*3070*/  HADD2.F32 R0, -RZ, R4.H0_H0 ;  /* 0x20000004ff007230 */ /* 0x004fcc0000004100 */
[----:B------:R-:W0:Y:S02]  /*3080*/  F2I.FTZ.TRUNC.NTZ R0, R0 ;  /* 0x0000000000007305 */ /* 0x000e24000021f100 */
[----:B0-----:R-:W-:Y:S01]  /*3090*/  PRMT R28, R0, 0x7610, R28 ;  /* 0x00007610001c7816 */ /* 0x001fe2000000001c */
[----:B------:R-:W-:Y:S06]  /*30a0*/  BRA `(.L_x_6880) ;  /* 0x0000000800b07947 */ /* 0x000fec0003800000 */
.L_x_6885:
[----:B------:R-:W2:Y:S02]  /*30b0*/  LDG.E.64 R4, desc[UR36][R4.64] ;  /* 0x0000002404047981 */ /* 0x000ea4000c1e1b00 */
[----:B--2---:R0:W2:Y:S01]  /*30c0*/  F2I.F64.TRUNC R28, R4 ;  /* 0x00000004001c7311 */ /* 0x0040a2000030d100 */
[----:B------:R-:W-:Y:S05]  /*30d0*/  BRA `(.L_x_6880) ;  /* 0x0000000800a47947 */ /* 0x000fea0003800000 */
.L_x_6875:
        /* <DEDUP_REMOVED lines=12> */
.L_x_6889:
[----:B------:R-:W2:Y:S02]  /*31a0*/  LDG.E.64 R4, desc[UR36][R4.64] ;  /* 0x0000002404047981 */ /* 0x000ea4000c1e1b00 */
[----:B--2---:R4:W0:Y:S01]  /*31b0*/  F2I.F64.TRUNC R28, R4 ;  /* 0x00000004001c7311 */ /* 0x004822000030d100 */
[----:B------:R-:W-:Y:S05]  /*31c0*/  BRA `(.L_x_6880) ;  /* 0x0000000800687947 */ /* 0x000fea0003800000 */
.L_x_6888:
        /* <DEDUP_REMOVED lines=27> */
.L_x_6891:
        /* <DEDUP_REMOVED lines=15> */
.L_x_6890:
[----:B------:R-:W2:Y:S02]  /*3470*/  LDG.E.U16 R0, desc[UR36][R4.64] ;  /* 0x0000002404007981 */ /* 0x000ea4000c1e1500 */
[----:B--2---:R-:W-:-:S06]  /*3480*/  IMAD.U32 R0, R0, 0x10000, RZ ;  /* 0x0001000000007824 */ /* 0x004fcc00078e00ff */
[----:B------:R-:W0:Y:S02]  /*3490*/  F2I.FTZ.TRUNC.NTZ R0, R0 ;  /* 0x0000000000007305 */ /* 0x000e24000021f100 */
[----:B0-----:R-:W-:Y:S01]  /*34a0*/  PRMT R28, R0, 0x7610, R28 ;  /* 0x00007610001c7816 */ /* 0x001fe2000000001c */
[----:B------:R-:W-:Y:S06]  /*34b0*/  BRA `(.L_x_6880) ;  /* 0x0000000400ac7947 */ /* 0x000fec0003800000 */
.L_x_6887:
        /* <DEDUP_REMOVED lines=10> */
.L_x_6894:
        /* <DEDUP_REMOVED lines=21> */
.L_x_6898:
[----:B------:R-:W-:Y:S05]  /*36b0*/  BSYNC.RECONVERGENT B1 ;  /* 0x0000000000017941 */ /* 0x000fea0003800200 */
.L_x_6897:
[----:B------:R-:W-:Y:S01]  /*36c0*/  IMAD.SHL.U32 R0, R0, 0x100000, RZ ;  /* 0x0010000000007824 */ /* 0x000fe200078e00ff */
[----:B------:R-:W-:-:S04]  /*36d0*/  LEA R3, R3, 0x3b800000, 0x17 ;  /* 0x3b80000003037811 */ /* 0x000fc800078eb8ff */
[----:B------:R-:W-:-:S07]  /*36e0*/  LOP3.LUT R0, R3, R0, R7, 0xfe, !PT ;  /* 0x0000000003007212 */ /* 0x000fce00078efe07 */
.L_x_6896:
[----:B------:R-:W-:Y:S05]  /*36f0*/  BSYNC.RECONVERGENT B0 ;  /* 0x0000000000007941 */ /* 0x000fea0003800200 */
.L_x_6895:
[----:B------:R-:W0:Y:S02]  /*3700*/  F2I.FTZ.TRUNC.NTZ R0, R0 ;  /* 0x0000000000007305 */ /* 0x000e24000021f100 */
[----:B0-----:R-:W-:Y:S01]  /*3710*/  PRMT R28, R0, 0x7610, R28 ;  /* 0x00007610001c7816 */ /* 0x001fe2000000001c */
[----:B------:R-:W-:Y:S06]  /*3720*/  BRA `(.L_x_6880) ;  /* 0x0000000400107947 */ /* 0x000fec0003800000 */
.L_x_6893:
        /* <DEDUP_REMOVED lines=21> */
.L_x_6902:
[----:B------:R-:W-:Y:S05]  /*3880*/  BSYNC.RECONVERGENT B1 ;  /* 0x0000000000017941 */ /* 0x000fea0003800200 */
.L_x_6901:
[----:B------:R-:W-:Y:S01]  /*3890*/  IMAD.SHL.U32 R0, R0, 0x200000, RZ ;  /* 0x0020000000007824 */ /* 0x000fe200078e00ff */
[----:B------:R-:W-:-:S04]  /*38a0*/  LEA R3, R3, 0x37800000, 0x17 ;  /* 0x3780000003037811 */ /* 0x000fc800078eb8ff */
[----:B------:R-:W-:-:S07]  /*38b0*/  LOP3.LUT R0, R3, R0, R7, 0xfe, !PT ;  /* 0x0000000003007212 */ /* 0x000fce00078efe07 */
.L_x_6900:
[----:B------:R-:W-:Y:S05]  /*38c0*/  BSYNC.RECONVERGENT B0 ;  /* 0x0000000000007941 */ /* 0x000fea0003800200 */
.L_x_6899:
[----:B------:R-:W0:Y:S02]  /*38d0*/  F2I.FTZ.TRUNC.NTZ R0, R0 ;  /* 0x0000000000007305 */ /* 0x000e24000021f100 */
[----:B0-----:R-:W-:Y:S01]  /*38e0*/  PRMT R28, R0, 0x7610, R28 ;  /* 0x00007610001c7816 */ /* 0x001fe2000000001c */
[----:B------:R-:W-:Y:S06]  /*38f0*/  BRA `(.L_x_6880) ;  /* 0x00000000009c7947 */ /* 0x000fec0003800000 */
.L_x_6892:
        /* <DEDUP_REMOVED lines=14> */
.L_x_6906:
[----:B------:R-:W-:Y:S05]  /*39e0*/  BSYNC.RECONVERGENT B0 ;  /* 0x0000000000007941 */ /* 0x000fea0003800200 */
.L_x_6905:
[----:B------:R-:W0:Y:S02]  /*39f0*/  F2I.FTZ.TRUNC.NTZ R0, R0 ;  /* 0x0000000000007305 */ /* 0x000e24000021f100 */
[----:B0-----:R-:W-:Y:S01]  /*3a00*/  PRMT R28, R0, 0x7610, R28 ;  /* 0x00007610001c7816 */ /* 0x001fe2000000001c */
[----:B------:R-:W-:Y:S06]  /*3a10*/  BRA `(.L_x_6880) ;  /* 0x0000000000547947 */ /* 0x000fec0003800000 */
.L_x_6879:
        /* <DEDUP_REMOVED lines=16> */
.L_x_6907:
[----:B------:R-:W-:Y:S01]  /*3b20*/  PRMT R28, RZ, 0x7610, R28 ;  /* 0x00007610ff1c7816 */ /* 0x000fe2000000001c */
[----:B------:R-:W-:Y:S06]  /*3b30*/  BRA `(.L_x_6880) ;  /* 0x00000000000c7947 */ /* 0x000fec0003800000 */
.L_x_6904:
[----:B------:R2:W5:Y:S01]  /*3b40*/  LDG.E.U8 R28, desc[UR36][R4.64] ;  /* 0x00000024041c7981 */ /* 0x000562000c1e1100 */
[----:B------:R-:W-:Y:S05]  /*3b50*/  BRA `(.L_x_6880) ;  /* 0x0000000000047947 */ /* 0x000fea0003800000 */
.L_x_6903:
[----:B------:R3:W5:Y:S02]  /*3b60*/  LDG.E.U8 R28, desc[UR36][R4.64] ;  /* 0x00000024041c7981 */ /* 0x000764000c1e1100 */
.L_x_6880:
[----:B------:R-:W-:-:S07]  /*3b70*/  VIADD R29, R29, 0x80 ;  /* 0x000000801d1d7836 */ /* 0x000fce0000000000 */
.L_x_6841:
[----:B------:R-:W-:Y:S05]  /*3b80*/  BSYNC.RECONVERGENT B6 ;  /* 0x0000000000067941 */ /* 0x000fea0003800200 */
.L_x_6840:
        /* <DEDUP_REMOVED lines=24> */
.L_x_6913:
[----:B------:R0:W5:Y:S01]  /*3d10*/  LDG.E.U8 R19, desc[UR36][R4.64] ;  /* 0x0000002404137981 */ /* 0x000162000c1e1100 */
[----:B------:R-:W-:Y:S05]  /*3d20*/  BRA `(.L_x_6915) ;  /* 0x0000000c00507947 */ /* 0x000fea0003800000 */
.L_x_6912:
        /* <DEDUP_REMOVED lines=8> */
.L_x_6917:
[----:B------:R0:W5:Y:S01]  /*3db0*/  LDG.E.U8 R19, desc[UR36][R4.64] ;  /* 0x0000002404137981 */ /* 0x000162000c1e1100 */
[----:B------:R-:W-:Y:S05]  /*3dc0*/  BRA `(.L_x_6915) ;  /* 0x0000000c00287947 */ /* 0x000fea0003800000 */
.L_x_6916:
[----:B------:R0:W5:Y:S01]  /*3dd0*/  LDG.E.U16 R19, desc[UR36][R4.64] ;  /* 0x0000002404137981 */ /* 0x000162000c1e1500 */
[----:B------:R-:W-:Y:S05]  /*3de0*/  BRA `(.L_x_6915) ;  /* 0x0000000c00207947 */ /* 0x000fea0003800000 */
.L_x_6911:
        /* <DEDUP_REMOVED lines=9> */
.L_x_6919:
[----:B------:R-:W2:Y:S02]  /*3e80*/  LDG.E.U16 R0, desc[UR36][R4.64] ;  /* 0x0000002404007981 */ /* 0x000ea4000c1e1500 */
[----:B--2---:R-:W-:-:S06]  /*3e90*/  HADD2.F32 R0, -RZ, R0.H0_H0 ;  /* 0x20000000ff007230 */ /* 0x004fcc0000004100 */
[----:B------:R-:W0:Y:S02]  /*3ea0*/  F2I.FTZ.TRUNC.NTZ R0, R0 ;  /* 0x0000000000007305 */ /* 0x000e24000021f100 */
[----:B0-----:R-:W-:Y:S01]  /*3eb0*/  PRMT R19, R0, 0x7610, R19 ;  /* 0x0000761000137816 */ /* 0x001fe20000000013 */
[----:B------:R-:W-:Y:S06]  /*3ec0*/  BRA `(.L_x_6915) ;  /* 0x0000000800e87947 */ /* 0x000fec0003800000 */
.L_x_6918:
        /* <DEDUP_REMOVED lines=9> */
.L_x_6921:
[----:B------:R-:W2:Y:S02]  /*3f60*/  LDG.E.U16 R4, desc[UR36][R4.64] ;  /* 0x0000002404047981 */ /* 0x000ea4000c1e1500 */
[----:B--2---:R-:W-:-:S06]  /*3f70*/  HADD2.F32 R0, -RZ, R4.H0_H0 ;  /* 0x20000004ff007230 */ /* 0x004fcc0000004100 */
[----:B------:R-:W0:Y:S02]  /*3f80*/  F2I.FTZ.TRUNC.NTZ R0, R0 ;  /* 0x0000000000007305 */ /* 0x000e24000021f100 */
[----:B0-----:R-:W-:Y:S01]  /*3f90*/  PRMT R19, R0, 0x7610, R19 ;  /* 0x0000761000137816 */ /* 0x001fe20000000013 */
[----:B------:R-:W-:Y:S06]  /*3fa0*/  BRA `(.L_x_6915) ;  /* 0x0000000800b07947 */ /* 0x000fec0003800000 */
.L_x_6920:
[----:B------:R-:W2:Y:S02]  /*3fb0*/  LDG.E.64 R4, desc[UR36][R4.64] ;  /* 0x0000002404047981 */ /* 0x000ea4000c1e1b00 */
[----:B--2---:R0:W1:Y:S01]  /*3fc0*/  F2I.F64.TRUNC R19, R4 ;  /* 0x0000000400137311 */ /* 0x004062000030d100 */
[----:B------:R-:W-:Y:S05]  /*3fd0*/  BRA `(.L_x_6915) ;  /* 0x0000000800a47947 */ /* 0x000fea0003800000 */
.L_x_6910:
        /* <DEDUP_REMOVED lines=12> */
.L_x_6924:
[----:B------:R-:W2:Y:S02]  /*40a0*/  LDG.E.64 R4, desc[UR36][R4.64] ;  /* 0x0000002404047981 */ /* 0x000ea4000c1e1b00 */
[----:B--2---:R0:W1:Y:S01]  /*40b0*/  F2I.F64.TRUNC R19, R4 ;  /* 0x0000000400137311 */ /* 0x004062000030d100 */
[----:B------:R-:W-:Y:S05]  /*40c0*/  BRA `(.L_x_6915) ;  /* 0x0000000800687947 */ /* 0x000fea0003800000 */
.L_x_6923:
        /* <DEDUP_REMOVED lines=27> */
.L_x_6926:
        /* <DEDUP_REMOVED lines=15> */
.L_x_6925:
[----:B------:R-:W2:Y:S02]  /*4370*/  LDG.E.U16 R0, desc[UR36][R4.64] ;  /* 0x0000002404007981 */ /* 0x000ea4000c1e1500 */
[----:B--2---:R-:W-:-:S06]  /*4380*/  IMAD.U32 R0, R0, 0x10000, RZ ;  /* 0x0001000000007824 */ /* 0x004fcc00078e00ff */
[----:B------:R-:W0:Y:S02]  /*4390*/  F2I.FTZ.TRUNC.NTZ R0, R0 ;  /* 0x0000000000007305 */ /* 0x000e24000021f100 */
[----:B0-----:R-:W-:Y:S01]  /*43a0*/  PRMT R19, R0, 0x7610, R19 ;  /* 0x0000761000137816 */ /* 0x001fe20000000013 */
[----:B------:R-:W-:Y:S06]  /*43b0*/  BRA `(.L_x_6915) ;  /* 0x0000000400ac7947 */ /* 0x000fec0003800000 */
.L_x_6922:
        /* <DEDUP_REMOVED lines=10> */
.L_x_6929:
        /* <DEDUP_REMOVED lines=21> */
.L_x_6933:
[----:B------:R-:W-:Y:S05]  /*45b0*/  BSYNC.RECONVERGENT B1 ;  /* 0x0000000000017941 */ /* 0x000fea0003800200 */
.L_x_6932:
[----:B------:R-:W-:Y:S01]  /*45c0*/  IMAD.SHL.U32 R0, R0, 0x100000, RZ ;  /* 0x0010000000007824 */ /* 0x000fe200078e00ff */
[----:B------:R-:W-:-:S04]  /*45d0*/  LEA R3, R3, 0x3b800000, 0x17 ;  /* 0x3b80000003037811 */ /* 0x000fc800078eb8ff */
[----:B------:R-:W-:-:S07]  /*45e0*/  LOP3.LUT R0, R3, R0, R7, 0xfe, !PT ;  /* 0x0000000003007212 */ /* 0x000fce00078efe07 */
.L_x_6931:
[----:B------:R-:W-:Y:S05]  /*45f0*/  BSYNC.RECONVERGENT B0 ;  /* 0x0000000000007941 */ /* 0x000fea0003800200 */
.L_x_6930:
[----:B------:R-:W0:Y:S02]  /*4600*/  F2I.FTZ.TRUNC.NTZ R0, R0 ;  /* 0x0000000000007305 */ /* 0x000e24000021f100 */
[----:B0-----:R-:W-:Y:S01]  /*4610*/  PRMT R19, R0, 0x7610, R19 ;  /* 0x0000761000137816 */ /* 0x001fe20000000013 */
[----:B------:R-:W-:Y:S06]  /*4620*/  BRA `(.L_x_6915) ;  /* 0x0000000400107947 */ /* 0x000fec0003800000 */
.L_x_6928:
        /* <DEDUP_REMOVED lines=21> */
.L_x_6937:
[----:B------:R-:W-:Y:S05]  /*4780*/  BSYNC.RECONVERGENT B1 ;  /* 0x0000000000017941 */ /* 0x000fea0003800200 */
.L_x_6936:
[----:B------:R-:W-:Y:S01]  /*4790*/  IMAD.SHL.U32 R0, R0, 0x200000, RZ ;  /* 0x0020000000007824 */ /* 0x000fe200078e00ff */
[----:B------:R-:W-:-:S04]  /*47a0*/  LEA R3, R3, 0x37800000, 0x17 ;  /* 0x3780000003037811 */ /* 0x000fc800078eb8ff */
[----:B------:R-:W-:-:S07]  /*47b0*/  LOP3.LUT R0, R3, R0, R7, 0xfe, !PT ;  /* 0x0000000003007212 */ /* 0x000fce00078efe07 */
.L_x_6935:
[----:B------:R-:W-:Y:S05]  /*47c0*/  BSYNC.RECONVERGENT B0 ;  /* 0x0000000000007941 */ /* 0x000fea0003800200 */
.L_x_6934:
[----:B------:R-:W0:Y:S02]  /*47d0*/  F2I.FTZ.TRUNC.NTZ R0, R0 ;  /* 0x0000000000007305 */ /* 0x000e24000021f100 */
[----:B0-----:R-:W-:Y:S01]  /*47e0*/  PRMT R19, R0, 0x7610, R19 ;  /* 0x0000761000137816 */ /* 0x001fe20000000013 */
[----:B------:R-:W-:Y:S06]  /*47f0*/  BRA `(.L_x_6915) ;  /* 0x00000000009c7947 */ /* 0x000fec0003800000 */
.L_x_6927:
        /* <DEDUP_REMOVED lines=14> */
.L_x_6941:
[----:B------:R-:W-:Y:S05]  /*48e0*/  BSYNC.RECONVERGENT B0 ;  /* 0x0000000000007941 */ /* 0x000fea0003800200 */
.L_x_6940:
[----:B------:R-:W0:Y:S02]  /*48f0*/  F2I.FTZ.TRUNC.NTZ R0, R0 ;  /* 0x0000000000007305 */ /* 0x000e24000021f100 */
[----:B0-----:R-:W-:Y:S01]  /*4900*/  PRMT R19, R0, 0x7610, R19 ;  /* 0x0000761000137816 */ /* 0x001fe20000000013 */
[----:B------:R-:W-:Y:S06]  /*4910*/  BRA `(.L_x_6915) ;  /* 0x0000000000547947 */ /* 0x000fec0003800000 */
.L_x_6914:
        /* <DEDUP_REMOVED lines=16> */
.L_x_6942:
[----:B------:R-:W-:Y:S01]  /*4a20*/  PRMT R19, RZ, 0x7610, R19 ;  /* 0x00007610ff137816 */ /* 0x000fe20000000013 */
[----:B------:R-:W-:Y:S06]  /*4a30*/  BRA `(.L_x_6915) ;  /* 0x00000000000c7947 */ /* 0x000fec0003800000 */
.L_x_6939:
[----:B------:R3:W5:Y:S01]  /*4a40*/  LDG.E.U8 R19, desc[UR36][R4.64] ;  /* 0x0000002404137981 */ /* 0x000762000c1e1100 */
[----:B------:R-:W-:Y:S05]  /*4a50*/  BRA `(.L_x_6915) ;  /* 0x0000000000047947 */ /* 0x000fea0003800000 */
.L_x_6938:
[----:B------:R4:W5:Y:S02]  /*4a60*/  LDG.E.U8 R19, desc[UR36][R4.64] ;  /* 0x0000002404137981 */ /* 0x000964000c1e1100 */
.L_x_6915:
        /* <DEDUP_REMOVED lines=18> */
.L_x_6946:
[----:B------:R0:W5:Y:S01]  /*4b90*/  LDG.E.U8 R26, desc[UR36][R4.64] ;  /* 0x00000024041a7981 */ /* 0x000162000c1e1100 */
[----:B------:R-:W-:Y:S05]  /*4ba0*/  BRA `(.L_x_6948) ;  /* 0x0000000c00507947 */ /* 0x000fea0003800000 */
.L_x_6945:
        /* <DEDUP_REMOVED lines=8> */
.L_x_6950:
[----:B------:R0:W5:Y:S01]  /*4c30*/  LDG.E.U8 R26, desc[UR36][R4.64] ;  /* 0x00000024041a7981 */ /* 0x000162000c1e1100 */
[----:B------:R-:W-:Y:S05]  /*4c40*/  BRA `(.L_x_6948) ;  /* 0x0000000c00287947 */ /* 0x000fea0003800000 */
.L_x_6949:
[----:B------:R0:W5:Y:S01]  /*4c50*/  LDG.E.U16 R26, desc[UR36][R4.64] ;  /* 0x00000024041a7981 */ /* 0x000162000c1e1500 */
[----:B------:R-:W-:Y:S05]  /*4c60*/  BRA `(.L_x_6948) ;  /* 0x0000000c00207947 */ /* 0x000fea0003800000 */
.L_x_6944:
        /* <DEDUP_REMOVED lines=9> */
.L_x_6952:
[----:B------:R-:W2:Y:S02]  /*4d00*/  LDG.E.U16 R0, desc[UR36][R4.64] ;  /* 0x0000002404007981 */ /* 0x000ea4000c1e1500 */
[----:B--2---:R-:W-:-:S06]  /*4d10*/  HADD2.F32 R0, -RZ, R0.H0_H0 ;  /* 0x20000000ff007230 */ /* 0x004fcc0000004100 */
[----:B------:R-:W0:Y:S02]  /*4d20*/  F2I.FTZ.TRUNC.NTZ R0, R0 ;  /* 0x0000000000007305 */ /* 0x000e24000021f100 */
[----:B0-----:R-:W-:Y:S01]  /*4d30*/  PRMT R26, R0, 0x7610, R26 ;  /* 0x00007610001a7816 */ /* 0x001fe2000000001a */
[----:B------:R-:W-:Y:S06]  /*4d40*/  BRA `(.L_x_6948) ;  /* 0x0000000800e87947 */ /* 0x000fec0003800000 */
.L_x_6951:
        /* <DEDUP_REMOVED lines=9> */
.L_x_6954:
[----:B------:R-:W2:Y:S02]  /*4de0*/  LDG.E.U16 R4, desc[UR36][R4.64] ;  /* 0x0000002404047981 */ /* 0x000ea4000c1e1500 */
[----:B--2---:R-:W-:-:S06]  /*4df0*/  HADD2.F32 R0, -RZ, R4.H0_H0 ;  /* 0x20000004ff007230 */ /* 0x004fcc0000004100 */
[----:B------:R-:W0:Y:S02]  /*4e00*/  F2I.FTZ.TRUNC.NTZ R0, R0 ;  /* 0x0000000000007305 */ /* 0x000e24000021f100 */
[----:B0-----:R-:W-:Y:S01]  /*4e10*/  PRMT R26, R0, 0x7610, R26 ;  /* 0x00007610001a7816 */ /* 0x001fe2000000001a */
[----:B------:R-:W-:Y:S06]  /*4e20*/  BRA `(.L_x_6948) ;  /* 0x0000000800b07947 */ /* 0x000fec0003800000 */
.L_x_6953:
[----:B------:R-:W2:Y:S02]  /*4e30*/  LDG.E.64 R4, desc[UR36][R4.64] ;  /* 0x0000002404047981 */ /* 0x000ea4000c1e1b00 */
[----:B--2---:R0:W2:Y:S01]  /*4e40*/  F2I.F64.TRUNC R26, R4 ;  /* 0x00000004001a7311 */ /* 0x0040a2000030d100 */
[----:B------:R-:W-:Y:S05]  /*4e50*/  BRA `(.L_x_6948) ;  /* 0x0000000800a47947 */ /* 0x000fea0003800000 */
.L_x_6943:
        /* <DEDUP_REMOVED lines=12> */
.L_x_6957:
[----:B------:R-:W2:Y:S02]  /*4f20*/  LDG.E.64 R4, desc[UR36][R4.64] ;  /* 0x0000002404047981 */ /* 0x000ea4000c1e1b00 */
[----:B--2---:R4:W0:Y:S01]  /*4f30*/  F2I.F64.TRUNC R26, R4 ;  /* 0x00000004001a7311 */ /* 0x004822000030d100 */
[----:B------:R-:W-:Y:S05]  /*4f40*/  BRA `(.L_x_6948) ;  /* 0x0000000800687947 */ /* 0x000fea0003800000 */
.L_x_6956:
        /* <DEDUP_REMOVED lines=27> */
.L_x_6959:
        /* <DEDUP_REMOVED lines=15> */
.L_x_6958:
[----:B------:R-:W2:Y:S02]  /*51f0*/  LDG.E.U16 R0, desc[UR36][R4.64] ;  /* 0x0000002404007981 */ /* 0x000ea4000c1e1500 */
[----:B--2---:R-:W-:-:S06]  /*5200*/  IMAD.U32 R0, R0, 0x10000, RZ ;  /* 0x0001000000007824 */ /* 0x004fcc00078e00ff */
[----:B------:R-:W0:Y:S02]  /*5210*/  F2I.FTZ.TRUNC.NTZ R0, R0 ;  /* 0x0000000000007305 */ /* 0x000e24000021f100 */
[----:B0-----:R-:W-:Y:S01]  /*5220*/  PRMT R26, R0, 0x7610, R26 ;  /* 0x00007610001a7816 */ /* 0x001fe2000000001a */
[----:B------:R-:W-:Y:S06]  /*5230*/  BRA `(.L_x_6948) ;  /* 0x0000000400ac7947 */ /* 0x000fec0003800000 */
.L_x_6955:
        /* <DEDUP_REMOVED lines=10> */
.L_x_6962:
        /* <DEDUP_REMOVED lines=21> */
.L_x_6966:
[----:B------:R-:W-:Y:S05]  /*5430*/  BSYNC.RECONVERGENT B1 ;  /* 0x0000000000017941 */ /* 0x000fea0003800200 */
.L_x_6965:
[----:B------:R-:W-:Y:S01]  /*5440*/  IMAD.SHL.U32 R0, R0, 0x100000, RZ ;  /* 0x0010000000007824 */ /* 0x000fe200078e00ff */
[----:B------:R-:W-:-:S04]  /*5450*/  LEA R3, R3, 0x3b800000, 0x17 ;  /* 0x3b80000003037811 */ /* 0x000fc800078eb8ff */
[----:B------:R-:W-:-:S07]  /*5460*/  LOP3.LUT R0, R3, R0, R7, 0xfe, !PT ;  /* 0x0000000003007212 */ /* 0x000fce00078efe07 */
.L_x_6964:
[----:B------:R-:W-:Y:S05]  /*5470*/  BSYNC.RECONVERGENT B0 ;  /* 0x0000000000007941 */ /* 0x000fea0003800200 */
.L_x_6963:
[----:B------:R-:W0:Y:S02]  /*5480*/  F2I.FTZ.TRUNC.NTZ R0, R0 ;  /* 0x0000000000007305 */ /* 0x000e24000021f100 */
[----:B0-----:R-:W-:Y:S01]  /*5490*/  PRMT R26, R0, 0x7610, R26 ;  /* 0x00007610001a7816 */ /* 0x001fe2000000001a */
[----:B------:R-:W-:Y:S06]  /*54a0*/  BRA `(.L_x_6948) ;  /* 0x0000000400107947 */ /* 0x000fec0003800000 */
.L_x_6961:
        /* <DEDUP_REMOVED lines=21> */
.L_x_6970:
[----:B------:R-:W-:Y:S05]  /*5600*/  BSYNC.RECONVERGENT B1 ;  /* 0x0000000000017941 */ /* 0x000fea0003800200 */
.L_x_6969:
[----:B------:R-:W-:Y:S01]  /*5610*/  IMAD.SHL.U32 R0, R0, 0x200000, RZ ;  /* 0x0020000000007824 */ /* 0x000fe200078e00ff */
[----:B------:R-:W-:-:S04]  /*5620*/  LEA R3, R3, 0x37800000, 0x17 ;  /* 0x3780000003037811 */ /* 0x000fc800078eb8ff */
[----:B------:R-:W-:-:S07]  /*5630*/  LOP3.LUT R0, R3, R0, R7, 0xfe, !PT ;  /* 0x0000000003007212 */ /* 0x000fce00078efe07 */
.L_x_6968:
[----:B------:R-:W-:Y:S05]  /*5640*/  BSYNC.RECONVERGENT B0 ;  /* 0x0000000000007941 */ /* 0x000fea0003800200 */
.L_x_6967:
[----:B------:R-:W0:Y:S02]  /*5650*/  F2I.FTZ.TRUNC.NTZ R0, R0 ;  /* 0x0000000000007305 */ /* 0x000e24000021f100 */
[----:B0-----:R-:W-:Y:S01]  /*5660*/  PRMT R26, R0, 0x7610, R26 ;  /* 0x00007610001a7816 */ /* 0x001fe2000000001a */
[----:B------:R-:W-:Y:S06]  /*5670*/  BRA `(.L_x_6948) ;  /* 0x00000000009c7947 */ /* 0x000fec0003800000 */
.L_x_6960:
        /* <DEDUP_REMOVED lines=14> */
.L_x_6974:
[----:B------:R-:W-:Y:S05]  /*5760*/  BSYNC.RECONVERGENT B0 ;  /* 0x0000000000007941 */ /* 0x000fea0003800200 */
.L_x_6973:
[----:B------:R-:W0:Y:S02]  /*5770*/  F2I.FTZ.TRUNC.NTZ R0, R0 ;  /* 0x0000000000007305 */ /* 0x000e24000021f100 */
[----:B0-----:R-:W-:Y:S01]  /*5780*/  PRMT R26, R0, 0x7610, R26 ;  /* 0x00007610001a7816 */ /* 0x001fe2000000001a */
[----:B------:R-:W-:Y:S06]  /*5790*/  BRA `(.L_x_6948) ;  /* 0x0000000000547947 */ /* 0x000fec0003800000 */
.L_x_6947:
        /* <DEDUP_REMOVED lines=16> */
.L_x_6975:
[----:B------:R-:W-:Y:S01]  /*58a0*/  PRMT R26, RZ, 0x7610, R26 ;  /* 0x00007610ff1a7816 */ /* 0x000fe2000000001a */
[----:B------:R-:W-:Y:S06]  /*58b0*/  BRA `(.L_x_6948) ;  /* 0x00000000000c7947 */ /* 0x000fec0003800000 */
.L_x_6972:
[----:B------:R2:W5:Y:S01]  /*58c0*/  LDG.E.U8 R26, desc[UR36][R4.64] ;  /* 0x00000024041a7981 */ /* 0x000562000c1e1100 */
[----:B------:R-:W-:Y:S05]  /*58d0*/  BRA `(.L_x_6948) ;  /* 0x0000000000047947 */ /* 0x000fea0003800000 */
.L_x_6971:
[----:B------:R3:W5:Y:S02]  /*58e0*/  LDG.E.U8 R26, desc[UR36][R4.64] ;  /* 0x00000024041a7981 */ /* 0x000764000c1e1100 */
.L_x_6948:
[----:B------:R-:W-:-:S07]  /*58f0*/  VIADD R29, R29, 0x80 ;  /* 0x000000801d1d7836 */ /* 0x000fce0000000000 */
.L_x_6909:
[----:B------:R-:W-:Y:S05]  /*5900*/  BSYNC.RECONVERGENT B6 ;  /* 0x0000000000067941 */ /* 0x000fea0003800200 */
.L_x_6908:
        /* <DEDUP_REMOVED lines=24> */
.L_x_6981:
[----:B------:R0:W5:Y:S01]  /*5a90*/  LDG.E.U8 R24, desc[UR36][R4.64] ;  /* 0x0000002404187981 */ /* 0x000162000c1e1100 */
[----:B------:R-:W-:Y:S05]  /*5aa0*/  BRA `(.L_x_6983) ;  /* 0x0000000c00507947 */ /* 0x000fea0003800000 */
.L_x_6980:
        /* <DEDUP_REMOVED lines=8> */
.L_x_6985:
[----:B------:R3:W5:Y:S01]  /*5b30*/  LDG.E.U8 R24, desc[UR36][R4.64] ;  /* 0x0000002404187981 */ /* 0x000762000c1e1100 */
[----:B------:R-:W-:Y:S05]  /*5b40*/  BRA `(.L_x_6983) ;  /* 0x0000000c00287947 */ /* 0x000fea0003800000 */
.L_x_6984:
[----:B------:R2:W5:Y:S01]  /*5b50*/  LDG.E.U16 R24, desc[UR36][R4.64] ;  /* 0x0000002404187981 */ /* 0x000562000c1e1500 */
[----:B------:R-:W-:Y:S05]  /*5b60*/  BRA `(.L_x_6983) ;  /* 0x0000000c00207947 */ /* 0x000fea0003800000 */
.L_x_6979:
        /* <DEDUP_REMOVED lines=9> */
.L_x_6987:
[----:B------:R-:W2:Y:S02]  /*5c00*/  LDG.E.U16 R0, desc[UR36][R4.64] ;  /* 0x0000002404007981 */ /* 0x000ea4000c1e1500 */
[----:B--2---:R-:W-:-:S06]  /*5c10*/  HADD2.F32 R0, -RZ, R0.H0_H0 ;  /* 0x20000000ff007230 */ /* 0x004fcc0000004100 */
[----:B------:R-:W0:Y:S02]  /*5c20*/  F2I.FTZ.TRUNC.NTZ R0, R0 ;  /* 0x0000000000007305 */ /* 0x000e24000021f100 */
[----:B0-----:R-:W-:Y:S01]  /*5c30*/  PRMT R24, R0, 0x7610, R24 ;  /* 0x0000761000187816 */ /* 0x001fe20000000018 */
[----:B------:R-:W-:Y:S06]  /*5c40*/  BRA `(.L_x_6983) ;  /* 0x0000000800e87947 */ /* 0x000fec0003800000 */
.L_x_6986:
        /* <DEDUP_REMOVED lines=9> */
.L_x_6989:
[----:B------:R-:W2:Y:S02]  /*5ce0*/  LDG.E.U16 R4, desc[UR36][R4.64] ;  /* 0x0000002404047981 */ /* 0x000ea4000c1e1500 */
[----:B--2---:R-:W-:-:S06]  /*5cf0*/  HADD2.F32 R0, -RZ, R4.H0_H0 ;  /* 0x20000004ff007230 */ /* 0x004fcc0000004100 */
[----:B------:R-:W0:Y:S02]  /*5d00*/  F2I.FTZ.TRUNC.NTZ R0, R0 ;  /* 0x0000000000007305 */ /* 0x000e24000021f100 */
[----:B0-----:R-:W-:Y:S01]  /*5d10*/  PRMT R24, R0, 0x7610, R24 ;  /* 0x0000761000187816 */ /* 0x001fe20000000018 */
[----:B------:R-:W-:Y:S06]  /*5d20*/  BRA `(.L_x_6983) ;  /* 0x0000000800b07947 */ /* 0x000fec0003800000 */
.L_x_6988:
[----:B------:R-:W2:Y:S02]  /*5d30*/  LDG.E.64 R4, desc[UR36][R4.64] ;  /* 0x0000002404047981 */ /* 0x000ea4000c1e1b00 */
[----:B--2---:R0:W1:Y:S01]  /*5d40*/  F2I.F64.TRUNC R24, R4 ;  /* 0x0000000400187311 */ /* 0x004062000030d100 */
[----:B------:R-:W-:Y:S05]  /*5d50*/  BRA `(.L_x_6983) ;  /* 0x0000000800a47947 */ /* 0x000fea0003800000 */
.L_x_6978:
        /* <DEDUP_REMOVED lines=12> */
.L_x_6992:
[----:B------:R-:W2:Y:S02]  /*5e20*/  LDG.E.64 R4, desc[UR36][R4.64] ;  /* 0x0000002404047981 */ /* 0x000ea4000c1e1b00 */
[----:B--2---:R0:W1:Y:S01]  /*5e30*/  F2I.F64.TRUNC R24, R4 ;  /* 0x0000000400187311 */ /* 0x004062000030d100 */
[----:B------:R-:W-:Y:S05]  /*5e40*/  BRA `(.L_x_6983) ;  /* 0x0000000800687947 */ /* 0x000fea0003800000 */
.L_x_6991:
        /* <DEDUP_REMOVED lines=27> */
.L_x_6994:
        /* <DEDUP_REMOVED lines=15> */
.L_x_6993:
[----:B------:R-:W2:Y:S02]  /*60f0*/  LDG.E.U16 R0, desc[UR36][R4.64] ;  /* 0x0000002404007981 */ /* 0x000ea4000c1e1500 */
[----:B--2---:R-:W-:-:S06]  /*6100*/  IMAD.U32 R0, R0, 0x10000, RZ ;  /* 0x0001000000007824 */ /* 0x004fcc00078e00ff */
[----:B------:R-:W0:Y:S02]  /*6110*/  F2I.FTZ.TRUNC.NTZ R0, R0 ;  /* 0x0000000000007305 */ /* 0x000e24000021f100 */
[----:B0-----:R-:W-:Y:S01]  /*6120*/  PRMT R24, R0, 0x7610, R24 ;  /* 0x0000761000187816 */ /* 0x001fe20000000018 */
[----:B------:R-:W-:Y:S06]  /*6130*/  BRA `(.L_x_6983) ;  /* 0x0000000400ac7947 */ /* 0x000fec0003800000 */
.L_x_6990:
        /* <DEDUP_REMOVED lines=10> */
.L_x_6997:
        /* <DEDUP_REMOVED lines=21> */
.L_x_7001:
[----:B------:R-:W-:Y:S05]  /*6330*/  BSYNC.RECONVERGENT B1 ;  /* 0x0000000000017941 */ /* 0x000fea0003800200 */
.L_x_7000:
[----:B------:R-:W-:Y:S01]  /*6340*/  IMAD.SHL.U32 R0, R0, 0x100000, RZ ;  /* 0x0010000000007824 */ /* 0x000fe200078e00ff */
[----:B------:R-:W-:-:S04]  /*6350*/  LEA R3, R3, 0x3b800000, 0x17 ;  /* 0x3b80000003037811 */ /* 0x000fc800078eb8ff */
[----:B------:R-:W-:-:S07]  /*6360*/  LOP3.LUT R0, R3, R0, R7, 0xfe, !PT ;  /* 0x0000000003007212 */ /* 0x000fce00078efe07 */
.L_x_6999:
[----:B------:R-:W-:Y:S05]  /*6370*/  BSYNC.RECONVERGENT B0 ;  /* 0x0000000000007941 */ /* 0x000fea0003800200 */
.L_x_6998:
[----:B------:R-:W0:Y:S02]  /*6380*/  F2I.FTZ.TRUNC.NTZ R0, R0 ;  /* 0x0000000000007305 */ /* 0x000e24000021f100 */
[----:B0-----:R-:W-:Y:S01]  /*6390*/  PRMT R24, R0, 0x7610, R24 ;  /* 0x0000761000187816 */ /* 0x001fe20000000018 */
[----:B------:R-:W-:Y:S06]  /*63a0*/  BRA `(.L_x_6983) ;  /* 0x0000000400107947 */ /* 0x000fec0003800000 */
.L_x_6996:
        /* <DEDUP_REMOVED lines=21> */
.L_x_7005:
[----:B------:R-:W-:Y:S05]  /*6500*/  BSYNC.RECONVERGENT B1 ;  /* 0x0000000000017941 */ /* 0x000fea0003800200 */
.L_x_7004:
[----:B------:R-:W-:Y:S01]  /*6510*/  IMAD.SHL.U32 R0, R0, 0x200000, RZ ;  /* 0x0020000000007824 */ /* 0x000fe200078e00ff */
[----:B------:R-:W-:-:S04]  /*6520*/  LEA R3, R3, 0x37800000, 0x17 ;  /* 0x3780000003037811 */ /* 0x000fc800078eb8ff */
[----:B------:R-:W-:-:S07]  /*6530*/  LOP3.LUT R0, R3, R0, R7, 0xfe, !PT ;  /* 0x0000000003007212 */ /* 0x000fce00078efe07 */
.L_x_7003:
[----:B------:R-:W-:Y:S05]  /*6540*/  BSYNC.RECONVERGENT B0 ;  /* 0x0000000000007941 */ /* 0x000fea0003800200 */
.L_x_7002:
[----:B------:R-:W0:Y:S02]  /*6550*/  F2I.FTZ.TRUNC.NTZ R0, R0 ;  /* 0x0000000000007305 */ /* 0x000e24000021f100 */
[----:B0-----:R-:W-:Y:S01]  /*6560*/  PRMT R24, R0, 0x7610, R24 ;  /* 0x0000761000187816 */ /* 0x001fe20000000018 */
[----:B------:R-:W-:Y:S06]  /*6570*/  BRA `(.L_x_6983) ;  /* 0x00000000009c7947 */ /* 0x000fec0003800000 */
.L_x_6995:
        /* <DEDUP_REMOVED lines=14> */
.L_x_7009:
[----:B------:R-:W-:Y:S05]  /*6660*/  BSYNC.RECONVERGENT B0 ;  /* 0x0000000000007941 */ /* 0x000fea0003800200 */
.L_x_7008:
[----:B------:R-:W0:Y:S02]  /*6670*/  F2I.FTZ.TRUNC.NTZ R0, R0 ;  /* 0x0000000000007305 */ /* 0x000e24000021f100 */
[----:B0-----:R-:W-:Y:S01]  /*6680*/  PRMT R24, R0, 0x7610, R24 ;  /* 0x0000761000187816 */ /* 0x001fe20000000018 */
[----:B------:R-:W-:Y:S06]  /*6690*/  BRA `(.L_x_6983) ;  /* 0x0000000000547947 */ /* 0x000fec0003800000 */
.L_x_6982:
        /* <DEDUP_REMOVED lines=16> */
.L_x_7010:
[----:B------:R-:W-:Y:S01]  /*67a0*/  PRMT R24, RZ, 0x7610, R24 ;  /* 0x00007610ff187816 */ /* 0x000fe20000000018 */
[----:B------:R-:W-:Y:S06]  /*67b0*/  BRA `(.L_x_6983) ;  /* 0x00000000000c7947 */ /* 0x000fec0003800000 */
.L_x_7007:
[----:B------:R0:W5:Y:S01]  /*67c0*/  LDG.E.U8 R24, desc[UR36][R4.64] ;  /* 0x0000002404187981 */ /* 0x000162000c1e1100 */
[----:B------:R-:W-:Y:S05]  /*67d0*/  BRA `(.L_x_6983) ;  /* 0x0000000000047947 */ /* 0x000fea0003800000 */
.L_x_7006:
[----:B------:R0:W5:Y:S02]  /*67e0*/  LDG.E.U8 R24, desc[UR36][R4.64] ;  /* 0x0000002404187981 */ /* 0x000164000c1e1100 */
.L_x_6983:
        /* <DEDUP_REMOVED lines=19> */
.L_x_7014:
[----:B------:R0:W5:Y:S01]  /*6920*/  LDG.E.U8 R17, desc[UR36][R4.64] ;  /* 0x0000002404117981 */ /* 0x000162000c1e1100 */
[----:B------:R-:W-:Y:S05]  /*6930*/  BRA `(.L_x_6977) ;  /* 0x0000000c004c7947 */ /* 0x000fea0003800000 */
.L_x_7013:
        /* <DEDUP_REMOVED lines=8> */
.L_x_7017:
[----:B------:R0:W5:Y:S01]  /*69c0*/  LDG.E.U8 R17, desc[UR36][R4.64] ;  /* 0x0000002404117981 */ /* 0x000162000c1e1100 */
[----:B------:R-:W-:Y:S05]  /*69d0*/  BRA `(.L_x_6977) ;  /* 0x0000000c00247947 */ /* 0x000fea0003800000 */
.L_x_7016:
[----:B------:R0:W5:Y:S01]  /*69e0*/  LDG.E.U16 R17, desc[UR36][R4.64] ;  /* 0x0000002404117981 */ /* 0x000162000c1e1500 */
[----:B------:R-:W-:Y:S05]  /*69f0*/  BRA `(.L_x_6977) ;  /* 0x0000000c001c7947 */ /* 0x000fea0003800000 */
.L_x_7012:
        /* <DEDUP_REMOVED lines=9> */
.L_x_7019:
[----:B------:R-:W2:Y:S02]  /*6a90*/  LDG.E.U16 R0, desc[UR36][R4.64] ;  /* 0x0000002404007981 */ /* 0x000ea4000c1e1500 */
[----:B--2---:R-:W-:-:S06]  /*6aa0*/  HADD2.F32 R0, -RZ, R0.H0_H0 ;  /* 0x20000000ff007230 */ /* 0x004fcc0000004100 */
[----:B------:R-:W0:Y:S02]  /*6ab0*/  F2I.FTZ.TRUNC.NTZ R0, R0 ;  /* 0x0000000000007305 */ /* 0x000e24000021f100 */
[----:B0-----:R-:W-:Y:S01]  /*6ac0*/  PRMT R17, R0, 0x7610, R17 ;  /* 0x0000761000117816 */ /* 0x001fe20000000011 */
[----:B------:R-:W-:Y:S06]  /*6ad0*/  BRA `(.L_x_6977) ;  /* 0x0000000800e47947 */ /* 0x000fec0003800000 */
.L_x_7018:
        /* <DEDUP_REMOVED lines=9> */
.L_x_7021:
[----:B------:R-:W2:Y:S02]  /*6b70*/  LDG.E.U16 R4, desc[UR36][R4.64] ;  /* 0x0000002404047981 */ /* 0x000ea4000c1e1500 */
[----:B--2---:R-:W-:-:S06]  /*6b80*/  HADD2.F32 R0, -RZ, R4.H0_H0 ;  /* 0x20000004ff007230 */ /* 0x004fcc0000004100 */
[----:B------:R-:W0:Y:S02]  /*6b90*/  F2I.FTZ.TRUNC.NTZ R0, R0 ;  /* 0x0000000000007305 */ /* 0x000e24000021f100 */
[----:B0-----:R-:W-:Y:S01]  /*6ba0*/  PRMT R17, R0, 0x7610, R17 ;  /* 0x0000761000117816 */ /* 0x001fe20000000011 */
[----:B------:R-:W-:Y:S06]  /*6bb0*/  BRA `(.L_x_6977) ;  /* 0x0000000800ac7947 */ /* 0x000fec0003800000 */
.L_x_7020:
[----:B------:R-:W2:Y:S02]  /*6bc0*/  LDG.E.64 R4, desc[UR36][R4.64] ;  /* 0x0000002404047981 */ /* 0x000ea4000c1e1b00 */
[----:B--2---:R0:W1:Y:S01]  /*6bd0*/  F2I.F64.TRUNC R17, R4 ;  /* 0x0000000400117311 */ /* 0x004062000030d100 */
[----:B------:R-:W-:Y:S05]  /*6be0*/  BRA `(.L_x_6977) ;  /* 0x0000000800a07947 */ /* 0x000fea0003800000 */
.L_x_7011:
        /* <DEDUP_REMOVED lines=12> */
.L_x_7024:
[----:B------:R-:W2:Y:S02]  /*6cb0*/  LDG.E.64 R4, desc[UR36][R4.64] ;  /* 0x0000002404047981 */ /* 0x000ea4000c1e1b00 */
[----:B--2---:R0:W1:Y:S01]  /*6cc0*/  F2I.F64.TRUNC R17, R4 ;  /* 0x0000000400117311 */ /* 0x004062000030d100 */
[----:B------:R-:W-:Y:S05]  /*6cd0*/  BRA `(.L_x_6977) ;  /* 0x0000000800647947 */ /* 0x000fea0003800000 */
.L_x_7023:
        /* <DEDUP_REMOVED lines=27> */
.L_x_7026:
        /* <DEDUP_REMOVED lines=15> */
.L_x_7025:
[----:B------:R-:W2:Y:S02]  /*6f80*/  LDG.E.U16 R0, desc[UR36][R4.64] ;  /* 0x0000002404007981 */ /* 0x000ea4000c1e1500 */
[----:B--2---:R-:W-:-:S06]  /*6f90*/  IMAD.U32 R0, R0, 0x10000, RZ ;  /* 0x0001000000007824 */ /* 0x004fcc00078e00ff */
[----:B------:R-:W0:Y:S02]  /*6fa0*/  F2I.FTZ.TRUNC.NTZ R0, R0 ;  /* 0x0000000000007305 */ /* 0x000e24000021f100 */
[----:B0-----:R-:W-:Y:S01]  /*6fb0*/  PRMT R17, R0, 0x7610, R17 ;  /* 0x0000761000117816 */ /* 0x001fe20000000011 */
[----:B------:R-:W-:Y:S06]  /*6fc0*/  BRA `(.L_x_6977) ;  /* 0x0000000400a87947 */ /* 0x000fec0003800000 */
.L_x_7022:
        /* <DEDUP_REMOVED lines=10> */
.L_x_7029:
        /* <DEDUP_REMOVED lines=21> */
.L_x_7033:
[----:B------:R-:W-:Y:S05]  /*71c0*/  BSYNC.RECONVERGENT B1 ;  /* 0x0000000000017941 */ /* 0x000fea0003800200 */
.L_x_7032:
[----:B------:R-:W-:Y:S01]  /*71d0*/  IMAD.SHL.U32 R0, R0, 0x100000, RZ ;  /* 0x0010000000007824 */ /* 0x000fe200078e00ff */
[----:B------:R-:W-:-:S04]  /*71e0*/  LEA R3, R3, 0x3b800000, 0x17 ;  /* 0x3b80000003037811 */ /* 0x000fc800078eb8ff */
[----:B------:R-:W-:-:S07]  /*71f0*/  LOP3.LUT R0, R3, R0, R7, 0xfe, !PT ;  /* 0x0000000003007212 */ /* 0x000fce00078efe07 */
.L_x_7031:
[----:B------:R-:W-:Y:S05]  /*7200*/  BSYNC.RECONVERGENT B0 ;  /* 0x0000000000007941 */ /* 0x000fea0003800200 */
.L_x_7030:
[----:B------:R-:W0:Y:S02]  /*7210*/  F2I.FTZ.TRUNC.NTZ R0, R0 ;  /* 0x0000000000007305 */ /* 0x000e24000021f100 */
[----:B0-----:R-:W-:Y:S01]  /*7220*/  PRMT R17, R0, 0x7610, R17 ;  /* 0x0000761000117816 */ /* 0x001fe20000000011 */
[----:B------:R-:W-:Y:S06]  /*7230*/  BRA `(.L_x_6977) ;  /* 0x00000004000c7947 */ /* 0x000fec0003800000 */
.L_x_7028:
        /* <DEDUP_REMOVED lines=21> */
.L_x_7037:
[----:B------:R-:W-:Y:S05]  /*7390*/  BSYNC.RECONVERGENT B1 ;  /* 0x0000000000017941 */ /* 0x000fea0003800200 */
.L_x_7036:
[----:B------:R-:W-:Y:S01]  /*73a0*/  IMAD.SHL.U32 R0, R0, 0x200000, RZ ;  /* 0x0020000000007824 */ /* 0x000fe200078e00ff */
[----:B------:R-:W-:-:S04]  /*73b0*/  LEA R3, R3, 0x37800000, 0x17 ;  /* 0x3780000003037811 */ /* 0x000fc800078eb8ff */
[----:B------:R-:W-:-:S07]  /*73c0*/  LOP3.LUT R0, R3, R0, R7, 0xfe, !PT ;  /* 0x0000000003007212 */ /* 0x000fce00078efe07 */
.L_x_7035:
[----:B------:R-:W-:Y:S05]  /*73d0*/  BSYNC.RECONVERGENT B0 ;  /* 0x0000000000007941 */ /* 0x000fea0003800200 */
.L_x_7034:
[----:B------:R-:W0:Y:S02]  /*73e0*/  F2I.FTZ.TRUNC.NTZ R0, R0 ;  /* 0x0000000000007305 */ /* 0x000e24000021f100 */
[----:B0-----:R-:W-:Y:S01]  /*73f0*/  PRMT R17, R0, 0x7610, R17 ;  /* 0x0000761000117816 */ /* 0x001fe20000000011 */
[----:B------:R-:W-:Y:S06]  /*7400*/  BRA `(.L_x_6977) ;  /* 0x0000000000987947 */ /* 0x000fec0003800000 */
.L_x_7027:
        /* <DEDUP_REMOVED lines=14> */
.L_x_7041:
[----:B------:R-:W-:Y:S05]  /*74f0*/  BSYNC.RECONVERGENT B0 ;  /* 0x0000000000007941 */ /* 0x000fea0003800200 */
.L_x_7040:
[----:B------:R-:W0:Y:S02]  /*7500*/  F2I.FTZ.TRUNC.NTZ R0, R0 ;  /* 0x0000000000007305 */ /* 0x000e24000021f100 */
[----:B0-----:R-:W-:Y:S01]  /*7510*/  PRMT R17, R0, 0x7610, R17 ;  /* 0x0000761000117816 */ /* 0x001fe20000000011 */
[----:B------:R-:W-:Y:S06]  /*7520*/  BRA `(.L_x_6977) ;  /* 0x0000000000507947 */ /* 0x000fec0003800000 */
.L_x_7015:
        /* <DEDUP_REMOVED lines=16> */
.L_x_7042:
[----:B------:R-:W-:Y:S05]  /*7630*/  BRA `(.L_x_6977) ;  /* 0x00000000000c7947 */ /* 0x000fea0003800000 */
.L_x_7039:
[----:B------:R0:W5:Y:S01]  /*7640*/  LDG.E.U8 R17, desc[UR36][R4.64] ;  /* 0x0000002404117981 */ /* 0x000162000c1e1100 */
[----:B------:R-:W-:Y:S05]  /*7650*/  BRA `(.L_x_6977) ;  /* 0x0000000000047947 */ /* 0x000fea0003800000 */
.L_x_7038:
[----:B------:R0:W5:Y:S02]  /*7660*/  LDG.E.U8 R17, desc[UR36][R4.64] ;  /* 0x0000002404117981 */ /* 0x000164000c1e1100 */
.L_x_6977:
[----:B------:R-:W-:Y:S05]  /*7670*/  BSYNC.RECONVERGENT B6 ;  /* 0x0000000000067941 */ /* 0x000fea0003800200 */
.L_x_6976:
        /* <DEDUP_REMOVED lines=30> */
.L_x_7049:
[----:B------:R0:W-:Y:S01]  /*7860*/  STG.E.U8 desc[UR36][R8.64], R27 ;  /* 0x0000001b08007986 */ /* 0x0001e2000c101124 */
[----:B------:R-:W-:Y:S05]  /*7870*/  BRA `(.L_x_7051) ;  /* 0x0000000c00847947 */ /* 0x000fea0003800000 */
.L_x_7048:
        /* <DEDUP_REMOVED lines=12> */
.L_x_7053:
[----:B------:R-:W-:-:S04]  /*7940*/  LOP3.LUT R27, R27, 0xffff, RZ, 0xc0, !PT ;  /* 0x0000ffff1b1b7812 */ /* 0x000fc800078ec0ff */
[----:B------:R-:W-:-:S05]  /*7950*/  PRMT R3, R27, 0x8880, RZ ;  /* 0x000088801b037816 */ /* 0x000fca00000000ff */
[----:B------:R0:W-:Y:S01]  /*7960*/  STG.E desc[UR36][R8.64], R3 ;  /* 0x0000000308007986 */ /* 0x0001e2000c101924 */
[----:B------:R-:W-:Y:S05]  /*7970*/  BRA `(.L_x_7051) ;  /* 0x0000000c00447947 */ /* 0x000fea0003800000 */
.L_x_7052:
[----:B------:R-:W-:-:S04]  /*7980*/  PRMT R3, R27, 0x8880, RZ ;  /* 0x000088801b037816 */ /* 0x000fc800000000ff */
[----:B------:R-:W-:-:S05]  /*7990*/  PRMT R3, R3, 0x7710, RZ ;  /* 0x0000771003037816 */ /* 0x000fca00000000ff */
[----:B------:R0:W-:Y:S01]  /*79a0*/  STG.E.U16 desc[UR36][R8.64], R3 ;  /* 0x0000000308007986 */ /* 0x0001e2000c101524 */
[----:B------:R-:W-:Y:S05]  /*79b0*/  BRA `(.L_x_7051) ;  /* 0x0000000c00347947 */ /* 0x000fea0003800000 */
.L_x_7047:
        /* <DEDUP_REMOVED lines=9> */
.L_x_7055:
[----:B------:R-:W0:Y:S02]  /*7a50*/  I2F.S8 R0, R27 ;  /* 0x0000001b00007306 */ /* 0x000e240000001400 */
[----:B0-----:R-:W-:-:S05]  /*7a60*/  F2FP.F16.F32.PACK_AB R0, RZ, R0 ;  /* 0x00000000ff00723e */ /* 0x001fca00000000ff */
[----:B------:R0:W-:Y:S01]  /*7a70*/  STG.E.U16 desc[UR36][R8.64], R0 ;  /* 0x0000000008007986 */ /* 0x0001e2000c101524 */
[----:B------:R-:W-:Y:S05]  /*7a80*/  BRA `(.L_x_7051) ;  /* 0x0000000c00007947 */ /* 0x000fea0003800000 */
.L_x_7054:
        /* <DEDUP_REMOVED lines=10> */
.L_x_7057:
[----:B------:R-:W0:Y:S02]  /*7b30*/  I2F.S8 R27, R27 ;  /* 0x0000001b001b7306 */ /* 0x000e240000001400 */
[----:B0-----:R-:W-:-:S04]  /*7b40*/  F2FP.F16.F32.PACK_AB R3, RZ, R27 ;  /* 0x0000001bff03723e */ /* 0x001fc800000000ff */
[----:B------:R-:W-:-:S05]  /*7b50*/  PRMT R3, R3, 0x5410, RZ ;  /* 0x0000541003037816 */ /* 0x000fca00000000ff */
[----:B------:R3:W-:Y:S01]  /*7b60*/  STG.E desc[UR36][R8.64], R3 ;  /* 0x0000000308007986 */ /* 0x0007e2000c101924 */
[----:B------:R-:W-:Y:S05]  /*7b70*/  BRA `(.L_x_7051) ;  /* 0x0000000800c47947 */ /* 0x000fea0003800000 */
.L_x_7056:
[----:B------:R-:W-:-:S04]  /*7b80*/  PRMT R4, R27, 0x8880, RZ ;  /* 0x000088801b047816 */ /* 0x000fc800000000ff */
[----:B------:R-:W-:-:S06]  /*7b90*/  PRMT R4, R4, 0x7710, RZ ;  /* 0x0000771004047816 */ /* 0x000fcc00000000ff */
[----:B------:R-:W0:Y:S02]  /*7ba0*/  I2F.F64.S16 R4, R4 ;  /* 0x0000000400047312 */ /* 0x000e240000101c00 */
[----:B0-----:R4:W-:Y:S01]  /*7bb0*/  STG.E.64 desc[UR36][R8.64], R4 ;  /* 0x0000000408007986 */ /* 0x0019e2000c101b24 */
[----:B------:R-:W-:Y:S05]  /*7bc0*/  BRA `(.L_x_7051) ;  /* 0x0000000800b07947 */ /* 0x000fea0003800000 */
.L_x_7046:
        /* <DEDUP_REMOVED lines=12> */
.L_x_7060:
[----:B------:R-:W-:Y:S02]  /*7c90*/  PRMT R4, R27, 0x8880, RZ ;  /* 0x000088801b047816 */ /* 0x000fe400000000ff */
[----:B------:R-:W-:Y:S02]  /*7ca0*/  CS2R R6, SRZ ;  /* 0x0000000000067805 */ /* 0x000fe4000001ff00 */
[----:B------:R-:W-:-:S06]  /*7cb0*/  PRMT R4, R4, 0x7710, RZ ;  /* 0x0000771004047816 */ /* 0x000fcc00000000ff */
[----:B------:R-:W0:Y:S02]  /*7cc0*/  I2F.F64.S16 R4, R4 ;  /* 0x0000000400047312 */ /* 0x000e240000101c00 */
[----:B0-----:R0:W-:Y:S01]  /*7cd0*/  STG.E.128 desc[UR36][R8.64], R4 ;  /* 0x0000000408007986 */ /* 0x0011e2000c101d24 */
[----:B------:R-:W-:Y:S05]  /*7ce0*/  BRA `(.L_x_7051) ;  /* 0x0000000800687947 */ /* 0x000fea0003800000 */
.L_x_7059:
        /* <DEDUP_REMOVED lines=19> */
.L_x_7064:
[----:B------:R-:W-:Y:S05]  /*7e20*/  BSYNC.RECONVERGENT B0 ;  /* 0x0000000000007941 */ /* 0x000fea0003800200 */
.L_x_7063:
[----:B------:R-:W-:-:S05]  /*7e30*/  LOP3.LUT R5, R0, 0x80, R5, 0xf8, !PT ;  /* 0x0000008000057812 */ /* 0x000fca00078ef805 */
[----:B------:R0:W-:Y:S01]  /*7e40*/  STG.E.U8 desc[UR36][R8.64], R5 ;  /* 0x0000000508007986 */ /* 0x0001e2000c101124 */
[----:B------:R-:W-:Y:S05]  /*7e50*/  BRA `(.L_x_7051) ;  /* 0x00000008000c7947 */ /* 0x000fea0003800000 */
.L_x_7062:
        /* <DEDUP_REMOVED lines=15> */
.L_x_7066:
[----:B------:R-:W-:Y:S05]  /*7f50*/  BSYNC.RECONVERGENT B0 ;  /* 0x0000000000007941 */ /* 0x000fea0003800200 */
.L_x_7065:
[----:B------:R-:W-:-:S05]  /*7f60*/  LOP3.LUT R5, R0, 0x80, R5, 0xf8, !PT ;  /* 0x0000008000057812 */ /* 0x000fca00078ef805 */
[----:B------:R0:W-:Y:S01]  /*7f70*/  STG.E.U8 desc[UR36][R8.64], R5 ;  /* 0x0000000508007986 */ /* 0x0001e2000c101124 */
[----:B------:R-:W-:Y:S05]  /*7f80*/  BRA `(.L_x_7051) ;  /* 0x0000000400c07947 */ /* 0x000fea0003800000 */
.L_x_7061:
[----:B------:R-:W0:Y:S02]  /*7f90*/  I2F.S8 R0, R27 ;  /* 0x0000001b00007306 */ /* 0x000e240000001400 */
[----:B0-----:R-:W-:-:S05]  /*7fa0*/  F2FP.BF16.F32.PACK_AB R0, RZ, R0 ;  /* 0x00000000ff00723e */ /* 0x001fca00000010ff */
[----:B------:R0:W-:Y:S01]  /*7fb0*/  STG.E.U16 desc[UR36][R8.64], R0 ;  /* 0x0000000008007986 */ /* 0x0001e2000c101524 */
[----:B------:R-:W-:Y:S05]  /*7fc0*/  BRA `(.L_x_7051) ;  /* 0x0000000400b07947 */ /* 0x000fea0003800000 */
.L_x_7058:
        /* <DEDUP_REMOVED lines=12> */
.L_x_7069:
        /* <DEDUP_REMOVED lines=13> */
.L_x_7072:
[----:B------:R-:W-:-:S04]  /*8160*/  SHF.R.U32.HI R0, RZ, 0x14, R3 ;  /* 0x00000014ff007819 */ /* 0x000fc80000011603 */
[----:B------:R-:W-:-:S04]  /*8170*/  LOP3.LUT R0, R0, 0x1, RZ, 0xc0, !PT ;  /* 0x0000000100007812 */ /* 0x000fc800078ec0ff */
[----:B------:R-:W-:-:S04]  /*8180*/  IADD3 R0, PT, PT, R3, 0x487ffff, R0 ;  /* 0x0487ffff03007810 */ /* 0x000fc80007ffe000 */
[----:B------:R-:W-:-:S04]  /*8190*/  SHF.R.U32.HI R0, RZ, 0x14, R0 ;  /* 0x00000014ff007819 */ /* 0x000fc80000011600 */
[----:B------:R-:W-:-:S07]  /*81a0*/  LOP3.LUT R0, R0, 0xff, RZ, 0xc0, !PT ;  /* 0x000000ff00007812 */ /* 0x000fce00078ec0ff */
.L_x_7073:
[----:B------:R-:W-:-:S04]  /*81b0*/  SHF.R.U32.HI R3, RZ, 0x18, R3 ;  /* 0x00000018ff037819 */ /* 0x000fc80000011603 */
[----:B------:R-:W-:-:S04]  /*81c0*/  LOP3.LUT R0, R0, 0x80, R3, 0xf8, !PT ;  /* 0x0000008000007812 */ /* 0x000fc800078ef803 */
[----:B------:R-:W-:-:S07]  /*81d0*/  PRMT R4, R0, 0x7610, R4 ;  /* 0x0000761000047816 */ /* 0x000fce0000000004 */
.L_x_7071:
[----:B------:R-:W-:Y:S05]  /*81e0*/  BSYNC.RECONVERGENT B0 ;  /* 0x0000000000007941 */ /* 0x000fea0003800200 */
.L_x_7070:
[----:B------:R0:W-:Y:S01]  /*81f0*/  STG.E.U8 desc[UR36][R8.64], R4 ;  /* 0x0000000408007986 */ /* 0x0001e2000c101124 */
[----:B------:R-:W-:Y:S05]  /*8200*/  BRA `(.L_x_7051) ;  /* 0x0000000400207947 */ /* 0x000fea0003800000 */
.L_x_7068:
        /* <DEDUP_REMOVED lines=13> */
.L_x_7076:
[----:B------:R-:W-:-:S04]  /*82e0*/  SHF.R.U32.HI R0, RZ, 0x15, R3 ;  /* 0x00000015ff007819 */ /* 0x000fc80000011603 */
[----:B------:R-:W-:-:S04]  /*82f0*/  LOP3.LUT R0, R0, 0x1, RZ, 0xc0, !PT ;  /* 0x0000000100007812 */ /* 0x000fc800078ec0ff */
[----:B------:R-:W-:-:S04]  /*8300*/  IADD3 R0, PT, PT, R3, 0x88fffff, R0 ;  /* 0x088fffff03007810 */ /* 0x000fc80007ffe000 */
[----:B------:R-:W-:-:S04]  /*8310*/  SHF.R.U32.HI R0, RZ, 0x15, R0 ;  /* 0x00000015ff007819 */ /* 0x000fc80000011600 */
[----:B------:R-:W-:-:S07]  /*8320*/  LOP3.LUT R0, R0, 0xff, RZ, 0xc0, !PT ;  /* 0x000000ff00007812 */ /* 0x000fce00078ec0ff */
.L_x_7077:
[----:B------:R-:W-:-:S04]  /*8330*/  SHF.R.U32.HI R3, RZ, 0x18, R3 ;  /* 0x00000018ff037819 */ /* 0x000fc80000011603 */
[----:B------:R-:W-:-:S04]  /*8340*/  LOP3.LUT R0, R0, 0x80, R3, 0xf8, !PT ;  /* 0x0000008000007812 */ /* 0x000fc800078ef803 */
[----:B------:R-:W-:-:S07]  /*8350*/  PRMT R4, R0, 0x7610, R4 ;  /* 0x0000761000047816 */ /* 0x000fce0000000004 */
.L_x_7075:
[----:B------:R-:W-:Y:S05]  /*8360*/  BSYNC.RECONVERGENT B0 ;  /* 0x0000000000007941 */ /* 0x000fea0003800200 */
.L_x_7074:
[----:B------:R0:W-:Y:S01]  /*8370*/  STG.E.U8 desc[UR36][R8.64], R4 ;  /* 0x0000000408007986 */ /* 0x0001e2000c101124 */
[----:B------:R-:W-:Y:S05]  /*8380*/  BRA `(.L_x_7051) ;  /* 0x0000000000c07947 */ /* 0x000fea0003800000 */
.L_x_7067:
[----:B------:R-:W-:-:S13]  /*8390*/  ISETP.NE.AND P0, PT, R0, 0x1c, PT ;  /* 0x0000001c0000780c */ /* 0x000fda0003f05270 */
[----:B------:R-:W-:Y:S05]  /*83a0*/  @!P0 BRA `(.L_x_7078) ;  /* 0x0000000000ac8947 */ /* 0x000fea0003800000 */
[----:B------:R-:W-:-:S13]  /*83b0*/  ISETP.NE.AND P0, PT, R0, 0x1d, PT ;  /* 0x0000001d0000780c */ /* 0x000fda0003f05270 */
[----:B------:R-:W-:Y:S05]  /*83c0*/  @!P0 BRA `(.L_x_7079) ;  /* 0x00000000008c8947 */ /* 0x000fea0003800000 */
[----:B------:R-:W-:-:S13]  /*83d0*/  ISETP.NE.AND P0, PT, R0, 0x2c, PT ;  /* 0x0000002c0000780c */ /* 0x000fda0003f05270 */
[----:B------:R-:W-:Y:S05]  /*83e0*/  @!P0 BRA `(.L_x_7080) ;  /* 0x0000000000448947 */ /* 0x000fea0003800000 */
.L_x_7050:
        /* <DEDUP_REMOVED lines=16> */
.L_x_7081:
[----:B------:R-:W-:Y:S05]  /*84f0*/  BRA `(.L_x_7051) ;  /* 0x0000000000647947 */ /* 0x000fea0003800000 */
.L_x_7080:
        /* <DEDUP_REMOVED lines=16> */
.L_x_7079:
[----:B------:R-:W-:-:S04]  /*8600*/  LOP3.LUT R27, R27, 0xffff, RZ, 0xc0, !PT ;  /* 0x0000ffff1b1b7812 */ /* 0x000fc800078ec0ff */
[----:B------:R-:W-:-:S05]  /*8610*/  PRMT R27, R27, 0x8880, RZ ;  /* 0x000088801b1b7816 */ /* 0x000fca00000000ff */
[----:B------:R-:W-:-:S05]  /*8620*/  IMAD.MOV.U32 R4, RZ, RZ, R27 ;  /* 0x000000ffff047224 */ /* 0x000fca00078e001b */
[----:B------:R-:W-:-:S05]  /*8630*/  SHF.R.S32.HI R5, RZ, 0x1f, R4 ;  /* 0x0000001fff057819 */ /* 0x000fca0000011404 */
[----:B------:R0:W-:Y:S01]  /*8640*/  STG.E.64 desc[UR36][R8.64], R4 ;  /* 0x0000000408007986 */ /* 0x0001e2000c101b24 */
[----:B------:R-:W-:Y:S05]  /*8650*/  BRA `(.L_x_7051) ;  /* 0x00000000000c7947 */ /* 0x000fea0003800000 */
.L_x_7078:
[----:B------:R-:W-:-:S04]  /*8660*/  LOP3.LUT R27, R27, 0xffff, RZ, 0xc0, !PT ;  /* 0x0000ffff1b1b7812 */ /* 0x000fc800078ec0ff */
[----:B------:R-:W-:-:S05]  /*8670*/  PRMT R3, R27, 0x8880, RZ ;  /* 0x000088801b037816 */ /* 0x000fca00000000ff */
[----:B------:R0:W-:Y:S02]  /*8680*/  STG.E desc[UR36][R8.64], R3 ;  /* 0x0000000308007986 */ /* 0x0001e4000c101924 */
.L_x_7051:
        /* <DEDUP_REMOVED lines=23> */
.L_x_7086:
[----:B------:R4:W-:Y:S01]  /*8800*/  STG.E.U8 desc[UR36][R8.64], R22 ;  /* 0x0000001608007986 */ /* 0x0009e2000c101124 */
[----:B------:R-:W-:Y:S05]  /*8810*/  BRA `(.L_x_7088) ;  /* 0x0000000c00807947 */ /* 0x000fea0003800000 */
.L_x_7085:
        /* <DEDUP_REMOVED lines=12> */
.L_x_7090:
[----:B------:R-:W-:-:S04]  /*88e0*/  LOP3.LUT R22, R22, 0xffff, RZ, 0xc0, !PT ;  /* 0x0000ffff16167812 */ /* 0x000fc800078ec0ff */
[----:B------:R-:W-:-:S05]  /*88f0*/  PRMT R3, R22, 0x8880, RZ ;  /* 0x0000888016037816 */ /* 0x000fca00000000ff */
[----:B------:R2:W-:Y:S01]  /*8900*/  STG.E desc[UR36][R8.64], R3 ;  /* 0x0000000308007986 */ /* 0x0005e2000c101924 */
[----:B------:R-:W-:Y:S05]  /*8910*/  BRA `(.L_x_7088) ;  /* 0x0000000c00407947 */ /* 0x000fea0003800000 */
.L_x_7089:
[----:B------:R-:W-:-:S04]  /*8920*/  PRMT R3, R22, 0x8880, RZ ;  /* 0x0000888016037816 */ /* 0x000fc800000000ff */
[----:B------:R-:W-:-:S05]  /*8930*/  PRMT R3, R3, 0x7710, RZ ;  /* 0x0000771003037816 */ /* 0x000fca00000000ff */
[----:B------:R0:W-:Y:S01]  /*8940*/  STG.E.U16 desc[UR36][R8.64], R3 ;  /* 0x0000000308007986 */ /* 0x0001e2000c101524 */
[----:B------:R-:W-:Y:S05]  /*8950*/  BRA `(.L_x_7088) ;  /* 0x0000000c00307947 */ /* 0x000fea0003800000 */
.L_x_7084:
        /* <DEDUP_REMOVED lines=9> */
.L_x_7092:
[----:B------:R-:W0:Y:S02]  /*89f0*/  I2F.S8 R0, R22 ;  /* 0x0000001600007306 */ /* 0x000e240000001400 */
[----:B0-----:R-:W-:-:S05]  /*8a00*/  F2FP.F16.F32.PACK_AB R0, RZ, R0 ;  /* 0x00000000ff00723e */ /* 0x001fca00000000ff */
[----:B------:R0:W-:Y:S01]  /*8a10*/  STG.E.U16 desc[UR36][R8.64], R0 ;  /* 0x0000000008007986 */ /* 0x0001e2000c101524 */
[----:B------:R-:W-:Y:S05]  /*8a20*/  BRA `(.L_x_7088) ;  /* 0x0000000800fc7947 */ /* 0x000fea0003800000 */
.L_x_7091:
        /* <DEDUP_REMOVED lines=10> */
.L_x_7094:
[----:B------:R-:W0:Y:S02]  /*8ad0*/  I2F.S8 R22, R22 ;  /* 0x0000001600167306 */ /* 0x000e240000001400 */
[----:B0-----:R-:W-:-:S04]  /*8ae0*/  F2FP.F16.F32.PACK_AB R3, RZ, R22 ;  /* 0x00000016ff03723e */ /* 0x001fc800000000ff */
[----:B------:R-:W-:-:S05]  /*8af0*/  PRMT R3, R3, 0x5410, RZ ;  /* 0x0000541003037816 */ /* 0x000fca00000000ff */
[----:B------:R0:W-:Y:S01]  /*8b00*/  STG.E desc[UR36][R8.64], R3 ;  /* 0x0000000308007986 */ /* 0x0001e2000c101924 */
[----:B------:R-:W-:Y:S05]  /*8b10*/  BRA `(.L_x_7088) ;  /* 0x0000000800c07947 */ /* 0x000fea0003800000 */
.L_x_7093:
[----:B------:R-:W-:-:S04]  /*8b20*/  PRMT R4, R22, 0x8880, RZ ;  /* 0x0000888016047816 */ /* 0x000fc800000000ff */
[----:B------:R-:W-:-:S06]  /*8b30*/  PRMT R4, R4, 0x7710, RZ ;  /* 0x0000771004047816 */ /* 0x000fcc00000000ff */
[----:B------:R-:W0:Y:S02]  /*8b40*/  I2F.F64.S16 R4, R4 ;  /* 0x0000000400047312 */ /* 0x000e240000101c00 */
[----:B0-----:R0:W-:Y:S01]  /*8b50*/  STG.E.64 desc[UR36][R8.64], R4 ;  /* 0x0000000408007986 */ /* 0x0011e2000c101b24 */
[----:B------:R-:W-:Y:S05]  /*8b60*/  BRA `(.L_x_7088) ;  /* 0x0000000800ac7947 */ /* 0x000fea0003800000 */
.L_x_7083:
        /* <DEDUP_REMOVED lines=14> */
.L_x_7098:
        /* <DEDUP_REMOVED lines=17> */
.L_x_7101:
[----:B------:R-:W-:-:S04]  /*8d60*/  SHF.R.U32.HI R3, RZ, 0x18, R5 ;  /* 0x00000018ff037819 */ /* 0x000fc80000011605 */
[----:B------:R-:W-:-:S04]  /*8d70*/  LOP3.LUT R0, R0, 0x80, R3, 0xf8, !PT ;  /* 0x0000008000007812 */ /* 0x000fc800078ef803 */
[----:B------:R-:W-:-:S07]  /*8d80*/  PRMT R4, R0, 0x7610, R4 ;  /* 0x0000761000047816 */ /* 0x000fce0000000004 */
.L_x_7100:
[----:B------:R-:W-:Y:S05]  /*8d90*/  BSYNC.RECONVERGENT B0 ;  /* 0x0000000000007941 */ /* 0x000fea0003800200 */
.L_x_7099:
[----:B------:R0:W-:Y:S01]  /*8da0*/  STG.E.U8 desc[UR36][R8.64], R4 ;  /* 0x0000000408007986 */ /* 0x0001e2000c101124 */
[----:B------:R-:W-:Y:S05]  /*8db0*/  BRA `(.L_x_7088) ;  /* 0x0000000800187947 */ /* 0x000fea0003800000 */
.L_x_7097:
        /* <DEDUP_REMOVED lines=17> */
.L_x_7104:
[----:B------:R-:W-:-:S04]  /*8ed0*/  SHF.R.U32.HI R3, RZ, 0x18, R5 ;  /* 0x00000018ff037819 */ /* 0x000fc80000011605 */
[----:B------:R-:W-:-:S04]  /*8ee0*/  LOP3.LUT R0, R0, 0x80, R3, 0xf8, !PT ;  /* 0x0000008000007812 */ /* 0x000fc800078ef803 */
[----:B------:R-:W-:-:S07]  /*8ef0*/  PRMT R4, R0, 0x7610, R4 ;  /* 0x0000761000047816 */ /* 0x000fce0000000004 */
.L_x_7103:
[----:B------:R-:W-:Y:S05]  /*8f00*/  BSYNC.RECONVERGENT B0 ;  /* 0x0000000000007941 */ /* 0x000fea0003800200 */
.L_x_7102:
[----:B------:R0:W-:Y:S01]  /*8f10*/  STG.E.U8 desc[UR36][R8.64], R4 ;  /* 0x0000000408007986 */ /* 0x0001e2000c101124 */
[----:B------:R-:W-:Y:S05]  /*8f20*/  BRA `(.L_x_7088) ;  /* 0x0000000400bc7947 */ /* 0x000fea0003800000 */
.L_x_7096:
        /* <DEDUP_REMOVED lines=22> */
.L_x_7106:
[----:B------:R-:W-:-:S04]  /*9090*/  LOP3.LUT R22, R22, 0xffff, RZ, 0xc0, !PT ;  /* 0x0000ffff16167812 */ /* 0x000fc800078ec0ff */
[----:B------:R-:W-:-:S05]  /*90a0*/  PRMT R22, R22, 0x8880, RZ ;  /* 0x0000888016167816 */ /* 0x000fca00000000ff */
[----:B------:R-:W-:-:S05]  /*90b0*/  IMAD.MOV.U32 R4, RZ, RZ, R22 ;  /* 0x000000ffff047224 */ /* 0x000fca00078e0016 */
[----:B------:R-:W-:-:S05]  /*90c0*/  SHF.R.S32.HI R5, RZ, 0x1f, R4 ;  /* 0x0000001fff057819 */ /* 0x000fca0000011404 */
[----:B------:R0:W-:Y:S01]  /*90d0*/  STG.E.64 desc[UR36][R8.64], R4 ;  /* 0x0000000408007986 */ /* 0x0001e2000c101b24 */
[----:B------:R-:W-:Y:S05]  /*90e0*/  BRA `(.L_x_7088) ;  /* 0x00000004004c7947 */ /* 0x000fea0003800000 */
.L_x_7105:
[----:B------:R-:W-:-:S04]  /*90f0*/  LOP3.LUT R22, R22, 0xffff, RZ, 0xc0, !PT ;  /* 0x0000ffff16167812 */ /* 0x000fc800078ec0ff */
[----:B------:R-:W-:-:S05]  /*9100*/  PRMT R3, R22, 0x8880, RZ ;  /* 0x0000888016037816 */ /* 0x000fca00000000ff */
[----:B------:R0:W-:Y:S01]  /*9110*/  STG.E desc[UR36][R8.64], R3 ;  /* 0x0000000308007986 */ /* 0x0001e2000c101924 */
[----:B------:R-:W-:Y:S05]  /*9120*/  BRA `(.L_x_7088) ;  /* 0x00000004003c7947 */ /* 0x000fea0003800000 */
.L_x_7095:
        /* <DEDUP_REMOVED lines=10> */
.L_x_7108:
[----:B------:R-:W-:Y:S02]  /*91d0*/  PRMT R4, R22, 0x8880, RZ ;  /* 0x0000888016047816 */ /* 0x000fe400000000ff */
[----:B------:R-:W-:Y:S02]  /*91e0*/  CS2R R6, SRZ ;  /* 0x0000000000067805 */ /* 0x000fe4000001ff00 */
[----:B------:R-:W-:-:S06]  /*91f0*/  PRMT R4, R4, 0x7710, RZ ;  /* 0x0000771004047816 */ /* 0x000fcc00000000ff */
[----:B------:R-:W0:Y:S02]  /*9200*/  I2F.F64.S16 R4, R4 ;  /* 0x0000000400047312 */ /* 0x000e240000101c00 */
[----:B0-----:R0:W-:Y:S01]  /*9210*/  STG.E.128 desc[UR36][R8.64], R4 ;  /* 0x0000000408007986 */ /* 0x0011e2000c101d24 */
[----:B------:R-:W-:Y:S05]  /*9220*/  BRA `(.L_x_7088) ;  /* 0x0000000000fc7947 */ /* 0x000fea0003800000 */
.L_x_7107:
[----:B------:R-:W-:-:S13]  /*9230*/  ISETP.NE.AND P0, PT, R0, 0xf, PT ;  /* 0x0000000f0000780c */ /* 0x000fda0003f05270 */
[----:B------:R-:W-:Y:S05]  /*9240*/  @!P0 BRA `(.L_x_7109) ;  /* 0x0000000000e88947 */ /* 0x000fea0003800000 */
[----:B------:R-:W-:-:S13]  /*9250*/  ISETP.NE.AND P0, PT, R0, 0x17, PT ;  /* 0x000000170000780c */ /* 0x000fda0003f05270 */
[----:B------:R-:W-:Y:S05]  /*9260*/  @!P0 BRA `(.L_x_7110) ;  /* 0x0000000000908947 */ /* 0x000fea0003800000 */
[----:B------:R-:W-:-:S13]  /*9270*/  ISETP.NE.AND P0, PT, R0, 0x18, PT ;  /* 0x000000180000780c */ /* 0x000fda0003f05270 */
[----:B------:R-:W-:Y:S05]  /*9280*/  @!P0 BRA `(.L_x_7111) ;  /* 0x0000000000448947 */ /* 0x000fea0003800000 */
.L_x_7087:
        /* <DEDUP_REMOVED lines=16> */
.L_x_7112:
[----:B------:R-:W-:Y:S05]  /*9390*/  BRA `(.L_x_7088) ;  /* 0x0000000000a07947 */ /* 0x000fea0003800000 */
.L_x_7111:
        /* <DEDUP_REMOVED lines=13> */
.L_x_7114:
[----:B------:R-:W-:Y:S05]  /*9470*/  BSYNC.RECONVERGENT B0 ;  /* 0x0000000000007941 */ /* 0x000fea0003800200 */
.L_x_7113:
[----:B------:R-:W-:-:S05]  /*9480*/  LOP3.LUT R3, R0, 0x80, R3, 0xf8, !PT ;  /* 0x0000008000037812 */ /* 0x000fca00078ef803 */
[----:B------:R0:W-:Y:S01]  /*9490*/  STG.E.U8 desc[UR36][R8.64], R3 ;  /* 0x0000000308007986 */ /* 0x0001e2000c101124 */
[----:B------:R-:W-:Y:S05]  /*94a0*/  BRA `(.L_x_7088) ;  /* 0x00000000005c7947 */ /* 0x000fea0003800000 */
.L_x_7110:
        /* <DEDUP_REMOVED lines=12> */
.L_x_7116:
[----:B------:R-:W-:Y:S01]  /*9570*/  IMAD.MOV.U32 R0, RZ, RZ, 0x7f ;  /* 0x0000007fff007424 */ /* 0x000fe200078e00ff */
[----:B------:R-:W-:-:S04]  /*9580*/  ISETP.GT.U32.AND P0, PT, R3, 0x7f800000, PT ;  /* 0x7f8000000300780c */ /* 0x000fc80003f04070 */
[----:B------:R-:W-:-:S09]  /*9590*/  SEL R0, R0, 0x7c, P0 ;  /* 0x0000007c00007807 */ /* 0x000fd20000000000 */
.L_x_7117:
[----:B------:R-:W-:Y:S05]  /*95a0*/  BSYNC.RECONVERGENT B0 ;  /* 0x0000000000007941 */ /* 0x000fea0003800200 */
.L_x_7115:
[----:B------:R-:W-:-:S04]  /*95b0*/  SHF.R.U32.HI R3, RZ, 0x18, R5 ;  /* 0x00000018ff037819 */ /* 0x000fc80000011605 */
[----:B------:R-:W-:-:S05]  /*95c0*/  LOP3.LUT R3, R0, 0x80, R3, 0xf8, !PT ;  /* 0x0000008000037812 */ /* 0x000fca00078ef803 */
[----:B------:R0:W-:Y:S01]  /*95d0*/  STG.E.U8 desc[UR36][R8.64], R3 ;  /* 0x0000000308007986 */ /* 0x0001e2000c101124 */
[----:B------:R-:W-:Y:S05]  /*95e0*/  BRA `(.L_x_7088) ;  /* 0x00000000000c7947 */ /* 0x000fea0003800000 */
.L_x_7109:
[----:B------:R-:W0:Y:S02]  /*95f0*/  I2F.S8 R0, R22 ;  /* 0x0000001600007306 */ /* 0x000e240000001400 */
[----:B0-----:R-:W-:-:S05]  /*9600*/  F2FP.BF16.F32.PACK_AB R0, RZ, R0 ;  /* 0x00000000ff00723e */ /* 0x001fca00000010ff */
[----:B------:R0:W-:Y:S02]  /*9610*/  STG.E.U16 desc[UR36][R8.64], R0 ;  /* 0x0000000008007986 */ /* 0x0001e4000c101524 */
.L_x_7088:
[----:B------:R-:W-:-:S07]  /*9620*/  VIADD R23, R23, 0x80 ;  /* 0x0000008017177836 */ /* 0x000fce0000000000 */
.L_x_7045:
[----:B------:R-:W-:-:S13]  /*9630*/  ISETP.GE.AND P0, PT, R23, R16, PT ;  /* 0x000000101700720c */ /* 0x000fda0003f06270 */
[----:B------:R-:W-:Y:S05]  /*9640*/  @P0 BREAK.RELIABLE B6 ;  /* 0x0000000000060942 */ /* 0x000fea0003800100 */
[----:B------:R-:W-:Y:S05]  /*9650*/  @P0 BRA `(.L_x_7082) ;  /* 0x0000000c00e00947 */ /* 0x000fea0003800000 */
[----:B------:R-:W-:Y:S05]  /*9660*/  BSYNC.RELIABLE B6 ;  /* 0x0000000000067941 */ /* 0x000fea0003800100 */
.L_x_7044:
        /* <DEDUP_REMOVED lines=20> */
.L_x_7121:
[----:B------:R0:W-:Y:S01]  /*97b0*/  STG.E.U8 desc[UR36][R8.64], R19 ;  /* 0x0000001308007986 */ /* 0x0001e2000c101124 */
[----:B------:R-:W-:Y:S05]  /*97c0*/  BRA `(.L_x_7123) ;  /* 0x0000000c00807947 */ /* 0x000fea0003800000 */
.L_x_7120:
        /* <DEDUP_REMOVED lines=12> */
.L_x_7125:
[----:B------:R-:W-:-:S04]  /*9890*/  LOP3.LUT R19, R19, 0xffff, RZ, 0xc0, !PT ;  /* 0x0000ffff13137812 */ /* 0x000fc800078ec0ff */
[----:B------:R-:W-:-:S05]  /*98a0*/  PRMT R3, R19, 0x8880, RZ ;  /* 0x0000888013037816 */ /* 0x000fca00000000ff */
[----:B------:R0:W-:Y:S01]  /*98b0*/  STG.E desc[UR36][R8.64], R3 ;  /* 0x0000000308007986 */ /* 0x0001e2000c101924 */
[----:B------:R-:W-:Y:S05]  /*98c0*/  BRA `(.L_x_7123) ;  /* 0x0000000c00407947 */ /* 0x000fea0003800000 */
.L_x_7124:
[----:B------:R-:W-:-:S04]  /*98d0*/  PRMT R3, R19, 0x8880, RZ ;  /* 0x0000888013037816 */ /* 0x000fc800000000ff */
[----:B------:R-:W-:-:S05]  /*98e0*/  PRMT R3, R3, 0x7710, RZ ;  /* 0x0000771003037816 */ /* 0x000fca00000000ff */
[----:B------:R0:W-:Y:S01]  /*98f0*/  STG.E.U16 desc[UR36][R8.64], R3 ;  /* 0x0000000308007986 */ /* 0x0001e2000c101524 */
[----:B------:R-:W-:Y:S05]  /*9900*/  BRA `(.L_x_7123) ;  /* 0x0000000c00307947 */ /* 0x000fea0003800000 */
.L_x_7119:
        /* <DEDUP_REMOVED lines=9> */
.L_x_7127:
[----:B------:R-:W0:Y:S02]  /*99a0*/  I2F.S8 R0, R19 ;  /* 0x0000001300007306 */ /* 0x000e240000001400 */
[----:B0-----:R-:W-:-:S05]  /*99b0*/  F2FP.F16.F32.PACK_AB R0, RZ, R0 ;  /* 0x00000000ff00723e */ /* 0x001fca00000000ff */
[----:B------:R0:W-:Y:S01]  /*99c0*/  STG.E.U16 desc[UR36][R8.64], R0 ;  /* 0x0000000008007986 */ /* 0x0001e2000c101524 */
[----:B------:R-:W-:Y:S05]  /*99d0*/  BRA `(.L_x_7123) ;  /* 0x0000000800fc7947 */ /* 0x000fea0003800000 */
.L_x_7126:
        /* <DEDUP_REMOVED lines=10> */
.L_x_7129:
[----:B------:R-:W0:Y:S02]  /*9a80*/  I2F.S8 R19, R19 ;  /* 0x0000001300137306 */ /* 0x000e240000001400 */
[----:B0-----:R-:W-:-:S04]  /*9a90*/  F2FP.F16.F32.PACK_AB R3, RZ, R19 ;  /* 0x00000013ff03723e */ /* 0x001fc800000000ff */
[----:B------:R-:W-:-:S05]  /*9aa0*/  PRMT R3, R3, 0x5410, RZ ;  /* 0x0000541003037816 */ /* 0x000fca00000000ff */
[----:B------:R2:W-:Y:S01]  /*9ab0*/  STG.E desc[UR36][R8.64], R3 ;  /* 0x0000000308007986 */ /* 0x0005e2000c101924 */
[----:B------:R-:W-:Y:S05]  /*9ac0*/  BRA `(.L_x_7123) ;  /* 0x0000000800c07947 */ /* 0x000fea0003800000 */
.L_x_7128:
[----:B------:R-:W-:-:S04]  /*9ad0*/  PRMT R4, R19, 0x8880, RZ ;  /* 0x0000888013047816 */ /* 0x000fc800000000ff */
[----:B------:R-:W-:-:S06]  /*9ae0*/  PRMT R4, R4, 0x7710, RZ ;  /* 0x0000771004047816 */ /* 0x000fcc00000000ff */
[----:B------:R-:W0:Y:S02]  /*9af0*/  I2F.F64.S16 R4, R4 ;  /* 0x0000000400047312 */ /* 0x000e240000101c00 */
[----:B0-----:R4:W-:Y:S01]  /*9b00*/  STG.E.64 desc[UR36][R8.64], R4 ;  /* 0x0000000408007986 */ /* 0x0019e2000c101b24 */
[----:B------:R-:W-:Y:S05]  /*9b10*/  BRA `(.L_x_7123) ;  /* 0x0000000800ac7947 */ /* 0x000fea0003800000 */
.L_x_7118:
        /* <DEDUP_REMOVED lines=14> */
.L_x_7133:
        /* <DEDUP_REMOVED lines=17> */
.L_x_7136:
[----:B------:R-:W-:-:S04]  /*9d10*/  SHF.R.U32.HI R3, RZ, 0x18, R19 ;  /* 0x00000018ff037819 */ /* 0x000fc80000011613 */
[----:B------:R-:W-:-:S04]  /*9d20*/  LOP3.LUT R0, R0, 0x80, R3, 0xf8, !PT ;  /* 0x0000008000007812 */ /* 0x000fc800078ef803 */
[----:B------:R-:W-:-:S07]  /*9d30*/  PRMT R4, R0, 0x7610, R4 ;  /* 0x0000761000047816 */ /* 0x000fce0000000004 */
.L_x_7135:
[----:B------:R-:W-:Y:S05]  /*9d40*/  BSYNC.RECONVERGENT B0 ;  /* 0x0000000000007941 */ /* 0x000fea0003800200 */
.L_x_7134:
[----:B------:R0:W-:Y:S01]  /*9d50*/  STG.E.U8 desc[UR36][R8.64], R4 ;  /* 0x0000000408007986 */ /* 0x0001e2000c101124 */
[----:B------:R-:W-:Y:S05]  /*9d60*/  BRA `(.L_x_7123) ;  /* 0x0000000800187947 */ /* 0x000fea0003800000 */
.L_x_7132:
        /* <DEDUP_REMOVED lines=17> */
.L_x_7139:
[----:B------:R-:W-:-:S04]  /*9e80*/  SHF.R.U32.HI R3, RZ, 0x18, R19 ;  /* 0x00000018ff037819 */ /* 0x000fc80000011613 */
[----:B------:R-:W-:-:S04]  /*9e90*/  LOP3.LUT R0, R0, 0x80, R3, 0xf8, !PT ;  /* 0x0000008000007812 */ /* 0x000fc800078ef803 */
[----:B------:R-:W-:-:S07]  /*9ea0*/  PRMT R4, R0, 0x7610, R4 ;  /* 0x0000761000047816 */ /* 0x000fce0000000004 */
.L_x_7138:
[----:B------:R-:W-:Y:S05]  /*9eb0*/  BSYNC.RECONVERGENT B0 ;  /* 0x0000000000007941 */ /* 0x000fea0003800200 */
.L_x_7137:
[----:B------:R0:W-:Y:S01]  /*9ec0*/  STG.E.U8 desc[UR36][R8.64], R4 ;  /* 0x0000000408007986 */ /* 0x0001e2000c101124 */
[----:B------:R-:W-:Y:S05]  /*9ed0*/  BRA `(.L_x_7123) ;  /* 0x0000000400bc7947 */ /* 0x000fea0003800000 */
.L_x_7131:
        /* <DEDUP_REMOVED lines=22> */
.L_x_7141:
[----:B------:R-:W-:-:S04]  /*a040*/  LOP3.LUT R19, R19, 0xffff, RZ, 0xc0, !PT ;  /* 0x0000ffff13137812 */ /* 0x000fc800078ec0ff */
[----:B------:R-:W-:-:S05]  /*a050*/  PRMT R19, R19, 0x8880, RZ ;  /* 0x0000888013137816 */ /* 0x000fca00000000ff */
[----:B------:R-:W-:-:S05]  /*a060*/  IMAD.MOV.U32 R4, RZ, RZ, R19 ;  /* 0x000000ffff047224 */ /* 0x000fca00078e0013 */
[----:B------:R-:W-:-:S05]  /*a070*/  SHF.R.S32.HI R5, RZ, 0x1f, R4 ;  /* 0x0000001fff057819 */ /* 0x000fca0000011404 */
[----:B------:R0:W-:Y:S01]  /*a080*/  STG.E.64 desc[UR36][R8.64], R4 ;  /* 0x0000000408007986 */ /* 0x0001e2000c101b24 */
[----:B------:R-:W-:Y:S05]  /*a090*/  BRA `(.L_x_7123) ;  /* 0x00000004004c7947 */ /* 0x000fea0003800000 */
.L_x_7140:
[----:B------:R-:W-:-:S04]  /*a0a0*/  LOP3.LUT R19, R19, 0xffff, RZ, 0xc0, !PT ;  /* 0x0000ffff13137812 */ /* 0x000fc800078ec0ff */
[----:B------:R-:W-:-:S05]  /*a0b0*/  PRMT R3, R19, 0x8880, RZ ;  /* 0x0000888013037816 */ /* 0x000fca00000000ff */
[----:B------:R0:W-:Y:S01]  /*a0c0*/  STG.E desc[UR36][R8.64], R3 ;  /* 0x0000000308007986 */ /* 0x0001e2000c101924 */
[----:B------:R-:W-:Y:S05]  /*a0d0*/  BRA `(.L_x_7123) ;  /* 0x00000004003c7947 */ /* 0x000fea0003800000 */
.L_x_7130:
        /* <DEDUP_REMOVED lines=10> */
.L_x_7143:
[----:B------:R-:W-:Y:S02]  /*a180*/  PRMT R4, R19, 0x8880, RZ ;  /* 0x0000888013047816 */ /* 0x000fe400000000ff */
[----:B------:R-:W-:Y:S02]  /*a190*/  CS2R R6, SRZ ;  /* 0x0000000000067805 */ /* 0x000fe4000001ff00 */
[----:B------:R-:W-:-:S06]  /*a1a0*/  PRMT R4, R4, 0x7710, RZ ;  /* 0x0000771004047816 */ /* 0x000fcc00000000ff */
[----:B------:R-:W0:Y:S02]  /*a1b0*/  I2F.F64.S16 R4, R4 ;  /* 0x0000000400047312 */ /* 0x000e240000101c00 */
[----:B0-----:R0:W-:Y:S01]  /*a1c0*/  STG.E.128 desc[UR36][R8.64], R4 ;  /* 0x0000000408007986 */ /* 0x0011e2000c101d24 */
[----:B------:R-:W-:Y:S05]  /*a1d0*/  BRA `(.L_x_7123) ;  /* 0x0000000000fc7947 */ /* 0x000fea0003800000 */
.L_x_7142:
[----:B------:R-:W-:-:S13]  /*a1e0*/  ISETP.NE.AND P0, PT, R0, 0xf, PT ;  /* 0x0000000f0000780c */ /* 0x000fda0003f05270 */
[----:B------:R-:W-:Y:S05]  /*a1f0*/  @!P0 BRA `(.L_x_7144) ;  /* 0x0000000000e88947 */ /* 0x000fea0003800000 */
[----:B------:R-:W-:-:S13]  /*a200*/  ISETP.NE.AND P0, PT, R0, 0x17, PT ;  /* 0x000000170000780c */ /* 0x000fda0003f05270 */
[----:B------:R-:W-:Y:S05]  /*a210*/  @!P0 BRA `(.L_x_7145) ;  /* 0x0000000000908947 */ /* 0x000fea0003800000 */
[----:B------:R-:W-:-:S13]  /*a220*/  ISETP.NE.AND P0, PT, R0, 0x18, PT ;  /* 0x000000180000780c */ /* 0x000fda0003f05270 */
[----:B------:R-:W-:Y:S05]  /*a230*/  @!P0 BRA `(.L_x_7146) ;  /* 0x0000000000448947 */ /* 0x000fea0003800000 */
.L_x_7122:
        /* <DEDUP_REMOVED lines=16> */
.L_x_7147:
[----:B------:R-:W-:Y:S05]  /*a340*/  BRA `(.L_x_7123) ;  /* 0x0000000000a07947 */ /* 0x000fea0003800000 */
.L_x_7146:
        /* <DEDUP_REMOVED lines=13> */
.L_x_7149:
[----:B------:R-:W-:Y:S05]  /*a420*/  BSYNC.RECONVERGENT B0 ;  /* 0x0000000000007941 */ /* 0x000fea0003800200 */
.L_x_7148:
[----:B------:R-:W-:-:S05]  /*a430*/  LOP3.LUT R3, R0, 0x80, R3, 0xf8, !PT ;  /* 0x0000008000037812 */ /* 0x000fca00078ef803 */
[----:B------:R0:W-:Y:S01]  /*a440*/  STG.E.U8 desc[UR36][R8.64], R3 ;  /* 0x0000000308007986 */ /* 0x0001e2000c101124 */
[----:B------:R-:W-:Y:S05]  /*a450*/  BRA `(.L_x_7123) ;  /* 0x00000000005c7947 */ /* 0x000fea0003800000 */
.L_x_7145:
        /* <DEDUP_REMOVED lines=12> */
.L_x_7151:
[----:B------:R-:W-:Y:S01]  /*a520*/  IMAD.MOV.U32 R0, RZ, RZ, 0x7f ;  /* 0x0000007fff007424 */ /* 0x000fe200078e00ff */
[----:B------:R-:W-:-:S04]  /*a530*/  ISETP.GT.U32.AND P0, PT, R3, 0x7f800000, PT ;  /* 0x7f8000000300780c */ /* 0x000fc80003f04070 */
[----:B------:R-:W-:-:S09]  /*a540*/  SEL R0, R0, 0x7c, P0 ;  /* 0x0000007c00007807 */ /* 0x000fd20000000000 */
.L_x_7152:
[----:B------:R-:W-:Y:S05]  /*a550*/  BSYNC.RECONVERGENT B0 ;  /* 0x0000000000007941 */ /* 0x000fea0003800200 */
.L_x_7150:
[----:B------:R-:W-:-:S04]  /*a560*/  SHF.R.U32.HI R3, RZ, 0x18, R19 ;  /* 0x00000018ff037819 */ /* 0x000fc80000011613 */
[----:B------:R-:W-:-:S05]  /*a570*/  LOP3.LUT R3, R0, 0x80, R3, 0xf8, !PT ;  /* 0x0000008000037812 */ /* 0x000fca00078ef803 */
[----:B------:R0:W-:Y:S01]  /*a580*/  STG.E.U8 desc[UR36][R8.64], R3 ;  /* 0x0000000308007986 */ /* 0x0001e2000c101124 */
[----:B------:R-:W-:Y:S05]  /*a590*/  BRA `(.L_x_7123) ;  /* 0x00000000000c7947 */ /* 0x000fea0003800000 */
.L_x_7144:
[----:B------:R-:W0:Y:S02]  /*a5a0*/  I2F.S8 R0, R19 ;  /* 0x0000001300007306 */ /* 0x000e240000001400 */
[----:B0-----:R-:W-:-:S05]  /*a5b0*/  F2FP.BF16.F32.PACK_AB R0, RZ, R0 ;  /* 0x00000000ff00723e */ /* 0x001fca00000010ff */
[----:B------:R0:W-:Y:S02]  /*a5c0*/  STG.E.U16 desc[UR36][R8.64], R0 ;  /* 0x0000000008007986 */ /* 0x0001e4000c101524 */
.L_x_7123:
[----:B------:R-:W-:-:S07]  /*a5d0*/  VIADD R23, R23, 0x80 ;  /* 0x0000008017177836 */ /* 0x000fce0000000000 */
.L_x_7082:
[----:B------:R-:W-:Y:S05]  /*a5e0*/  BSYNC.RECONVERGENT B7 ;  /* 0x0000000000077941 */ /* 0x000fea0003800200 */
.L_x_7043:
        /* <DEDUP_REMOVED lines=21> */
.L_x_7156:
[----:B------:R-:W-:Y:S01]  /*a740*/  STG.E.U8 desc[UR36][R2.64], R17 ;  /* 0x0000001102007986 */ /* 0x000fe2000c101124 */
[----:B------:R-:W-:Y:S05]  /*a750*/  EXIT ;  /* 0x000000000000794d */ /* 0x000fea0003800000 */
.L_x_7155:
        /* <DEDUP_REMOVED lines=12> */
.L_x_7159:
[----:B------:R-:W-:-:S04]  /*a820*/  LOP3.LUT R17, R17, 0xffff, RZ, 0xc0, !PT ;  /* 0x0000ffff11117812 */ /* 0x000fc800078ec0ff */
[----:B------:R-:W-:-:S05]  /*a830*/  PRMT R5, R17, 0x8880, RZ ;  /* 0x0000888011057816 */ /* 0x000fca00000000ff */
[----:B------:R-:W-:Y:S01]  /*a840*/  STG.E desc[UR36][R2.64], R5 ;  /* 0x0000000502007986 */ /* 0x000fe2000c101924 */
[----:B------:R-:W-:Y:S05]  /*a850*/  EXIT ;  /* 0x000000000000794d */ /* 0x000fea0003800000 */
.L_x_7158:
[----:B------:R-:W-:-:S04]  /*a860*/  PRMT R5, R17, 0x8880, RZ ;  /* 0x0000888011057816 */ /* 0x000fc800000000ff */
[----:B------:R-:W-:-:S05]  /*a870*/  PRMT R5, R5, 0x7710, RZ ;  /* 0x0000771005057816 */ /* 0x000fca00000000ff */
[----:B------:R-:W-:Y:S01]  /*a880*/  STG.E.U16 desc[UR36][R2.64], R5 ;  /* 0x0000000502007986 */ /* 0x000fe2000c101524 */
[----:B------:R-:W-:Y:S05]  /*a890*/  EXIT ;  /* 0x000000000000794d */ /* 0x000fea0003800000 */
.L_x_7154:
        /* <DEDUP_REMOVED lines=9> */
.L_x_7161:
[----:B------:R-:W0:Y:S02]  /*a930*/  I2F.S8 R0, R17 ;  /* 0x0000001100007306 */ /* 0x000e240000001400 */
[----:B0-----:R-:W-:-:S05]  /*a940*/  F2FP.F16.F32.PACK_AB R0, RZ, R0 ;  /* 0x00000000ff00723e */ /* 0x001fca00000000ff */
[----:B------:R-:W-:Y:S01]  /*a950*/  STG.E.U16 desc[UR36][R2.64], R0 ;  /* 0x0000000002007986 */ /* 0x000fe2000c101524 */
[----:B------:R-:W-:Y:S05]  /*a960*/  EXIT ;  /* 0x000000000000794d */ /* 0x000fea0003800000 */
.L_x_7160:
        /* <DEDUP_REMOVED lines=10> */
.L_x_7163:
[----:B------:R-:W0:Y:S02]  /*aa10*/  I2F.S8 R17, R17 ;  /* 0x0000001100117306 */ /* 0x000e240000001400 */
[----:B0-----:R-:W-:-:S04]  /*aa20*/  F2FP.F16.F32.PACK_AB R5, RZ, R17 ;  /* 0x00000011ff05723e */ /* 0x001fc800000000ff */
[----:B------:R-:W-:-:S05]  /*aa30*/  PRMT R5, R5, 0x5410, RZ ;  /* 0x0000541005057816 */ /* 0x000fca00000000ff */
[----:B------:R-:W-:Y:S01]  /*aa40*/  STG.E desc[UR36][R2.64], R5 ;  /* 0x0000000502007986 */ /* 0x000fe2000c101924 */
[----:B------:R-:W-:Y:S05]  /*aa50*/  EXIT ;  /* 0x000000000000794d */ /* 0x000fea0003800000 */
.L_x_7162:
[----:B------:R-:W-:-:S04]  /*aa60*/  PRMT R4, R17, 0x8880, RZ ;  /* 0x0000888011047816 */ /* 0x000fc800000000ff */
[----:B------:R-:W-:-:S06]  /*aa70*/  PRMT R4, R4, 0x7710, RZ ;  /* 0x0000771004047816 */ /* 0x000fcc00000000ff */
[----:B------:R-:W0:Y:S02]  /*aa80*/  I2F.F64.S16 R4, R4 ;  /* 0x0000000400047312 */ /* 0x000e240000101c00 */
[----:B0-----:R-:W-:Y:S01]  /*aa90*/  STG.E.64 desc[UR36][R2.64], R4 ;  /* 0x0000000402007986 */ /* 0x001fe2000c101b24 */
[----:B------:R-:W-:Y:S05]  /*aaa0*/  EXIT ;  /* 0x000000000000794d */ /* 0x000fea0003800000 */
.L_x_7153:
        /* <DEDUP_REMOVED lines=14> */
.L_x_7167:
        /* <DEDUP_REMOVED lines=18> */
.L_x_7170:
[----:B------:R-:W-:-:S04]  /*acb0*/  SHF.R.U32.HI R5, RZ, 0x18, R5 ;  /* 0x00000018ff057819 */ /* 0x000fc80000011605 */
[----:B------:R-:W-:-:S07]  /*acc0*/  LOP3.LUT R0, R0, 0x80, R5, 0xf8, !PT ;  /* 0x0000008000007812 */ /* 0x000fce00078ef805 */
.L_x_7169:
[----:B------:R-:W-:Y:S05]  /*acd0*/  BSYNC.RECONVERGENT B0 ;  /* 0x0000000000007941 */ /* 0x000fea0003800200 */
.L_x_7168:
[----:B------:R-:W-:Y:S01]  /*ace0*/  STG.E.U8 desc[UR36][R2.64], R0 ;  /* 0x0000000002007986 */ /* 0x000fe2000c101124 */
[----:B------:R-:W-:Y:S05]  /*acf0*/  EXIT ;  /* 0x000000000000794d */ /* 0x000fea0003800000 */
.L_x_7166:
        /* <DEDUP_REMOVED lines=18> */
.L_x_7173:
[----:B------:R-:W-:-:S04]  /*ae20*/  SHF.R.U32.HI R5, RZ, 0x18, R5 ;  /* 0x00000018ff057819 */ /* 0x000fc80000011605 */
[----:B------:R-:W-:-:S07]  /*ae30*/  LOP3.LUT R0, R0, 0x80, R5, 0xf8, !PT ;  /* 0x0000008000007812 */ /* 0x000fce00078ef805 */
.L_x_7172:
[----:B------:R-:W-:Y:S05]  /*ae40*/  BSYNC.RECONVERGENT B0 ;  /* 0x0000000000007941 */ /* 0x000fea0003800200 */
.L_x_7171:
[----:B------:R-:W-:Y:S01]  /*ae50*/  STG.E.U8 desc[UR36][R2.64], R0 ;  /* 0x0000000002007986 */ /* 0x000fe2000c101124 */
[----:B------:R-:W-:Y:S05]  /*ae60*/  EXIT ;  /* 0x000000000000794d */ /* 0x000fea0003800000 */
.L_x_7165:
        /* <DEDUP_REMOVED lines=22> */
.L_x_7175:
[----:B------:R-:W-:-:S04]  /*afd0*/  LOP3.LUT R17, R17, 0xffff, RZ, 0xc0, !PT ;  /* 0x0000ffff11117812 */ /* 0x000fc800078ec0ff */
[----:B------:R-:W-:-:S05]  /*afe0*/  PRMT R17, R17, 0x8880, RZ ;  /* 0x0000888011117816 */ /* 0x000fca00000000ff */
[----:B------:R-:W-:-:S05]  /*aff0*/  IMAD.MOV.U32 R4, RZ, RZ, R17 ;  /* 0x000000ffff047224 */ /* 0x000fca00078e0011 */
[----:B------:R-:W-:-:S05]  /*b000*/  SHF.R.S32.HI R5, RZ, 0x1f, R4 ;  /* 0x0000001fff057819 */ /* 0x000fca0000011404 */
[----:B------:R-:W-:Y:S01]  /*b010*/  STG.E.64 desc[UR36][R2.64], R4 ;  /* 0x0000000402007986 */ /* 0x000fe2000c101b24 */
[----:B------:R-:W-:Y:S05]  /*b020*/  EXIT ;  /* 0x000000000000794d */ /* 0x000fea0003800000 */
.L_x_7174:
[----:B------:R-:W-:-:S04]  /*b030*/  LOP3.LUT R17, R17, 0xffff, RZ, 0xc0, !PT ;  /* 0x0000ffff11117812 */ /* 0x000fc800078ec0ff */
[----:B------:R-:W-:-:S05]  /*b040*/  PRMT R5, R17, 0x8880, RZ ;  /* 0x0000888011057816 */ /* 0x000fca00000000ff */
[----:B------:R-:W-:Y:S01]  /*b050*/  STG.E desc[UR36][R2.64], R5 ;  /* 0x0000000502007986 */ /* 0x000fe2000c101924 */
[----:B------:R-:W-:Y:S05]  /*b060*/  EXIT ;  /* 0x000000000000794d */ /* 0x000fea0003800000 */
.L_x_7164:
        /* <DEDUP_REMOVED lines=10> */
.L_x_7177:
[----:B------:R-:W-:Y:S02]  /*b110*/  PRMT R4, R17, 0x8880, RZ ;  /* 0x0000888011047816 */ /* 0x000fe400000000ff */
[----:B------:R-:W-:Y:S02]  /*b120*/  CS2R R6, SRZ ;  /* 0x0000000000067805 */ /* 0x000fe4000001ff00 */
[----:B------:R-:W-:-:S06]  /*b130*/  PRMT R4, R4, 0x7710, RZ ;  /* 0x0000771004047816 */ /* 0x000fcc00000000ff */
[----:B------:R-:W0:Y:S02]  /*b140*/  I2F.F64.S16 R4, R4 ;  /* 0x0000000400047312 */ /* 0x000e240000101c00 */
[----:B0-----:R-:W-:Y:S01]  /*b150*/  STG.E.128 desc[UR36][R2.64], R4 ;  /* 0x0000000402007986 */ /* 0x001fe2000c101d24 */
[----:B------:R-:W-:Y:S05]  /*b160*/  EXIT ;  /* 0x000000000000794d */ /* 0x000fea0003800000 */
.L_x_7176:
[----:B------:R-:W-:-:S13]  /*b170*/  ISETP.NE.AND P0, PT, R0, 0xf, PT ;  /* 0x0000000f0000780c */ /* 0x000fda0003f05270 */
[----:B------:R-:W-:Y:S05]  /*b180*/  @!P0 BRA `(.L_x_7178) ;  /* 0x0000000000e88947 */ /* 0x000fea0003800000 */
[----:B------:R-:W-:-:S13]  /*b190*/  ISETP.NE.AND P0, PT, R0, 0x17, PT ;  /* 0x000000170000780c */ /* 0x000fda0003f05270 */
[----:B------:R-:W-:Y:S05]  /*b1a0*/  @!P0 BRA `(.L_x_7179) ;  /* 0x0000000000908947 */ /* 0x000fea0003800000 */
[----:B------:R-:W-:-:S13]  /*b1b0*/  ISETP.NE.AND P0, PT, R0, 0x18, PT ;  /* 0x000000180000780c */ /* 0x000fda0003f05270 */
[----:B------:R-:W-:Y:S05]  /*b1c0*/  @!P0 BRA `(.L_x_7180) ;  /* 0x0000000000448947 */ /* 0x000fea0003800000 */
.L_x_7157:
        /* <DEDUP_REMOVED lines=16> */
.L_x_7181:
[----:B------:R-:W-:Y:S05]  /*b2d0*/  EXIT ;  /* 0x000000000000794d */ /* 0x000fea0003800000 */
.L_x_7180:
        /* <DEDUP_REMOVED lines=13> */
.L_x_7183:
[----:B------:R-:W-:Y:S05]  /*b3b0*/  BSYNC.RECONVERGENT B0 ;  /* 0x0000000000007941 */ /* 0x000fea0003800200 */
.L_x_7182:
[----:B------:R-:W-:-:S05]  /*b3c0*/  LOP3.LUT R5, R0, 0x80, R5, 0xf8, !PT ;  /* 0x0000008000057812 */ /* 0x000fca00078ef805 */
[----:B------:R-:W-:Y:S01]  /*b3d0*/  STG.E.U8 desc[UR36][R2.64], R5 ;  /* 0x0000000502007986 */ /* 0x000fe2000c101124 */
[----:B------:R-:W-:Y:S05]  /*b3e0*/  EXIT ;  /* 0x000000000000794d */ /* 0x000fea0003800000 */
.L_x_7179:
        /* <DEDUP_REMOVED lines=12> */
.L_x_7185:
[----:B------:R-:W-:Y:S01]  /*b4b0*/  IMAD.MOV.U32 R0, RZ, RZ, 0x7f ;  /* 0x0000007fff007424 */ /* 0x000fe200078e00ff */
[----:B------:R-:W-:-:S04]  /*b4c0*/  ISETP.GT.U32.AND P0, PT, R4, 0x7f800000, PT ;  /* 0x7f8000000400780c */ /* 0x000fc80003f04070 */
[----:B------:R-:W-:-:S09]  /*b4d0*/  SEL R0, R0, 0x7c, P0 ;  /* 0x0000007c00007807 */ /* 0x000fd20000000000 */
.L_x_7186:
[----:B------:R-:W-:Y:S05]  /*b4e0*/  BSYNC.RECONVERGENT B0 ;  /* 0x0000000000007941 */ /* 0x000fea0003800200 */
.L_x_7184:
[----:B------:R-:W-:-:S04]  /*b4f0*/  SHF.R.U32.HI R5, RZ, 0x18, R5 ;  /* 0x00000018ff057819 */ /* 0x000fc80000011605 */
[----:B------:R-:W-:-:S05]  /*b500*/  LOP3.LUT R5, R0, 0x80, R5, 0xf8, !PT ;  /* 0x0000008000057812 */ /* 0x000fca00078ef805 */
[----:B------:R-:W-:Y:S01]  /*b510*/  STG.E.U8 desc[UR36][R2.64], R5 ;  /* 0x0000000502007986 */ /* 0x000fe2000c101124 */
[----:B------:R-:W-:Y:S05]  /*b520*/  EXIT ;  /* 0x000000000000794d */ /* 0x000fea0003800000 */
.L_x_7178:
[----:B------:R-:W0:Y:S02]  /*b530*/  I2F.S8 R0, R17 ;  /* 0x0000001100007306 */ /* 0x000e240000001400 */
[----:B0-----:R-:W-:-:S05]  /*b540*/  F2FP.BF16.F32.PACK_AB R0, RZ, R0 ;  /* 0x00000000ff00723e */ /* 0x001fca00000010ff */
[----:B------:R-:W-:Y:S01]  /*b550*/  STG.E.U16 desc[UR36][R2.64], R0 ;  /* 0x0000000002007986 */ /* 0x000fe2000c101524 */
[----:B------:R-:W-:Y:S05]  /*b560*/  EXIT ;  /* 0x000000000000794d */ /* 0x000fea0003800000 */
.L_x_7187:
        /* <DEDUP_REMOVED lines=9> */
.L_x_26181:


//--------------------- .text._ZN2at6native18elementwise_kernelILi128ELi4EZNS0_22gpu_kernel_impl_nocastINS0_13BinaryFunctorIaaaNS0_17BitwiseXorFunctorIaEEEEEEvRNS_18TensorIteratorBaseERKT_EUliE_EEviT1_ --------------------------
	.section	.text._ZN2at6native18elementwise_kernelILi128ELi4EZNS0_22gpu_kernel_impl_nocastINS0_13BinaryFunctorIaaaNS0_17BitwiseXorFunctorIaEEEEEEvRNS_18TensorIteratorBaseERKT_EUliE_EEviT1_,"ax",@progbits
	.align	128
        .global         _ZN2at6native18elementwise_kernelILi128ELi4EZNS0_22gpu_kernel_impl_nocastINS0_13BinaryFunctorIaaaNS0_17BitwiseXorFunctorIaEEEEEEvRNS_18TensorIteratorBaseERKT_EUliE_EEviT1_
        .type           _ZN2at6native18elementwise_kernelILi128ELi4EZNS0_22gpu_kernel_impl_nocastINS0_13BinaryFunctorIaaaNS0_17BitwiseXorFunctorIaEEEEEEvRNS_18TensorIteratorBaseERKT_EUliE_EEviT1_,@function
        .size           _ZN2at6native18elementwise_kernelILi128ELi4EZNS0_22gpu_kernel_impl_nocastINS0_13BinaryFunctorIaaaNS0_17BitwiseXorFunctorIaEEEEEEvRNS_18TensorIteratorBaseERKT_EUliE_EEviT1_,(.L_x_26182 - _ZN2at6native18elementwise_kernelILi128ELi4EZNS0_22gpu_kernel_impl_nocastINS0_13BinaryFunctorIaaaNS0_17BitwiseXorFunctorIaEEEEEEvRNS_18TensorIteratorBaseERKT_EUliE_EEviT1_)
        .other          _ZN2at6native18elementwise_kernelILi128ELi4EZNS0_22gpu_kernel_impl_nocastINS0_13BinaryFunctorIaaaNS0_17BitwiseXorFunctorIaEEEEEEvRNS_18TensorIteratorBaseERKT_EUliE_EEviT1_,@"STO_CUDA_ENTRY STV_DEFAULT"
_ZN2at6native18elementwise_kernelILi128ELi4EZNS0_22gpu_kernel_impl_nocastINS0_13BinaryFunctorIaaaNS0_17BitwiseXorFunctorIaEEEEEEvRNS_18TensorIteratorBaseERKT_EUliE_EEviT1_:
.text._ZN2at6native18elementwise_kernelILi128ELi4EZNS0_22gpu_kernel_impl_nocastINS0_13BinaryFunctorIaaaNS0_17BitwiseXorFunctorIaEEEEEEvRNS_18TensorIteratorBaseERKT_EUliE_EEviT1_:
        /* <DEDUP_REMOVED lines=17> */
[----:B-1----:R-:W2:Y:S03]  /*0110*/  LDG.E.U8 R7, desc[UR6][R6.64] ;  /* 0x0000000606077981 */ /* 0x002ea6000c1e1100 */
[----:B------:R-:W0:Y:S01]  /*0120*/  LDC.64 R8, c[0x0][0x5e8] ;  /* 0x00017a00ff087b82 */ /* 0x000e220000000a00 */
[----:B------:R-:W-:-:S04]  /*0130*/  IADD3 R3, PT, PT, R3, 0x80, RZ ;  /* 0x0000008003037810 */ /* 0x000fc80007ffe0ff */
[----:B------:R-:W-:-:S13]  /*0140*/  ISETP.GE.AND P0, PT, R3, UR4, PT ;  /* 0x0000000403007c0c */ /* 0x000fda000bf06270 */
[----:B------:R-:W-:Y:S05]  /*0150*/  @P0 BREAK.RELIABLE B1 ;  /* 0x0000000000010942 */ /* 0x000fea0003800100 */
[----:B--2---:R-:W-:-:S05]  /*0160*/  LOP3.LUT R11, R7, R4, RZ, 0x3c, !PT ;  /* 0x00000004070b7212 */ /* 0x004fca00078e3cff */
[----:B0-----:R0:W-:Y:S01]  /*0170*/  STG.E.U8 desc[UR6][R8.64], R11 ;  /* 0x0000000b08007986 */ /* 0x0011e2000c101106 */
[----:B------:R-:W-:Y:S05]  /*0180*/  @P0 BRA `(.L_x_7192) ;  /* 0x0000000000500947 */ /* 0x000fea0003800000 */
[----:B------:R-:W1:Y:S08]  /*0190*/  LDC.64 R4, c[0x0][0x5f0] ;  /* 0x00017c00ff047b82 */ /* 0x000e700000000a00 */
[----:B------:R-:W2:Y:S01]  /*01a0*/  LDC.64 R6, c[0x0][0x5f8] ;  /* 0x00017e00ff067b82 */ /* 0x000ea20000000a00 */
[----:B-1----:R-:W3:Y:S04]  /*01b0*/  LDG.E.U8 R4, desc[UR6][R4.64] ;  /* 0x0000000604047981 */ /* 0x002ee8000c1e1100 */
[----:B--2---:R-:W3:Y:S03]  /*01c0*/  LDG.E.U8 R7, desc[UR6][R6.64] ;  /* 0x0000000606077981 */ /* 0x004ee6000c1e1100 */
[----:B0-----:R-:W0:Y:S01]  /*01d0*/  LDC.64 R8, c[0x0][0x5e8] ;  /* 0x00017a00ff087b82 */ /* 0x001e220000000a00 */
[----:B------:R-:W-:-:S02]  /*01e0*/  IADD3 R3, PT, PT, R3, 0x80, RZ ;  /* 0x0000008003037810 */ /* 0x000fc40007ffe0ff */
[----:B---3--:R-:W-:-:S05]  /*01f0*/  LOP3.LUT R11, R7, R4, RZ, 0x3c, !PT ;  /* 0x00000004070b7212 */ /* 0x008fca00078e3cff */
[----:B0-----:R0:W-:Y:S02]  /*0200*/  STG.E.U8 desc[UR6][R8.64], R11 ;  /* 0x0000000b08007986 */ /* 0x0011e4000c101106 */
.L_x_7191:
[----:B------:R-:W-:-:S13]  /*0210*/  ISETP.GE.AND P0, PT, R3, UR4, PT ;  /* 0x0000000403007c0c */ /* 0x000fda000bf06270 */
[----:B------:R-:W-:Y:S05]  /*0220*/  @P0 BREAK.RELIABLE B1 ;  /* 0x0000000000010942 */ /* 0x000fea0003800100 */
[----:B------:R-:W-:Y:S05]  /*0230*/  @P0 BRA `(.L_x_7192) ;  /* 0x0000000000240947 */ /* 0x000fea0003800000 */
[----:B------:R-:W-:Y:S05]  /*0240*/  BSYNC.RELIABLE B1 ;  /* 0x0000000000017941 */ /* 0x000fea0003800100 */
.L_x_7190:
        /* <DEDUP_REMOVED lines=8> */
.L_x_7192:
[----:B------:R-:W-:Y:S05]  /*02d0*/  BSYNC.RECONVERGENT B0 ;  /* 0x0000000000007941 */ /* 0x000fea0003800200 */
.L_x_7189:
[----:B------:R-:W-:Y:S05]  /*02e0*/  WARPSYNC.ALL ;  /* 0x0000000000007948 */ /* 0x000fea0003800000 */
[----:B------:R-:W-:-:S13]  /*02f0*/  ISETP.GE.AND P0, PT, R3, UR4, PT ;  /* 0x0000000403007c0c */ /* 0x000fda000bf06270 */
[----:B------:R-:W-:Y:S05]  /*0300*/  @P0 EXIT ;  /* 0x000000000000094d */ /* 0x000fea0003800000 */
[----:B------:R-:W2:Y:S08]  /*0310*/  LDC.64 R2, c[0x0][0x5f0] ;  /* 0x00017c00ff027b82 */ /* 0x000eb00000000a00 */
[----:B------:R-:W3:Y:S01]  /*0320*/  LDC.64 R4, c[0x0][0x5f8] ;  /* 0x00017e00ff047b82 */ /* 0x000ee20000000a00 */
[----:B--2---:R-:W0:Y:S04]  /*0330*/  LDG.E.U8 R2, desc[UR6][R2.64] ;  /* 0x0000000602027981 */ /* 0x004e28000c1e1100 */
[----:B---3--:R-:W0:Y:S03]  /*0340*/  LDG.E.U8 R5, desc[UR6][R4.64] ;  /* 0x0000000604057981 */ /* 0x008e26000c1e1100 */
[----:B------:R-:W2:Y:S01]  /*0350*/  LDC.64 R6, c[0x0][0x5e8] ;  /* 0x00017a00ff067b82 */ /* 0x000ea20000000a00 */
[----:B01----:R-:W-:-:S05]  /*0360*/  LOP3.LUT R9, R5, R2, RZ, 0x3c, !PT ;  /* 0x0000000205097212 */ /* 0x003fca00078e3cff */
[----:B--2---:R-:W-:Y:S01]  /*0370*/  STG.E.U8 desc[UR6][R6.64], R9 ;  /* 0x0000000906007986 */ /* 0x004fe2000c101106 */
[----:B------:R-:W-:Y:S05]  /*0380*/  EXIT ;  /* 0x000000000000794d */ /* 0x000fea0003800000 */
.L_x_7188:
        /* <DEDUP_REMOVED lines=356> */
.L_x_7196:
[----:B------:R-:W0:Y:S02]  /*19d0*/  LDCU.128 UR8, c[0x0][0x5f0] ;  /* 0x0000be00ff0877ac */ /* 0x000e240008000c00 */
[----:B0-----:R-:W-:Y:S02]  /*19e0*/  IADD3 R8, P1, PT, R4, UR10, RZ ;  /* 0x0000000a04087c10 */ /* 0x001fe4000ff3e0ff */
[----:B------:R-:W-:Y:S02]  /*19f0*/  IADD3 R6, P0, PT, R6, UR8, RZ ;  /* 0x0000000806067c10 */ /* 0x000fe4000ff1e0ff */
[----:B------:R-:W-:Y:S02]  /*1a00*/  IADD3.X R9, PT, PT, RZ, UR11, RZ, P1, !PT ;  /* 0x0000000bff097c10 */ /* 0x000fe40008ffe4ff */
[----:B------:R-:W-:Y:S01]  /*1a10*/  IADD3.X R7, PT, PT, RZ, UR9, RZ, P0, !PT ;  /* 0x00000009ff077c10 */ /* 0x000fe200087fe4ff */
[----:B------:R-:W0:Y:S03]  /*1a20*/  LDCU.64 UR8, c[0x0][0x5e8] ;  /* 0x0000bd00ff0877ac */ /* 0x000e260008000a00 */
[----:B------:R-:W2:Y:S04]  /*1a30*/  LDG.E.U8 R9, desc[UR6][R8.64] ;  /* 0x0000000608097981 */ /* 0x000ea8000c1e1100 */
[----:B------:R-:W2:Y:S01]  /*1a40*/  LDG.E.U8 R6, desc[UR6][R6.64] ;  /* 0x0000000606067981 */ /* 0x000ea2000c1e1100 */
[----:B------:R-:W-:-:S02]  /*1a50*/  IADD3 R3, PT, PT, R3, 0x80, RZ ;  /* 0x0000008003037810 */ /* 0x000fc40007ffe0ff */
[----:B0-----:R-:W-:-:S04]  /*1a60*/  IADD3 R4, P0, PT, R5, UR8, RZ ;  /* 0x0000000805047c10 */ /* 0x001fc8000ff1e0ff */
[----:B------:R-:W-:Y:S02]  /*1a70*/  IADD3.X R5, PT, PT, RZ, UR9, RZ, P0, !PT ;  /* 0x00000009ff057c10 */ /* 0x000fe400087fe4ff */
[----:B------:R-:W-:-:S13]  /*1a80*/  ISETP.GE.AND P0, PT, R3, UR4, PT ;  /* 0x0000000403007c0c */ /* 0x000fda000bf06270 */
[----:B------:R-:W-:Y:S05]  /*1a90*/  @P0 BREAK.RELIABLE B1 ;  /* 0x0000000000010942 */ /* 0x000fea0003800100 */
[----:B--2---:R-:W-:-:S05]  /*1aa0*/  LOP3.LUT R11, R9, R6, RZ, 0x3c, !PT ;  /* 0x00000006090b7212 */ /* 0x004fca00078e3cff */
[----:B------:R0:W-:Y:S01]  /*1ab0*/  STG.E.U8 desc[UR6][R4.64], R11 ;  /* 0x0000000b04007986 */ /* 0x0001e2000c101106 */
        /* <DEDUP_REMOVED lines=349> */
.L_x_7198:
        /* <DEDUP_REMOVED lines=8> */
[----:B0-----:R-:W-:-:S04]  /*3110*/  IADD3 R4, P0, PT, R5, UR8, RZ ;  /* 0x0000000805047c10 */ /* 0x001fc8000ff1e0ff */
[----:B------:R-:W-:Y:S02]  /*3120*/  IADD3.X R5, PT, PT, RZ, UR9, RZ, P0, !PT ;  /* 0x00000009ff057c10 */ /* 0x000fe400087fe4ff */
[----:B------:R-:W-:Y:S02]  /*3130*/  IADD3 R3, PT, PT, R3, 0x80, RZ ;  /* 0x0000008003037810 */ /* 0x000fe40007ffe0ff */
[----:B--2---:R-:W-:-:S05]  /*3140*/  LOP3.LUT R11, R9, R6, RZ, 0x3c, !PT ;  /* 0x00000006090b7212 */ /* 0x004fca00078e3cff */
[----:B------:R0:W-:Y:S02]  /*3150*/  STG.E.U8 desc[UR6][R4.64], R11 ;  /* 0x0000000b04007986 */ /* 0x0001e4000c101106 */
.L_x_7195:
[----:B------:R-:W-:-:S13]  /*3160*/  ISETP.GE.AND P0, PT, R3, UR4, PT ;  /* 0x0000000403007c0c */ /* 0x000fda000bf06270 */
[----:B------:R-:W-:Y:S05]  /*3170*/  @P0 BREAK.RELIABLE B1 ;  /* 0x0000000000010942 */ /* 0x000fea0003800100 */
[----:B------:R-:W-:Y:S05]  /*3180*/  @P0 BRA `(.L_x_7197) ;  /* 0x0000001400a80947 */ /* 0x000fea0003800000 */
[----:B------:R-:W-:Y:S05]  /*3190*/  BSYNC.RELIABLE B1 ;  /* 0x0000000000017941 */ /* 0x000fea0003800100 */
.L_x_7194:
        /* <DEDUP_REMOVED lines=348> */
.L_x_7199:
        /* <DEDUP_REMOVED lines=13> */
.L_x_7197:
[----:B------:R-:W-:Y:S05]  /*4830*/  BSYNC.RECONVERGENT B0 ;  /* 0x0000000000007941 */ /* 0x000fea0003800200 */
.L_x_7193:
        /* <DEDUP_REMOVED lines=351> */
.L_x_7200:
[----:B------:R-:W0:Y:S01]  /*5e30*/  LDCU.128 UR8, c[0x0][0x5f0] ;  /* 0x0000be00ff0877ac */ /* 0x000e220008000c00 */
[----:B------:R-:W1:Y:S01]  /*5e40*/  LDCU.64 UR4, c[0x0][0x5e8] ;  /* 0x0000bd00ff0477ac */ /* 0x000e620008000a00 */
[----:B0-----:R-:W-:Y:S02]  /*5e50*/  IADD3 R6, P1, PT, R2, UR10, RZ ;  /* 0x0000000a02067c10 */ /* 0x001fe4000ff3e0ff */
[----:B------:R-:W-:Y:S02]  /*5e60*/  IADD3 R4, P0, PT, R4, UR8, RZ ;  /* 0x0000000804047c10 */ /* 0x000fe4000ff1e0ff */
[----:B------:R-:W-:Y:S02]  /*5e70*/  IADD3.X R7, PT, PT, RZ, UR11, RZ, P1, !PT ;  /* 0x0000000bff077c10 */ /* 0x000fe40008ffe4ff */
[----:B------:R-:W-:-:S04]  /*5e80*/  IADD3.X R5, PT, PT, RZ, UR9, RZ, P0, !PT ;  /* 0x00000009ff057c10 */ /* 0x000fc800087fe4ff */
[----:B------:R-:W2:Y:S04]  /*5e90*/  LDG.E.U8 R7, desc[UR6][R6.64] ;  /* 0x0000000606077981 */ /* 0x000ea8000c1e1100 */
[----:B------:R-:W2:Y:S01]  /*5ea0*/  LDG.E.U8 R4, desc[UR6][R4.64] ;  /* 0x0000000604047981 */ /* 0x000ea2000c1e1100 */
[----:B-1----:R-:W-:-:S04]  /*5eb0*/  IADD3 R2, P0, PT, R3, UR4, RZ ;  /* 0x0000000403027c10 */ /* 0x002fc8000ff1e0ff */
[----:B------:R-:W-:Y:S02]  /*5ec0*/  IADD3.X R3, PT, PT, RZ, UR5, RZ, P0, !PT ;  /* 0x00000005ff037c10 */ /* 0x000fe400087fe4ff */
[----:B--2---:R-:W-:-:S05]  /*5ed0*/  LOP3.LUT R9, R7, R4, RZ, 0x3c, !PT ;  /* 0x0000000407097212 */ /* 0x004fca00078e3cff */
[----:B------:R-:W-:Y:S01]  /*5ee0*/  STG.E.U8 desc[UR6][R2.64], R9 ;  /* 0x0000000902007986 */ /* 0x000fe2000c101106 */
[----:B------:R-:W-:Y:S05]  /*5ef0*/  EXIT ;  /* 0x000000000000794d */ /* 0x000fea0003800000 */
.L_x_7201:
        /* <DEDUP_REMOVED lines=16> */
.L_x_26182:


//--------------------- .text._ZN2at6native27unrolled_elementwise_kernelINS0_13BinaryFunctorIaaaNS0_17BitwiseXorFunctorIaEEEESt5arrayIPcLm3EELi4E23TrivialOffsetCalculatorILi2EjES9_ILi1EjENS0_6memory15LoadWithoutCastENSC_16StoreWithoutCastEEEviT_T0_T2_T3_T4_T5_ --------------------------
	.section	.text._ZN2at6native27unrolled_elementwise_kernelINS0_13BinaryFunctorIaaaNS0_17BitwiseXorFunctorIaEEEESt5arrayIPcLm3EELi4E23TrivialOffsetCalculatorILi2EjES9_ILi1EjENS0_6memory15LoadWithoutCastENSC_16StoreWithoutCastEEEviT_T0_T2_T3_T4_T5_,"ax",@progbits
	.align	128
        .global         _ZN2at6native27unrolled_elementwise_kernelINS0_13BinaryFunctorIaaaNS0_17BitwiseXorFunctorIaEEEESt5arrayIPcLm3EELi4E23TrivialOffsetCalculatorILi2EjES9_ILi1EjENS0_6memory15LoadWithoutCastENSC_16StoreWithoutCastEEEviT_T0_T2_T3_T4_T5_
        .type           _ZN2at6native27unrolled_elementwise_kernelINS0_13BinaryFunctorIaaaNS0_17BitwiseXorFunctorIaEEEESt5arrayIPcLm3EELi4E23TrivialOffsetCalculatorILi2EjES9_ILi1EjENS0_6memory15LoadWithoutCastENSC_16StoreWithoutCastEEEviT_T0_T2_T3_T4_T5_,@function
        .size           _ZN2at6native27unrolled_elementwise_kernelINS0_13BinaryFunctorIaaaNS0_17BitwiseXorFunctorIaEEEESt5arrayIPcLm3EELi4E23TrivialOffsetCalculatorILi2EjES9_ILi1EjENS0_6memory15LoadWithoutCastENSC_16StoreWithoutCastEEEviT_T0_T2_T3_T4_T5_,(.L_x_26183 - _ZN2at6native27unrolled_elementwise_kernelINS0_13BinaryFunctorIaaaNS0_17BitwiseXorFunctorIaEEEESt5arrayIPcLm3EELi4E23TrivialOffsetCalculatorILi2EjES9_ILi1EjENS0_6memory15LoadWithoutCastENSC_16StoreWithoutCastEEEviT_T0_T2_T3_T4_T5_)
        .other          _ZN2at6native27unrolled_elementwise_kernelINS0_13BinaryFunctorIaaaNS0_17BitwiseXorFunctorIaEEEESt5arrayIPcLm3EELi4E23TrivialOffsetCalculatorILi2EjES9_ILi1EjENS0_6memory15LoadWithoutCastENSC_16StoreWithoutCastEEEviT_T0_T2_T3_T4_T5_,@"STO_CUDA_ENTRY STV_DEFAULT"
_ZN2at6native27unrolled_elementwise_kernelINS0_13BinaryFunctorIaaaNS0_17BitwiseXorFunctorIaEEEESt5arrayIPcLm3EELi4E23TrivialOffsetCalculatorILi2EjES9_ILi1EjENS0_6memory15LoadWithoutCastENSC_16StoreWithoutCastEEEviT_T0_T2_T3_T4_T5_:
.text._ZN2at6native27unrolled_elementwise_kernelINS0_13BinaryFunctorIaaaNS0_17BitwiseXorFunctorIaEEEESt5arrayIPcLm3EELi4E23TrivialOffsetCalculatorILi2EjES9_ILi1EjENS0_6memory15LoadWithoutCastENSC_16StoreWithoutCastEEEviT_T0_T2_T3_T4_T5_:
[----:B------:R-:W-:Y:S01]  /*0000*/  LDC R1, c[0x0][0x37c] ;  /* 0x0000df00ff017b82 */ /* 0x000fe20000000800 */
[----:B------:R-:W0:Y:S07]  /*0010*/  S2R R0, SR_CTAID.X ;  /* 0x0000000000007919 */ /* 0x000e2e0000002500 */
[----:B------:R-:W0:Y:S01]  /*0020*/  LDC R3, c[0x0][0x380] ;  /* 0x0000e000ff037b82 */ /* 0x000e220000000800 */
[----:B------:R-:W1:Y:S01]  /*0030*/  LDCU.64 UR4, c[0x0][0x358] ;  /* 0x00006b00ff0477ac */ /* 0x000e620008000a00 */
[----:B------:R-:W-:Y:S01]  /*0040*/  PRMT R20, RZ, 0x7610, R20 ;  /* 0x00007610ff147816 */ /* 0x000fe20000000014 */
[----:B------:R-:W2:Y:S01]  /*0050*/  S2R R25, SR_TID.X ;  /* 0x0000000000197919 */ /* 0x000ea20000002100 */
[----:B------:R-:W-:-:S04]  /*0060*/  PRMT R23, RZ, 0x7610, R23 ;  /* 0x00007610ff177816 */ /* 0x000fc80000000017 */
        /* <DEDUP_REMOVED lines=21> */
[----:B------:R1:W4:Y:S04]  /*01c0*/  @!P3 LDG.E.U8 R23, desc[UR4][R14.64] ;  /* 0x000000040e17b981 */ /* 0x000328000c1e1100 */
[----:B------:R-:W-:-:S13]  /*01d0*/  ISETP.GE.AND P1, PT, R25, R16, PT ;  /* 0x000000101900720c */ /* 0x000fda0003f26270 */
[----:B------:R-:W-:Y:S02]  /*01e0*/  @!P1 IMAD R21, R0, 0x200, R25 ;  /* 0x0000020000159824 */ /* 0x000fe400078e0219 */
[----:B------:R-:W-:-:S05]  /*01f0*/  @!P1 VIADD R25, R25, 0x80 ;  /* 0x0000008019199836 */ /* 0x000fca0000000000 */
[----:B------:R-:W-:Y:S02]  /*0200*/  ISETP.GE.AND P0, PT, R25, R16, PT ;  /* 0x000000101900720c */ /* 0x000fe40003f06270 */
[C---:B-----5:R-:W-:Y:S02]  /*0210*/  @!P2 IADD3 R12, P4, PT, R27.reuse, R12, RZ ;  /* 0x0000000c1b0ca210 */ /* 0x060fe40007f9e0ff */
[----:B0-----:R-:W-:Y:S02]  /*0220*/  @!P2 IADD3 R10, P3, PT, R27, R10, RZ ;  /* 0x0000000a1b0aa210 */ /* 0x001fe40007f7e0ff */
[----:B------:R-:W-:Y:S01]  /*0230*/  PRMT R22, RZ, 0x7610, R22 ;  /* 0x00007610ff167816 */ /* 0x000fe20000000016 */
[----:B------:R-:W-:Y:S02]  /*0240*/  @!P2 IMAD.X R13, RZ, RZ, R13, P4 ;  /* 0x000000ffff0da224 */ /* 0x000fe400020e060d */
[----:B------:R-:W-:-:S03]  /*0250*/  @!P2 IMAD.X R11, RZ, RZ, R11, P3 ;  /* 0x000000ffff0ba224 */ /* 0x000fc600018e060b */
[----:B------:R0:W5:Y:S01]  /*0260*/  @!P2 LDG.E.U8 R22, desc[UR4][R12.64] ;  /* 0x000000040c16a981 */ /* 0x000162000c1e1100 */
[--C-:B------:R-:W-:Y:S01]  /*0270*/  @!P0 IMAD R27, R0, 0x200, R25.reuse ;  /* 0x00000200001b8824 */ /* 0x100fe200078e0219 */
[----:B------:R-:W-:-:S04]  /*0280*/  PRMT R25, RZ, 0x7610, R25 ;  /* 0x00007610ff197816 */ /* 0x000fc80000000019 */
[C---:B--2---:R-:W-:Y:S02]  /*0290*/  @!P0 IADD3 R8, P3, PT, R27.reuse, R8, RZ ;  /* 0x000000081b088210 */ /* 0x044fe40007f7e0ff */
[----:B------:R-:W5:Y:S01]  /*02a0*/  @!P2 LDG.E.U8 R25, desc[UR4][R10.64] ;  /* 0x000000040a19a981 */ /* 0x000f62000c1e1100 */
[----:B------:R-:W-:Y:S02]  /*02b0*/  @!P0 IADD3 R6, P2, PT, R27, R6, RZ ;  /* 0x000000061b068210 */ /* 0x000fe40007f5e0ff */
[----:B------:R-:W-:Y:S01]  /*02c0*/  @!P0 IMAD.X R9, RZ, RZ, R9, P3 ;  /* 0x000000ffff098224 */ /* 0x000fe200018e0609 */
[C---:B---3--:R-:W-:Y:S02]  /*02d0*/  @!P1 IADD3 R4, P3, PT, R21.reuse, R4, RZ ;  /* 0x0000000415049210 */ /* 0x048fe40007f7e0ff */
[----:B----4-:R-:W-:Y:S01]  /*02e0*/  @!P1 IADD3 R2, P4, PT, R21, R2, RZ ;  /* 0x0000000215029210 */ /* 0x010fe20007f9e0ff */
[----:B------:R-:W-:Y:S01]  /*02f0*/  @!P0 IMAD.X R7, RZ, RZ, R7, P2 ;  /* 0x000000ffff078224 */ /* 0x000fe200010e0607 */
[----:B-1----:R-:W-:Y:S01]  /*0300*/  PRMT R14, RZ, 0x7610, R14 ;  /* 0x00007610ff0e7816 */ /* 0x002fe2000000000e */
[----:B------:R-:W-:Y:S01]  /*0310*/  @!P1 IMAD.X R5, RZ, RZ, R5, P3 ;  /* 0x000000ffff059224 */ /* 0x000fe200018e0605 */
[----:B0-----:R-:W-:Y:S01]  /*0320*/  PRMT R13, RZ, 0x7610, R13 ;  /* 0x00007610ff0d7816 */ /* 0x001fe2000000000d */
[----:B------:R-:W-:Y:S01]  /*0330*/  @!P1 IMAD.X R3, RZ, RZ, R3, P4 ;  /* 0x000000ffff039224 */ /* 0x000fe200020e0603 */
[----:B------:R-:W2:Y:S04]  /*0340*/  @!P0 LDG.E.U8 R8, desc[UR4][R8.64] ;  /* 0x0000000408088981 */ /* 0x000ea8000c1e1100 */
[----:B------:R-:W2:Y:S04]  /*0350*/  @!P0 LDG.E.U8 R7, desc[UR4][R6.64] ;  /* 0x0000000406078981 */ /* 0x000ea8000c1e1100 */
[----:B------:R0:W3:Y:S04]  /*0360*/  @!P1 LDG.E.U8 R14, desc[UR4][R4.64] ;  /* 0x00000004040e9981 */ /* 0x0000e8000c1e1100 */
[----:B------:R-:W3:Y:S01]  /*0370*/  @!P1 LDG.E.U8 R13, desc[UR4][R2.64] ;  /* 0x00000004020d9981 */ /* 0x000ee2000c1e1100 */
[----:B------:R-:W-:Y:S01]  /*0380*/  ISETP.GE.AND P1, PT, R17, R16, PT ;  /* 0x000000101100720c */ /* 0x000fe20003f26270 */
[----:B------:R-:W-:Y:S04]  /*0390*/  BSSY.RECONVERGENT B0, `(.L_x_7202) ;  /* 0x0000020000007945 */ /* 0x000fe80003800200 */
[----:B------:R-:W-:Y:S01]  /*03a0*/  BSSY.RELIABLE B1, `(.L_x_7203) ;  /* 0x0000017000017945 */ /* 0x000fe20003800100 */
[----:B0-----:R-:W-:-:S02]  /*03b0*/  PRMT R5, RZ, 0x7610, R5 ;  /* 0x00007610ff057816 */ /* 0x001fc40000000005 */
[----:B------:R-:W-:Y:S02]  /*03c0*/  LOP3.LUT R23, R23, R20, RZ, 0x3c, !PT ;  /* 0x0000001417177212 */ /* 0x000fe400078e3cff */
[----:B-----5:R-:W-:Y:S02]  /*03d0*/  LOP3.LUT R25, R25, R22, RZ, 0x3c, !PT ;  /* 0x0000001619197212 */ /* 0x020fe400078e3cff */
[----:B--2---:R-:W-:-:S04]  /*03e0*/  @!P0 LOP3.LUT R10, R7, R8, RZ, 0x3c, !PT ;  /* 0x00000008070a8212 */ /* 0x004fc800078e3cff */
[----:B------:R-:W-:Y:S02]  /*03f0*/  @!P0 PRMT R5, R10, 0x7610, R5 ;  /* 0x000076100a058816 */ /* 0x000fe40000000005 */
[----:B---3--:R-:W-:Y:S01]  /*0400*/  LOP3.LUT R13, R13, R14, RZ, 0x3c, !PT ;  /* 0x0000000e0d0d7212 */ /* 0x008fe200078e3cff */
        /* <DEDUP_REMOVED lines=16> */
.L_x_7204:
[----:B------:R-:W-:Y:S05]  /*0510*/  BSYNC.RELIABLE B1 ;  /* 0x0000000000017941 */ /* 0x000fea0003800100 */
.L_x_7203:
[----:B------:R-:W-:-:S13]  /*0520*/  ISETP.GE.AND P0, PT, R17, R16, PT ;  /* 0x000000101100720c */ /* 0x000fda0003f06270 */
[----:B------:R-:W1:Y:S01]  /*0530*/  @!P0 LDC.64 R6, c[0x0][0x388] ;  /* 0x0000e200ff068b82 */ /* 0x000e620000000a00 */
[----:B0-----:R-:W-:Y:S02]  /*0540*/  @!P0 IMAD R3, R0, 0x200, R17 ;  /* 0x0000020000038824 */ /* 0x001fe400078e0211 */
[----:B------:R-:W-:-:S03]  /*0550*/  @!P0 VIADD R17, R17, 0x80 ;  /* 0x0000008011118836 */ /* 0x000fc60000000000 */
[----:B-1----:R-:W-:-:S05]  /*0560*/  @!P0 IADD3 R2, P1, PT, R3, R6, RZ ;  /* 0x0000000603028210 */ /* 0x002fca0007f3e0ff */
[----:B------:R-:W-:-:S05]  /*0570*/  @!P0 IMAD.X R3, RZ, RZ, R7, P1 ;  /* 0x000000ffff038224 */ /* 0x000fca00008e0607 */
[----:B------:R1:W-:Y:S03]  /*0580*/  @!P0 STG.E.U8 desc[UR4][R2.64], R13 ;  /* 0x0000000d02008986 */ /* 0x0003e6000c101104 */
.L_x_7205:
[----:B------:R-:W-:Y:S05]  /*0590*/  BSYNC.RECONVERGENT B0 ;  /* 0x0000000000007941 */ /* 0x000fea0003800200 */
.L_x_7202:
        /* <DEDUP_REMOVED lines=9> */
.L_x_7206:
        /* <DEDUP_REMOVED lines=13> */
.L_x_26183:


//--------------------- .text._ZN2at6native29vectorized_elementwise_kernelILi2ENS0_13BinaryFunctorIaaaNS0_17BitwiseXorFunctorIaEEEESt5arrayIPcLm3EEEEviT0_T1_ --------------------------
	.section	.text._ZN2at6native29vectorized_elementwise_kernelILi2ENS0_13BinaryFunctorIaaaNS0_17BitwiseXorFunctorIaEEEESt5arrayIPcLm3EEEEviT0_T1_,"ax",@progbits
	.align	128
        .global         _ZN2at6native29vectorized_elementwise_kernelILi2ENS0_13BinaryFunctorIaaaNS0_17BitwiseXorFunctorIaEEEESt5arrayIPcLm3EEEEviT0_T1_
        .type           _ZN2at6native29vectorized_elementwise_kernelILi2ENS0_13BinaryFunctorIaaaNS0_17BitwiseXorFunctorIaEEEESt5arrayIPcLm3EEEEviT0_T1_,@function
        .size           _ZN2at6native29vectorized_elementwise_kernelILi2ENS0_13BinaryFunctorIaaaNS0_17BitwiseXorFunctorIaEEEESt5arrayIPcLm3EEEEviT0_T1_,(.L_x_26184 - _ZN2at6native29vectorized_elementwise_kernelILi2ENS0_13BinaryFunctorIaaaNS0_17BitwiseXorFunctorIaEEEESt5arrayIPcLm3EEEEviT0_T1_)
        .other          _ZN2at6native29vectorized_elementwise_kernelILi2ENS0_13BinaryFunctorIaaaNS0_17BitwiseXorFunctorIaEEEESt5arrayIPcLm3EEEEviT0_T1_,@"STO_CUDA_ENTRY STV_DEFAULT"
_ZN2at6native29vectorized_elementwise_kernelILi2ENS0_13BinaryFunctorIaaaNS0_17BitwiseXorFunctorIaEEEESt5arrayIPcLm3EEEEviT0_T1_:
.text._ZN2at6native29vectorized_elementwise_kernelILi2ENS0_13BinaryFunctorIaaaNS0_17BitwiseXorFunctorIaEEEESt5arrayIPcLm3EEEEviT0_T1_:
        /* <DEDUP_REMOVED lines=9> */
[----:B------:R-:W1:Y:S01]  /*0090*/  LDC.64 R12, c[0x0][0x390] ;  /* 0x0000e400ff0c7b82 */ /* 0x000e620000000a00 */
[----:B------:R-:W-:Y:S02]  /*00a0*/  PRMT R22, RZ, 0x7610, R22 ;  /* 0x00007610ff167816 */ /* 0x000fe40000000016 */
[----:B------:R-:W-:-:S05]  /*00b0*/  PRMT R21, RZ, 0x7610, R21 ;  /* 0x00007610ff157816 */ /* 0x000fca0000000015 */
[----:B------:R-:W2:Y:S08]  /*00c0*/  LDC.64 R4, c[0x0][0x398] ;  /* 0x0000e600ff047b82 */ /* 0x000eb00000000a00 */
[----:B------:R-:W3:Y:S08]  /*00d0*/  LDC.64 R26, c[0x0][0x390] ;  /* 0x0000e400ff1a7b82 */ /* 0x000ef00000000a00 */
[----:B------:R-:W4:Y:S01]  /*00e0*/  LDC.64 R10, c[0x0][0x398] ;  /* 0x0000e600ff0a7b82 */ /* 0x000f220000000a00 */
[----:B0-----:R-:W-:Y:S01]  /*00f0*/  ISETP.GE.U32.AND P2, PT, R24, UR5, PT ;  /* 0x0000000518007c0c */ /* 0x001fe2000bf46070 */
[----:B------:R-:W-:-:S06]  /*0100*/  IMAD.MOV.U32 R0, RZ, RZ, R24 ;  /* 0x000000ffff007224 */ /* 0x000fcc00078e0018 */
[----:B------:R-:W0:Y:S01]  /*0110*/  LDC.64 R28, c[0x0][0x390] ;  /* 0x0000e400ff1c7b82 */ /* 0x000e220000000a00 */
[----:B------:R-:W-:-:S07]  /*0120*/  PRMT R2, RZ, 0x7610, R2 ;  /* 0x00007610ff027816 */ /* 0x000fce0000000002 */
        /* <DEDUP_REMOVED lines=11> */
[C---:B------:R-:W-:Y:S02]  /*01e0*/  @!P3 VIADD R3, R24.reuse, UR4 ;  /* 0x000000041803bc36 */ /* 0x040fe40008000000 */
[----:B------:R-:W-:Y:S01]  /*01f0*/  @!P3 VIADD R24, R24, 0x80 ;  /* 0x000000801818b836 */ /* 0x000fe20000000000 */
[----:B------:R0:W5:Y:S02]  /*0200*/  @!P2 LDG.E.U8 R21, desc[UR12][R8.64] ;  /* 0x0000000c0815a981 */ /* 0x000164000c1e1100 */
[----:B------:R-:W1:Y:S02]  /*0210*/  LDC.64 R4, c[0x0][0x398] ;  /* 0x0000e600ff047b82 */ /* 0x000e640000000a00 */
[----:B------:R-:W-:-:S02]  /*0220*/  ISETP.GE.U32.AND P0, PT, R24, UR5, PT ;  /* 0x0000000518007c0c */ /* 0x000fc4000bf06070 */
[----:B------:R-:W-:-:S04]  /*0230*/  PRMT R20, RZ, 0x7610, R20 ;  /* 0x00007610ff147816 */ /* 0x000fc80000000014 */
[----:B--2---:R-:W2:Y:S07]  /*0240*/  LDC.64 R12, c[0x0][0x398] ;  /* 0x0000e600ff0c7b82 */ /* 0x004eae0000000a00 */
[C---:B------:R-:W-:Y:S02]  /*0250*/  @!P0 VIADD R23, R24.reuse, UR4 ;  /* 0x0000000418178c36 */ /* 0x040fe40008000000 */
[----:B------:R-:W-:-:S05]  /*0260*/  @!P0 VIADD R24, R24, 0x80 ;  /* 0x0000008018188836 */ /* 0x000fca0000000000 */
[----:B------:R-:W-:Y:S02]  /*0270*/  ISETP.GE.U32.AND P1, PT, R24, UR5, PT ;  /* 0x0000000518007c0c */ /* 0x000fe4000bf26070 */
[C---:B---3--:R-:W-:Y:S02]  /*0280*/  @!P3 IADD3 R26, P5, PT, R3.reuse, R26, RZ ;  /* 0x0000001a031ab210 */ /* 0x048fe40007fbe0ff */
[----:B----4-:R-:W-:-:S09]  /*0290*/  @!P3 IADD3 R10, P4, PT, R3, R10, RZ ;  /* 0x0000000a030ab210 */ /* 0x010fd20007f9e0ff */
[C---:B------:R-:W-:Y:S02]  /*02a0*/  @!P1 VIADD R7, R24.reuse, UR4 ;  /* 0x0000000418079c36 */ /* 0x040fe40008000000 */
[----:B------:R-:W-:Y:S02]  /*02b0*/  @!P1 VIADD R24, R24, 0x80 ;  /* 0x0000008018189836 */ /* 0x000fe40000000000 */
[----:B------:R-:W-:Y:S01]  /*02c0*/  @!P3 IMAD.X R27, RZ, RZ, R27, P5 ;  /* 0x000000ffff1bb224 */ /* 0x000fe200028e061b */
[C---:B0-----:R-:W-:Y:S02]  /*02d0*/  @!P0 IADD3 R28, P5, PT, R23.reuse, R28, RZ ;  /* 0x0000001c171c8210 */ /* 0x041fe40007fbe0ff */
[C---:B------:R-:W-:Y:S01]  /*02e0*/  ISETP.GE.U32.AND P2, PT, R24.reuse, UR5, PT ;  /* 0x0000000518007c0c */ /* 0x040fe2000bf46070 */
[----:B------:R-:W-:Y:S01]  /*02f0*/  @!P3 IMAD.X R11, RZ, RZ, R11, P4 ;  /* 0x000000ffff0bb224 */ /* 0x000fe200020e060b */
[----:B------:R-:W-:Y:S01]  /*0300*/  PRMT R9, RZ, 0x7610, R9 ;  /* 0x00007610ff097816 */ /* 0x000fe20000000009 */
[----:B------:R-:W-:Y:S01]  /*0310*/  @!P0 IMAD.X R29, RZ, RZ, R29, P5 ;  /* 0x000000ffff1d8224 */ /* 0x000fe200028e061d */
[----:B------:R-:W-:Y:S01]  /*0320*/  PRMT R3, RZ, 0x7610, R3 ;  /* 0x00007610ff037816 */ /* 0x000fe20000000003 */
[----:B------:R1:W3:Y:S04]  /*0330*/  @!P3 LDG.E.U8 R2, desc[UR12][R26.64] ;  /* 0x0000000c1a02b981 */ /* 0x0002e8000c1e1100 */
[----:B------:R0:W3:Y:S04]  /*0340*/  @!P3 LDG.E.U8 R9, desc[UR12][R10.64] ;  /* 0x0000000c0a09b981 */ /* 0x0000e8000c1e1100 */
[----:B------:R4:W3:Y:S01]  /*0350*/  @!P0 LDG.E.U8 R3, desc[UR12][R28.64] ;  /* 0x0000000c1c038981 */ /* 0x0008e2000c1e1100 */
[----:B-1----:R-:W-:Y:S01]  /*0360*/  @!P0 IADD3 R26, P3, PT, R23, R4, RZ ;  /* 0x00000004171a8210 */ /* 0x002fe20007f7e0ff */
[----:B0-----:R-:W0:Y:S01]  /*0370*/  LDC.64 R10, c[0x0][0x390] ;  /* 0x0000e400ff0a7b82 */ /* 0x001e220000000a00 */
[----:B----4-:R-:W-:-:S02]  /*0380*/  @!P2 VIADD R29, R24, UR4 ;  /* 0x00000004181dac36 */ /* 0x010fc40008000000 */
[----:B------:R-:W-:Y:S02]  /*0390*/  @!P2 VIADD R24, R24, 0x80 ;  /* 0x000000801818a836 */ /* 0x000fe40000000000 */
[----:B------:R-:W-:-:S03]  /*03a0*/  @!P0 IMAD.X R27, RZ, RZ, R5, P3 ;  /* 0x000000ffff1b8224 */ /* 0x000fc600018e0605 */
[----:B------:R-:W-:Y:S02]  /*03b0*/  ISETP.GE.U32.AND P3, PT, R24, UR5, PT ;  /* 0x0000000518007c0c */ /* 0x000fe4000bf66070 */
[----:B------:R-:W4:Y:S01]  /*03c0*/  @!P0 LDG.E.U8 R20, desc[UR12][R26.64] ;  /* 0x0000000c1a148981 */ /* 0x000f22000c1e1100 */
[----:B-----5:R-:W-:Y:S02]  /*03d0*/  @!P2 IADD3 R14, P0, PT, R29, R14, RZ ;  /* 0x0000000e1d0ea210 */ /* 0x020fe40007f1e0ff */
[----:B------:R-:W-:Y:S02]  /*03e0*/  @!P1 IADD3 R18, P4, PT, R7, R18, RZ ;  /* 0x0000001207129210 */ /* 0x000fe40007f9e0ff */
[----:B------:R-:W-:Y:S01]  /*03f0*/  PRMT R4, RZ, 0x7610, R4 ;  /* 0x00007610ff047816 */ /* 0x000fe20000000004 */
[----:B------:R-:W-:-:S05]  /*0400*/  @!P2 IMAD.X R15, RZ, RZ, R15, P0 ;  /* 0x000000ffff0fa224 */ /* 0x000fca00000e060f */
[C---:B------:R-:W-:Y:S02]  /*0410*/  @!P3 VIADD R25, R24.reuse, UR4 ;  /* 0x000000041819bc36 */ /* 0x040fe40008000000 */
[----:B------:R-:W-:Y:S02]  /*0420*/  @!P3 VIADD R24, R24, 0x80 ;  /* 0x000000801818b836 */ /* 0x000fe40000000000 */
[----:B------:R-:W-:Y:S01]  /*0430*/  @!P1 IMAD.X R19, RZ, RZ, R19, P4 ;  /* 0x000000ffff139224 */ /* 0x000fe200020e0613 */
[----:B------:R-:W-:Y:S02]  /*0440*/  @!P1 IADD3 R16, P4, PT, R7, R16, RZ ;  /* 0x0000001007109210 */ /* 0x000fe40007f9e0ff */
[----:B------:R-:W-:Y:S02]  /*0450*/  ISETP.GE.U32.AND P0, PT, R24, UR5, PT ;  /* 0x0000000518007c0c */ /* 0x000fe4000bf06070 */
[----:B------:R1:W5:Y:S01]  /*0460*/  @!P1 LDG.E.U8 R4, desc[UR12][R18.64] ;  /* 0x0000000c12049981 */ /* 0x000362000c1e1100 */
[----:B------:R-:W-:Y:S01]  /*0470*/  PRMT R7, RZ, 0x7610, R7 ;  /* 0x00007610ff077816 */ /* 0x000fe20000000007 */
[----:B------:R-:W-:Y:S01]  /*0480*/  @!P1 IMAD.X R17, RZ, RZ, R17, P4 ;  /* 0x000000ffff119224 */ /* 0x000fe200020e0611 */
[----:B------:R-:W-:-:S04]  /*0490*/  PRMT R5, RZ, 0x7610, R5 ;  /* 0x00007610ff057816 */ /* 0x000fc80000000005 */
[----:B------:R2:W5:Y:S01]  /*04a0*/  @!P1 LDG.E.U8 R7, desc[UR12][R16.64] ;  /* 0x0000000c10079981 */ /* 0x000562000c1e1100 */
[----:B-1----:R-:W1:Y:S01]  /*04b0*/  LDC.64 R18, c[0x0][0x398] ;  /* 0x0000e600ff127b82 */ /* 0x002e620000000a00 */
[----:B0-----:R-:W-:Y:S02]  /*04c0*/  @!P3 IADD3 R26, P1, PT, R25, R10, RZ ;  /* 0x0000000a191ab210 */ /* 0x001fe40007f3e0ff */
[C---:B------:R-:W-:Y:S01]  /*04d0*/  @!P0 VIADD R23, R24.reuse, UR4 ;  /* 0x0000000418178c36 */ /* 0x040fe20008000000 */
[----:B--2---:R-:W-:Y:S01]  /*04e0*/  @!P2 IADD3 R28, P4, PT, R29, R12, RZ ;  /* 0x0000000c1d1ca210 */ /* 0x004fe20007f9e0ff */
[----:B------:R-:W-:Y:S01]  /*04f0*/  @!P0 VIADD R24, R24, 0x80 ;  /* 0x0000008018188836 */ /* 0x000fe20000000000 */
[----:B------:R0:W2:Y:S02]  /*0500*/  @!P2 LDG.E.U8 R5, desc[UR12][R14.64] ;  /* 0x0000000c0e05a981 */ /* 0x0000a4000c1e1100 */
[----:B------:R-:W1:Y:S01]  /*0510*/  LDC.64 R16, c[0x0][0x390] ;  /* 0x0000e400ff107b82 */ /* 0x000e620000000a00 */
[----:B------:R-:W-:Y:S01]  /*0520*/  @!P3 IMAD.X R27, RZ, RZ, R11, P1 ;  /* 0x000000ffff1bb224 */ /* 0x000fe200008e060b */
[----:B------:R-:W-:Y:S01]  /*0530*/  ISETP.GE.U32.AND P1, PT, R24, UR5, PT ;  /* 0x0000000518007c0c */ /* 0x000fe2000bf26070 */
[----:B------:R-:W-:-:S05]  /*0540*/  @!P2 IMAD.X R29, RZ, RZ, R13, P4 ;  /* 0x000000ffff1da224 */ /* 0x000fca00020e060d */
[----:B0-----:R-:W0:Y:S01]  /*0550*/  LDC.64 R14, c[0x0][0x398] ;  /* 0x0000e600ff0e7b82 */ /* 0x001e220000000a00 */
[----:B------:R-:W-:-:S06]  /*0560*/  PRMT R8, RZ, 0x7610, R8 ;  /* 0x00007610ff087816 */ /* 0x000fcc0000000008 */
[----:B------:R1:W2:Y:S01]  /*0570*/  @!P2 LDG.E.U8 R8, desc[UR12][R28.64] ;  /* 0x0000000c1c08a981 */ /* 0x0002a2000c1e1100 */
[----:B------:R-:W0:Y:S01]  /*0580*/  LDC.64 R12, c[0x0][0x390] ;  /* 0x0000e400ff0c7b82 */ /* 0x000e220000000a00 */
[----:B-1----:R-:W-:-:S07]  /*0590*/  @!P3 IADD3 R18, P2, PT, R25, R18, RZ ;  /* 0x000000121912b210 */ /* 0x002fce0007f5e0ff */
[----:B------:R-:W1:Y:S01]  /*05a0*/  LDC.64 R10, c[0x0][0x398] ;  /* 0x0000e600ff0a7b82 */ /* 0x000e620000000a00 */
[----:B------:R-:W-:Y:S02]  /*05b0*/  @!P1 VIADD R29, R24, UR4 ;  /* 0x00000004181d9c36 */ /* 0x000fe40008000000 */
[----:B------:R-:W-:-:S03]  /*05c0*/  @!P3 IMAD.X R19, RZ, RZ, R19, P2 ;  /* 0x000000ffff13b224 */ /* 0x000fc600010e0613 */
[C---:B------:R-:W-:Y:S02]  /*05d0*/  @!P1 IADD3 R16, P2, PT, R29.reuse, R16, RZ ;  /* 0x000000101d109210 */ /* 0x040fe40007f5e0ff */
[----:B------:R-:W-:Y:S02]  /*05e0*/  PRMT R6, RZ, 0x7610, R6 ;  /* 0x00007610ff067816 */ /* 0x000fe40000000006 */
[----:B------:R-:W-:Y:S01]  /*05f0*/  PRMT R25, RZ, 0x7610, R25 ;  /* 0x00007610ff197816 */ /* 0x000fe20000000019 */
[----:B------:R-:W-:Y:S01]  /*0600*/  @!P1 IMAD.X R17, RZ, RZ, R17, P2 ;  /* 0x000000ffff119224 */ /* 0x000fe200010e0611 */
[----:B0-----:R-:W-:Y:S02]  /*0610*/  @!P1 IADD3 R14, P2, PT, R29, R14, RZ ;  /* 0x0000000e1d0e9210 */ /* 0x001fe40007f5e0ff */
[----:B------:R-:W2:Y:S03]  /*0620*/  @!P3 LDG.E.U8 R6, desc[UR12][R26.64] ;  /* 0x0000000c1a06b981 */ /* 0x000ea6000c1e1100 */
[----:B------:R-:W-:Y:S01]  /*0630*/  @!P1 IMAD.X R15, RZ, RZ, R15, P2 ;  /* 0x000000ffff0f9224 */ /* 0x000fe200010e060f */
[----:B------:R3:W2:Y:S01]  /*0640*/  @!P3 LDG.E.U8 R25, desc[UR12][R18.64] ;  /* 0x0000000c1219b981 */ /* 0x0006a2000c1e1100 */
[----:B------:R-:W-:-:S02]  /*0650*/  @!P0 IADD3 R12, P3, PT, R23, R12, RZ ;  /* 0x0000000c170c8210 */ /* 0x000fc40007f7e0ff */
[----:B-1----:R-:W-:-:S03]  /*0660*/  @!P0 IADD3 R10, P4, PT, R23, R10, RZ ;  /* 0x0000000a170a8210 */ /* 0x002fc60007f9e0ff */
[----:B------:R-:W-:Y:S01]  /*0670*/  @!P0 IMAD.X R13, RZ, RZ, R13, P3 ;  /* 0x000000ffff0d8224 */ /* 0x000fe200018e060d */
[----:B------:R-:W-:Y:S01]  /*0680*/  PRMT R23, RZ, 0x7610, R23 ;  /* 0x00007610ff177816 */ /* 0x000fe20000000017 */
[----:B------:R-:W2:Y:S01]  /*0690*/  @!P1 LDG.E.U8 R16, desc[UR12][R16.64] ;  /* 0x0000000c10109981 */ /* 0x000ea2000c1e1100 */
[----:B------:R-:W-:Y:S01]  /*06a0*/  PRMT R24, RZ, 0x7610, R24 ;  /* 0x00007610ff187816 */ /* 0x000fe20000000018 */
[----:B------:R-:W-:Y:S02]  /*06b0*/  @!P0 IMAD.X R11, RZ, RZ, R11, P4 ;  /* 0x000000ffff0b8224 */ /* 0x000fe400020e060b */
[----:B------:R-:W2:Y:S04]  /*06c0*/  @!P1 LDG.E.U8 R15, desc[UR12][R14.64] ;  /* 0x0000000c0e0f9981 */ /* 0x000ea8000c1e1100 */
[----:B------:R-:W2:Y:S04]  /*06d0*/  @!P0 LDG.E.U8 R23, desc[UR12][R12.64] ;  /* 0x0000000c0c178981 */ /* 0x000ea8000c1e1100 */
[----:B------:R-:W2:Y:S01]  /*06e0*/  @!P0 LDG.E.U8 R24, desc[UR12][R10.64] ;  /* 0x0000000c0a188981 */ /* 0x000ea2000c1e1100 */
[----:B------:R-:W-:Y:S01]  /*06f0*/  ISETP.GE.U32.AND P0, PT, R0, UR5, PT ;  /* 0x0000000500007c0c */ /* 0x000fe2000bf06070 */
[----:B------:R-:W-:Y:S04]  /*0700*/  BSSY.RECONVERGENT B0, `(.L_x_7208) ;  /* 0x0000044000007945 */ /* 0x000fe80003800200 */
[----:B------:R-:W-:Y:S01]  /*0710*/  BSSY.RELIABLE B1, `(.L_x_7209) ;  /* 0x000003b000017945 */ /* 0x000fe20003800100 */
[----:B------:R-:W-:-:S02]  /*0720*/  LOP3.LUT R21, R21, R22, RZ, 0x3c, !PT ;  /* 0x0000001615157212 */ /* 0x000fc400078e3cff */
[----:B---3--:R-:W-:Y:S02]  /*0730*/  LOP3.LUT R19, R9, R2, RZ, 0x3c, !PT ;  /* 0x0000000209137212 */ /* 0x008fe400078e3cff */
[----:B------:R-:W-:Y:S02]  /*0740*/  PRMT R2, RZ, 0x7610, R2 ;  /* 0x00007610ff027816 */ /* 0x000fe40000000002 */
[----:B----4-:R-:W-:Y:S02]  /*0750*/  LOP3.LUT R3, R20, R3, RZ, 0x3c, !PT ;  /* 0x0000000314037212 */ /* 0x010fe400078e3cff */
[----:B-----5:R-:W-:Y:S02]  /*0760*/  LOP3.LUT R4, R7, R4, RZ, 0x3c, !PT ;  /* 0x0000000407047212 */ /* 0x020fe400078e3cff */
[----:B--2---:R-:W-:Y:S02]  /*0770*/  LOP3.LUT R5, R8, R5, RZ, 0x3c, !PT ;  /* 0x0000000508057212 */ /* 0x004fe400078e3cff */
[----:B------:R-:W-:-:S02]  /*0780*/  LOP3.LUT R6, R25, R6, RZ, 0x3c, !PT ;  /* 0x0000000619067212 */ /* 0x000fc400078e3cff */
[----:B------:R-:W-:-:S04]  /*0790*/  @!P1 LOP3.LUT R16, R15, R16, RZ, 0x3c, !PT ;  /* 0x000000100f109212 */ /* 0x000fc800078e3cff */
[----:B------:R-:W-:Y:S02]  /*07a0*/  @!P1 PRMT R2, R16, 0x7610, R2 ;  /* 0x0000761010029816 */ /* 0x000fe40000000002 */
        /* <DEDUP_REMOVED lines=16> */
.L_x_7210:
        /* <DEDUP_REMOVED lines=8> */
.L_x_7211:
        /* <DEDUP_REMOVED lines=8> */
.L_x_7212:
        /* <DEDUP_REMOVED lines=8> */
.L_x_7213:
[----:B------:R-:W-:-:S13]  /*0a30*/  ISETP.GE.U32.AND P0, PT, R0, UR5, PT ;  /* 0x0000000500007c0c */ /* 0x000fda000bf06070 */
[----:B------:R-:W-:Y:S05]  /*0a40*/  @P0 BREAK.RELIABLE B1 ;  /* 0x0000000000010942 */ /* 0x000fea0003800100 */
[----:B------:R-:W-:Y:S05]  /*0a50*/  @P0 BRA `(.L_x_7215) ;  /* 0x0000000000380947 */ /* 0x000fea0003800000 */
[----:B------:R-:W3:Y:S01]  /*0a60*/  LDCU.64 UR6, c[0x0][0x388] ;  /* 0x00007100ff0677ac */ /* 0x000ee20008000a00 */
[C---:B------:R-:W-:Y:S02]  /*0a70*/  VIADD R4, R0.reuse, UR4 ;  /* 0x0000000400047c36 */ /* 0x040fe40008000000 */
[----:B------:R-:W-:-:S03]  /*0a80*/  VIADD R0, R0, 0x80 ;  /* 0x0000008000007836 */ /* 0x000fc60000000000 */
[----:B---3--:R-:W-:-:S05]  /*0a90*/  IADD3 R4, P0, PT, R4, UR6, RZ ;  /* 0x0000000604047c10 */ /* 0x008fca000ff1e0ff */
[----:B--2---:R-:W-:-:S05]  /*0aa0*/  IMAD.X R5, RZ, RZ, UR7, P0 ;  /* 0x00000007ff057e24 */ /* 0x004fca00080e06ff */
[----:B------:R2:W-:Y:S03]  /*0ab0*/  STG.E.U8 desc[UR12][R4.64], R6 ;  /* 0x0000000604007986 */ /* 0x0005e6000c10110c */
.L_x_7214:
[----:B------:R-:W-:Y:S05]  /*0ac0*/  BSYNC.RELIABLE B1 ;  /* 0x0000000000017941 */ /* 0x000fea0003800100 */
.L_x_7209:
[----:B------:R-:W-:-:S13]  /*0ad0*/  ISETP.GE.U32.AND P0, PT, R0, UR5, PT ;  /* 0x0000000500007c0c */ /* 0x000fda000bf06070 */
[----:B--2---:R-:W1:Y:S01]  /*0ae0*/  @!P0 LDC.64 R6, c[0x0][0x388] ;  /* 0x0000e200ff068b82 */ /* 0x004e620000000a00 */
[C---:B------:R-:W-:Y:S02]  /*0af0*/  @!P0 VIADD R5, R0.reuse, UR4 ;  /* 0x0000000400058c36 */ /* 0x040fe40008000000 */
[----:B------:R-:W-:-:S03]  /*0b00*/  @!P0 VIADD R0, R0, 0x80 ;  /* 0x0000008000008836 */ /* 0x000fc60000000000 */
[----:B-1----:R-:W-:-:S05]  /*0b10*/  @!P0 IADD3 R4, P1, PT, R5, R6, RZ ;  /* 0x0000000605048210 */ /* 0x002fca0007f3e0ff */
[----:B------:R-:W-:-:S05]  /*0b20*/  @!P0 IMAD.X R5, RZ, RZ, R7, P1 ;  /* 0x000000ffff058224 */ /* 0x000fca00008e0607 */
[----:B------:R3:W-:Y:S03]  /*0b30*/  @!P0 STG.E.U8 desc[UR12][R4.64], R23 ;  /* 0x0000001704008986 */ /* 0x0007e6000c10110c */
.L_x_7215:
[----:B------:R-:W-:Y:S05]  /*0b40*/  BSYNC.RECONVERGENT B0 ;  /* 0x0000000000007941 */ /* 0x000fea0003800200 */
.L_x_7208:
[----:B------:R-:W-:Y:S05]  /*0b50*/  WARPSYNC.ALL ;  /* 0x0000000000007948 */ /* 0x000fea0003800000 */
[----:B------:R-:W-:-:S13]  /*0b60*/  ISETP.GE.U32.AND P0, PT, R0, UR5, PT ;  /* 0x0000000500007c0c */ /* 0x000fda000bf06070 */
[----:B------:R-:W-:Y:S05]  /*0b70*/  @P0 EXIT ;  /* 0x000000000000094d */ /* 0x000fea0003800000 */
[----:B------:R-:W3:Y:S01]  /*0b80*/  LDCU.64 UR6, c[0x0][0x388] ;  /* 0x00007100ff0677ac */ /* 0x000ee20008000a00 */
[----:B------:R-:W-:-:S05]  /*0b90*/  VIADD R0, R0, UR4 ;  /* 0x0000000400007c36 */ /* 0x000fca0008000000 */
[----:B---3--:R-:W-:-:S05]  /*0ba0*/  IADD3 R4, P0, PT, R0, UR6, RZ ;  /* 0x0000000600047c10 */ /* 0x008fca000ff1e0ff */
[----:B--2---:R-:W-:-:S05]  /*0bb0*/  IMAD.X R5, RZ, RZ, UR7, P0 ;  /* 0x00000007ff057e24 */ /* 0x004fca00080e06ff */
[----:B------:R-:W-:Y:S01]  /*0bc0*/  STG.E.U8 desc[UR12][R4.64], R2 ;  /* 0x0000000204007986 */ /* 0x000fe2000c10110c */
[----:B------:R-:W-:Y:S05]  /*0bd0*/  EXIT ;  /* 0x000000000000794d */ /* 0x000fea0003800000 */
.L_x_7207:
[----:B------:R-:W0:Y:S01]  /*0be0*/  LDCU.128 UR8, c[0x0][0x390] ;  /* 0x00007200ff0877ac */ /* 0x000e220008000c00 */
[----:B------:R-:W1:Y:S01]  /*0bf0*/  S2R R7, SR_TID.X ;  /* 0x0000000000077919 */ /* 0x000e620000002100 */
[----:B0-----:R-:W-:Y:S02]  /*0c00*/  UIADD3 UR8, UP0, UPT, UR4, UR8, URZ ;  /* 0x0000000804087290 */ /* 0x001fe4000ff1e0ff */
[----:B------:R-:W-:Y:S02]  /*0c10*/  UIADD3 UR6, UP1, UPT, UR4, UR10, URZ ;  /* 0x0000000a04067290 */ /* 0x000fe4000ff3e0ff */
[----:B------:R-:W-:Y:S02]  /*0c20*/  UIADD3.X UR9, UPT, UPT, URZ, UR9, URZ, UP0, !UPT ;  /* 0x00000009ff097290 */ /* 0x000fe400087fe4ff */
[----:B------:R-:W-:Y:S01]  /*0c30*/  UIADD3.X UR7, UPT, UPT, URZ, UR11, URZ, UP1, !UPT ;  /* 0x0000000bff077290 */ /* 0x000fe20008ffe4ff */
[----:B------:R-:W-:Y:S02]  /*0c40*/  IMAD.U32 R8, RZ, RZ, UR8 ;  /* 0x00000008ff087e24 */ /* 0x000fe4000f8e00ff */
[----:B------:R-:W-:-:S02]  /*0c50*/  IMAD.U32 R10, RZ, RZ, UR6 ;  /* 0x00000006ff0a7e24 */ /* 0x000fc4000f8e00ff */
[----:B------:R-:W-:Y:S02]  /*0c60*/  IMAD.U32 R9, RZ, RZ, UR9 ;  /* 0x00000009ff097e24 */ /* 0x000fe4000f8e00ff */
[----:B------:R-:W-:Y:S02]  /*0c70*/  IMAD.U32 R11, RZ, RZ, UR7 ;  /* 0x00000007ff0b7e24 */ /* 0x000fe4000f8e00ff */
[C---:B-1----:R-:W-:Y:S02]  /*0c80*/  IMAD.WIDE.U32 R8, R7.reuse, 0x2, R8 ;  /* 0x0000000207087825 */ /* 0x042fe400078e0008 */
[----:B------:R-:W0:Y:S02]  /*0c90*/  LDCU.64 UR6, c[0x0][0x388] ;  /* 0x00007100ff0677ac */ /* 0x000e240008000a00 */
[----:B------:R-:W-:Y:S01]  /*0ca0*/  IMAD.WIDE.U32 R10, R7, 0x2, R10 ;  /* 0x00000002070a7825 */ /* 0x000fe200078e000a */
[----:B------:R-:W2:Y:S04]  /*0cb0*/  LDG.E.U16 R12, desc[UR12][R8.64] ;  /* 0x0000000c080c7981 */ /* 0x000ea8000c1e1500 */
        /* <DEDUP_REMOVED lines=20> */
[----:B------:R-:W-:Y:S02]  /*0e00*/  LOP3.LUT R13, R13, R12, RZ, 0x3c, !PT ;  /* 0x0000000c0d0d7212 */ /* 0x000fe400078e3cff */
[----:B------:R-:W-:Y:S02]  /*0e10*/  LOP3.LUT R14, R14, R7, RZ, 0x3c, !PT ;  /* 0x000000070e0e7212 */ /* 0x000fe400078e3cff */
[----:B------:R-:W-:-:S02]  /*0e20*/  LOP3.LUT R12, R11, R8, RZ, 0x3c, !PT ;  /* 0x000000080b0c7212 */ /* 0x000fc400078e3cff */
[----:B------:R-:W-:Y:S02]  /*0e30*/  LOP3.LUT R15, R10, R9, RZ, 0x3c, !PT ;  /* 0x000000090a0f7212 */ /* 0x000fe400078e3cff */
[C---:B------:R-:W-:Y:S02]  /*0e40*/  PRMT R7, R5.reuse, 0x7770, RZ ;  /* 0x0000777005077816 */ /* 0x040fe400000000ff */
[----:B------:R-:W-:Y:S02]  /*0e50*/  PRMT R8, R6, 0x7770, RZ ;  /* 0x0000777006087816 */ /* 0x000fe400000000ff */
[----:B------:R-:W-:Y:S02]  /*0e60*/  PRMT R10, R0, 0x7770, RZ ;  /* 0x00007770000a7816 */ /* 0x000fe400000000ff */
[----:B------:R-:W-:Y:S02]  /*0e70*/  PRMT R5, R5, 0x7771, RZ ;  /* 0x0000777105057816 */ /* 0x000fe400000000ff */
[----:B------:R-:W-:-:S02]  /*0e80*/  PRMT R6, R6, 0x7771, RZ ;  /* 0x0000777106067816 */ /* 0x000fc400000000ff */
[----:B------:R-:W-:Y:S02]  /*0e90*/  PRMT R0, R0, 0x7771, RZ ;  /* 0x0000777100007816 */ /* 0x000fe400000000ff */
[C---:B------:R-:W-:Y:S02]  /*0ea0*/  PRMT R9, R4.reuse, 0x7770, RZ ;  /* 0x0000777004097816 */ /* 0x040fe400000000ff */
[----:B------:R-:W-:Y:S02]  /*0eb0*/  PRMT R11, R4, 0x7771, RZ ;  /* 0x00007771040b7816 */ /* 0x000fe400000000ff */
[----:B------:R-:W-:Y:S02]  /*0ec0*/  LOP3.LUT R7, R10, R7, RZ, 0x3c, !PT ;  /* 0x000000070a077212 */ /* 0x000fe400078e3cff */
[----:B------:R-:W-:Y:S02]  /*0ed0*/  LOP3.LUT R0, R0, R5, RZ, 0x3c, !PT ;  /* 0x0000000500007212 */ /* 0x000fe400078e3cff */
[----:B------:R-:W-:-:S02]  /*0ee0*/  LOP3.LUT R8, R9, R8, RZ, 0x3c, !PT ;  /* 0x0000000809087212 */ /* 0x000fc400078e3cff */
[----:B------:R-:W-:Y:S02]  /*0ef0*/  LOP3.LUT R11, R11, R6, RZ, 0x3c, !PT ;  /* 0x000000060b0b7212 */ /* 0x000fe400078e3cff */
[----:B------:R-:W-:Y:S02]  /*0f00*/  PRMT R13, R13, 0x7604, R14 ;  /* 0x000076040d0d7816 */ /* 0x000fe4000000000e */
        /* <DEDUP_REMOVED lines=8> */
.L_x_7216:
        /* <DEDUP_REMOVED lines=15> */
.L_x_26184:


//--------------------- .text._ZN2at6native29vectorized_elementwise_kernelILi4ENS0_13BinaryFunctorIaaaNS0_17BitwiseXorFunctorIaEEEESt5arrayIPcLm3EEEEviT0_T1_ --------------------------
	.section	.text._ZN2at6native29vectorized_elementwise_kernelILi4ENS0_13BinaryFunctorIaaaNS0_17BitwiseXorFunctorIaEEEESt5arrayIPcLm3EEEEviT0_T1_,"ax",@progbits
	.align	128
        .global         _ZN2at6native29vectorized_elementwise_kernelILi4ENS0_13BinaryFunctorIaaaNS0_17BitwiseXorFunctorIaEEEESt5arrayIPcLm3EEEEviT0_T1_
        .type           _ZN2at6native29vectorized_elementwise_kernelILi4ENS0_13BinaryFunctorIaaaNS0_17BitwiseXorFunctorIaEEEESt5arrayIPcLm3EEEEviT0_T1_,@function
        .size           _ZN2at6native29vectorized_elementwise_kernelILi4ENS0_13BinaryFunctorIaaaNS0_17BitwiseXorFunctorIaEEEESt5arrayIPcLm3EEEEviT0_T1_,(.L_x_26185 - _ZN2at6native29vectorized_elementwise_kernelILi4ENS0_13BinaryFunctorIaaaNS0_17BitwiseXorFunctorIaEEEESt5arrayIPcLm3EEEEviT0_T1_)
        .other          _ZN2at6native29vectorized_elementwise_kernelILi4ENS0_13BinaryFunctorIaaaNS0_17BitwiseXorFunctorIaEEEESt5arrayIPcLm3EEEEviT0_T1_,@"STO_CUDA_ENTRY STV_DEFAULT"
_ZN2at6native29vectorized_elementwise_kernelILi4ENS0_13BinaryFunctorIaaaNS0_17BitwiseXorFunctorIaEEEESt5arrayIPcLm3EEEEviT0_T1_:
.text._ZN2at6native29vectorized_elementwise_kernelILi4ENS0_13BinaryFunctorIaaaNS0_17BitwiseXorFunctorIaEEEESt5arrayIPcLm3EEEEviT0_T1_:
        /* <DEDUP_REMOVED lines=139> */
.L_x_7220:
        /* <DEDUP_REMOVED lines=8> */
.L_x_7221:
        /* <DEDUP_REMOVED lines=8> */
.L_x_7222:
        /* <DEDUP_REMOVED lines=8> */
.L_x_7223:
        /* <DEDUP_REMOVED lines=9> */
.L_x_7224:
[----:B------:R-:W-:Y:S05]  /*0ac0*/  BSYNC.RELIABLE B1 ;  /* 0x0000000000017941 */ /* 0x000fea0003800100 */
.L_x_7219:
[----:B------:R-:W-:-:S13]  /*0ad0*/  ISETP.GE.U32.AND P0, PT, R0, UR5, PT ;  /* 0x0000000500007c0c */ /* 0x000fda000bf06070 */
[----:B--2---:R-:W1:Y:S01]  /*0ae0*/  @!P0 LDC.64 R6, c[0x0][0x388] ;  /* 0x0000e200ff068b82 */ /* 0x004e620000000a00 */
[C---:B------:R-:W-:Y:S02]  /*0af0*/  @!P0 VIADD R5, R0.reuse, UR4 ;  /* 0x0000000400058c36 */ /* 0x040fe40008000000 */
[----:B------:R-:W-:-:S03]  /*0b00*/  @!P0 VIADD R0, R0, 0x80 ;  /* 0x0000008000008836 */ /* 0x000fc60000000000 */
[----:B-1----:R-:W-:-:S05]  /*0b10*/  @!P0 IADD3 R4, P1, PT, R5, R6, RZ ;  /* 0x0000000605048210 */ /* 0x002fca0007f3e0ff */
[----:B------:R-:W-:-:S05]  /*0b20*/  @!P0 IMAD.X R5, RZ, RZ, R7, P1 ;  /* 0x000000ffff058224 */ /* 0x000fca00008e0607 */
[----:B------:R3:W-:Y:S03]  /*0b30*/  @!P0 STG.E.U8 desc[UR12][R4.64], R23 ;  /* 0x0000001704008986 */ /* 0x0007e6000c10110c */
.L_x_7225:
[----:B------:R-:W-:Y:S05]  /*0b40*/  BSYNC.RECONVERGENT B0 ;  /* 0x0000000000007941 */ /* 0x000fea0003800200 */
.L_x_7218:
        /* <DEDUP_REMOVED lines=9> */
.L_x_7217:
        /* <DEDUP_REMOVED lines=13> */
[----:B------:R-:W2:Y:S04]  /*0cb0*/  LDG.E R6, desc[UR12][R2.64] ;  /* 0x0000000c02067981 */ /* 0x000ea8000c1e1900 */
[----:B------:R-:W3:Y:S04]  /*0cc0*/  LDG.E R10, desc[UR12][R4.64] ;  /* 0x0000000c040a7981 */ /* 0x000ee8000c1e1900 */
[----:B------:R1:W4:Y:S04]  /*0cd0*/  LDG.E R9, desc[UR12][R2.64+0x200] ;  /* 0x0002000c02097981 */ /* 0x000328000c1e1900 */
[----:B------:R5:W5:Y:S01]  /*0ce0*/  LDG.E R13, desc[UR12][R4.64+0x200] ;  /* 0x0002000c040d7981 */ /* 0x000b62000c1e1900 */
[----:B0-----:R-:W-:-:S04]  /*0cf0*/  UIADD3 UR6, UP0, UPT, UR4, UR6, URZ ;  /* 0x0000000604067290 */ /* 0x001fc8000ff1e0ff */
[----:B------:R-:W-:Y:S01]  /*0d00*/  UIADD3.X UR7, UPT, UPT, URZ, UR7, URZ, UP0, !UPT ;  /* 0x00000007ff077290 */ /* 0x000fe200087fe4ff */
[----:B--2---:R-:W-:Y:S02]  /*0d10*/  PRMT R7, R6, 0x7770, RZ ;  /* 0x0000777006077816 */ /* 0x004fe400000000ff */
[C---:B---3--:R-:W-:Y:S02]  /*0d20*/  PRMT R8, R10.reuse, 0x7770, RZ ;  /* 0x000077700a087816 */ /* 0x048fe400000000ff */
[----:B-1----:R-:W-:Y:S02]  /*0d30*/  PRMT R3, R10, 0x7773, RZ ;  /* 0x000077730a037816 */ /* 0x002fe400000000ff */
[----:B------:R-:W-:Y:S02]  /*0d40*/  LOP3.LUT R14, R8, R7, RZ, 0x3c, !PT ;  /* 0x00000007080e7212 */ /* 0x000fe400078e3cff */
[C---:B------:R-:W-:Y:S02]  /*0d50*/  PRMT R7, R6.reuse, 0x7771, RZ ;  /* 0x0000777106077816 */ /* 0x040fe400000000ff */
[----:B------:R-:W-:-:S02]  /*0d60*/  PRMT R8, R6, 0x7772, RZ ;  /* 0x0000777206087816 */ /* 0x000fc400000000ff */
[----:B------:R-:W-:Y:S02]  /*0d70*/  PRMT R6, R6, 0x7773, RZ ;  /* 0x0000777306067816 */ /* 0x000fe400000000ff */
[C---:B------:R-:W-:Y:S02]  /*0d80*/  PRMT R12, R10.reuse, 0x7771, RZ ;  /* 0x000077710a0c7816 */ /* 0x040fe400000000ff */
[----:B------:R-:W-:Y:S02]  /*0d90*/  PRMT R11, R10, 0x7772, RZ ;  /* 0x000077720a0b7816 */ /* 0x000fe400000000ff */
[----:B------:R-:W-:Y:S02]  /*0da0*/  LOP3.LUT R10, R3, R6, RZ, 0x3c, !PT ;  /* 0x00000006030a7212 */ /* 0x000fe400078e3cff */
[----:B------:R-:W-:Y:S02]  /*0db0*/  LOP3.LUT R15, R12, R7, RZ, 0x3c, !PT ;  /* 0x000000070c0f7212 */ /* 0x000fe400078e3cff */
[----:B------:R-:W-:-:S02]  /*0dc0*/  LOP3.LUT R11, R11, R8, RZ, 0x3c, !PT ;  /* 0x000000080b0b7212 */ /* 0x000fc400078e3cff */
[C---:B----4-:R-:W-:Y:S02]  /*0dd0*/  PRMT R2, R9.reuse, 0x7770, RZ ;  /* 0x0000777009027816 */ /* 0x050fe400000000ff */
[C---:B------:R-:W-:Y:S02]  /*0de0*/  PRMT R3, R9.reuse, 0x7771, RZ ;  /* 0x0000777109037816 */ /* 0x040fe400000000ff */
[C---:B-----5:R-:W-:Y:S02]  /*0df0*/  PRMT R4, R9.reuse, 0x7772, RZ ;  /* 0x0000777209047816 */ /* 0x060fe400000000ff */
[----:B------:R-:W-:Y:S02]  /*0e00*/  PRMT R9, R9, 0x7773, RZ ;  /* 0x0000777309097816 */ /* 0x000fe400000000ff */
[C---:B------:R-:W-:Y:S02]  /*0e10*/  PRMT R5, R13.reuse, 0x7770, RZ ;  /* 0x000077700d057816 */ /* 0x040fe400000000ff */
[----:B------:R-:W-:-:S02]  /*0e20*/  PRMT R6, R13, 0x7771, RZ ;  /* 0x000077710d067816 */ /* 0x000fc400000000ff */
[C---:B------:R-:W-:Y:S02]  /*0e30*/  PRMT R7, R13.reuse, 0x7772, RZ ;  /* 0x000077720d077816 */ /* 0x040fe400000000ff */
[----:B------:R-:W-:Y:S02]  /*0e40*/  PRMT R8, R13, 0x7773, RZ ;  /* 0x000077730d087816 */ /* 0x000fe400000000ff */
[----:B------:R-:W-:Y:S01]  /*0e50*/  LOP3.LUT R5, R5, R2, RZ, 0x3c, !PT ;  /* 0x0000000205057212 */ /* 0x000fe200078e3cff */
[----:B------:R-:W-:Y:S01]  /*0e60*/  IMAD.U32 R2, RZ, RZ, UR6 ;  /* 0x00000006ff027e24 */ /* 0x000fe2000f8e00ff */
[----:B------:R-:W-:Y:S01]  /*0e70*/  LOP3.LUT R6, R6, R3, RZ, 0x3c, !PT ;  /* 0x0000000306067212 */ /* 0x000fe200078e3cff */
[----:B------:R-:W-:Y:S01]  /*0e80*/  IMAD.U32 R3, RZ, RZ, UR7 ;  /* 0x00000007ff037e24 */ /* 0x000fe2000f8e00ff */
[----:B------:R-:W-:Y:S02]  /*0e90*/  LOP3.LUT R4, R7, R4, RZ, 0x3c, !PT ;  /* 0x0000000407047212 */ /* 0x000fe400078e3cff */
[----:B------:R-:W-:Y:S01]  /*0ea0*/  LOP3.LUT R9, R8, R9, RZ, 0x3c, !PT ;  /* 0x0000000908097212 */ /* 0x000fe200078e3cff */
[----:B------:R-:W-:Y:S01]  /*0eb0*/  IMAD.WIDE.U32 R2, R0, 0x4, R2 ;  /* 0x0000000400027825 */ /* 0x000fe200078e0002 */
[----:B------:R-:W-:-:S02]  /*0ec0*/  PRMT R15, R14, 0x3340, R15 ;  /* 0x000033400e0f7816 */ /* 0x000fc4000000000f */
[----:B------:R-:W-:Y:S02]  /*0ed0*/  PRMT R10, R11, 0x3340, R10 ;  /* 0x000033400b0a7816 */ /* 0x000fe4000000000a */
[----:B------:R-:W-:Y:S02]  /*0ee0*/  PRMT R5, R5, 0x3340, R6 ;  /* 0x0000334005057816 */ /* 0x000fe40000000006 */
[----:B------:R-:W-:Y:S02]  /*0ef0*/  PRMT R4, R4, 0x3340, R9 ;  /* 0x0000334004047816 */ /* 0x000fe40000000009 */
[----:B------:R-:W-:Y:S02]  /*0f00*/  PRMT R15, R15, 0x5410, R10 ;  /* 0x000054100f0f7816 */ /* 0x000fe4000000000a */
[----:B------:R-:W-:-:S03]  /*0f10*/  PRMT R5, R5, 0x5410, R4 ;  /* 0x0000541005057816 */ /* 0x000fc60000000004 */
[----:B------:R-:W-:Y:S04]  /*0f20*/  STG.E desc[UR12][R2.64], R15 ;  /* 0x0000000f02007986 */ /* 0x000fe8000c10190c */
[----:B------:R-:W-:Y:S01]  /*0f30*/  STG.E desc[UR12][R2.64+0x200], R5 ;  /* 0x0002000502007986 */ /* 0x000fe2000c10190c */
[----:B------:R-:W-:Y:S05]  /*0f40*/  EXIT ;  /* 0x000000000000794d */ /* 0x000fea0003800000 */
.L_x_7226:
        /* <DEDUP_REMOVED lines=11> */
.L_x_26185:


//--------------------- .text._ZN2at6native29vectorized_elementwise_kernelILi8ENS0_13BinaryFunctorIaaaNS0_17BitwiseXorFunctorIaEEEESt5arrayIPcLm3EEEEviT0_T1_ --------------------------
	.section	.text._ZN2at6native29vectorized_elementwise_kernelILi8ENS0_13BinaryFunctorIaaaNS0_17BitwiseXorFunctorIaEEEESt5arrayIPcLm3EEEEviT0_T1_,"ax",@progbits
	.align	128
        .global         _ZN2at6native29vectorized_elementwise_kernelILi8ENS0_13BinaryFunctorIaaaNS0_17BitwiseXorFunctorIaEEEESt5arrayIPcLm3EEEEviT0_T1_
        .type           _ZN2at6native29vectorized_elementwise_kernelILi8ENS0_13BinaryFunctorIaaaNS0_17BitwiseXorFunctorIaEEEESt5arrayIPcLm3EEEEviT0_T1_,@function
        .size           _ZN2at6native29vectorized_elementwise_kernelILi8ENS0_13BinaryFunctorIaaaNS0_17BitwiseXorFunctorIaEEEESt5arrayIPcLm3EEEEviT0_T1_,(.L_x_26186 - _ZN2at6native29vectorized_elementwise_kernelILi8ENS0_13BinaryFunctorIaaaNS0_17BitwiseXorFunctorIaEEEESt5arrayIPcLm3EEEEviT0_T1_)
        .other          _ZN2at6native29vectorized_elementwise_kernelILi8ENS0_13BinaryFunctorIaaaNS0_17BitwiseXorFunctorIaEEEESt5arrayIPcLm3EEEEviT0_T1_,@"STO_CUDA_ENTRY STV_DEFAULT"
_ZN2at6native29vectorized_elementwise_kernelILi8ENS0_13BinaryFunctorIaaaNS0_17BitwiseXorFunctorIaEEEESt5arrayIPcLm3EEEEviT0_T1_:
.text._ZN2at6native29vectorized_elementwise_kernelILi8ENS0_13BinaryFunctorIaaaNS0_17BitwiseXorFunctorIaEEEESt5arrayIPcLm3EEEEviT0_T1_:
        /* <DEDUP_REMOVED lines=139> */
.L_x_7230:
        /* <DEDUP_REMOVED lines=8> */
.L_x_7231:
        /* <DEDUP_REMOVED lines=8> */
.L_x_7232:
        /* <DEDUP_REMOVED lines=8> */
.L_x_7233:
        /* <DEDUP_REMOVED lines=9> */
.L_x_7234:
[----:B------:R-:W-:Y:S05]  /*0ac0*/  BSYNC.RELIABLE B1 ;  /* 0x0000000000017941 */ /* 0x000fea0003800100 */
.L_x_7229:
[----:B------:R-:W-:-:S13]  /*0ad0*/  ISETP.GE.U32.AND P0, PT, R0, UR5, PT ;  /* 0x0000000500007c0c */ /* 0x000fda000bf06070 */
[----:B--2---:R-:W1:Y:S01]  /*0ae0*/  @!P0 LDC.64 R6, c[0x0][0x388] ;  /* 0x0000e200ff068b82 */ /* 0x004e620000000a00 */
[C---:B------:R-:W-:Y:S02]  /*0af0*/  @!P0 VIADD R5, R0.reuse, UR4 ;  /* 0x0000000400058c36 */ /* 0x040fe40008000000 */
[----:B------:R-:W-:-:S03]  /*0b00*/  @!P0 VIADD R0, R0, 0x80 ;  /* 0x0000008000008836 */ /* 0x000fc60000000000 */
[----:B-1----:R-:W-:-:S05]  /*0b10*/  @!P0 IADD3 R4, P1, PT, R5, R6, RZ ;  /* 0x0000000605048210 */ /* 0x002fca0007f3e0ff */
[----:B------:R-:W-:-:S05]  /*0b20*/  @!P0 IMAD.X R5, RZ, RZ, R7, P1 ;  /* 0x000000ffff058224 */ /* 0x000fca00008e0607 */
[----:B------:R3:W-:Y:S03]  /*0b30*/  @!P0 STG.E.U8 desc[UR12][R4.64], R23 ;  /* 0x0000001704008986 */ /* 0x0007e6000c10110c */
.L_x_7235:
[----:B------:R-:W-:Y:S05]  /*0b40*/  BSYNC.RECONVERGENT B0 ;  /* 0x0000000000007941 */ /* 0x000fea0003800200 */
.L_x_7228:
        /* <DEDUP_REMOVED lines=9> */
.L_x_7227:
        /* <DEDUP_REMOVED lines=12> */
[----:B------:R-:W-:Y:S02]  /*0ca0*/  IMAD.WIDE.U32 R4, R0, 0x8, R4 ;  /* 0x0000000800047825 */ /* 0x000fe400078e0004 */
[----:B------:R-:W2:Y:S04]  /*0cb0*/  LDG.E.64 R2, desc[UR12][R2.64] ;  /* 0x0000000c02027981 */ /* 0x000ea8000c1e1b00 */
[----:B------:R-:W3:Y:S01]  /*0cc0*/  LDG.E.64 R4, desc[UR12][R4.64] ;  /* 0x0000000c04047981 */ /* 0x000ee2000c1e1b00 */
[----:B0-----:R-:W-:-:S04]  /*0cd0*/  UIADD3 UR6, UP0, UPT, UR4, UR6, URZ ;  /* 0x0000000604067290 */ /* 0x001fc8000ff1e0ff */
[----:B------:R-:W-:Y:S01]  /*0ce0*/  UIADD3.X UR7, UPT, UPT, URZ, UR7, URZ, UP0, !UPT ;  /* 0x00000007ff077290 */ /* 0x000fe200087fe4ff */
[C---:B--2---:R-:W-:Y:S02]  /*0cf0*/  PRMT R6, R3.reuse, 0x7773, RZ ;  /* 0x0000777303067816 */ /* 0x044fe400000000ff */
[----:B------:R-:W-:Y:S02]  /*0d00*/  PRMT R7, R3, 0x7772, RZ ;  /* 0x0000777203077816 */ /* 0x000fe400000000ff */
[----:B---3--:R-:W-:Y:S02]  /*0d10*/  PRMT R9, R5, 0x7773, RZ ;  /* 0x0000777305097816 */ /* 0x008fe400000000ff */
[----:B------:R-:W-:Y:S02]  /*0d20*/  PRMT R8, R3, 0x7770, RZ ;  /* 0x0000777003087816 */ /* 0x000fe400000000ff */
[----:B------:R-:W-:Y:S02]  /*0d30*/  LOP3.LUT R14, R9, R6, RZ, 0x3c, !PT ;  /* 0x00000006090e7212 */ /* 0x000fe400078e3cff */
[----:B------:R-:W-:-:S02]  /*0d40*/  PRMT R6, R3, 0x7771, RZ ;  /* 0x0000777103067816 */ /* 0x000fc400000000ff */
[C---:B------:R-:W-:Y:S02]  /*0d50*/  PRMT R3, R5.reuse, 0x7771, RZ ;  /* 0x0000777105037816 */ /* 0x040fe400000000ff */
[C---:B------:R-:W-:Y:S02]  /*0d60*/  PRMT R10, R5.reuse, 0x7772, RZ ;  /* 0x00007772050a7816 */ /* 0x040fe400000000ff */
[----:B------:R-:W-:Y:S02]  /*0d70*/  PRMT R9, R5, 0x7770, RZ ;  /* 0x0000777005097816 */ /* 0x000fe400000000ff */
[----:B------:R-:W-:Y:S02]  /*0d80*/  LOP3.LUT R12, R3, R6, RZ, 0x3c, !PT ;  /* 0x00000006030c7212 */ /* 0x000fe400078e3cff */
[----:B------:R-:W-:Y:S02]  /*0d90*/  LOP3.LUT R13, R10, R7, RZ, 0x3c, !PT ;  /* 0x000000070a0d7212 */ /* 0x000fe400078e3cff */
[----:B------:R-:W-:-:S02]  /*0da0*/  LOP3.LUT R11, R9, R8, RZ, 0x3c, !PT ;  /* 0x00000008090b7212 */ /* 0x000fc400078e3cff */
[C---:B------:R-:W-:Y:S02]  /*0db0*/  PRMT R3, R2.reuse, 0x7773, RZ ;  /* 0x0000777302037816 */ /* 0x040fe400000000ff */
[C---:B------:R-:W-:Y:S02]  /*0dc0*/  PRMT R5, R2.reuse, 0x7772, RZ ;  /* 0x0000777202057816 */ /* 0x040fe400000000ff */
[C---:B------:R-:W-:Y:S02]  /*0dd0*/  PRMT R6, R2.reuse, 0x7771, RZ ;  /* 0x0000777102067816 */ /* 0x040fe400000000ff */
[----:B------:R-:W-:Y:S02]  /*0de0*/  PRMT R2, R2, 0x7770, RZ ;  /* 0x0000777002027816 */ /* 0x000fe400000000ff */
[C---:B------:R-:W-:Y:S02]  /*0df0*/  PRMT R8, R4.reuse, 0x7773, RZ ;  /* 0x0000777304087816 */ /* 0x040fe400000000ff */
[----:B------:R-:W-:-:S02]  /*0e00*/  PRMT R10, R4, 0x7772, RZ ;  /* 0x00007772040a7816 */ /* 0x000fc400000000ff */
[C---:B------:R-:W-:Y:S02]  /*0e10*/  PRMT R9, R4.reuse, 0x7770, RZ ;  /* 0x0000777004097816 */ /* 0x040fe400000000ff */
[----:B------:R-:W-:Y:S02]  /*0e20*/  PRMT R7, R4, 0x7771, RZ ;  /* 0x0000777104077816 */ /* 0x000fe400000000ff */
[----:B------:R-:W-:Y:S01]  /*0e30*/  LOP3.LUT R8, R8, R3, RZ, 0x3c, !PT ;  /* 0x0000000308087212 */ /* 0x000fe200078e3cff */
[----:B------:R-:W-:Y:S01]  /*0e40*/  IMAD.U32 R3, RZ, RZ, UR7 ;  /* 0x00000007ff037e24 */ /* 0x000fe2000f8e00ff */
[----:B------:R-:W-:Y:S02]  /*0e50*/  LOP3.LUT R5, R10, R5, RZ, 0x3c, !PT ;  /* 0x000000050a057212 */ /* 0x000fe400078e3cff */
[----:B------:R-:W-:Y:S01]  /*0e60*/  LOP3.LUT R9, R9, R2, RZ, 0x3c, !PT ;  /* 0x0000000209097212 */ /* 0x000fe200078e3cff */
[----:B------:R-:W-:Y:S01]  /*0e70*/  IMAD.U32 R2, RZ, RZ, UR6 ;  /* 0x00000006ff027e24 */ /* 0x000fe2000f8e00ff */
[----:B------:R-:W-:-:S02]  /*0e80*/  LOP3.LUT R6, R7, R6, RZ, 0x3c, !PT ;  /* 0x0000000607067212 */ /* 0x000fc400078e3cff */
[----:B------:R-:W-:Y:S01]  /*0e90*/  PRMT R13, R13, 0x3340, R14 ;  /* 0x000033400d0d7816 */ /* 0x000fe2000000000e */
[----:B------:R-:W-:Y:S01]  /*0ea0*/  IMAD.WIDE.U32 R2, R0, 0x8, R2 ;  /* 0x0000000800027825 */ /* 0x000fe200078e0002 */
[----:B------:R-:W-:Y:S02]  /*0eb0*/  PRMT R12, R11, 0x3340, R12 ;  /* 0x000033400b0c7816 */ /* 0x000fe4000000000c */
[----:B------:R-:W-:Y:S02]  /*0ec0*/  PRMT R5, R5, 0x3340, R8 ;  /* 0x0000334005057816 */ /* 0x000fe40000000008 */
[----:B------:R-:W-:Y:S02]  /*0ed0*/  PRMT R6, R9, 0x3340, R6 ;  /* 0x0000334009067816 */ /* 0x000fe40000000006 */
[----:B------:R-:W-:Y:S02]  /*0ee0*/  PRMT R7, R12, 0x5410, R13 ;  /* 0x000054100c077816 */ /* 0x000fe4000000000d */
[----:B------:R-:W-:-:S05]  /*0ef0*/  PRMT R6, R6, 0x5410, R5 ;  /* 0x0000541006067816 */ /* 0x000fca0000000005 */
[----:B------:R-:W-:Y:S01]  /*0f00*/  STG.E.64 desc[UR12][R2.64], R6 ;  /* 0x0000000602007986 */ /* 0x000fe2000c101b0c */
[----:B------:R-:W-:Y:S05]  /*0f10*/  EXIT ;  /* 0x000000000000794d */ /* 0x000fea0003800000 */
.L_x_7236:
        /* <DEDUP_REMOVED lines=14> */
.L_x_26186:


//--------------------- .text._ZN2at6native18elementwise_kernelILi128ELi4EZNS0_15gpu_kernel_implINS0_13AUnaryFunctorIhhhNS0_17BitwiseXorFunctorIhEEEEEEvRNS_18TensorIteratorBaseERKT_EUliE_EEviT1_ --------------------------
	.section	.text._ZN2at6native18elementwise_kernelILi128ELi4EZNS0_15gpu_kernel_implINS0_13AUnaryFunctorIhhhNS0_17BitwiseXorFunctorIhEEEEEEvRNS_18TensorIteratorBaseERKT_EUliE_EEviT1_,"ax",@progbits
	.align	128
        .global         _ZN2at6native18elementwise_kernelILi128ELi4EZNS0_15gpu_kernel_implINS0_13AUnaryFunctorIhhhNS0_17BitwiseXorFunctorIhEEEEEEvRNS_18TensorIteratorBaseERKT_EUliE_EEviT1_
        .type           _ZN2at6native18elementwise_kernelILi128ELi4EZNS0_15gpu_kernel_implINS0_13AUnaryFunctorIhhhNS0_17BitwiseXorFunctorIhEEEEEEvRNS_18TensorIteratorBaseERKT_EUliE_EEviT1_,@function
        .size           _ZN2at6native18elementwise_kernelILi128ELi4EZNS0_15gpu_kernel_implINS0_13AUnaryFunctorIhhhNS0_17BitwiseXorFunctorIhEEEEEEvRNS_18TensorIteratorBaseERKT_EUliE_EEviT1_,(.L_x_26187 - _ZN2at6native18elementwise_kernelILi128ELi4EZNS0_15gpu_kernel_implINS0_13AUnaryFunctorIhhhNS0_17BitwiseXorFunctorIhEEEEEEvRNS_18TensorIteratorBaseERKT_EUliE_EEviT1_)
        .other          _ZN2at6native18elementwise_kernelILi128ELi4EZNS0_15gpu_kernel_implINS0_13AUnaryFunctorIhhhNS0_17BitwiseXorFunctorIhEEEEEEvRNS_18TensorIteratorBaseERKT_EUliE_EEviT1_,@"STO_CUDA_ENTRY STV_DEFAULT"
_ZN2at6native18elementwise_kernelILi128ELi4EZNS0_15gpu_kernel_implINS0_13AUnaryFunctorIhhhNS0_17BitwiseXorFunctorIhEEEEEEvRNS_18TensorIteratorBaseERKT_EUliE_EEviT1_:
.text._ZN2at6native18elementwise_kernelILi128ELi4EZNS0_15gpu_kernel_implINS0_13AUnaryFunctorIhhhNS0_17BitwiseXorFunctorIhEEEEEEvRNS_18TensorIteratorBaseERKT_EUliE_EEviT1_:
        /* <DEDUP_REMOVED lines=320> */
.L_x_7239:
        /* <DEDUP_REMOVED lines=16> */
.L_x_7243:
[----:B------:R0:W5:Y:S01]  /*1500*/  LDG.E.U8 R0, desc[UR36][R4.64] ;  /* 0x0000002404007981 */ /* 0x000162000c1e1100 */
[----:B------:R-:W-:Y:S05]  /*1510*/  BRA `(.L_x_7245) ;  /* 0x0000000c005c7947 */ /* 0x000fea0003800000 */
.L_x_7242:
        /* <DEDUP_REMOVED lines=8> */
.L_x_7247:
[----:B------:R3:W5:Y:S01]  /*15a0*/  LDG.E.U8 R0, desc[UR36][R4.64] ;  /* 0x0000002404007981 */ /* 0x000762000c1e1100 */
[----:B------:R-:W-:Y:S05]  /*15b0*/  BRA `(.L_x_7245) ;  /* 0x0000000c00347947 */ /* 0x000fea0003800000 */
.L_x_7246:
[----:B------:R0:W5:Y:S01]  /*15c0*/  LDG.E.U16 R0, desc[UR36][R4.64] ;  /* 0x0000002404007981 */ /* 0x000162000c1e1500 */
[----:B------:R-:W-:Y:S05]  /*15d0*/  BRA `(.L_x_7245) ;  /* 0x0000000c002c7947 */ /* 0x000fea0003800000 */
.L_x_7241:
[----:B------:R-:W-:-:S09]  /*15e0*/  UISETP.GT.AND UP0, UPT, UR4, 0x6, UPT ;  /* 0x000000060400788c */ /* 0x000fd2000bf04270 */
[----:B------:R-:W-:Y:S05]  /*15f0*/  BRA.U UP0, `(.L_x_7248) ;  /* 0x0000000100347547 */ /* 0x000fea000b800000 */
[----:B------:R-:W-:-:S09]  /*1600*/  UISETP.NE.AND UP0, UPT, UR4, 0x5, UPT ;  /* 0x000000050400788c */ /* 0x000fd2000bf05270 */
[----:B------:R-:W-:Y:S05]  /*1610*/  BRA.U !UP0, `(.L_x_7249) ;  /* 0x0000000108187547 */ /* 0x000fea000b800000 */
[----:B------:R-:W-:-:S09]  /*1620*/  UISETP.NE.AND UP0, UPT, UR4, 0x6, UPT ;  /* 0x000000060400788c */ /* 0x000fd2000bf05270 */
[----:B------:R-:W-:Y:S05]  /*1630*/  BRA.U UP0, `(.L_x_7244) ;  /* 0x0000000900907547 */ /* 0x000fea000b800000 */
[----:B------:R-:W2:Y:S02]  /*1640*/  LDG.E R2, desc[UR36][R4.64] ;  /* 0x0000002404027981 */ /* 0x000ea4000c1e1900 */
[----:B--2---:R-:W0:Y:S02]  /*1650*/  F2I.S64.TRUNC R2, R2 ;  /* 0x0000000200027311 */ /* 0x004e24000020d900 */
[----:B0-----:R-:W-:Y:S01]  /*1660*/  PRMT R0, R2, 0x7610, R0 ;  /* 0x0000761002007816 */ /* 0x001fe20000000000 */
[----:B------:R-:W-:Y:S06]  /*1670*/  BRA `(.L_x_7245) ;  /* 0x0000000c00047947 */ /* 0x000fec0003800000 */
.L_x_7249:
[----:B------:R-:W2:Y:S02]  /*1680*/  LDG.E.U16 R2, desc[UR36][R4.64] ;  /* 0x0000002404027981 */ /* 0x000ea4000c1e1500 */
[----:B--2---:R-:W-:-:S06]  /*1690*/  HADD2.F32 R2, -RZ, R2.H0_H0 ;  /* 0x20000002ff027230 */ /* 0x004fcc0000004100 */
[----:B------:R-:W0:Y:S02]  /*16a0*/  F2I.S64.TRUNC R2, R2 ;  /* 0x0000000200027311 */ /* 0x000e24000020d900 */
[----:B0-----:R-:W-:Y:S01]  /*16b0*/  PRMT R0, R2, 0x7610, R0 ;  /* 0x0000761002007816 */ /* 0x001fe20000000000 */
[----:B------:R-:W-:Y:S06]  /*16c0*/  BRA `(.L_x_7245) ;  /* 0x0000000800f07947 */ /* 0x000fec0003800000 */
.L_x_7248:
[----:B------:R-:W-:-:S09]  /*16d0*/  UISETP.NE.AND UP0, UPT, UR4, 0x7, UPT ;  /* 0x000000070400788c */ /* 0x000fd2000bf05270 */
[----:B------:R-:W-:Y:S05]  /*16e0*/  BRA.U !UP0, `(.L_x_7250) ;  /* 0x0000000108347547 */ /* 0x000fea000b800000 */
        /* <DEDUP_REMOVED lines=8> */
.L_x_7251:
[----:B------:R-:W2:Y:S02]  /*1770*/  LDG.E.U16 R4, desc[UR36][R4.64] ;  /* 0x0000002404047981 */ /* 0x000ea4000c1e1500 */
[----:B--2---:R-:W-:-:S06]  /*1780*/  HADD2.F32 R2, -RZ, R4.H0_H0 ;  /* 0x20000004ff027230 */ /* 0x004fcc0000004100 */
[----:B------:R-:W0:Y:S02]  /*1790*/  F2I.S64.TRUNC R2, R2 ;  /* 0x0000000200027311 */ /* 0x000e24000020d900 */
[----:B0-----:R-:W-:Y:S01]  /*17a0*/  PRMT R0, R2, 0x7610, R0 ;  /* 0x0000761002007816 */ /* 0x001fe20000000000 */
[----:B------:R-:W-:Y:S06]  /*17b0*/  BRA `(.L_x_7245) ;  /* 0x0000000800b47947 */ /* 0x000fec0003800000 */
.L_x_7250:
[----:B------:R-:W2:Y:S02]  /*17c0*/  LDG.E.64 R2, desc[UR36][R4.64] ;  /* 0x0000002404027981 */ /* 0x000ea4000c1e1b00 */
[----:B--2---:R-:W0:Y:S02]  /*17d0*/  F2I.S64.F64.TRUNC R2, R2 ;  /* 0x0000000200027311 */ /* 0x004e24000030d900 */
[----:B0-----:R-:W-:Y:S01]  /*17e0*/  PRMT R0, R2, 0x7610, R0 ;  /* 0x0000761002007816 */ /* 0x001fe20000000000 */
[----:B------:R-:W-:Y:S06]  /*17f0*/  BRA `(.L_x_7245) ;  /* 0x0000000800a47947 */ /* 0x000fec0003800000 */
.L_x_7240:
        /* <DEDUP_REMOVED lines=12> */
.L_x_7254:
[----:B------:R-:W2:Y:S02]  /*18c0*/  LDG.E.64 R4, desc[UR36][R4.64] ;  /* 0x0000002404047981 */ /* 0x000ea4000c1e1b00 */
[----:B--2---:R-:W0:Y:S02]  /*18d0*/  F2I.S64.F64.TRUNC R2, R4 ;  /* 0x0000000400027311 */ /* 0x004e24000030d900 */
[----:B0-----:R-:W-:Y:S01]  /*18e0*/  PRMT R0, R2, 0x7610, R0 ;  /* 0x0000761002007816 */ /* 0x001fe20000000000 */
[----:B------:R-:W-:Y:S06]  /*18f0*/  BRA `(.L_x_7245) ;  /* 0x0000000800647947 */ /* 0x000fec0003800000 */
.L_x_7253:
        /* <DEDUP_REMOVED lines=24> */
[----:B------:R-:W0:Y:S02]  /*1a80*/  F2I.S64.TRUNC R2, R3 ;  /* 0x0000000300027311 */ /* 0x000e24000020d900 */
[----:B0-----:R-:W-:Y:S01]  /*1a90*/  PRMT R0, R2, 0x7610, R0 ;  /* 0x0000761002007816 */ /* 0x001fe20000000000 */
[----:B------:R-:W-:Y:S06]  /*1aa0*/  BRA `(.L_x_7245) ;  /* 0x0000000400f87947 */ /* 0x000fec0003800000 */
.L_x_7256:
        /* <DEDUP_REMOVED lines=11> */
[----:B------:R-:W0:Y:S02]  /*1b60*/  F2I.S64.TRUNC R2, R3 ;  /* 0x0000000300027311 */ /* 0x000e24000020d900 */
[----:B0-----:R-:W-:Y:S01]  /*1b70*/  PRMT R0, R2, 0x7610, R0 ;  /* 0x0000761002007816 */ /* 0x001fe20000000000 */
[----:B------:R-:W-:Y:S06]  /*1b80*/  BRA `(.L_x_7245) ;  /* 0x0000000400c07947 */ /* 0x000fec0003800000 */
.L_x_7255:
[----:B------:R-:W2:Y:S02]  /*1b90*/  LDG.E.U16 R2, desc[UR36][R4.64] ;  /* 0x0000002404027981 */ /* 0x000ea4000c1e1500 */
[----:B--2---:R-:W-:-:S06]  /*1ba0*/  IMAD.U32 R2, R2, 0x10000, RZ ;  /* 0x0001000002027824 */ /* 0x004fcc00078e00ff */
[----:B------:R-:W0:Y:S02]  /*1bb0*/  F2I.S64.TRUNC R2, R2 ;  /* 0x0000000200027311 */ /* 0x000e24000020d900 */
[----:B0-----:R-:W-:Y:S01]  /*1bc0*/  PRMT R0, R2, 0x7610, R0 ;  /* 0x0000761002007816 */ /* 0x001fe20000000000 */
[----:B------:R-:W-:Y:S06]  /*1bd0*/  BRA `(.L_x_7245) ;  /* 0x0000000400ac7947 */ /* 0x000fec0003800000 */
.L_x_7252:
        /* <DEDUP_REMOVED lines=10> */
.L_x_7259:
        /* <DEDUP_REMOVED lines=21> */
.L_x_7263:
[----:B------:R-:W-:Y:S05]  /*1dd0*/  BSYNC.RECONVERGENT B1 ;  /* 0x0000000000017941 */ /* 0x000fea0003800200 */
.L_x_7262:
[----:B------:R-:W-:Y:S02]  /*1de0*/  SHF.L.U32 R0, R0, 0x14, RZ ;  /* 0x0000001400007819 */ /* 0x000fe400000006ff */
[----:B------:R-:W-:-:S04]  /*1df0*/  LEA R2, R2, 0x3b800000, 0x17 ;  /* 0x3b80000002027811 */ /* 0x000fc800078eb8ff */
[----:B------:R-:W-:-:S07]  /*1e00*/  LOP3.LUT R2, R2, R0, R7, 0xfe, !PT ;  /* 0x0000000002027212 */ /* 0x000fce00078efe07 */
.L_x_7261:
[----:B------:R-:W-:Y:S05]  /*1e10*/  BSYNC.RECONVERGENT B0 ;  /* 0x0000000000007941 */ /* 0x000fea0003800200 */
.L_x_7260:
[----:B------:R-:W0:Y:S02]  /*1e20*/  F2I.S64.TRUNC R2, R2 ;  /* 0x0000000200027311 */ /* 0x000e24000020d900 */
[----:B0-----:R-:W-:Y:S01]  /*1e30*/  PRMT R0, R2, 0x7610, R0 ;  /* 0x0000761002007816 */ /* 0x001fe20000000000 */
[----:B------:R-:W-:Y:S06]  /*1e40*/  BRA `(.L_x_7245) ;  /* 0x0000000400107947 */ /* 0x000fec0003800000 */
.L_x_7258:
        /* <DEDUP_REMOVED lines=21> */
.L_x_7267:
[----:B------:R-:W-:Y:S05]  /*1fa0*/  BSYNC.RECONVERGENT B1 ;  /* 0x0000000000017941 */ /* 0x000fea0003800200 */
.L_x_7266:
[----:B------:R-:W-:Y:S01]  /*1fb0*/  IMAD.SHL.U32 R0, R0, 0x200000, RZ ;  /* 0x0020000000007824 */ /* 0x000fe200078e00ff */
[----:B------:R-:W-:-:S04]  /*1fc0*/  LEA R2, R2, 0x37800000, 0x17 ;  /* 0x3780000002027811 */ /* 0x000fc800078eb8ff */
[----:B------:R-:W-:-:S07]  /*1fd0*/  LOP3.LUT R2, R2, R0, R7, 0xfe, !PT ;  /* 0x0000000002027212 */ /* 0x000fce00078efe07 */
.L_x_7265:
[----:B------:R-:W-:Y:S05]  /*1fe0*/  BSYNC.RECONVERGENT B0 ;  /* 0x0000000000007941 */ /* 0x000fea0003800200 */
.L_x_7264:
[----:B------:R-:W0:Y:S02]  /*1ff0*/  F2I.S64.TRUNC R2, R2 ;  /* 0x0000000200027311 */ /* 0x000e24000020d900 */
[----:B0-----:R-:W-:Y:S01]  /*2000*/  PRMT R0, R2, 0x7610, R0 ;  /* 0x0000761002007816 */ /* 0x001fe20000000000 */
[----:B------:R-:W-:Y:S06]  /*2010*/  BRA `(.L_x_7245) ;  /* 0x00000000009c7947 */ /* 0x000fec0003800000 */
.L_x_7257:
[----:B------:R-:W-:-:S09]  /*2020*/  UISETP.NE.AND UP0, UPT, UR4, 0x1c, UPT ;  /* 0x0000001c0400788c */ /* 0x000fd2000bf05270 */
[----:B------:R-:W-:Y:S05]  /*2030*/  BRA.U !UP0, `(.L_x_7268) ;  /* 0x0000000108907547 */ /* 0x000fea000b800000 */
[----:B------:R-:W-:-:S09]  /*2040*/  UISETP.NE.AND UP0, UPT, UR4, 0x1d, UPT ;  /* 0x0000001d0400788c */ /* 0x000fd2000bf05270 */
[----:B------:R-:W-:Y:S05]  /*2050*/  BRA.U !UP0, `(.L_x_7269) ;  /* 0x0000000108807547 */ /* 0x000fea000b800000 */
[----:B------:R-:W-:-:S09]  /*2060*/  UISETP.NE.AND UP0, UPT, UR4, 0x2c, UPT ;  /* 0x0000002c0400788c */ /* 0x000fd2000bf05270 */
[----:B------:R-:W-:Y:S05]  /*2070*/  BRA.U !UP0, `(.L_x_7270) ;  /* 0x0000000108487547 */ /* 0x000fea000b800000 */
.L_x_7244:
        /* <DEDUP_REMOVED lines=16> */
.L_x_7271:
[----:B------:R-:W-:Y:S01]  /*2180*/  PRMT R0, RZ, 0x7610, R0 ;  /* 0x00007610ff007816 */ /* 0x000fe20000000000 */
[----:B------:R-:W-:Y:S06]  /*2190*/  BRA `(.L_x_7245) ;  /* 0x00000000003c7947 */ /* 0x000fec0003800000 */
.L_x_7270:
        /* <DEDUP_REMOVED lines=8> */
.L_x_7273:
[----:B------:R-:W-:Y:S05]  /*2220*/  BSYNC.RECONVERGENT B0 ;  /* 0x0000000000007941 */ /* 0x000fea0003800200 */
.L_x_7272:
[----:B------:R-:W0:Y:S02]  /*2230*/  F2I.S64.TRUNC R2, R2 ;  /* 0x0000000200027311 */ /* 0x000e24000020d900 */
[----:B0-----:R-:W-:Y:S01]  /*2240*/  PRMT R0, R2, 0x7610, R0 ;  /* 0x0000761002007816 */ /* 0x001fe20000000000 */
[----:B------:R-:W-:Y:S06]  /*2250*/  BRA `(.L_x_7245) ;  /* 0x00000000000c7947 */ /* 0x000fec0003800000 */
.L_x_7269:
[----:B------:R2:W5:Y:S01]  /*2260*/  LDG.E.U8 R0, desc[UR36][R4.64] ;  /* 0x0000002404007981 */ /* 0x000562000c1e1100 */
[----:B------:R-:W-:Y:S05]  /*2270*/  BRA `(.L_x_7245) ;  /* 0x0000000000047947 */ /* 0x000fea0003800000 */
.L_x_7268:
[----:B------:R1:W5:Y:S02]  /*2280*/  LDG.E.U8 R0, desc[UR36][R4.64] ;  /* 0x0000002404007981 */ /* 0x000364000c1e1100 */
.L_x_7245:
[----:B------:R-:W0:Y:S01]  /*2290*/  LDCU.64 UR6, c[0x0][0x580] ;  /* 0x0000b000ff0677ac */ /* 0x000e220008000a00 */
[----:B------:R-:W-:Y:S01]  /*22a0*/  BSSY.RECONVERGENT B6, `(.L_x_7274) ;  /* 0x00000ea000067945 */ /* 0x000fe20003800200 */
[----:B012345:R-:W-:Y:S01]  /*22b0*/  LOP3.LUT R5, R0, UR43, RZ, 0x3c, !PT ;  /* 0x0000002b00057c12 */ /* 0x03ffe2000f8e3cff */
        /* <DEDUP_REMOVED lines=15> */
.L_x_7278:
[----:B------:R3:W-:Y:S01]  /*23b0*/  STG.E.U8 desc[UR36][R2.64], R5 ;  /* 0x0000000502007986 */ /* 0x0007e2000c101124 */
[----:B------:R-:W-:Y:S05]  /*23c0*/  BRA `(.L_x_7280) ;  /* 0x0000000c005c7947 */ /* 0x000fea0003800000 */
.L_x_7277:
[----:B------:R-:W-:-:S09]  /*23d0*/  UISETP.NE.AND UP0, UPT, UR4, 0x2, UPT ;  /* 0x000000020400788c */ /* 0x000fd2000bf05270 */
[----:B------:R-:W-:Y:S05]  /*23e0*/  BRA.U !UP0, `(.L_x_7281) ;  /* 0x00000001082c7547 */ /* 0x000fea000b800000 */
[----:B------:R-:W-:-:S09]  /*23f0*/  UISETP.NE.AND UP0, UPT, UR4, 0x3, UPT ;  /* 0x000000030400788c */ /* 0x000fd2000bf05270 */
[----:B------:R-:W-:Y:S05]  /*2400*/  BRA.U !UP0, `(.L_x_7282) ;  /* 0x0000000108187547 */ /* 0x000fea000b800000 */
[----:B------:R-:W-:-:S09]  /*2410*/  UISETP.NE.AND UP0, UPT, UR4, 0x4, UPT ;  /* 0x000000040400788c */ /* 0x000fd2000bf05270 */
[----:B------:R-:W-:Y:S05]  /*2420*/  BRA.U UP0, `(.L_x_7279) ;  /* 0x0000000900a47547 */ /* 0x000fea000b800000 */
[----:B------:R-:W-:Y:S01]  /*2430*/  LOP3.LUT R4, R5, 0xff, RZ, 0xc0, !PT ;  /* 0x000000ff05047812 */ /* 0x000fe200078ec0ff */
[----:B------:R-:W-:-:S05]  /*2440*/  IMAD.MOV.U32 R5, RZ, RZ, RZ ;  /* 0x000000ffff057224 */ /* 0x000fca00078e00ff */
[----:B------:R0:W-:Y:S01]  /*2450*/  STG.E.64 desc[UR36][R2.64], R4 ;  /* 0x0000000402007986 */ /* 0x0001e2000c101b24 */
[----:B------:R-:W-:Y:S05]  /*2460*/  BRA `(.L_x_7280) ;  /* 0x0000000c00347947 */ /* 0x000fea0003800000 */
.L_x_7282:
[----:B------:R-:W-:-:S05]  /*2470*/  LOP3.LUT R5, R5, 0xff, RZ, 0xc0, !PT ;  /* 0x000000ff05057812 */ /* 0x000fca00078ec0ff */
[----:B------:R1:W-:Y:S01]  /*2480*/  STG.E desc[UR36][R2.64], R5 ;  /* 0x0000000502007986 */ /* 0x0003e2000c101924 */
[----:B------:R-:W-:Y:S05]  /*2490*/  BRA `(.L_x_7280) ;  /* 0x0000000c00287947 */ /* 0x000fea0003800000 */
.L_x_7281:
[----:B------:R-:W-:-:S05]  /*24a0*/  LOP3.LUT R5, R5, 0xff, RZ, 0xc0, !PT ;  /* 0x000000ff05057812 */ /* 0x000fca00078ec0ff */
[----:B------:R2:W-:Y:S01]  /*24b0*/  STG.E.U16 desc[UR36][R2.64], R5 ;  /* 0x0000000502007986 */ /* 0x0005e2000c101524 */
[----:B------:R-:W-:Y:S05]  /*24c0*/  BRA `(.L_x_7280) ;  /* 0x0000000c001c7947 */ /* 0x000fea0003800000 */
.L_x_7276:
[----:B------:R-:W-:-:S09]  /*24d0*/  UISETP.GT.AND UP0, UPT, UR4, 0x6, UPT ;  /* 0x000000060400788c */ /* 0x000fd2000bf04270 */
[----:B------:R-:W-:Y:S05]  /*24e0*/  BRA.U UP0, `(.L_x_7283) ;  /* 0x0000000100347547 */ /* 0x000fea000b800000 */
[----:B------:R-:W-:-:S09]  /*24f0*/  UISETP.NE.AND UP0, UPT, UR4, 0x5, UPT ;  /* 0x000000050400788c */ /* 0x000fd2000bf05270 */
[----:B------:R-:W-:Y:S05]  /*2500*/  BRA.U !UP0, `(.L_x_7284) ;  /* 0x0000000108187547 */ /* 0x000fea000b800000 */
[----:B------:R-:W-:-:S09]  /*2510*/  UISETP.NE.AND UP0, UPT, UR4, 0x6, UPT ;  /* 0x000000060400788c */ /* 0x000fd2000bf05270 */
[----:B------:R-:W-:Y:S05]  /*2520*/  BRA.U UP0, `(.L_x_7279) ;  /* 0x0000000900647547 */ /* 0x000fea000b800000 */
[----:B------:R-:W-:-:S06]  /*2530*/  LOP3.LUT R5, R5, 0xff, RZ, 0xc0, !PT ;  /* 0x000000ff05057812 */ /* 0x000fcc00078ec0ff */
[----:B------:R-:W0:Y:S02]  /*2540*/  I2F.U16 R5, R5 ;  /* 0x0000000500057306 */ /* 0x000e240000101000 */
[----:B0-----:R0:W-:Y:S01]  /*2550*/  STG.E desc[UR36][R2.64], R5 ;  /* 0x0000000502007986 */ /* 0x0011e2000c101924 */
[----:B------:R-:W-:Y:S05]  /*2560*/  BRA `(.L_x_7280) ;  /* 0x0000000800f47947 */ /* 0x000fea0003800000 */
.L_x_7284:
[----:B------:R-:W-:-:S04]  /*2570*/  LOP3.LUT R5, R5, 0xff, RZ, 0xc0, !PT ;  /* 0x000000ff05057812 */ /* 0x000fc800078ec0ff */
[----:B------:R-:W0:Y:S02]  /*2580*/  I2F.U16 R0, R5 ;  /* 0x0000000500007306 */ /* 0x000e240000101000 */
[----:B0-----:R-:W-:-:S05]  /*2590*/  F2FP.F16.F32.PACK_AB R0, RZ, R0 ;  /* 0x00000000ff00723e */ /* 0x001fca00000000ff */
[----:B------:R0:W-:Y:S01]  /*25a0*/  STG.E.U16 desc[UR36][R2.64], R0 ;  /* 0x0000000002007986 */ /* 0x0001e2000c101524 */
[----:B------:R-:W-:Y:S05]  /*25b0*/  BRA `(.L_x_7280) ;  /* 0x0000000800e07947 */ /* 0x000fea0003800000 */
.L_x_7283:
[----:B------:R-:W-:-:S09]  /*25c0*/  UISETP.NE.AND UP0, UPT, UR4, 0x7, UPT ;  /* 0x000000070400788c */ /* 0x000fd2000bf05270 */
[----:B------:R-:W-:Y:S05]  /*25d0*/  BRA.U !UP0, `(.L_x_7285) ;  /* 0x00000001083c7547 */ /* 0x000fea000b800000 */
[----:B------:R-:W-:-:S09]  /*25e0*/  UISETP.NE.AND UP0, UPT, UR4, 0x8, UPT ;  /* 0x000000080400788c */ /* 0x000fd2000bf05270 */
[----:B------:R-:W-:Y:S05]  /*25f0*/  BRA.U !UP0, `(.L_x_7286) ;  /* 0x00000001081c7547 */ /* 0x000fea000b800000 */
[----:B------:R-:W-:-:S09]  /*2600*/  UISETP.NE.AND UP0, UPT, UR4, 0x9, UPT ;  /* 0x000000090400788c */ /* 0x000fd2000bf05270 */
[----:B------:R-:W-:Y:S05]  /*2610*/  BRA.U UP0, `(.L_x_7279) ;  /* 0x0000000900287547 */ /* 0x000fea000b800000 */
[----:B------:R-:W-:Y:S01]  /*2620*/  LOP3.LUT R5, R5, 0xff, RZ, 0xc0, !PT ;  /* 0x000000ff05057812 */ /* 0x000fe200078ec0ff */
[----:B------:R-:W-:-:S03]  /*2630*/  HFMA2 R7, -RZ, RZ, 0, 0 ;  /* 0x00000000ff077431 */ /* 0x000fc600000001ff */
[----:B------:R-:W0:Y:S02]  /*2640*/  I2F.U16 R6, R5 ;  /* 0x0000000500067306 */ /* 0x000e240000101000 */
[----:B0-----:R0:W-:Y:S01]  /*2650*/  STG.E.64 desc[UR36][R2.64], R6 ;  /* 0x0000000602007986 */ /* 0x0011e2000c101b24 */
[----:B------:R-:W-:Y:S05]  /*2660*/  BRA `(.L_x_7280) ;  /* 0x0000000800b47947 */ /* 0x000fea0003800000 */
.L_x_7286:
[----:B------:R-:W-:-:S06]  /*2670*/  LOP3.LUT R5, R5, 0xff, RZ, 0xc0, !PT ;  /* 0x000000ff05057812 */ /* 0x000fcc00078ec0ff */
[----:B------:R-:W0:Y:S02]  /*2680*/  I2F.U16 R5, R5 ;  /* 0x0000000500057306 */ /* 0x000e240000101000 */
[----:B0-----:R-:W-:-:S04]  /*2690*/  F2FP.F16.F32.PACK_AB R5, RZ, R5 ;  /* 0x00000005ff05723e */ /* 0x001fc800000000ff */
[----:B------:R-:W-:-:S05]  /*26a0*/  PRMT R5, R5, 0x5410, RZ ;  /* 0x0000541005057816 */ /* 0x000fca00000000ff */
[----:B------:R0:W-:Y:S01]  /*26b0*/  STG.E desc[UR36][R2.64], R5 ;  /* 0x0000000502007986 */ /* 0x0001e2000c101924 */
[----:B------:R-:W-:Y:S05]  /*26c0*/  BRA `(.L_x_7280) ;  /* 0x00000008009c7947 */ /* 0x000fea0003800000 */
.L_x_7285:
[----:B------:R-:W-:-:S06]  /*26d0*/  LOP3.LUT R5, R5, 0xff, RZ, 0xc0, !PT ;  /* 0x000000ff05057812 */ /* 0x000fcc00078ec0ff */
[----:B------:R-:W0:Y:S02]  /*26e0*/  I2F.F64.U16 R4, R5 ;  /* 0x0000000500047312 */ /* 0x000e240000101800 */
[----:B0-----:R0:W-:Y:S01]  /*26f0*/  STG.E.64 desc[UR36][R2.64], R4 ;  /* 0x0000000402007986 */ /* 0x0011e2000c101b24 */
[----:B------:R-:W-:Y:S05]  /*2700*/  BRA `(.L_x_7280) ;  /* 0x00000008008c7947 */ /* 0x000fea0003800000 */
.L_x_7275:
        /* <DEDUP_REMOVED lines=14> */
.L_x_7289:
[----:B------:R-:W-:Y:S02]  /*27f0*/  LOP3.LUT R5, R5, 0xff, RZ, 0xc0, !PT ;  /* 0x000000ff05057812 */ /* 0x000fe400078ec0ff */
[----:B------:R-:W-:-:S04]  /*2800*/  CS2R R6, SRZ ;  /* 0x0000000000067805 */ /* 0x000fc8000001ff00 */
[----:B------:R-:W0:Y:S02]  /*2810*/  I2F.F64.U16 R4, R5 ;  /* 0x0000000500047312 */ /* 0x000e240000101800 */
[----:B0-----:R0:W-:Y:S01]  /*2820*/  STG.E.128 desc[UR36][R2.64], R4 ;  /* 0x0000000402007986 */ /* 0x0011e2000c101d24 */
[----:B------:R-:W-:Y:S05]  /*2830*/  BRA `(.L_x_7280) ;  /* 0x0000000800407947 */ /* 0x000fea0003800000 */
.L_x_7288:
[----:B------:R-:W-:-:S09]  /*2840*/  UISETP.NE.AND UP0, UPT, UR4, 0xf, UPT ;  /* 0x0000000f0400788c */ /* 0x000fd2000bf05270 */
[----:B------:R-:W-:Y:S05]  /*2850*/  BRA.U !UP0, `(.L_x_7290) ;  /* 0x0000000108907547 */ /* 0x000fea000b800000 */
[----:B------:R-:W-:-:S09]  /*2860*/  UISETP.NE.AND UP0, UPT, UR4, 0x17, UPT ;  /* 0x000000170400788c */ /* 0x000fd2000bf05270 */
[----:B------:R-:W-:Y:S05]  /*2870*/  BRA.U !UP0, `(.L_x_7291) ;  /* 0x0000000108447547 */ /* 0x000fea000b800000 */
[----:B------:R-:W-:-:S09]  /*2880*/  UISETP.NE.AND UP0, UPT, UR4, 0x18, UPT ;  /* 0x000000180400788c */ /* 0x000fd2000bf05270 */
[----:B------:R-:W-:Y:S05]  /*2890*/  BRA.U UP0, `(.L_x_7279) ;  /* 0x0000000500887547 */ /* 0x000fea000b800000 */
[----:B------:R-:W-:Y:S01]  /*28a0*/  LOP3.LUT R0, R5, 0xff, RZ, 0xc0, !PT ;  /* 0x000000ff05007812 */ /* 0x000fe200078ec0ff */
[----:B------:R-:W-:Y:S01]  /*28b0*/  BSSY.RECONVERGENT B0, `(.L_x_7292) ;  /* 0x000000b000007945 */ /* 0x000fe20003800200 */
[----:B------:R-:W-:Y:S02]  /*28c0*/  IMAD.MOV.U32 R5, RZ, RZ, 0x7f ;  /* 0x0000007fff057424 */ /* 0x000fe400078e00ff */
[----:B------:R-:W0:Y:S02]  /*28d0*/  I2F.U16 R7, R0 ;  /* 0x0000000000077306 */ /* 0x000e240000101000 */
        /* <DEDUP_REMOVED lines=8> */
.L_x_7293:
[----:B------:R-:W-:Y:S05]  /*2960*/  BSYNC.RECONVERGENT B0 ;  /* 0x0000000000007941 */ /* 0x000fea0003800200 */
.L_x_7292:
[----:B------:R0:W-:Y:S01]  /*2970*/  STG.E.U8 desc[UR36][R2.64], R5 ;  /* 0x0000000502007986 */ /* 0x0001e2000c101124 */
[----:B------:R-:W-:Y:S05]  /*2980*/  BRA `(.L_x_7280) ;  /* 0x0000000400ec7947 */ /* 0x000fea0003800000 */
.L_x_7291:
[----:B------:R-:W-:-:S04]  /*2990*/  LOP3.LUT R0, R5, 0xff, RZ, 0xc0, !PT ;  /* 0x000000ff05007812 */ /* 0x000fc800078ec0ff */
[----:B------:R-:W0:Y:S02]  /*29a0*/  I2F.U16 R7, R0 ;  /* 0x0000000000077306 */ /* 0x000e240000101000 */
        /* <DEDUP_REMOVED lines=15> */
.L_x_7290:
[----:B------:R-:W-:-:S04]  /*2aa0*/  LOP3.LUT R5, R5, 0xff, RZ, 0xc0, !PT ;  /* 0x000000ff05057812 */ /* 0x000fc800078ec0ff */
[----:B------:R-:W0:Y:S02]  /*2ab0*/  I2F.U16 R0, R5 ;  /* 0x0000000500007306 */ /* 0x000e240000101000 */
[----:B0-----:R-:W-:-:S05]  /*2ac0*/  F2FP.BF16.F32.PACK_AB R0, RZ, R0 ;  /* 0x00000000ff00723e */ /* 0x001fca00000010ff */
[----:B------:R0:W-:Y:S01]  /*2ad0*/  STG.E.U16 desc[UR36][R2.64], R0 ;  /* 0x0000000002007986 */ /* 0x0001e2000c101524 */
[----:B------:R-:W-:Y:S05]  /*2ae0*/  BRA `(.L_x_7280) ;  /* 0x0000000400947947 */ /* 0x000fea0003800000 */
.L_x_7287:
        /* <DEDUP_REMOVED lines=8> */
[----:B------:R-:W-:-:S05]  /*2b70*/  LOP3.LUT R5, R5, 0xff, RZ, 0xc0, !PT ;  /* 0x000000ff05057812 */ /* 0x000fca00078ec0ff */
[----:B------:R0:W-:Y:S01]  /*2b80*/  STG.E.U16 desc[UR36][R2.64], R5 ;  /* 0x0000000502007986 */ /* 0x0001e2000c101524 */
[----:B------:R-:W-:Y:S05]  /*2b90*/  BRA `(.L_x_7280) ;  /* 0x0000000400687947 */ /* 0x000fea0003800000 */
.L_x_7296:
[----:B------:R-:W-:Y:S01]  /*2ba0*/  LOP3.LUT R5, R5, 0xff, RZ, 0xc0, !PT ;  /* 0x000000ff05057812 */ /* 0x000fe200078ec0ff */
[----:B------:R-:W-:Y:S01]  /*2bb0*/  BSSY.RECONVERGENT B0, `(.L_x_7297) ;  /* 0x0000012000007945 */ /* 0x000fe20003800200 */
[----:B------:R-:W-:-:S04]  /*2bc0*/  IMAD.MOV.U32 R0, RZ, RZ, 0x80 ;  /* 0x00000080ff007424 */ /* 0x000fc800078e00ff */
[----:B------:R-:W0:Y:S02]  /*2bd0*/  I2F.U16 R5, R5 ;  /* 0x0000000500057306 */ /* 0x000e240000101000 */
[----:B0-----:R-:W-:-:S13]  /*2be0*/  ISETP.GT.U32.AND P0, PT, R5, 0x437fffff, PT ;  /* 0x437fffff0500780c */ /* 0x001fda0003f04070 */
        /* <DEDUP_REMOVED lines=8> */
.L_x_7299:
[----:B------:R-:W-:-:S04]  /*2c70*/  SHF.R.U32.HI R0, RZ, 0x14, R5 ;  /* 0x00000014ff007819 */ /* 0x000fc80000011605 */
[----:B------:R-:W-:-:S04]  /*2c80*/  LOP3.LUT R0, R0, 0x1, RZ, 0xc0, !PT ;  /* 0x0000000100007812 */ /* 0x000fc800078ec0ff */
[----:B------:R-:W-:-:S04]  /*2c90*/  IADD3 R0, PT, PT, R5, 0x487ffff, R0 ;  /* 0x0487ffff05007810 */ /* 0x000fc80007ffe000 */
[----:B------:R-:W-:-:S04]  /*2ca0*/  SHF.R.U32.HI R0, RZ, 0x14, R0 ;  /* 0x00000014ff007819 */ /* 0x000fc80000011600 */
[----:B------:R-:W-:-:S07]  /*2cb0*/  LOP3.LUT R4, R0, 0xff, RZ, 0xc0, !PT ;  /* 0x000000ff00047812 */ /* 0x000fce00078ec0ff */
.L_x_7300:
[----:B------:R-:W-:-:S07]  /*2cc0*/  PRMT R0, R4, 0x7610, R0 ;  /* 0x0000761004007816 */ /* 0x000fce0000000000 */
.L_x_7298:
[----:B------:R-:W-:Y:S05]  /*2cd0*/  BSYNC.RECONVERGENT B0 ;  /* 0x0000000000007941 */ /* 0x000fea0003800200 */
.L_x_7297:
[----:B------:R0:W-:Y:S01]  /*2ce0*/  STG.E.U8 desc[UR36][R2.64], R0 ;  /* 0x0000000002007986 */ /* 0x0001e2000c101124 */
[----:B------:R-:W-:Y:S05]  /*2cf0*/  BRA `(.L_x_7280) ;  /* 0x0000000400107947 */ /* 0x000fea0003800000 */
.L_x_7295:
[----:B------:R-:W-:Y:S01]  /*2d00*/  LOP3.LUT R5, R5, 0xff, RZ, 0xc0, !PT ;  /* 0x000000ff05057812 */ /* 0x000fe200078ec0ff */
[----:B------:R-:W-:Y:S01]  /*2d10*/  BSSY.RECONVERGENT B0, `(.L_x_7301) ;  /* 0x0000012000007945 */ /* 0x000fe20003800200 */
[----:B------:R-:W-:-:S04]  /*2d20*/  MOV R0, 0x80 ;  /* 0x0000008000007802 */ /* 0x000fc80000000f00 */
        /* <DEDUP_REMOVED lines=10> */
.L_x_7303:
[----:B------:R-:W-:-:S04]  /*2dd0*/  SHF.R.U32.HI R0, RZ, 0x15, R5 ;  /* 0x00000015ff007819 */ /* 0x000fc80000011605 */
[----:B------:R-:W-:-:S04]  /*2de0*/  LOP3.LUT R0, R0, 0x1, RZ, 0xc0, !PT ;  /* 0x0000000100007812 */ /* 0x000fc800078ec0ff */
[----:B------:R-:W-:-:S04]  /*2df0*/  IADD3 R0, PT, PT, R5, 0x88fffff, R0 ;  /* 0x088fffff05007810 */ /* 0x000fc80007ffe000 */
[----:B------:R-:W-:-:S04]  /*2e00*/  SHF.R.U32.HI R0, RZ, 0x15, R0 ;  /* 0x00000015ff007819 */ /* 0x000fc80000011600 */
[----:B------:R-:W-:-:S07]  /*2e10*/  LOP3.LUT R4, R0, 0xff, RZ, 0xc0, !PT ;  /* 0x000000ff00047812 */ /* 0x000fce00078ec0ff */
.L_x_7304:
[----:B------:R-:W-:-:S07]  /*2e20*/  PRMT R0, R4, 0x7610, R0 ;  /* 0x0000761004007816 */ /* 0x000fce0000000000 */
.L_x_7302:
[----:B------:R-:W-:Y:S05]  /*2e30*/  BSYNC.RECONVERGENT B0 ;  /* 0x0000000000007941 */ /* 0x000fea0003800200 */
.L_x_7301:
[----:B------:R0:W-:Y:S01]  /*2e40*/  STG.E.U8 desc[UR36][R2.64], R0 ;  /* 0x0000000002007986 */ /* 0x0001e2000c101124 */
[----:B------:R-:W-:Y:S05]  /*2e50*/  BRA `(.L_x_7280) ;  /* 0x0000000000b87947 */ /* 0x000fea0003800000 */
.L_x_7294:
[----:B------:R-:W-:-:S09]  /*2e60*/  UISETP.NE.AND UP0, UPT, UR4, 0x1c, UPT ;  /* 0x0000001c0400788c */ /* 0x000fd2000bf05270 */
[----:B------:R-:W-:Y:S05]  /*2e70*/  BRA.U !UP0, `(.L_x_7305) ;  /* 0x0000000108a87547 */ /* 0x000fea000b800000 */
[----:B------:R-:W-:-:S09]  /*2e80*/  UISETP.NE.AND UP0, UPT, UR4, 0x1d, UPT ;  /* 0x0000001d0400788c */ /* 0x000fd2000bf05270 */
[----:B------:R-:W-:Y:S05]  /*2e90*/  BRA.U !UP0, `(.L_x_7306) ;  /* 0x0000000108907547 */ /* 0x000fea000b800000 */
[----:B------:R-:W-:-:S09]  /*2ea0*/  UISETP.NE.AND UP0, UPT, UR4, 0x2c, UPT ;  /* 0x0000002c0400788c */ /* 0x000fd2000bf05270 */
[----:B------:R-:W-:Y:S05]  /*2eb0*/  BRA.U !UP0, `(.L_x_7307) ;  /* 0x0000000108447547 */ /* 0x000fea000b800000 */
.L_x_7279:
        /* <DEDUP_REMOVED lines=16> */
.L_x_7308:
[----:B------:R-:W-:Y:S05]  /*2fc0*/  BRA `(.L_x_7280) ;  /* 0x00000000005c7947 */ /* 0x000fea0003800000 */
.L_x_7307:
[----:B------:R-:W-:Y:S01]  /*2fd0*/  LOP3.LUT R5, R5, 0xff, RZ, 0xc0, !PT ;  /* 0x000000ff05057812 */ /* 0x000fe200078ec0ff */
[----:B------:R-:W-:-:S05]  /*2fe0*/  IMAD.MOV.U32 R6, RZ, RZ, 0xff ;  /* 0x000000ffff067424 */ /* 0x000fca00078e00ff */
[----:B------:R-:W0:Y:S02]  /*2ff0*/  I2F.U16 R5, R5 ;  /* 0x0000000500057306 */ /* 0x000e240000101000 */
[----:B0-----:R-:W-:-:S04]  /*3000*/  SHF.R.U32.HI R4, RZ, 0x17, R5 ;  /* 0x00000017ff047819 */ /* 0x001fc80000011605 */
[----:B------:R-:W-:-:S13]  /*3010*/  ISETP.NE.AND P1, PT, R4, 0xff, PT ;  /* 0x000000ff0400780c */ /* 0x000fda0003f25270 */
[--C-:B------:R-:W-:Y:S02]  /*3020*/  @P1 SHF.R.U32.HI R0, RZ, 0x16, R5.reuse ;  /* 0x00000016ff001819 */ /* 0x100fe40000011605 */
[--C-:B------:R-:W-:Y:S02]  /*3030*/  @P1 LOP3.LUT P0, RZ, R4, 0x3fffff, R5.reuse, 0xf8, !PT ;  /* 0x003fffff04ff1812 */ /* 0x100fe4000780f805 */
[----:B------:R-:W-:Y:S02]  /*3040*/  @P1 LOP3.LUT R0, R0, 0x1, RZ, 0xc0, !PT ;  /* 0x0000000100001812 */ /* 0x000fe400078ec0ff */
[----:B------:R-:W-:Y:S02]  /*3050*/  PRMT R5, R6, 0x7610, R5 ;  /* 0x0000761006057816 */ /* 0x000fe40000000005 */
[----:B------:R-:W-:Y:S01]  /*3060*/  @P1 ISETP.EQ.U32.AND P2, PT, R0, 0x1, P0 ;  /* 0x000000010000180c */ /* 0x000fe20000742070 */
[----:B------:R-:W-:Y:S01]  /*3070*/  @P1 VIADD R0, R4, 0x1 ;  /* 0x0000000104001836 */ /* 0x000fe20000000000 */
[----:B------:R-:W-:-:S02]  /*3080*/  PLOP3.LUT P0, PT, PT, PT, PT, 0x80, 0x8 ;  /* 0x000000000008781c */ /* 0x000fc40003f0f070 */
[----:B------:R-:W-:-:S13]  /*3090*/  @P1 PLOP3.LUT P0, PT, P2, PT, PT, 0x80, 0x8 ;  /* 0x000000000008181c */ /* 0x000fda000170f070 */
[----:B------:R-:W-:-:S05]  /*30a0*/  @!P0 IADD3 R0, PT, PT, R4, RZ, RZ ;  /* 0x000000ff04008210 */ /* 0x000fca0007ffe0ff */
[----:B------:R-:W-:-:S05]  /*30b0*/  @P1 IMAD.MOV.U32 R5, RZ, RZ, R0 ;  /* 0x000000ffff051224 */ /* 0x000fca00078e0000 */
[----:B------:R0:W-:Y:S01]  /*30c0*/  STG.E.U8 desc[UR36][R2.64], R5 ;  /* 0x0000000502007986 */ /* 0x0001e2000c101124 */
[----:B------:R-:W-:Y:S05]  /*30d0*/  BRA `(.L_x_7280) ;  /* 0x0000000000187947 */ /* 0x000fea0003800000 */
.L_x_7306:
[----:B------:R-:W-:Y:S01]  /*30e0*/  LOP3.LUT R4, R5, 0xff, RZ, 0xc0, !PT ;  /* 0x000000ff05047812 */ /* 0x000fe200078ec0ff */
[----:B------:R-:W-:-:S05]  /*30f0*/  IMAD.MOV.U32 R5, RZ, RZ, RZ ;  /* 0x000000ffff057224 */ /* 0x000fca00078e00ff */
[----:B------:R0:W-:Y:S01]  /*3100*/  STG.E.64 desc[UR36][R2.64], R4 ;  /* 0x0000000402007986 */ /* 0x0001e2000c101b24 */
[----:B------:R-:W-:Y:S05]  /*3110*/  BRA `(.L_x_7280) ;  /* 0x0000000000087947 */ /* 0x000fea0003800000 */
.L_x_7305:
[----:B------:R-:W-:-:S05]  /*3120*/  LOP3.LUT R5, R5, 0xff, RZ, 0xc0, !PT ;  /* 0x000000ff05057812 */ /* 0x000fca00078ec0ff */
[----:B------:R0:W-:Y:S02]  /*3130*/  STG.E desc[UR36][R2.64], R5 ;  /* 0x0000000502007986 */ /* 0x0001e4000c101924 */
.L_x_7280:
[----:B------:R-:W-:Y:S05]  /*3140*/  BSYNC.RECONVERGENT B6 ;  /* 0x0000000000067941 */ /* 0x000fea0003800200 */
.L_x_7274:
[----:B------:R-:W-:-:S07]  /*3150*/  VIADD R17, R17, 0x80 ;  /* 0x0000008011117836 */ /* 0x000fce0000000000 */
.L_x_7238:
[----:B------:R-:W-:Y:S05]  /*3160*/  BSYNC.RECONVERGENT B7 ;  /* 0x0000000000077941 */ /* 0x000fea0003800200 */
.L_x_7237:
        /* <DEDUP_REMOVED lines=307> */
.L_x_7311:
[----:B------:R-:W0:Y:S01]  /*44a0*/  LDCU.64 UR6, c[0x0][0x588] ;  /* 0x0000b100ff0677ac */ /* 0x000e220008000a00 */
[----:B------:R-:W-:-:S04]  /*44b0*/  UPRMT UR4, UR42, 0x9910, URZ ;  /* 0x000099102a047896 */ /* 0x000fc800080000ff */
[----:B------:R-:W-:Y:S01]  /*44c0*/  UISETP.GT.AND UP0, UPT, UR4, 0x9, UPT ;  /* 0x000000090400788c */ /* 0x000fe2000bf04270 */
[----:B0-----:R-:W-:-:S04]  /*44d0*/  IADD3 R4, P0, PT, R0, UR6, RZ ;  /* 0x0000000600047c10 */ /* 0x001fc8000ff1e0ff */
[----:B-1234-:R-:W-:-:S04]  /*44e0*/  IADD3.X R5, PT, PT, RZ, UR7, RZ, P0, !PT ;  /* 0x00000007ff057c10 */ /* 0x01efc800087fe4ff */
        /* <DEDUP_REMOVED lines=11> */
.L_x_7315:
[----:B------:R4:W5:Y:S01]  /*45a0*/  LDG.E.U8 R0, desc[UR36][R4.64] ;  /* 0x0000002404007981 */ /* 0x000962000c1e1100 */
[----:B------:R-:W-:Y:S05]  /*45b0*/  BRA `(.L_x_7317) ;  /* 0x0000000c005c7947 */ /* 0x000fea0003800000 */
.L_x_7314:
        /* <DEDUP_REMOVED lines=8> */
.L_x_7319:
[----:B------:R0:W5:Y:S01]  /*4640*/  LDG.E.U8 R0, desc[UR36][R4.64] ;  /* 0x0000002404007981 */ /* 0x000162000c1e1100 */
[----:B------:R-:W-:Y:S05]  /*4650*/  BRA `(.L_x_7317) ;  /* 0x0000000c00347947 */ /* 0x000fea0003800000 */
.L_x_7318:
[----:B------:R0:W5:Y:S01]  /*4660*/  LDG.E.U16 R0, desc[UR36][R4.64] ;  /* 0x0000002404007981 */ /* 0x000162000c1e1500 */
[----:B------:R-:W-:Y:S05]  /*4670*/  BRA `(.L_x_7317) ;  /* 0x0000000c002c7947 */ /* 0x000fea0003800000 */
.L_x_7313:
        /* <DEDUP_REMOVED lines=10> */
.L_x_7321:
[----:B------:R-:W2:Y:S02]  /*4720*/  LDG.E.U16 R2, desc[UR36][R4.64] ;  /* 0x0000002404027981 */ /* 0x000ea4000c1e1500 */
[----:B--2---:R-:W-:-:S06]  /*4730*/  HADD2.F32 R2, -RZ, R2.H0_H0 ;  /* 0x20000002ff027230 */ /* 0x004fcc0000004100 */
[----:B------:R-:W0:Y:S02]  /*4740*/  F2I.S64.TRUNC R2, R2 ;  /* 0x0000000200027311 */ /* 0x000e24000020d900 */
[----:B0-----:R-:W-:Y:S01]  /*4750*/  PRMT R0, R2, 0x7610, R0 ;  /* 0x0000761002007816 */ /* 0x001fe20000000000 */
[----:B------:R-:W-:Y:S06]  /*4760*/  BRA `(.L_x_7317) ;  /* 0x0000000800f07947 */ /* 0x000fec0003800000 */
.L_x_7320:
        /* <DEDUP_REMOVED lines=10> */
.L_x_7323:
[----:B------:R-:W2:Y:S02]  /*4810*/  LDG.E.U16 R4, desc[UR36][R4.64] ;  /* 0x0000002404047981 */ /* 0x000ea4000c1e1500 */
[----:B--2---:R-:W-:-:S06]  /*4820*/  HADD2.F32 R2, -RZ, R4.H0_H0 ;  /* 0x20000004ff027230 */ /* 0x004fcc0000004100 */
[----:B------:R-:W0:Y:S02]  /*4830*/  F2I.S64.TRUNC R2, R2 ;  /* 0x0000000200027311 */ /* 0x000e24000020d900 */
[----:B0-----:R-:W-:Y:S01]  /*4840*/  PRMT R0, R2, 0x7610, R0 ;  /* 0x0000761002007816 */ /* 0x001fe20000000000 */
[----:B------:R-:W-:Y:S06]  /*4850*/  BRA `(.L_x_7317) ;  /* 0x0000000800b47947 */ /* 0x000fec0003800000 */
.L_x_7322:
[----:B------:R-:W2:Y:S02]  /*4860*/  LDG.E.64 R2, desc[UR36][R4.64] ;  /* 0x0000002404027981 */ /* 0x000ea4000c1e1b00 */
[----:B--2---:R-:W0:Y:S02]  /*4870*/  F2I.S64.F64.TRUNC R2, R2 ;  /* 0x0000000200027311 */ /* 0x004e24000030d900 */
[----:B0-----:R-:W-:Y:S01]  /*4880*/  PRMT R0, R2, 0x7610, R0 ;  /* 0x0000761002007816 */ /* 0x001fe20000000000 */
[----:B------:R-:W-:Y:S06]  /*4890*/  BRA `(.L_x_7317) ;  /* 0x0000000800a47947 */ /* 0x000fec0003800000 */
.L_x_7312:
        /* <DEDUP_REMOVED lines=12> */
.L_x_7326:
[----:B------:R-:W2:Y:S02]  /*4960*/  LDG.E.64 R4, desc[UR36][R4.64] ;  /* 0x0000002404047981 */ /* 0x000ea4000c1e1b00 */
[----:B--2---:R-:W0:Y:S02]  /*4970*/  F2I.S64.F64.TRUNC R2, R4 ;  /* 0x0000000400027311 */ /* 0x004e24000030d900 */
[----:B0-----:R-:W-:Y:S01]  /*4980*/  PRMT R0, R2, 0x7610, R0 ;  /* 0x0000761002007816 */ /* 0x001fe20000000000 */
[----:B------:R-:W-:Y:S06]  /*4990*/  BRA `(.L_x_7317) ;  /* 0x0000000800647947 */ /* 0x000fec0003800000 */
.L_x_7325:
        /* <DEDUP_REMOVED lines=24> */
[----:B------:R-:W0:Y:S02]  /*4b20*/  F2I.S64.TRUNC R2, R3 ;  /* 0x0000000300027311 */ /* 0x000e24000020d900 */
[----:B0-----:R-:W-:Y:S01]  /*4b30*/  PRMT R0, R2, 0x7610, R0 ;  /* 0x0000761002007816 */ /* 0x001fe20000000000 */
[----:B------:R-:W-:Y:S06]  /*4b40*/  BRA `(.L_x_7317) ;  /* 0x0000000400f87947 */ /* 0x000fec0003800000 */
.L_x_7328:
        /* <DEDUP_REMOVED lines=11> */
[----:B------:R-:W0:Y:S02]  /*4c00*/  F2I.S64.TRUNC R2, R3 ;  /* 0x0000000300027311 */ /* 0x000e24000020d900 */
[----:B0-----:R-:W-:Y:S01]  /*4c10*/  PRMT R0, R2, 0x7610, R0 ;  /* 0x0000761002007816 */ /* 0x001fe20000000000 */
[----:B------:R-:W-:Y:S06]  /*4c20*/  BRA `(.L_x_7317) ;  /* 0x0000000400c07947 */ /* 0x000fec0003800000 */
.L_x_7327:
[----:B------:R-:W2:Y:S02]  /*4c30*/  LDG.E.U16 R2, desc[UR36][R4.64] ;  /* 0x0000002404027981 */ /* 0x000ea4000c1e1500 */
[----:B--2---:R-:W-:-:S06]  /*4c40*/  IMAD.U32 R2, R2, 0x10000, RZ ;  /* 0x0001000002027824 */ /* 0x004fcc00078e00ff */
[----:B------:R-:W0:Y:S02]  /*4c50*/  F2I.S64.TRUNC R2, R2 ;  /* 0x0000000200027311 */ /* 0x000e24000020d900 */
[----:B0-----:R-:W-:Y:S01]  /*4c60*/  PRMT R0, R2, 0x7610, R0 ;  /* 0x0000761002007816 */ /* 0x001fe20000000000 */
[----:B------:R-:W-:Y:S06]  /*4c70*/  BRA `(.L_x_7317) ;  /* 0x0000000400ac7947 */ /* 0x000fec0003800000 */
.L_x_7324:
        /* <DEDUP_REMOVED lines=10> */
.L_x_7331:
        /* <DEDUP_REMOVED lines=21> */
.L_x_7335:
[----:B------:R-:W-:Y:S05]  /*4e70*/  BSYNC.RECONVERGENT B1 ;  /* 0x0000000000017941 */ /* 0x000fea0003800200 */
.L_x_7334:
[----:B------:R-:W-:Y:S01]  /*4e80*/  IMAD.SHL.U32 R0, R0, 0x100000, RZ ;  /* 0x0010000000007824 */ /* 0x000fe200078e00ff */
[----:B------:R-:W-:-:S04]  /*4e90*/  LEA R2, R2, 0x3b800000, 0x17 ;  /* 0x3b80000002027811 */ /* 0x000fc800078eb8ff */
[----:B------:R-:W-:-:S07]  /*4ea0*/  LOP3.LUT R2, R2, R0, R7, 0xfe, !PT ;  /* 0x0000000002027212 */ /* 0x000fce00078efe07 */
.L_x_7333:
[----:B------:R-:W-:Y:S05]  /*4eb0*/  BSYNC.RECONVERGENT B0 ;  /* 0x0000000000007941 */ /* 0x000fea0003800200 */
.L_x_7332:
[----:B------:R-:W0:Y:S02]  /*4ec0*/  F2I.S64.TRUNC R2, R2 ;  /* 0x0000000200027311 */ /* 0x000e24000020d900 */
[----:B0-----:R-:W-:Y:S01]  /*4ed0*/  PRMT R0, R2, 0x7610, R0 ;  /* 0x0000761002007816 */ /* 0x001fe20000000000 */
[----:B------:R-:W-:Y:S06]  /*4ee0*/  BRA `(.L_x_7317) ;  /* 0x0000000400107947 */ /* 0x000fec0003800000 */
.L_x_7330:
        /* <DEDUP_REMOVED lines=21> */
.L_x_7339:
[----:B------:R-:W-:Y:S05]  /*5040*/  BSYNC.RECONVERGENT B1 ;  /* 0x0000000000017941 */ /* 0x000fea0003800200 */
.L_x_7338:
[----:B------:R-:W-:Y:S02]  /*5050*/  SHF.L.U32 R0, R0, 0x15, RZ ;  /* 0x0000001500007819 */ /* 0x000fe400000006ff */
[----:B------:R-:W-:-:S04]  /*5060*/  LEA R2, R2, 0x37800000, 0x17 ;  /* 0x3780000002027811 */ /* 0x000fc800078eb8ff */
[----:B------:R-:W-:-:S07]  /*5070*/  LOP3.LUT R2, R2, R0, R7, 0xfe, !PT ;  /* 0x0000000002027212 */ /* 0x000fce00078efe07 */
.L_x_7337:
[----:B------:R-:W-:Y:S05]  /*5080*/  BSYNC.RECONVERGENT B0 ;  /* 0x0000000000007941 */ /* 0x000fea0003800200 */
.L_x_7336:
[----:B------:R-:W0:Y:S02]  /*5090*/  F2I.S64.TRUNC R2, R2 ;  /* 0x0000000200027311 */ /* 0x000e24000020d900 */
[----:B0-----:R-:W-:Y:S01]  /*50a0*/  PRMT R0, R2, 0x7610, R0 ;  /* 0x0000761002007816 */ /* 0x001fe20000000000 */
[----:B------:R-:W-:Y:S06]  /*50b0*/  BRA `(.L_x_7317) ;  /* 0x00000000009c7947 */ /* 0x000fec0003800000 */
.L_x_7329:
        /* <DEDUP_REMOVED lines=14> */
.L_x_7343:
[----:B------:R-:W-:Y:S05]  /*51a0*/  BSYNC.RECONVERGENT B0 ;  /* 0x0000000000007941 */ /* 0x000fea0003800200 */
.L_x_7342:
[----:B------:R-:W0:Y:S02]  /*51b0*/  F2I.S64.TRUNC R2, R2 ;  /* 0x0000000200027311 */ /* 0x000e24000020d900 */
[----:B0-----:R-:W-:Y:S01]  /*51c0*/  PRMT R0, R2, 0x7610, R0 ;  /* 0x0000761002007816 */ /* 0x001fe20000000000 */
[----:B------:R-:W-:Y:S06]  /*51d0*/  BRA `(.L_x_7317) ;  /* 0x0000000000547947 */ /* 0x000fec0003800000 */
.L_x_7316:
        /* <DEDUP_REMOVED lines=16> */
.L_x_7344:
[----:B------:R-:W-:Y:S01]  /*52e0*/  PRMT R0, RZ, 0x7610, R0 ;  /* 0x00007610ff007816 */ /* 0x000fe20000000000 */
[----:B------:R-:W-:Y:S06]  /*52f0*/  BRA `(.L_x_7317) ;  /* 0x00000000000c7947 */ /* 0x000fec0003800000 */
.L_x_7341:
[----:B------:R1:W5:Y:S01]  /*5300*/  LDG.E.U8 R0, desc[UR36][R4.64] ;  /* 0x0000002404007981 */ /* 0x000362000c1e1100 */
[----:B------:R-:W-:Y:S05]  /*5310*/  BRA `(.L_x_7317) ;  /* 0x0000000000047947 */ /* 0x000fea0003800000 */
.L_x_7340:
[----:B------:R2:W5:Y:S02]  /*5320*/  LDG.E.U8 R0, desc[UR36][R4.64] ;  /* 0x0000002404007981 */ /* 0x000564000c1e1100 */
.L_x_7317:
        /* <DEDUP_REMOVED lines=18> */
.L_x_7349:
[----:B------:R0:W-:Y:S01]  /*5450*/  STG.E.U8 desc[UR36][R2.64], R5 ;  /* 0x0000000502007986 */ /* 0x0001e2000c101124 */
[----:B------:R-:W-:Y:S05]  /*5460*/  BRA `(.L_x_7351) ;  /* 0x0000000c00587947 */ /* 0x000fea0003800000 */
.L_x_7348:
        /* <DEDUP_REMOVED lines=10> */
.L_x_7353:
[----:B------:R-:W-:-:S05]  /*5510*/  LOP3.LUT R5, R5, 0xff, RZ, 0xc0, !PT ;  /* 0x000000ff05057812 */ /* 0x000fca00078ec0ff */
[----:B------:R0:W-:Y:S01]  /*5520*/  STG.E desc[UR36][R2.64], R5 ;  /* 0x0000000502007986 */ /* 0x0001e2000c101924 */
[----:B------:R-:W-:Y:S05]  /*5530*/  BRA `(.L_x_7351) ;  /* 0x0000000c00247947 */ /* 0x000fea0003800000 */
.L_x_7352:
[----:B------:R-:W-:-:S05]  /*5540*/  LOP3.LUT R5, R5, 0xff, RZ, 0xc0, !PT ;  /* 0x000000ff05057812 */ /* 0x000fca00078ec0ff */
[----:B------:R0:W-:Y:S01]  /*5550*/  STG.E.U16 desc[UR36][R2.64], R5 ;  /* 0x0000000502007986 */ /* 0x0001e2000c101524 */
[----:B------:R-:W-:Y:S05]  /*5560*/  BRA `(.L_x_7351) ;  /* 0x0000000c00187947 */ /* 0x000fea0003800000 */
.L_x_7347:
        /* <DEDUP_REMOVED lines=10> */
.L_x_7355:
[----:B------:R-:W-:-:S04]  /*5610*/  LOP3.LUT R5, R5, 0xff, RZ, 0xc0, !PT ;  /* 0x000000ff05057812 */ /* 0x000fc800078ec0ff */
[----:B------:R-:W0:Y:S02]  /*5620*/  I2F.U16 R0, R5 ;  /* 0x0000000500007306 */ /* 0x000e240000101000 */
[----:B0-----:R-:W-:-:S05]  /*5630*/  F2FP.F16.F32.PACK_AB R0, RZ, R0 ;  /* 0x00000000ff00723e */ /* 0x001fca00000000ff */
[----:B------:R0:W-:Y:S01]  /*5640*/  STG.E.U16 desc[UR36][R2.64], R0 ;  /* 0x0000000002007986 */ /* 0x0001e2000c101524 */
[----:B------:R-:W-:Y:S05]  /*5650*/  BRA `(.L_x_7351) ;  /* 0x0000000800dc7947 */ /* 0x000fea0003800000 */
.L_x_7354:
[----:B------:R-:W-:-:S09]  /*5660*/  UISETP.NE.AND UP0, UPT, UR4, 0x7, UPT ;  /* 0x000000070400788c */ /* 0x000fd2000bf05270 */
[----:B------:R-:W-:Y:S05]  /*5670*/  BRA.U !UP0, `(.L_x_7356) ;  /* 0x00000001083c7547 */ /* 0x000fea000b800000 */
[----:B------:R-:W-:-:S09]  /*5680*/  UISETP.NE.AND UP0, UPT, UR4, 0x8, UPT ;  /* 0x000000080400788c */ /* 0x000fd2000bf05270 */
[----:B------:R-:W-:Y:S05]  /*5690*/  BRA.U !UP0, `(.L_x_7357) ;  /* 0x00000001081c7547 */ /* 0x000fea000b800000 */
[----:B------:R-:W-:-:S09]  /*56a0*/  UISETP.NE.AND UP0, UPT, UR4, 0x9, UPT ;  /* 0x000000090400788c */ /* 0x000fd2000bf05270 */
[----:B------:R-:W-:Y:S05]  /*56b0*/  BRA.U UP0, `(.L_x_7350) ;  /* 0x0000000500ec7547 */ /* 0x000fea000b800000 */
[----:B------:R-:W-:Y:S01]  /*56c0*/  LOP3.LUT R5, R5, 0xff, RZ, 0xc0, !PT ;  /* 0x000000ff05057812 */ /* 0x000fe200078ec0ff */
[----:B------:R-:W-:-:S03]  /*56d0*/  IMAD.MOV.U32 R7, RZ, RZ, RZ ;  /* 0x000000ffff077224 */ /* 0x000fc600078e00ff */
[----:B------:R-:W0:Y:S02]  /*56e0*/  I2F.U16 R6, R5 ;  /* 0x0000000500067306 */ /* 0x000e240000101000 */
[----:B0-----:R0:W-:Y:S01]  /*56f0*/  STG.E.64 desc[UR36][R2.64], R6 ;  /* 0x0000000602007986 */ /* 0x0011e2000c101b24 */
[----:B------:R-:W-:Y:S05]  /*5700*/  BRA `(.L_x_7351) ;  /* 0x0000000800b07947 */ /* 0x000fea0003800000 */
.L_x_7357:
[----:B------:R-:W-:-:S06]  /*5710*/  LOP3.LUT R5, R5, 0xff, RZ, 0xc0, !PT ;  /* 0x000000ff05057812 */ /* 0x000fcc00078ec0ff */
[----:B------:R-:W0:Y:S02]  /*5720*/  I2F.U16 R5, R5 ;  /* 0x0000000500057306 */ /* 0x000e240000101000 */
[----:B0-----:R-:W-:-:S04]  /*5730*/  F2FP.F16.F32.PACK_AB R5, RZ, R5 ;  /* 0x00000005ff05723e */ /* 0x001fc800000000ff */
[----:B------:R-:W-:-:S05]  /*5740*/  PRMT R5, R5, 0x5410, RZ ;  /* 0x0000541005057816 */ /* 0x000fca00000000ff */
[----:B------:R0:W-:Y:S01]  /*5750*/  STG.E desc[UR36][R2.64], R5 ;  /* 0x0000000502007986 */ /* 0x0001e2000c101924 */
[----:B------:R-:W-:Y:S05]  /*5760*/  BRA `(.L_x_7351) ;  /* 0x0000000800987947 */ /* 0x000fea0003800000 */
.L_x_7356:
[----:B------:R-:W-:-:S06]  /*5770*/  LOP3.LUT R5, R5, 0xff, RZ, 0xc0, !PT ;  /* 0x000000ff05057812 */ /* 0x000fcc00078ec0ff */
[----:B------:R-:W0:Y:S02]  /*5780*/  I2F.F64.U16 R4, R5 ;  /* 0x0000000500047312 */ /* 0x000e240000101800 */
[----:B0-----:R0:W-:Y:S01]  /*5790*/  STG.E.64 desc[UR36][R2.64], R4 ;  /* 0x0000000402007986 */ /* 0x0011e2000c101b24 */
[----:B------:R-:W-:Y:S05]  /*57a0*/  BRA `(.L_x_7351) ;  /* 0x0000000800887947 */ /* 0x000fea0003800000 */
.L_x_7346:
        /* <DEDUP_REMOVED lines=13> */
.L_x_7361:
[----:B------:R-:W-:Y:S01]  /*5880*/  LOP3.LUT R5, R5, 0xff, RZ, 0xc0, !PT ;  /* 0x000000ff05057812 */ /* 0x000fe200078ec0ff */
[----:B------:R-:W-:Y:S01]  /*5890*/  BSSY.RECONVERGENT B0, `(.L_x_7362) ;  /* 0x0000011000007945 */ /* 0x000fe20003800200 */
[----:B------:R-:W-:-:S04]  /*58a0*/  MOV R0, 0x80 ;  /* 0x0000008000007802 */ /* 0x000fc80000000f00 */
[----:B------:R-:W0:Y:S02]  /*58b0*/  I2F.U16 R5, R5 ;  /* 0x0000000500057306 */ /* 0x000e240000101000 */
        /* <DEDUP_REMOVED lines=14> */
.L_x_7363:
[----:B------:R-:W-:Y:S05]  /*59a0*/  BSYNC.RECONVERGENT B0 ;  /* 0x0000000000007941 */ /* 0x000fea0003800200 */
.L_x_7362:
[----:B------:R0:W-:Y:S01]  /*59b0*/  STG.E.U8 desc[UR36][R2.64], R0 ;  /* 0x0000000002007986 */ /* 0x0001e2000c101124 */
[----:B------:R-:W-:Y:S05]  /*59c0*/  BRA `(.L_x_7351) ;  /* 0x0000000800007947 */ /* 0x000fea0003800000 */
.L_x_7360:
[----:B------:R-:W-:Y:S01]  /*59d0*/  LOP3.LUT R5, R5, 0xff, RZ, 0xc0, !PT ;  /* 0x000000ff05057812 */ /* 0x000fe200078ec0ff */
[----:B------:R-:W-:Y:S01]  /*59e0*/  BSSY.RECONVERGENT B0, `(.L_x_7364) ;  /* 0x0000011000007945 */ /* 0x000fe20003800200 */
[----:B------:R-:W-:-:S04]  /*59f0*/  IMAD.MOV.U32 R0, RZ, RZ, 0x80 ;  /* 0x00000080ff007424 */ /* 0x000fc800078e00ff */
        /* <DEDUP_REMOVED lines=15> */
.L_x_7365:
[----:B------:R-:W-:Y:S05]  /*5af0*/  BSYNC.RECONVERGENT B0 ;  /* 0x0000000000007941 */ /* 0x000fea0003800200 */
.L_x_7364:
[----:B------:R0:W-:Y:S01]  /*5b00*/  STG.E.U8 desc[UR36][R2.64], R0 ;  /* 0x0000000002007986 */ /* 0x0001e2000c101124 */
[----:B------:R-:W-:Y:S05]  /*5b10*/  BRA `(.L_x_7351) ;  /* 0x0000000400ac7947 */ /* 0x000fea0003800000 */
.L_x_7359:
[----:B------:R-:W-:-:S09]  /*5b20*/  UISETP.NE.AND UP0, UPT, UR4, 0x1c, UPT ;  /* 0x0000001c0400788c */ /* 0x000fd2000bf05270 */
[----:B------:R-:W-:Y:S05]  /*5b30*/  BRA.U !UP0, `(.L_x_7366) ;  /* 0x0000000108647547 */ /* 0x000fea000b800000 */
[----:B------:R-:W-:-:S09]  /*5b40*/  UISETP.NE.AND UP0, UPT, UR4, 0x1d, UPT ;  /* 0x0000001d0400788c */ /* 0x000fd2000bf05270 */
[----:B------:R-:W-:Y:S05]  /*5b50*/  BRA.U !UP0, `(.L_x_7367) ;  /* 0x00000001084c7547 */ /* 0x000fea000b800000 */
[----:B------:R-:W-:-:S09]  /*5b60*/  UISETP.NE.AND UP0, UPT, UR4, 0x2c, UPT ;  /* 0x0000002c0400788c */ /* 0x000fd2000bf05270 */
[----:B------:R-:W-:Y:S05]  /*5b70*/  BRA.U UP0, `(.L_x_7350) ;  /* 0x0000000100bc7547 */ /* 0x000fea000b800000 */
[----:B------:R-:W-:Y:S01]  /*5b80*/  LOP3.LUT R5, R5, 0xff, RZ, 0xc0, !PT ;  /* 0x000000ff05057812 */ /* 0x000fe200078ec0ff */
[----:B------:R-:W-:-:S05]  /*5b90*/  HFMA2 R6, -RZ, RZ, 0, 1.5199184417724609375e-05 ;  /* 0x000000ffff067431 */ /* 0x000fca00000001ff */
        /* <DEDUP_REMOVED lines=11> */
[----:B------:R-:W-:-:S04]  /*5c50*/  @!P0 IMAD.MOV R0, RZ, RZ, R4 ;  /* 0x000000ffff008224 */ /* 0x000fc800078e0204 */
[----:B------:R-:W-:-:S05]  /*5c60*/  @P1 IMAD.MOV.U32 R5, RZ, RZ, R0 ;  /* 0x000000ffff051224 */ /* 0x000fca00078e0000 */
[----:B------:R0:W-:Y:S01]  /*5c70*/  STG.E.U8 desc[UR36][R2.64], R5 ;  /* 0x0000000502007986 */ /* 0x0001e2000c101124 */
[----:B------:R-:W-:Y:S05]  /*5c80*/  BRA `(.L_x_7351) ;  /* 0x0000000400507947 */ /* 0x000fea0003800000 */
.L_x_7367:
[----:B------:R-:W-:Y:S02]  /*5c90*/  LOP3.LUT R4, R5, 0xff, RZ, 0xc0, !PT ;  /* 0x000000ff05047812 */ /* 0x000fe400078ec0ff */
[----:B------:R-:W-:-:S05]  /*5ca0*/  MOV R5, RZ ;  /* 0x000000ff00057202 */ /* 0x000fca0000000f00 */
[----:B------:R0:W-:Y:S01]  /*5cb0*/  STG.E.64 desc[UR36][R2.64], R4 ;  /* 0x0000000402007986 */ /* 0x0001e2000c101b24 */
[----:B------:R-:W-:Y:S05]  /*5cc0*/  BRA `(.L_x_7351) ;  /* 0x0000000400407947 */ /* 0x000fea0003800000 */
.L_x_7366:
[----:B------:R-:W-:-:S05]  /*5cd0*/  LOP3.LUT R5, R5, 0xff, RZ, 0xc0, !PT ;  /* 0x000000ff05057812 */ /* 0x000fca00078ec0ff */
[----:B------:R0:W-:Y:S01]  /*5ce0*/  STG.E desc[UR36][R2.64], R5 ;  /* 0x0000000502007986 */ /* 0x0001e2000c101924 */
[----:B------:R-:W-:Y:S05]  /*5cf0*/  BRA `(.L_x_7351) ;  /* 0x0000000400347947 */ /* 0x000fea0003800000 */
.L_x_7358:
        /* <DEDUP_REMOVED lines=12> */
.L_x_7369:
[----:B------:R-:W-:Y:S02]  /*5dc0*/  LOP3.LUT R5, R5, 0xff, RZ, 0xc0, !PT ;  /* 0x000000ff05057812 */ /* 0x000fe400078ec0ff */
[----:B------:R-:W-:-:S04]  /*5dd0*/  CS2R R6, SRZ ;  /* 0x0000000000067805 */ /* 0x000fc8000001ff00 */
[----:B------:R-:W0:Y:S02]  /*5de0*/  I2F.F64.U16 R4, R5 ;  /* 0x0000000500047312 */ /* 0x000e240000101800 */
[----:B0-----:R4:W-:Y:S01]  /*5df0*/  STG.E.128 desc[UR36][R2.64], R4 ;  /* 0x0000000402007986 */ /* 0x0019e2000c101d24 */
[----:B------:R-:W-:Y:S05]  /*5e00*/  BRA `(.L_x_7351) ;  /* 0x0000000000f07947 */ /* 0x000fea0003800000 */
.L_x_7368:
[----:B------:R-:W-:-:S09]  /*5e10*/  UISETP.NE.AND UP0, UPT, UR4, 0xf, UPT ;  /* 0x0000000f0400788c */ /* 0x000fd2000bf05270 */
[----:B------:R-:W-:Y:S05]  /*5e20*/  BRA.U !UP0, `(.L_x_7370) ;  /* 0x0000000108d87547 */ /* 0x000fea000b800000 */
[----:B------:R-:W-:-:S09]  /*5e30*/  UISETP.NE.AND UP0, UPT, UR4, 0x17, UPT ;  /* 0x000000170400788c */ /* 0x000fd2000bf05270 */
[----:B------:R-:W-:Y:S05]  /*5e40*/  BRA.U !UP0, `(.L_x_7371) ;  /* 0x0000000108887547 */ /* 0x000fea000b800000 */
[----:B------:R-:W-:-:S09]  /*5e50*/  UISETP.NE.AND UP0, UPT, UR4, 0x18, UPT ;  /* 0x000000180400788c */ /* 0x000fd2000bf05270 */
[----:B------:R-:W-:Y:S05]  /*5e60*/  BRA.U !UP0, `(.L_x_7372) ;  /* 0x0000000108447547 */ /* 0x000fea000b800000 */
.L_x_7350:
        /* <DEDUP_REMOVED lines=16> */
.L_x_7373:
[----:B------:R-:W-:Y:S05]  /*5f70*/  BRA `(.L_x_7351) ;  /* 0x0000000000947947 */ /* 0x000fea0003800000 */
.L_x_7372:
[----:B------:R-:W-:Y:S01]  /*5f80*/  LOP3.LUT R0, R5, 0xff, RZ, 0xc0, !PT ;  /* 0x000000ff05007812 */ /* 0x000fe200078ec0ff */
[----:B------:R-:W-:Y:S01]  /*5f90*/  BSSY.RECONVERGENT B0, `(.L_x_7374) ;  /* 0x000000b000007945 */ /* 0x000fe20003800200 */
[----:B------:R-:W-:Y:S02]  /*5fa0*/  IMAD.MOV.U32 R5, RZ, RZ, 0x7f ;  /* 0x0000007fff057424 */ /* 0x000fe400078e00ff */
[----:B------:R-:W0:Y:S02]  /*5fb0*/  I2F.U16 R7, R0 ;  /* 0x0000000000077306 */ /* 0x000e240000101000 */
        /* <DEDUP_REMOVED lines=8> */
.L_x_7375:
[----:B------:R-:W-:Y:S05]  /*6040*/  BSYNC.RECONVERGENT B0 ;  /* 0x0000000000007941 */ /* 0x000fea0003800200 */
.L_x_7374:
[----:B------:R3:W-:Y:S01]  /*6050*/  STG.E.U8 desc[UR36][R2.64], R5 ;  /* 0x0000000502007986 */ /* 0x0007e2000c101124 */
[----:B------:R-:W-:Y:S05]  /*6060*/  BRA `(.L_x_7351) ;  /* 0x0000000000587947 */ /* 0x000fea0003800000 */
.L_x_7371:
[----:B------:R-:W-:-:S04]  /*6070*/  LOP3.LUT R5, R5, 0xff, RZ, 0xc0, !PT ;  /* 0x000000ff05057812 */ /* 0x000fc800078ec0ff */
[----:B------:R-:W0:Y:S02]  /*6080*/  I2F.U16 R7, R5 ;  /* 0x0000000500077306 */ /* 0x000e240000101000 */
        /* <DEDUP_REMOVED lines=11> */
.L_x_7376:
[----:B------:R-:W-:Y:S01]  /*6140*/  IMAD.MOV.U32 R5, RZ, RZ, 0x7f ;  /* 0x0000007fff057424 */ /* 0x000fe200078e00ff */
[----:B------:R-:W-:-:S04]  /*6150*/  ISETP.GT.U32.AND P0, PT, R7, 0x7f800000, PT ;  /* 0x7f8000000700780c */ /* 0x000fc80003f04070 */
[----:B------:R-:W-:-:S05]  /*6160*/  SEL R5, R5, 0x7c, P0 ;  /* 0x0000007c05057807 */ /* 0x000fca0000000000 */
[----:B------:R2:W-:Y:S01]  /*6170*/  STG.E.U8 desc[UR36][R2.64], R5 ;  /* 0x0000000502007986 */ /* 0x0005e2000c101124 */
[----:B------:R-:W-:Y:S05]  /*6180*/  BRA `(.L_x_7351) ;  /* 0x0000000000107947 */ /* 0x000fea0003800000 */
.L_x_7370:
[----:B------:R-:W-:-:S04]  /*6190*/  LOP3.LUT R5, R5, 0xff, RZ, 0xc0, !PT ;  /* 0x000000ff05057812 */ /* 0x000fc800078ec0ff */
[----:B------:R-:W0:Y:S02]  /*61a0*/  I2F.U16 R0, R5 ;  /* 0x0000000500007306 */ /* 0x000e240000101000 */
[----:B0-----:R-:W-:-:S05]  /*61b0*/  F2FP.BF16.F32.PACK_AB R0, RZ, R0 ;  /* 0x00000000ff00723e */ /* 0x001fca00000010ff */
[----:B------:R0:W-:Y:S02]  /*61c0*/  STG.E.U16 desc[UR36][R2.64], R0 ;  /* 0x0000000002007986 */ /* 0x0001e4000c101524 */
.L_x_7351:
[----:B------:R-:W-:Y:S05]  /*61d0*/  BSYNC.RECONVERGENT B6 ;  /* 0x0000000000067941 */ /* 0x000fea0003800200 */
.L_x_7345:
[----:B------:R-:W-:-:S07]  /*61e0*/  IADD3 R17, PT, PT, R17, 0x80, RZ ;  /* 0x0000008011117810 */ /* 0x000fce0007ffe0ff */
.L_x_7310:
[----:B------:R-:W-:Y:S05]  /*61f0*/  BSYNC.RECONVERGENT B7 ;  /* 0x0000000000077941 */ /* 0x000fea0003800200 */
.L_x_7309:
        /* <DEDUP_REMOVED lines=307> */
.L_x_7379:
[----:B------:R-:W4:Y:S01]  /*7530*/  LDCU.64 UR6, c[0x0][0x588] ;  /* 0x0000b100ff0677ac */ /* 0x000f220008000a00 */
[----:B------:R-:W-:-:S04]  /*7540*/  UPRMT UR4, UR42, 0x9910, URZ ;  /* 0x000099102a047896 */ /* 0x000fc800080000ff */
[----:B------:R-:W-:Y:S01]  /*7550*/  UISETP.GT.AND UP0, UPT, UR4, 0x9, UPT ;  /* 0x000000090400788c */ /* 0x000fe2000bf04270 */
[----:B----4-:R-:W-:-:S05]  /*7560*/  IADD3 R4, P0, PT, R0, UR6, RZ ;  /* 0x0000000600047c10 */ /* 0x010fca000ff1e0ff */
[----:B-123--:R-:W-:-:S03]  /*7570*/  IMAD.X R5, RZ, RZ, UR7, P0 ;  /* 0x00000007ff057e24 */ /* 0x00efc600080e06ff */
        /* <DEDUP_REMOVED lines=11> */
.L_x_7383:
[----:B------:R0:W5:Y:S01]  /*7630*/  LDG.E.U8 R0, desc[UR36][R4.64] ;  /* 0x0000002404007981 */ /* 0x000162000c1e1100 */
[----:B------:R-:W-:Y:S05]  /*7640*/  BRA `(.L_x_7385) ;  /* 0x0000000c005c7947 */ /* 0x000fea0003800000 */
.L_x_7382:
        /* <DEDUP_REMOVED lines=8> */
.L_x_7387:
[----:B------:R3:W5:Y:S01]  /*76d0*/  LDG.E.U8 R0, desc[UR36][R4.64] ;  /* 0x0000002404007981 */ /* 0x000762000c1e1100 */
[----:B------:R-:W-:Y:S05]  /*76e0*/  BRA `(.L_x_7385) ;  /* 0x0000000c00347947 */ /* 0x000fea0003800000 */
.L_x_7386:
[----:B------:R2:W5:Y:S01]  /*76f0*/  LDG.E.U16 R0, desc[UR36][R4.64] ;  /* 0x0000002404007981 */ /* 0x000562000c1e1500 */
[----:B------:R-:W-:Y:S05]  /*7700*/  BRA `(.L_x_7385) ;  /* 0x0000000c002c7947 */ /* 0x000fea0003800000 */
.L_x_7381:
        /* <DEDUP_REMOVED lines=10> */
.L_x_7389:
[----:B------:R-:W2:Y:S02]  /*77b0*/  LDG.E.U16 R2, desc[UR36][R4.64] ;  /* 0x0000002404027981 */ /* 0x000ea4000c1e1500 */
[----:B--2---:R-:W-:-:S06]  /*77c0*/  HADD2.F32 R2, -RZ, R2.H0_H0 ;  /* 0x20000002ff027230 */ /* 0x004fcc0000004100 */
[----:B------:R-:W0:Y:S02]  /*77d0*/  F2I.S64.TRUNC R2, R2 ;  /* 0x0000000200027311 */ /* 0x000e24000020d900 */
[----:B0-----:R-:W-:Y:S01]  /*77e0*/  PRMT R0, R2, 0x7610, R0 ;  /* 0x0000761002007816 */ /* 0x001fe20000000000 */
[----:B------:R-:W-:Y:S06]  /*77f0*/  BRA `(.L_x_7385) ;  /* 0x0000000800f07947 */ /* 0x000fec0003800000 */
.L_x_7388:
        /* <DEDUP_REMOVED lines=10> */
.L_x_7391:
[----:B------:R-:W2:Y:S02]  /*78a0*/  LDG.E.U16 R4, desc[UR36][R4.64] ;  /* 0x0000002404047981 */ /* 0x000ea4000c1e1500 */
[----:B--2---:R-:W-:-:S06]  /*78b0*/  HADD2.F32 R2, -RZ, R4.H0_H0 ;  /* 0x20000004ff027230 */ /* 0x004fcc0000004100 */
[----:B------:R-:W0:Y:S02]  /*78c0*/  F2I.S64.TRUNC R2, R2 ;  /* 0x0000000200027311 */ /* 0x000e24000020d900 */
[----:B0-----:R-:W-:Y:S01]  /*78d0*/  PRMT R0, R2, 0x7610, R0 ;  /* 0x0000761002007816 */ /* 0x001fe20000000000 */
[----:B------:R-:W-:Y:S06]  /*78e0*/  BRA `(.L_x_7385) ;  /* 0x0000000800b47947 */ /* 0x000fec0003800000 */
.L_x_7390:
[----:B------:R-:W2:Y:S02]  /*78f0*/  LDG.E.64 R2, desc[UR36][R4.64] ;  /* 0x0000002404027981 */ /* 0x000ea4000c1e1b00 */
[----:B--2---:R-:W0:Y:S02]  /*7900*/  F2I.S64.F64.TRUNC R2, R2 ;  /* 0x0000000200027311 */ /* 0x004e24000030d900 */
[----:B0-----:R-:W-:Y:S01]  /*7910*/  PRMT R0, R2, 0x7610, R0 ;  /* 0x0000761002007816 */ /* 0x001fe20000000000 */
[----:B------:R-:W-:Y:S06]  /*7920*/  BRA `(.L_x_7385) ;  /* 0x0000000800a47947 */ /* 0x000fec0003800000 */
.L_x_7380:
        /* <DEDUP_REMOVED lines=12> */
.L_x_7394:
[----:B------:R-:W2:Y:S02]  /*79f0*/  LDG.E.64 R4, desc[UR36][R4.64] ;  /* 0x0000002404047981 */ /* 0x000ea4000c1e1b00 */
[----:B--2---:R-:W0:Y:S02]  /*7a00*/  F2I.S64.F64.TRUNC R2, R4 ;  /* 0x0000000400027311 */ /* 0x004e24000030d900 */
[----:B0-----:R-:W-:Y:S01]  /*7a10*/  PRMT R0, R2, 0x7610, R0 ;  /* 0x0000761002007816 */ /* 0x001fe20000000000 */
[----:B------:R-:W-:Y:S06]  /*7a20*/  BRA `(.L_x_7385) ;  /* 0x0000000800647947 */ /* 0x000fec0003800000 */
.L_x_7393:
        /* <DEDUP_REMOVED lines=27> */
.L_x_7396:
        /* <DEDUP_REMOVED lines=14> */
.L_x_7395:
[----:B------:R-:W2:Y:S02]  /*7cc0*/  LDG.E.U16 R2, desc[UR36][R4.64] ;  /* 0x0000002404027981 */ /* 0x000ea4000c1e1500 */
[----:B--2---:R-:W-:-:S06]  /*7cd0*/  IMAD.U32 R2, R2, 0x10000, RZ ;  /* 0x0001000002027824 */ /* 0x004fcc00078e00ff */
[----:B------:R-:W0:Y:S02]  /*7ce0*/  F2I.S64.TRUNC R2, R2 ;  /* 0x0000000200027311 */ /* 0x000e24000020d900 */
[----:B0-----:R-:W-:Y:S01]  /*7cf0*/  PRMT R0, R2, 0x7610, R0 ;  /* 0x0000761002007816 */ /* 0x001fe20000000000 */
[----:B------:R-:W-:Y:S06]  /*7d00*/  BRA `(.L_x_7385) ;  /* 0x0000000400ac7947 */ /* 0x000fec0003800000 */
.L_x_7392:
        /* <DEDUP_REMOVED lines=10> */
.L_x_7399:
        /* <DEDUP_REMOVED lines=21> */
.L_x_7403:
[----:B------:R-:W-:Y:S05]  /*7f00*/  BSYNC.RECONVERGENT B1 ;  /* 0x0000000000017941 */ /* 0x000fea0003800200 */
.L_x_7402:
[----:B------:R-:W-:Y:S02]  /*7f10*/  SHF.L.U32 R0, R0, 0x14, RZ ;  /* 0x0000001400007819 */ /* 0x000fe400000006ff */
[----:B------:R-:W-:-:S04]  /*7f20*/  LEA R2, R2, 0x3b800000, 0x17 ;  /* 0x3b80000002027811 */ /* 0x000fc800078eb8ff */
[----:B------:R-:W-:-:S07]  /*7f30*/  LOP3.LUT R2, R2, R0, R7, 0xfe, !PT ;  /* 0x0000000002027212 */ /* 0x000fce00078efe07 */
.L_x_7401:
[----:B------:R-:W-:Y:S05]  /*7f40*/  BSYNC.RECONVERGENT B0 ;  /* 0x0000000000007941 */ /* 0x000fea0003800200 */
.L_x_7400:
[----:B------:R-:W0:Y:S02]  /*7f50*/  F2I.S64.TRUNC R2, R2 ;  /* 0x0000000200027311 */ /* 0x000e24000020d900 */
[----:B0-----:R-:W-:Y:S01]  /*7f60*/  PRMT R0, R2, 0x7610, R0 ;  /* 0x0000761002007816 */ /* 0x001fe20000000000 */
[----:B------:R-:W-:Y:S06]  /*7f70*/  BRA `(.L_x_7385) ;  /* 0x0000000400107947 */ /* 0x000fec0003800000 */
.L_x_7398:
        /* <DEDUP_REMOVED lines=21> */
.L_x_7407:
[----:B------:R-:W-:Y:S05]  /*80d0*/  BSYNC.RECONVERGENT B1 ;  /* 0x0000000000017941 */ /* 0x000fea0003800200 */
.L_x_7406:
[----:B------:R-:W-:Y:S01]  /*80e0*/  IMAD.SHL.U32 R0, R0, 0x200000, RZ ;  /* 0x0020000000007824 */ /* 0x000fe200078e00ff */
[----:B------:R-:W-:-:S04]  /*80f0*/  LEA R2, R2, 0x37800000, 0x17 ;  /* 0x3780000002027811 */ /* 0x000fc800078eb8ff */
[----:B------:R-:W-:-:S07]  /*8100*/  LOP3.LUT R2, R2, R0, R7, 0xfe, !PT ;  /* 0x0000000002027212 */ /* 0x000fce00078efe07 */
.L_x_7405:
[----:B------:R-:W-:Y:S05]  /*8110*/  BSYNC.RECONVERGENT B0 ;  /* 0x0000000000007941 */ /* 0x000fea0003800200 */
.L_x_7404:
[----:B------:R-:W0:Y:S02]  /*8120*/  F2I.S64.TRUNC R2, R2 ;  /* 0x0000000200027311 */ /* 0x000e24000020d900 */
[----:B0-----:R-:W-:Y:S01]  /*8130*/  PRMT R0, R2, 0x7610, R0 ;  /* 0x0000761002007816 */ /* 0x001fe20000000000 */
[----:B------:R-:W-:Y:S06]  /*8140*/  BRA `(.L_x_7385) ;  /* 0x00000000009c7947 */ /* 0x000fec0003800000 */
.L_x_7397:
        /* <DEDUP_REMOVED lines=14> */
.L_x_7411:
[----:B------:R-:W-:Y:S05]  /*8230*/  BSYNC.RECONVERGENT B0 ;  /* 0x0000000000007941 */ /* 0x000fea0003800200 */
.L_x_7410:
[----:B------:R-:W0:Y:S02]  /*8240*/  F2I.S64.TRUNC R2, R2 ;  /* 0x0000000200027311 */ /* 0x000e24000020d900 */
[----:B0-----:R-:W-:Y:S01]  /*8250*/  PRMT R0, R2, 0x7610, R0 ;  /* 0x0000761002007816 */ /* 0x001fe20000000000 */
[----:B------:R-:W-:Y:S06]  /*8260*/  BRA `(.L_x_7385) ;  /* 0x0000000000547947 */ /* 0x000fec0003800000 */
.L_x_7384:
        /* <DEDUP_REMOVED lines=16> */
.L_x_7412:
[----:B------:R-:W-:Y:S01]  /*8370*/  PRMT R0, RZ, 0x7610, R0 ;  /* 0x00007610ff007816 */ /* 0x000fe20000000000 */
[----:B------:R-:W-:Y:S06]  /*8380*/  BRA `(.L_x_7385) ;  /* 0x00000000000c7947 */ /* 0x000fec0003800000 */
.L_x_7409:
[----:B------:R0:W5:Y:S01]  /*8390*/  LDG.E.U8 R0, desc[UR36][R4.64] ;  /* 0x0000002404007981 */ /* 0x000162000c1e1100 */
[----:B------:R-:W-:Y:S05]  /*83a0*/  BRA `(.L_x_7385) ;  /* 0x0000000000047947 */ /* 0x000fea0003800000 */
.L_x_7408:
[----:B------:R0:W5:Y:S02]  /*83b0*/  LDG.E.U8 R0, desc[UR36][R4.64] ;  /* 0x0000002404007981 */ /* 0x000164000c1e1100 */
.L_x_7385:
        /* <DEDUP_REMOVED lines=18> */
.L_x_7417:
[----:B------:R0:W-:Y:S01]  /*84e0*/  STG.E.U8 desc[UR36][R2.64], R5 ;  /* 0x0000000502007986 */ /* 0x0001e2000c101124 */
[----:B------:R-:W-:Y:S05]  /*84f0*/  BRA `(.L_x_7419) ;  /* 0x0000000c00587947 */ /* 0x000fea0003800000 */
.L_x_7416:
        /* <DEDUP_REMOVED lines=10> */
.L_x_7421:
[----:B------:R-:W-:-:S05]  /*85a0*/  LOP3.LUT R5, R5, 0xff, RZ, 0xc0, !PT ;  /* 0x000000ff05057812 */ /* 0x000fca00078ec0ff */
[----:B------:R0:W-:Y:S01]  /*85b0*/  STG.E desc[UR36][R2.64], R5 ;  /* 0x0000000502007986 */ /* 0x0001e2000c101924 */
[----:B------:R-:W-:Y:S05]  /*85c0*/  BRA `(.L_x_7419) ;  /* 0x0000000c00247947 */ /* 0x000fea0003800000 */
.L_x_7420:
[----:B------:R-:W-:-:S05]  /*85d0*/  LOP3.LUT R5, R5, 0xff, RZ, 0xc0, !PT ;  /* 0x000000ff05057812 */ /* 0x000fca00078ec0ff */
[----:B------:R0:W-:Y:S01]  /*85e0*/  STG.E.U16 desc[UR36][R2.64], R5 ;  /* 0x0000000502007986 */ /* 0x0001e2000c101524 */
[----:B------:R-:W-:Y:S05]  /*85f0*/  BRA `(.L_x_7419) ;  /* 0x0000000c00187947 */ /* 0x000fea0003800000 */
.L_x_7415:
        /* <DEDUP_REMOVED lines=10> */
.L_x_7423:
[----:B------:R-:W-:-:S04]  /*86a0*/  LOP3.LUT R5, R5, 0xff, RZ, 0xc0, !PT ;  /* 0x000000ff05057812 */ /* 0x000fc800078ec0ff */
[----:B------:R-:W0:Y:S02]  /*86b0*/  I2F.U16 R0, R5 ;  /* 0x0000000500007306 */ /* 0x000e240000101000 */
[----:B0-----:R-:W-:-:S05]  /*86c0*/  F2FP.F16.F32.PACK_AB R0, RZ, R0 ;  /* 0x00000000ff00723e */ /* 0x001fca00000000ff */
[----:B------:R0:W-:Y:S01]  /*86d0*/  STG.E.U16 desc[UR36][R2.64], R0 ;  /* 0x0000000002007986 */ /* 0x0001e2000c101524 */
[----:B------:R-:W-:Y:S05]  /*86e0*/  BRA `(.L_x_7419) ;  /* 0x0000000800dc7947 */ /* 0x000fea0003800000 */
.L_x_7422:
[----:B------:R-:W-:-:S09]  /*86f0*/  UISETP.NE.AND UP0, UPT, UR4, 0x7, UPT ;  /* 0x000000070400788c */ /* 0x000fd2000bf05270 */
[----:B------:R-:W-:Y:S05]  /*8700*/  BRA.U !UP0, `(.L_x_7424) ;  /* 0x00000001083c7547 */ /* 0x000fea000b800000 */
[----:B------:R-:W-:-:S09]  /*8710*/  UISETP.NE.AND UP0, UPT, UR4, 0x8, UPT ;  /* 0x000000080400788c */ /* 0x000fd2000bf05270 */
[----:B------:R-:W-:Y:S05]  /*8720*/  BRA.U !UP0, `(.L_x_7425) ;  /* 0x00000001081c7547 */ /* 0x000fea000b800000 */
[----:B------:R-:W-:-:S09]  /*8730*/  UISETP.NE.AND UP0, UPT, UR4, 0x9, UPT ;  /* 0x000000090400788c */ /* 0x000fd2000bf05270 */
[----:B------:R-:W-:Y:S05]  /*8740*/  BRA.U UP0, `(.L_x_7418) ;  /* 0x0000000500ec7547 */ /* 0x000fea000b800000 */
[----:B------:R-:W-:Y:S02]  /*8750*/  LOP3.LUT R5, R5, 0xff, RZ, 0xc0, !PT ;  /* 0x000000ff05057812 */ /* 0x000fe400078ec0ff */
[----:B------:R-:W-:Y:S02]  /*8760*/  MOV R7, RZ ;  /* 0x000000ff00077202 */ /* 0x000fe40000000f00 */
[----:B------:R-:W0:Y:S03]  /*8770*/  I2F.U16 R6, R5 ;  /* 0x0000000500067306 */ /* 0x000e260000101000 */
[----:B0-----:R0:W-:Y:S01]  /*8780*/  STG.E.64 desc[UR36][R2.64], R6 ;  /* 0x0000000602007986 */ /* 0x0011e2000c101b24 */
[----:B------:R-:W-:Y:S05]  /*8790*/  BRA `(.L_x_7419) ;  /* 0x0000000800b07947 */ /* 0x000fea0003800000 */
.L_x_7425:
[----:B------:R-:W-:-:S06]  /*87a0*/  LOP3.LUT R5, R5, 0xff, RZ, 0xc0, !PT ;  /* 0x000000ff05057812 */ /* 0x000fcc00078ec0ff */
[----:B------:R-:W0:Y:S02]  /*87b0*/  I2F.U16 R5, R5 ;  /* 0x0000000500057306 */ /* 0x000e240000101000 */
[----:B0-----:R-:W-:-:S04]  /*87c0*/  F2FP.F16.F32.PACK_AB R5, RZ, R5 ;  /* 0x00000005ff05723e */ /* 0x001fc800000000ff */
[----:B------:R-:W-:-:S05]  /*87d0*/  PRMT R5, R5, 0x5410, RZ ;  /* 0x0000541005057816 */ /* 0x000fca00000000ff */
[----:B------:R0:W-:Y:S01]  /*87e0*/  STG.E desc[UR36][R2.64], R5 ;  /* 0x0000000502007986 */ /* 0x0001e2000c101924 */
[----:B------:R-:W-:Y:S05]  /*87f0*/  BRA `(.L_x_7419) ;  /* 0x0000000800987947 */ /* 0x000fea0003800000 */
.L_x_7424:
[----:B------:R-:W-:-:S06]  /*8800*/  LOP3.LUT R5, R5, 0xff, RZ, 0xc0, !PT ;  /* 0x000000ff05057812 */ /* 0x000fcc00078ec0ff */
[----:B------:R-:W0:Y:S02]  /*8810*/  I2F.F64.U16 R4, R5 ;  /* 0x0000000500047312 */ /* 0x000e240000101800 */
[----:B0-----:R0:W-:Y:S01]  /*8820*/  STG.E.64 desc[UR36][R2.64], R4 ;  /* 0x0000000402007986 */ /* 0x0011e2000c101b24 */
[----:B------:R-:W-:Y:S05]  /*8830*/  BRA `(.L_x_7419) ;  /* 0x0000000800887947 */ /* 0x000fea0003800000 */
.L_x_7414:
        /* <DEDUP_REMOVED lines=13> */
.L_x_7429:
        /* <DEDUP_REMOVED lines=18> */
.L_x_7431:
[----:B------:R-:W-:Y:S05]  /*8a30*/  BSYNC.RECONVERGENT B0 ;  /* 0x0000000000007941 */ /* 0x000fea0003800200 */
.L_x_7430:
[----:B------:R0:W-:Y:S01]  /*8a40*/  STG.E.U8 desc[UR36][R2.64], R0 ;  /* 0x0000000002007986 */ /* 0x0001e2000c101124 */
[----:B------:R-:W-:Y:S05]  /*8a50*/  BRA `(.L_x_7419) ;  /* 0x0000000800007947 */ /* 0x000fea0003800000 */
.L_x_7428:
[----:B------:R-:W-:Y:S01]  /*8a60*/  LOP3.LUT R5, R5, 0xff, RZ, 0xc0, !PT ;  /* 0x000000ff05057812 */ /* 0x000fe200078ec0ff */
[----:B------:R-:W-:Y:S01]  /*8a70*/  BSSY.RECONVERGENT B0, `(.L_x_7432) ;  /* 0x0000011000007945 */ /* 0x000fe20003800200 */
[----:B------:R-:W-:-:S04]  /*8a80*/  HFMA2 R0, -RZ, RZ, 0, 7.62939453125e-06 ;  /* 0x00000080ff007431 */ /* 0x000fc800000001ff */
        /* <DEDUP_REMOVED lines=15> */
.L_x_7433:
[----:B------:R-:W-:Y:S05]  /*8b80*/  BSYNC.RECONVERGENT B0 ;  /* 0x0000000000007941 */ /* 0x000fea0003800200 */
.L_x_7432:
[----:B------:R0:W-:Y:S01]  /*8b90*/  STG.E.U8 desc[UR36][R2.64], R0 ;  /* 0x0000000002007986 */ /* 0x0001e2000c101124 */
[----:B------:R-:W-:Y:S05]  /*8ba0*/  BRA `(.L_x_7419) ;  /* 0x0000000400ac7947 */ /* 0x000fea0003800000 */
.L_x_7427:
[----:B------:R-:W-:-:S09]  /*8bb0*/  UISETP.NE.AND UP0, UPT, UR4, 0x1c, UPT ;  /* 0x0000001c0400788c */ /* 0x000fd2000bf05270 */
[----:B------:R-:W-:Y:S05]  /*8bc0*/  BRA.U !UP0, `(.L_x_7434) ;  /* 0x0000000108647547 */ /* 0x000fea000b800000 */
[----:B------:R-:W-:-:S09]  /*8bd0*/  UISETP.NE.AND UP0, UPT, UR4, 0x1d, UPT ;  /* 0x0000001d0400788c */ /* 0x000fd2000bf05270 */
[----:B------:R-:W-:Y:S05]  /*8be0*/  BRA.U !UP0, `(.L_x_7435) ;  /* 0x00000001084c7547 */ /* 0x000fea000b800000 */
[----:B------:R-:W-:-:S09]  /*8bf0*/  UISETP.NE.AND UP0, UPT, UR4, 0x2c, UPT ;  /* 0x0000002c0400788c */ /* 0x000fd2000bf05270 */
[----:B------:R-:W-:Y:S05]  /*8c00*/  BRA.U UP0, `(.L_x_7418) ;  /* 0x0000000100bc7547 */ /* 0x000fea000b800000 */
        /* <DEDUP_REMOVED lines=9> */
[----:B------:R-:W-:Y:S02]  /*8ca0*/  @P1 ISETP.EQ.U32.AND P2, PT, R0, 0x1, P0 ;  /* 0x000000010000180c */ /* 0x000fe40000742070 */
[----:B------:R-:W-:-:S02]  /*8cb0*/  PLOP3.LUT P0, PT, PT, PT, PT, 0x80, 0x8 ;  /* 0x000000000008781c */ /* 0x000fc40003f0f070 */
[----:B------:R-:W-:Y:S02]  /*8cc0*/  @P1 PLOP3.LUT P0, PT, P2, PT, PT, 0x80, 0x8 ;  /* 0x000000000008181c */ /* 0x000fe4000170f070 */
[----:B------:R-:W-:-:S11]  /*8cd0*/  @P1 IADD3 R0, PT, PT, R4, 0x1, RZ ;  /* 0x0000000104001810 */ /* 0x000fd60007ffe0ff */
[----:B------:R-:W-:-:S04]  /*8ce0*/  @!P0 IMAD.MOV R0, RZ, RZ, R4 ;  /* 0x000000ffff008224 */ /* 0x000fc800078e0204 */
[----:B------:R-:W-:-:S05]  /*8cf0*/  @P1 IMAD.MOV.U32 R5, RZ, RZ, R0 ;  /* 0x000000ffff051224 */ /* 0x000fca00078e0000 */
[----:B------:R0:W-:Y:S01]  /*8d00*/  STG.E.U8 desc[UR36][R2.64], R5 ;  /* 0x0000000502007986 */ /* 0x0001e2000c101124 */
[----:B------:R-:W-:Y:S05]  /*8d10*/  BRA `(.L_x_7419) ;  /* 0x0000000400507947 */ /* 0x000fea0003800000 */
.L_x_7435:
[----:B------:R-:W-:Y:S01]  /*8d20*/  LOP3.LUT R4, R5, 0xff, RZ, 0xc0, !PT ;  /* 0x000000ff05047812 */ /* 0x000fe200078ec0ff */
[----:B------:R-:W-:-:S05]  /*8d30*/  HFMA2 R5, -RZ, RZ, 0, 0 ;  /* 0x00000000ff057431 */ /* 0x000fca00000001ff */
[----:B------:R0:W-:Y:S01]  /*8d40*/  STG.E.64 desc[UR36][R2.64], R4 ;  /* 0x0000000402007986 */ /* 0x0001e2000c101b24 */
[----:B------:R-:W-:Y:S05]  /*8d50*/  BRA `(.L_x_7419) ;  /* 0x0000000400407947 */ /* 0x000fea0003800000 */
.L_x_7434:
[----:B------:R-:W-:-:S05]  /*8d60*/  LOP3.LUT R5, R5, 0xff, RZ, 0xc0, !PT ;  /* 0x000000ff05057812 */ /* 0x000fca00078ec0ff */
[----:B------:R0:W-:Y:S01]  /*8d70*/  STG.E desc[UR36][R2.64], R5 ;  /* 0x0000000502007986 */ /* 0x0001e2000c101924 */
[----:B------:R-:W-:Y:S05]  /*8d80*/  BRA `(.L_x_7419) ;  /* 0x0000000400347947 */ /* 0x000fea0003800000 */
.L_x_7426:
        /* <DEDUP_REMOVED lines=12> */
.L_x_7437:
[----:B------:R-:W-:Y:S02]  /*8e50*/  LOP3.LUT R5, R5, 0xff, RZ, 0xc0, !PT ;  /* 0x000000ff05057812 */ /* 0x000fe400078ec0ff */
[----:B------:R-:W-:-:S04]  /*8e60*/  CS2R R6, SRZ ;  /* 0x0000000000067805 */ /* 0x000fc8000001ff00 */
[----:B------:R-:W0:Y:S02]  /*8e70*/  I2F.F64.U16 R4, R5 ;  /* 0x0000000500047312 */ /* 0x000e240000101800 */
[----:B0-----:R4:W-:Y:S01]  /*8e80*/  STG.E.128 desc[UR36][R2.64], R4 ;  /* 0x0000000402007986 */ /* 0x0019e2000c101d24 */
[----:B------:R-:W-:Y:S05]  /*8e90*/  BRA `(.L_x_7419) ;  /* 0x0000000000f07947 */ /* 0x000fea0003800000 */
.L_x_7436:
[----:B------:R-:W-:-:S09]  /*8ea0*/  UISETP.NE.AND UP0, UPT, UR4, 0xf, UPT ;  /* 0x0000000f0400788c */ /* 0x000fd2000bf05270 */
[----:B------:R-:W-:Y:S05]  /*8eb0*/  BRA.U !UP0, `(.L_x_7438) ;  /* 0x0000000108d87547 */ /* 0x000fea000b800000 */
[----:B------:R-:W-:-:S09]  /*8ec0*/  UISETP.NE.AND UP0, UPT, UR4, 0x17, UPT ;  /* 0x000000170400788c */ /* 0x000fd2000bf05270 */
[----:B------:R-:W-:Y:S05]  /*8ed0*/  BRA.U !UP0, `(.L_x_7439) ;  /* 0x0000000108887547 */ /* 0x000fea000b800000 */
[----:B------:R-:W-:-:S09]  /*8ee0*/  UISETP.NE.AND UP0, UPT, UR4, 0x18, UPT ;  /* 0x000000180400788c */ /* 0x000fd2000bf05270 */
[----:B------:R-:W-:Y:S05]  /*8ef0*/  BRA.U !UP0, `(.L_x_7440) ;  /* 0x0000000108447547 */ /* 0x000fea000b800000 */
.L_x_7418:
        /* <DEDUP_REMOVED lines=16> */
.L_x_7441:
[----:B------:R-:W-:Y:S05]  /*9000*/  BRA `(.L_x_7419) ;  /* 0x0000000000947947 */ /* 0x000fea0003800000 */
.L_x_7440:
        /* <DEDUP_REMOVED lines=12> */
.L_x_7443:
[----:B------:R-:W-:Y:S05]  /*90d0*/  BSYNC.RECONVERGENT B0 ;  /* 0x0000000000007941 */ /* 0x000fea0003800200 */
.L_x_7442:
[----:B------:R3:W-:Y:S01]  /*90e0*/  STG.E.U8 desc[UR36][R2.64], R5 ;  /* 0x0000000502007986 */ /* 0x0007e2000c101124 */
[----:B------:R-:W-:Y:S05]  /*90f0*/  BRA `(.L_x_7419) ;  /* 0x0000000000587947 */ /* 0x000fea0003800000 */
.L_x_7439:
        /* <DEDUP_REMOVED lines=13> */
.L_x_7444:
[----:B------:R-:W-:Y:S01]  /*91d0*/  IMAD.MOV.U32 R5, RZ, RZ, 0x7f ;  /* 0x0000007fff057424 */ /* 0x000fe200078e00ff */
[----:B------:R-:W-:-:S04]  /*91e0*/  ISETP.GT.U32.AND P0, PT, R7, 0x7f800000, PT ;  /* 0x7f8000000700780c */ /* 0x000fc80003f04070 */
[----:B------:R-:W-:-:S05]  /*91f0*/  SEL R5, R5, 0x7c, P0 ;  /* 0x0000007c05057807 */ /* 0x000fca0000000000 */
[----:B------:R2:W-:Y:S01]  /*9200*/  STG.E.U8 desc[UR36][R2.64], R5 ;  /* 0x0000000502007986 */ /* 0x0005e2000c101124 */
[----:B------:R-:W-:Y:S05]  /*9210*/  BRA `(.L_x_7419) ;  /* 0x0000000000107947 */ /* 0x000fea0003800000 */
.L_x_7438:
[----:B------:R-:W-:-:S04]  /*9220*/  LOP3.LUT R5, R5, 0xff, RZ, 0xc0, !PT ;  /* 0x000000ff05057812 */ /* 0x000fc800078ec0ff */
[----:B------:R-:W0:Y:S02]  /*9230*/  I2F.U16 R0, R5 ;  /* 0x0000000500007306 */ /* 0x000e240000101000 */
[----:B0-----:R-:W-:-:S05]  /*9240*/  F2FP.BF16.F32.PACK_AB R0, RZ, R0 ;  /* 0x00000000ff00723e */ /* 0x001fca00000010ff */
[----:B------:R0:W-:Y:S02]  /*9250*/  STG.E.U16 desc[UR36][R2.64], R0 ;  /* 0x0000000002007986 */ /* 0x0001e4000c101524 */
.L_x_7419:
[----:B------:R-:W-:Y:S05]  /*9260*/  BSYNC.RECONVERGENT B6 ;  /* 0x0000000000067941 */ /* 0x000fea0003800200 */
.L_x_7413:
[----:B------:R-:W-:-:S07]  /*9270*/  IADD3 R17, PT, PT, R17, 0x80, RZ ;  /* 0x0000008011117810 */ /* 0x000fce0007ffe0ff */
.L_x_7378:
[----:B------:R-:W-:Y:S05]  /*9280*/  BSYNC.RECONVERGENT B7 ;  /* 0x0000000000077941 */ /* 0x000fea0003800200 */
.L_x_7377:
        /* <DEDUP_REMOVED lines=306> */
.L_x_7445:
[----:B------:R-:W0:Y:S01]  /*a5b0*/  LDCU.128 UR8, c[0x0][0x580] ;  /* 0x0000b000ff0877ac */ /* 0x000e220008000c00 */
[----:B------:R-:W-:-:S04]  /*a5c0*/  UPRMT UR4, UR42, 0x9910, URZ ;  /* 0x000099102a047896 */ /* 0x000fc800080000ff */
[----:B------:R-:W-:Y:S01]  /*a5d0*/  UISETP.GT.AND UP0, UPT, UR4, 0x9, UPT ;  /* 0x000000090400788c */ /* 0x000fe2000bf04270 */
[----:B0-----:R-:W-:Y:S02]  /*a5e0*/  IADD3 R16, P0, PT, R16, UR8, RZ ;  /* 0x0000000810107c10 */ /* 0x001fe4000ff1e0ff */
[----:B----4-:R-:W-:-:S03]  /*a5f0*/  IADD3 R4, P1, PT, R0, UR10, RZ ;  /* 0x0000000a00047c10 */ /* 0x010fc6000ff3e0ff */
[----:B------:R-:W-:Y:S01]  /*a600*/  IMAD.X R17, RZ, RZ, UR9, P0 ;  /* 0x00000009ff117e24 */ /* 0x000fe200080e06ff */
[----:B-123--:R-:W-:Y:S02]  /*a610*/  IADD3.X R5, PT, PT, RZ, UR11, RZ, P1, !PT ;  /* 0x0000000bff057c10 */ /* 0x00efe40008ffe4ff */
        /* <DEDUP_REMOVED lines=11> */
.L_x_7449:
[----:B------:R4:W5:Y:S01]  /*a6d0*/  LDG.E.U8 R0, desc[UR36][R4.64] ;  /* 0x0000002404007981 */ /* 0x000962000c1e1100 */
[----:B------:R-:W-:Y:S05]  /*a6e0*/  BRA `(.L_x_7451) ;  /* 0x0000000c005c7947 */ /* 0x000fea0003800000 */
.L_x_7448:
        /* <DEDUP_REMOVED lines=8> */
.L_x_7453:
[----:B------:R2:W5:Y:S01]  /*a770*/  LDG.E.U8 R0, desc[UR36][R4.64] ;  /* 0x0000002404007981 */ /* 0x000562000c1e1100 */
[----:B------:R-:W-:Y:S05]  /*a780*/  BRA `(.L_x_7451) ;  /* 0x0000000c00347947 */ /* 0x000fea0003800000 */
.L_x_7452:
[----:B------:R0:W5:Y:S01]  /*a790*/  LDG.E.U16 R0, desc[UR36][R4.64] ;  /* 0x0000002404007981 */ /* 0x000162000c1e1500 */
[----:B------:R-:W-:Y:S05]  /*a7a0*/  BRA `(.L_x_7451) ;  /* 0x0000000c002c7947 */ /* 0x000fea0003800000 */
.L_x_7447:
        /* <DEDUP_REMOVED lines=10> */
.L_x_7455:
[----:B------:R-:W2:Y:S02]  /*a850*/  LDG.E.U16 R2, desc[UR36][R4.64] ;  /* 0x0000002404027981 */ /* 0x000ea4000c1e1500 */
[----:B--2---:R-:W-:-:S06]  /*a860*/  HADD2.F32 R2, -RZ, R2.H0_H0 ;  /* 0x20000002ff027230 */ /* 0x004fcc0000004100 */
[----:B------:R-:W0:Y:S02]  /*a870*/  F2I.S64.TRUNC R2, R2 ;  /* 0x0000000200027311 */ /* 0x000e24000020d900 */
[----:B0-----:R-:W-:Y:S01]  /*a880*/  PRMT R0, R2, 0x7610, R0 ;  /* 0x0000761002007816 */ /* 0x001fe20000000000 */
[----:B------:R-:W-:Y:S06]  /*a890*/  BRA `(.L_x_7451) ;  /* 0x0000000800f07947 */ /* 0x000fec0003800000 */
.L_x_7454:
        /* <DEDUP_REMOVED lines=10> */
.L_x_7457:
[----:B------:R-:W2:Y:S02]  /*a940*/  LDG.E.U16 R4, desc[UR36][R4.64] ;  /* 0x0000002404047981 */ /* 0x000ea4000c1e1500 */
[----:B--2---:R-:W-:-:S06]  /*a950*/  HADD2.F32 R2, -RZ, R4.H0_H0 ;  /* 0x20000004ff027230 */ /* 0x004fcc0000004100 */
[----:B------:R-:W0:Y:S02]  /*a960*/  F2I.S64.TRUNC R2, R2 ;  /* 0x0000000200027311 */ /* 0x000e24000020d900 */
[----:B0-----:R-:W-:Y:S01]  /*a970*/  PRMT R0, R2, 0x7610, R0 ;  /* 0x0000761002007816 */ /* 0x001fe20000000000 */
[----:B------:R-:W-:Y:S06]  /*a980*/  BRA `(.L_x_7451) ;  /* 0x0000000800b47947 */ /* 0x000fec0003800000 */
.L_x_7456:
[----:B------:R-:W2:Y:S02]  /*a990*/  LDG.E.64 R2, desc[UR36][R4.64] ;  /* 0x0000002404027981 */ /* 0x000ea4000c1e1b00 */
[----:B--2---:R-:W0:Y:S02]  /*a9a0*/  F2I.S64.F64.TRUNC R2, R2 ;  /* 0x0000000200027311 */ /* 0x004e24000030d900 */
[----:B0-----:R-:W-:Y:S01]  /*a9b0*/  PRMT R0, R2, 0x7610, R0 ;  /* 0x0000761002007816 */ /* 0x001fe20000000000 */
[----:B------:R-:W-:Y:S06]  /*a9c0*/  BRA `(.L_x_7451) ;  /* 0x0000000800a47947 */ /* 0x000fec0003800000 */
.L_x_7446:
        /* <DEDUP_REMOVED lines=12> */
.L_x_7460:
[----:B------:R-:W2:Y:S02]  /*aa90*/  LDG.E.64 R4, desc[UR36][R4.64] ;  /* 0x0000002404047981 */ /* 0x000ea4000c1e1b00 */
[----:B--2---:R-:W0:Y:S02]  /*aaa0*/  F2I.S64.F64.TRUNC R2, R4 ;  /* 0x0000000400027311 */ /* 0x004e24000030d900 */
[----:B0-----:R-:W-:Y:S01]  /*aab0*/  PRMT R0, R2, 0x7610, R0 ;  /* 0x0000761002007816 */ /* 0x001fe20000000000 */
[----:B------:R-:W-:Y:S06]  /*aac0*/  BRA `(.L_x_7451) ;  /* 0x0000000800647947 */ /* 0x000fec0003800000 */
.L_x_7459:
        /* <DEDUP_REMOVED lines=27> */
.L_x_7462:
        /* <DEDUP_REMOVED lines=14> */
.L_x_7461:
[----:B------:R-:W2:Y:S02]  /*ad60*/  LDG.E.U16 R2, desc[UR36][R4.64] ;  /* 0x0000002404027981 */ /* 0x000ea4000c1e1500 */
[----:B--2---:R-:W-:-:S06]  /*ad70*/  IMAD.U32 R2, R2, 0x10000, RZ ;  /* 0x0001000002027824 */ /* 0x004fcc00078e00ff */
[----:B------:R-:W0:Y:S02]  /*ad80*/  F2I.S64.TRUNC R2, R2 ;  /* 0x0000000200027311 */ /* 0x000e24000020d900 */
[----:B0-----:R-:W-:Y:S01]  /*ad90*/  PRMT R0, R2, 0x7610, R0 ;  /* 0x0000761002007816 */ /* 0x001fe20000000000 */
[----:B------:R-:W-:Y:S06]  /*ada0*/  BRA `(.L_x_7451) ;  /* 0x0000000400ac7947 */ /* 0x000fec0003800000 */
.L_x_7458:
        /* <DEDUP_REMOVED lines=10> */
.L_x_7465:
        /* <DEDUP_REMOVED lines=21> */
.L_x_7469:
[----:B------:R-:W-:Y:S05]  /*afa0*/  BSYNC.RECONVERGENT B1 ;  /* 0x0000000000017941 */ /* 0x000fea0003800200 */
.L_x_7468:
[----:B------:R-:W-:Y:S02]  /*afb0*/  SHF.L.U32 R0, R0, 0x14, RZ ;  /* 0x0000001400007819 */ /* 0x000fe400000006ff */
[----:B------:R-:W-:-:S04]  /*afc0*/  LEA R2, R2, 0x3b800000, 0x17 ;  /* 0x3b80000002027811 */ /* 0x000fc800078eb8ff */
[----:B------:R-:W-:-:S07]  /*afd0*/  LOP3.LUT R2, R2, R0, R7, 0xfe, !PT ;  /* 0x0000000002027212 */ /* 0x000fce00078efe07 */
.L_x_7467:
[----:B------:R-:W-:Y:S05]  /*afe0*/  BSYNC.RECONVERGENT B0 ;  /* 0x0000000000007941 */ /* 0x000fea0003800200 */
.L_x_7466:
[----:B------:R-:W0:Y:S02]  /*aff0*/  F2I.S64.TRUNC R2, R2 ;  /* 0x0000000200027311 */ /* 0x000e24000020d900 */
[----:B0-----:R-:W-:Y:S01]  /*b000*/  PRMT R0, R2, 0x7610, R0 ;  /* 0x0000761002007816 */ /* 0x001fe20000000000 */
[----:B------:R-:W-:Y:S06]  /*b010*/  BRA `(.L_x_7451) ;  /* 0x0000000400107947 */ /* 0x000fec0003800000 */
.L_x_7464:
        /* <DEDUP_REMOVED lines=21> */
.L_x_7473:
[----:B------:R-:W-:Y:S05]  /*b170*/  BSYNC.RECONVERGENT B1 ;  /* 0x0000000000017941 */ /* 0x000fea0003800200 */
.L_x_7472:
[----:B------:R-:W-:Y:S01]  /*b180*/  IMAD.SHL.U32 R0, R0, 0x200000, RZ ;  /* 0x0020000000007824 */ /* 0x000fe200078e00ff */
[----:B------:R-:W-:-:S04]  /*b190*/  LEA R2, R2, 0x37800000, 0x17 ;  /* 0x3780000002027811 */ /* 0x000fc800078eb8ff */
[----:B------:R-:W-:-:S07]  /*b1a0*/  LOP3.LUT R2, R2, R0, R7, 0xfe, !PT ;  /* 0x0000000002027212 */ /* 0x000fce00078efe07 */
.L_x_7471:
[----:B------:R-:W-:Y:S05]  /*b1b0*/  BSYNC.RECONVERGENT B0 ;  /* 0x0000000000007941 */ /* 0x000fea0003800200 */
.L_x_7470:
[----:B------:R-:W0:Y:S02]  /*b1c0*/  F2I.S64.TRUNC R2, R2 ;  /* 0x0000000200027311 */ /* 0x000e24000020d900 */
[----:B0-----:R-:W-:Y:S01]  /*b1d0*/  PRMT R0, R2, 0x7610, R0 ;  /* 0x0000761002007816 */ /* 0x001fe20000000000 */
[----:B------:R-:W-:Y:S06]  /*b1e0*/  BRA `(.L_x_7451) ;  /* 0x00000000009c7947 */ /* 0x000fec0003800000 */
.L_x_7463:
        /* <DEDUP_REMOVED lines=14> */
.L_x_7477:
[----:B------:R-:W-:Y:S05]  /*b2d0*/  BSYNC.RECONVERGENT B0 ;  /* 0x0000000000007941 */ /* 0x000fea0003800200 */
.L_x_7476:
[----:B------:R-:W0:Y:S02]  /*b2e0*/  F2I.S64.TRUNC R2, R2 ;  /* 0x0000000200027311 */ /* 0x000e24000020d900 */
[----:B0-----:R-:W-:Y:S01]  /*b2f0*/  PRMT R0, R2, 0x7610, R0 ;  /* 0x0000761002007816 */ /* 0x001fe20000000000 */
[----:B------:R-:W-:Y:S06]  /*b300*/  BRA `(.L_x_7451) ;  /* 0x0000000000547947 */ /* 0x000fec0003800000 */
.L_x_7450:
        /* <DEDUP_REMOVED lines=16> */
.L_x_7478:
[----:B------:R-:W-:Y:S01]  /*b410*/  PRMT R0, RZ, 0x7610, R0 ;  /* 0x00007610ff007816 */ /* 0x000fe20000000000 */
[----:B------:R-:W-:Y:S06]  /*b420*/  BRA `(.L_x_7451) ;  /* 0x00000000000c7947 */ /* 0x000fec0003800000 */
.L_x_7475:
[----:B------:R0:W5:Y:S01]  /*b430*/  LDG.E.U8 R0, desc[UR36][R4.64] ;  /* 0x0000002404007981 */ /* 0x000162000c1e1100 */
[----:B------:R-:W-:Y:S05]  /*b440*/  BRA `(.L_x_7451) ;  /* 0x0000000000047947 */ /* 0x000fea0003800000 */
.L_x_7474:
[----:B------:R0:W5:Y:S02]  /*b450*/  LDG.E.U8 R0, desc[UR36][R4.64] ;  /* 0x0000002404007981 */ /* 0x000164000c1e1100 */
.L_x_7451:
[----:B------:R-:W-:Y:S01]  /*b460*/  UPRMT UR4, UR39, 0x9910, URZ ;  /* 0x0000991027047896 */ /* 0x000fe200080000ff */
[----:B-----5:R-:W-:-:S03]  /*b470*/  LOP3.LUT R3, R0, UR43, RZ, 0x3c, !PT ;  /* 0x0000002b00037c12 */ /* 0x020fc6000f8e3cff */
        /* <DEDUP_REMOVED lines=12> */
.L_x_7482:
[----:B------:R-:W-:Y:S01]  /*b540*/  STG.E.U8 desc[UR36][R16.64], R3 ;  /* 0x0000000310007986 */ /* 0x000fe2000c101124 */
[----:B------:R-:W-:Y:S05]  /*b550*/  EXIT ;  /* 0x000000000000794d */ /* 0x000fea0003800000 */
.L_x_7481:
[----:B------:R-:W-:-:S09]  /*b560*/  UISETP.NE.AND UP0, UPT, UR4, 0x2, UPT ;  /* 0x000000020400788c */ /* 0x000fd2000bf05270 */
[----:B------:R-:W-:Y:S05]  /*b570*/  BRA.U !UP0, `(.L_x_7484) ;  /* 0x00000001082c7547 */ /* 0x000fea000b800000 */
[----:B------:R-:W-:-:S09]  /*b580*/  UISETP.NE.AND UP0, UPT, UR4, 0x3, UPT ;  /* 0x000000030400788c */ /* 0x000fd2000bf05270 */
[----:B------:R-:W-:Y:S05]  /*b590*/  BRA.U !UP0, `(.L_x_7485) ;  /* 0x0000000108187547 */ /* 0x000fea000b800000 */
[----:B------:R-:W-:-:S09]  /*b5a0*/  UISETP.NE.AND UP0, UPT, UR4, 0x4, UPT ;  /* 0x000000040400788c */ /* 0x000fd2000bf05270 */
[----:B------:R-:W-:Y:S05]  /*b5b0*/  BRA.U UP0, `(.L_x_7483) ;  /* 0x0000000900687547 */ /* 0x000fea000b800000 */
[----:B------:R-:W-:Y:S02]  /*b5c0*/  LOP3.LUT R2, R3, 0xff, RZ, 0xc0, !PT ;  /* 0x000000ff03027812 */ /* 0x000fe400078ec0ff */
[----:B------:R-:W-:-:S05]  /*b5d0*/  MOV R3, RZ ;  /* 0x000000ff00037202 */ /* 0x000fca0000000f00 */
[----:B------:R-:W-:Y:S01]  /*b5e0*/  STG.E.64 desc[UR36][R16.64], R2 ;  /* 0x0000000210007986 */ /* 0x000fe2000c101b24 */
[----:B------:R-:W-:Y:S05]  /*b5f0*/  EXIT ;  /* 0x000000000000794d */ /* 0x000fea0003800000 */
.L_x_7485:
[----:B------:R-:W-:-:S05]  /*b600*/  LOP3.LUT R3, R3, 0xff, RZ, 0xc0, !PT ;  /* 0x000000ff03037812 */ /* 0x000fca00078ec0ff */
[----:B------:R-:W-:Y:S01]  /*b610*/  STG.E desc[UR36][R16.64], R3 ;  /* 0x0000000310007986 */ /* 0x000fe2000c101924 */
[----:B------:R-:W-:Y:S05]  /*b620*/  EXIT ;  /* 0x000000000000794d */ /* 0x000fea0003800000 */
.L_x_7484:
[----:B------:R-:W-:-:S05]  /*b630*/  LOP3.LUT R3, R3, 0xff, RZ, 0xc0, !PT ;  /* 0x000000ff03037812 */ /* 0x000fca00078ec0ff */
[----:B------:R-:W-:Y:S01]  /*b640*/  STG.E.U16 desc[UR36][R16.64], R3 ;  /* 0x0000000310007986 */ /* 0x000fe2000c101524 */
[----:B------:R-:W-:Y:S05]  /*b650*/  EXIT ;  /* 0x000000000000794d */ /* 0x000fea0003800000 */
.L_x_7480:
[----:B------:R-:W-:-:S09]  /*b660*/  UISETP.GT.AND UP0, UPT, UR4, 0x6, UPT ;  /* 0x000000060400788c */ /* 0x000fd2000bf04270 */
[----:B------:R-:W-:Y:S05]  /*b670*/  BRA.U UP0, `(.L_x_7486) ;  /* 0x0000000100347547 */ /* 0x000fea000b800000 */
[----:B------:R-:W-:-:S09]  /*b680*/  UISETP.NE.AND UP0, UPT, UR4, 0x5, UPT ;  /* 0x000000050400788c */ /* 0x000fd2000bf05270 */
[----:B------:R-:W-:Y:S05]  /*b690*/  BRA.U !UP0, `(.L_x_7487) ;  /* 0x0000000108187547 */ /* 0x000fea000b800000 */
[----:B------:R-:W-:-:S09]  /*b6a0*/  UISETP.NE.AND UP0, UPT, UR4, 0x6, UPT ;  /* 0x000000060400788c */ /* 0x000fd2000bf05270 */
[----:B------:R-:W-:Y:S05]  /*b6b0*/  BRA.U UP0, `(.L_x_7483) ;  /* 0x0000000900287547 */ /* 0x000fea000b800000 */
[----:B------:R-:W-:-:S06]  /*b6c0*/  LOP3.LUT R3, R3, 0xff, RZ, 0xc0, !PT ;  /* 0x000000ff03037812 */ /* 0x000fcc00078ec0ff */
[----:B------:R-:W5:Y:S02]  /*b6d0*/  I2F.U16 R3, R3 ;  /* 0x0000000300037306 */ /* 0x000f640000101000 */
[----:B-----5:R-:W-:Y:S01]  /*b6e0*/  STG.E desc[UR36][R16.64], R3 ;  /* 0x0000000310007986 */ /* 0x020fe2000c101924 */
[----:B------:R-:W-:Y:S05]  /*b6f0*/  EXIT ;  /* 0x000000000000794d */ /* 0x000fea0003800000 */
.L_x_7487:
[----:B------:R-:W-:-:S04]  /*b700*/  LOP3.LUT R3, R3, 0xff, RZ, 0xc0, !PT ;  /* 0x000000ff03037812 */ /* 0x000fc800078ec0ff */
[----:B------:R-:W5:Y:S02]  /*b710*/  I2F.U16 R0, R3 ;  /* 0x0000000300007306 */ /* 0x000f640000101000 */
[----:B-----5:R-:W-:-:S05]  /*b720*/  F2FP.F16.F32.PACK_AB R0, RZ, R0 ;  /* 0x00000000ff00723e */ /* 0x020fca00000000ff */
[----:B------:R-:W-:Y:S01]  /*b730*/  STG.E.U16 desc[UR36][R16.64], R0 ;  /* 0x0000000010007986 */ /* 0x000fe2000c101524 */
[----:B------:R-:W-:Y:S05]  /*b740*/  EXIT ;  /* 0x000000000000794d */ /* 0x000fea0003800000 */
.L_x_7486:
[----:B------:R-:W-:-:S09]  /*b750*/  UISETP.NE.AND UP0, UPT, UR4, 0x7, UPT ;  /* 0x000000070400788c */ /* 0x000fd2000bf05270 */
[----:B------:R-:W-:Y:S05]  /*b760*/  BRA.U !UP0, `(.L_x_7488) ;  /* 0x00000001083c7547 */ /* 0x000fea000b800000 */
[----:B------:R-:W-:-:S09]  /*b770*/  UISETP.NE.AND UP0, UPT, UR4, 0x8, UPT ;  /* 0x000000080400788c */ /* 0x000fd2000bf05270 */
[----:B------:R-:W-:Y:S05]  /*b780*/  BRA.U !UP0, `(.L_x_7489) ;  /* 0x00000001081c7547 */ /* 0x000fea000b800000 */
[----:B------:R-:W-:-:S09]  /*b790*/  UISETP.NE.AND UP0, UPT, UR4, 0x9, UPT ;  /* 0x000000090400788c */ /* 0x000fd2000bf05270 */
[----:B------:R-:W-:Y:S05]  /*b7a0*/  BRA.U UP0, `(.L_x_7483) ;  /* 0x0000000500ec7547 */ /* 0x000fea000b800000 */
[----:B------:R-:W-:Y:S01]  /*b7b0*/  LOP3.LUT R3, R3, 0xff, RZ, 0xc0, !PT ;  /* 0x000000ff03037812 */ /* 0x000fe200078ec0ff */
[----:B01234-:R-:W-:-:S03]  /*b7c0*/  IMAD.MOV.U32 R5, RZ, RZ, RZ ;  /* 0x000000ffff057224 */ /* 0x01ffc600078e00ff */
[----:B------:R-:W0:Y:S02]  /*b7d0*/  I2F.U16 R4, R3 ;  /* 0x0000000300047306 */ /* 0x000e240000101000 */
[----:B0-----:R-:W-:Y:S01]  /*b7e0*/  STG.E.64 desc[UR36][R16.64], R4 ;  /* 0x0000000410007986 */ /* 0x001fe2000c101b24 */
[----:B------:R-:W-:Y:S05]  /*b7f0*/  EXIT ;  /* 0x000000000000794d */ /* 0x000fea0003800000 */
.L_x_7489:
[----:B------:R-:W-:-:S06]  /*b800*/  LOP3.LUT R3, R3, 0xff, RZ, 0xc0, !PT ;  /* 0x000000ff03037812 */ /* 0x000fcc00078ec0ff */
[----:B------:R-:W5:Y:S02]  /*b810*/  I2F.U16 R3, R3 ;  /* 0x0000000300037306 */ /* 0x000f640000101000 */
[----:B-----5:R-:W-:-:S04]  /*b820*/  F2FP.F16.F32.PACK_AB R3, RZ, R3 ;  /* 0x00000003ff03723e */ /* 0x020fc800000000ff */
[----:B------:R-:W-:-:S05]  /*b830*/  PRMT R3, R3, 0x5410, RZ ;  /* 0x0000541003037816 */ /* 0x000fca00000000ff */
[----:B------:R-:W-:Y:S01]  /*b840*/  STG.E desc[UR36][R16.64], R3 ;  /* 0x0000000310007986 */ /* 0x000fe2000c101924 */
[----:B------:R-:W-:Y:S05]  /*b850*/  EXIT ;  /* 0x000000000000794d */ /* 0x000fea0003800000 */
.L_x_7488:
[----:B------:R-:W-:-:S06]  /*b860*/  LOP3.LUT R3, R3, 0xff, RZ, 0xc0, !PT ;  /* 0x000000ff03037812 */ /* 0x000fcc00078ec0ff */
[----:B------:R-:W5:Y:S02]  /*b870*/  I2F.F64.U16 R2, R3 ;  /* 0x0000000300027312 */ /* 0x000f640000101800 */
[----:B-----5:R-:W-:Y:S01]  /*b880*/  STG.E.64 desc[UR36][R16.64], R2 ;  /* 0x0000000210007986 */ /* 0x020fe2000c101b24 */
[----:B------:R-:W-:Y:S05]  /*b890*/  EXIT ;  /* 0x000000000000794d */ /* 0x000fea0003800000 */
.L_x_7479:
        /* <DEDUP_REMOVED lines=11> */
[----:B------:R-:W-:Y:S01]  /*b950*/  STG.E.U16 desc[UR36][R16.64], R3 ;  /* 0x0000000310007986 */ /* 0x000fe2000c101524 */
[----:B------:R-:W-:Y:S05]  /*b960*/  EXIT ;  /* 0x000000000000794d */ /* 0x000fea0003800000 */
.L_x_7493:
[----:B------:R-:W-:Y:S01]  /*b970*/  LOP3.LUT R3, R3, 0xff, RZ, 0xc0, !PT ;  /* 0x000000ff03037812 */ /* 0x000fe200078ec0ff */
[----:B------:R-:W-:Y:S01]  /*b980*/  BSSY.RECONVERGENT B0, `(.L_x_7494) ;  /* 0x0000011000007945 */ /* 0x000fe20003800200 */
[----:B------:R-:W-:-:S04]  /*b990*/  IMAD.MOV.U32 R8, RZ, RZ, 0x80 ;  /* 0x00000080ff087424 */ /* 0x000fc800078e00ff */
[----:B------:R-:W5:Y:S02]  /*b9a0*/  I2F.U16 R3, R3 ;  /* 0x0000000300037306 */ /* 0x000f640000101000 */
[----:B-----5:R-:W-:-:S13]  /*b9b0*/  ISETP.GT.U32.AND P0, PT, R3, 0x437fffff, PT ;  /* 0x437fffff0300780c */ /* 0x020fda0003f04070 */
        /* <DEDUP_REMOVED lines=12> */
.L_x_7496:
[----:B------:R-:W-:-:S07]  /*ba80*/  PRMT R8, R0, 0x7610, R8 ;  /* 0x0000761000087816 */ /* 0x000fce0000000008 */
.L_x_7495:
[----:B------:R-:W-:Y:S05]  /*ba90*/  BSYNC.RECONVERGENT B0 ;  /* 0x0000000000007941 */ /* 0x000fea0003800200 */
.L_x_7494:
[----:B------:R-:W-:Y:S01]  /*baa0*/  STG.E.U8 desc[UR36][R16.64], R8 ;  /* 0x0000000810007986 */ /* 0x000fe2000c101124 */
[----:B------:R-:W-:Y:S05]  /*bab0*/  EXIT ;  /* 0x000000000000794d */ /* 0x000fea0003800000 */
.L_x_7492:
[----:B------:R-:W-:Y:S01]  /*bac0*/  LOP3.LUT R3, R3, 0xff, RZ, 0xc0, !PT ;  /* 0x000000ff03037812 */ /* 0x000fe200078ec0ff */
[----:B------:R-:W-:Y:S01]  /*bad0*/  BSSY.RECONVERGENT B0, `(.L_x_7497) ;  /* 0x0000011000007945 */ /* 0x000fe20003800200 */
[----:B------:R-:W-:-:S04]  /*bae0*/  HFMA2 R8, -RZ, RZ, 0, 7.62939453125e-06 ;  /* 0x00000080ff087431 */ /* 0x000fc800000001ff */
        /* <DEDUP_REMOVED lines=14> */
.L_x_7499:
[----:B------:R-:W-:-:S07]  /*bbd0*/  PRMT R8, R0, 0x7610, R8 ;  /* 0x0000761000087816 */ /* 0x000fce0000000008 */
.L_x_7498:
[----:B------:R-:W-:Y:S05]  /*bbe0*/  BSYNC.RECONVERGENT B0 ;  /* 0x0000000000007941 */ /* 0x000fea0003800200 */
.L_x_7497:
[----:B------:R-:W-:Y:S01]  /*bbf0*/  STG.E.U8 desc[UR36][R16.64], R8 ;  /* 0x0000000810007986 */ /* 0x000fe2000c101124 */
[----:B------:R-:W-:Y:S05]  /*bc00*/  EXIT ;  /* 0x000000000000794d */ /* 0x000fea0003800000 */
.L_x_7491:
[----:B------:R-:W-:-:S09]  /*bc10*/  UISETP.NE.AND UP0, UPT, UR4, 0x1c, UPT ;  /* 0x0000001c0400788c */ /* 0x000fd2000bf05270 */
[----:B------:R-:W-:Y:S05]  /*bc20*/  BRA.U !UP0, `(.L_x_7500) ;  /* 0x0000000108647547 */ /* 0x000fea000b800000 */
[----:B------:R-:W-:-:S09]  /*bc30*/  UISETP.NE.AND UP0, UPT, UR4, 0x1d, UPT ;  /* 0x0000001d0400788c */ /* 0x000fd2000bf05270 */
[----:B------:R-:W-:Y:S05]  /*bc40*/  BRA.U !UP0, `(.L_x_7501) ;  /* 0x00000001084c7547 */ /* 0x000fea000b800000 */
[----:B------:R-:W-:-:S09]  /*bc50*/  UISETP.NE.AND UP0, UPT, UR4, 0x2c, UPT ;  /* 0x0000002c0400788c */ /* 0x000fd2000bf05270 */
[----:B------:R-:W-:Y:S05]  /*bc60*/  BRA.U UP0, `(.L_x_7483) ;  /* 0x0000000100bc7547 */ /* 0x000fea000b800000 */
[----:B------:R-:W-:Y:S01]  /*bc70*/  LOP3.LUT R3, R3, 0xff, RZ, 0xc0, !PT ;  /* 0x000000ff03037812 */ /* 0x000fe200078ec0ff */
[----:B01234-:R-:W-:-:S05]  /*bc80*/  IMAD.MOV.U32 R4, RZ, RZ, 0xff ;  /* 0x000000ffff047424 */ /* 0x01ffca00078e00ff */
        /* <DEDUP_REMOVED lines=13> */
[----:B------:R-:W-:Y:S01]  /*bd60*/  STG.E.U8 desc[UR36][R16.64], R3 ;  /* 0x0000000310007986 */ /* 0x000fe2000c101124 */
[----:B------:R-:W-:Y:S05]  /*bd70*/  EXIT ;  /* 0x000000000000794d */ /* 0x000fea0003800000 */
.L_x_7501:
[----:B------:R-:W-:Y:S01]  /*bd80*/  LOP3.LUT R2, R3, 0xff, RZ, 0xc0, !PT ;  /* 0x000000ff03027812 */ /* 0x000fe200078ec0ff */
[----:B------:R-:W-:-:S05]  /*bd90*/  IMAD.MOV.U32 R3, RZ, RZ, RZ ;  /* 0x000000ffff037224 */ /* 0x000fca00078e00ff */
[----:B------:R-:W-:Y:S01]  /*bda0*/  STG.E.64 desc[UR36][R16.64], R2 ;  /* 0x0000000210007986 */ /* 0x000fe2000c101b24 */
[----:B------:R-:W-:Y:S05]  /*bdb0*/  EXIT ;  /* 0x000000000000794d */ /* 0x000fea0003800000 */
.L_x_7500:
[----:B------:R-:W-:-:S05]  /*bdc0*/  LOP3.LUT R3, R3, 0xff, RZ, 0xc0, !PT ;  /* 0x000000ff03037812 */ /* 0x000fca00078ec0ff */
[----:B------:R-:W-:Y:S01]  /*bdd0*/  STG.E desc[UR36][R16.64], R3 ;  /* 0x0000000310007986 */ /* 0x000fe2000c101924 */
[----:B------:R-:W-:Y:S05]  /*bde0*/  EXIT ;  /* 0x000000000000794d */ /* 0x000fea0003800000 */
.L_x_7490:
        /* <DEDUP_REMOVED lines=10> */
[----:B------:R-:W-:Y:S01]  /*be90*/  STG.E.U8 desc[UR36][R16.64], R3 ;  /* 0x0000000310007986 */ /* 0x000fe2000c101124 */
[----:B------:R-:W-:Y:S05]  /*bea0*/  EXIT ;  /* 0x000000000000794d */ /* 0x000fea0003800000 */
.L_x_7503:
[----:B01234-:R-:W-:Y:S02]  /*beb0*/  LOP3.LUT R4, R3, 0xff, RZ, 0xc0, !PT ;  /* 0x000000ff03047812 */ /* 0x01ffe400078ec0ff */
[----:B------:R-:W-:-:S04]  /*bec0*/  CS2R R6, SRZ ;  /* 0x0000000000067805 */ /* 0x000fc8000001ff00 */
[----:B------:R-:W0:Y:S02]  /*bed0*/  I2F.F64.U16 R4, R4 ;  /* 0x0000000400047312 */ /* 0x000e240000101800 */
[----:B0-----:R-:W-:Y:S01]  /*bee0*/  STG.E.128 desc[UR36][R16.64], R4 ;  /* 0x0000000410007986 */ /* 0x001fe2000c101d24 */
[----:B------:R-:W-:Y:S05]  /*bef0*/  EXIT ;  /* 0x000000000000794d */ /* 0x000fea0003800000 */
.L_x_7502:
[----:B------:R-:W-:-:S09]  /*bf00*/  UISETP.NE.AND UP0, UPT, UR4, 0xf, UPT ;  /* 0x0000000f0400788c */ /* 0x000fd2000bf05270 */
[----:B------:R-:W-:Y:S05]  /*bf10*/  BRA.U !UP0, `(.L_x_7504) ;  /* 0x0000000108dc7547 */ /* 0x000fea000b800000 */
[----:B------:R-:W-:-:S09]  /*bf20*/  UISETP.NE.AND UP0, UPT, UR4, 0x17, UPT ;  /* 0x000000170400788c */ /* 0x000fd2000bf05270 */
[----:B------:R-:W-:Y:S05]  /*bf30*/  BRA.U !UP0, `(.L_x_7505) ;  /* 0x0000000108887547 */ /* 0x000fea000b800000 */
[----:B------:R-:W-:-:S09]  /*bf40*/  UISETP.NE.AND UP0, UPT, UR4, 0x18, UPT ;  /* 0x000000180400788c */ /* 0x000fd2000bf05270 */
[----:B------:R-:W-:Y:S05]  /*bf50*/  BRA.U !UP0, `(.L_x_7506) ;  /* 0x0000000108447547 */ /* 0x000fea000b800000 */
.L_x_7483:
[----:B------:R-:W-:Y:S01]  /*bf60*/  MOV R0, 0x0 ;  /* 0x0000000000007802 */ /* 0x000fe20000000f00 */
[----:B------:R-:W0:Y:S01]  /*bf70*/  LDCU.64 UR4, c[0x4][0x148] ;  /* 0x01002900ff0477ac */ /* 0x000e220008000a00 */
[----:B------:R-:W-:Y:S02]  /*bf80*/  HFMA2 R8, -RZ, RZ, 0, 6.020069122314453125e-06 ;  /* 0x00000065ff087431 */ /* 0x000fe400000001ff */
[----:B------:R-:W-:Y:S01]  /*bf90*/  IMAD.MOV.U32 R12, RZ, RZ, 0x1 ;  /* 0x00000001ff0c7424 */ /* 0x000fe200078e00ff */
[----:B------:R0:W0:Y:S01]  /*bfa0*/  LDC.64 R2, c[0x4][R0] ;  /* 0x0100000000027b82 */ /* 0x0000220000000a00 */
[----:B------:R-:W5:Y:S01]  /*bfb0*/  LDCU.64 UR6, c[0x4][0x150] ;  /* 0x01002a00ff0677ac */ /* 0x000f620008000a00 */
[----:B------:R-:W-:Y:S01]  /*bfc0*/  IMAD.MOV.U32 R13, RZ, RZ, RZ ;  /* 0x000000ffff0d7224 */ /* 0x000fe200078e00ff */
[----:B------:R-:W5:Y:S01]  /*bfd0*/  LDCU.64 UR8, c[0x4][0x10] ;  /* 0x01000200ff0877ac */ /* 0x000f620008000a00 */
[----:B01234-:R-:W-:Y:S01]  /*bfe0*/  MOV R4, UR4 ;  /* 0x0000000400047c02 */ /* 0x01ffe20008000f00 */
[----:B------:R-:W-:-:S02]  /*bff0*/  IMAD.U32 R5, RZ, RZ, UR5 ;  /* 0x00000005ff057e24 */ /* 0x000fc4000f8e00ff */
[----:B-----5:R-:W-:Y:S01]  /*c000*/  IMAD.U32 R6, RZ, RZ, UR6 ;  /* 0x00000006ff067e24 */ /* 0x020fe2000f8e00ff */
[----:B------:R-:W-:Y:S01]  /*c010*/  MOV R7, UR7 ;  /* 0x0000000700077c02 */ /* 0x000fe20008000f00 */
[----:B------:R-:W-:Y:S02]  /*c020*/  IMAD.U32 R10, RZ, RZ, UR8 ;  /* 0x00000008ff0a7e24 */ /* 0x000fe4000f8e00ff */
[----:B------:R-:W-:-:S07]  /*c030*/  IMAD.U32 R11, RZ, RZ, UR9 ;  /* 0x00000009ff0b7e24 */ /* 0x000fce000f8e00ff */
[----:B------:R-:W-:-:S07]  /*c040*/  LEPC R20, `(.L_x_7507) ;  /* 0x000000001014794e */ /* 0x000fce0000000000 */
[----:B------:R-:W-:Y:S05]  /*c050*/  CALL.ABS.NOINC R2 ;  /* 0x0000000002007343 */ /* 0x000fea0003c00000 */
.L_x_7507:
[----:B------:R-:W-:Y:S05]  /*c060*/  EXIT ;  /* 0x000000000000794d */ /* 0x000fea0003800000 */
.L_x_7506:
[----:B------:R-:W-:Y:S01]  /*c070*/  LOP3.LUT R0, R3, 0xff, RZ, 0xc0, !PT ;  /* 0x000000ff03007812 */ /* 0x000fe200078ec0ff */
[----:B------:R-:W-:Y:S01]  /*c080*/  BSSY.RECONVERGENT B0, `(.L_x_7508) ;  /* 0x000000b000007945 */ /* 0x000fe20003800200 */
[----:B------:R-:W-:Y:S02]  /*c090*/  MOV R3, 0x7f ;  /* 0x0000007f00037802 */ /* 0x000fe40000000f00 */
[----:B01234-:R-:W0:Y:S02]  /*c0a0*/  I2F.U16 R5, R0 ;  /* 0x0000000000057306 */ /* 0x01fe240000101000 */
        /* <DEDUP_REMOVED lines=8> */
.L_x_7509:
[----:B------:R-:W-:Y:S05]  /*c130*/  BSYNC.RECONVERGENT B0 ;  /* 0x0000000000007941 */ /* 0x000fea0003800200 */
.L_x_7508:
[----:B------:R-:W-:Y:S01]  /*c140*/  STG.E.U8 desc[UR36][R16.64], R3 ;  /* 0x0000000310007986 */ /* 0x000fe2000c101124 */
[----:B------:R-:W-:Y:S05]  /*c150*/  EXIT ;  /* 0x000000000000794d */ /* 0x000fea0003800000 */
.L_x_7505:
[----:B------:R-:W-:-:S04]  /*c160*/  LOP3.LUT R3, R3, 0xff, RZ, 0xc0, !PT ;  /* 0x000000ff03037812 */ /* 0x000fc800078ec0ff */
[----:B01234-:R-:W0:Y:S02]  /*c170*/  I2F.U16 R5, R3 ;  /* 0x0000000300057306 */ /* 0x01fe240000101000 */
        /* <DEDUP_REMOVED lines=12> */
.L_x_7510:
[----:B------:R-:W-:Y:S01]  /*c240*/  IMAD.MOV.U32 R3, RZ, RZ, 0x7f ;  /* 0x0000007fff037424 */ /* 0x000fe200078e00ff */
[----:B------:R-:W-:-:S04]  /*c250*/  ISETP.GT.U32.AND P0, PT, R5, 0x7f800000, PT ;  /* 0x7f8000000500780c */ /* 0x000fc80003f04070 */
[----:B------:R-:W-:-:S05]  /*c260*/  SEL R3, R3, 0x7c, P0 ;  /* 0x0000007c03037807 */ /* 0x000fca0000000000 */
[----:B------:R-:W-:Y:S01]  /*c270*/  STG.E.U8 desc[UR36][R16.64], R3 ;  /* 0x0000000310007986 */ /* 0x000fe2000c101124 */
[----:B------:R-:W-:Y:S05]  /*c280*/  EXIT ;  /* 0x000000000000794d */ /* 0x000fea0003800000 */
.L_x_7504:
[----:B------:R-:W-:-:S04]  /*c290*/  LOP3.LUT R3, R3, 0xff, RZ, 0xc0, !PT ;  /* 0x000000ff03037812 */ /* 0x000fc800078ec0ff */
[----:B------:R-:W5:Y:S02]  /*c2a0*/  I2F.U16 R0, R3 ;  /* 0x0000000300007306 */ /* 0x000f640000101000 */
[----:B-----5:R-:W-:-:S05]  /*c2b0*/  F2FP.BF16.F32.PACK_AB R0, RZ, R0 ;  /* 0x00000000ff00723e */ /* 0x020fca00000010ff */
[----:B------:R-:W-:Y:S01]  /*c2c0*/  STG.E.U16 desc[UR36][R16.64], R0 ;  /* 0x0000000010007986 */ /* 0x000fe2000c101524 */
[----:B------:R-:W-:Y:S05]  /*c2d0*/  EXIT ;  /* 0x000000000000794d */ /* 0x000fea0003800000 */
.L_x_7511:
        /* <DEDUP_REMOVED lines=10> */
.L_x_26187:


//--------------------- .text._ZN2at6native27unrolled_elementwise_kernelINS0_13AUnaryFunctorIhhhNS0_17BitwiseXorFunctorIhEEEESt5arrayIPcLm2EELi4E23TrivialOffsetCalculatorILi1EjESA_NS0_6memory12LoadWithCastILi1EEENSB_13StoreWithCastILi1EEEEEviT_T0_T2_T3_T4_T5_ --------------------------
	.section	.text._ZN2at6native27unrolled_elementwise_kernelINS0_13AUnaryFunctorIhhhNS0_17BitwiseXorFunctorIhEEEESt5arrayIPcLm2EELi4E23TrivialOffsetCalculatorILi1EjESA_NS0_6memory12LoadWithCastILi1EEENSB_13StoreWithCastILi1EEEEEviT_T0_T2_T3_T4_T5_,"ax",@progbits
	.align	128
        .global         _ZN2at6native27unrolled_elementwise_kernelINS0_13AUnaryFunctorIhhhNS0_17BitwiseXorFunctorIhEEEESt5arrayIPcLm2EELi4E23TrivialOffsetCalculatorILi1EjESA_NS0_6memory12LoadWithCastILi1EEENSB_13StoreWithCastILi1EEEEEviT_T0_T2_T3_T4_T5_
        .type           _ZN2at6native27unrolled_elementwise_kernelINS0_13AUnaryFunctorIhhhNS0_17BitwiseXorFunctorIhEEEESt5arrayIPcLm2EELi4E23TrivialOffsetCalculatorILi1EjESA_NS0_6memory12LoadWithCastILi1EEENSB_13StoreWithCastILi1EEEEEviT_T0_T2_T3_T4_T5_,@function
        .size           _ZN2at6native27unrolled_elementwise_kernelINS0_13AUnaryFunctorIhhhNS0_17BitwiseXorFunctorIhEEEESt5arrayIPcLm2EELi4E23TrivialOffsetCalculatorILi1EjESA_NS0_6memory12LoadWithCastILi1EEENSB_13StoreWithCastILi1EEEEEviT_T0_T2_T3_T4_T5_,(.L_x_26188 - _ZN2at6native27unrolled_elementwise_kernelINS0_13AUnaryFunctorIhhhNS0_17BitwiseXorFunctorIhEEEESt5arrayIPcLm2EELi4E23TrivialOffsetCalculatorILi1EjESA_NS0_6memory12LoadWithCastILi1EEENSB_13StoreWithCastILi1EEEEEviT_T0_T2_T3_T4_T5_)
        .other          _ZN2at6native27unrolled_elementwise_kernelINS0_13AUnaryFunctorIhhhNS0_17BitwiseXorFunctorIhEEEESt5arrayIPcLm2EELi4E23TrivialOffsetCalculatorILi1EjESA_NS0_6memory12LoadWithCastILi1EEENSB_13StoreWithCastILi1EEEEEviT_T0_T2_T3_T4_T5_,@"STO_CUDA_ENTRY STV_DEFAULT"
_ZN2at6native27unrolled_elementwise_kernelINS0_13AUnaryFunctorIhhhNS0_17BitwiseXorFunctorIhEEEESt5arrayIPcLm2EELi4E23TrivialOffsetCalculatorILi1EjESA_NS0_6memory12LoadWithCastILi1EEENSB_13StoreWithCastILi1EEEEEviT_T0_T2_T3_T4_T5_:
.text._ZN2at6native27unrolled_elementwise_kernelINS0_13AUnaryFunctorIhhhNS0_17BitwiseXorFunctorIhEEEESt5arrayIPcLm2EELi4E23TrivialOffsetCalculatorILi1EjESA_NS0_6memory12LoadWithCastILi1EEENSB_13StoreWithCastILi1EEEEEviT_T0_T2_T3_T4_T5_:
        /* <DEDUP_REMOVED lines=31> */
.L_x_7517:
[----:B------:R3:W5:Y:S01]  /*01f0*/  LDG.E.U8 R18, desc[UR36][R6.64] ;  /* 0x0000002406127981 */ /* 0x000762000c1e1100 */
[----:B------:R-:W-:Y:S05]  /*0200*/  BRA `(.L_x_7519) ;  /* 0x0000000c00607947 */ /* 0x000fea0003800000 */
.L_x_7516:
        /* <DEDUP_REMOVED lines=8> */
.L_x_7521:
[----:B------:R1:W5:Y:S01]  /*0290*/  LDG.E.U8 R18, desc[UR36][R6.64] ;  /* 0x0000002406127981 */ /* 0x000362000c1e1100 */
[----:B------:R-:W-:Y:S05]  /*02a0*/  BRA `(.L_x_7519) ;  /* 0x0000000c00387947 */ /* 0x000fea0003800000 */
.L_x_7520:
[----:B------:R2:W5:Y:S01]  /*02b0*/  LDG.E.U16 R18, desc[UR36][R6.64] ;  /* 0x0000002406127981 */ /* 0x000562000c1e1500 */
[----:B------:R-:W-:Y:S05]  /*02c0*/  BRA `(.L_x_7519) ;  /* 0x0000000c00307947 */ /* 0x000fea0003800000 */
.L_x_7515:
        /* <DEDUP_REMOVED lines=10> */
.L_x_7523:
[----:B------:R-:W2:Y:S02]  /*0370*/  LDG.E.U16 R4, desc[UR36][R6.64] ;  /* 0x0000002406047981 */ /* 0x000ea4000c1e1500 */
[----:B--2---:R-:W-:-:S06]  /*0380*/  HADD2.F32 R4, -RZ, R4.H0_H0 ;  /* 0x20000004ff047230 */ /* 0x004fcc0000004100 */
[----:B------:R-:W0:Y:S02]  /*0390*/  F2I.S64.TRUNC R4, R4 ;  /* 0x0000000400047311 */ /* 0x000e24000020d900 */
[----:B0-----:R-:W-:Y:S01]  /*03a0*/  PRMT R18, R4, 0x7610, R18 ;  /* 0x0000761004127816 */ /* 0x001fe20000000012 */
[----:B------:R-:W-:Y:S06]  /*03b0*/  BRA `(.L_x_7519) ;  /* 0x0000000800f47947 */ /* 0x000fec0003800000 */
.L_x_7522:
        /* <DEDUP_REMOVED lines=10> */
.L_x_7525:
[----:B------:R-:W2:Y:S02]  /*0460*/  LDG.E.U16 R6, desc[UR36][R6.64] ;  /* 0x0000002406067981 */ /* 0x000ea4000c1e1500 */
[----:B--2---:R-:W-:-:S06]  /*0470*/  HADD2.F32 R4, -RZ, R6.H0_H0 ;  /* 0x20000006ff047230 */ /* 0x004fcc0000004100 */
[----:B------:R-:W0:Y:S02]  /*0480*/  F2I.S64.TRUNC R4, R4 ;  /* 0x0000000400047311 */ /* 0x000e24000020d900 */
[----:B0-----:R-:W-:Y:S01]  /*0490*/  PRMT R18, R4, 0x7610, R18 ;  /* 0x0000761004127816 */ /* 0x001fe20000000012 */
[----:B------:R-:W-:Y:S06]  /*04a0*/  BRA `(.L_x_7519) ;  /* 0x0000000800b87947 */ /* 0x000fec0003800000 */
.L_x_7524:
[----:B------:R-:W2:Y:S02]  /*04b0*/  LDG.E.64 R4, desc[UR36][R6.64] ;  /* 0x0000002406047981 */ /* 0x000ea4000c1e1b00 */
[----:B--2---:R-:W0:Y:S02]  /*04c0*/  F2I.S64.F64.TRUNC R4, R4 ;  /* 0x0000000400047311 */ /* 0x004e24000030d900 */
[----:B0-----:R-:W-:Y:S01]  /*04d0*/  PRMT R18, R4, 0x7610, R18 ;  /* 0x0000761004127816 */ /* 0x001fe20000000012 */
[----:B------:R-:W-:Y:S06]  /*04e0*/  BRA `(.L_x_7519) ;  /* 0x0000000800a87947 */ /* 0x000fec0003800000 */
.L_x_7514:
        /* <DEDUP_REMOVED lines=12> */
.L_x_7528:
[----:B------:R-:W2:Y:S02]  /*05b0*/  LDG.E.64 R6, desc[UR36][R6.64] ;  /* 0x0000002406067981 */ /* 0x000ea4000c1e1b00 */
[----:B--2---:R-:W0:Y:S02]  /*05c0*/  F2I.S64.F64.TRUNC R4, R6 ;  /* 0x0000000600047311 */ /* 0x004e24000030d900 */
[----:B0-----:R-:W-:Y:S01]  /*05d0*/  PRMT R18, R4, 0x7610, R18 ;  /* 0x0000761004127816 */ /* 0x001fe20000000012 */
[----:B------:R-:W-:Y:S06]  /*05e0*/  BRA `(.L_x_7519) ;  /* 0x0000000800687947 */ /* 0x000fec0003800000 */
.L_x_7527:
        /* <DEDUP_REMOVED lines=24> */
[----:B------:R-:W0:Y:S02]  /*0770*/  F2I.S64.TRUNC R4, R3 ;  /* 0x0000000300047311 */ /* 0x000e24000020d900 */
[----:B0-----:R-:W-:Y:S01]  /*0780*/  PRMT R18, R4, 0x7610, R18 ;  /* 0x0000761004127816 */ /* 0x001fe20000000012 */
[----:B------:R-:W-:Y:S06]  /*0790*/  BRA `(.L_x_7519) ;  /* 0x0000000400fc7947 */ /* 0x000fec0003800000 */
.L_x_7530:
        /* <DEDUP_REMOVED lines=12> */
[----:B------:R-:W0:Y:S02]  /*0860*/  F2I.S64.TRUNC R4, R0 ;  /* 0x0000000000047311 */ /* 0x000e24000020d900 */
[----:B0-----:R-:W-:Y:S01]  /*0870*/  PRMT R18, R4, 0x7610, R18 ;  /* 0x0000761004127816 */ /* 0x001fe20000000012 */
[----:B------:R-:W-:Y:S06]  /*0880*/  BRA `(.L_x_7519) ;  /* 0x0000000400c07947 */ /* 0x000fec0003800000 */
.L_x_7529:
[----:B------:R-:W2:Y:S02]  /*0890*/  LDG.E.U16 R4, desc[UR36][R6.64] ;  /* 0x0000002406047981 */ /* 0x000ea4000c1e1500 */
[----:B--2---:R-:W-:-:S06]  /*08a0*/  IMAD.U32 R4, R4, 0x10000, RZ ;  /* 0x0001000004047824 */ /* 0x004fcc00078e00ff */
[----:B------:R-:W0:Y:S02]  /*08b0*/  F2I.S64.TRUNC R4, R4 ;  /* 0x0000000400047311 */ /* 0x000e24000020d900 */
[----:B0-----:R-:W-:Y:S01]  /*08c0*/  PRMT R18, R4, 0x7610, R18 ;  /* 0x0000761004127816 */ /* 0x001fe20000000012 */
[----:B------:R-:W-:Y:S06]  /*08d0*/  BRA `(.L_x_7519) ;  /* 0x0000000400ac7947 */ /* 0x000fec0003800000 */
.L_x_7526:
        /* <DEDUP_REMOVED lines=10> */
.L_x_7533:
        /* <DEDUP_REMOVED lines=21> */
.L_x_7537:
[----:B------:R-:W-:Y:S05]  /*0ad0*/  BSYNC.RECONVERGENT B1 ;  /* 0x0000000000017941 */ /* 0x000fea0003800200 */
.L_x_7536:
[----:B------:R-:W-:Y:S01]  /*0ae0*/  IMAD.SHL.U32 R0, R0, 0x100000, RZ ;  /* 0x0010000000007824 */ /* 0x000fe200078e00ff */
[----:B------:R-:W-:-:S04]  /*0af0*/  LEA R3, R3, 0x3b800000, 0x17 ;  /* 0x3b80000003037811 */ /* 0x000fc800078eb8ff */
[----:B------:R-:W-:-:S07]  /*0b00*/  LOP3.LUT R4, R3, R0, R7, 0xfe, !PT ;  /* 0x0000000003047212 */ /* 0x000fce00078efe07 */
.L_x_7535:
[----:B------:R-:W-:Y:S05]  /*0b10*/  BSYNC.RECONVERGENT B0 ;  /* 0x0000000000007941 */ /* 0x000fea0003800200 */
.L_x_7534:
[----:B------:R-:W0:Y:S02]  /*0b20*/  F2I.S64.TRUNC R4, R4 ;  /* 0x0000000400047311 */ /* 0x000e24000020d900 */
[----:B0-----:R-:W-:Y:S01]  /*0b30*/  PRMT R18, R4, 0x7610, R18 ;  /* 0x0000761004127816 */ /* 0x001fe20000000012 */
[----:B------:R-:W-:Y:S06]  /*0b40*/  BRA `(.L_x_7519) ;  /* 0x0000000400107947 */ /* 0x000fec0003800000 */
.L_x_7532:
        /* <DEDUP_REMOVED lines=21> */
.L_x_7541:
[----:B------:R-:W-:Y:S05]  /*0ca0*/  BSYNC.RECONVERGENT B1 ;  /* 0x0000000000017941 */ /* 0x000fea0003800200 */
.L_x_7540:
[----:B------:R-:W-:Y:S01]  /*0cb0*/  IMAD.SHL.U32 R0, R0, 0x200000, RZ ;  /* 0x0020000000007824 */ /* 0x000fe200078e00ff */
[----:B------:R-:W-:-:S04]  /*0cc0*/  LEA R3, R3, 0x37800000, 0x17 ;  /* 0x3780000003037811 */ /* 0x000fc800078eb8ff */
[----:B------:R-:W-:-:S07]  /*0cd0*/  LOP3.LUT R4, R3, R0, R7, 0xfe, !PT ;  /* 0x0000000003047212 */ /* 0x000fce00078efe07 */
.L_x_7539:
[----:B------:R-:W-:Y:S05]  /*0ce0*/  BSYNC.RECONVERGENT B0 ;  /* 0x0000000000007941 */ /* 0x000fea0003800200 */
.L_x_7538:
[----:B------:R-:W0:Y:S02]  /*0cf0*/  F2I.S64.TRUNC R4, R4 ;  /* 0x0000000400047311 */ /* 0x000e24000020d900 */
[----:B0-----:R-:W-:Y:S01]  /*0d00*/  PRMT R18, R4, 0x7610, R18 ;  /* 0x0000761004127816 */ /* 0x001fe20000000012 */
[----:B------:R-:W-:Y:S06]  /*0d10*/  BRA `(.L_x_7519) ;  /* 0x00000000009c7947 */ /* 0x000fec0003800000 */
.L_x_7531:
[----:B------:R-:W-:-:S09]  /*0d20*/  UISETP.NE.AND UP0, UPT, UR4, 0x1c, UPT ;  /* 0x0000001c0400788c */ /* 0x000fd2000bf05270 */
[----:B------:R-:W-:Y:S05]  /*0d30*/  BRA.U !UP0, `(.L_x_7542) ;  /* 0x0000000108907547 */ /* 0x000fea000b800000 */
[----:B------:R-:W-:-:S09]  /*0d40*/  UISETP.NE.AND UP0, UPT, UR4, 0x1d, UPT ;  /* 0x0000001d0400788c */ /* 0x000fd2000bf05270 */
[----:B------:R-:W-:Y:S05]  /*0d50*/  BRA.U !UP0, `(.L_x_7543) ;  /* 0x0000000108807547 */ /* 0x000fea000b800000 */
[----:B------:R-:W-:-:S09]  /*0d60*/  UISETP.NE.AND UP0, UPT, UR4, 0x2c, UPT ;  /* 0x0000002c0400788c */ /* 0x000fd2000bf05270 */
[----:B------:R-:W-:Y:S05]  /*0d70*/  BRA.U !UP0, `(.L_x_7544) ;  /* 0x0000000108487547 */ /* 0x000fea000b800000 */
.L_x_7518:
        /* <DEDUP_REMOVED lines=16> */
.L_x_7545:
[----:B------:R-:W-:Y:S01]  /*0e80*/  PRMT R18, RZ, 0x7610, R18 ;  /* 0x00007610ff127816 */ /* 0x000fe20000000012 */
[----:B------:R-:W-:Y:S06]  /*0e90*/  BRA `(.L_x_7519) ;  /* 0x00000000003c7947 */ /* 0x000fec0003800000 */
.L_x_7544:
        /* <DEDUP_REMOVED lines=8> */
.L_x_7547:
[----:B------:R-:W-:Y:S05]  /*0f20*/  BSYNC.RECONVERGENT B0 ;  /* 0x0000000000007941 */ /* 0x000fea0003800200 */
.L_x_7546:
[----:B------:R-:W0:Y:S02]  /*0f30*/  F2I.S64.TRUNC R4, R4 ;  /* 0x0000000400047311 */ /* 0x000e24000020d900 */
[----:B0-----:R-:W-:Y:S01]  /*0f40*/  PRMT R18, R4, 0x7610, R18 ;  /* 0x0000761004127816 */ /* 0x001fe20000000012 */
[----:B------:R-:W-:Y:S06]  /*0f50*/  BRA `(.L_x_7519) ;  /* 0x00000000000c7947 */ /* 0x000fec0003800000 */
.L_x_7543:
[----:B------:R0:W5:Y:S01]  /*0f60*/  LDG.E.U8 R18, desc[UR36][R6.64] ;  /* 0x0000002406127981 */ /* 0x000162000c1e1100 */
[----:B------:R-:W-:Y:S05]  /*0f70*/  BRA `(.L_x_7519) ;  /* 0x0000000000047947 */ /* 0x000fea0003800000 */
.L_x_7542:
[----:B------:R0:W5:Y:S02]  /*0f80*/  LDG.E.U8 R18, desc[UR36][R6.64] ;  /* 0x0000002406127981 */ /* 0x000164000c1e1100 */
.L_x_7519:
[----:B------:R-:W-:-:S07]  /*0f90*/  VIADD R19, R2, 0x80 ;  /* 0x0000008002137836 */ /* 0x000fce0000000000 */
.L_x_7513:
[----:B------:R-:W-:Y:S05]  /*0fa0*/  BSYNC.RECONVERGENT B6 ;  /* 0x0000000000067941 */ /* 0x000fea0003800200 */
.L_x_7512:
        /* <DEDUP_REMOVED lines=23> */
.L_x_7553:
[----:B------:R0:W5:Y:S01]  /*1120*/  LDG.E.U8 R24, desc[UR36][R6.64] ;  /* 0x0000002406187981 */ /* 0x000162000c1e1100 */
[----:B------:R-:W-:Y:S05]  /*1130*/  BRA `(.L_x_7555) ;  /* 0x0000000c00607947 */ /* 0x000fea0003800000 */
.L_x_7552:
        /* <DEDUP_REMOVED lines=8> */
.L_x_7557:
[----:B------:R4:W5:Y:S01]  /*11c0*/  LDG.E.U8 R24, desc[UR36][R6.64] ;  /* 0x0000002406187981 */ /* 0x000962000c1e1100 */
[----:B------:R-:W-:Y:S05]  /*11d0*/  BRA `(.L_x_7555) ;  /* 0x0000000c00387947 */ /* 0x000fea0003800000 */
.L_x_7556:
[----:B------:R0:W5:Y:S01]  /*11e0*/  LDG.E.U16 R24, desc[UR36][R6.64] ;  /* 0x0000002406187981 */ /* 0x000162000c1e1500 */
[----:B------:R-:W-:Y:S05]  /*11f0*/  BRA `(.L_x_7555) ;  /* 0x0000000c00307947 */ /* 0x000fea0003800000 */
.L_x_7551:
        /* <DEDUP_REMOVED lines=10> */
.L_x_7559:
[----:B------:R-:W2:Y:S02]  /*12a0*/  LDG.E.U16 R4, desc[UR36][R6.64] ;  /* 0x0000002406047981 */ /* 0x000ea4000c1e1500 */
[----:B--2---:R-:W-:-:S06]  /*12b0*/  HADD2.F32 R4, -RZ, R4.H0_H0 ;  /* 0x20000004ff047230 */ /* 0x004fcc0000004100 */
[----:B------:R-:W0:Y:S02]  /*12c0*/  F2I.S64.TRUNC R4, R4 ;  /* 0x0000000400047311 */ /* 0x000e24000020d900 */
[----:B0-----:R-:W-:Y:S01]  /*12d0*/  PRMT R24, R4, 0x7610, R24 ;  /* 0x0000761004187816 */ /* 0x001fe20000000018 */
[----:B------:R-:W-:Y:S06]  /*12e0*/  BRA `(.L_x_7555) ;  /* 0x0000000800f47947 */ /* 0x000fec0003800000 */
.L_x_7558:
        /* <DEDUP_REMOVED lines=10> */
.L_x_7561:
[----:B------:R-:W2:Y:S02]  /*1390*/  LDG.E.U16 R6, desc[UR36][R6.64] ;  /* 0x0000002406067981 */ /* 0x000ea4000c1e1500 */
[----:B--2---:R-:W-:-:S06]  /*13a0*/  HADD2.F32 R4, -RZ, R6.H0_H0 ;  /* 0x20000006ff047230 */ /* 0x004fcc0000004100 */
[----:B------:R-:W0:Y:S02]  /*13b0*/  F2I.S64.TRUNC R4, R4 ;  /* 0x0000000400047311 */ /* 0x000e24000020d900 */
[----:B0-----:R-:W-:Y:S01]  /*13c0*/  PRMT R24, R4, 0x7610, R24 ;  /* 0x0000761004187816 */ /* 0x001fe20000000018 */
[----:B------:R-:W-:Y:S06]  /*13d0*/  BRA `(.L_x_7555) ;  /* 0x0000000800b87947 */ /* 0x000fec0003800000 */
.L_x_7560:
[----:B------:R-:W2:Y:S02]  /*13e0*/  LDG.E.64 R4, desc[UR36][R6.64] ;  /* 0x0000002406047981 */ /* 0x000ea4000c1e1b00 */
[----:B--2---:R-:W0:Y:S02]  /*13f0*/  F2I.S64.F64.TRUNC R4, R4 ;  /* 0x0000000400047311 */ /* 0x004e24000030d900 */
[----:B0-----:R-:W-:Y:S01]  /*1400*/  PRMT R24, R4, 0x7610, R24 ;  /* 0x0000761004187816 */ /* 0x001fe20000000018 */
[----:B------:R-:W-:Y:S06]  /*1410*/  BRA `(.L_x_7555) ;  /* 0x0000000800a87947 */ /* 0x000fec0003800000 */
.L_x_7550:
        /* <DEDUP_REMOVED lines=12> */
.L_x_7564:
[----:B------:R-:W2:Y:S02]  /*14e0*/  LDG.E.64 R6, desc[UR36][R6.64] ;  /* 0x0000002406067981 */ /* 0x000ea4000c1e1b00 */
[----:B--2---:R-:W0:Y:S02]  /*14f0*/  F2I.S64.F64.TRUNC R4, R6 ;  /* 0x0000000600047311 */ /* 0x004e24000030d900 */
[----:B0-----:R-:W-:Y:S01]  /*1500*/  PRMT R24, R4, 0x7610, R24 ;  /* 0x0000761004187816 */ /* 0x001fe20000000018 */
[----:B------:R-:W-:Y:S06]  /*1510*/  BRA `(.L_x_7555) ;  /* 0x0000000800687947 */ /* 0x000fec0003800000 */
.L_x_7563:
        /* <DEDUP_REMOVED lines=27> */
.L_x_7566:
        /* <DEDUP_REMOVED lines=12> */
[----:B------:R-:W0:Y:S02]  /*1790*/  F2I.S64.TRUNC R4, R0 ;  /* 0x0000000000047311 */ /* 0x000e24000020d900 */
[----:B0-----:R-:W-:Y:S01]  /*17a0*/  PRMT R24, R4, 0x7610, R24 ;  /* 0x0000761004187816 */ /* 0x001fe20000000018 */
[----:B------:R-:W-:Y:S06]  /*17b0*/  BRA `(.L_x_7555) ;  /* 0x0000000400c07947 */ /* 0x000fec0003800000 */
.L_x_7565:
[----:B------:R-:W2:Y:S02]  /*17c0*/  LDG.E.U16 R4, desc[UR36][R6.64] ;  /* 0x0000002406047981 */ /* 0x000ea4000c1e1500 */
[----:B--2---:R-:W-:-:S06]  /*17d0*/  IMAD.U32 R4, R4, 0x10000, RZ ;  /* 0x0001000004047824 */ /* 0x004fcc00078e00ff */
[----:B------:R-:W0:Y:S02]  /*17e0*/  F2I.S64.TRUNC R4, R4 ;  /* 0x0000000400047311 */ /* 0x000e24000020d900 */
[----:B0-----:R-:W-:Y:S01]  /*17f0*/  PRMT R24, R4, 0x7610, R24 ;  /* 0x0000761004187816 */ /* 0x001fe20000000018 */
[----:B------:R-:W-:Y:S06]  /*1800*/  BRA `(.L_x_7555) ;  /* 0x0000000400ac7947 */ /* 0x000fec0003800000 */
.L_x_7562:
        /* <DEDUP_REMOVED lines=10> */
.L_x_7569:
        /* <DEDUP_REMOVED lines=21> */
.L_x_7573:
[----:B------:R-:W-:Y:S05]  /*1a00*/  BSYNC.RECONVERGENT B1 ;  /* 0x0000000000017941 */ /* 0x000fea0003800200 */
.L_x_7572:
[----:B------:R-:W-:Y:S01]  /*1a10*/  IMAD.SHL.U32 R0, R0, 0x100000, RZ ;  /* 0x0010000000007824 */ /* 0x000fe200078e00ff */
[----:B------:R-:W-:-:S04]  /*1a20*/  LEA R3, R3, 0x3b800000, 0x17 ;  /* 0x3b80000003037811 */ /* 0x000fc800078eb8ff */
[----:B------:R-:W-:-:S07]  /*1a30*/  LOP3.LUT R4, R3, R0, R7, 0xfe, !PT ;  /* 0x0000000003047212 */ /* 0x000fce00078efe07 */
.L_x_7571:
[----:B------:R-:W-:Y:S05]  /*1a40*/  BSYNC.RECONVERGENT B0 ;  /* 0x0000000000007941 */ /* 0x000fea0003800200 */
.L_x_7570:
[----:B------:R-:W0:Y:S02]  /*1a50*/  F2I.S64.TRUNC R4, R4 ;  /* 0x0000000400047311 */ /* 0x000e24000020d900 */
[----:B0-----:R-:W-:Y:S01]  /*1a60*/  PRMT R24, R4, 0x7610, R24 ;  /* 0x0000761004187816 */ /* 0x001fe20000000018 */
[----:B------:R-:W-:Y:S06]  /*1a70*/  BRA `(.L_x_7555) ;  /* 0x0000000400107947 */ /* 0x000fec0003800000 */
.L_x_7568:
        /* <DEDUP_REMOVED lines=21> */
.L_x_7577:
[----:B------:R-:W-:Y:S05]  /*1bd0*/  BSYNC.RECONVERGENT B1 ;  /* 0x0000000000017941 */ /* 0x000fea0003800200 */
.L_x_7576:
[----:B------:R-:W-:Y:S01]  /*1be0*/  IMAD.SHL.U32 R0, R0, 0x200000, RZ ;  /* 0x0020000000007824 */ /* 0x000fe200078e00ff */
[----:B------:R-:W-:-:S04]  /*1bf0*/  LEA R3, R3, 0x37800000, 0x17 ;  /* 0x3780000003037811 */ /* 0x000fc800078eb8ff */
[----:B------:R-:W-:-:S07]  /*1c00*/  LOP3.LUT R4, R3, R0, R7, 0xfe, !PT ;  /* 0x0000000003047212 */ /* 0x000fce00078efe07 */
.L_x_7575:
[----:B------:R-:W-:Y:S05]  /*1c10*/  BSYNC.RECONVERGENT B0 ;  /* 0x0000000000007941 */ /* 0x000fea0003800200 */
.L_x_7574:
[----:B------:R-:W0:Y:S02]  /*1c20*/  F2I.S64.TRUNC R4, R4 ;  /* 0x0000000400047311 */ /* 0x000e24000020d900 */
[----:B0-----:R-:W-:Y:S01]  /*1c30*/  PRMT R24, R4, 0x7610, R24 ;  /* 0x0000761004187816 */ /* 0x001fe20000000018 */
[----:B------:R-:W-:Y:S06]  /*1c40*/  BRA `(.L_x_7555) ;  /* 0x00000000009c7947 */ /* 0x000fec0003800000 */
.L_x_7567:
        /* <DEDUP_REMOVED lines=14> */
.L_x_7581:
[----:B------:R-:W-:Y:S05]  /*1d30*/  BSYNC.RECONVERGENT B0 ;  /* 0x0000000000007941 */ /* 0x000fea0003800200 */
.L_x_7580:
[----:B------:R-:W0:Y:S02]  /*1d40*/  F2I.S64.TRUNC R4, R4 ;  /* 0x0000000400047311 */ /* 0x000e24000020d900 */
[----:B0-----:R-:W-:Y:S01]  /*1d50*/  PRMT R24, R4, 0x7610, R24 ;  /* 0x0000761004187816 */ /* 0x001fe20000000018 */
[----:B------:R-:W-:Y:S06]  /*1d60*/  BRA `(.L_x_7555) ;  /* 0x0000000000547947 */ /* 0x000fec0003800000 */
.L_x_7554:
        /* <DEDUP_REMOVED lines=16> */
.L_x_7582:
[----:B------:R-:W-:Y:S01]  /*1e70*/  PRMT R24, RZ, 0x7610, R24 ;  /* 0x00007610ff187816 */ /* 0x000fe20000000018 */
[----:B------:R-:W-:Y:S06]  /*1e80*/  BRA `(.L_x_7555) ;  /* 0x00000000000c7947 */ /* 0x000fec0003800000 */
.L_x_7579:
[----:B------:R1:W5:Y:S01]  /*1e90*/  LDG.E.U8 R24, desc[UR36][R6.64] ;  /* 0x0000002406187981 */ /* 0x000362000c1e1100 */
[----:B------:R-:W-:Y:S05]  /*1ea0*/  BRA `(.L_x_7555) ;  /* 0x0000000000047947 */ /* 0x000fea0003800000 */
.L_x_7578:
[----:B------:R0:W5:Y:S02]  /*1eb0*/  LDG.E.U8 R24, desc[UR36][R6.64] ;  /* 0x0000002406187981 */ /* 0x000164000c1e1100 */
.L_x_7555:
[----:B------:R-:W-:-:S07]  /*1ec0*/  VIADD R19, R19, 0x80 ;  /* 0x0000008013137836 */ /* 0x000fce0000000000 */
.L_x_7549:
[----:B------:R-:W-:Y:S05]  /*1ed0*/  BSYNC.RECONVERGENT B6 ;  /* 0x0000000000067941 */ /* 0x000fea0003800200 */
.L_x_7548:
        /* <DEDUP_REMOVED lines=23> */
.L_x_7588:
[----:B------:R0:W5:Y:S01]  /*2050*/  LDG.E.U8 R17, desc[UR36][R6.64] ;  /* 0x0000002406117981 */ /* 0x000162000c1e1100 */
[----:B------:R-:W-:Y:S05]  /*2060*/  BRA `(.L_x_7590) ;  /* 0x0000000c00607947 */ /* 0x000fea0003800000 */
.L_x_7587:
        /* <DEDUP_REMOVED lines=8> */
.L_x_7592:
[----:B------:R3:W5:Y:S01]  /*20f0*/  LDG.E.U8 R17, desc[UR36][R6.64] ;  /* 0x0000002406117981 */ /* 0x000762000c1e1100 */
[----:B------:R-:W-:Y:S05]  /*2100*/  BRA `(.L_x_7590) ;  /* 0x0000000c00387947 */ /* 0x000fea0003800000 */
.L_x_7591:
[----:B------:R0:W5:Y:S01]  /*2110*/  LDG.E.U16 R17, desc[UR36][R6.64] ;  /* 0x0000002406117981 */ /* 0x000162000c1e1500 */
[----:B------:R-:W-:Y:S05]  /*2120*/  BRA `(.L_x_7590) ;  /* 0x0000000c00307947 */ /* 0x000fea0003800000 */
.L_x_7586:
        /* <DEDUP_REMOVED lines=10> */
.L_x_7594:
[----:B------:R-:W2:Y:S02]  /*21d0*/  LDG.E.U16 R4, desc[UR36][R6.64] ;  /* 0x0000002406047981 */ /* 0x000ea4000c1e1500 */
[----:B--2---:R-:W-:-:S06]  /*21e0*/  HADD2.F32 R4, -RZ, R4.H0_H0 ;  /* 0x20000004ff047230 */ /* 0x004fcc0000004100 */
[----:B------:R-:W0:Y:S02]  /*21f0*/  F2I.S64.TRUNC R4, R4 ;  /* 0x0000000400047311 */ /* 0x000e24000020d900 */
[----:B0-----:R-:W-:Y:S01]  /*2200*/  PRMT R17, R4, 0x7610, R17 ;  /* 0x0000761004117816 */ /* 0x001fe20000000011 */
[----:B------:R-:W-:Y:S06]  /*2210*/  BRA `(.L_x_7590) ;  /* 0x0000000800f47947 */ /* 0x000fec0003800000 */
.L_x_7593:
        /* <DEDUP_REMOVED lines=10> */
.L_x_7596:
[----:B------:R-:W2:Y:S02]  /*22c0*/  LDG.E.U16 R6, desc[UR36][R6.64] ;  /* 0x0000002406067981 */ /* 0x000ea4000c1e1500 */
[----:B--2---:R-:W-:-:S06]  /*22d0*/  HADD2.F32 R4, -RZ, R6.H0_H0 ;  /* 0x20000006ff047230 */ /* 0x004fcc0000004100 */
[----:B------:R-:W0:Y:S02]  /*22e0*/  F2I.S64.TRUNC R4, R4 ;  /* 0x0000000400047311 */ /* 0x000e24000020d900 */
[----:B0-----:R-:W-:Y:S01]  /*22f0*/  PRMT R17, R4, 0x7610, R17 ;  /* 0x0000761004117816 */ /* 0x001fe20000000011 */
[----:B------:R-:W-:Y:S06]  /*2300*/  BRA `(.L_x_7590) ;  /* 0x0000000800b87947 */ /* 0x000fec0003800000 */
.L_x_7595:
[----:B------:R-:W2:Y:S02]  /*2310*/  LDG.E.64 R4, desc[UR36][R6.64] ;  /* 0x0000002406047981 */ /* 0x000ea4000c1e1b00 */
[----:B--2---:R-:W0:Y:S02]  /*2320*/  F2I.S64.F64.TRUNC R4, R4 ;  /* 0x0000000400047311 */ /* 0x004e24000030d900 */
[----:B0-----:R-:W-:Y:S01]  /*2330*/  PRMT R17, R4, 0x7610, R17 ;  /* 0x0000761004117816 */ /* 0x001fe20000000011 */
[----:B------:R-:W-:Y:S06]  /*2340*/  BRA `(.L_x_7590) ;  /* 0x0000000800a87947 */ /* 0x000fec0003800000 */
.L_x_7585:
        /* <DEDUP_REMOVED lines=12> */
.L_x_7599:
[----:B------:R-:W2:Y:S02]  /*2410*/  LDG.E.64 R6, desc[UR36][R6.64] ;  /* 0x0000002406067981 */ /* 0x000ea4000c1e1b00 */
[----:B--2---:R-:W0:Y:S02]  /*2420*/  F2I.S64.F64.TRUNC R4, R6 ;  /* 0x0000000600047311 */ /* 0x004e24000030d900 */
[----:B0-----:R-:W-:Y:S01]  /*2430*/  PRMT R17, R4, 0x7610, R17 ;  /* 0x0000761004117816 */ /* 0x001fe20000000011 */
[----:B------:R-:W-:Y:S06]  /*2440*/  BRA `(.L_x_7590) ;  /* 0x0000000800687947 */ /* 0x000fec0003800000 */
.L_x_7598:
        /* <DEDUP_REMOVED lines=27> */
.L_x_7601:
        /* <DEDUP_REMOVED lines=15> */
.L_x_7600:
[----:B------:R-:W2:Y:S02]  /*26f0*/  LDG.E.U16 R4, desc[UR36][R6.64] ;  /* 0x0000002406047981 */ /* 0x000ea4000c1e1500 */
[----:B--2---:R-:W-:-:S06]  /*2700*/  IMAD.U32 R4, R4, 0x10000, RZ ;  /* 0x0001000004047824 */ /* 0x004fcc00078e00ff */
[----:B------:R-:W0:Y:S02]  /*2710*/  F2I.S64.TRUNC R4, R4 ;  /* 0x0000000400047311 */ /* 0x000e24000020d900 */
[----:B0-----:R-:W-:Y:S01]  /*2720*/  PRMT R17, R4, 0x7610, R17 ;  /* 0x0000761004117816 */ /* 0x001fe20000000011 */
[----:B------:R-:W-:Y:S06]  /*2730*/  BRA `(.L_x_7590) ;  /* 0x0000000400ac7947 */ /* 0x000fec0003800000 */
.L_x_7597:
        /* <DEDUP_REMOVED lines=10> */
.L_x_7604:
        /* <DEDUP_REMOVED lines=21> */
.L_x_7608:
[----:B------:R-:W-:Y:S05]  /*2930*/  BSYNC.RECONVERGENT B1 ;  /* 0x0000000000017941 */ /* 0x000fea0003800200 */
.L_x_7607:
[----:B------:R-:W-:Y:S01]  /*2940*/  IMAD.SHL.U32 R0, R0, 0x100000, RZ ;  /* 0x0010000000007824 */ /* 0x000fe200078e00ff */
[----:B------:R-:W-:-:S04]  /*2950*/  LEA R3, R3, 0x3b800000, 0x17 ;  /* 0x3b80000003037811 */ /* 0x000fc800078eb8ff */
[----:B------:R-:W-:-:S07]  /*2960*/  LOP3.LUT R4, R3, R0, R7, 0xfe, !PT ;  /* 0x0000000003047212 */ /* 0x000fce00078efe07 */
.L_x_7606:
[----:B------:R-:W-:Y:S05]  /*2970*/  BSYNC.RECONVERGENT B0 ;  /* 0x0000000000007941 */ /* 0x000fea0003800200 */
.L_x_7605:
[----:B------:R-:W0:Y:S02]  /*2980*/  F2I.S64.TRUNC R4, R4 ;  /* 0x0000000400047311 */ /* 0x000e24000020d900 */
[----:B0-----:R-:W-:Y:S01]  /*2990*/  PRMT R17, R4, 0x7610, R17 ;  /* 0x0000761004117816 */ /* 0x001fe20000000011 */
[----:B------:R-:W-:Y:S06]  /*29a0*/  BRA `(.L_x_7590) ;  /* 0x0000000400107947 */ /* 0x000fec0003800000 */
.L_x_7603:
        /* <DEDUP_REMOVED lines=21> */
.L_x_7612:
[----:B------:R-:W-:Y:S05]  /*2b00*/  BSYNC.RECONVERGENT B1 ;  /* 0x0000000000017941 */ /* 0x000fea0003800200 */
.L_x_7611:
[----:B------:R-:W-:Y:S01]  /*2b10*/  IMAD.SHL.U32 R0, R0, 0x200000, RZ ;  /* 0x0020000000007824 */ /* 0x000fe200078e00ff */
[----:B------:R-:W-:-:S04]  /*2b20*/  LEA R3, R3, 0x37800000, 0x17 ;  /* 0x3780000003037811 */ /* 0x000fc800078eb8ff */
[----:B------:R-:W-:-:S07]  /*2b30*/  LOP3.LUT R4, R3, R0, R7, 0xfe, !PT ;  /* 0x0000000003047212 */ /* 0x000fce00078efe07 */
.L_x_7610:
[----:B------:R-:W-:Y:S05]  /*2b40*/  BSYNC.RECONVERGENT B0 ;  /* 0x0000000000007941 */ /* 0x000fea0003800200 */
.L_x_7609:
[----:B------:R-:W0:Y:S02]  /*2b50*/  F2I.S64.TRUNC R4, R4 ;  /* 0x0000000400047311 */ /* 0x000e24000020d900 */
[----:B0-----:R-:W-:Y:S01]  /*2b60*/  PRMT R17, R4, 0x7610, R17 ;  /* 0x0000761004117816 */ /* 0x001fe20000000011 */
[----:B------:R-:W-:Y:S06]  /*2b70*/  BRA `(.L_x_7590) ;  /* 0x00000000009c7947 */ /* 0x000fec0003800000 */
.L_x_7602:
        /* <DEDUP_REMOVED lines=14> */
.L_x_7616:
[----:B------:R-:W-:Y:S05]  /*2c60*/  BSYNC.RECONVERGENT B0 ;  /* 0x0000000000007941 */ /* 0x000fea0003800200 */
.L_x_7615:
[----:B------:R-:W0:Y:S02]  /*2c70*/  F2I.S64.TRUNC R4, R4 ;  /* 0x0000000400047311 */ /* 0x000e24000020d900 */
[----:B0-----:R-:W-:Y:S01]  /*2c80*/  PRMT R17, R4, 0x7610, R17 ;  /* 0x0000761004117816 */ /* 0x001fe20000000011 */
[----:B------:R-:W-:Y:S06]  /*2c90*/  BRA `(.L_x_7590) ;  /* 0x0000000000547947 */ /* 0x000fec0003800000 */
.L_x_7589:
        /* <DEDUP_REMOVED lines=16> */
.L_x_7617:
[----:B------:R-:W-:Y:S01]  /*2da0*/  PRMT R17, RZ, 0x7610, R17 ;  /* 0x00007610ff117816 */ /* 0x000fe20000000011 */
[----:B------:R-:W-:Y:S06]  /*2db0*/  BRA `(.L_x_7590) ;  /* 0x00000000000c7947 */ /* 0x000fec0003800000 */
.L_x_7614:
[----:B------:R2:W5:Y:S01]  /*2dc0*/  LDG.E.U8 R17, desc[UR36][R6.64] ;  /* 0x0000002406117981 */ /* 0x000562000c1e1100 */
[----:B------:R-:W-:Y:S05]  /*2dd0*/  BRA `(.L_x_7590) ;  /* 0x0000000000047947 */ /* 0x000fea0003800000 */
.L_x_7613:
[----:B------:R1:W5:Y:S02]  /*2de0*/  LDG.E.U8 R17, desc[UR36][R6.64] ;  /* 0x0000002406117981 */ /* 0x000364000c1e1100 */
.L_x_7590:
[----:B------:R-:W-:-:S07]  /*2df0*/  VIADD R19, R19, 0x80 ;  /* 0x0000008013137836 */ /* 0x000fce0000000000 */
.L_x_7584:
[----:B------:R-:W-:Y:S05]  /*2e00*/  BSYNC.RECONVERGENT B6 ;  /* 0x0000000000067941 */ /* 0x000fea0003800200 */
.L_x_7583:
        /* <DEDUP_REMOVED lines=23> */
.L_x_7623:
[----:B------:R0:W5:Y:S01]  /*2f80*/  LDG.E.U8 R16, desc[UR36][R6.64] ;  /* 0x0000002406107981 */ /* 0x000162000c1e1100 */
[----:B------:R-:W-:Y:S05]  /*2f90*/  BRA `(.L_x_7619) ;  /* 0x0000000c005c7947 */ /* 0x000fea0003800000 */
.L_x_7622:
        /* <DEDUP_REMOVED lines=8> */
.L_x_7626:
[----:B------:R0:W5:Y:S01]  /*3020*/  LDG.E.U8 R16, desc[UR36][R6.64] ;  /* 0x0000002406107981 */ /* 0x000162000c1e1100 */
[----:B------:R-:W-:Y:S05]  /*3030*/  BRA `(.L_x_7619) ;  /* 0x0000000c00347947 */ /* 0x000fea0003800000 */
.L_x_7625:
[----:B------:R0:W5:Y:S01]  /*3040*/  LDG.E.U16 R16, desc[UR36][R6.64] ;  /* 0x0000002406107981 */ /* 0x000162000c1e1500 */
[----:B------:R-:W-:Y:S05]  /*3050*/  BRA `(.L_x_7619) ;  /* 0x0000000c002c7947 */ /* 0x000fea0003800000 */
.L_x_7621:
        /* <DEDUP_REMOVED lines=10> */
.L_x_7628:
[----:B------:R-:W2:Y:S02]  /*3100*/  LDG.E.U16 R4, desc[UR36][R6.64] ;  /* 0x0000002406047981 */ /* 0x000ea4000c1e1500 */
[----:B--2---:R-:W-:-:S06]  /*3110*/  HADD2.F32 R4, -RZ, R4.H0_H0 ;  /* 0x20000004ff047230 */ /* 0x004fcc0000004100 */
[----:B------:R-:W0:Y:S02]  /*3120*/  F2I.S64.TRUNC R4, R4 ;  /* 0x0000000400047311 */ /* 0x000e24000020d900 */
[----:B0-----:R-:W-:Y:S01]  /*3130*/  PRMT R16, R4, 0x7610, R16 ;  /* 0x0000761004107816 */ /* 0x001fe20000000010 */
[----:B------:R-:W-:Y:S06]  /*3140*/  BRA `(.L_x_7619) ;  /* 0x0000000800f07947 */ /* 0x000fec0003800000 */
.L_x_7627:
        /* <DEDUP_REMOVED lines=10> */
.L_x_7630:
[----:B------:R-:W2:Y:S02]  /*31f0*/  LDG.E.U16 R6, desc[UR36][R6.64] ;  /* 0x0000002406067981 */ /* 0x000ea4000c1e1500 */
[----:B--2---:R-:W-:-:S06]  /*3200*/  HADD2.F32 R4, -RZ, R6.H0_H0 ;  /* 0x20000006ff047230 */ /* 0x004fcc0000004100 */
[----:B------:R-:W0:Y:S02]  /*3210*/  F2I.S64.TRUNC R4, R4 ;  /* 0x0000000400047311 */ /* 0x000e24000020d900 */
[----:B0-----:R-:W-:Y:S01]  /*3220*/  PRMT R16, R4, 0x7610, R16 ;  /* 0x0000761004107816 */ /* 0x001fe20000000010 */
[----:B------:R-:W-:Y:S06]  /*3230*/  BRA `(.L_x_7619) ;  /* 0x0000000800b47947 */ /* 0x000fec0003800000 */
.L_x_7629:
[----:B------:R-:W2:Y:S02]  /*3240*/  LDG.E.64 R4, desc[UR36][R6.64] ;  /* 0x0000002406047981 */ /* 0x000ea4000c1e1b00 */
[----:B--2---:R-:W0:Y:S02]  /*3250*/  F2I.S64.F64.TRUNC R4, R4 ;  /* 0x0000000400047311 */ /* 0x004e24000030d900 */
[----:B0-----:R-:W-:Y:S01]  /*3260*/  PRMT R16, R4, 0x7610, R16 ;  /* 0x0000761004107816 */ /* 0x001fe20000000010 */
[----:B------:R-:W-:Y:S06]  /*3270*/  BRA `(.L_x_7619) ;  /* 0x0000000800a47947 */ /* 0x000fec0003800000 */
.L_x_7620:
        /* <DEDUP_REMOVED lines=12> */
.L_x_7633:
[----:B------:R-:W2:Y:S02]  /*3340*/  LDG.E.64 R6, desc[UR36][R6.64] ;  /* 0x0000002406067981 */ /* 0x000ea4000c1e1b00 */
[----:B--2---:R-:W0:Y:S02]  /*3350*/  F2I.S64.F64.TRUNC R4, R6 ;  /* 0x0000000600047311 */ /* 0x004e24000030d900 */
[----:B0-----:R-:W-:Y:S01]  /*3360*/  PRMT R16, R4, 0x7610, R16 ;  /* 0x0000761004107816 */ /* 0x001fe20000000010 */
[----:B------:R-:W-:Y:S06]  /*3370*/  BRA `(.L_x_7619) ;  /* 0x0000000800647947 */ /* 0x000fec0003800000 */
.L_x_7632:
        /* <DEDUP_REMOVED lines=27> */
.L_x_7635:
        /* <DEDUP_REMOVED lines=15> */
.L_x_7634:
[----:B------:R-:W2:Y:S02]  /*3620*/  LDG.E.U16 R4, desc[UR36][R6.64] ;  /* 0x0000002406047981 */ /* 0x000ea4000c1e1500 */
[----:B--2---:R-:W-:-:S06]  /*3630*/  IMAD.U32 R4, R4, 0x10000, RZ ;  /* 0x0001000004047824 */ /* 0x004fcc00078e00ff */
[----:B------:R-:W0:Y:S02]  /*3640*/  F2I.S64.TRUNC R4, R4 ;  /* 0x0000000400047311 */ /* 0x000e24000020d900 */
[----:B0-----:R-:W-:Y:S01]  /*3650*/  PRMT R16, R4, 0x7610, R16 ;  /* 0x0000761004107816 */ /* 0x001fe20000000010 */
[----:B------:R-:W-:Y:S06]  /*3660*/  BRA `(.L_x_7619) ;  /* 0x0000000400a87947 */ /* 0x000fec0003800000 */
.L_x_7631:
        /* <DEDUP_REMOVED lines=10> */
.L_x_7638:
        /* <DEDUP_REMOVED lines=21> */
.L_x_7642:
[----:B------:R-:W-:Y:S05]  /*3860*/  BSYNC.RECONVERGENT B1 ;  /* 0x0000000000017941 */ /* 0x000fea0003800200 */
.L_x_7641:
[----:B------:R-:W-:Y:S01]  /*3870*/  IMAD.SHL.U32 R0, R0, 0x100000, RZ ;  /* 0x0010000000007824 */ /* 0x000fe200078e00ff */
[----:B------:R-:W-:-:S04]  /*3880*/  LEA R3, R3, 0x3b800000, 0x17 ;  /* 0x3b80000003037811 */ /* 0x000fc800078eb8ff */
[----:B------:R-:W-:-:S07]  /*3890*/  LOP3.LUT R4, R3, R0, R7, 0xfe, !PT ;  /* 0x0000000003047212 */ /* 0x000fce00078efe07 */
.L_x_7640:
[----:B------:R-:W-:Y:S05]  /*38a0*/  BSYNC.RECONVERGENT B0 ;  /* 0x0000000000007941 */ /* 0x000fea0003800200 */
.L_x_7639:
[----:B------:R-:W0:Y:S02]  /*38b0*/  F2I.S64.TRUNC R4, R4 ;  /* 0x0000000400047311 */ /* 0x000e24000020d900 */
[----:B0-----:R-:W-:Y:S01]  /*38c0*/  PRMT R16, R4, 0x7610, R16 ;  /* 0x0000761004107816 */ /* 0x001fe20000000010 */
[----:B------:R-:W-:Y:S06]  /*38d0*/  BRA `(.L_x_7619) ;  /* 0x00000004000c7947 */ /* 0x000fec0003800000 */
.L_x_7637:
        /* <DEDUP_REMOVED lines=21> */
.L_x_7646:
[----:B------:R-:W-:Y:S05]  /*3a30*/  BSYNC.RECONVERGENT B1 ;  /* 0x0000000000017941 */ /* 0x000fea0003800200 */
.L_x_7645:
[----:B------:R-:W-:Y:S01]  /*3a40*/  IMAD.SHL.U32 R0, R0, 0x200000, RZ ;  /* 0x0020000000007824 */ /* 0x000fe200078e00ff */
[----:B------:R-:W-:-:S04]  /*3a50*/  LEA R3, R3, 0x37800000, 0x17 ;  /* 0x3780000003037811 */ /* 0x000fc800078eb8ff */
[----:B------:R-:W-:-:S07]  /*3a60*/  LOP3.LUT R4, R3, R0, R7, 0xfe, !PT ;  /* 0x0000000003047212 */ /* 0x000fce00078efe07 */
.L_x_7644:
[----:B------:R-:W-:Y:S05]  /*3a70*/  BSYNC.RECONVERGENT B0 ;  /* 0x0000000000007941 */ /* 0x000fea0003800200 */
.L_x_7643:
[----:B------:R-:W0:Y:S02]  /*3a80*/  F2I.S64.TRUNC R4, R4 ;  /* 0x0000000400047311 */ /* 0x000e24000020d900 */
[----:B0-----:R-:W-:Y:S01]  /*3a90*/  PRMT R16, R4, 0x7610, R16 ;  /* 0x0000761004107816 */ /* 0x001fe20000000010 */
[----:B------:R-:W-:Y:S06]  /*3aa0*/  BRA `(.L_x_7619) ;  /* 0x0000000000987947 */ /* 0x000fec0003800000 */
.L_x_7636:
        /* <DEDUP_REMOVED lines=14> */
.L_x_7650:
[----:B------:R-:W-:Y:S05]  /*3b90*/  BSYNC.RECONVERGENT B0 ;  /* 0x0000000000007941 */ /* 0x000fea0003800200 */
.L_x_7649:
[----:B------:R-:W0:Y:S02]  /*3ba0*/  F2I.S64.TRUNC R4, R4 ;  /* 0x0000000400047311 */ /* 0x000e24000020d900 */
[----:B0-----:R-:W-:Y:S01]  /*3bb0*/  PRMT R16, R4, 0x7610, R16 ;  /* 0x0000761004107816 */ /* 0x001fe20000000010 */
[----:B------:R-:W-:Y:S06]  /*3bc0*/  BRA `(.L_x_7619) ;  /* 0x0000000000507947 */ /* 0x000fec0003800000 */
.L_x_7624:
        /* <DEDUP_REMOVED lines=16> */
.L_x_7651:
[----:B------:R-:W-:Y:S05]  /*3cd0*/  BRA `(.L_x_7619) ;  /* 0x00000000000c7947 */ /* 0x000fea0003800000 */
.L_x_7648:
[----:B------:R0:W5:Y:S01]  /*3ce0*/  LDG.E.U8 R16, desc[UR36][R6.64] ;  /* 0x0000002406107981 */ /* 0x000162000c1e1100 */
[----:B------:R-:W-:Y:S05]  /*3cf0*/  BRA `(.L_x_7619) ;  /* 0x0000000000047947 */ /* 0x000fea0003800000 */
.L_x_7647:
[----:B------:R0:W5:Y:S02]  /*3d00*/  LDG.E.U8 R16, desc[UR36][R6.64] ;  /* 0x0000002406107981 */ /* 0x000164000c1e1100 */
.L_x_7619:
[----:B------:R-:W-:Y:S05]  /*3d10*/  BSYNC.RECONVERGENT B6 ;  /* 0x0000000000067941 */ /* 0x000fea0003800200 */
.L_x_7618:
[----:B------:R-:W1:Y:S01]  /*3d20*/  LDCU.U8 UR4, c[0x0][0x385] ;  /* 0x000070a0ff0477ac */ /* 0x000e620008000000 */
[----:B------:R-:W0:Y:S01]  /*3d30*/  LDC.U8 R19, c[0x0][0x3a4] ;  /* 0x0000e900ff137b82 */ /* 0x000e220000000000 */
[----:B------:R-:W-:Y:S01]  /*3d40*/  ISETP.GE.AND P0, PT, R2, R22, PT ;  /* 0x000000160200720c */ /* 0x000fe20003f06270 */
[----:B------:R-:W-:Y:S04]  /*3d50*/  BSSY.RECONVERGENT B8, `(.L_x_7652) ;  /* 0x00002d3000087945 */ /* 0x000fe80003800200 */
[----:B------:R-:W-:Y:S01]  /*3d60*/  BSSY.RELIABLE B7, `(.L_x_7653) ;  /* 0x00001e5000077945 */ /* 0x000fe20003800100 */
[----:B-1---5:R-:W-:Y:S02]  /*3d70*/  LOP3.LUT R5, R18, UR4, RZ, 0x3c, !PT ;  /* 0x0000000412057c12 */ /* 0x022fe4000f8e3cff */
[----:B------:R-:W-:-:S02]  /*3d80*/  LOP3.LUT R18, R24, UR4, RZ, 0x3c, !PT ;  /* 0x0000000418127c12 */ /* 0x000fc4000f8e3cff */
[----:B------:R-:W-:Y:S02]  /*3d90*/  LOP3.LUT R17, R17, UR4, RZ, 0x3c, !PT ;  /* 0x0000000411117c12 */ /* 0x000fe4000f8e3cff */
[----:B------:R-:W-:Y:S01]  /*3da0*/  LOP3.LUT R16, R16, UR4, RZ, 0x3c, !PT ;  /* 0x0000000410107c12 */ /* 0x000fe2000f8e3cff */
[----:B------:R-:W-:Y:S06]  /*3db0*/  @P0 BRA `(.L_x_7654) ;  /* 0x0000001c00700947 */ /* 0x000fec0003800000 */
[----:B------:R-:W1:Y:S01]  /*3dc0*/  LDCU UR4, c[0x0][0x3a8] ;  /* 0x00007500ff0477ac */ /* 0x000e620008000800 */
[----:B------:R-:W5:Y:S01]  /*3dd0*/  LDC.64 R8, c[0x0][0x388] ;  /* 0x0000e200ff087b82 */ /* 0x000f620000000a00 */
[----:B------:R-:W-:Y:S01]  /*3de0*/  IMAD R0, R23, 0x200, R2 ;  /* 0x0000020017007824 */ /* 0x000fe200078e0202 */
[----:B0-----:R-:W-:Y:S01]  /*3df0*/  PRMT R4, R19, 0x9910, RZ ;  /* 0x0000991013047816 */ /* 0x001fe200000000ff */
[----:B------:R-:W-:Y:S01]  /*3e00*/  BSSY.RECONVERGENT B6, `(.L_x_7655) ;  /* 0x00000e8000067945 */ /* 0x000fe20003800200 */
[----:B------:R-:W-:Y:S02]  /*3e10*/  VIADD R2, R2, 0x80 ;  /* 0x0000008002027836 */ /* 0x000fe40000000000 */
[----:B-1----:R-:W-:Y:S02]  /*3e20*/  IMAD R3, R0, UR4, RZ ;  /* 0x0000000400037c24 */ /* 0x002fe4000f8e02ff */
[----:B------:R-:W-:-:S05]  /*3e30*/  IMAD.MOV.U32 R0, RZ, RZ, R4 ;  /* 0x000000ffff007224 */ /* 0x000fca00078e0004 */
[----:B------:R-:W-:Y:S02]  /*3e40*/  ISETP.GT.AND P0, PT, R0, 0x9, PT ;  /* 0x000000090000780c */ /* 0x000fe40003f04270 */
[----:B-----5:R-:W-:-:S05]  /*3e50*/  IADD3 R8, P1, PT, R3, R8, RZ ;  /* 0x0000000803087210 */ /* 0x020fca0007f3e0ff */
        /* <DEDUP_REMOVED lines=12> */
.L_x_7659:
[----:B------:R0:W-:Y:S01]  /*3f20*/  STG.E.U8 desc[UR36][R8.64], R5 ;  /* 0x0000000508007986 */ /* 0x0001e2000c101124 */
[----:B------:R-:W-:Y:S05]  /*3f30*/  BRA `(.L_x_7661) ;  /* 0x0000000c00507947 */ /* 0x000fea0003800000 */
.L_x_7658:
[----:B------:R-:W-:-:S13]  /*3f40*/  ISETP.NE.AND P0, PT, R0, 0x2, PT ;  /* 0x000000020000780c */ /* 0x000fda0003f05270 */
[----:B------:R-:W-:Y:S05]  /*3f50*/  @!P0 BRA `(.L_x_7662) ;  /* 0x00000000002c8947 */ /* 0x000fea0003800000 */
[----:B------:R-:W-:-:S13]  /*3f60*/  ISETP.NE.AND P0, PT, R0, 0x3, PT ;  /* 0x000000030000780c */ /* 0x000fda0003f05270 */
[----:B------:R-:W-:Y:S05]  /*3f70*/  @!P0 BRA `(.L_x_7663) ;  /* 0x0000000000188947 */ /* 0x000fea0003800000 */
[----:B------:R-:W-:-:S13]  /*3f80*/  ISETP.NE.AND P0, PT, R0, 0x4, PT ;  /* 0x000000040000780c */ /* 0x000fda0003f05270 */
[----:B------:R-:W-:Y:S05]  /*3f90*/  @P0 BRA `(.L_x_7660) ;  /* 0x00000008009c0947 */ /* 0x000fea0003800000 */
[----:B------:R-:W-:Y:S01]  /*3fa0*/  LOP3.LUT R4, R5, 0xff, RZ, 0xc0, !PT ;  /* 0x000000ff05047812 */ /* 0x000fe200078ec0ff */
[----:B------:R-:W-:-:S05]  /*3fb0*/  IMAD.MOV.U32 R5, RZ, RZ, RZ ;  /* 0x000000ffff057224 */ /* 0x000fca00078e00ff */
[----:B------:R0:W-:Y:S01]  /*3fc0*/  STG.E.64 desc[UR36][R8.64], R4 ;  /* 0x0000000408007986 */ /* 0x0001e2000c101b24 */
[----:B------:R-:W-:Y:S05]  /*3fd0*/  BRA `(.L_x_7661) ;  /* 0x0000000c00287947 */ /* 0x000fea0003800000 */
.L_x_7663:
[----:B------:R-:W-:-:S05]  /*3fe0*/  LOP3.LUT R5, R5, 0xff, RZ, 0xc0, !PT ;  /* 0x000000ff05057812 */ /* 0x000fca00078ec0ff */
[----:B------:R0:W-:Y:S01]  /*3ff0*/  STG.E desc[UR36][R8.64], R5 ;  /* 0x0000000508007986 */ /* 0x0001e2000c101924 */
[----:B------:R-:W-:Y:S05]  /*4000*/  BRA `(.L_x_7661) ;  /* 0x0000000c001c7947 */ /* 0x000fea0003800000 */
.L_x_7662:
[----:B------:R-:W-:-:S05]  /*4010*/  LOP3.LUT R3, R5, 0xff, RZ, 0xc0, !PT ;  /* 0x000000ff05037812 */ /* 0x000fca00078ec0ff */
[----:B------:R0:W-:Y:S01]  /*4020*/  STG.E.U16 desc[UR36][R8.64], R3 ;  /* 0x0000000308007986 */ /* 0x0001e2000c101524 */
[----:B------:R-:W-:Y:S05]  /*4030*/  BRA `(.L_x_7661) ;  /* 0x0000000c00107947 */ /* 0x000fea0003800000 */
.L_x_7657:
[----:B------:R-:W-:-:S13]  /*4040*/  ISETP.GT.AND P0, PT, R0, 0x6, PT ;  /* 0x000000060000780c */ /* 0x000fda0003f04270 */
[----:B------:R-:W-:Y:S05]  /*4050*/  @P0 BRA `(.L_x_7664) ;  /* 0x0000000000340947 */ /* 0x000fea0003800000 */
[----:B------:R-:W-:-:S13]  /*4060*/  ISETP.NE.AND P0, PT, R0, 0x5, PT ;  /* 0x000000050000780c */ /* 0x000fda0003f05270 */
[----:B------:R-:W-:Y:S05]  /*4070*/  @!P0 BRA `(.L_x_7665) ;  /* 0x0000000000188947 */ /* 0x000fea0003800000 */
[----:B------:R-:W-:-:S13]  /*4080*/  ISETP.NE.AND P0, PT, R0, 0x6, PT ;  /* 0x000000060000780c */ /* 0x000fda0003f05270 */
[----:B------:R-:W-:Y:S05]  /*4090*/  @P0 BRA `(.L_x_7660) ;  /* 0x00000008005c0947 */ /* 0x000fea0003800000 */
[----:B------:R-:W-:-:S06]  /*40a0*/  LOP3.LUT R3, R5, 0xff, RZ, 0xc0, !PT ;  /* 0x000000ff05037812 */ /* 0x000fcc00078ec0ff */
[----:B------:R-:W0:Y:S02]  /*40b0*/  I2F.U16 R3, R3 ;  /* 0x0000000300037306 */ /* 0x000e240000101000 */
[----:B0-----:R0:W-:Y:S01]  /*40c0*/  STG.E desc[UR36][R8.64], R3 ;  /* 0x0000000308007986 */ /* 0x0011e2000c101924 */
[----:B------:R-:W-:Y:S05]  /*40d0*/  BRA `(.L_x_7661) ;  /* 0x0000000800e87947 */ /* 0x000fea0003800000 */
.L_x_7665:
[----:B------:R-:W-:-:S04]  /*40e0*/  LOP3.LUT R5, R5, 0xff, RZ, 0xc0, !PT ;  /* 0x000000ff05057812 */ /* 0x000fc800078ec0ff */
[----:B------:R-:W0:Y:S02]  /*40f0*/  I2F.U16 R0, R5 ;  /* 0x0000000500007306 */ /* 0x000e240000101000 */
[----:B0-----:R-:W-:-:S05]  /*4100*/  F2FP.F16.F32.PACK_AB R0, RZ, R0 ;  /* 0x00000000ff00723e */ /* 0x001fca00000000ff */
[----:B------:R0:W-:Y:S01]  /*4110*/  STG.E.U16 desc[UR36][R8.64], R0 ;  /* 0x0000000008007986 */ /* 0x0001e2000c101524 */
[----:B------:R-:W-:Y:S05]  /*4120*/  BRA `(.L_x_7661) ;  /* 0x0000000800d47947 */ /* 0x000fea0003800000 */
.L_x_7664:
[----:B------:R-:W-:-:S13]  /*4130*/  ISETP.NE.AND P0, PT, R0, 0x7, PT ;  /* 0x000000070000780c */ /* 0x000fda0003f05270 */
[----:B------:R-:W-:Y:S05]  /*4140*/  @!P0 BRA `(.L_x_7666) ;  /* 0x00000000003c8947 */ /* 0x000fea0003800000 */
[----:B------:R-:W-:-:S13]  /*4150*/  ISETP.NE.AND P0, PT, R0, 0x8, PT ;  /* 0x000000080000780c */ /* 0x000fda0003f05270 */
[----:B------:R-:W-:Y:S05]  /*4160*/  @!P0 BRA `(.L_x_7667) ;  /* 0x00000000001c8947 */ /* 0x000fea0003800000 */
[----:B------:R-:W-:-:S13]  /*4170*/  ISETP.NE.AND P0, PT, R0, 0x9, PT ;  /* 0x000000090000780c */ /* 0x000fda0003f05270 */
[----:B------:R-:W-:Y:S05]  /*4180*/  @P0 BRA `(.L_x_7660) ;  /* 0x0000000800200947 */ /* 0x000fea0003800000 */
[----:B------:R-:W-:Y:S01]  /*4190*/  LOP3.LUT R5, R5, 0xff, RZ, 0xc0, !PT ;  /* 0x000000ff05057812 */ /* 0x000fe200078ec0ff */
[----:B--234-:R-:W-:-:S03]  /*41a0*/  IMAD.MOV.U32 R7, RZ, RZ, RZ ;  /* 0x000000ffff077224 */ /* 0x01cfc600078e00ff */
[----:B------:R-:W0:Y:S02]  /*41b0*/  I2F.U16 R6, R5 ;  /* 0x0000000500067306 */ /* 0x000e240000101000 */
[----:B0-----:R0:W-:Y:S01]  /*41c0*/  STG.E.64 desc[UR36][R8.64], R6 ;  /* 0x0000000608007986 */ /* 0x0011e2000c101b24 */
[----:B------:R-:W-:Y:S05]  /*41d0*/  BRA `(.L_x_7661) ;  /* 0x0000000800a87947 */ /* 0x000fea0003800000 */
.L_x_7667:
[----:B------:R-:W-:-:S06]  /*41e0*/  LOP3.LUT R5, R5, 0xff, RZ, 0xc0, !PT ;  /* 0x000000ff05057812 */ /* 0x000fcc00078ec0ff */
[----:B------:R-:W0:Y:S02]  /*41f0*/  I2F.U16 R5, R5 ;  /* 0x0000000500057306 */ /* 0x000e240000101000 */
[----:B0-----:R-:W-:-:S04]  /*4200*/  F2FP.F16.F32.PACK_AB R3, RZ, R5 ;  /* 0x00000005ff03723e */ /* 0x001fc800000000ff */
[----:B------:R-:W-:-:S05]  /*4210*/  PRMT R3, R3, 0x5410, RZ ;  /* 0x0000541003037816 */ /* 0x000fca00000000ff */
[----:B------:R0:W-:Y:S01]  /*4220*/  STG.E desc[UR36][R8.64], R3 ;  /* 0x0000000308007986 */ /* 0x0001e2000c101924 */
[----:B------:R-:W-:Y:S05]  /*4230*/  BRA `(.L_x_7661) ;  /* 0x0000000800907947 */ /* 0x000fea0003800000 */
.L_x_7666:
[----:B------:R-:W-:-:S06]  /*4240*/  LOP3.LUT R5, R5, 0xff, RZ, 0xc0, !PT ;  /* 0x000000ff05057812 */ /* 0x000fcc00078ec0ff */
[----:B------:R-:W0:Y:S02]  /*4250*/  I2F.F64.U16 R4, R5 ;  /* 0x0000000500047312 */ /* 0x000e240000101800 */
[----:B0-----:R0:W-:Y:S01]  /*4260*/  STG.E.64 desc[UR36][R8.64], R4 ;  /* 0x0000000408007986 */ /* 0x0011e2000c101b24 */
[----:B------:R-:W-:Y:S05]  /*4270*/  BRA `(.L_x_7661) ;  /* 0x0000000800807947 */ /* 0x000fea0003800000 */
.L_x_7656:
        /* <DEDUP_REMOVED lines=12> */
.L_x_7670:
[----:B------:R-:W-:Y:S02]  /*4340*/  LOP3.LUT R5, R5, 0xff, RZ, 0xc0, !PT ;  /* 0x000000ff05057812 */ /* 0x000fe400078ec0ff */
[----:B--234-:R-:W-:-:S04]  /*4350*/  CS2R R6, SRZ ;  /* 0x0000000000067805 */ /* 0x01cfc8000001ff00 */
[----:B------:R-:W0:Y:S02]  /*4360*/  I2F.F64.U16 R4, R5 ;  /* 0x0000000500047312 */ /* 0x000e240000101800 */
[----:B0-----:R0:W-:Y:S01]  /*4370*/  STG.E.128 desc[UR36][R8.64], R4 ;  /* 0x0000000408007986 */ /* 0x0011e2000c101d24 */
[----:B------:R-:W-:Y:S05]  /*4380*/  BRA `(.L_x_7661) ;  /* 0x00000008003c7947 */ /* 0x000fea0003800000 */
.L_x_7669:
[----:B------:R-:W-:-:S13]  /*4390*/  ISETP.NE.AND P0, PT, R0, 0xf, PT ;  /* 0x0000000f0000780c */ /* 0x000fda0003f05270 */
[----:B------:R-:W-:Y:S05]  /*43a0*/  @!P0 BRA `(.L_x_7671) ;  /* 0x0000000000908947 */ /* 0x000fea0003800000 */
[----:B------:R-:W-:-:S13]  /*43b0*/  ISETP.NE.AND P0, PT, R0, 0x17, PT ;  /* 0x000000170000780c */ /* 0x000fda0003f05270 */
[----:B------:R-:W-:Y:S05]  /*43c0*/  @!P0 BRA `(.L_x_7672) ;  /* 0x0000000000448947 */ /* 0x000fea0003800000 */
[----:B------:R-:W-:-:S13]  /*43d0*/  ISETP.NE.AND P0, PT, R0, 0x18, PT ;  /* 0x000000180000780c */ /* 0x000fda0003f05270 */
[----:B------:R-:W-:Y:S05]  /*43e0*/  @P0 BRA `(.L_x_7660) ;  /* 0x0000000400880947 */ /* 0x000fea0003800000 */
[----:B------:R-:W-:Y:S01]  /*43f0*/  LOP3.LUT R5, R5, 0xff, RZ, 0xc0, !PT ;  /* 0x000000ff05057812 */ /* 0x000fe200078ec0ff */
[----:B------:R-:W-:Y:S01]  /*4400*/  BSSY.RECONVERGENT B0, `(.L_x_7673) ;  /* 0x000000b000007945 */ /* 0x000fe20003800200 */
[----:B------:R-:W-:-:S04]  /*4410*/  IMAD.MOV.U32 R3, RZ, RZ, 0x7f ;  /* 0x0000007fff037424 */ /* 0x000fc800078e00ff */
        /* <DEDUP_REMOVED lines=9> */
.L_x_7674:
[----:B------:R-:W-:Y:S05]  /*44b0*/  BSYNC.RECONVERGENT B0 ;  /* 0x0000000000007941 */ /* 0x000fea0003800200 */
.L_x_7673:
[----:B------:R0:W-:Y:S01]  /*44c0*/  STG.E.U8 desc[UR36][R8.64], R3 ;  /* 0x0000000308007986 */ /* 0x0001e2000c101124 */
[----:B------:R-:W-:Y:S05]  /*44d0*/  BRA `(.L_x_7661) ;  /* 0x0000000400e87947 */ /* 0x000fea0003800000 */
.L_x_7672:
[----:B------:R-:W-:-:S06]  /*44e0*/  LOP3.LUT R5, R5, 0xff, RZ, 0xc0, !PT ;  /* 0x000000ff05057812 */ /* 0x000fcc00078ec0ff */
        /* <DEDUP_REMOVED lines=16> */
.L_x_7671:
[----:B------:R-:W-:-:S04]  /*45f0*/  LOP3.LUT R5, R5, 0xff, RZ, 0xc0, !PT ;  /* 0x000000ff05057812 */ /* 0x000fc800078ec0ff */
[----:B------:R-:W0:Y:S02]  /*4600*/  I2F.U16 R0, R5 ;  /* 0x0000000500007306 */ /* 0x000e240000101000 */
[----:B0-----:R-:W-:-:S05]  /*4610*/  F2FP.BF16.F32.PACK_AB R0, RZ, R0 ;  /* 0x00000000ff00723e */ /* 0x001fca00000010ff */
[----:B------:R0:W-:Y:S01]  /*4620*/  STG.E.U16 desc[UR36][R8.64], R0 ;  /* 0x0000000008007986 */ /* 0x0001e2000c101524 */
[----:B------:R-:W-:Y:S05]  /*4630*/  BRA `(.L_x_7661) ;  /* 0x0000000400907947 */ /* 0x000fea0003800000 */
.L_x_7668:
        /* <DEDUP_REMOVED lines=8> */
[----:B------:R-:W-:-:S05]  /*46c0*/  LOP3.LUT R5, R5, 0xff, RZ, 0xc0, !PT ;  /* 0x000000ff05057812 */ /* 0x000fca00078ec0ff */
[----:B------:R0:W-:Y:S01]  /*46d0*/  STG.E.U16 desc[UR36][R8.64], R5 ;  /* 0x0000000508007986 */ /* 0x0001e2000c101524 */
[----:B------:R-:W-:Y:S05]  /*46e0*/  BRA `(.L_x_7661) ;  /* 0x0000000400647947 */ /* 0x000fea0003800000 */
.L_x_7677:
        /* <DEDUP_REMOVED lines=13> */
.L_x_7680:
[----:B------:R-:W-:-:S04]  /*47c0*/  SHF.R.U32.HI R0, RZ, 0x14, R5 ;  /* 0x00000014ff007819 */ /* 0x000fc80000011605 */
[----:B------:R-:W-:-:S04]  /*47d0*/  LOP3.LUT R0, R0, 0x1, RZ, 0xc0, !PT ;  /* 0x0000000100007812 */ /* 0x000fc800078ec0ff */
[----:B------:R-:W-:-:S04]  /*47e0*/  IADD3 R0, PT, PT, R5, 0x487ffff, R0 ;  /* 0x0487ffff05007810 */ /* 0x000fc80007ffe000 */
[----:B------:R-:W-:-:S04]  /*47f0*/  SHF.R.U32.HI R0, RZ, 0x14, R0 ;  /* 0x00000014ff007819 */ /* 0x000fc80000011600 */
[----:B------:R-:W-:-:S07]  /*4800*/  LOP3.LUT R0, R0, 0xff, RZ, 0xc0, !PT ;  /* 0x000000ff00007812 */ /* 0x000fce00078ec0ff */
.L_x_7681:
[----:B------:R-:W-:-:S07]  /*4810*/  PRMT R4, R0, 0x7610, R4 ;  /* 0x0000761000047816 */ /* 0x000fce0000000004 */
.L_x_7679:
[----:B------:R-:W-:Y:S05]  /*4820*/  BSYNC.RECONVERGENT B0 ;  /* 0x0000000000007941 */ /* 0x000fea0003800200 */
.L_x_7678:
[----:B------:R0:W-:Y:S01]  /*4830*/  STG.E.U8 desc[UR36][R8.64], R4 ;  /* 0x0000000408007986 */ /* 0x0001e2000c101124 */
[----:B------:R-:W-:Y:S05]  /*4840*/  BRA `(.L_x_7661) ;  /* 0x00000004000c7947 */ /* 0x000fea0003800000 */
.L_x_7676:
        /* <DEDUP_REMOVED lines=13> */
.L_x_7684:
[----:B------:R-:W-:-:S04]  /*4920*/  SHF.R.U32.HI R0, RZ, 0x15, R5 ;  /* 0x00000015ff007819 */ /* 0x000fc80000011605 */
[----:B------:R-:W-:-:S04]  /*4930*/  LOP3.LUT R0, R0, 0x1, RZ, 0xc0, !PT ;  /* 0x0000000100007812 */ /* 0x000fc800078ec0ff */
[----:B------:R-:W-:-:S04]  /*4940*/  IADD3 R0, PT, PT, R5, 0x88fffff, R0 ;  /* 0x088fffff05007810 */ /* 0x000fc80007ffe000 */
[----:B------:R-:W-:-:S04]  /*4950*/  SHF.R.U32.HI R0, RZ, 0x15, R0 ;  /* 0x00000015ff007819 */ /* 0x000fc80000011600 */
[----:B------:R-:W-:-:S07]  /*4960*/  LOP3.LUT R0, R0, 0xff, RZ, 0xc0, !PT ;  /* 0x000000ff00007812 */ /* 0x000fce00078ec0ff */
.L_x_7685:
[----:B------:R-:W-:-:S07]  /*4970*/  PRMT R4, R0, 0x7610, R4 ;  /* 0x0000761000047816 */ /* 0x000fce0000000004 */
.L_x_7683:
[----:B------:R-:W-:Y:S05]  /*4980*/  BSYNC.RECONVERGENT B0 ;  /* 0x0000000000007941 */ /* 0x000fea0003800200 */
.L_x_7682:
[----:B------:R0:W-:Y:S01]  /*4990*/  STG.E.U8 desc[UR36][R8.64], R4 ;  /* 0x0000000408007986 */ /* 0x0001e2000c101124 */
[----:B------:R-:W-:Y:S05]  /*49a0*/  BRA `(.L_x_7661) ;  /* 0x0000000000b47947 */ /* 0x000fea0003800000 */
.L_x_7675:
[----:B------:R-:W-:-:S13]  /*49b0*/  ISETP.NE.AND P0, PT, R0, 0x1c, PT ;  /* 0x0000001c0000780c */ /* 0x000fda0003f05270 */
[----:B------:R-:W-:Y:S05]  /*49c0*/  @!P0 BRA `(.L_x_7686) ;  /* 0x0000000000a48947 */ /* 0x000fea0003800000 */
[----:B------:R-:W-:-:S13]  /*49d0*/  ISETP.NE.AND P0, PT, R0, 0x1d, PT ;  /* 0x0000001d0000780c */ /* 0x000fda0003f05270 */
[----:B------:R-:W-:Y:S05]  /*49e0*/  @!P0 BRA `(.L_x_7687) ;  /* 0x00000000008c8947 */ /* 0x000fea0003800000 */
[----:B------:R-:W-:-:S13]  /*49f0*/  ISETP.NE.AND P0, PT, R0, 0x2c, PT ;  /* 0x0000002c0000780c */ /* 0x000fda0003f05270 */
[----:B------:R-:W-:Y:S05]  /*4a00*/  @!P0 BRA `(.L_x_7688) ;  /* 0x0000000000448947 */ /* 0x000fea0003800000 */
.L_x_7660:
[----:B------:R-:W-:Y:S01]  /*4a10*/  MOV R14, 0x0 ;  /* 0x00000000000e7802 */ /* 0x000fe20000000f00 */
[----:B------:R-:W0:Y:S01]  /*4a20*/  LDCU.64 UR6, c[0x4][0x148] ;  /* 0x01002900ff0677ac */ /* 0x000e220008000a00 */
[----:B------:R-:W-:Y:S02]  /*4a30*/  IMAD.MOV.U32 R8, RZ, RZ, 0x65 ;  /* 0x00000065ff087424 */ /* 0x000fe400078e00ff */
[----:B------:R-:W-:Y:S01]  /*4a40*/  IMAD.MOV.U32 R12, RZ, RZ, 0x1 ;  /* 0x00000001ff0c7424 */ /* 0x000fe200078e00ff */
[----:B------:R-:W2:Y:S01]  /*4a50*/  LDCU.64 UR8, c[0x4][0x150] ;  /* 0x01002a00ff0877ac */ /* 0x000ea20008000a00 */
[----:B------:R-:W1:Y:S01]  /*4a60*/  LDC.64 R14, c[0x4][R14] ;  /* 0x010000000e0e7b82 */ /* 0x000e620000000a00 */
[----:B------:R-:W-:Y:S01]  /*4a70*/  IMAD.MOV.U32 R13, RZ, RZ, RZ ;  /* 0x000000ffff0d7224 */ /* 0x000fe200078e00ff */
[----:B------:R-:W5:Y:S01]  /*4a80*/  LDCU.64 UR4, c[0x4][0x10] ;  /* 0x01000200ff0477ac */ /* 0x000f620008000a00 */
[----:B0-----:R-:W-:Y:S02]  /*4a90*/  IMAD.U32 R4, RZ, RZ, UR6 ;  /* 0x00000006ff047e24 */ /* 0x001fe4000f8e00ff */
[----:B------:R-:W-:-:S02]  /*4aa0*/  IMAD.U32 R5, RZ, RZ, UR7 ;  /* 0x00000007ff057e24 */ /* 0x000fc4000f8e00ff */
[----:B--234-:R-:W-:Y:S02]  /*4ab0*/  IMAD.U32 R6, RZ, RZ, UR8 ;  /* 0x00000008ff067e24 */ /* 0x01cfe4000f8e00ff */
[----:B------:R-:W-:Y:S02]  /*4ac0*/  IMAD.U32 R7, RZ, RZ, UR9 ;  /* 0x00000009ff077e24 */ /* 0x000fe4000f8e00ff */
[----:B-----5:R-:W-:Y:S02]  /*4ad0*/  IMAD.U32 R10, RZ, RZ, UR4 ;  /* 0x00000004ff0a7e24 */ /* 0x020fe4000f8e00ff */
[----:B------:R-:W-:-:S07]  /*4ae0*/  IMAD.U32 R11, RZ, RZ, UR5 ;  /* 0x00000005ff0b7e24 */ /* 0x000fce000f8e00ff */
[----:B------:R-:W-:-:S07]  /*4af0*/  LEPC R20, `(.L_x_7689) ;  /* 0x000000001014794e */ /* 0x000fce0000000000 */
[----:B-1----:R-:W-:Y:S05]  /*4b00*/  CALL.ABS.NOINC R14 ;  /* 0x000000000e007343 */ /* 0x002fea0003c00000 */
.L_x_7689:
[----:B------:R-:W-:Y:S05]  /*4b10*/  BRA `(.L_x_7661) ;  /* 0x0000000000587947 */ /* 0x000fea0003800000 */
.L_x_7688:
[----:B------:R-:W-:Y:S01]  /*4b20*/  LOP3.LUT R5, R5, 0xff, RZ, 0xc0, !PT ;  /* 0x000000ff05057812 */ /* 0x000fe200078ec0ff */
[----:B------:R-:W-:-:S05]  /*4b30*/  IMAD.MOV.U32 R3, RZ, RZ, 0xff ;  /* 0x000000ffff037424 */ /* 0x000fca00078e00ff */
[----:B------:R-:W0:Y:S02]  /*4b40*/  I2F.U16 R5, R5 ;  /* 0x0000000500057306 */ /* 0x000e240000101000 */
        /* <DEDUP_REMOVED lines=13> */
.L_x_7687:
[----:B------:R-:W-:Y:S01]  /*4c20*/  LOP3.LUT R4, R5, 0xff, RZ, 0xc0, !PT ;  /* 0x000000ff05047812 */ /* 0x000fe200078ec0ff */
[----:B------:R-:W-:-:S05]  /*4c30*/  IMAD.MOV.U32 R5, RZ, RZ, RZ ;  /* 0x000000ffff057224 */ /* 0x000fca00078e00ff */
[----:B------:R1:W-:Y:S01]  /*4c40*/  STG.E.64 desc[UR36][R8.64], R4 ;  /* 0x0000000408007986 */ /* 0x0003e2000c101b24 */
[----:B------:R-:W-:Y:S05]  /*4c50*/  BRA `(.L_x_7661) ;  /* 0x0000000000087947 */ /* 0x000fea0003800000 */
.L_x_7686:
[----:B------:R-:W-:-:S05]  /*4c60*/  LOP3.LUT R5, R5, 0xff, RZ, 0xc0, !PT ;  /* 0x000000ff05057812 */ /* 0x000fca00078ec0ff */
[----:B------:R0:W-:Y:S02]  /*4c70*/  STG.E desc[UR36][R8.64], R5 ;  /* 0x0000000508007986 */ /* 0x0001e4000c101924 */
.L_x_7661:
[----:B------:R-:W-:Y:S05]  /*4c80*/  BSYNC.RECONVERGENT B6 ;  /* 0x0000000000067941 */ /* 0x000fea0003800200 */
.L_x_7655:
[----:B------:R-:W-:-:S13]  /*4c90*/  ISETP.GE.AND P0, PT, R2, R22, PT ;  /* 0x000000160200720c */ /* 0x000fda0003f06270 */
[----:B------:R-:W-:Y:S05]  /*4ca0*/  @P0 BREAK.RELIABLE B7 ;  /* 0x0000000000070942 */ /* 0x000fea0003800100 */
[----:B------:R-:W-:Y:S05]  /*4cb0*/  @P0 BRA `(.L_x_7690) ;  /* 0x0000001c00700947 */ /* 0x000fea0003800000 */
[----:B------:R-:W5:Y:S01]  /*4cc0*/  LDCU UR4, c[0x0][0x3a8] ;  /* 0x00007500ff0477ac */ /* 0x000f620008000800 */
[----:B01----:R-:W0:Y:S01]  /*4cd0*/  LDC.64 R8, c[0x0][0x388] ;  /* 0x0000e200ff087b82 */ /* 0x003e220000000a00 */
        /* <DEDUP_REMOVED lines=19> */
.L_x_7695:
[----:B------:R0:W-:Y:S01]  /*4e10*/  STG.E.U8 desc[UR36][R8.64], R18 ;  /* 0x0000001208007986 */ /* 0x0001e2000c101124 */
[----:B------:R-:W-:Y:S05]  /*4e20*/  BRA `(.L_x_7697) ;  /* 0x0000000c004c7947 */ /* 0x000fea0003800000 */
.L_x_7694:
        /* <DEDUP_REMOVED lines=10> */
.L_x_7699:
[----:B------:R-:W-:-:S05]  /*4ed0*/  LOP3.LUT R3, R18, 0xff, RZ, 0xc0, !PT ;  /* 0x000000ff12037812 */ /* 0x000fca00078ec0ff */
[----:B------:R0:W-:Y:S01]  /*4ee0*/  STG.E desc[UR36][R8.64], R3 ;  /* 0x0000000308007986 */ /* 0x0001e2000c101924 */
[----:B------:R-:W-:Y:S05]  /*4ef0*/  BRA `(.L_x_7697) ;  /* 0x0000000c00187947 */ /* 0x000fea0003800000 */
.L_x_7698:
[----:B------:R-:W-:-:S05]  /*4f00*/  LOP3.LUT R3, R18, 0xff, RZ, 0xc0, !PT ;  /* 0x000000ff12037812 */ /* 0x000fca00078ec0ff */
[----:B------:R0:W-:Y:S01]  /*4f10*/  STG.E.U16 desc[UR36][R8.64], R3 ;  /* 0x0000000308007986 */ /* 0x0001e2000c101524 */
[----:B------:R-:W-:Y:S05]  /*4f20*/  BRA `(.L_x_7697) ;  /* 0x0000000c000c7947 */ /* 0x000fea0003800000 */
.L_x_7693:
        /* <DEDUP_REMOVED lines=10> */
.L_x_7701:
[----:B------:R-:W-:-:S04]  /*4fd0*/  LOP3.LUT R18, R18, 0xff, RZ, 0xc0, !PT ;  /* 0x000000ff12127812 */ /* 0x000fc800078ec0ff */
[----:B------:R-:W0:Y:S02]  /*4fe0*/  I2F.U16 R0, R18 ;  /* 0x0000001200007306 */ /* 0x000e240000101000 */
[----:B0-----:R-:W-:-:S05]  /*4ff0*/  F2FP.F16.F32.PACK_AB R0, RZ, R0 ;  /* 0x00000000ff00723e */ /* 0x001fca00000000ff */
[----:B------:R0:W-:Y:S01]  /*5000*/  STG.E.U16 desc[UR36][R8.64], R0 ;  /* 0x0000000008007986 */ /* 0x0001e2000c101524 */
[----:B------:R-:W-:Y:S05]  /*5010*/  BRA `(.L_x_7697) ;  /* 0x0000000800d07947 */ /* 0x000fea0003800000 */
.L_x_7700:
[----:B------:R-:W-:-:S13]  /*5020*/  ISETP.NE.AND P0, PT, R0, 0x7, PT ;  /* 0x000000070000780c */ /* 0x000fda0003f05270 */
[----:B------:R-:W-:Y:S05]  /*5030*/  @!P0 BRA `(.L_x_7702) ;  /* 0x00000000003c8947 */ /* 0x000fea0003800000 */
[----:B------:R-:W-:-:S13]  /*5040*/  ISETP.NE.AND P0, PT, R0, 0x8, PT ;  /* 0x000000080000780c */ /* 0x000fda0003f05270 */
[----:B------:R-:W-:Y:S05]  /*5050*/  @!P0 BRA `(.L_x_7703) ;  /* 0x00000000001c8947 */ /* 0x000fea0003800000 */
[----:B------:R-:W-:-:S13]  /*5060*/  ISETP.NE.AND P0, PT, R0, 0x9, PT ;  /* 0x000000090000780c */ /* 0x000fda0003f05270 */
[----:B------:R-:W-:Y:S05]  /*5070*/  @P0 BRA `(.L_x_7696) ;  /* 0x0000000400e00947 */ /* 0x000fea0003800000 */
[----:B------:R-:W-:Y:S01]  /*5080*/  LOP3.LUT R18, R18, 0xff, RZ, 0xc0, !PT ;  /* 0x000000ff12127812 */ /* 0x000fe200078ec0ff */
[----:B------:R-:W-:-:S03]  /*5090*/  IMAD.MOV.U32 R5, RZ, RZ, RZ ;  /* 0x000000ffff057224 */ /* 0x000fc600078e00ff */
[----:B------:R-:W0:Y:S02]  /*50a0*/  I2F.U16 R4, R18 ;  /* 0x0000001200047306 */ /* 0x000e240000101000 */
[----:B0-----:R0:W-:Y:S01]  /*50b0*/  STG.E.64 desc[UR36][R8.64], R4 ;  /* 0x0000000408007986 */ /* 0x0011e2000c101b24 */
[----:B------:R-:W-:Y:S05]  /*50c0*/  BRA `(.L_x_7697) ;  /* 0x0000000800a47947 */ /* 0x000fea0003800000 */
.L_x_7703:
[----:B------:R-:W-:-:S06]  /*50d0*/  LOP3.LUT R18, R18, 0xff, RZ, 0xc0, !PT ;  /* 0x000000ff12127812 */ /* 0x000fcc00078ec0ff */
[----:B------:R-:W0:Y:S02]  /*50e0*/  I2F.U16 R18, R18 ;  /* 0x0000001200127306 */ /* 0x000e240000101000 */
[----:B0-----:R-:W-:-:S04]  /*50f0*/  F2FP.F16.F32.PACK_AB R3, RZ, R18 ;  /* 0x00000012ff03723e */ /* 0x001fc800000000ff */
[----:B------:R-:W-:-:S05]  /*5100*/  PRMT R3, R3, 0x5410, RZ ;  /* 0x0000541003037816 */ /* 0x000fca00000000ff */
[----:B------:R0:W-:Y:S01]  /*5110*/  STG.E desc[UR36][R8.64], R3 ;  /* 0x0000000308007986 */ /* 0x0001e2000c101924 */
[----:B------:R-:W-:Y:S05]  /*5120*/  BRA `(.L_x_7697) ;  /* 0x00000008008c7947 */ /* 0x000fea0003800000 */
.L_x_7702:
[----:B------:R-:W-:-:S06]  /*5130*/  LOP3.LUT R4, R18, 0xff, RZ, 0xc0, !PT ;  /* 0x000000ff12047812 */ /* 0x000fcc00078ec0ff */
[----:B------:R-:W0:Y:S02]  /*5140*/  I2F.F64.U16 R4, R4 ;  /* 0x0000000400047312 */ /* 0x000e240000101800 */
[----:B0-----:R0:W-:Y:S01]  /*5150*/  STG.E.64 desc[UR36][R8.64], R4 ;  /* 0x0000000408007986 */ /* 0x0011e2000c101b24 */
[----:B------:R-:W-:Y:S05]  /*5160*/  BRA `(.L_x_7697) ;  /* 0x00000008007c7947 */ /* 0x000fea0003800000 */
.L_x_7692:
        /* <DEDUP_REMOVED lines=13> */
.L_x_7707:
        /* <DEDUP_REMOVED lines=17> */
.L_x_7710:
[----:B------:R-:W-:-:S07]  /*5350*/  PRMT R4, R0, 0x7610, R4 ;  /* 0x0000761000047816 */ /* 0x000fce0000000004 */
.L_x_7709:
[----:B------:R-:W-:Y:S05]  /*5360*/  BSYNC.RECONVERGENT B0 ;  /* 0x0000000000007941 */ /* 0x000fea0003800200 */
.L_x_7708:
[----:B------:R0:W-:Y:S01]  /*5370*/  STG.E.U8 desc[UR36][R8.64], R4 ;  /* 0x0000000408007986 */ /* 0x0001e2000c101124 */
[----:B------:R-:W-:Y:S05]  /*5380*/  BRA `(.L_x_7697) ;  /* 0x0000000400f47947 */ /* 0x000fea0003800000 */
.L_x_7706:
        /* <DEDUP_REMOVED lines=17> */
.L_x_7713:
[----:B------:R-:W-:-:S07]  /*54a0*/  PRMT R4, R0, 0x7610, R4 ;  /* 0x0000761000047816 */ /* 0x000fce0000000004 */
.L_x_7712:
[----:B------:R-:W-:Y:S05]  /*54b0*/  BSYNC.RECONVERGENT B0 ;  /* 0x0000000000007941 */ /* 0x000fea0003800200 */
.L_x_7711:
[----:B------:R0:W-:Y:S01]  /*54c0*/  STG.E.U8 desc[UR36][R8.64], R4 ;  /* 0x0000000408007986 */ /* 0x0001e2000c101124 */
[----:B------:R-:W-:Y:S05]  /*54d0*/  BRA `(.L_x_7697) ;  /* 0x0000000400a07947 */ /* 0x000fea0003800000 */
.L_x_7705:
[----:B------:R-:W-:-:S13]  /*54e0*/  ISETP.NE.AND P0, PT, R0, 0x1c, PT ;  /* 0x0000001c0000780c */ /* 0x000fda0003f05270 */
[----:B------:R-:W-:Y:S05]  /*54f0*/  @!P0 BRA `(.L_x_7714) ;  /* 0x0000000000608947 */ /* 0x000fea0003800000 */
[----:B------:R-:W-:-:S13]  /*5500*/  ISETP.NE.AND P0, PT, R0, 0x1d, PT ;  /* 0x0000001d0000780c */ /* 0x000fda0003f05270 */
[----:B------:R-:W-:Y:S05]  /*5510*/  @!P0 BRA `(.L_x_7715) ;  /* 0x0000000000488947 */ /* 0x000fea0003800000 */
[----:B------:R-:W-:-:S13]  /*5520*/  ISETP.NE.AND P0, PT, R0, 0x2c, PT ;  /* 0x0000002c0000780c */ /* 0x000fda0003f05270 */
[----:B------:R-:W-:Y:S05]  /*5530*/  @P0 BRA `(.L_x_7696) ;  /* 0x0000000000b00947 */ /* 0x000fea0003800000 */
[----:B------:R-:W-:-:S04]  /*5540*/  LOP3.LUT R18, R18, 0xff, RZ, 0xc0, !PT ;  /* 0x000000ff12127812 */ /* 0x000fc800078ec0ff */
[----:B------:R-:W0:Y:S02]  /*5550*/  I2F.U16 R3, R18 ;  /* 0x0000001200037306 */ /* 0x000e240000101000 */
        /* <DEDUP_REMOVED lines=14> */
.L_x_7715:
[----:B------:R-:W-:Y:S01]  /*5640*/  LOP3.LUT R4, R18, 0xff, RZ, 0xc0, !PT ;  /* 0x000000ff12047812 */ /* 0x000fe200078ec0ff */
[----:B------:R-:W-:-:S05]  /*5650*/  IMAD.MOV.U32 R5, RZ, RZ, RZ ;  /* 0x000000ffff057224 */ /* 0x000fca00078e00ff */
[----:B------:R0:W-:Y:S01]  /*5660*/  STG.E.64 desc[UR36][R8.64], R4 ;  /* 0x0000000408007986 */ /* 0x0001e2000c101b24 */
[----:B------:R-:W-:Y:S05]  /*5670*/  BRA `(.L_x_7697) ;  /* 0x0000000400387947 */ /* 0x000fea0003800000 */
.L_x_7714:
[----:B------:R-:W-:-:S05]  /*5680*/  LOP3.LUT R3, R18, 0xff, RZ, 0xc0, !PT ;  /* 0x000000ff12037812 */ /* 0x000fca00078ec0ff */
[----:B------:R0:W-:Y:S01]  /*5690*/  STG.E desc[UR36][R8.64], R3 ;  /* 0x0000000308007986 */ /* 0x0001e2000c101924 */
[----:B------:R-:W-:Y:S05]  /*56a0*/  BRA `(.L_x_7697) ;  /* 0x00000004002c7947 */ /* 0x000fea0003800000 */
.L_x_7704:
        /* <DEDUP_REMOVED lines=10> */
.L_x_7717:
[----:B------:R-:W-:Y:S02]  /*5750*/  LOP3.LUT R4, R18, 0xff, RZ, 0xc0, !PT ;  /* 0x000000ff12047812 */ /* 0x000fe400078ec0ff */
[----:B--234-:R-:W-:-:S04]  /*5760*/  CS2R R6, SRZ ;  /* 0x0000000000067805 */ /* 0x01cfc8000001ff00 */
[----:B------:R-:W0:Y:S02]  /*5770*/  I2F.F64.U16 R4, R4 ;  /* 0x0000000400047312 */ /* 0x000e240000101800 */
[----:B0-----:R0:W-:Y:S01]  /*5780*/  STG.E.128 desc[UR36][R8.64], R4 ;  /* 0x0000000408007986 */ /* 0x0011e2000c101d24 */
[----:B------:R-:W-:Y:S05]  /*5790*/  BRA `(.L_x_7697) ;  /* 0x0000000000f07947 */ /* 0x000fea0003800000 */
.L_x_7716:
[----:B------:R-:W-:-:S13]  /*57a0*/  ISETP.NE.AND P0, PT, R0, 0xf, PT ;  /* 0x0000000f0000780c */ /* 0x000fda0003f05270 */
[----:B------:R-:W-:Y:S05]  /*57b0*/  @!P0 BRA `(.L_x_7718) ;  /* 0x0000000000d88947 */ /* 0x000fea0003800000 */
[----:B------:R-:W-:-:S13]  /*57c0*/  ISETP.NE.AND P0, PT, R0, 0x17, PT ;  /* 0x000000170000780c */ /* 0x000fda0003f05270 */
[----:B------:R-:W-:Y:S05]  /*57d0*/  @!P0 BRA `(.L_x_7719) ;  /* 0x0000000000888947 */ /* 0x000fea0003800000 */
[----:B------:R-:W-:-:S13]  /*57e0*/  ISETP.NE.AND P0, PT, R0, 0x18, PT ;  /* 0x000000180000780c */ /* 0x000fda0003f05270 */
[----:B------:R-:W-:Y:S05]  /*57f0*/  @!P0 BRA `(.L_x_7720) ;  /* 0x0000000000448947 */ /* 0x000fea0003800000 */
.L_x_7696:
        /* <DEDUP_REMOVED lines=16> */
.L_x_7721:
[----:B------:R-:W-:Y:S05]  /*5900*/  BRA `(.L_x_7697) ;  /* 0x0000000000947947 */ /* 0x000fea0003800000 */
.L_x_7720:
        /* <DEDUP_REMOVED lines=12> */
.L_x_7723:
[----:B------:R-:W-:Y:S05]  /*59d0*/  BSYNC.RECONVERGENT B0 ;  /* 0x0000000000007941 */ /* 0x000fea0003800200 */
.L_x_7722:
[----:B------:R1:W-:Y:S01]  /*59e0*/  STG.E.U8 desc[UR36][R8.64], R3 ;  /* 0x0000000308007986 */ /* 0x0003e2000c101124 */
[----:B------:R-:W-:Y:S05]  /*59f0*/  BRA `(.L_x_7697) ;  /* 0x0000000000587947 */ /* 0x000fea0003800000 */
.L_x_7719:
        /* <DEDUP_REMOVED lines=13> */
.L_x_7724:
[----:B------:R-:W-:Y:S01]  /*5ad0*/  IMAD.MOV.U32 R3, RZ, RZ, 0x7f ;  /* 0x0000007fff037424 */ /* 0x000fe200078e00ff */
[----:B------:R-:W-:-:S04]  /*5ae0*/  ISETP.GT.U32.AND P0, PT, R5, 0x7f800000, PT ;  /* 0x7f8000000500780c */ /* 0x000fc80003f04070 */
[----:B------:R-:W-:-:S05]  /*5af0*/  SEL R3, R3, 0x7c, P0 ;  /* 0x0000007c03037807 */ /* 0x000fca0000000000 */
[----:B------:R0:W-:Y:S01]  /*5b00*/  STG.E.U8 desc[UR36][R8.64], R3 ;  /* 0x0000000308007986 */ /* 0x0001e2000c101124 */
[----:B------:R-:W-:Y:S05]  /*5b10*/  BRA `(.L_x_7697) ;  /* 0x0000000000107947 */ /* 0x000fea0003800000 */
.L_x_7718:
[----:B------:R-:W-:-:S04]  /*5b20*/  LOP3.LUT R18, R18, 0xff, RZ, 0xc0, !PT ;  /* 0x000000ff12127812 */ /* 0x000fc800078ec0ff */
[----:B------:R-:W0:Y:S02]  /*5b30*/  I2F.U16 R0, R18 ;  /* 0x0000001200007306 */ /* 0x000e240000101000 */
[----:B0-----:R-:W-:-:S05]  /*5b40*/  F2FP.BF16.F32.PACK_AB R0, RZ, R0 ;  /* 0x00000000ff00723e */ /* 0x001fca00000010ff */
[----:B------:R0:W-:Y:S02]  /*5b50*/  STG.E.U16 desc[UR36][R8.64], R0 ;  /* 0x0000000008007986 */ /* 0x0001e4000c101524 */
.L_x_7697:
[----:B------:R-:W-:Y:S05]  /*5b60*/  BSYNC.RECONVERGENT B6 ;  /* 0x0000000000067941 */ /* 0x000fea0003800200 */
.L_x_7691:
[----:B------:R-:W-:-:S07]  /*5b70*/  VIADD R2, R2, 0x80 ;  /* 0x0000008002027836 */ /* 0x000fce0000000000 */
.L_x_7654:
[----:B------:R-:W-:-:S13]  /*5b80*/  ISETP.GE.AND P0, PT, R2, R22, PT ;  /* 0x000000160200720c */ /* 0x000fda0003f06270 */
[----:B------:R-:W-:Y:S05]  /*5b90*/  @P0 BREAK.RELIABLE B7 ;  /* 0x0000000000070942 */ /* 0x000fea0003800100 */
[----:B------:R-:W-:Y:S05]  /*5ba0*/  @P0 BRA `(.L_x_7690) ;  /* 0x0000000c00b40947 */ /* 0x000fea0003800000 */
[----:B------:R-:W-:Y:S05]  /*5bb0*/  BSYNC.RELIABLE B7 ;  /* 0x0000000000077941 */ /* 0x000fea0003800100 */
.L_x_7653:
        /* <DEDUP_REMOVED lines=21> */
.L_x_7729:
[----:B------:R0:W-:Y:S01]  /*5d10*/  STG.E.U8 desc[UR36][R8.64], R17 ;  /* 0x0000001108007986 */ /* 0x0001e2000c101124 */
[----:B------:R-:W-:Y:S05]  /*5d20*/  BRA `(.L_x_7731) ;  /* 0x0000000c004c7947 */ /* 0x000fea0003800000 */
.L_x_7728:
        /* <DEDUP_REMOVED lines=10> */
.L_x_7733:
[----:B------:R-:W-:-:S05]  /*5dd0*/  LOP3.LUT R17, R17, 0xff, RZ, 0xc0, !PT ;  /* 0x000000ff11117812 */ /* 0x000fca00078ec0ff */
[----:B------:R0:W-:Y:S01]  /*5de0*/  STG.E desc[UR36][R8.64], R17 ;  /* 0x0000001108007986 */ /* 0x0001e2000c101924 */
[----:B------:R-:W-:Y:S05]  /*5df0*/  BRA `(.L_x_7731) ;  /* 0x0000000c00187947 */ /* 0x000fea0003800000 */
.L_x_7732:
[----:B------:R-:W-:-:S05]  /*5e00*/  LOP3.LUT R17, R17, 0xff, RZ, 0xc0, !PT ;  /* 0x000000ff11117812 */ /* 0x000fca00078ec0ff */
[----:B------:R0:W-:Y:S01]  /*5e10*/  STG.E.U16 desc[UR36][R8.64], R17 ;  /* 0x0000001108007986 */ /* 0x0001e2000c101524 */
[----:B------:R-:W-:Y:S05]  /*5e20*/  BRA `(.L_x_7731) ;  /* 0x0000000c000c7947 */ /* 0x000fea0003800000 */
.L_x_7727:
        /* <DEDUP_REMOVED lines=10> */
.L_x_7735:
[----:B------:R-:W-:-:S04]  /*5ed0*/  LOP3.LUT R17, R17, 0xff, RZ, 0xc0, !PT ;  /* 0x000000ff11117812 */ /* 0x000fc800078ec0ff */
[----:B------:R-:W0:Y:S02]  /*5ee0*/  I2F.U16 R0, R17 ;  /* 0x0000001100007306 */ /* 0x000e240000101000 */
[----:B0-----:R-:W-:-:S05]  /*5ef0*/  F2FP.F16.F32.PACK_AB R0, RZ, R0 ;  /* 0x00000000ff00723e */ /* 0x001fca00000000ff */
[----:B------:R0:W-:Y:S01]  /*5f00*/  STG.E.U16 desc[UR36][R8.64], R0 ;  /* 0x0000000008007986 */ /* 0x0001e2000c101524 */
[----:B------:R-:W-:Y:S05]  /*5f10*/  BRA `(.L_x_7731) ;  /* 0x0000000800d07947 */ /* 0x000fea0003800000 */
.L_x_7734:
        /* <DEDUP_REMOVED lines=11> */
.L_x_7737:
[----:B------:R-:W-:-:S06]  /*5fd0*/  LOP3.LUT R17, R17, 0xff, RZ, 0xc0, !PT ;  /* 0x000000ff11117812 */ /* 0x000fcc00078ec0ff */
[----:B------:R-:W0:Y:S02]  /*5fe0*/  I2F.U16 R17, R17 ;  /* 0x0000001100117306 */ /* 0x000e240000101000 */
[----:B0-----:R-:W-:-:S04]  /*5ff0*/  F2FP.F16.F32.PACK_AB R3, RZ, R17 ;  /* 0x00000011ff03723e */ /* 0x001fc800000000ff */
[----:B------:R-:W-:-:S05]  /*6000*/  PRMT R3, R3, 0x5410, RZ ;  /* 0x0000541003037816 */ /* 0x000fca00000000ff */
[----:B------:R0:W-:Y:S01]  /*6010*/  STG.E desc[UR36][R8.64], R3 ;  /* 0x0000000308007986 */ /* 0x0001e2000c101924 */
[----:B------:R-:W-:Y:S05]  /*6020*/  BRA `(.L_x_7731) ;  /* 0x00000008008c7947 */ /* 0x000fea0003800000 */
.L_x_7736:
[----:B------:R-:W-:-:S06]  /*6030*/  LOP3.LUT R4, R17, 0xff, RZ, 0xc0, !PT ;  /* 0x000000ff11047812 */ /* 0x000fcc00078ec0ff */
[----:B------:R-:W0:Y:S02]  /*6040*/  I2F.F64.U16 R4, R4 ;  /* 0x0000000400047312 */ /* 0x000e240000101800 */
[----:B0-----:R0:W-:Y:S01]  /*6050*/  STG.E.64 desc[UR36][R8.64], R4 ;  /* 0x0000000408007986 */ /* 0x0011e2000c101b24 */
[----:B------:R-:W-:Y:S05]  /*6060*/  BRA `(.L_x_7731) ;  /* 0x00000008007c7947 */ /* 0x000fea0003800000 */
.L_x_7726:
        /* <DEDUP_REMOVED lines=13> */
.L_x_7741:
        /* <DEDUP_REMOVED lines=17> */
.L_x_7744:
[----:B------:R-:W-:-:S07]  /*6250*/  PRMT R4, R0, 0x7610, R4 ;  /* 0x0000761000047816 */ /* 0x000fce0000000004 */
.L_x_7743:
[----:B------:R-:W-:Y:S05]  /*6260*/  BSYNC.RECONVERGENT B0 ;  /* 0x0000000000007941 */ /* 0x000fea0003800200 */
.L_x_7742:
[----:B------:R0:W-:Y:S01]  /*6270*/  STG.E.U8 desc[UR36][R8.64], R4 ;  /* 0x0000000408007986 */ /* 0x0001e2000c101124 */
[----:B------:R-:W-:Y:S05]  /*6280*/  BRA `(.L_x_7731) ;  /* 0x0000000400f47947 */ /* 0x000fea0003800000 */
.L_x_7740:
        /* <DEDUP_REMOVED lines=17> */
.L_x_7747:
[----:B------:R-:W-:-:S07]  /*63a0*/  PRMT R4, R0, 0x7610, R4 ;  /* 0x0000761000047816 */ /* 0x000fce0000000004 */
.L_x_7746:
[----:B------:R-:W-:Y:S05]  /*63b0*/  BSYNC.RECONVERGENT B0 ;  /* 0x0000000000007941 */ /* 0x000fea0003800200 */
.L_x_7745:
[----:B------:R0:W-:Y:S01]  /*63c0*/  STG.E.U8 desc[UR36][R8.64], R4 ;  /* 0x0000000408007986 */ /* 0x0001e2000c101124 */
[----:B------:R-:W-:Y:S05]  /*63d0*/  BRA `(.L_x_7731) ;  /* 0x0000000400a07947 */ /* 0x000fea0003800000 */
.L_x_7739:
[----:B------:R-:W-:-:S13]  /*63e0*/  ISETP.NE.AND P0, PT, R0, 0x1c, PT ;  /* 0x0000001c0000780c */ /* 0x000fda0003f05270 */
[----:B------:R-:W-:Y:S05]  /*63f0*/  @!P0 BRA `(.L_x_7748) ;  /* 0x0000000000608947 */ /* 0x000fea0003800000 */
[----:B------:R-:W-:-:S13]  /*6400*/  ISETP.NE.AND P0, PT, R0, 0x1d, PT ;  /* 0x0000001d0000780c */ /* 0x000fda0003f05270 */
[----:B------:R-:W-:Y:S05]  /*6410*/  @!P0 BRA `(.L_x_7749) ;  /* 0x0000000000488947 */ /* 0x000fea0003800000 */
[----:B------:R-:W-:-:S13]  /*6420*/  ISETP.NE.AND P0, PT, R0, 0x2c, PT ;  /* 0x0000002c0000780c */ /* 0x000fda0003f05270 */
[----:B------:R-:W-:Y:S05]  /*6430*/  @P0 BRA `(.L_x_7730) ;  /* 0x0000000000b00947 */ /* 0x000fea0003800000 */
        /* <DEDUP_REMOVED lines=16> */
.L_x_7749:
[----:B------:R-:W-:Y:S01]  /*6540*/  LOP3.LUT R4, R17, 0xff, RZ, 0xc0, !PT ;  /* 0x000000ff11047812 */ /* 0x000fe200078ec0ff */
[----:B------:R-:W-:-:S05]  /*6550*/  IMAD.MOV.U32 R5, RZ, RZ, RZ ;  /* 0x000000ffff057224 */ /* 0x000fca00078e00ff */
[----:B------:R0:W-:Y:S01]  /*6560*/  STG.E.64 desc[UR36][R8.64], R4 ;  /* 0x0000000408007986 */ /* 0x0001e2000c101b24 */
[----:B------:R-:W-:Y:S05]  /*6570*/  BRA `(.L_x_7731) ;  /* 0x0000000400387947 */ /* 0x000fea0003800000 */
.L_x_7748:
[----:B------:R-:W-:-:S05]  /*6580*/  LOP3.LUT R17, R17, 0xff, RZ, 0xc0, !PT ;  /* 0x000000ff11117812 */ /* 0x000fca00078ec0ff */
[----:B------:R0:W-:Y:S01]  /*6590*/  STG.E desc[UR36][R8.64], R17 ;  /* 0x0000001108007986 */ /* 0x0001e2000c101924 */
[----:B------:R-:W-:Y:S05]  /*65a0*/  BRA `(.L_x_7731) ;  /* 0x00000004002c7947 */ /* 0x000fea0003800000 */
.L_x_7738:
        /* <DEDUP_REMOVED lines=10> */
.L_x_7751:
[----:B------:R-:W-:Y:S02]  /*6650*/  LOP3.LUT R4, R17, 0xff, RZ, 0xc0, !PT ;  /* 0x000000ff11047812 */ /* 0x000fe400078ec0ff */
[----:B--234-:R-:W-:-:S04]  /*6660*/  CS2R R6, SRZ ;  /* 0x0000000000067805 */ /* 0x01cfc8000001ff00 */
[----:B------:R-:W0:Y:S02]  /*6670*/  I2F.F64.U16 R4, R4 ;  /* 0x0000000400047312 */ /* 0x000e240000101800 */
[----:B0-----:R0:W-:Y:S01]  /*6680*/  STG.E.128 desc[UR36][R8.64], R4 ;  /* 0x0000000408007986 */ /* 0x0011e2000c101d24 */
[----:B------:R-:W-:Y:S05]  /*6690*/  BRA `(.L_x_7731) ;  /* 0x0000000000f07947 */ /* 0x000fea0003800000 */
.L_x_7750:
[----:B------:R-:W-:-:S13]  /*66a0*/  ISETP.NE.AND P0, PT, R0, 0xf, PT ;  /* 0x0000000f0000780c */ /* 0x000fda0003f05270 */
[----:B------:R-:W-:Y:S05]  /*66b0*/  @!P0 BRA `(.L_x_7752) ;  /* 0x0000000000d88947 */ /* 0x000fea0003800000 */
[----:B------:R-:W-:-:S13]  /*66c0*/  ISETP.NE.AND P0, PT, R0, 0x17, PT ;  /* 0x000000170000780c */ /* 0x000fda0003f05270 */
[----:B------:R-:W-:Y:S05]  /*66d0*/  @!P0 BRA `(.L_x_7753) ;  /* 0x0000000000888947 */ /* 0x000fea0003800000 */
[----:B------:R-:W-:-:S13]  /*66e0*/  ISETP.NE.AND P0, PT, R0, 0x18, PT ;  /* 0x000000180000780c */ /* 0x000fda0003f05270 */
[----:B------:R-:W-:Y:S05]  /*66f0*/  @!P0 BRA `(.L_x_7754) ;  /* 0x0000000000448947 */ /* 0x000fea0003800000 */
.L_x_7730:
        /* <DEDUP_REMOVED lines=16> */
.L_x_7755:
[----:B------:R-:W-:Y:S05]  /*6800*/  BRA `(.L_x_7731) ;  /* 0x0000000000947947 */ /* 0x000fea0003800000 */
.L_x_7754:
        /* <DEDUP_REMOVED lines=12> */
.L_x_7757:
[----:B------:R-:W-:Y:S05]  /*68d0*/  BSYNC.RECONVERGENT B0 ;  /* 0x0000000000007941 */ /* 0x000fea0003800200 */
.L_x_7756:
[----:B------:R1:W-:Y:S01]  /*68e0*/  STG.E.U8 desc[UR36][R8.64], R3 ;  /* 0x0000000308007986 */ /* 0x0003e2000c101124 */
[----:B------:R-:W-:Y:S05]  /*68f0*/  BRA `(.L_x_7731) ;  /* 0x0000000000587947 */ /* 0x000fea0003800000 */
.L_x_7753:
[----:B------:R-:W-:-:S06]  /*6900*/  LOP3.LUT R17, R17, 0xff, RZ, 0xc0, !PT ;  /* 0x000000ff11117812 */ /* 0x000fcc00078ec0ff */
[----:B------:R-:W0:Y:S02]  /*6910*/  I2F.U16 R17, R17 ;  /* 0x0000001100117306 */ /* 0x000e240000101000 */
[----:B0-----:R-:W-:-:S13]  /*6920*/  ISETP.GT.U32.AND P0, PT, R17, 0x477fffff, PT ;  /* 0x477fffff1100780c */ /* 0x001fda0003f04070 */
[----:B------:R-:W-:Y:S05]  /*6930*/  @P0 BRA `(.L_x_7758) ;  /* 0x0000000000240947 */ /* 0x000fea0003800000 */
[----:B------:R-:W-:-:S13]  /*6940*/  ISETP.GE.U32.AND P0, PT, R17, 0x38800000, PT ;  /* 0x388000001100780c */ /* 0x000fda0003f06070 */
[----:B------:R-:W-:Y:S01]  /*6950*/  @P0 SHF.R.U32.HI R0, RZ, 0x15, R17 ;  /* 0x00000015ff000819 */ /* 0x000fe20000011611 */
[----:B------:R-:W-:-:S03]  /*6960*/  @!P0 FADD.FTZ R5, R17, 128 ;  /* 0x4300000011058421 */ /* 0x000fc60000010000 */
[----:B------:R-:W-:-:S04]  /*6970*/  @P0 LOP3.LUT R0, R0, 0x1, RZ, 0xc0, !PT ;  /* 0x0000000100000812 */ /* 0x000fc800078ec0ff */
[----:B------:R-:W-:-:S04]  /*6980*/  @P0 IADD3 R0, PT, PT, R17, 0x80fffff, R0 ;  /* 0x080fffff11000810 */ /* 0x000fc80007ffe000 */
[----:B------:R-:W-:-:S05]  /*6990*/  @P0 SHF.R.U32.HI R3, RZ, 0x15, R0 ;  /* 0x00000015ff030819 */ /* 0x000fca0000011600 */
[----:B------:R0:W-:Y:S04]  /*69a0*/  @P0 STG.E.U8 desc[UR36][R8.64], R3 ;  /* 0x0000000308000986 */ /* 0x0001e8000c101124 */
[----:B------:R0:W-:Y:S01]  /*69b0*/  @!P0 STG.E.U8 desc[UR36][R8.64], R5 ;  /* 0x0000000508008986 */ /* 0x0001e2000c101124 */
[----:B------:R-:W-:Y:S05]  /*69c0*/  BRA `(.L_x_7731) ;  /* 0x0000000000247947 */ /* 0x000fea0003800000 */
.L_x_7758:
[----:B------:R-:W-:Y:S01]  /*69d0*/  IMAD.MOV.U32 R3, RZ, RZ, 0x7f ;  /* 0x0000007fff037424 */ /* 0x000fe200078e00ff */
[----:B------:R-:W-:-:S04]  /*69e0*/  ISETP.GT.U32.AND P0, PT, R17, 0x7f800000, PT ;  /* 0x7f8000001100780c */ /* 0x000fc80003f04070 */
[----:B------:R-:W-:-:S05]  /*69f0*/  SEL R3, R3, 0x7c, P0 ;  /* 0x0000007c03037807 */ /* 0x000fca0000000000 */
[----:B------:R0:W-:Y:S01]  /*6a00*/  STG.E.U8 desc[UR36][R8.64], R3 ;  /* 0x0000000308007986 */ /* 0x0001e2000c101124 */
[----:B------:R-:W-:Y:S05]  /*6a10*/  BRA `(.L_x_7731) ;  /* 0x0000000000107947 */ /* 0x000fea0003800000 */
.L_x_7752:
[----:B------:R-:W-:-:S04]  /*6a20*/  LOP3.LUT R17, R17, 0xff, RZ, 0xc0, !PT ;  /* 0x000000ff11117812 */ /* 0x000fc800078ec0ff */
[----:B------:R-:W0:Y:S02]  /*6a30*/  I2F.U16 R0, R17 ;  /* 0x0000001100007306 */ /* 0x000e240000101000 */
[----:B0-----:R-:W-:-:S05]  /*6a40*/  F2FP.BF16.F32.PACK_AB R0, RZ, R0 ;  /* 0x00000000ff00723e */ /* 0x001fca00000010ff */
[----:B------:R0:W-:Y:S02]  /*6a50*/  STG.E.U16 desc[UR36][R8.64], R0 ;  /* 0x0000000008007986 */ /* 0x0001e4000c101524 */
.L_x_7731:
[----:B------:R-:W-:Y:S05]  /*6a60*/  BSYNC.RECONVERGENT B6 ;  /* 0x0000000000067941 */ /* 0x000fea0003800200 */
.L_x_7725:
[----:B------:R-:W-:-:S07]  /*6a70*/  VIADD R2, R2, 0x80 ;  /* 0x0000008002027836 */ /* 0x000fce0000000000 */
.L_x_7690:
[----:B------:R-:W-:Y:S05]  /*6a80*/  BSYNC.RECONVERGENT B8 ;  /* 0x0000000000087941 */ /* 0x000fea0003800200 */
.L_x_7652:
[----:B------:R-:W-:-:S13]  /*6a90*/  ISETP.GE.AND P0, PT, R2, R22, PT ;  /* 0x000000160200720c */ /* 0x000fda0003f06270 */
[----:B------:R-:W-:Y:S05]  /*6aa0*/  @P0 EXIT ;  /* 0x000000000000094d */ /* 0x000fea0003800000 */
[----:B01----:R-:W0:Y:S01]  /*6ab0*/  LDC.64 R4, c[0x0][0x388] ;  /* 0x0000e200ff047b82 */ /* 0x003e220000000a00 */
        /* <DEDUP_REMOVED lines=18> */
.L_x_7762:
[----:B------:R-:W-:Y:S01]  /*6be0*/  STG.E.U8 desc[UR36][R2.64], R16 ;  /* 0x0000001002007986 */ /* 0x000fe2000c101124 */
[----:B------:R-:W-:Y:S05]  /*6bf0*/  EXIT ;  /* 0x000000000000794d */ /* 0x000fea0003800000 */
.L_x_7761:
        /* <DEDUP_REMOVED lines=8> */
[----:B------:R-:W-:Y:S01]  /*6c80*/  STG.E.64 desc[UR36][R2.64], R16 ;  /* 0x0000001002007986 */ /* 0x000fe2000c101b24 */
[----:B------:R-:W-:Y:S05]  /*6c90*/  EXIT ;  /* 0x000000000000794d */ /* 0x000fea0003800000 */
.L_x_7765:
[----:B------:R-:W-:-:S05]  /*6ca0*/  LOP3.LUT R5, R16, 0xff, RZ, 0xc0, !PT ;  /* 0x000000ff10057812 */ /* 0x000fca00078ec0ff */
[----:B------:R-:W-:Y:S01]  /*6cb0*/  STG.E desc[UR36][R2.64], R5 ;  /* 0x0000000502007986 */ /* 0x000fe2000c101924 */
[----:B------:R-:W-:Y:S05]  /*6cc0*/  EXIT ;  /* 0x000000000000794d */ /* 0x000fea0003800000 */
.L_x_7764:
[----:B------:R-:W-:-:S05]  /*6cd0*/  LOP3.LUT R5, R16, 0xff, RZ, 0xc0, !PT ;  /* 0x000000ff10057812 */ /* 0x000fca00078ec0ff */
[----:B------:R-:W-:Y:S01]  /*6ce0*/  STG.E.U16 desc[UR36][R2.64], R5 ;  /* 0x0000000502007986 */ /* 0x000fe2000c101524 */
[----:B------:R-:W-:Y:S05]  /*6cf0*/  EXIT ;  /* 0x000000000000794d */ /* 0x000fea0003800000 */
.L_x_7760:
        /* <DEDUP_REMOVED lines=8> */
[----:B0-----:R-:W-:Y:S01]  /*6d80*/  STG.E desc[UR36][R2.64], R5 ;  /* 0x0000000502007986 */ /* 0x001fe2000c101924 */
[----:B------:R-:W-:Y:S05]  /*6d90*/  EXIT ;  /* 0x000000000000794d */ /* 0x000fea0003800000 */
.L_x_7767:
[----:B------:R-:W-:-:S04]  /*6da0*/  LOP3.LUT R16, R16, 0xff, RZ, 0xc0, !PT ;  /* 0x000000ff10107812 */ /* 0x000fc800078ec0ff */
[----:B------:R-:W0:Y:S02]  /*6db0*/  I2F.U16 R0, R16 ;  /* 0x0000001000007306 */ /* 0x000e240000101000 */
[----:B0-----:R-:W-:-:S05]  /*6dc0*/  F2FP.F16.F32.PACK_AB R0, RZ, R0 ;  /* 0x00000000ff00723e */ /* 0x001fca00000000ff */
[----:B------:R-:W-:Y:S01]  /*6dd0*/  STG.E.U16 desc[UR36][R2.64], R0 ;  /* 0x0000000002007986 */ /* 0x000fe2000c101524 */
[----:B------:R-:W-:Y:S05]  /*6de0*/  EXIT ;  /* 0x000000000000794d */ /* 0x000fea0003800000 */
.L_x_7766:
        /* <DEDUP_REMOVED lines=8> */
[----:B------:R-:W0:Y:S02]  /*6e70*/  I2F.U16 R16, R16 ;  /* 0x0000001000107306 */ /* 0x000e240000101000 */
[----:B0-----:R-:W-:Y:S01]  /*6e80*/  STG.E.64 desc[UR36][R2.64], R16 ;  /* 0x0000001002007986 */ /* 0x001fe2000c101b24 */
[----:B------:R-:W-:Y:S05]  /*6e90*/  EXIT ;  /* 0x000000000000794d */ /* 0x000fea0003800000 */
.L_x_7769:
[----:B------:R-:W-:-:S06]  /*6ea0*/  LOP3.LUT R16, R16, 0xff, RZ, 0xc0, !PT ;  /* 0x000000ff10107812 */ /* 0x000fcc00078ec0ff */
[----:B------:R-:W0:Y:S02]  /*6eb0*/  I2F.U16 R16, R16 ;  /* 0x0000001000107306 */ /* 0x000e240000101000 */
[----:B0-----:R-:W-:-:S04]  /*6ec0*/  F2FP.F16.F32.PACK_AB R5, RZ, R16 ;  /* 0x00000010ff05723e */ /* 0x001fc800000000ff */
[----:B------:R-:W-:-:S05]  /*6ed0*/  PRMT R5, R5, 0x5410, RZ ;  /* 0x0000541005057816 */ /* 0x000fca00000000ff */
[----:B------:R-:W-:Y:S01]  /*6ee0*/  STG.E desc[UR36][R2.64], R5 ;  /* 0x0000000502007986 */ /* 0x000fe2000c101924 */
[----:B------:R-:W-:Y:S05]  /*6ef0*/  EXIT ;  /* 0x000000000000794d */ /* 0x000fea0003800000 */
.L_x_7768:
[----:B------:R-:W-:-:S06]  /*6f00*/  LOP3.LUT R4, R16, 0xff, RZ, 0xc0, !PT ;  /* 0x000000ff10047812 */ /* 0x000fcc00078ec0ff */
[----:B------:R-:W0:Y:S02]  /*6f10*/  I2F.F64.U16 R4, R4 ;  /* 0x0000000400047312 */ /* 0x000e240000101800 */
[----:B0-----:R-:W-:Y:S01]  /*6f20*/  STG.E.64 desc[UR36][R2.64], R4 ;  /* 0x0000000402007986 */ /* 0x001fe2000c101b24 */
[----:B------:R-:W-:Y:S05]  /*6f30*/  EXIT ;  /* 0x000000000000794d */ /* 0x000fea0003800000 */
.L_x_7759:
        /* <DEDUP_REMOVED lines=11> */
[----:B------:R-:W-:Y:S01]  /*6ff0*/  STG.E.U16 desc[UR36][R2.64], R5 ;  /* 0x0000000502007986 */ /* 0x000fe2000c101524 */
[----:B------:R-:W-:Y:S05]  /*7000*/  EXIT ;  /* 0x000000000000794d */ /* 0x000fea0003800000 */
.L_x_7773:
        /* <DEDUP_REMOVED lines=18> */
.L_x_7775:
[----:B------:R-:W-:Y:S05]  /*7130*/  BSYNC.RECONVERGENT B0 ;  /* 0x0000000000007941 */ /* 0x000fea0003800200 */
.L_x_7774:
[----:B------:R-:W-:Y:S01]  /*7140*/  STG.E.U8 desc[UR36][R2.64], R0 ;  /* 0x0000000002007986 */ /* 0x000fe2000c101124 */
[----:B------:R-:W-:Y:S05]  /*7150*/  EXIT ;  /* 0x000000000000794d */ /* 0x000fea0003800000 */
.L_x_7772:
        /* <DEDUP_REMOVED lines=18> */
.L_x_7777:
[----:B------:R-:W-:Y:S05]  /*7280*/  BSYNC.RECONVERGENT B0 ;  /* 0x0000000000007941 */ /* 0x000fea0003800200 */
.L_x_7776:
[----:B------:R-:W-:Y:S01]  /*7290*/  STG.E.U8 desc[UR36][R2.64], R0 ;  /* 0x0000000002007986 */ /* 0x000fe2000c101124 */
[----:B------:R-:W-:Y:S05]  /*72a0*/  EXIT ;  /* 0x000000000000794d */ /* 0x000fea0003800000 */
.L_x_7771:
        /* <DEDUP_REMOVED lines=22> */
.L_x_7779:
[----:B------:R-:W-:Y:S01]  /*7410*/  LOP3.LUT R16, R16, 0xff, RZ, 0xc0, !PT ;  /* 0x000000ff10107812 */ /* 0x000fe200078ec0ff */
[----:B------:R-:W-:-:S05]  /*7420*/  IMAD.MOV.U32 R17, RZ, RZ, RZ ;  /* 0x000000ffff117224 */ /* 0x000fca00078e00ff */
[----:B------:R-:W-:Y:S01]  /*7430*/  STG.E.64 desc[UR36][R2.64], R16 ;  /* 0x0000001002007986 */ /* 0x000fe2000c101b24 */
[----:B------:R-:W-:Y:S05]  /*7440*/  EXIT ;  /* 0x000000000000794d */ /* 0x000fea0003800000 */
.L_x_7778:
[----:B------:R-:W-:-:S05]  /*7450*/  LOP3.LUT R5, R16, 0xff, RZ, 0xc0, !PT ;  /* 0x000000ff10057812 */ /* 0x000fca00078ec0ff */
[----:B------:R-:W-:Y:S01]  /*7460*/  STG.E desc[UR36][R2.64], R5 ;  /* 0x0000000502007986 */ /* 0x000fe2000c101924 */
[----:B------:R-:W-:Y:S05]  /*7470*/  EXIT ;  /* 0x000000000000794d */ /* 0x000fea0003800000 */
.L_x_7770:
        /* <DEDUP_REMOVED lines=10> */
.L_x_7781:
[----:B------:R-:W-:Y:S02]  /*7520*/  LOP3.LUT R4, R16, 0xff, RZ, 0xc0, !PT ;  /* 0x000000ff10047812 */ /* 0x000fe400078ec0ff */
[----:B--234-:R-:W-:-:S04]  /*7530*/  CS2R R6, SRZ ;  /* 0x0000000000067805 */ /* 0x01cfc8000001ff00 */
[----:B------:R-:W0:Y:S02]  /*7540*/  I2F.F64.U16 R4, R4 ;  /* 0x0000000400047312 */ /* 0x000e240000101800 */
[----:B0-----:R-:W-:Y:S01]  /*7550*/  STG.E.128 desc[UR36][R2.64], R4 ;  /* 0x0000000402007986 */ /* 0x001fe2000c101d24 */
[----:B------:R-:W-:Y:S05]  /*7560*/  EXIT ;  /* 0x000000000000794d */ /* 0x000fea0003800000 */
.L_x_7780:
[----:B------:R-:W-:-:S13]  /*7570*/  ISETP.NE.AND P0, PT, R0, 0xf, PT ;  /* 0x0000000f0000780c */ /* 0x000fda0003f05270 */
[----:B------:R-:W-:Y:S05]  /*7580*/  @!P0 BRA `(.L_x_7782) ;  /* 0x0000000000dc8947 */ /* 0x000fea0003800000 */
[----:B------:R-:W-:-:S13]  /*7590*/  ISETP.NE.AND P0, PT, R0, 0x17, PT ;  /* 0x000000170000780c */ /* 0x000fda0003f05270 */
[----:B------:R-:W-:Y:S05]  /*75a0*/  @!P0 BRA `(.L_x_7783) ;  /* 0x0000000000888947 */ /* 0x000fea0003800000 */
[----:B------:R-:W-:-:S13]  /*75b0*/  ISETP.NE.AND P0, PT, R0, 0x18, PT ;  /* 0x000000180000780c */ /* 0x000fda0003f05270 */
[----:B------:R-:W-:Y:S05]  /*75c0*/  @!P0 BRA `(.L_x_7784) ;  /* 0x0000000000448947 */ /* 0x000fea0003800000 */
.L_x_7763:
[----:B------:R-:W-:Y:S01]  /*75d0*/  MOV R0, 0x0 ;  /* 0x0000000000007802 */ /* 0x000fe20000000f00 */
[----:B------:R-:W0:Y:S01]  /*75e0*/  LDCU.64 UR4, c[0x4][0x148] ;  /* 0x01002900ff0477ac */ /* 0x000e220008000a00 */
[----:B------:R-:W-:Y:S02]  /*75f0*/  IMAD.MOV.U32 R8, RZ, RZ, 0x65 ;  /* 0x00000065ff087424 */ /* 0x000fe400078e00ff */
[----:B------:R1:W1:Y:S01]  /*7600*/  LDC.64 R2, c[0x4][R0] ;  /* 0x0100000000027b82 */ /* 0x0002620000000a00 */
[----:B------:R-:W2:Y:S01]  /*7610*/  LDCU.64 UR6, c[0x4][0x150] ;  /* 0x01002a00ff0677ac */ /* 0x000ea20008000a00 */
[----:B------:R-:W-:Y:S02]  /*7620*/  IMAD.MOV.U32 R12, RZ, RZ, 0x1 ;  /* 0x00000001ff0c7424 */ /* 0x000fe400078e00ff */
[----:B------:R-:W-:Y:S01]  /*7630*/  IMAD.MOV.U32 R13, RZ, RZ, RZ ;  /* 0x000000ffff0d7224 */ /* 0x000fe200078e00ff */
[----:B------:R-:W5:Y:S01]  /*7640*/  LDCU.64 UR8, c[0x4][0x10] ;  /* 0x01000200ff0877ac */ /* 0x000f620008000a00 */
[----:B0-----:R-:W-:-:S02]  /*7650*/  IMAD.U32 R4, RZ, RZ, UR4 ;  /* 0x00000004ff047e24 */ /* 0x001fc4000f8e00ff */
[----:B------:R-:W-:Y:S02]  /*7660*/  IMAD.U32 R5, RZ, RZ, UR5 ;  /* 0x00000005ff057e24 */ /* 0x000fe4000f8e00ff */
[----:B--234-:R-:W-:Y:S02]  /*7670*/  IMAD.U32 R6, RZ, RZ, UR6 ;  /* 0x00000006ff067e24 */ /* 0x01cfe4000f8e00ff */
[----:B------:R-:W-:Y:S02]  /*7680*/  IMAD.U32 R7, RZ, RZ, UR7 ;  /* 0x00000007ff077e24 */ /* 0x000fe4000f8e00ff */
[----:B-----5:R-:W-:Y:S02]  /*7690*/  IMAD.U32 R10, RZ, RZ, UR8 ;  /* 0x00000008ff0a7e24 */ /* 0x020fe4000f8e00ff */
[----:B------:R-:W-:-:S07]  /*76a0*/  IMAD.U32 R11, RZ, RZ, UR9 ;  /* 0x00000009ff0b7e24 */ /* 0x000fce000f8e00ff */
[----:B------:R-:W-:-:S07]  /*76b0*/  LEPC R20, `(.L_x_7785) ;  /* 0x000000001014794e */ /* 0x000fce0000000000 */
[----:B-1----:R-:W-:Y:S05]  /*76c0*/  CALL.ABS.NOINC R2 ;  /* 0x0000000002007343 */ /* 0x002fea0003c00000 */
.L_x_7785:
[----:B------:R-:W-:Y:S05]  /*76d0*/  EXIT ;  /* 0x000000000000794d */ /* 0x000fea0003800000 */
.L_x_7784:
[----:B------:R-:W-:Y:S01]  /*76e0*/  LOP3.LUT R16, R16, 0xff, RZ, 0xc0, !PT ;  /* 0x000000ff10107812 */ /* 0x000fe200078ec0ff */
[----:B------:R-:W-:Y:S01]  /*76f0*/  BSSY.RECONVERGENT B0, `(.L_x_7786) ;  /* 0x000000b000007945 */ /* 0x000fe20003800200 */
[----:B------:R-:W-:Y:S02]  /*7700*/  IMAD.MOV.U32 R5, RZ, RZ, 0x7f ;  /* 0x0000007fff057424 */ /* 0x000fe400078e00ff */
[----:B--234-:R-:W0:Y:S02]  /*7710*/  I2F.U16 R7, R16 ;  /* 0x0000001000077306 */ /* 0x01ce240000101000 */
        /* <DEDUP_REMOVED lines=8> */
.L_x_7787:
[----:B------:R-:W-:Y:S05]  /*77a0*/  BSYNC.RECONVERGENT B0 ;  /* 0x0000000000007941 */ /* 0x000fea0003800200 */
.L_x_7786:
[----:B------:R-:W-:Y:S01]  /*77b0*/  STG.E.U8 desc[UR36][R2.64], R5 ;  /* 0x0000000502007986 */ /* 0x000fe2000c101124 */
[----:B------:R-:W-:Y:S05]  /*77c0*/  EXIT ;  /* 0x000000000000794d */ /* 0x000fea0003800000 */
.L_x_7783:
[----:B------:R-:W-:-:S04]  /*77d0*/  LOP3.LUT R16, R16, 0xff, RZ, 0xc0, !PT ;  /* 0x000000ff10107812 */ /* 0x000fc800078ec0ff */
[----:B--234-:R-:W0:Y:S02]  /*77e0*/  I2F.U16 R7, R16 ;  /* 0x0000001000077306 */ /* 0x01ce240000101000 */
        /* <DEDUP_REMOVED lines=12> */
.L_x_7788:
[----:B------:R-:W-:Y:S01]  /*78b0*/  IMAD.MOV.U32 R5, RZ, RZ, 0x7f ;  /* 0x0000007fff057424 */ /* 0x000fe200078e00ff */
[----:B------:R-:W-:-:S04]  /*78c0*/  ISETP.GT.U32.AND P0, PT, R7, 0x7f800000, PT ;  /* 0x7f8000000700780c */ /* 0x000fc80003f04070 */
[----:B------:R-:W-:-:S05]  /*78d0*/  SEL R5, R5, 0x7c, P0 ;  /* 0x0000007c05057807 */ /* 0x000fca0000000000 */
[----:B------:R-:W-:Y:S01]  /*78e0*/  STG.E.U8 desc[UR36][R2.64], R5 ;  /* 0x0000000502007986 */ /* 0x000fe2000c101124 */
[----:B------:R-:W-:Y:S05]  /*78f0*/  EXIT ;  /* 0x000000000000794d */ /* 0x000fea0003800000 */
.L_x_7782:
[----:B------:R-:W-:-:S04]  /*7900*/  LOP3.LUT R16, R16, 0xff, RZ, 0xc0, !PT ;  /* 0x000000ff10107812 */ /* 0x000fc800078ec0ff */
[----:B------:R-:W0:Y:S02]  /*7910*/  I2F.U16 R0, R16 ;  /* 0x0000001000007306 */ /* 0x000e240000101000 */
[----:B0-----:R-:W-:-:S05]  /*7920*/  F2FP.BF16.F32.PACK_AB R0, RZ, R0 ;  /* 0x00000000ff00723e */ /* 0x001fca00000010ff */
[----:B------:R-:W-:Y:S01]  /*7930*/  STG.E.U16 desc[UR36][R2.64], R0 ;  /* 0x0000000002007986 */ /* 0x000fe2000c101524 */
[----:B------:R-:W-:Y:S05]  /*7940*/  EXIT ;  /* 0x000000000000794d */ /* 0x000fea0003800000 */
.L_x_7789:
        /* <DEDUP_REMOVED lines=11> */
.L_x_26188:


//--------------------- .text._ZN2at6native18elementwise_kernelILi128ELi4EZNS0_22gpu_kernel_impl_nocastINS0_13AUnaryFunctorIhhhNS0_17BitwiseXorFunctorIhEEEEEEvRNS_18TensorIteratorBaseERKT_EUliE_EEviT1_ --------------------------
	.section	.text._ZN2at6native18elementwise_kernelILi128ELi4EZNS0_22gpu_kernel_impl_nocastINS0_13AUnaryFunctorIhhhNS0_17BitwiseXorFunctorIhEEEEEEvRNS_18TensorIteratorBaseERKT_EUliE_EEviT1_,"ax",@progbits
	.align	128
        .global         _ZN2at6native18elementwise_kernelILi128ELi4EZNS0_22gpu_kernel_impl_nocastINS0_13AUnaryFunctorIhhhNS0_17BitwiseXorFunctorIhEEEEEEvRNS_18TensorIteratorBaseERKT_EUliE_EEviT1_
        .type           _ZN2at6native18elementwise_kernelILi128ELi4EZNS0_22gpu_kernel_impl_nocastINS0_13AUnaryFunctorIhhhNS0_17BitwiseXorFunctorIhEEEEEEvRNS_18TensorIteratorBaseERKT_EUliE_EEviT1_,@function
        .size           _ZN2at6native18elementwise_kernelILi128ELi4EZNS0_22gpu_kernel_impl_nocastINS0_13AUnaryFunctorIhhhNS0_17BitwiseXorFunctorIhEEEEEEvRNS_18TensorIteratorBaseERKT_EUliE_EEviT1_,(.L_x_26189 - _ZN2at6native18elementwise_kernelILi128ELi4EZNS0_22gpu_kernel_impl_nocastINS0_13AUnaryFunctorIhhhNS0_17BitwiseXorFunctorIhEEEEEEvRNS_18TensorIteratorBaseERKT_EUliE_EEviT1_)
        .other          _ZN2at6native18elementwise_kernelILi128ELi4EZNS0_22gpu_kernel_impl_nocastINS0_13AUnaryFunctorIhhhNS0_17BitwiseXorFunctorIhEEEEEEvRNS_18TensorIteratorBaseERKT_EUliE_EEviT1_,@"STO_CUDA_ENTRY STV_DEFAULT"
_ZN2at6native18elementwise_kernelILi128ELi4EZNS0_22gpu_kernel_impl_nocastINS0_13AUnaryFunctorIhhhNS0_17BitwiseXorFunctorIhEEEEEEvRNS_18TensorIteratorBaseERKT_EUliE_EEviT1_:
.text._ZN2at6native18elementwise_kernelILi128ELi4EZNS0_22gpu_kernel_impl_nocastINS0_13AUnaryFunctorIhhhNS0_17BitwiseXorFunctorIhEEEEEEvRNS_18TensorIteratorBaseERKT_EUliE_EEviT1_:
        /* <DEDUP_REMOVED lines=30> */
.L_x_7793:
[----:B------:R-:W-:-:S13]  /*01e0*/  ISETP.GE.AND P0, PT, R3, UR4, PT ;  /* 0x0000000403007c0c */ /* 0x000fda000bf06270 */
[----:B------:R-:W-:Y:S05]  /*01f0*/  @P0 BREAK.RELIABLE B1 ;  /* 0x0000000000010942 */ /* 0x000fea0003800100 */
[----:B------:R-:W-:Y:S05]  /*0200*/  @P0 BRA `(.L_x_7794) ;  /* 0x00000000001c0947 */ /* 0x000fea0003800000 */
[----:B------:R-:W-:Y:S05]  /*0210*/  BSYNC.RELIABLE B1 ;  /* 0x0000000000017941 */ /* 0x000fea0003800100 */
.L_x_7792:
[----:B------:R-:W1:Y:S02]  /*0220*/  LDC.64 R4, c[0x0][0x588] ;  /* 0x00016200ff047b82 */ /* 0x000e640000000a00 */
[----:B-1----:R-:W2:Y:S06]  /*0230*/  LDG.E.U8 R4, desc[UR6][R4.64] ;  /* 0x0000000604047981 */ /* 0x002eac000c1e1100 */
[----:B0-----:R-:W0:Y:S01]  /*0240*/  LDC.64 R6, c[0x0][0x580] ;  /* 0x00016000ff067b82 */ /* 0x001e220000000a00 */
[----:B------:R-:W-:Y:S02]  /*0250*/  IADD3 R3, PT, PT, R3, 0x80, RZ ;  /* 0x0000008003037810 */ /* 0x000fe40007ffe0ff */
[----:B--2---:R-:W-:-:S05]  /*0260*/  LOP3.LUT R9, R4, UR5, RZ, 0x3c, !PT ;  /* 0x0000000504097c12 */ /* 0x004fca000f8e3cff */
[----:B0-----:R1:W-:Y:S02]  /*0270*/  STG.E.U8 desc[UR6][R6.64], R9 ;  /* 0x0000000906007986 */ /* 0x0013e4000c101106 */
.L_x_7794:
[----:B------:R-:W-:Y:S05]  /*0280*/  BSYNC.RECONVERGENT B0 ;  /* 0x0000000000007941 */ /* 0x000fea0003800200 */
.L_x_7791:
        /* <DEDUP_REMOVED lines=9> */
.L_x_7790:
        /* <DEDUP_REMOVED lines=306> */
.L_x_7798:
        /* <DEDUP_REMOVED lines=310> */
.L_x_7800:
        /* <DEDUP_REMOVED lines=9> */
.L_x_7797:
[----:B------:R-:W-:-:S13]  /*2a30*/  ISETP.GE.AND P0, PT, R3, UR4, PT ;  /* 0x0000000403007c0c */ /* 0x000fda000bf06270 */
[----:B------:R-:W-:Y:S05]  /*2a40*/  @P0 BREAK.RELIABLE B1 ;  /* 0x0000000000010942 */ /* 0x000fea0003800100 */
[----:B------:R-:W-:Y:S05]  /*2a50*/  @P0 BRA `(.L_x_7799) ;  /* 0x0000001000d00947 */ /* 0x000fea0003800000 */
[----:B------:R-:W-:Y:S05]  /*2a60*/  BSYNC.RELIABLE B1 ;  /* 0x0000000000017941 */ /* 0x000fea0003800100 */
.L_x_7796:
        /* <DEDUP_REMOVED lines=298> */
.L_x_7801:
        /* <DEDUP_REMOVED lines=9> */
.L_x_7799:
[----:B------:R-:W-:Y:S05]  /*3da0*/  BSYNC.RECONVERGENT B0 ;  /* 0x0000000000007941 */ /* 0x000fea0003800200 */
.L_x_7795:
        /* <DEDUP_REMOVED lines=301> */
.L_x_7802:
        /* <DEDUP_REMOVED lines=9> */
.L_x_7803:
        /* <DEDUP_REMOVED lines=15> */
.L_x_26189:


//--------------------- .text._ZN2at6native27unrolled_elementwise_kernelINS0_13AUnaryFunctorIhhhNS0_17BitwiseXorFunctorIhEEEESt5arrayIPcLm2EELi4E23TrivialOffsetCalculatorILi1EjESA_NS0_6memory15LoadWithoutCastENSB_16StoreWithoutCastEEEviT_T0_T2_T3_T4_T5_ --------------------------
	.section	.text._ZN2at6native27unrolled_elementwise_kernelINS0_13AUnaryFunctorIhhhNS0_17BitwiseXorFunctorIhEEEESt5arrayIPcLm2EELi4E23TrivialOffsetCalculatorILi1EjESA_NS0_6memory15LoadWithoutCastENSB_16StoreWithoutCastEEEviT_T0_T2_T3_T4_T5_,"ax",@progbits
	.align	128
        .global         _ZN2at6native27unrolled_elementwise_kernelINS0_13AUnaryFunctorIhhhNS0_17BitwiseXorFunctorIhEEEESt5arrayIPcLm2EELi4E23TrivialOffsetCalculatorILi1EjESA_NS0_6memory15LoadWithoutCastENSB_16StoreWithoutCastEEEviT_T0_T2_T3_T4_T5_
        .type           _ZN2at6native27unrolled_elementwise_kernelINS0_13AUnaryFunctorIhhhNS0_17BitwiseXorFunctorIhEEEESt5arrayIPcLm2EELi4E23TrivialOffsetCalculatorILi1EjESA_NS0_6memory15LoadWithoutCastENSB_16StoreWithoutCastEEEviT_T0_T2_T3_T4_T5_,@function
        .size           _ZN2at6native27unrolled_elementwise_kernelINS0_13AUnaryFunctorIhhhNS0_17BitwiseXorFunctorIhEEEESt5arrayIPcLm2EELi4E23TrivialOffsetCalculatorILi1EjESA_NS0_6memory15LoadWithoutCastENSB_16StoreWithoutCastEEEviT_T0_T2_T3_T4_T5_,(.L_x_26190 - _ZN2at6native27unrolled_elementwise_kernelINS0_13AUnaryFunctorIhhhNS0_17BitwiseXorFunctorIhEEEESt5arrayIPcLm2EELi4E23TrivialOffsetCalculatorILi1EjESA_NS0_6memory15LoadWithoutCastENSB_16StoreWithoutCastEEEviT_T0_T2_T3_T4_T5_)
        .other          _ZN2at6native27unrolled_elementwise_kernelINS0_13AUnaryFunctorIhhhNS0_17BitwiseXorFunctorIhEEEESt5arrayIPcLm2EELi4E23TrivialOffsetCalculatorILi1EjESA_NS0_6memory15LoadWithoutCastENSB_16StoreWithoutCastEEEviT_T0_T2_T3_T4_T5_,@"STO_CUDA_ENTRY STV_DEFAULT"
_ZN2at6native27unrolled_elementwise_kernelINS0_13AUnaryFunctorIhhhNS0_17BitwiseXorFunctorIhEEEESt5arrayIPcLm2EELi4E23TrivialOffsetCalculatorILi1EjESA_NS0_6memory15LoadWithoutCastENSB_16StoreWithoutCastEEEviT_T0_T2_T3_T4_T5_:
.text._ZN2at6native27unrolled_elementwise_kernelINS0_13AUnaryFunctorIhhhNS0_17BitwiseXorFunctorIhEEEESt5arrayIPcLm2EELi4E23TrivialOffsetCalculatorILi1EjESA_NS0_6memory15LoadWithoutCastENSB_16StoreWithoutCastEEEviT_T0_T2_T3_T4_T5_:
        /* <DEDUP_REMOVED lines=62> */
.L_x_7806:
[----:B------:R-:W-:Y:S05]  /*03e0*/  BSYNC.RELIABLE B1 ;  /* 0x0000000000017941 */ /* 0x000fea0003800100 */
.L_x_7805:
[----:B------:R-:W-:-:S13]  /*03f0*/  ISETP.GE.AND P0, PT, R5, R4, PT ;  /* 0x000000040500720c */ /* 0x000fda0003f06270 */
[----:B------:R-:W1:Y:S01]  /*0400*/  @!P0 LDC.64 R6, c[0x0][0x388] ;  /* 0x0000e200ff068b82 */ /* 0x000e620000000a00 */
[----:B0-----:R-:W-:Y:S02]  /*0410*/  @!P0 IMAD R3, R0, 0x200, R5 ;  /* 0x0000020000038824 */ /* 0x001fe400078e0205 */
[----:B------:R-:W-:-:S03]  /*0420*/  @!P0 VIADD R5, R5, 0x80 ;  /* 0x0000008005058836 */ /* 0x000fc60000000000 */
[----:B-1----:R-:W-:-:S05]  /*0430*/  @!P0 IADD3 R2, P1, PT, R3, R6, RZ ;  /* 0x0000000603028210 */ /* 0x002fca0007f3e0ff */
[----:B------:R-:W-:-:S05]  /*0440*/  @!P0 IMAD.X R3, RZ, RZ, R7, P1 ;  /* 0x000000ffff038224 */ /* 0x000fca00008e0607 */
[----:B------:R1:W-:Y:S03]  /*0450*/  @!P0 STG.E.U8 desc[UR4][R2.64], R17 ;  /* 0x0000001102008986 */ /* 0x0003e6000c101104 */
.L_x_7807:
[----:B------:R-:W-:Y:S05]  /*0460*/  BSYNC.RECONVERGENT B0 ;  /* 0x0000000000007941 */ /* 0x000fea0003800200 */
.L_x_7804:
        /* <DEDUP_REMOVED lines=9> */
.L_x_7808:
        /* <DEDUP_REMOVED lines=16> */
.L_x_26190:


//--------------------- .text._ZN2at6native29vectorized_elementwise_kernelILi2ENS0_13AUnaryFunctorIhhhNS0_17BitwiseXorFunctorIhEEEESt5arrayIPcLm2EEEEviT0_T1_ --------------------------
	.section	.text._ZN2at6native29vectorized_elementwise_kernelILi2ENS0_13AUnaryFunctorIhhhNS0_17BitwiseXorFunctorIhEEEESt5arrayIPcLm2EEEEviT0_T1_,"ax",@progbits
	.align	128
        .global         _ZN2at6native29vectorized_elementwise_kernelILi2ENS0_13AUnaryFunctorIhhhNS0_17BitwiseXorFunctorIhEEEESt5arrayIPcLm2EEEEviT0_T1_
        .type           _ZN2at6native29vectorized_elementwise_kernelILi2ENS0_13AUnaryFunctorIhhhNS0_17BitwiseXorFunctorIhEEEESt5arrayIPcLm2EEEEviT0_T1_,@function
        .size           _ZN2at6native29vectorized_elementwise_kernelILi2ENS0_13AUnaryFunctorIhhhNS0_17BitwiseXorFunctorIhEEEESt5arrayIPcLm2EEEEviT0_T1_,(.L_x_26191 - _ZN2at6native29vectorized_elementwise_kernelILi2ENS0_13AUnaryFunctorIhhhNS0_17BitwiseXorFunctorIhEEEESt5arrayIPcLm2EEEEviT0_T1_)
        .other          _ZN2at6native29vectorized_elementwise_kernelILi2ENS0_13AUnaryFunctorIhhhNS0_17BitwiseXorFunctorIhEEEESt5arrayIPcLm2EEEEviT0_T1_,@"STO_CUDA_ENTRY STV_DEFAULT"
_ZN2at6native29vectorized_elementwise_kernelILi2ENS0_13AUnaryFunctorIhhhNS0_17BitwiseXorFunctorIhEEEESt5arrayIPcLm2EEEEviT0_T1_:
.text._ZN2at6native29vectorized_elementwise_kernelILi2ENS0_13AUnaryFunctorIhhhNS0_17BitwiseXorFunctorIhEEEESt5arrayIPcLm2EEEEviT0_T1_:
        /* <DEDUP_REMOVED lines=100> */
.L_x_7812:
        /* <DEDUP_REMOVED lines=8> */
.L_x_7813:
        /* <DEDUP_REMOVED lines=8> */
.L_x_7814:
        /* <DEDUP_REMOVED lines=8> */
.L_x_7815:
        /* <DEDUP_REMOVED lines=9> */
.L_x_7816:
[----:B------:R-:W-:Y:S05]  /*0850*/  BSYNC.RELIABLE B1 ;  /* 0x0000000000017941 */ /* 0x000fea0003800100 */
.L_x_7811:
[----:B------:R-:W-:-:S13]  /*0860*/  ISETP.GE.U32.AND P0, PT, R0, UR5, PT ;  /* 0x0000000500007c0c */ /* 0x000fda000bf06070 */
[----:B------:R-:W3:Y:S01]  /*0870*/  @!P0 LDC.64 R6, c[0x0][0x388] ;  /* 0x0000e200ff068b82 */ /* 0x000ee20000000a00 */
[C---:B012---:R-:W-:Y:S02]  /*0880*/  @!P0 VIADD R5, R0.reuse, UR4 ;  /* 0x0000000400058c36 */ /* 0x047fe40008000000 */
[----:B------:R-:W-:-:S03]  /*0890*/  @!P0 VIADD R0, R0, 0x80 ;  /* 0x0000008000008836 */ /* 0x000fc60000000000 */
[----:B---3--:R-:W-:-:S05]  /*08a0*/  @!P0 IADD3 R4, P1, PT, R5, R6, RZ ;  /* 0x0000000605048210 */ /* 0x008fca0007f3e0ff */
[----:B------:R-:W-:-:S05]  /*08b0*/  @!P0 IMAD.X R5, RZ, RZ, R7, P1 ;  /* 0x000000ffff058224 */ /* 0x000fca00008e0607 */
[----:B------:R3:W-:Y:S03]  /*08c0*/  @!P0 STG.E.U8 desc[UR8][R4.64], R3 ;  /* 0x0000000304008986 */ /* 0x0007e6000c101108 */
.L_x_7817:
[----:B------:R-:W-:Y:S05]  /*08d0*/  BSYNC.RECONVERGENT B0 ;  /* 0x0000000000007941 */ /* 0x000fea0003800200 */
.L_x_7810:
        /* <DEDUP_REMOVED lines=9> */
.L_x_7809:
        /* <DEDUP_REMOVED lines=42> */
.L_x_7818:
        /* <DEDUP_REMOVED lines=15> */
.L_x_26191:


//--------------------- .text._ZN2at6native29vectorized_elementwise_kernelILi4ENS0_13AUnaryFunctorIhhhNS0_17BitwiseXorFunctorIhEEEESt5arrayIPcLm2EEEEviT0_T1_ --------------------------
	.section	.text._ZN2at6native29vectorized_elementwise_kernelILi4ENS0_13AUnaryFunctorIhhhNS0_17BitwiseXorFunctorIhEEEESt5arrayIPcLm2EEEEviT0_T1_,"ax",@progbits
	.align	128
        .global         _ZN2at6native29vectorized_elementwise_kernelILi4ENS0_13AUnaryFunctorIhhhNS0_17BitwiseXorFunctorIhEEEESt5arrayIPcLm2EEEEviT0_T1_
        .type           _ZN2at6native29vectorized_elementwise_kernelILi4ENS0_13AUnaryFunctorIhhhNS0_17BitwiseXorFunctorIhEEEESt5arrayIPcLm2EEEEviT0_T1_,@function
        .size           _ZN2at6native29vectorized_elementwise_kernelILi4ENS0_13AUnaryFunctorIhhhNS0_17BitwiseXorFunctorIhEEEESt5arrayIPcLm2EEEEviT0_T1_,(.L_x_26192 - _ZN2at6native29vectorized_elementwise_kernelILi4ENS0_13AUnaryFunctorIhhhNS0_17BitwiseXorFunctorIhEEEESt5arrayIPcLm2EEEEviT0_T1_)
        .other          _ZN2at6native29vectorized_elementwise_kernelILi4ENS0_13AUnaryFunctorIhhhNS0_17BitwiseXorFunctorIhEEEESt5arrayIPcLm2EEEEviT0_T1_,@"STO_CUDA_ENTRY STV_DEFAULT"
_ZN2at6native29vectorized_elementwise_kernelILi4ENS0_13AUnaryFunctorIhhhNS0_17BitwiseXorFunctorIhEEEESt5arrayIPcLm2EEEEviT0_T1_:
.text._ZN2at6native29vectorized_elementwise_kernelILi4ENS0_13AUnaryFunctorIhhhNS0_17BitwiseXorFunctorIhEEEESt5arrayIPcLm2EEEEviT0_T1_:
        /* <DEDUP_REMOVED lines=100> */
.L_x_7822:
        /* <DEDUP_REMOVED lines=8> */
.L_x_7823:
        /* <DEDUP_REMOVED lines=8> */
.L_x_7824:
        /* <DEDUP_REMOVED lines=8> */
.L_x_7825:
        /* <DEDUP_REMOVED lines=9> */
.L_x_7826:
[----:B------:R-:W-:Y:S05]  /*0850*/  BSYNC.RELIABLE B1 ;  /* 0x0000000000017941 */ /* 0x000fea0003800100 */
.L_x_7821:
[----:B------:R-:W-:-:S13]  /*0860*/  ISETP.GE.U32.AND P0, PT, R0, UR5, PT ;  /* 0x0000000500007c0c */ /* 0x000fda000bf06070 */
[----:B------:R-:W3:Y:S01]  /*0870*/  @!P0 LDC.64 R6, c[0x0][0x388] ;  /* 0x0000e200ff068b82 */ /* 0x000ee20000000a00 */
[C---:B012---:R-:W-:Y:S02]  /*0880*/  @!P0 VIADD R5, R0.reuse, UR4 ;  /* 0x0000000400058c36 */ /* 0x047fe40008000000 */
[----:B------:R-:W-:-:S03]  /*0890*/  @!P0 VIADD R0, R0, 0x80 ;  /* 0x0000008000008836 */ /* 0x000fc60000000000 */
[----:B---3--:R-:W-:-:S05]  /*08a0*/  @!P0 IADD3 R4, P1, PT, R5, R6, RZ ;  /* 0x0000000605048210 */ /* 0x008fca0007f3e0ff */
[----:B------:R-:W-:-:S05]  /*08b0*/  @!P0 IMAD.X R5, RZ, RZ, R7, P1 ;  /* 0x000000ffff058224 */ /* 0x000fca00008e0607 */
[----:B------:R3:W-:Y:S03]  /*08c0*/  @!P0 STG.E.U8 desc[UR8][R4.64], R2 ;  /* 0x0000000204008986 */ /* 0x0007e6000c101108 */
.L_x_7827:
[----:B------:R-:W-:Y:S05]  /*08d0*/  BSYNC.RECONVERGENT B0 ;  /* 0x0000000000007941 */ /* 0x000fea0003800200 */
.L_x_7820:
        /* <DEDUP_REMOVED lines=9> */
.L_x_7819:
        /* <DEDUP_REMOVED lines=40> */
.L_x_7828:
        /* <DEDUP_REMOVED lines=9> */
.L_x_26192:


//--------------------- .text._ZN2at6native29vectorized_elementwise_kernelILi8ENS0_13AUnaryFunctorIhhhNS0_17BitwiseXorFunctorIhEEEESt5arrayIPcLm2EEEEviT0_T1_ --------------------------
	.section	.text._ZN2at6native29vectorized_elementwise_kernelILi8ENS0_13AUnaryFunctorIhhhNS0_17BitwiseXorFunctorIhEEEESt5arrayIPcLm2EEEEviT0_T1_,"ax",@progbits
	.align	128
        .global         _ZN2at6native29vectorized_elementwise_kernelILi8ENS0_13AUnaryFunctorIhhhNS0_17BitwiseXorFunctorIhEEEESt5arrayIPcLm2EEEEviT0_T1_
        .type           _ZN2at6native29vectorized_elementwise_kernelILi8ENS0_13AUnaryFunctorIhhhNS0_17BitwiseXorFunctorIhEEEESt5arrayIPcLm2EEEEviT0_T1_,@function
        .size           _ZN2at6native29vectorized_elementwise_kernelILi8ENS0_13AUnaryFunctorIhhhNS0_17BitwiseXorFunctorIhEEEESt5arrayIPcLm2EEEEviT0_T1_,(.L_x_26193 - _ZN2at6native29vectorized_elementwise_kernelILi8ENS0_13AUnaryFunctorIhhhNS0_17BitwiseXorFunctorIhEEEESt5arrayIPcLm2EEEEviT0_T1_)
        .other          _ZN2at6native29vectorized_elementwise_kernelILi8ENS0_13AUnaryFunctorIhhhNS0_17BitwiseXorFunctorIhEEEESt5arrayIPcLm2EEEEviT0_T1_,@"STO_CUDA_ENTRY STV_DEFAULT"
_ZN2at6native29vectorized_elementwise_kernelILi8ENS0_13AUnaryFunctorIhhhNS0_17BitwiseXorFunctorIhEEEESt5arrayIPcLm2EEEEviT0_T1_:
.text._ZN2at6native29vectorized_elementwise_kernelILi8ENS0_13AUnaryFunctorIhhhNS0_17BitwiseXorFunctorIhEEEESt5arrayIPcLm2EEEEviT0_T1_:
        /* <DEDUP_REMOVED lines=100> */
.L_x_7832:
        /* <DEDUP_REMOVED lines=8> */
.L_x_7833:
        /* <DEDUP_REMOVED lines=8> */
.L_x_7834:
        /* <DEDUP_REMOVED lines=8> */
.L_x_7835:
        /* <DEDUP_REMOVED lines=9> */
.L_x_7836:
[----:B------:R-:W-:Y:S05]  /*0850*/  BSYNC.RELIABLE B1 ;  /* 0x0000000000017941 */ /* 0x000fea0003800100 */
.L_x_7831:
[----:B------:R-:W-:-:S13]  /*0860*/  ISETP.GE.U32.AND P0, PT, R0, UR5, PT ;  /* 0x0000000500007c0c */ /* 0x000fda000bf06070 */
[----:B------:R-:W3:Y:S01]  /*0870*/  @!P0 LDC.64 R6, c[0x0][0x388] ;  /* 0x0000e200ff068b82 */ /* 0x000ee20000000a00 */
[C---:B012---:R-:W-:Y:S02]  /*0880*/  @!P0 VIADD R5, R0.reuse, UR4 ;  /* 0x0000000400058c36 */ /* 0x047fe40008000000 */
[----:B------:R-:W-:-:S03]  /*0890*/  @!P0 VIADD R0, R0, 0x80 ;  /* 0x0000008000008836 */ /* 0x000fc60000000000 */
[----:B---3--:R-:W-:-:S05]  /*08a0*/  @!P0 IADD3 R4, P1, PT, R5, R6, RZ ;  /* 0x0000000605048210 */ /* 0x008fca0007f3e0ff */
[----:B------:R-:W-:-:S05]  /*08b0*/  @!P0 IMAD.X R5, RZ, RZ, R7, P1 ;  /* 0x000000ffff058224 */ /* 0x000fca00008e0607 */
[----:B------:R3:W-:Y:S03]  /*08c0*/  @!P0 STG.E.U8 desc[UR8][R4.64], R2 ;  /* 0x0000000204008986 */ /* 0x0007e6000c101108 */
.L_x_7837:
[----:B------:R-:W-:Y:S05]  /*08d0*/  BSYNC.RECONVERGENT B0 ;  /* 0x0000000000007941 */ /* 0x000fea0003800200 */
.L_x_7830:
        /* <DEDUP_REMOVED lines=9> */
.L_x_7829:
        /* <DEDUP_REMOVED lines=38> */
.L_x_7838:
        /* <DEDUP_REMOVED lines=11> */
.L_x_26193:


//--------------------- .text._ZN2at6native18elementwise_kernelILi128ELi4EZNS0_15gpu_kernel_implINS0_13BinaryFunctorIhhhNS0_17BitwiseXorFunctorIhEEEEEEvRNS_18TensorIteratorBaseERKT_EUliE_EEviT1_ --------------------------
	.section	.text._ZN2at6native18elementwise_kernelILi128ELi4EZNS0_15gpu_kernel_implINS0_13BinaryFunctorIhhhNS0_17BitwiseXorFunctorIhEEEEEEvRNS_18TensorIteratorBaseERKT_EUliE_EEviT1_,"ax",@progbits
	.align	128
        .global         _ZN2at6native18elementwise_kernelILi128ELi4EZNS0_15gpu_kernel_implINS0_13BinaryFunctorIhhhNS0_17BitwiseXorFunctorIhEEEEEEvRNS_18TensorIteratorBaseERKT_EUliE_EEviT1_
        .type           _ZN2at6native18elementwise_kernelILi128ELi4EZNS0_15gpu_kernel_implINS0_13BinaryFunctorIhhhNS0_17BitwiseXorFunctorIhEEEEEEvRNS_18TensorIteratorBaseERKT_EUliE_EEviT1_,@function
        .size           _ZN2at6native18elementwise_kernelILi128ELi4EZNS0_15gpu_kernel_implINS0_13BinaryFunctorIhhhNS0_17BitwiseXorFunctorIhEEEEEEvRNS_18TensorIteratorBaseERKT_EUliE_EEviT1_,(.L_x_26194 - _ZN2at6native18elementwise_kernelILi128ELi4EZNS0_15gpu_kernel_implINS0_13BinaryFunctorIhhhNS0_17BitwiseXorFunctorIhEEEEEEvRNS_18TensorIteratorBaseERKT_EUliE_EEviT1_)
        .other          _ZN2at6native18elementwise_kernelILi128ELi4EZNS0_15gpu_kernel_implINS0_13BinaryFunctorIhhhNS0_17BitwiseXorFunctorIhEEEEEEvRNS_18TensorIteratorBaseERKT_EUliE_EEviT1_,@"STO_CUDA_ENTRY STV_DEFAULT"
_ZN2at6native18elementwise_kernelILi128ELi4EZNS0_15gpu_kernel_implINS0_13BinaryFunctorIhhhNS0_17BitwiseXorFunctorIhEEEEEEvRNS_18TensorIteratorBaseERKT_EUliE_EEviT1_:
.text._ZN2at6native18elementwise_kernelILi128ELi4EZNS0_15gpu_kernel_implINS0_13BinaryFunctorIhhhNS0_17BitwiseXorFunctorIhEEEEEEvRNS_18TensorIteratorBaseERKT_EUliE_EEviT1_:
        /* <DEDUP_REMOVED lines=371> */
.L_x_7841:
        /* <DEDUP_REMOVED lines=16> */
.L_x_7845:
[----:B------:R0:W5:Y:S01]  /*1830*/  LDG.E.U8 R19, desc[UR36][R4.64] ;  /* 0x0000002404137981 */ /* 0x000162000c1e1100 */
[----:B------:R-:W-:Y:S05]  /*1840*/  BRA `(.L_x_7847) ;  /* 0x0000000c005c7947 */ /* 0x000fea0003800000 */
.L_x_7844:
        /* <DEDUP_REMOVED lines=8> */
.L_x_7849:
[----:B------:R3:W5:Y:S01]  /*18d0*/  LDG.E.U8 R19, desc[UR36][R4.64] ;  /* 0x0000002404137981 */ /* 0x000762000c1e1100 */
[----:B------:R-:W-:Y:S05]  /*18e0*/  BRA `(.L_x_7847) ;  /* 0x0000000c00347947 */ /* 0x000fea0003800000 */
.L_x_7848:
[----:B------:R0:W5:Y:S01]  /*18f0*/  LDG.E.U16 R19, desc[UR36][R4.64] ;  /* 0x0000002404137981 */ /* 0x000162000c1e1500 */
[----:B------:R-:W-:Y:S05]  /*1900*/  BRA `(.L_x_7847) ;  /* 0x0000000c002c7947 */ /* 0x000fea0003800000 */
.L_x_7843:
        /* <DEDUP_REMOVED lines=10> */
.L_x_7851:
[----:B------:R-:W2:Y:S02]  /*19b0*/  LDG.E.U16 R2, desc[UR36][R4.64] ;  /* 0x0000002404027981 */ /* 0x000ea4000c1e1500 */
[----:B--2---:R-:W-:-:S06]  /*19c0*/  HADD2.F32 R2, -RZ, R2.H0_H0 ;  /* 0x20000002ff027230 */ /* 0x004fcc0000004100 */
[----:B------:R-:W0:Y:S02]  /*19d0*/  F2I.S64.TRUNC R2, R2 ;  /* 0x0000000200027311 */ /* 0x000e24000020d900 */
[----:B0-----:R-:W-:Y:S01]  /*19e0*/  PRMT R19, R2, 0x7610, R19 ;  /* 0x0000761002137816 */ /* 0x001fe20000000013 */
[----:B------:R-:W-:Y:S06]  /*19f0*/  BRA `(.L_x_7847) ;  /* 0x0000000800f07947 */ /* 0x000fec0003800000 */
.L_x_7850:
        /* <DEDUP_REMOVED lines=10> */
.L_x_7853:
[----:B------:R-:W2:Y:S02]  /*1aa0*/  LDG.E.U16 R4, desc[UR36][R4.64] ;  /* 0x0000002404047981 */ /* 0x000ea4000c1e1500 */
[----:B--2---:R-:W-:-:S06]  /*1ab0*/  HADD2.F32 R2, -RZ, R4.H0_H0 ;  /* 0x20000004ff027230 */ /* 0x004fcc0000004100 */
[----:B------:R-:W0:Y:S02]  /*1ac0*/  F2I.S64.TRUNC R2, R2 ;  /* 0x0000000200027311 */ /* 0x000e24000020d900 */
[----:B0-----:R-:W-:Y:S01]  /*1ad0*/  PRMT R19, R2, 0x7610, R19 ;  /* 0x0000761002137816 */ /* 0x001fe20000000013 */
[----:B------:R-:W-:Y:S06]  /*1ae0*/  BRA `(.L_x_7847) ;  /* 0x0000000800b47947 */ /* 0x000fec0003800000 */
.L_x_7852:
[----:B------:R-:W2:Y:S02]  /*1af0*/  LDG.E.64 R2, desc[UR36][R4.64] ;  /* 0x0000002404027981 */ /* 0x000ea4000c1e1b00 */
[----:B--2---:R-:W0:Y:S02]  /*1b00*/  F2I.S64.F64.TRUNC R2, R2 ;  /* 0x0000000200027311 */ /* 0x004e24000030d900 */
[----:B0-----:R-:W-:Y:S01]  /*1b10*/  PRMT R19, R2, 0x7610, R19 ;  /* 0x0000761002137816 */ /* 0x001fe20000000013 */
[----:B------:R-:W-:Y:S06]  /*1b20*/  BRA `(.L_x_7847) ;  /* 0x0000000800a47947 */ /* 0x000fec0003800000 */
.L_x_7842:
        /* <DEDUP_REMOVED lines=12> */
.L_x_7856:
[----:B------:R-:W2:Y:S02]  /*1bf0*/  LDG.E.64 R4, desc[UR36][R4.64] ;  /* 0x0000002404047981 */ /* 0x000ea4000c1e1b00 */
[----:B--2---:R-:W0:Y:S02]  /*1c00*/  F2I.S64.F64.TRUNC R2, R4 ;  /* 0x0000000400027311 */ /* 0x004e24000030d900 */
[----:B0-----:R-:W-:Y:S01]  /*1c10*/  PRMT R19, R2, 0x7610, R19 ;  /* 0x0000761002137816 */ /* 0x001fe20000000013 */
[----:B------:R-:W-:Y:S06]  /*1c20*/  BRA `(.L_x_7847) ;  /* 0x0000000800647947 */ /* 0x000fec0003800000 */
.L_x_7855:
        /* <DEDUP_REMOVED lines=27> */
.L_x_7858:
        /* <DEDUP_REMOVED lines=14> */
.L_x_7857:
[----:B------:R-:W2:Y:S02]  /*1ec0*/  LDG.E.U16 R2, desc[UR36][R4.64] ;  /* 0x0000002404027981 */ /* 0x000ea4000c1e1500 */
[----:B--2---:R-:W-:-:S06]  /*1ed0*/  IMAD.U32 R2, R2, 0x10000, RZ ;  /* 0x0001000002027824 */ /* 0x004fcc00078e00ff */
[----:B------:R-:W0:Y:S02]  /*1ee0*/  F2I.S64.TRUNC R2, R2 ;  /* 0x0000000200027311 */ /* 0x000e24000020d900 */
[----:B0-----:R-:W-:Y:S01]  /*1ef0*/  PRMT R19, R2, 0x7610, R19 ;  /* 0x0000761002137816 */ /* 0x001fe20000000013 */
[----:B------:R-:W-:Y:S06]  /*1f00*/  BRA `(.L_x_7847) ;  /* 0x0000000400ac7947 */ /* 0x000fec0003800000 */
.L_x_7854:
        /* <DEDUP_REMOVED lines=10> */
.L_x_7861:
        /* <DEDUP_REMOVED lines=21> */
.L_x_7865:
[----:B------:R-:W-:Y:S05]  /*2100*/  BSYNC.RECONVERGENT B1 ;  /* 0x0000000000017941 */ /* 0x000fea0003800200 */
.L_x_7864:
[----:B------:R-:W-:Y:S01]  /*2110*/  IMAD.SHL.U32 R0, R0, 0x100000, RZ ;  /* 0x0010000000007824 */ /* 0x000fe200078e00ff */
[----:B------:R-:W-:-:S04]  /*2120*/  LEA R2, R2, 0x3b800000, 0x17 ;  /* 0x3b80000002027811 */ /* 0x000fc800078eb8ff */
[----:B------:R-:W-:-:S07]  /*2130*/  LOP3.LUT R2, R2, R0, R7, 0xfe, !PT ;  /* 0x0000000002027212 */ /* 0x000fce00078efe07 */
.L_x_7863:
[----:B------:R-:W-:Y:S05]  /*2140*/  BSYNC.RECONVERGENT B0 ;  /* 0x0000000000007941 */ /* 0x000fea0003800200 */
.L_x_7862:
[----:B------:R-:W0:Y:S02]  /*2150*/  F2I.S64.TRUNC R2, R2 ;  /* 0x0000000200027311 */ /* 0x000e24000020d900 */
[----:B0-----:R-:W-:Y:S01]  /*2160*/  PRMT R19, R2, 0x7610, R19 ;  /* 0x0000761002137816 */ /* 0x001fe20000000013 */
[----:B------:R-:W-:Y:S06]  /*2170*/  BRA `(.L_x_7847) ;  /* 0x0000000400107947 */ /* 0x000fec0003800000 */
.L_x_7860:
        /* <DEDUP_REMOVED lines=21> */
.L_x_7869:
[----:B------:R-:W-:Y:S05]  /*22d0*/  BSYNC.RECONVERGENT B1 ;  /* 0x0000000000017941 */ /* 0x000fea0003800200 */
.L_x_7868:
[----:B------:R-:W-:Y:S01]  /*22e0*/  IMAD.SHL.U32 R0, R0, 0x200000, RZ ;  /* 0x0020000000007824 */ /* 0x000fe200078e00ff */
[----:B------:R-:W-:-:S04]  /*22f0*/  LEA R2, R2, 0x37800000, 0x17 ;  /* 0x3780000002027811 */ /* 0x000fc800078eb8ff */
[----:B------:R-:W-:-:S07]  /*2300*/  LOP3.LUT R2, R2, R0, R7, 0xfe, !PT ;  /* 0x0000000002027212 */ /* 0x000fce00078efe07 */
.L_x_7867:
[----:B------:R-:W-:Y:S05]  /*2310*/  BSYNC.RECONVERGENT B0 ;  /* 0x0000000000007941 */ /* 0x000fea0003800200 */
.L_x_7866:
[----:B------:R-:W0:Y:S02]  /*2320*/  F2I.S64.TRUNC R2, R2 ;  /* 0x0000000200027311 */ /* 0x000e24000020d900 */
[----:B0-----:R-:W-:Y:S01]  /*2330*/  PRMT R19, R2, 0x7610, R19 ;  /* 0x0000761002137816 */ /* 0x001fe20000000013 */
[----:B------:R-:W-:Y:S06]  /*2340*/  BRA `(.L_x_7847) ;  /* 0x00000000009c7947 */ /* 0x000fec0003800000 */
.L_x_7859:
[----:B------:R-:W-:-:S09]  /*2350*/  UISETP.NE.AND UP0, UPT, UR4, 0x1c, UPT ;  /* 0x0000001c0400788c */ /* 0x000fd2000bf05270 */
[----:B------:R-:W-:Y:S05]  /*2360*/  BRA.U !UP0, `(.L_x_7870) ;  /* 0x0000000108907547 */ /* 0x000fea000b800000 */
[----:B------:R-:W-:-:S09]  /*2370*/  UISETP.NE.AND UP0, UPT, UR4, 0x1d, UPT ;  /* 0x0000001d0400788c */ /* 0x000fd2000bf05270 */
[----:B------:R-:W-:Y:S05]  /*2380*/  BRA.U !UP0, `(.L_x_7871) ;  /* 0x0000000108807547 */ /* 0x000fea000b800000 */
[----:B------:R-:W-:-:S09]  /*2390*/  UISETP.NE.AND UP0, UPT, UR4, 0x2c, UPT ;  /* 0x0000002c0400788c */ /* 0x000fd2000bf05270 */
[----:B------:R-:W-:Y:S05]  /*23a0*/  BRA.U !UP0, `(.L_x_7872) ;  /* 0x0000000108487547 */ /* 0x000fea000b800000 */
.L_x_7846:
        /* <DEDUP_REMOVED lines=16> */
.L_x_7873:
[----:B------:R-:W-:Y:S01]  /*24b0*/  PRMT R19, RZ, 0x7610, R19 ;  /* 0x00007610ff137816 */ /* 0x000fe20000000013 */
[----:B------:R-:W-:Y:S06]  /*24c0*/  BRA `(.L_x_7847) ;  /* 0x00000000003c7947 */ /* 0x000fec0003800000 */
.L_x_7872:
        /* <DEDUP_REMOVED lines=8> */
.L_x_7875:
[----:B------:R-:W-:Y:S05]  /*2550*/  BSYNC.RECONVERGENT B0 ;  /* 0x0000000000007941 */ /* 0x000fea0003800200 */
.L_x_7874:
[----:B------:R-:W0:Y:S02]  /*2560*/  F2I.S64.TRUNC R2, R2 ;  /* 0x0000000200027311 */ /* 0x000e24000020d900 */
[----:B0-----:R-:W-:Y:S01]  /*2570*/  PRMT R19, R2, 0x7610, R19 ;  /* 0x0000761002137816 */ /* 0x001fe20000000013 */
[----:B------:R-:W-:Y:S06]  /*2580*/  BRA `(.L_x_7847) ;  /* 0x00000000000c7947 */ /* 0x000fec0003800000 */
.L_x_7871:
[----:B------:R2:W5:Y:S01]  /*2590*/  LDG.E.U8 R19, desc[UR36][R4.64] ;  /* 0x0000002404137981 */ /* 0x000562000c1e1100 */
[----:B------:R-:W-:Y:S05]  /*25a0*/  BRA `(.L_x_7847) ;  /* 0x0000000000047947 */ /* 0x000fea0003800000 */
.L_x_7870:
[----:B------:R1:W5:Y:S02]  /*25b0*/  LDG.E.U8 R19, desc[UR36][R4.64] ;  /* 0x0000002404137981 */ /* 0x000364000c1e1100 */
.L_x_7847:
        /* <DEDUP_REMOVED lines=16> */
.L_x_7879:
[----:B------:R3:W5:Y:S01]  /*26c0*/  LDG.E.U8 R0, desc[UR36][R4.64] ;  /* 0x0000002404007981 */ /* 0x000762000c1e1100 */
[----:B------:R-:W-:Y:S05]  /*26d0*/  BRA `(.L_x_7881) ;  /* 0x0000000c005c7947 */ /* 0x000fea0003800000 */
.L_x_7878:
        /* <DEDUP_REMOVED lines=8> */
.L_x_7883:
[----:B------:R1:W5:Y:S01]  /*2760*/  LDG.E.U8 R0, desc[UR36][R4.64] ;  /* 0x0000002404007981 */ /* 0x000362000c1e1100 */
[----:B------:R-:W-:Y:S05]  /*2770*/  BRA `(.L_x_7881) ;  /* 0x0000000c00347947 */ /* 0x000fea0003800000 */
.L_x_7882:
[----:B------:R2:W5:Y:S01]  /*2780*/  LDG.E.U16 R0, desc[UR36][R4.64] ;  /* 0x0000002404007981 */ /* 0x000562000c1e1500 */
[----:B------:R-:W-:Y:S05]  /*2790*/  BRA `(.L_x_7881) ;  /* 0x0000000c002c7947 */ /* 0x000fea0003800000 */
.L_x_7877:
        /* <DEDUP_REMOVED lines=10> */
.L_x_7885:
[----:B------:R-:W2:Y:S02]  /*2840*/  LDG.E.U16 R2, desc[UR36][R4.64] ;  /* 0x0000002404027981 */ /* 0x000ea4000c1e1500 */
[----:B--2---:R-:W-:-:S06]  /*2850*/  HADD2.F32 R2, -RZ, R2.H0_H0 ;  /* 0x20000002ff027230 */ /* 0x004fcc0000004100 */
[----:B------:R-:W0:Y:S02]  /*2860*/  F2I.S64.TRUNC R2, R2 ;  /* 0x0000000200027311 */ /* 0x000e24000020d900 */
[----:B0-----:R-:W-:Y:S01]  /*2870*/  PRMT R0, R2, 0x7610, R0 ;  /* 0x0000761002007816 */ /* 0x001fe20000000000 */
[----:B------:R-:W-:Y:S06]  /*2880*/  BRA `(.L_x_7881) ;  /* 0x0000000800f07947 */ /* 0x000fec0003800000 */
.L_x_7884:
        /* <DEDUP_REMOVED lines=10> */
.L_x_7887:
[----:B------:R-:W2:Y:S02]  /*2930*/  LDG.E.U16 R4, desc[UR36][R4.64] ;  /* 0x0000002404047981 */ /* 0x000ea4000c1e1500 */
[----:B--2---:R-:W-:-:S06]  /*2940*/  HADD2.F32 R2, -RZ, R4.H0_H0 ;  /* 0x20000004ff027230 */ /* 0x004fcc0000004100 */
[----:B------:R-:W0:Y:S02]  /*2950*/  F2I.S64.TRUNC R2, R2 ;  /* 0x0000000200027311 */ /* 0x000e24000020d900 */
[----:B0-----:R-:W-:Y:S01]  /*2960*/  PRMT R0, R2, 0x7610, R0 ;  /* 0x0000761002007816 */ /* 0x001fe20000000000 */
[----:B------:R-:W-:Y:S06]  /*2970*/  BRA `(.L_x_7881) ;  /* 0x0000000800b47947 */ /* 0x000fec0003800000 */
.L_x_7886:
[----:B------:R-:W2:Y:S02]  /*2980*/  LDG.E.64 R2, desc[UR36][R4.64] ;  /* 0x0000002404027981 */ /* 0x000ea4000c1e1b00 */
[----:B--2---:R-:W0:Y:S02]  /*2990*/  F2I.S64.F64.TRUNC R2, R2 ;  /* 0x0000000200027311 */ /* 0x004e24000030d900 */
[----:B0-----:R-:W-:Y:S01]  /*29a0*/  PRMT R0, R2, 0x7610, R0 ;  /* 0x0000761002007816 */ /* 0x001fe20000000000 */
[----:B------:R-:W-:Y:S06]  /*29b0*/  BRA `(.L_x_7881) ;  /* 0x0000000800a47947 */ /* 0x000fec0003800000 */
.L_x_7876:
        /* <DEDUP_REMOVED lines=12> */
.L_x_7890:
[----:B------:R-:W2:Y:S02]  /*2a80*/  LDG.E.64 R4, desc[UR36][R4.64] ;  /* 0x0000002404047981 */ /* 0x000ea4000c1e1b00 */
[----:B--2---:R-:W0:Y:S02]  /*2a90*/  F2I.S64.F64.TRUNC R2, R4 ;  /* 0x0000000400027311 */ /* 0x004e24000030d900 */
[----:B0-----:R-:W-:Y:S01]  /*2aa0*/  PRMT R0, R2, 0x7610, R0 ;  /* 0x0000761002007816 */ /* 0x001fe20000000000 */
[----:B------:R-:W-:Y:S06]  /*2ab0*/  BRA `(.L_x_7881) ;  /* 0x0000000800647947 */ /* 0x000fec0003800000 */
.L_x_7889:
        /* <DEDUP_REMOVED lines=27> */
.L_x_7892:
        /* <DEDUP_REMOVED lines=14> */
.L_x_7891:
[----:B------:R-:W2:Y:S02]  /*2d50*/  LDG.E.U16 R2, desc[UR36][R4.64] ;  /* 0x0000002404027981 */ /* 0x000ea4000c1e1500 */
[----:B--2---:R-:W-:-:S06]  /*2d60*/  IMAD.U32 R2, R2, 0x10000, RZ ;  /* 0x0001000002027824 */ /* 0x004fcc00078e00ff */
[----:B------:R-:W0:Y:S02]  /*2d70*/  F2I.S64.TRUNC R2, R2 ;  /* 0x0000000200027311 */ /* 0x000e24000020d900 */
[----:B0-----:R-:W-:Y:S01]  /*2d80*/  PRMT R0, R2, 0x7610, R0 ;  /* 0x0000761002007816 */ /* 0x001fe20000000000 */
[----:B------:R-:W-:Y:S06]  /*2d90*/  BRA `(.L_x_7881) ;  /* 0x0000000400ac7947 */ /* 0x000fec0003800000 */
.L_x_7888:
        /* <DEDUP_REMOVED lines=10> */
.L_x_7895:
        /* <DEDUP_REMOVED lines=21> */
.L_x_7899:
[----:B------:R-:W-:Y:S05]  /*2f90*/  BSYNC.RECONVERGENT B1 ;  /* 0x0000000000017941 */ /* 0x000fea0003800200 */
.L_x_7898:
[----:B------:R-:W-:Y:S01]  /*2fa0*/  IMAD.SHL.U32 R0, R0, 0x100000, RZ ;  /* 0x0010000000007824 */ /* 0x000fe200078e00ff */
[----:B------:R-:W-:-:S04]  /*2fb0*/  LEA R2, R2, 0x3b800000, 0x17 ;  /* 0x3b80000002027811 */ /* 0x000fc800078eb8ff */
[----:B------:R-:W-:-:S07]  /*2fc0*/  LOP3.LUT R2, R2, R0, R7, 0xfe, !PT ;  /* 0x0000000002027212 */ /* 0x000fce00078efe07 */
.L_x_7897:
[----:B------:R-:W-:Y:S05]  /*2fd0*/  BSYNC.RECONVERGENT B0 ;  /* 0x0000000000007941 */ /* 0x000fea0003800200 */
.L_x_7896:
[----:B------:R-:W0:Y:S02]  /*2fe0*/  F2I.S64.TRUNC R2, R2 ;  /* 0x0000000200027311 */ /* 0x000e24000020d900 */
[----:B0-----:R-:W-:Y:S01]  /*2ff0*/  PRMT R0, R2, 0x7610, R0 ;  /* 0x0000761002007816 */ /* 0x001fe20000000000 */
[----:B------:R-:W-:Y:S06]  /*3000*/  BRA `(.L_x_7881) ;  /* 0x0000000400107947 */ /* 0x000fec0003800000 */
.L_x_7894:
        /* <DEDUP_REMOVED lines=21> */
.L_x_7903:
[----:B------:R-:W-:Y:S05]  /*3160*/  BSYNC.RECONVERGENT B1 ;  /* 0x0000000000017941 */ /* 0x000fea0003800200 */
.L_x_7902:
[----:B------:R-:W-:Y:S01]  /*3170*/  IMAD.SHL.U32 R0, R0, 0x200000, RZ ;  /* 0x0020000000007824 */ /* 0x000fe200078e00ff */
[----:B------:R-:W-:-:S04]  /*3180*/  LEA R2, R2, 0x37800000, 0x17 ;  /* 0x3780000002027811 */ /* 0x000fc800078eb8ff */
[----:B------:R-:W-:-:S07]  /*3190*/  LOP3.LUT R2, R2, R0, R7, 0xfe, !PT ;  /* 0x0000000002027212 */ /* 0x000fce00078efe07 */
.L_x_7901:
[----:B------:R-:W-:Y:S05]  /*31a0*/  BSYNC.RECONVERGENT B0 ;  /* 0x0000000000007941 */ /* 0x000fea0003800200 */
.L_x_7900:
[----:B------:R-:W0:Y:S02]  /*31b0*/  F2I.S64.TRUNC R2, R2 ;  /* 0x0000000200027311 */ /* 0x000e24000020d900 */
[----:B0-----:R-:W-:Y:S01]  /*31c0*/  PRMT R0, R2, 0x7610, R0 ;  /* 0x0000761002007816 */ /* 0x001fe20000000000 */
[----:B------:R-:W-:Y:S06]  /*31d0*/  BRA `(.L_x_7881) ;  /* 0x00000000009c7947 */ /* 0x000fec0003800000 */
.L_x_7893:
[----:B------:R-:W-:-:S09]  /*31e0*/  UISETP.NE.AND UP0, UPT, UR4, 0x1c, UPT ;  /* 0x0000001c0400788c */ /* 0x000fd2000bf05270 */
[----:B------:R-:W-:Y:S05]  /*31f0*/  BRA.U !UP0, `(.L_x_7904) ;  /* 0x0000000108907547 */ /* 0x000fea000b800000 */
[----:B------:R-:W-:-:S09]  /*3200*/  UISETP.NE.AND UP0, UPT, UR4, 0x1d, UPT ;  /* 0x0000001d0400788c */ /* 0x000fd2000bf05270 */
[----:B------:R-:W-:Y:S05]  /*3210*/  BRA.U !UP0, `(.L_x_7905) ;  /* 0x0000000108807547 */ /* 0x000fea000b800000 */
[----:B------:R-:W-:-:S09]  /*3220*/  UISETP.NE.AND UP0, UPT, UR4, 0x2c, UPT ;  /* 0x0000002c0400788c */ /* 0x000fd2000bf05270 */
[----:B------:R-:W-:Y:S05]  /*3230*/  BRA.U !UP0, `(.L_x_7906) ;  /* 0x0000000108487547 */ /* 0x000fea000b800000 */
.L_x_7880:
        /* <DEDUP_REMOVED lines=16> */
.L_x_7907:
[----:B------:R-:W-:Y:S01]  /*3340*/  PRMT R0, RZ, 0x7610, R0 ;  /* 0x00007610ff007816 */ /* 0x000fe20000000000 */
[----:B------:R-:W-:Y:S06]  /*3350*/  BRA `(.L_x_7881) ;  /* 0x00000000003c7947 */ /* 0x000fec0003800000 */
.L_x_7906:
        /* <DEDUP_REMOVED lines=8> */
.L_x_7909:
[----:B------:R-:W-:Y:S05]  /*33e0*/  BSYNC.RECONVERGENT B0 ;  /* 0x0000000000007941 */ /* 0x000fea0003800200 */
.L_x_7908:
[----:B------:R-:W0:Y:S02]  /*33f0*/  F2I.S64.TRUNC R2, R2 ;  /* 0x0000000200027311 */ /* 0x000e24000020d900 */
[----:B0-----:R-:W-:Y:S01]  /*3400*/  PRMT R0, R2, 0x7610, R0 ;  /* 0x0000761002007816 */ /* 0x001fe20000000000 */
[----:B------:R-:W-:Y:S06]  /*3410*/  BRA `(.L_x_7881) ;  /* 0x00000000000c7947 */ /* 0x000fec0003800000 */
.L_x_7905:
[----:B------:R0:W5:Y:S01]  /*3420*/  LDG.E.U8 R0, desc[UR36][R4.64] ;  /* 0x0000002404007981 */ /* 0x000162000c1e1100 */
[----:B------:R-:W-:Y:S05]  /*3430*/  BRA `(.L_x_7881) ;  /* 0x0000000000047947 */ /* 0x000fea0003800000 */
.L_x_7904:
[----:B------:R0:W5:Y:S02]  /*3440*/  LDG.E.U8 R0, desc[UR36][R4.64] ;  /* 0x0000002404007981 */ /* 0x000164000c1e1100 */
.L_x_7881:
[----:B------:R-:W0:Y:S01]  /*3450*/  LDCU.64 UR6, c[0x0][0x5e8] ;  /* 0x0000bd00ff0677ac */ /* 0x000e220008000a00 */
[----:B------:R-:W-:Y:S01]  /*3460*/  BSSY.RECONVERGENT B6, `(.L_x_7910) ;  /* 0x00000ea000067945 */ /* 0x000fe20003800200 */
        /* <DEDUP_REMOVED lines=16> */
.L_x_7914:
[----:B------:R1:W-:Y:S01]  /*3570*/  STG.E.U8 desc[UR36][R2.64], R5 ;  /* 0x0000000502007986 */ /* 0x0003e2000c101124 */
[----:B------:R-:W-:Y:S05]  /*3580*/  BRA `(.L_x_7916) ;  /* 0x0000000c005c7947 */ /* 0x000fea0003800000 */
.L_x_7913:
        /* <DEDUP_REMOVED lines=10> */
.L_x_7918:
[----:B------:R-:W-:-:S05]  /*3630*/  LOP3.LUT R5, R5, 0xff, RZ, 0xc0, !PT ;  /* 0x000000ff05057812 */ /* 0x000fca00078ec0ff */
[----:B------:R3:W-:Y:S01]  /*3640*/  STG.E desc[UR36][R2.64], R5 ;  /* 0x0000000502007986 */ /* 0x0007e2000c101924 */
[----:B------:R-:W-:Y:S05]  /*3650*/  BRA `(.L_x_7916) ;  /* 0x0000000c00287947 */ /* 0x000fea0003800000 */
.L_x_7917:
[----:B------:R-:W-:-:S05]  /*3660*/  LOP3.LUT R5, R5, 0xff, RZ, 0xc0, !PT ;  /* 0x000000ff05057812 */ /* 0x000fca00078ec0ff */
[----:B------:R2:W-:Y:S01]  /*3670*/  STG.E.U16 desc[UR36][R2.64], R5 ;  /* 0x0000000502007986 */ /* 0x0005e2000c101524 */
[----:B------:R-:W-:Y:S05]  /*3680*/  BRA `(.L_x_7916) ;  /* 0x0000000c001c7947 */ /* 0x000fea0003800000 */
.L_x_7912:
        /* <DEDUP_REMOVED lines=10> */
.L_x_7920:
[----:B------:R-:W-:-:S04]  /*3730*/  LOP3.LUT R5, R5, 0xff, RZ, 0xc0, !PT ;  /* 0x000000ff05057812 */ /* 0x000fc800078ec0ff */
[----:B------:R-:W0:Y:S02]  /*3740*/  I2F.U16 R0, R5 ;  /* 0x0000000500007306 */ /* 0x000e240000101000 */
[----:B0-----:R-:W-:-:S05]  /*3750*/  F2FP.F16.F32.PACK_AB R0, RZ, R0 ;  /* 0x00000000ff00723e */ /* 0x001fca00000000ff */
[----:B------:R0:W-:Y:S01]  /*3760*/  STG.E.U16 desc[UR36][R2.64], R0 ;  /* 0x0000000002007986 */ /* 0x0001e2000c101524 */
[----:B------:R-:W-:Y:S05]  /*3770*/  BRA `(.L_x_7916) ;  /* 0x0000000800e07947 */ /* 0x000fea0003800000 */
.L_x_7919:
        /* <DEDUP_REMOVED lines=11> */
.L_x_7922:
[----:B------:R-:W-:-:S06]  /*3830*/  LOP3.LUT R5, R5, 0xff, RZ, 0xc0, !PT ;  /* 0x000000ff05057812 */ /* 0x000fcc00078ec0ff */
[----:B------:R-:W0:Y:S02]  /*3840*/  I2F.U16 R5, R5 ;  /* 0x0000000500057306 */ /* 0x000e240000101000 */
[----:B0-----:R-:W-:-:S04]  /*3850*/  F2FP.F16.F32.PACK_AB R5, RZ, R5 ;  /* 0x00000005ff05723e */ /* 0x001fc800000000ff */
[----:B------:R-:W-:-:S05]  /*3860*/  PRMT R5, R5, 0x5410, RZ ;  /* 0x0000541005057816 */ /* 0x000fca00000000ff */
[----:B------:R0:W-:Y:S01]  /*3870*/  STG.E desc[UR36][R2.64], R5 ;  /* 0x0000000502007986 */ /* 0x0001e2000c101924 */
[----:B------:R-:W-:Y:S05]  /*3880*/  BRA `(.L_x_7916) ;  /* 0x00000008009c7947 */ /* 0x000fea0003800000 */
.L_x_7921:
[----:B------:R-:W-:-:S06]  /*3890*/  LOP3.LUT R5, R5, 0xff, RZ, 0xc0, !PT ;  /* 0x000000ff05057812 */ /* 0x000fcc00078ec0ff */
[----:B------:R-:W0:Y:S02]  /*38a0*/  I2F.F64.U16 R4, R5 ;  /* 0x0000000500047312 */ /* 0x000e240000101800 */
[----:B0-----:R0:W-:Y:S01]  /*38b0*/  STG.E.64 desc[UR36][R2.64], R4 ;  /* 0x0000000402007986 */ /* 0x0011e2000c101b24 */
[----:B------:R-:W-:Y:S05]  /*38c0*/  BRA `(.L_x_7916) ;  /* 0x00000008008c7947 */ /* 0x000fea0003800000 */
.L_x_7911:
        /* <DEDUP_REMOVED lines=14> */
.L_x_7925:
[----:B------:R-:W-:Y:S02]  /*39b0*/  LOP3.LUT R5, R5, 0xff, RZ, 0xc0, !PT ;  /* 0x000000ff05057812 */ /* 0x000fe400078ec0ff */
[----:B------:R-:W-:-:S04]  /*39c0*/  CS2R R6, SRZ ;  /* 0x0000000000067805 */ /* 0x000fc8000001ff00 */
[----:B------:R-:W0:Y:S02]  /*39d0*/  I2F.F64.U16 R4, R5 ;  /* 0x0000000500047312 */ /* 0x000e240000101800 */
[----:B0-----:R0:W-:Y:S01]  /*39e0*/  STG.E.128 desc[UR36][R2.64], R4 ;  /* 0x0000000402007986 */ /* 0x0011e2000c101d24 */
[----:B------:R-:W-:Y:S05]  /*39f0*/  BRA `(.L_x_7916) ;  /* 0x0000000800407947 */ /* 0x000fea0003800000 */
.L_x_7924:
        /* <DEDUP_REMOVED lines=18> */
.L_x_7929:
[----:B------:R-:W-:Y:S05]  /*3b20*/  BSYNC.RECONVERGENT B0 ;  /* 0x0000000000007941 */ /* 0x000fea0003800200 */
.L_x_7928:
[----:B------:R0:W-:Y:S01]  /*3b30*/  STG.E.U8 desc[UR36][R2.64], R5 ;  /* 0x0000000502007986 */ /* 0x0001e2000c101124 */
[----:B------:R-:W-:Y:S05]  /*3b40*/  BRA `(.L_x_7916) ;  /* 0x0000000400ec7947 */ /* 0x000fea0003800000 */
.L_x_7927:
        /* <DEDUP_REMOVED lines=17> */
.L_x_7926:
[----:B------:R-:W-:-:S04]  /*3c60*/  LOP3.LUT R5, R5, 0xff, RZ, 0xc0, !PT ;  /* 0x000000ff05057812 */ /* 0x000fc800078ec0ff */
[----:B------:R-:W0:Y:S02]  /*3c70*/  I2F.U16 R0, R5 ;  /* 0x0000000500007306 */ /* 0x000e240000101000 */
[----:B0-----:R-:W-:-:S05]  /*3c80*/  F2FP.BF16.F32.PACK_AB R0, RZ, R0 ;  /* 0x00000000ff00723e */ /* 0x001fca00000010ff */
[----:B------:R0:W-:Y:S01]  /*3c90*/  STG.E.U16 desc[UR36][R2.64], R0 ;  /* 0x0000000002007986 */ /* 0x0001e2000c101524 */
[----:B------:R-:W-:Y:S05]  /*3ca0*/  BRA `(.L_x_7916) ;  /* 0x0000000400947947 */ /* 0x000fea0003800000 */
.L_x_7923:
        /* <DEDUP_REMOVED lines=11> */
.L_x_7932:
        /* <DEDUP_REMOVED lines=13> */
.L_x_7935:
[----:B------:R-:W-:-:S04]  /*3e30*/  SHF.R.U32.HI R0, RZ, 0x14, R5 ;  /* 0x00000014ff007819 */ /* 0x000fc80000011605 */
[----:B------:R-:W-:-:S04]  /*3e40*/  LOP3.LUT R0, R0, 0x1, RZ, 0xc0, !PT ;  /* 0x0000000100007812 */ /* 0x000fc800078ec0ff */
[----:B------:R-:W-:-:S04]  /*3e50*/  IADD3 R0, PT, PT, R5, 0x487ffff, R0 ;  /* 0x0487ffff05007810 */ /* 0x000fc80007ffe000 */
[----:B------:R-:W-:-:S04]  /*3e60*/  SHF.R.U32.HI R0, RZ, 0x14, R0 ;  /* 0x00000014ff007819 */ /* 0x000fc80000011600 */
[----:B------:R-:W-:-:S07]  /*3e70*/  LOP3.LUT R4, R0, 0xff, RZ, 0xc0, !PT ;  /* 0x000000ff00047812 */ /* 0x000fce00078ec0ff */
.L_x_7936:
[----:B------:R-:W-:-:S07]  /*3e80*/  PRMT R0, R4, 0x7610, R0 ;  /* 0x0000761004007816 */ /* 0x000fce0000000000 */
.L_x_7934:
[----:B------:R-:W-:Y:S05]  /*3e90*/  BSYNC.RECONVERGENT B0 ;  /* 0x0000000000007941 */ /* 0x000fea0003800200 */
.L_x_7933:
[----:B------:R0:W-:Y:S01]  /*3ea0*/  STG.E.U8 desc[UR36][R2.64], R0 ;  /* 0x0000000002007986 */ /* 0x0001e2000c101124 */
[----:B------:R-:W-:Y:S05]  /*3eb0*/  BRA `(.L_x_7916) ;  /* 0x0000000400107947 */ /* 0x000fea0003800000 */
.L_x_7931:
        /* <DEDUP_REMOVED lines=13> */
.L_x_7939:
[----:B------:R-:W-:-:S04]  /*3f90*/  SHF.R.U32.HI R0, RZ, 0x15, R5 ;  /* 0x00000015ff007819 */ /* 0x000fc80000011605 */
[----:B------:R-:W-:-:S04]  /*3fa0*/  LOP3.LUT R0, R0, 0x1, RZ, 0xc0, !PT ;  /* 0x0000000100007812 */ /* 0x000fc800078ec0ff */
[----:B------:R-:W-:-:S04]  /*3fb0*/  IADD3 R0, PT, PT, R5, 0x88fffff, R0 ;  /* 0x088fffff05007810 */ /* 0x000fc80007ffe000 */
[----:B------:R-:W-:-:S04]  /*3fc0*/  SHF.R.U32.HI R0, RZ, 0x15, R0 ;  /* 0x00000015ff007819 */ /* 0x000fc80000011600 */
[----:B------:R-:W-:-:S07]  /*3fd0*/  LOP3.LUT R4, R0, 0xff, RZ, 0xc0, !PT ;  /* 0x000000ff00047812 */ /* 0x000fce00078ec0ff */
.L_x_7940:
[----:B------:R-:W-:-:S07]  /*3fe0*/  PRMT R0, R4, 0x7610, R0 ;  /* 0x0000761004007816 */ /* 0x000fce0000000000 */
.L_x_7938:
[----:B------:R-:W-:Y:S05]  /*3ff0*/  BSYNC.RECONVERGENT B0 ;  /* 0x0000000000007941 */ /* 0x000fea0003800200 */
.L_x_7937:
[----:B------:R0:W-:Y:S01]  /*4000*/  STG.E.U8 desc[UR36][R2.64], R0 ;  /* 0x0000000002007986 */ /* 0x0001e2000c101124 */
[----:B------:R-:W-:Y:S05]  /*4010*/  BRA `(.L_x_7916) ;  /* 0x0000000000b87947 */ /* 0x000fea0003800000 */
.L_x_7930:
[----:B------:R-:W-:-:S09]  /*4020*/  UISETP.NE.AND UP0, UPT, UR4, 0x1c, UPT ;  /* 0x0000001c0400788c */ /* 0x000fd2000bf05270 */
[----:B------:R-:W-:Y:S05]  /*4030*/  BRA.U !UP0, `(.L_x_7941) ;  /* 0x0000000108a87547 */ /* 0x000fea000b800000 */
[----:B------:R-:W-:-:S09]  /*4040*/  UISETP.NE.AND UP0, UPT, UR4, 0x1d, UPT ;  /* 0x0000001d0400788c */ /* 0x000fd2000bf05270 */
[----:B------:R-:W-:Y:S05]  /*4050*/  BRA.U !UP0, `(.L_x_7942) ;  /* 0x0000000108907547 */ /* 0x000fea000b800000 */
[----:B------:R-:W-:-:S09]  /*4060*/  UISETP.NE.AND UP0, UPT, UR4, 0x2c, UPT ;  /* 0x0000002c0400788c */ /* 0x000fd2000bf05270 */
[----:B------:R-:W-:Y:S05]  /*4070*/  BRA.U !UP0, `(.L_x_7943) ;  /* 0x0000000108447547 */ /* 0x000fea000b800000 */
.L_x_7915:
        /* <DEDUP_REMOVED lines=16> */
.L_x_7944:
[----:B------:R-:W-:Y:S05]  /*4180*/  BRA `(.L_x_7916) ;  /* 0x00000000005c7947 */ /* 0x000fea0003800000 */
.L_x_7943:
        /* <DEDUP_REMOVED lines=17> */
.L_x_7942:
[----:B------:R-:W-:Y:S01]  /*42a0*/  LOP3.LUT R4, R5, 0xff, RZ, 0xc0, !PT ;  /* 0x000000ff05047812 */ /* 0x000fe200078ec0ff */
[----:B------:R-:W-:-:S05]  /*42b0*/  HFMA2 R5, -RZ, RZ, 0, 0 ;  /* 0x00000000ff057431 */ /* 0x000fca00000001ff */
[----:B------:R0:W-:Y:S01]  /*42c0*/  STG.E.64 desc[UR36][R2.64], R4 ;  /* 0x0000000402007986 */ /* 0x0001e2000c101b24 */
[----:B------:R-:W-:Y:S05]  /*42d0*/  BRA `(.L_x_7916) ;  /* 0x0000000000087947 */ /* 0x000fea0003800000 */
.L_x_7941:
[----:B------:R-:W-:-:S05]  /*42e0*/  LOP3.LUT R5, R5, 0xff, RZ, 0xc0, !PT ;  /* 0x000000ff05057812 */ /* 0x000fca00078ec0ff */
[----:B------:R0:W-:Y:S02]  /*42f0*/  STG.E desc[UR36][R2.64], R5 ;  /* 0x0000000502007986 */ /* 0x0001e4000c101924 */
.L_x_7916:
[----:B------:R-:W-:Y:S05]  /*4300*/  BSYNC.RECONVERGENT B6 ;  /* 0x0000000000067941 */ /* 0x000fea0003800200 */
.L_x_7910:
[----:B------:R-:W-:-:S07]  /*4310*/  VIADD R17, R17, 0x80 ;  /* 0x0000008011117836 */ /* 0x000fce0000000000 */
.L_x_7840:
[----:B------:R-:W-:Y:S05]  /*4320*/  BSYNC.RECONVERGENT B7 ;  /* 0x0000000000077941 */ /* 0x000fea0003800200 */
.L_x_7839:
        /* <DEDUP_REMOVED lines=358> */
.L_x_7947:
[----:B------:R-:W4:Y:S01]  /*5990*/  LDCU.64 UR6, c[0x0][0x5f0] ;  /* 0x0000be00ff0677ac */ /* 0x000f220008000a00 */
[----:B------:R-:W-:-:S04]  /*59a0*/  UPRMT UR4, UR39, 0x9910, URZ ;  /* 0x0000991027047896 */ /* 0x000fc800080000ff */
[----:B------:R-:W-:Y:S01]  /*59b0*/  UISETP.GT.AND UP0, UPT, UR4, 0x9, UPT ;  /* 0x000000090400788c */ /* 0x000fe2000bf04270 */
[----:B----4-:R-:W-:-:S04]  /*59c0*/  IADD3 R4, P0, PT, R0, UR6, RZ ;  /* 0x0000000600047c10 */ /* 0x010fc8000ff1e0ff */
[----:B-123--:R-:W-:-:S04]  /*59d0*/  IADD3.X R5, PT, PT, RZ, UR7, RZ, P0, !PT ;  /* 0x00000007ff057c10 */ /* 0x00efc800087fe4ff */
        /* <DEDUP_REMOVED lines=11> */
.L_x_7951:
[----:B------:R3:W5:Y:S01]  /*5a90*/  LDG.E.U8 R19, desc[UR36][R4.64] ;  /* 0x0000002404137981 */ /* 0x000762000c1e1100 */
[----:B------:R-:W-:Y:S05]  /*5aa0*/  BRA `(.L_x_7953) ;  /* 0x0000000c005c7947 */ /* 0x000fea0003800000 */
.L_x_7950:
        /* <DEDUP_REMOVED lines=8> */
.L_x_7955:
[----:B------:R0:W5:Y:S01]  /*5b30*/  LDG.E.U8 R19, desc[UR36][R4.64] ;  /* 0x0000002404137981 */ /* 0x000162000c1e1100 */
[----:B------:R-:W-:Y:S05]  /*5b40*/  BRA `(.L_x_7953) ;  /* 0x0000000c00347947 */ /* 0x000fea0003800000 */
.L_x_7954:
[----:B------:R0:W5:Y:S01]  /*5b50*/  LDG.E.U16 R19, desc[UR36][R4.64] ;  /* 0x0000002404137981 */ /* 0x000162000c1e1500 */
[----:B------:R-:W-:Y:S05]  /*5b60*/  BRA `(.L_x_7953) ;  /* 0x0000000c002c7947 */ /* 0x000fea0003800000 */
.L_x_7949:
        /* <DEDUP_REMOVED lines=10> */
.L_x_7957:
[----:B------:R-:W2:Y:S02]  /*5c10*/  LDG.E.U16 R2, desc[UR36][R4.64] ;  /* 0x0000002404027981 */ /* 0x000ea4000c1e1500 */
[----:B--2---:R-:W-:-:S06]  /*5c20*/  HADD2.F32 R2, -RZ, R2.H0_H0 ;  /* 0x20000002ff027230 */ /* 0x004fcc0000004100 */
[----:B------:R-:W0:Y:S02]  /*5c30*/  F2I.S64.TRUNC R2, R2 ;  /* 0x0000000200027311 */ /* 0x000e24000020d900 */
[----:B0-----:R-:W-:Y:S01]  /*5c40*/  PRMT R19, R2, 0x7610, R19 ;  /* 0x0000761002137816 */ /* 0x001fe20000000013 */
[----:B------:R-:W-:Y:S06]  /*5c50*/  BRA `(.L_x_7953) ;  /* 0x0000000800f07947 */ /* 0x000fec0003800000 */
.L_x_7956:
        /* <DEDUP_REMOVED lines=10> */
.L_x_7959:
[----:B------:R-:W2:Y:S02]  /*5d00*/  LDG.E.U16 R4, desc[UR36][R4.64] ;  /* 0x0000002404047981 */ /* 0x000ea4000c1e1500 */
[----:B--2---:R-:W-:-:S06]  /*5d10*/  HADD2.F32 R2, -RZ, R4.H0_H0 ;  /* 0x20000004ff027230 */ /* 0x004fcc0000004100 */
[----:B------:R-:W0:Y:S02]  /*5d20*/  F2I.S64.TRUNC R2, R2 ;  /* 0x0000000200027311 */ /* 0x000e24000020d900 */
[----:B0-----:R-:W-:Y:S01]  /*5d30*/  PRMT R19, R2, 0x7610, R19 ;  /* 0x0000761002137816 */ /* 0x001fe20000000013 */
[----:B------:R-:W-:Y:S06]  /*5d40*/  BRA `(.L_x_7953) ;  /* 0x0000000800b47947 */ /* 0x000fec0003800000 */
.L_x_7958:
[----:B------:R-:W2:Y:S02]  /*5d50*/  LDG.E.64 R2, desc[UR36][R4.64] ;  /* 0x0000002404027981 */ /* 0x000ea4000c1e1b00 */
[----:B--2---:R-:W0:Y:S02]  /*5d60*/  F2I.S64.F64.TRUNC R2, R2 ;  /* 0x0000000200027311 */ /* 0x004e24000030d900 */
[----:B0-----:R-:W-:Y:S01]  /*5d70*/  PRMT R19, R2, 0x7610, R19 ;  /* 0x0000761002137816 */ /* 0x001fe20000000013 */
[----:B------:R-:W-:Y:S06]  /*5d80*/  BRA `(.L_x_7953) ;  /* 0x0000000800a47947 */ /* 0x000fec0003800000 */
.L_x_7948:
        /* <DEDUP_REMOVED lines=12> */
.L_x_7962:
[----:B------:R-:W2:Y:S02]  /*5e50*/  LDG.E.64 R4, desc[UR36][R4.64] ;  /* 0x0000002404047981 */ /* 0x000ea4000c1e1b00 */
[----:B--2---:R-:W0:Y:S02]  /*5e60*/  F2I.S64.F64.TRUNC R2, R4 ;  /* 0x0000000400027311 */ /* 0x004e24000030d900 */
[----:B0-----:R-:W-:Y:S01]  /*5e70*/  PRMT R19, R2, 0x7610, R19 ;  /* 0x0000761002137816 */ /* 0x001fe20000000013 */
[----:B------:R-:W-:Y:S06]  /*5e80*/  BRA `(.L_x_7953) ;  /* 0x0000000800647947 */ /* 0x000fec0003800000 */
.L_x_7961:
        /* <DEDUP_REMOVED lines=27> */
.L_x_7964:
        /* <DEDUP_REMOVED lines=14> */
.L_x_7963:
[----:B------:R-:W2:Y:S02]  /*6120*/  LDG.E.U16 R2, desc[UR36][R4.64] ;  /* 0x0000002404027981 */ /* 0x000ea4000c1e1500 */
[----:B--2---:R-:W-:-:S06]  /*6130*/  SHF.L.U32 R2, R2, 0x10, RZ ;  /* 0x0000001002027819 */ /* 0x004fcc00000006ff */
[----:B------:R-:W0:Y:S02]  /*6140*/  F2I.S64.TRUNC R2, R2 ;  /* 0x0000000200027311 */ /* 0x000e24000020d900 */
[----:B0-----:R-:W-:Y:S01]  /*6150*/  PRMT R19, R2, 0x7610, R19 ;  /* 0x0000761002137816 */ /* 0x001fe20000000013 */
[----:B------:R-:W-:Y:S06]  /*6160*/  BRA `(.L_x_7953) ;  /* 0x0000000400ac7947 */ /* 0x000fec0003800000 */
.L_x_7960:
        /* <DEDUP_REMOVED lines=10> */
.L_x_7967:
        /* <DEDUP_REMOVED lines=21> */
.L_x_7971:
[----:B------:R-:W-:Y:S05]  /*6360*/  BSYNC.RECONVERGENT B1 ;  /* 0x0000000000017941 */ /* 0x000fea0003800200 */
.L_x_7970:
[----:B------:R-:W-:Y:S02]  /*6370*/  SHF.L.U32 R0, R0, 0x14, RZ ;  /* 0x0000001400007819 */ /* 0x000fe400000006ff */
[----:B------:R-:W-:-:S04]  /*6380*/  LEA R2, R2, 0x3b800000, 0x17 ;  /* 0x3b80000002027811 */ /* 0x000fc800078eb8ff */
[----:B------:R-:W-:-:S07]  /*6390*/  LOP3.LUT R2, R2, R0, R7, 0xfe, !PT ;  /* 0x0000000002027212 */ /* 0x000fce00078efe07 */
.L_x_7969:
[----:B------:R-:W-:Y:S05]  /*63a0*/  BSYNC.RECONVERGENT B0 ;  /* 0x0000000000007941 */ /* 0x000fea0003800200 */
.L_x_7968:
[----:B------:R-:W0:Y:S02]  /*63b0*/  F2I.S64.TRUNC R2, R2 ;  /* 0x0000000200027311 */ /* 0x000e24000020d900 */
[----:B0-----:R-:W-:Y:S01]  /*63c0*/  PRMT R19, R2, 0x7610, R19 ;  /* 0x0000761002137816 */ /* 0x001fe20000000013 */
[----:B------:R-:W-:Y:S06]  /*63d0*/  BRA `(.L_x_7953) ;  /* 0x0000000400107947 */ /* 0x000fec0003800000 */
.L_x_7966:
        /* <DEDUP_REMOVED lines=21> */
.L_x_7975:
[----:B------:R-:W-:Y:S05]  /*6530*/  BSYNC.RECONVERGENT B1 ;  /* 0x0000000000017941 */ /* 0x000fea0003800200 */
.L_x_7974:
[----:B------:R-:W-:Y:S02]  /*6540*/  SHF.L.U32 R0, R0, 0x15, RZ ;  /* 0x0000001500007819 */ /* 0x000fe400000006ff */
[----:B------:R-:W-:-:S04]  /*6550*/  LEA R2, R2, 0x37800000, 0x17 ;  /* 0x3780000002027811 */ /* 0x000fc800078eb8ff */
[----:B------:R-:W-:-:S07]  /*6560*/  LOP3.LUT R2, R2, R0, R7, 0xfe, !PT ;  /* 0x0000000002027212 */ /* 0x000fce00078efe07 */
.L_x_7973:
[----:B------:R-:W-:Y:S05]  /*6570*/  BSYNC.RECONVERGENT B0 ;  /* 0x0000000000007941 */ /* 0x000fea0003800200 */
.L_x_7972:
[----:B------:R-:W0:Y:S02]  /*6580*/  F2I.S64.TRUNC R2, R2 ;  /* 0x0000000200027311 */ /* 0x000e24000020d900 */
[----:B0-----:R-:W-:Y:S01]  /*6590*/  PRMT R19, R2, 0x7610, R19 ;  /* 0x0000761002137816 */ /* 0x001fe20000000013 */
[----:B------:R-:W-:Y:S06]  /*65a0*/  BRA `(.L_x_7953) ;  /* 0x00000000009c7947 */ /* 0x000fec0003800000 */
.L_x_7965:
        /* <DEDUP_REMOVED lines=14> */
.L_x_7979:
[----:B------:R-:W-:Y:S05]  /*6690*/  BSYNC.RECONVERGENT B0 ;  /* 0x0000000000007941 */ /* 0x000fea0003800200 */
.L_x_7978:
[----:B------:R-:W0:Y:S02]  /*66a0*/  F2I.S64.TRUNC R2, R2 ;  /* 0x0000000200027311 */ /* 0x000e24000020d900 */
[----:B0-----:R-:W-:Y:S01]  /*66b0*/  PRMT R19, R2, 0x7610, R19 ;  /* 0x0000761002137816 */ /* 0x001fe20000000013 */
[----:B------:R-:W-:Y:S06]  /*66c0*/  BRA `(.L_x_7953) ;  /* 0x0000000000547947 */ /* 0x000fec0003800000 */
.L_x_7952:
        /* <DEDUP_REMOVED lines=16> */
.L_x_7980:
[----:B------:R-:W-:Y:S01]  /*67d0*/  PRMT R19, RZ, 0x7610, R19 ;  /* 0x00007610ff137816 */ /* 0x000fe20000000013 */
[----:B------:R-:W-:Y:S06]  /*67e0*/  BRA `(.L_x_7953) ;  /* 0x00000000000c7947 */ /* 0x000fec0003800000 */
.L_x_7977:
[----:B------:R2:W5:Y:S01]  /*67f0*/  LDG.E.U8 R19, desc[UR36][R4.64] ;  /* 0x0000002404137981 */ /* 0x000562000c1e1100 */
[----:B------:R-:W-:Y:S05]  /*6800*/  BRA `(.L_x_7953) ;  /* 0x0000000000047947 */ /* 0x000fea0003800000 */
.L_x_7976:
[----:B------:R1:W5:Y:S02]  /*6810*/  LDG.E.U8 R19, desc[UR36][R4.64] ;  /* 0x0000002404137981 */ /* 0x000364000c1e1100 */
.L_x_7953:
        /* <DEDUP_REMOVED lines=16> */
.L_x_7984:
[----:B------:R0:W5:Y:S01]  /*6920*/  LDG.E.U8 R0, desc[UR36][R4.64] ;  /* 0x0000002404007981 */ /* 0x000162000c1e1100 */
[----:B------:R-:W-:Y:S05]  /*6930*/  BRA `(.L_x_7986) ;  /* 0x0000000c005c7947 */ /* 0x000fea0003800000 */
.L_x_7983:
        /* <DEDUP_REMOVED lines=8> */
.L_x_7988:
[----:B------:R3:W5:Y:S01]  /*69c0*/  LDG.E.U8 R0, desc[UR36][R4.64] ;  /* 0x0000002404007981 */ /* 0x000762000c1e1100 */
[----:B------:R-:W-:Y:S05]  /*69d0*/  BRA `(.L_x_7986) ;  /* 0x0000000c00347947 */ /* 0x000fea0003800000 */
.L_x_7987:
[----:B------:R0:W5:Y:S01]  /*69e0*/  LDG.E.U16 R0, desc[UR36][R4.64] ;  /* 0x0000002404007981 */ /* 0x000162000c1e1500 */
[----:B------:R-:W-:Y:S05]  /*69f0*/  BRA `(.L_x_7986) ;  /* 0x0000000c002c7947 */ /* 0x000fea0003800000 */
.L_x_7982:
        /* <DEDUP_REMOVED lines=10> */
.L_x_7990:
[----:B------:R-:W2:Y:S02]  /*6aa0*/  LDG.E.U16 R2, desc[UR36][R4.64] ;  /* 0x0000002404027981 */ /* 0x000ea4000c1e1500 */
[----:B--2---:R-:W-:-:S06]  /*6ab0*/  HADD2.F32 R2, -RZ, R2.H0_H0 ;  /* 0x20000002ff027230 */ /* 0x004fcc0000004100 */
[----:B------:R-:W0:Y:S02]  /*6ac0*/  F2I.S64.TRUNC R2, R2 ;  /* 0x0000000200027311 */ /* 0x000e24000020d900 */
[----:B0-----:R-:W-:Y:S01]  /*6ad0*/  PRMT R0, R2, 0x7610, R0 ;  /* 0x0000761002007816 */ /* 0x001fe20000000000 */
[----:B------:R-:W-:Y:S06]  /*6ae0*/  BRA `(.L_x_7986) ;  /* 0x0000000800f07947 */ /* 0x000fec0003800000 */
.L_x_7989:
        /* <DEDUP_REMOVED lines=10> */
.L_x_7992:
[----:B------:R-:W2:Y:S02]  /*6b90*/  LDG.E.U16 R4, desc[UR36][R4.64] ;  /* 0x0000002404047981 */ /* 0x000ea4000c1e1500 */
[----:B--2---:R-:W-:-:S06]  /*6ba0*/  HADD2.F32 R2, -RZ, R4.H0_H0 ;  /* 0x20000004ff027230 */ /* 0x004fcc0000004100 */
[----:B------:R-:W0:Y:S02]  /*6bb0*/  F2I.S64.TRUNC R2, R2 ;  /* 0x0000000200027311 */ /* 0x000e24000020d900 */
[----:B0-----:R-:W-:Y:S01]  /*6bc0*/  PRMT R0, R2, 0x7610, R0 ;  /* 0x0000761002007816 */ /* 0x001fe20000000000 */
[----:B------:R-:W-:Y:S06]  /*6bd0*/  BRA `(.L_x_7986) ;  /* 0x0000000800b47947 */ /* 0x000fec0003800000 */
.L_x_7991:
[----:B------:R-:W2:Y:S02]  /*6be0*/  LDG.E.64 R2, desc[UR36][R4.64] ;  /* 0x0000002404027981 */ /* 0x000ea4000c1e1b00 */
[----:B--2---:R-:W0:Y:S02]  /*6bf0*/  F2I.S64.F64.TRUNC R2, R2 ;  /* 0x0000000200027311 */ /* 0x004e24000030d900 */
[----:B0-----:R-:W-:Y:S01]  /*6c00*/  PRMT R0, R2, 0x7610, R0 ;  /* 0x0000761002007816 */ /* 0x001fe20000000000 */
[----:B------:R-:W-:Y:S06]  /*6c10*/  BRA `(.L_x_7986) ;  /* 0x0000000800a47947 */ /* 0x000fec0003800000 */
.L_x_7981:
        /* <DEDUP_REMOVED lines=12> */
.L_x_7995:
[----:B------:R-:W2:Y:S02]  /*6ce0*/  LDG.E.64 R4, desc[UR36][R4.64] ;  /* 0x0000002404047981 */ /* 0x000ea4000c1e1b00 */
[----:B--2---:R-:W0:Y:S02]  /*6cf0*/  F2I.S64.F64.TRUNC R2, R4 ;  /* 0x0000000400027311 */ /* 0x004e24000030d900 */
[----:B0-----:R-:W-:Y:S01]  /*6d00*/  PRMT R0, R2, 0x7610, R0 ;  /* 0x0000761002007816 */ /* 0x001fe20000000000 */
[----:B------:R-:W-:Y:S06]  /*6d10*/  BRA `(.L_x_7986) ;  /* 0x0000000800647947 */ /* 0x000fec0003800000 */
.L_x_7994:
        /* <DEDUP_REMOVED lines=27> */
.L_x_7997:
        /* <DEDUP_REMOVED lines=14> */
.L_x_7996:
[----:B------:R-:W2:Y:S02]  /*6fb0*/  LDG.E.U16 R2, desc[UR36][R4.64] ;  /* 0x0000002404027981 */ /* 0x000ea4000c1e1500 */
[----:B--2---:R-:W-:-:S06]  /*6fc0*/  IMAD.U32 R2, R2, 0x10000, RZ ;  /* 0x0001000002027824 */ /* 0x004fcc00078e00ff */
[----:B------:R-:W0:Y:S02]  /*6fd0*/  F2I.S64.TRUNC R2, R2 ;  /* 0x0000000200027311 */ /* 0x000e24000020d900 */
[----:B0-----:R-:W-:Y:S01]  /*6fe0*/  PRMT R0, R2, 0x7610, R0 ;  /* 0x0000761002007816 */ /* 0x001fe20000000000 */
[----:B------:R-:W-:Y:S06]  /*6ff0*/  BRA `(.L_x_7986) ;  /* 0x0000000400ac7947 */ /* 0x000fec0003800000 */
.L_x_7993:
        /* <DEDUP_REMOVED lines=10> */
.L_x_8000:
        /* <DEDUP_REMOVED lines=21> */
.L_x_8004:
[----:B------:R-:W-:Y:S05]  /*71f0*/  BSYNC.RECONVERGENT B1 ;  /* 0x0000000000017941 */ /* 0x000fea0003800200 */
.L_x_8003:
[----:B------:R-:W-:Y:S01]  /*7200*/  IMAD.SHL.U32 R0, R0, 0x100000, RZ ;  /* 0x0010000000007824 */ /* 0x000fe200078e00ff */
[----:B------:R-:W-:-:S04]  /*7210*/  LEA R2, R2, 0x3b800000, 0x17 ;  /* 0x3b80000002027811 */ /* 0x000fc800078eb8ff */
[----:B------:R-:W-:-:S07]  /*7220*/  LOP3.LUT R2, R2, R0, R7, 0xfe, !PT ;  /* 0x0000000002027212 */ /* 0x000fce00078efe07 */
.L_x_8002:
[----:B------:R-:W-:Y:S05]  /*7230*/  BSYNC.RECONVERGENT B0 ;  /* 0x0000000000007941 */ /* 0x000fea0003800200 */
.L_x_8001:
[----:B------:R-:W0:Y:S02]  /*7240*/  F2I.S64.TRUNC R2, R2 ;  /* 0x0000000200027311 */ /* 0x000e24000020d900 */
[----:B0-----:R-:W-:Y:S01]  /*7250*/  PRMT R0, R2, 0x7610, R0 ;  /* 0x0000761002007816 */ /* 0x001fe20000000000 */
[----:B------:R-:W-:Y:S06]  /*7260*/  BRA `(.L_x_7986) ;  /* 0x0000000400107947 */ /* 0x000fec0003800000 */
.L_x_7999:
        /* <DEDUP_REMOVED lines=21> */
.L_x_8008:
[----:B------:R-:W-:Y:S05]  /*73c0*/  BSYNC.RECONVERGENT B1 ;  /* 0x0000000000017941 */ /* 0x000fea0003800200 */
.L_x_8007:
[----:B------:R-:W-:Y:S01]  /*73d0*/  IMAD.SHL.U32 R0, R0, 0x200000, RZ ;  /* 0x0020000000007824 */ /* 0x000fe200078e00ff */
[----:B------:R-:W-:-:S04]  /*73e0*/  LEA R2, R2, 0x37800000, 0x17 ;  /* 0x3780000002027811 */ /* 0x000fc800078eb8ff */
[----:B------:R-:W-:-:S07]  /*73f0*/  LOP3.LUT R2, R2, R0, R7, 0xfe, !PT ;  /* 0x0000000002027212 */ /* 0x000fce00078efe07 */
.L_x_8006:
[----:B------:R-:W-:Y:S05]  /*7400*/  BSYNC.RECONVERGENT B0 ;  /* 0x0000000000007941 */ /* 0x000fea0003800200 */
.L_x_8005:
[----:B------:R-:W0:Y:S02]  /*7410*/  F2I.S64.TRUNC R2, R2 ;  /* 0x0000000200027311 */ /* 0x000e24000020d900 */
[----:B0-----:R-:W-:Y:S01]  /*7420*/  PRMT R0, R2, 0x7610, R0 ;  /* 0x0000761002007816 */ /* 0x001fe20000000000 */
[----:B------:R-:W-:Y:S06]  /*7430*/  BRA `(.L_x_7986) ;  /* 0x00000000009c7947 */ /* 0x000fec0003800000 */
.L_x_7998:
        /* <DEDUP_REMOVED lines=14> */
.L_x_8012:
[----:B------:R-:W-:Y:S05]  /*7520*/  BSYNC.RECONVERGENT B0 ;  /* 0x0000000000007941 */ /* 0x000fea0003800200 */
.L_x_8011:
[----:B------:R-:W0:Y:S02]  /*7530*/  F2I.S64.TRUNC R2, R2 ;  /* 0x0000000200027311 */ /* 0x000e24000020d900 */
[----:B0-----:R-:W-:Y:S01]  /*7540*/  PRMT R0, R2, 0x7610, R0 ;  /* 0x0000761002007816 */ /* 0x001fe20000000000 */
[----:B------:R-:W-:Y:S06]  /*7550*/  BRA `(.L_x_7986) ;  /* 0x0000000000547947 */ /* 0x000fec0003800000 */
.L_x_7985:
        /* <DEDUP_REMOVED lines=15> */
[----:B--2--5:R-:W-:Y:S05]  /*7650*/  CALL.ABS.NOINC R2 ;  /* 0x0000000002007343 */ /* 0x024fea0003c00000 */
.L_x_8013:
[----:B------:R-:W-:Y:S01]  /*7660*/  PRMT R0, RZ, 0x7610, R0 ;  /* 0x00007610ff007816 */ /* 0x000fe20000000000 */
[----:B------:R-:W-:Y:S06]  /*7670*/  BRA `(.L_x_7986) ;  /* 0x00000000000c7947 */ /* 0x000fec0003800000 */
.L_x_8010:
[----:B------:R1:W5:Y:S01]  /*7680*/  LDG.E.U8 R0, desc[UR36][R4.64] ;  /* 0x0000002404007981 */ /* 0x000362000c1e1100 */
[----:B------:R-:W-:Y:S05]  /*7690*/  BRA `(.L_x_7986) ;  /* 0x0000000000047947 */ /* 0x000fea0003800000 */
.L_x_8009:
[----:B------:R2:W5:Y:S02]  /*76a0*/  LDG.E.U8 R0, desc[UR36][R4.64] ;  /* 0x0000002404007981 */ /* 0x000564000c1e1100 */
.L_x_7986:
[----:B------:R-:W0:Y:S01]  /*76b0*/  LDCU.64 UR6, c[0x0][0x5e8] ;  /* 0x0000bd00ff0677ac */ /* 0x000e220008000a00 */
[----:B------:R-:W-:Y:S01]  /*76c0*/  BSSY.RECONVERGENT B6, `(.L_x_8014) ;  /* 0x00000e9000067945 */ /* 0x000fe20003800200 */
        /* <DEDUP_REMOVED lines=16> */
.L_x_8018:
[----:B------:R4:W-:Y:S01]  /*77d0*/  STG.E.U8 desc[UR36][R2.64], R5 ;  /* 0x0000000502007986 */ /* 0x0009e2000c101124 */
[----:B------:R-:W-:Y:S05]  /*77e0*/  BRA `(.L_x_8020) ;  /* 0x0000000c00587947 */ /* 0x000fea0003800000 */
.L_x_8017:
        /* <DEDUP_REMOVED lines=10> */
.L_x_8022:
[----:B------:R-:W-:-:S05]  /*7890*/  LOP3.LUT R5, R5, 0xff, RZ, 0xc0, !PT ;  /* 0x000000ff05057812 */ /* 0x000fca00078ec0ff */
[----:B------:R2:W-:Y:S01]  /*78a0*/  STG.E desc[UR36][R2.64], R5 ;  /* 0x0000000502007986 */ /* 0x0005e2000c101924 */
[----:B------:R-:W-:Y:S05]  /*78b0*/  BRA `(.L_x_8020) ;  /* 0x0000000c00247947 */ /* 0x000fea0003800000 */
.L_x_8021:
[----:B------:R-:W-:-:S05]  /*78c0*/  LOP3.LUT R5, R5, 0xff, RZ, 0xc0, !PT ;  /* 0x000000ff05057812 */ /* 0x000fca00078ec0ff */
[----:B------:R0:W-:Y:S01]  /*78d0*/  STG.E.U16 desc[UR36][R2.64], R5 ;  /* 0x0000000502007986 */ /* 0x0001e2000c101524 */
[----:B------:R-:W-:Y:S05]  /*78e0*/  BRA `(.L_x_8020) ;  /* 0x0000000c00187947 */ /* 0x000fea0003800000 */
.L_x_8016:
        /* <DEDUP_REMOVED lines=10> */
.L_x_8024:
[----:B------:R-:W-:-:S04]  /*7990*/  LOP3.LUT R5, R5, 0xff, RZ, 0xc0, !PT ;  /* 0x000000ff05057812 */ /* 0x000fc800078ec0ff */
[----:B------:R-:W0:Y:S02]  /*79a0*/  I2F.U16 R0, R5 ;  /* 0x0000000500007306 */ /* 0x000e240000101000 */
[----:B0-----:R-:W-:-:S05]  /*79b0*/  F2FP.F16.F32.PACK_AB R0, RZ, R0 ;  /* 0x00000000ff00723e */ /* 0x001fca00000000ff */
[----:B------:R0:W-:Y:S01]  /*79c0*/  STG.E.U16 desc[UR36][R2.64], R0 ;  /* 0x0000000002007986 */ /* 0x0001e2000c101524 */
[----:B------:R-:W-:Y:S05]  /*79d0*/  BRA `(.L_x_8020) ;  /* 0x0000000800dc7947 */ /* 0x000fea0003800000 */
.L_x_8023:
        /* <DEDUP_REMOVED lines=11> */
.L_x_8026:
[----:B------:R-:W-:-:S06]  /*7a90*/  LOP3.LUT R5, R5, 0xff, RZ, 0xc0, !PT ;  /* 0x000000ff05057812 */ /* 0x000fcc00078ec0ff */
[----:B------:R-:W0:Y:S02]  /*7aa0*/  I2F.U16 R5, R5 ;  /* 0x0000000500057306 */ /* 0x000e240000101000 */
[----:B0-----:R-:W-:-:S04]  /*7ab0*/  F2FP.F16.F32.PACK_AB R5, RZ, R5 ;  /* 0x00000005ff05723e */ /* 0x001fc800000000ff */
[----:B------:R-:W-:-:S05]  /*7ac0*/  PRMT R5, R5, 0x5410, RZ ;  /* 0x0000541005057816 */ /* 0x000fca00000000ff */
[----:B------:R0:W-:Y:S01]  /*7ad0*/  STG.E desc[UR36][R2.64], R5 ;  /* 0x0000000502007986 */ /* 0x0001e2000c101924 */
[----:B------:R-:W-:Y:S05]  /*7ae0*/  BRA `(.L_x_8020) ;  /* 0x0000000800987947 */ /* 0x000fea0003800000 */
.L_x_8025:
[----:B------:R-:W-:-:S06]  /*7af0*/  LOP3.LUT R5, R5, 0xff, RZ, 0xc0, !PT ;  /* 0x000000ff05057812 */ /* 0x000fcc00078ec0ff */
[----:B------:R-:W0:Y:S02]  /*7b00*/  I2F.F64.U16 R4, R5 ;  /* 0x0000000500047312 */ /* 0x000e240000101800 */
[----:B0-----:R0:W-:Y:S01]  /*7b10*/  STG.E.64 desc[UR36][R2.64], R4 ;  /* 0x0000000402007986 */ /* 0x0011e2000c101b24 */
[----:B------:R-:W-:Y:S05]  /*7b20*/  BRA `(.L_x_8020) ;  /* 0x0000000800887947 */ /* 0x000fea0003800000 */
.L_x_8015:
        /* <DEDUP_REMOVED lines=13> */
.L_x_8030:
        /* <DEDUP_REMOVED lines=18> */
.L_x_8032:
[----:B------:R-:W-:Y:S05]  /*7d20*/  BSYNC.RECONVERGENT B0 ;  /* 0x0000000000007941 */ /* 0x000fea0003800200 */
.L_x_8031:
[----:B------:R0:W-:Y:S01]  /*7d30*/  STG.E.U8 desc[UR36][R2.64], R0 ;  /* 0x0000000002007986 */ /* 0x0001e2000c101124 */
[----:B------:R-:W-:Y:S05]  /*7d40*/  BRA `(.L_x_8020) ;  /* 0x0000000800007947 */ /* 0x000fea0003800000 */
.L_x_8029:
        /* <DEDUP_REMOVED lines=18> */
.L_x_8034:
[----:B------:R-:W-:Y:S05]  /*7e70*/  BSYNC.RECONVERGENT B0 ;  /* 0x0000000000007941 */ /* 0x000fea0003800200 */
.L_x_8033:
[----:B------:R0:W-:Y:S01]  /*7e80*/  STG.E.U8 desc[UR36][R2.64], R0 ;  /* 0x0000000002007986 */ /* 0x0001e2000c101124 */
[----:B------:R-:W-:Y:S05]  /*7e90*/  BRA `(.L_x_8020) ;  /* 0x0000000400ac7947 */ /* 0x000fea0003800000 */
.L_x_8028:
        /* <DEDUP_REMOVED lines=23> */
.L_x_8036:
[----:B------:R-:W-:Y:S01]  /*8010*/  LOP3.LUT R4, R5, 0xff, RZ, 0xc0, !PT ;  /* 0x000000ff05047812 */ /* 0x000fe200078ec0ff */
[----:B------:R-:W-:-:S05]  /*8020*/  IMAD.MOV.U32 R5, RZ, RZ, RZ ;  /* 0x000000ffff057224 */ /* 0x000fca00078e00ff */
[----:B------:R0:W-:Y:S01]  /*8030*/  STG.E.64 desc[UR36][R2.64], R4 ;  /* 0x0000000402007986 */ /* 0x0001e2000c101b24 */
[----:B------:R-:W-:Y:S05]  /*8040*/  BRA `(.L_x_8020) ;  /* 0x0000000400407947 */ /* 0x000fea0003800000 */
.L_x_8035:
[----:B------:R-:W-:-:S05]  /*8050*/  LOP3.LUT R5, R5, 0xff, RZ, 0xc0, !PT ;  /* 0x000000ff05057812 */ /* 0x000fca00078ec0ff */
[----:B------:R0:W-:Y:S01]  /*8060*/  STG.E desc[UR36][R2.64], R5 ;  /* 0x0000000502007986 */ /* 0x0001e2000c101924 */
[----:B------:R-:W-:Y:S05]  /*8070*/  BRA `(.L_x_8020) ;  /* 0x0000000400347947 */ /* 0x000fea0003800000 */
.L_x_8027:
        /* <DEDUP_REMOVED lines=12> */
.L_x_8038:
[----:B------:R-:W-:Y:S02]  /*8140*/  LOP3.LUT R5, R5, 0xff, RZ, 0xc0, !PT ;  /* 0x000000ff05057812 */ /* 0x000fe400078ec0ff */
[----:B------:R-:W-:-:S04]  /*8150*/  CS2R R6, SRZ ;  /* 0x0000000000067805 */ /* 0x000fc8000001ff00 */
[----:B------:R-:W0:Y:S02]  /*8160*/  I2F.F64.U16 R4, R5 ;  /* 0x0000000500047312 */ /* 0x000e240000101800 */
[----:B0-----:R0:W-:Y:S01]  /*8170*/  STG.E.128 desc[UR36][R2.64], R4 ;  /* 0x0000000402007986 */ /* 0x0011e2000c101d24 */
[----:B------:R-:W-:Y:S05]  /*8180*/  BRA `(.L_x_8020) ;  /* 0x0000000000f07947 */ /* 0x000fea0003800000 */
.L_x_8037:
[----:B------:R-:W-:-:S09]  /*8190*/  UISETP.NE.AND UP0, UPT, UR4, 0xf, UPT ;  /* 0x0000000f0400788c */ /* 0x000fd2000bf05270 */
[----:B------:R-:W-:Y:S05]  /*81a0*/  BRA.U !UP0, `(.L_x_8039) ;  /* 0x0000000108d87547 */ /* 0x000fea000b800000 */
[----:B------:R-:W-:-:S09]  /*81b0*/  UISETP.NE.AND UP0, UPT, UR4, 0x17, UPT ;  /* 0x000000170400788c */ /* 0x000fd2000bf05270 */
[----:B------:R-:W-:Y:S05]  /*81c0*/  BRA.U !UP0, `(.L_x_8040) ;  /* 0x0000000108887547 */ /* 0x000fea000b800000 */
[----:B------:R-:W-:-:S09]  /*81d0*/  UISETP.NE.AND UP0, UPT, UR4, 0x18, UPT ;  /* 0x000000180400788c */ /* 0x000fd2000bf05270 */
[----:B------:R-:W-:Y:S05]  /*81e0*/  BRA.U !UP0, `(.L_x_8041) ;  /* 0x0000000108447547 */ /* 0x000fea000b800000 */
.L_x_8019:
        /* <DEDUP_REMOVED lines=16> */
.L_x_8042:
[----:B------:R-:W-:Y:S05]  /*82f0*/  BRA `(.L_x_8020) ;  /* 0x0000000000947947 */ /* 0x000fea0003800000 */
.L_x_8041:
        /* <DEDUP_REMOVED lines=12> */
.L_x_8044:
[----:B------:R-:W-:Y:S05]  /*83c0*/  BSYNC.RECONVERGENT B0 ;  /* 0x0000000000007941 */ /* 0x000fea0003800200 */
.L_x_8043:
[----:B------:R0:W-:Y:S01]  /*83d0*/  STG.E.U8 desc[UR36][R2.64], R5 ;  /* 0x0000000502007986 */ /* 0x0001e2000c101124 */
[----:B------:R-:W-:Y:S05]  /*83e0*/  BRA `(.L_x_8020) ;  /* 0x0000000000587947 */ /* 0x000fea0003800000 */
.L_x_8040:
        /* <DEDUP_REMOVED lines=13> */
.L_x_8045:
[----:B------:R-:W-:Y:S01]  /*84c0*/  IMAD.MOV.U32 R5, RZ, RZ, 0x7f ;  /* 0x0000007fff057424 */ /* 0x000fe200078e00ff */
[----:B------:R-:W-:-:S04]  /*84d0*/  ISETP.GT.U32.AND P0, PT, R7, 0x7f800000, PT ;  /* 0x7f8000000700780c */ /* 0x000fc80003f04070 */
[----:B------:R-:W-:-:S05]  /*84e0*/  SEL R5, R5, 0x7c, P0 ;  /* 0x0000007c05057807 */ /* 0x000fca0000000000 */
[----:B------:R0:W-:Y:S01]  /*84f0*/  STG.E.U8 desc[UR36][R2.64], R5 ;  /* 0x0000000502007986 */ /* 0x0001e2000c101124 */
[----:B------:R-:W-:Y:S05]  /*8500*/  BRA `(.L_x_8020) ;  /* 0x0000000000107947 */ /* 0x000fea0003800000 */
.L_x_8039:
[----:B------:R-:W-:-:S04]  /*8510*/  LOP3.LUT R5, R5, 0xff, RZ, 0xc0, !PT ;  /* 0x000000ff05057812 */ /* 0x000fc800078ec0ff */
[----:B------:R-:W0:Y:S02]  /*8520*/  I2F.U16 R0, R5 ;  /* 0x0000000500007306 */ /* 0x000e240000101000 */
[----:B0-----:R-:W-:-:S05]  /*8530*/  F2FP.BF16.F32.PACK_AB R0, RZ, R0 ;  /* 0x00000000ff00723e */ /* 0x001fca00000010ff */
[----:B------:R0:W-:Y:S02]  /*8540*/  STG.E.U16 desc[UR36][R2.64], R0 ;  /* 0x0000000002007986 */ /* 0x0001e4000c101524 */
.L_x_8020:
[----:B------:R-:W-:Y:S05]  /*8550*/  BSYNC.RECONVERGENT B6 ;  /* 0x0000000000067941 */ /* 0x000fea0003800200 */
.L_x_8014:
[----:B------:R-:W-:-:S07]  /*8560*/  VIADD R17, R17, 0x80 ;  /* 0x0000008011117836 */ /* 0x000fce0000000000 */
.L_x_7946:
[----:B------:R-:W-:Y:S05]  /*8570*/  BSYNC.RECONVERGENT B7 ;  /* 0x0000000000077941 */ /* 0x000fea0003800200 */
.L_x_7945:
[----:B------:R-:W5:Y:S01]  /*8580*/  LDCU UR4, c[0x0][0x380] ;  /* 0x00007000ff0477ac */ /* 0x000f620008000800 */
[----:B------:R-:W-:Y:S01]  /*8590*/  BSSY.RECONVERGENT B7, `(.L_x_8046) ;  /* 0x0000423000077945 */ /* 0x000fe20003800200 */
[----:B-----5:R-:W-:-:S13]  /*85a0*/  ISETP.GE.AND P0, PT, R17, UR4, PT ;  /* 0x0000000411007c0c */ /* 0x020fda000bf06270 */
[----:B------:R-:W-:Y:S05]  /*85b0*/  @P0 BRA `(.L_x_8047) ;  /* 0x0000004000800947 */ /* 0x000fea0003800000 */
[----:B------:R-:W5:Y:S01]  /*85c0*/  LDCU UR4, c[0x0][0x388] ;  /* 0x00007100ff0477ac */ /* 0x000f620008000800 */
[----:B------:R-:W-:Y:S01]  /*85d0*/  MOV R18, RZ ;  /* 0x000000ff00127202 */ /* 0x000fe20000000f00 */
        /* <DEDUP_REMOVED lines=352> */
.L_x_8048:
[----:B------:R-:W1:Y:S01]  /*9be0*/  LDCU.64 UR6, c[0x0][0x5f0] ;  /* 0x0000be00ff0677ac */ /* 0x000e620008000a00 */
[----:B------:R-:W-:-:S04]  /*9bf0*/  UPRMT UR4, UR39, 0x9910, URZ ;  /* 0x0000991027047896 */ /* 0x000fc800080000ff */
[----:B------:R-:W-:Y:S01]  /*9c00*/  UISETP.GT.AND UP0, UPT, UR4, 0x9, UPT ;  /* 0x000000090400788c */ /* 0x000fe2000bf04270 */
[----:B-1--4-:R-:W-:-:S05]  /*9c10*/  IADD3 R4, P0, PT, R0, UR6, RZ ;  /* 0x0000000600047c10 */ /* 0x012fca000ff1e0ff */
[----:B--23--:R-:W-:-:S03]  /*9c20*/  IMAD.X R5, RZ, RZ, UR7, P0 ;  /* 0x00000007ff057e24 */ /* 0x00cfc600080e06ff */
        /* <DEDUP_REMOVED lines=11> */
.L_x_8052:
[----:B------:R3:W5:Y:S01]  /*9ce0*/  LDG.E.U8 R19, desc[UR36][R4.64] ;  /* 0x0000002404137981 */ /* 0x000762000c1e1100 */
[----:B------:R-:W-:Y:S05]  /*9cf0*/  BRA `(.L_x_8054) ;  /* 0x0000000c005c7947 */ /* 0x000fea0003800000 */
.L_x_8051:
        /* <DEDUP_REMOVED lines=8> */
.L_x_8056:
[----:B------:R0:W5:Y:S01]  /*9d80*/  LDG.E.U8 R19, desc[UR36][R4.64] ;  /* 0x0000002404137981 */ /* 0x000162000c1e1100 */
[----:B------:R-:W-:Y:S05]  /*9d90*/  BRA `(.L_x_8054) ;  /* 0x0000000c00347947 */ /* 0x000fea0003800000 */
.L_x_8055:
[----:B------:R0:W5:Y:S01]  /*9da0*/  LDG.E.U16 R19, desc[UR36][R4.64] ;  /* 0x0000002404137981 */ /* 0x000162000c1e1500 */
[----:B------:R-:W-:Y:S05]  /*9db0*/  BRA `(.L_x_8054) ;  /* 0x0000000c002c7947 */ /* 0x000fea0003800000 */
.L_x_8050:
        /* <DEDUP_REMOVED lines=10> */
.L_x_8058:
[----:B------:R-:W2:Y:S02]  /*9e60*/  LDG.E.U16 R2, desc[UR36][R4.64] ;  /* 0x0000002404027981 */ /* 0x000ea4000c1e1500 */
[----:B--2---:R-:W-:-:S06]  /*9e70*/  HADD2.F32 R2, -RZ, R2.H0_H0 ;  /* 0x20000002ff027230 */ /* 0x004fcc0000004100 */
[----:B------:R-:W0:Y:S02]  /*9e80*/  F2I.S64.TRUNC R2, R2 ;  /* 0x0000000200027311 */ /* 0x000e24000020d900 */
[----:B0-----:R-:W-:Y:S01]  /*9e90*/  PRMT R19, R2, 0x7610, R19 ;  /* 0x0000761002137816 */ /* 0x001fe20000000013 */
[----:B------:R-:W-:Y:S06]  /*9ea0*/  BRA `(.L_x_8054) ;  /* 0x0000000800f07947 */ /* 0x000fec0003800000 */
.L_x_8057:
        /* <DEDUP_REMOVED lines=10> */
.L_x_8060:
[----:B------:R-:W2:Y:S02]  /*9f50*/  LDG.E.U16 R4, desc[UR36][R4.64] ;  /* 0x0000002404047981 */ /* 0x000ea4000c1e1500 */
[----:B--2---:R-:W-:-:S06]  /*9f60*/  HADD2.F32 R2, -RZ, R4.H0_H0 ;  /* 0x20000004ff027230 */ /* 0x004fcc0000004100 */
[----:B------:R-:W0:Y:S02]  /*9f70*/  F2I.S64.TRUNC R2, R2 ;  /* 0x0000000200027311 */ /* 0x000e24000020d900 */
[----:B0-----:R-:W-:Y:S01]  /*9f80*/  PRMT R19, R2, 0x7610, R19 ;  /* 0x0000761002137816 */ /* 0x001fe20000000013 */
[----:B------:R-:W-:Y:S06]  /*9f90*/  BRA `(.L_x_8054) ;  /* 0x0000000800b47947 */ /* 0x000fec0003800000 */
.L_x_8059:
[----:B------:R-:W2:Y:S02]  /*9fa0*/  LDG.E.64 R2, desc[UR36][R4.64] ;  /* 0x0000002404027981 */ /* 0x000ea4000c1e1b00 */
[----:B--2---:R-:W0:Y:S02]  /*9fb0*/  F2I.S64.F64.TRUNC R2, R2 ;  /* 0x0000000200027311 */ /* 0x004e24000030d900 */
[----:B0-----:R-:W-:Y:S01]  /*9fc0*/  PRMT R19, R2, 0x7610, R19 ;  /* 0x0000761002137816 */ /* 0x001fe20000000013 */
[----:B------:R-:W-:Y:S06]  /*9fd0*/  BRA `(.L_x_8054) ;  /* 0x0000000800a47947 */ /* 0x000fec0003800000 */
.L_x_8049:
        /* <DEDUP_REMOVED lines=12> */
.L_x_8063:
[----:B------:R-:W2:Y:S02]  /*a0a0*/  LDG.E.64 R4, desc[UR36][R4.64] ;  /* 0x0000002404047981 */ /* 0x000ea4000c1e1b00 */
[----:B--2---:R-:W0:Y:S02]  /*a0b0*/  F2I.S64.F64.TRUNC R2, R4 ;  /* 0x0000000400027311 */ /* 0x004e24000030d900 */
[----:B0-----:R-:W-:Y:S01]  /*a0c0*/  PRMT R19, R2, 0x7610, R19 ;  /* 0x0000761002137816 */ /* 0x001fe20000000013 */
[----:B------:R-:W-:Y:S06]  /*a0d0*/  BRA `(.L_x_8054) ;  /* 0x0000000800647947 */ /* 0x000fec0003800000 */
.L_x_8062:
        /* <DEDUP_REMOVED lines=27> */
.L_x_8065:
        /* <DEDUP_REMOVED lines=14> */
.L_x_8064:
[----:B------:R-:W2:Y:S02]  /*a370*/  LDG.E.U16 R2, desc[UR36][R4.64] ;  /* 0x0000002404027981 */ /* 0x000ea4000c1e1500 */
[----:B--2---:R-:W-:-:S06]  /*a380*/  IMAD.U32 R2, R2, 0x10000, RZ ;  /* 0x0001000002027824 */ /* 0x004fcc00078e00ff */
[----:B------:R-:W0:Y:S02]  /*a390*/  F2I.S64.TRUNC R2, R2 ;  /* 0x0000000200027311 */ /* 0x000e24000020d900 */
[----:B0-----:R-:W-:Y:S01]  /*a3a0*/  PRMT R19, R2, 0x7610, R19 ;  /* 0x0000761002137816 */ /* 0x001fe20000000013 */
[----:B------:R-:W-:Y:S06]  /*a3b0*/  BRA `(.L_x_8054) ;  /* 0x0000000400ac7947 */ /* 0x000fec0003800000 */
.L_x_8061:
        /* <DEDUP_REMOVED lines=10> */
.L_x_8068:
        /* <DEDUP_REMOVED lines=21> */
.L_x_8072:
[----:B------:R-:W-:Y:S05]  /*a5b0*/  BSYNC.RECONVERGENT B1 ;  /* 0x0000000000017941 */ /* 0x000fea0003800200 */
.L_x_8071:
[----:B------:R-:W-:Y:S02]  /*a5c0*/  SHF.L.U32 R0, R0, 0x14, RZ ;  /* 0x0000001400007819 */ /* 0x000fe400000006ff */
[----:B------:R-:W-:-:S04]  /*a5d0*/  LEA R2, R2, 0x3b800000, 0x17 ;  /* 0x3b80000002027811 */ /* 0x000fc800078eb8ff */
[----:B------:R-:W-:-:S07]  /*a5e0*/  LOP3.LUT R2, R2, R0, R7, 0xfe, !PT ;  /* 0x0000000002027212 */ /* 0x000fce00078efe07 */
.L_x_8070:
[----:B------:R-:W-:Y:S05]  /*a5f0*/  BSYNC.RECONVERGENT B0 ;  /* 0x0000000000007941 */ /* 0x000fea0003800200 */
.L_x_8069:
[----:B------:R-:W0:Y:S02]  /*a600*/  F2I.S64.TRUNC R2, R2 ;  /* 0x0000000200027311 */ /* 0x000e24000020d900 */
[----:B0-----:R-:W-:Y:S01]  /*a610*/  PRMT R19, R2, 0x7610, R19 ;  /* 0x0000761002137816 */ /* 0x001fe20000000013 */
[----:B------:R-:W-:Y:S06]  /*a620*/  BRA `(.L_x_8054) ;  /* 0x0000000400107947 */ /* 0x000fec0003800000 */
.L_x_8067:
        /* <DEDUP_REMOVED lines=21> */
.L_x_8076:
[----:B------:R-:W-:Y:S05]  /*a780*/  BSYNC.RECONVERGENT B1 ;  /* 0x0000000000017941 */ /* 0x000fea0003800200 */
.L_x_8075:
[----:B------:R-:W-:Y:S01]  /*a790*/  IMAD.SHL.U32 R0, R0, 0x200000, RZ ;  /* 0x0020000000007824 */ /* 0x000fe200078e00ff */
[----:B------:R-:W-:-:S04]  /*a7a0*/  LEA R2, R2, 0x37800000, 0x17 ;  /* 0x3780000002027811 */ /* 0x000fc800078eb8ff */
[----:B------:R-:W-:-:S07]  /*a7b0*/  LOP3.LUT R2, R2, R0, R7, 0xfe, !PT ;  /* 0x0000000002027212 */ /* 0x000fce00078efe07 */
.L_x_8074:
[----:B------:R-:W-:Y:S05]  /*a7c0*/  BSYNC.RECONVERGENT B0 ;  /* 0x0000000000007941 */ /* 0x000fea0003800200 */
.L_x_8073:
[----:B------:R-:W0:Y:S02]  /*a7d0*/  F2I.S64.TRUNC R2, R2 ;  /* 0x0000000200027311 */ /* 0x000e24000020d900 */
[----:B0-----:R-:W-:Y:S01]  /*a7e0*/  PRMT R19, R2, 0x7610, R19 ;  /* 0x0000761002137816 */ /* 0x001fe20000000013 */
[----:B------:R-:W-:Y:S06]  /*a7f0*/  BRA `(.L_x_8054) ;  /* 0x00000000009c7947 */ /* 0x000fec0003800000 */
.L_x_8066:
        /* <DEDUP_REMOVED lines=14> */
.L_x_8080:
[----:B------:R-:W-:Y:S05]  /*a8e0*/  BSYNC.RECONVERGENT B0 ;  /* 0x0000000000007941 */ /* 0x000fea0003800200 */
.L_x_8079:
[----:B------:R-:W0:Y:S02]  /*a8f0*/  F2I.S64.TRUNC R2, R2 ;  /* 0x0000000200027311 */ /* 0x000e24000020d900 */
[----:B0-----:R-:W-:Y:S01]  /*a900*/  PRMT R19, R2, 0x7610, R19 ;  /* 0x0000761002137816 */ /* 0x001fe20000000013 */
[----:B------:R-:W-:Y:S06]  /*a910*/  BRA `(.L_x_8054) ;  /* 0x0000000000547947 */ /* 0x000fec0003800000 */
.L_x_8053:
        /* <DEDUP_REMOVED lines=16> */
.L_x_8081:
[----:B------:R-:W-:Y:S01]  /*aa20*/  PRMT R19, RZ, 0x7610, R19 ;  /* 0x00007610ff137816 */ /* 0x000fe20000000013 */
[----:B------:R-:W-:Y:S06]  /*aa30*/  BRA `(.L_x_8054) ;  /* 0x00000000000c7947 */ /* 0x000fec0003800000 */
.L_x_8078:
[----:B------:R2:W5:Y:S01]  /*aa40*/  LDG.E.U8 R19, desc[UR36][R4.64] ;  /* 0x0000002404137981 */ /* 0x000562000c1e1100 */
[----:B------:R-:W-:Y:S05]  /*aa50*/  BRA `(.L_x_8054) ;  /* 0x0000000000047947 */ /* 0x000fea0003800000 */
.L_x_8077:
[----:B------:R1:W5:Y:S02]  /*aa60*/  LDG.E.U8 R19, desc[UR36][R4.64] ;  /* 0x0000002404137981 */ /* 0x000364000c1e1100 */
.L_x_8054:
        /* <DEDUP_REMOVED lines=16> */
.L_x_8085:
[----:B------:R0:W5:Y:S01]  /*ab70*/  LDG.E.U8 R0, desc[UR36][R4.64] ;  /* 0x0000002404007981 */ /* 0x000162000c1e1100 */
[----:B------:R-:W-:Y:S05]  /*ab80*/  BRA `(.L_x_8087) ;  /* 0x0000000c005c7947 */ /* 0x000fea0003800000 */
.L_x_8084:
        /* <DEDUP_REMOVED lines=8> */
.L_x_8089:
[----:B------:R4:W5:Y:S01]  /*ac10*/  LDG.E.U8 R0, desc[UR36][R4.64] ;  /* 0x0000002404007981 */ /* 0x000962000c1e1100 */
[----:B------:R-:W-:Y:S05]  /*ac20*/  BRA `(.L_x_8087) ;  /* 0x0000000c00347947 */ /* 0x000fea0003800000 */
.L_x_8088:
[----:B------:R0:W5:Y:S01]  /*ac30*/  LDG.E.U16 R0, desc[UR36][R4.64] ;  /* 0x0000002404007981 */ /* 0x000162000c1e1500 */
[----:B------:R-:W-:Y:S05]  /*ac40*/  BRA `(.L_x_8087) ;  /* 0x0000000c002c7947 */ /* 0x000fea0003800000 */
.L_x_8083:
        /* <DEDUP_REMOVED lines=10> */
.L_x_8091:
[----:B------:R-:W2:Y:S02]  /*acf0*/  LDG.E.U16 R2, desc[UR36][R4.64] ;  /* 0x0000002404027981 */ /* 0x000ea4000c1e1500 */
[----:B--2---:R-:W-:-:S06]  /*ad00*/  HADD2.F32 R2, -RZ, R2.H0_H0 ;  /* 0x20000002ff027230 */ /* 0x004fcc0000004100 */
[----:B------:R-:W0:Y:S02]  /*ad10*/  F2I.S64.TRUNC R2, R2 ;  /* 0x0000000200027311 */ /* 0x000e24000020d900 */
[----:B0-----:R-:W-:Y:S01]  /*ad20*/  PRMT R0, R2, 0x7610, R0 ;  /* 0x0000761002007816 */ /* 0x001fe20000000000 */
[----:B------:R-:W-:Y:S06]  /*ad30*/  BRA `(.L_x_8087) ;  /* 0x0000000800f07947 */ /* 0x000fec0003800000 */
.L_x_8090:
        /* <DEDUP_REMOVED lines=10> */
.L_x_8093:
[----:B------:R-:W2:Y:S02]  /*ade0*/  LDG.E.U16 R4, desc[UR36][R4.64] ;  /* 0x0000002404047981 */ /* 0x000ea4000c1e1500 */
[----:B--2---:R-:W-:-:S06]  /*adf0*/  HADD2.F32 R2, -RZ, R4.H0_H0 ;  /* 0x20000004ff027230 */ /* 0x004fcc0000004100 */
[----:B------:R-:W0:Y:S02]  /*ae00*/  F2I.S64.TRUNC R2, R2 ;  /* 0x0000000200027311 */ /* 0x000e24000020d900 */
[----:B0-----:R-:W-:Y:S01]  /*ae10*/  PRMT R0, R2, 0x7610, R0 ;  /* 0x0000761002007816 */ /* 0x001fe20000000000 */
[----:B------:R-:W-:Y:S06]  /*ae20*/  BRA `(.L_x_8087) ;  /* 0x0000000800b47947 */ /* 0x000fec0003800000 */
.L_x_8092:
[----:B------:R-:W2:Y:S02]  /*ae30*/  LDG.E.64 R2, desc[UR36][R4.64] ;  /* 0x0000002404027981 */ /* 0x000ea4000c1e1b00 */
[----:B--2---:R-:W0:Y:S02]  /*ae40*/  F2I.S64.F64.TRUNC R2, R2 ;  /* 0x0000000200027311 */ /* 0x004e24000030d900 */
[----:B0-----:R-:W-:Y:S01]  /*ae50*/  PRMT R0, R2, 0x7610, R0 ;  /* 0x0000761002007816 */ /* 0x001fe20000000000 */
[----:B------:R-:W-:Y:S06]  /*ae60*/  BRA `(.L_x_8087) ;  /* 0x0000000800a47947 */ /* 0x000fec0003800000 */
.L_x_8082:
        /* <DEDUP_REMOVED lines=12> */
.L_x_8096:
[----:B------:R-:W2:Y:S02]  /*af30*/  LDG.E.64 R4, desc[UR36][R4.64] ;  /* 0x0000002404047981 */ /* 0x000ea4000c1e1b00 */
[----:B--2---:R-:W0:Y:S02]  /*af40*/  F2I.S64.F64.TRUNC R2, R4 ;  /* 0x0000000400027311 */ /* 0x004e24000030d900 */
[----:B0-----:R-:W-:Y:S01]  /*af50*/  PRMT R0, R2, 0x7610, R0 ;  /* 0x0000761002007816 */ /* 0x001fe20000000000 */
[----:B------:R-:W-:Y:S06]  /*af60*/  BRA `(.L_x_8087) ;  /* 0x0000000800647947 */ /* 0x000fec0003800000 */
.L_x_8095:
        /* <DEDUP_REMOVED lines=27> */
.L_x_8098:
        /* <DEDUP_REMOVED lines=14> */
.L_x_8097:
[----:B------:R-:W2:Y:S02]  /*b200*/  LDG.E.U16 R2, desc[UR36][R4.64] ;  /* 0x0000002404027981 */ /* 0x000ea4000c1e1500 */
[----:B--2---:R-:W-:-:S06]  /*b210*/  SHF.L.U32 R2, R2, 0x10, RZ ;  /* 0x0000001002027819 */ /* 0x004fcc00000006ff */
[----:B------:R-:W0:Y:S02]  /*b220*/  F2I.S64.TRUNC R2, R2 ;  /* 0x0000000200027311 */ /* 0x000e24000020d900 */
[----:B0-----:R-:W-:Y:S01]  /*b230*/  PRMT R0, R2, 0x7610, R0 ;  /* 0x0000761002007816 */ /* 0x001fe20000000000 */
[----:B------:R-:W-:Y:S06]  /*b240*/  BRA `(.L_x_8087) ;  /* 0x0000000400ac7947 */ /* 0x000fec0003800000 */
.L_x_8094:
        /* <DEDUP_REMOVED lines=10> */
.L_x_8101:
        /* <DEDUP_REMOVED lines=21> */
.L_x_8105:
[----:B------:R-:W-:Y:S05]  /*b440*/  BSYNC.RECONVERGENT B1 ;  /* 0x0000000000017941 */ /* 0x000fea0003800200 */
.L_x_8104:
[----:B------:R-:W-:Y:S01]  /*b450*/  IMAD.SHL.U32 R0, R0, 0x100000, RZ ;  /* 0x0010000000007824 */ /* 0x000fe200078e00ff */
[----:B------:R-:W-:-:S04]  /*b460*/  LEA R2, R2, 0x3b800000, 0x17 ;  /* 0x3b80000002027811 */ /* 0x000fc800078eb8ff */
[----:B------:R-:W-:-:S07]  /*b470*/  LOP3.LUT R2, R2, R0, R7, 0xfe, !PT ;  /* 0x0000000002027212 */ /* 0x000fce00078efe07 */
.L_x_8103:
[----:B------:R-:W-:Y:S05]  /*b480*/  BSYNC.RECONVERGENT B0 ;  /* 0x0000000000007941 */ /* 0x000fea0003800200 */
.L_x_8102:
[----:B------:R-:W0:Y:S02]  /*b490*/  F2I.S64.TRUNC R2, R2 ;  /* 0x0000000200027311 */ /* 0x000e24000020d900 */
[----:B0-----:R-:W-:Y:S01]  /*b4a0*/  PRMT R0, R2, 0x7610, R0 ;  /* 0x0000761002007816 */ /* 0x001fe20000000000 */
[----:B------:R-:W-:Y:S06]  /*b4b0*/  BRA `(.L_x_8087) ;  /* 0x0000000400107947 */ /* 0x000fec0003800000 */
.L_x_8100:
        /* <DEDUP_REMOVED lines=21> */
.L_x_8109:
[----:B------:R-:W-:Y:S05]  /*b610*/  BSYNC.RECONVERGENT B1 ;  /* 0x0000000000017941 */ /* 0x000fea0003800200 */
.L_x_8108:
[----:B------:R-:W-:Y:S01]  /*b620*/  IMAD.SHL.U32 R0, R0, 0x200000, RZ ;  /* 0x0020000000007824 */ /* 0x000fe200078e00ff */
[----:B------:R-:W-:-:S04]  /*b630*/  LEA R2, R2, 0x37800000, 0x17 ;  /* 0x3780000002027811 */ /* 0x000fc800078eb8ff */
[----:B------:R-:W-:-:S07]  /*b640*/  LOP3.LUT R2, R2, R0, R7, 0xfe, !PT ;  /* 0x0000000002027212 */ /* 0x000fce00078efe07 */
.L_x_8107:
[----:B------:R-:W-:Y:S05]  /*b650*/  BSYNC.RECONVERGENT B0 ;  /* 0x0000000000007941 */ /* 0x000fea0003800200 */
.L_x_8106:
[----:B------:R-:W0:Y:S02]  /*b660*/  F2I.S64.TRUNC R2, R2 ;  /* 0x0000000200027311 */ /* 0x000e24000020d900 */
[----:B0-----:R-:W-:Y:S01]  /*b670*/  PRMT R0, R2, 0x7610, R0 ;  /* 0x0000761002007816 */ /* 0x001fe20000000000 */
[----:B------:R-:W-:Y:S06]  /*b680*/  BRA `(.L_x_8087) ;  /* 0x00000000009c7947 */ /* 0x000fec0003800000 */
.L_x_8099:
        /* <DEDUP_REMOVED lines=14> */
.L_x_8113:
[----:B------:R-:W-:Y:S05]  /*b770*/  BSYNC.RECONVERGENT B0 ;  /* 0x0000000000007941 */ /* 0x000fea0003800200 */
.L_x_8112:
[----:B------:R-:W0:Y:S02]  /*b780*/  F2I.S64.TRUNC R2, R2 ;  /* 0x0000000200027311 */ /* 0x000e24000020d900 */
[----:B0-----:R-:W-:Y:S01]  /*b790*/  PRMT R0, R2, 0x7610, R0 ;  /* 0x0000761002007816 */ /* 0x001fe20000000000 */
[----:B------:R-:W-:Y:S06]  /*b7a0*/  BRA `(.L_x_8087) ;  /* 0x0000000000547947 */ /* 0x000fec0003800000 */
.L_x_8086:
        /* <DEDUP_REMOVED lines=16> */
.L_x_8114:
[----:B------:R-:W-:Y:S01]  /*b8b0*/  PRMT R0, RZ, 0x7610, R0 ;  /* 0x00007610ff007816 */ /* 0x000fe20000000000 */
[----:B------:R-:W-:Y:S06]  /*b8c0*/  BRA `(.L_x_8087) ;  /* 0x00000000000c7947 */ /* 0x000fec0003800000 */
.L_x_8111:
[----:B------:R2:W5:Y:S01]  /*b8d0*/  LDG.E.U8 R0, desc[UR36][R4.64] ;  /* 0x0000002404007981 */ /* 0x000562000c1e1100 */
[----:B------:R-:W-:Y:S05]  /*b8e0*/  BRA `(.L_x_8087) ;  /* 0x0000000000047947 */ /* 0x000fea0003800000 */
.L_x_8110:
[----:B------:R1:W5:Y:S02]  /*b8f0*/  LDG.E.U8 R0, desc[UR36][R4.64] ;  /* 0x0000002404007981 */ /* 0x000364000c1e1100 */
.L_x_8087:
        /* <DEDUP_REMOVED lines=18> */
.L_x_8119:
[----:B------:R4:W-:Y:S01]  /*ba20*/  STG.E.U8 desc[UR36][R2.64], R5 ;  /* 0x0000000502007986 */ /* 0x0009e2000c101124 */
[----:B------:R-:W-:Y:S05]  /*ba30*/  BRA `(.L_x_8121) ;  /* 0x0000000c00587947 */ /* 0x000fea0003800000 */
.L_x_8118:
        /* <DEDUP_REMOVED lines=8> */
[----:B------:R1:W-:Y:S01]  /*bac0*/  STG.E.64 desc[UR36][R2.64], R4 ;  /* 0x0000000402007986 */ /* 0x0003e2000c101b24 */
[----:B------:R-:W-:Y:S05]  /*bad0*/  BRA `(.L_x_8121) ;  /* 0x0000000c00307947 */ /* 0x000fea0003800000 */
.L_x_8123:
[----:B------:R-:W-:-:S05]  /*bae0*/  LOP3.LUT R5, R5, 0xff, RZ, 0xc0, !PT ;  /* 0x000000ff05057812 */ /* 0x000fca00078ec0ff */
[----:B------:R2:W-:Y:S01]  /*baf0*/  STG.E desc[UR36][R2.64], R5 ;  /* 0x0000000502007986 */ /* 0x0005e2000c101924 */
[----:B------:R-:W-:Y:S05]  /*bb00*/  BRA `(.L_x_8121) ;  /* 0x0000000c00247947 */ /* 0x000fea0003800000 */
.L_x_8122:
[----:B------:R-:W-:-:S05]  /*bb10*/  LOP3.LUT R5, R5, 0xff, RZ, 0xc0, !PT ;  /* 0x000000ff05057812 */ /* 0x000fca00078ec0ff */
[----:B------:R0:W-:Y:S01]  /*bb20*/  STG.E.U16 desc[UR36][R2.64], R5 ;  /* 0x0000000502007986 */ /* 0x0001e2000c101524 */
[----:B------:R-:W-:Y:S05]  /*bb30*/  BRA `(.L_x_8121) ;  /* 0x0000000c00187947 */ /* 0x000fea0003800000 */
.L_x_8117:
        /* <DEDUP_REMOVED lines=10> */
.L_x_8125:
[----:B------:R-:W-:-:S04]  /*bbe0*/  LOP3.LUT R5, R5, 0xff, RZ, 0xc0, !PT ;  /* 0x000000ff05057812 */ /* 0x000fc800078ec0ff */
[----:B------:R-:W0:Y:S02]  /*bbf0*/  I2F.U16 R0, R5 ;  /* 0x0000000500007306 */ /* 0x000e240000101000 */
[----:B0-----:R-:W-:-:S05]  /*bc00*/  F2FP.F16.F32.PACK_AB R0, RZ, R0 ;  /* 0x00000000ff00723e */ /* 0x001fca00000000ff */
[----:B------:R0:W-:Y:S01]  /*bc10*/  STG.E.U16 desc[UR36][R2.64], R0 ;  /* 0x0000000002007986 */ /* 0x0001e2000c101524 */
[----:B------:R-:W-:Y:S05]  /*bc20*/  BRA `(.L_x_8121) ;  /* 0x0000000800dc7947 */ /* 0x000fea0003800000 */
.L_x_8124:
        /* <DEDUP_REMOVED lines=11> */
.L_x_8127:
[----:B------:R-:W-:-:S06]  /*bce0*/  LOP3.LUT R5, R5, 0xff, RZ, 0xc0, !PT ;  /* 0x000000ff05057812 */ /* 0x000fcc00078ec0ff */
[----:B------:R-:W0:Y:S02]  /*bcf0*/  I2F.U16 R5, R5 ;  /* 0x0000000500057306 */ /* 0x000e240000101000 */
[----:B0-----:R-:W-:-:S04]  /*bd00*/  F2FP.F16.F32.PACK_AB R5, RZ, R5 ;  /* 0x00000005ff05723e */ /* 0x001fc800000000ff */
[----:B------:R-:W-:-:S05]  /*bd10*/  PRMT R5, R5, 0x5410, RZ ;  /* 0x0000541005057816 */ /* 0x000fca00000000ff */
[----:B------:R0:W-:Y:S01]  /*bd20*/  STG.E desc[UR36][R2.64], R5 ;  /* 0x0000000502007986 */ /* 0x0001e2000c101924 */
[----:B------:R-:W-:Y:S05]  /*bd30*/  BRA `(.L_x_8121) ;  /* 0x0000000800987947 */ /* 0x000fea0003800000 */
.L_x_8126:
[----:B------:R-:W-:-:S06]  /*bd40*/  LOP3.LUT R5, R5, 0xff, RZ, 0xc0, !PT ;  /* 0x000000ff05057812 */ /* 0x000fcc00078ec0ff */
[----:B------:R-:W0:Y:S02]  /*bd50*/  I2F.F64.U16 R4, R5 ;  /* 0x0000000500047312 */ /* 0x000e240000101800 */
[----:B0-----:R0:W-:Y:S01]  /*bd60*/  STG.E.64 desc[UR36][R2.64], R4 ;  /* 0x0000000402007986 */ /* 0x0011e2000c101b24 */
[----:B------:R-:W-:Y:S05]  /*bd70*/  BRA `(.L_x_8121) ;  /* 0x0000000800887947 */ /* 0x000fea0003800000 */
.L_x_8116:
        /* <DEDUP_REMOVED lines=13> */
.L_x_8131:
        /* <DEDUP_REMOVED lines=18> */
.L_x_8133:
[----:B------:R-:W-:Y:S05]  /*bf70*/  BSYNC.RECONVERGENT B0 ;  /* 0x0000000000007941 */ /* 0x000fea0003800200 */
.L_x_8132:
[----:B------:R0:W-:Y:S01]  /*bf80*/  STG.E.U8 desc[UR36][R2.64], R0 ;  /* 0x0000000002007986 */ /* 0x0001e2000c101124 */
[----:B------:R-:W-:Y:S05]  /*bf90*/  BRA `(.L_x_8121) ;  /* 0x0000000800007947 */ /* 0x000fea0003800000 */
.L_x_8130:
        /* <DEDUP_REMOVED lines=18> */
.L_x_8135:
[----:B------:R-:W-:Y:S05]  /*c0c0*/  BSYNC.RECONVERGENT B0 ;  /* 0x0000000000007941 */ /* 0x000fea0003800200 */
.L_x_8134:
[----:B------:R0:W-:Y:S01]  /*c0d0*/  STG.E.U8 desc[UR36][R2.64], R0 ;  /* 0x0000000002007986 */ /* 0x0001e2000c101124 */
[----:B------:R-:W-:Y:S05]  /*c0e0*/  BRA `(.L_x_8121) ;  /* 0x0000000400ac7947 */ /* 0x000fea0003800000 */
.L_x_8129:
        /* <DEDUP_REMOVED lines=23> */
.L_x_8137:
[----:B------:R-:W-:Y:S01]  /*c260*/  LOP3.LUT R4, R5, 0xff, RZ, 0xc0, !PT ;  /* 0x000000ff05047812 */ /* 0x000fe200078ec0ff */
[----:B------:R-:W-:-:S05]  /*c270*/  IMAD.MOV.U32 R5, RZ, RZ, RZ ;  /* 0x000000ffff057224 */ /* 0x000fca00078e00ff */
[----:B------:R0:W-:Y:S01]  /*c280*/  STG.E.64 desc[UR36][R2.64], R4 ;  /* 0x0000000402007986 */ /* 0x0001e2000c101b24 */
[----:B------:R-:W-:Y:S05]  /*c290*/  BRA `(.L_x_8121) ;  /* 0x0000000400407947 */ /* 0x000fea0003800000 */
.L_x_8136:
[----:B------:R-:W-:-:S05]  /*c2a0*/  LOP3.LUT R5, R5, 0xff, RZ, 0xc0, !PT ;  /* 0x000000ff05057812 */ /* 0x000fca00078ec0ff */
[----:B------:R0:W-:Y:S01]  /*c2b0*/  STG.E desc[UR36][R2.64], R5 ;  /* 0x0000000502007986 */ /* 0x0001e2000c101924 */
[----:B------:R-:W-:Y:S05]  /*c2c0*/  BRA `(.L_x_8121) ;  /* 0x0000000400347947 */ /* 0x000fea0003800000 */
.L_x_8128:
        /* <DEDUP_REMOVED lines=12> */
.L_x_8139:
[----:B------:R-:W-:Y:S02]  /*c390*/  LOP3.LUT R5, R5, 0xff, RZ, 0xc0, !PT ;  /* 0x000000ff05057812 */ /* 0x000fe400078ec0ff */
[----:B------:R-:W-:-:S04]  /*c3a0*/  CS2R R6, SRZ ;  /* 0x0000000000067805 */ /* 0x000fc8000001ff00 */
[----:B------:R-:W0:Y:S02]  /*c3b0*/  I2F.F64.U16 R4, R5 ;  /* 0x0000000500047312 */ /* 0x000e240000101800 */
[----:B0-----:R0:W-:Y:S01]  /*c3c0*/  STG.E.128 desc[UR36][R2.64], R4 ;  /* 0x0000000402007986 */ /* 0x0011e2000c101d24 */
[----:B------:R-:W-:Y:S05]  /*c3d0*/  BRA `(.L_x_8121) ;  /* 0x0000000000f07947 */ /* 0x000fea0003800000 */
.L_x_8138:
[----:B------:R-:W-:-:S09]  /*c3e0*/  UISETP.NE.AND UP0, UPT, UR4, 0xf, UPT ;  /* 0x0000000f0400788c */ /* 0x000fd2000bf05270 */
[----:B------:R-:W-:Y:S05]  /*c3f0*/  BRA.U !UP0, `(.L_x_8140) ;  /* 0x0000000108d87547 */ /* 0x000fea000b800000 */
[----:B------:R-:W-:-:S09]  /*c400*/  UISETP.NE.AND UP0, UPT, UR4, 0x17, UPT ;  /* 0x000000170400788c */ /* 0x000fd2000bf05270 */
[----:B------:R-:W-:Y:S05]  /*c410*/  BRA.U !UP0, `(.L_x_8141) ;  /* 0x0000000108887547 */ /* 0x000fea000b800000 */
[----:B------:R-:W-:-:S09]  /*c420*/  UISETP.NE.AND UP0, UPT, UR4, 0x18, UPT ;  /* 0x000000180400788c */ /* 0x000fd2000bf05270 */
[----:B------:R-:W-:Y:S05]  /*c430*/  BRA.U !UP0, `(.L_x_8142) ;  /* 0x0000000108447547 */ /* 0x000fea000b800000 */
.L_x_8120:
        /* <DEDUP_REMOVED lines=16> */
.L_x_8143:
[----:B------:R-:W-:Y:S05]  /*c540*/  BRA `(.L_x_8121) ;  /* 0x0000000000947947 */ /* 0x000fea0003800000 */
.L_x_8142:
[----:B------:R-:W-:Y:S01]  /*c550*/  LOP3.LUT R0, R5, 0xff, RZ, 0xc0, !PT ;  /* 0x000000ff05007812 */ /* 0x000fe200078ec0ff */
[----:B------:R-:W-:Y:S01]  /*c560*/  BSSY.RECONVERGENT B0, `(.L_x_8144) ;  /* 0x000000b000007945 */ /* 0x000fe20003800200 */
[----:B------:R-:W-:Y:S02]  /*c570*/  HFMA2 R5, -RZ, RZ, 0, 7.569789886474609375e-06 ;  /* 0x0000007fff057431 */ /* 0x000fe400000001ff */
        /* <DEDUP_REMOVED lines=9> */
.L_x_8145:
[----:B------:R-:W-:Y:S05]  /*c610*/  BSYNC.RECONVERGENT B0 ;  /* 0x0000000000007941 */ /* 0x000fea0003800200 */
.L_x_8144:
[----:B------:R0:W-:Y:S01]  /*c620*/  STG.E.U8 desc[UR36][R2.64], R5 ;  /* 0x0000000502007986 */ /* 0x0001e2000c101124 */
[----:B------:R-:W-:Y:S05]  /*c630*/  BRA `(.L_x_8121) ;  /* 0x0000000000587947 */ /* 0x000fea0003800000 */
.L_x_8141:
        /* <DEDUP_REMOVED lines=13> */
.L_x_8146:
[----:B------:R-:W-:Y:S01]  /*c710*/  IMAD.MOV.U32 R5, RZ, RZ, 0x7f ;  /* 0x0000007fff057424 */ /* 0x000fe200078e00ff */
[----:B------:R-:W-:-:S04]  /*c720*/  ISETP.GT.U32.AND P0, PT, R7, 0x7f800000, PT ;  /* 0x7f8000000700780c */ /* 0x000fc80003f04070 */
[----:B------:R-:W-:-:S05]  /*c730*/  SEL R5, R5, 0x7c, P0 ;  /* 0x0000007c05057807 */ /* 0x000fca0000000000 */
[----:B------:R0:W-:Y:S01]  /*c740*/  STG.E.U8 desc[UR36][R2.64], R5 ;  /* 0x0000000502007986 */ /* 0x0001e2000c101124 */
[----:B------:R-:W-:Y:S05]  /*c750*/  BRA `(.L_x_8121) ;  /* 0x0000000000107947 */ /* 0x000fea0003800000 */
.L_x_8140:
[----:B------:R-:W-:-:S04]  /*c760*/  LOP3.LUT R5, R5, 0xff, RZ, 0xc0, !PT ;  /* 0x000000ff05057812 */ /* 0x000fc800078ec0ff */
[----:B------:R-:W0:Y:S02]  /*c770*/  I2F.U16 R0, R5 ;  /* 0x0000000500007306 */ /* 0x000e240000101000 */
[----:B0-----:R-:W-:-:S05]  /*c780*/  F2FP.BF16.F32.PACK_AB R0, RZ, R0 ;  /* 0x00000000ff00723e */ /* 0x001fca00000010ff */
[----:B------:R0:W-:Y:S02]  /*c790*/  STG.E.U16 desc[UR36][R2.64], R0 ;  /* 0x0000000002007986 */ /* 0x0001e4000c101524 */
.L_x_8121:
[----:B------:R-:W-:Y:S05]  /*c7a0*/  BSYNC.RECONVERGENT B6 ;  /* 0x0000000000067941 */ /* 0x000fea0003800200 */
.L_x_8115:
[----:B------:R-:W-:-:S07]  /*c7b0*/  VIADD R17, R17, 0x80 ;  /* 0x0000008011117836 */ /* 0x000fce0000000000 */
.L_x_8047:
[----:B------:R-:W-:Y:S05]  /*c7c0*/  BSYNC.RECONVERGENT B7 ;  /* 0x0000000000077941 */ /* 0x000fea0003800200 */
.L_x_8046:
[----:B------:R-:W5:Y:S02]  /*c7d0*/  LDCU UR4, c[0x0][0x380] ;  /* 0x00007000ff0477ac */ /* 0x000f640008000800 */
[----:B-----5:R-:W-:-:S13]  /*c7e0*/  ISETP.GE.AND P0, PT, R17, UR4, PT ;  /* 0x0000000411007c0c */ /* 0x020fda000bf06270 */
[----:B------:R-:W-:Y:S05]  /*c7f0*/  @P0 EXIT ;  /* 0x000000000000094d */ /* 0x000fea0003800000 */
        /* <DEDUP_REMOVED lines=354> */
.L_x_8147:
[----:B------:R-:W1:Y:S01]  /*de20*/  LDCU.64 UR8, c[0x0][0x5f0] ;  /* 0x0000be00ff0877ac */ /* 0x000e620008000a00 */
[----:B------:R-:W0:Y:S01]  /*de30*/  LDCU.64 UR6, c[0x0][0x5e8] ;  /* 0x0000bd00ff0677ac */ /* 0x000e220008000a00 */
[----:B------:R-:W-:-:S04]  /*de40*/  UPRMT UR4, UR39, 0x9910, URZ ;  /* 0x0000991027047896 */ /* 0x000fc800080000ff */
[----:B------:R-:W-:Y:S01]  /*de50*/  UISETP.GT.AND UP0, UPT, UR4, 0x9, UPT ;  /* 0x000000090400788c */ /* 0x000fe2000bf04270 */
[----:B-1--4-:R-:W-:Y:S02]  /*de60*/  IADD3 R4, P1, PT, R0, UR8, RZ ;  /* 0x0000000800047c10 */ /* 0x012fe4000ff3e0ff */
[----:B0-----:R-:W-:-:S03]  /*de70*/  IADD3 R16, P0, PT, R16, UR6, RZ ;  /* 0x0000000610107c10 */ /* 0x001fc6000ff1e0ff */
[----:B--23--:R-:W-:Y:S01]  /*de80*/  IMAD.X R5, RZ, RZ, UR9, P1 ;  /* 0x00000009ff057e24 */ /* 0x00cfe200088e06ff */
        /* <DEDUP_REMOVED lines=12> */
.L_x_8151:
[----:B------:R0:W5:Y:S01]  /*df50*/  LDG.E.U8 R19, desc[UR36][R4.64] ;  /* 0x0000002404137981 */ /* 0x000162000c1e1100 */
[----:B------:R-:W-:Y:S05]  /*df60*/  BRA `(.L_x_8153) ;  /* 0x0000000c005c7947 */ /* 0x000fea0003800000 */
.L_x_8150:
        /* <DEDUP_REMOVED lines=8> */
.L_x_8155:
[----:B------:R4:W5:Y:S01]  /*dff0*/  LDG.E.U8 R19, desc[UR36][R4.64] ;  /* 0x0000002404137981 */ /* 0x000962000c1e1100 */
[----:B------:R-:W-:Y:S05]  /*e000*/  BRA `(.L_x_8153) ;  /* 0x0000000c00347947 */ /* 0x000fea0003800000 */
.L_x_8154:
[----:B------:R0:W5:Y:S01]  /*e010*/  LDG.E.U16 R19, desc[UR36][R4.64] ;  /* 0x0000002404137981 */ /* 0x000162000c1e1500 */
[----:B------:R-:W-:Y:S05]  /*e020*/  BRA `(.L_x_8153) ;  /* 0x0000000c002c7947 */ /* 0x000fea0003800000 */
.L_x_8149:
        /* <DEDUP_REMOVED lines=10> */
.L_x_8157:
[----:B------:R-:W2:Y:S02]  /*e0d0*/  LDG.E.U16 R2, desc[UR36][R4.64] ;  /* 0x0000002404027981 */ /* 0x000ea4000c1e1500 */
[----:B--2---:R-:W-:-:S06]  /*e0e0*/  HADD2.F32 R2, -RZ, R2.H0_H0 ;  /* 0x20000002ff027230 */ /* 0x004fcc0000004100 */
[----:B------:R-:W0:Y:S02]  /*e0f0*/  F2I.S64.TRUNC R2, R2 ;  /* 0x0000000200027311 */ /* 0x000e24000020d900 */
[----:B0-----:R-:W-:Y:S01]  /*e100*/  PRMT R19, R2, 0x7610, R19 ;  /* 0x0000761002137816 */ /* 0x001fe20000000013 */
[----:B------:R-:W-:Y:S06]  /*e110*/  BRA `(.L_x_8153) ;  /* 0x0000000800f07947 */ /* 0x000fec0003800000 */
.L_x_8156:
        /* <DEDUP_REMOVED lines=10> */
.L_x_8159:
[----:B------:R-:W2:Y:S02]  /*e1c0*/  LDG.E.U16 R4, desc[UR36][R4.64] ;  /* 0x0000002404047981 */ /* 0x000ea4000c1e1500 */
[----:B--2---:R-:W-:-:S06]  /*e1d0*/  HADD2.F32 R2, -RZ, R4.H0_H0 ;  /* 0x20000004ff027230 */ /* 0x004fcc0000004100 */
[----:B------:R-:W0:Y:S02]  /*e1e0*/  F2I.S64.TRUNC R2, R2 ;  /* 0x0000000200027311 */ /* 0x000e24000020d900 */
[----:B0-----:R-:W-:Y:S01]  /*e1f0*/  PRMT R19, R2, 0x7610, R19 ;  /* 0x0000761002137816 */ /* 0x001fe20000000013 */
[----:B------:R-:W-:Y:S06]  /*e200*/  BRA `(.L_x_8153) ;  /* 0x0000000800b47947 */ /* 0x000fec0003800000 */
.L_x_8158:
[----:B------:R-:W2:Y:S02]  /*e210*/  LDG.E.64 R2, desc[UR36][R4.64] ;  /* 0x0000002404027981 */ /* 0x000ea4000c1e1b00 */
[----:B--2---:R-:W0:Y:S02]  /*e220*/  F2I.S64.F64.TRUNC R2, R2 ;  /* 0x0000000200027311 */ /* 0x004e24000030d900 */
[----:B0-----:R-:W-:Y:S01]  /*e230*/  PRMT R19, R2, 0x7610, R19 ;  /* 0x0000761002137816 */ /* 0x001fe20000000013 */
[----:B------:R-:W-:Y:S06]  /*e240*/  BRA `(.L_x_8153) ;  /* 0x0000000800a47947 */ /* 0x000fec0003800000 */
.L_x_8148:
        /* <DEDUP_REMOVED lines=12> */
.L_x_8162:
[----:B------:R-:W2:Y:S02]  /*e310*/  LDG.E.64 R4, desc[UR36][R4.64] ;  /* 0x0000002404047981 */ /* 0x000ea4000c1e1b00 */
[----:B--2---:R-:W0:Y:S02]  /*e320*/  F2I.S64.F64.TRUNC R2, R4 ;  /* 0x0000000400027311 */ /* 0x004e24000030d900 */
[----:B0-----:R-:W-:Y:S01]  /*e330*/  PRMT R19, R2, 0x7610, R19 ;  /* 0x0000761002137816 */ /* 0x001fe20000000013 */
[----:B------:R-:W-:Y:S06]  /*e340*/  BRA `(.L_x_8153) ;  /* 0x0000000800647947 */ /* 0x000fec0003800000 */
.L_x_8161:
        /* <DEDUP_REMOVED lines=27> */
.L_x_8164:
        /* <DEDUP_REMOVED lines=14> */
.L_x_8163:
[----:B------:R-:W2:Y:S02]  /*e5e0*/  LDG.E.U16 R2, desc[UR36][R4.64] ;  /* 0x0000002404027981 */ /* 0x000ea4000c1e1500 */
[----:B--2---:R-:W-:-:S06]  /*e5f0*/  IMAD.U32 R2, R2, 0x10000, RZ ;  /* 0x0001000002027824 */ /* 0x004fcc00078e00ff */
[----:B------:R-:W0:Y:S02]  /*e600*/  F2I.S64.TRUNC R2, R2 ;  /* 0x0000000200027311 */ /* 0x000e24000020d900 */
[----:B0-----:R-:W-:Y:S01]  /*e610*/  PRMT R19, R2, 0x7610, R19 ;  /* 0x0000761002137816 */ /* 0x001fe20000000013 */
[----:B------:R-:W-:Y:S06]  /*e620*/  BRA `(.L_x_8153) ;  /* 0x0000000400ac7947 */ /* 0x000fec0003800000 */
.L_x_8160:
        /* <DEDUP_REMOVED lines=10> */
.L_x_8167:
        /* <DEDUP_REMOVED lines=21> */
.L_x_8171:
[----:B------:R-:W-:Y:S05]  /*e820*/  BSYNC.RECONVERGENT B1 ;  /* 0x0000000000017941 */ /* 0x000fea0003800200 */
.L_x_8170:
[----:B------:R-:W-:Y:S02]  /*e830*/  SHF.L.U32 R0, R0, 0x14, RZ ;  /* 0x0000001400007819 */ /* 0x000fe400000006ff */
[----:B------:R-:W-:-:S04]  /*e840*/  LEA R2, R2, 0x3b800000, 0x17 ;  /* 0x3b80000002027811 */ /* 0x000fc800078eb8ff */
[----:B------:R-:W-:-:S07]  /*e850*/  LOP3.LUT R2, R2, R0, R7, 0xfe, !PT ;  /* 0x0000000002027212 */ /* 0x000fce00078efe07 */
.L_x_8169:
[----:B------:R-:W-:Y:S05]  /*e860*/  BSYNC.RECONVERGENT B0 ;  /* 0x0000000000007941 */ /* 0x000fea0003800200 */
.L_x_8168:
[----:B------:R-:W0:Y:S02]  /*e870*/  F2I.S64.TRUNC R2, R2 ;  /* 0x0000000200027311 */ /* 0x000e24000020d900 */
[----:B0-----:R-:W-:Y:S01]  /*e880*/  PRMT R19, R2, 0x7610, R19 ;  /* 0x0000761002137816 */ /* 0x001fe20000000013 */
[----:B------:R-:W-:Y:S06]  /*e890*/  BRA `(.L_x_8153) ;  /* 0x0000000400107947 */ /* 0x000fec0003800000 */
.L_x_8166:
        /* <DEDUP_REMOVED lines=21> */
.L_x_8175:
[----:B------:R-:W-:Y:S05]  /*e9f0*/  BSYNC.RECONVERGENT B1 ;  /* 0x0000000000017941 */ /* 0x000fea0003800200 */
.L_x_8174:
[----:B------:R-:W-:Y:S01]  /*ea00*/  IMAD.SHL.U32 R0, R0, 0x200000, RZ ;  /* 0x0020000000007824 */ /* 0x000fe200078e00ff */
[----:B------:R-:W-:-:S04]  /*ea10*/  LEA R2, R2, 0x37800000, 0x17 ;  /* 0x3780000002027811 */ /* 0x000fc800078eb8ff */
[----:B------:R-:W-:-:S07]  /*ea20*/  LOP3.LUT R2, R2, R0, R7, 0xfe, !PT ;  /* 0x0000000002027212 */ /* 0x000fce00078efe07 */
.L_x_8173:
[----:B------:R-:W-:Y:S05]  /*ea30*/  BSYNC.RECONVERGENT B0 ;  /* 0x0000000000007941 */ /* 0x000fea0003800200 */
.L_x_8172:
[----:B------:R-:W0:Y:S02]  /*ea40*/  F2I.S64.TRUNC R2, R2 ;  /* 0x0000000200027311 */ /* 0x000e24000020d900 */
[----:B0-----:R-:W-:Y:S01]  /*ea50*/  PRMT R19, R2, 0x7610, R19 ;  /* 0x0000761002137816 */ /* 0x001fe20000000013 */
[----:B------:R-:W-:Y:S06]  /*ea60*/  BRA `(.L_x_8153) ;  /* 0x00000000009c7947 */ /* 0x000fec0003800000 */
.L_x_8165:
        /* <DEDUP_REMOVED lines=14> */
.L_x_8179:
[----:B------:R-:W-:Y:S05]  /*eb50*/  BSYNC.RECONVERGENT B0 ;  /* 0x0000000000007941 */ /* 0x000fea0003800200 */
.L_x_8178:
[----:B------:R-:W0:Y:S02]  /*eb60*/  F2I.S64.TRUNC R2, R2 ;  /* 0x0000000200027311 */ /* 0x000e24000020d900 */
[----:B0-----:R-:W-:Y:S01]  /*eb70*/  PRMT R19, R2, 0x7610, R19 ;  /* 0x0000761002137816 */ /* 0x001fe20000000013 */
[----:B------:R-:W-:Y:S06]  /*eb80*/  BRA `(.L_x_8153) ;  /* 0x0000000000547947 */ /* 0x000fec0003800000 */
.L_x_8152:
        /* <DEDUP_REMOVED lines=16> */
.L_x_8180:
[----:B------:R-:W-:Y:S01]  /*ec90*/  PRMT R19, RZ, 0x7610, R19 ;  /* 0x00007610ff137816 */ /* 0x000fe20000000013 */
[----:B------:R-:W-:Y:S06]  /*eca0*/  BRA `(.L_x_8153) ;  /* 0x00000000000c7947 */ /* 0x000fec0003800000 */
.L_x_8177:
[----:B------:R0:W5:Y:S01]  /*ecb0*/  LDG.E.U8 R19, desc[UR36][R4.64] ;  /* 0x0000002404137981 */ /* 0x000162000c1e1100 */
[----:B------:R-:W-:Y:S05]  /*ecc0*/  BRA `(.L_x_8153) ;  /* 0x0000000000047947 */ /* 0x000fea0003800000 */
.L_x_8176:
[----:B------:R1:W5:Y:S02]  /*ecd0*/  LDG.E.U8 R19, desc[UR36][R4.64] ;  /* 0x0000002404137981 */ /* 0x000364000c1e1100 */
.L_x_8153:
        /* <DEDUP_REMOVED lines=16> */
.L_x_8184:
[----:B------:R1:W5:Y:S01]  /*ede0*/  LDG.E.U8 R0, desc[UR36][R4.64] ;  /* 0x0000002404007981 */ /* 0x000362000c1e1100 */
[----:B------:R-:W-:Y:S05]  /*edf0*/  BRA `(.L_x_8186) ;  /* 0x0000000c005c7947 */ /* 0x000fea0003800000 */
.L_x_8183:
        /* <DEDUP_REMOVED lines=8> */
.L_x_8188:
[----:B------:R3:W5:Y:S01]  /*ee80*/  LDG.E.U8 R0, desc[UR36][R4.64] ;  /* 0x0000002404007981 */ /* 0x000762000c1e1100 */
[----:B------:R-:W-:Y:S05]  /*ee90*/  BRA `(.L_x_8186) ;  /* 0x0000000c00347947 */ /* 0x000fea0003800000 */
.L_x_8187:
[----:B------:R4:W5:Y:S01]  /*eea0*/  LDG.E.U16 R0, desc[UR36][R4.64] ;  /* 0x0000002404007981 */ /* 0x000962000c1e1500 */
[----:B------:R-:W-:Y:S05]  /*eeb0*/  BRA `(.L_x_8186) ;  /* 0x0000000c002c7947 */ /* 0x000fea0003800000 */
.L_x_8182:
        /* <DEDUP_REMOVED lines=10> */
.L_x_8190:
[----:B------:R-:W2:Y:S02]  /*ef60*/  LDG.E.U16 R2, desc[UR36][R4.64] ;  /* 0x0000002404027981 */ /* 0x000ea4000c1e1500 */
[----:B--2---:R-:W-:-:S06]  /*ef70*/  HADD2.F32 R2, -RZ, R2.H0_H0 ;  /* 0x20000002ff027230 */ /* 0x004fcc0000004100 */
[----:B------:R-:W0:Y:S02]  /*ef80*/  F2I.S64.TRUNC R2, R2 ;  /* 0x0000000200027311 */ /* 0x000e24000020d900 */
[----:B0-----:R-:W-:Y:S01]  /*ef90*/  PRMT R0, R2, 0x7610, R0 ;  /* 0x0000761002007816 */ /* 0x001fe20000000000 */
[----:B------:R-:W-:Y:S06]  /*efa0*/  BRA `(.L_x_8186) ;  /* 0x0000000800f07947 */ /* 0x000fec0003800000 */
.L_x_8189:
        /* <DEDUP_REMOVED lines=10> */
.L_x_8192:
[----:B------:R-:W2:Y:S02]  /*f050*/  LDG.E.U16 R4, desc[UR36][R4.64] ;  /* 0x0000002404047981 */ /* 0x000ea4000c1e1500 */
[----:B--2---:R-:W-:-:S06]  /*f060*/  HADD2.F32 R2, -RZ, R4.H0_H0 ;  /* 0x20000004ff027230 */ /* 0x004fcc0000004100 */
[----:B------:R-:W0:Y:S02]  /*f070*/  F2I.S64.TRUNC R2, R2 ;  /* 0x0000000200027311 */ /* 0x000e24000020d900 */
[----:B0-----:R-:W-:Y:S01]  /*f080*/  PRMT R0, R2, 0x7610, R0 ;  /* 0x0000761002007816 */ /* 0x001fe20000000000 */
[----:B------:R-:W-:Y:S06]  /*f090*/  BRA `(.L_x_8186) ;  /* 0x0000000800b47947 */ /* 0x000fec0003800000 */
.L_x_8191:
[----:B------:R-:W2:Y:S02]  /*f0a0*/  LDG.E.64 R2, desc[UR36][R4.64] ;  /* 0x0000002404027981 */ /* 0x000ea4000c1e1b00 */
[----:B--2---:R-:W0:Y:S02]  /*f0b0*/  F2I.S64.F64.TRUNC R2, R2 ;  /* 0x0000000200027311 */ /* 0x004e24000030d900 */
[----:B0-----:R-:W-:Y:S01]  /*f0c0*/  PRMT R0, R2, 0x7610, R0 ;  /* 0x0000761002007816 */ /* 0x001fe20000000000 */
[----:B------:R-:W-:Y:S06]  /*f0d0*/  BRA `(.L_x_8186) ;  /* 0x0000000800a47947 */ /* 0x000fec0003800000 */
.L_x_8181:
        /* <DEDUP_REMOVED lines=12> */
.L_x_8195:
[----:B------:R-:W2:Y:S02]  /*f1a0*/  LDG.E.64 R4, desc[UR36][R4.64] ;  /* 0x0000002404047981 */ /* 0x000ea4000c1e1b00 */
[----:B--2---:R-:W0:Y:S02]  /*f1b0*/  F2I.S64.F64.TRUNC R2, R4 ;  /* 0x0000000400027311 */ /* 0x004e24000030d900 */
[----:B0-----:R-:W-:Y:S01]  /*f1c0*/  PRMT R0, R2, 0x7610, R0 ;  /* 0x0000761002007816 */ /* 0x001fe20000000000 */
[----:B------:R-:W-:Y:S06]  /*f1d0*/  BRA `(.L_x_8186) ;  /* 0x0000000800647947 */ /* 0x000fec0003800000 */
.L_x_8194:
        /* <DEDUP_REMOVED lines=27> */
.L_x_8197:
        /* <DEDUP_REMOVED lines=14> */
.L_x_8196:
[----:B------:R-:W2:Y:S02]  /*f470*/  LDG.E.U16 R2, desc[UR36][R4.64] ;  /* 0x0000002404027981 */ /* 0x000ea4000c1e1500 */
[----:B--2---:R-:W-:-:S06]  /*f480*/  SHF.L.U32 R2, R2, 0x10, RZ ;  /* 0x0000001002027819 */ /* 0x004fcc00000006ff */
[----:B------:R-:W0:Y:S02]  /*f490*/  F2I.S64.TRUNC R2, R2 ;  /* 0x0000000200027311 */ /* 0x000e24000020d900 */
[----:B0-----:R-:W-:Y:S01]  /*f4a0*/  PRMT R0, R2, 0x7610, R0 ;  /* 0x0000761002007816 */ /* 0x001fe20000000000 */
[----:B------:R-:W-:Y:S06]  /*f4b0*/  BRA `(.L_x_8186) ;  /* 0x0000000400ac7947 */ /* 0x000fec0003800000 */
.L_x_8193:
        /* <DEDUP_REMOVED lines=10> */
.L_x_8200:
        /* <DEDUP_REMOVED lines=21> */
.L_x_8204:
[----:B------:R-:W-:Y:S05]  /*f6b0*/  BSYNC.RECONVERGENT B1 ;  /* 0x0000000000017941 */ /* 0x000fea0003800200 */
.L_x_8203:
[----:B------:R-:W-:Y:S01]  /*f6c0*/  IMAD.SHL.U32 R0, R0, 0x100000, RZ ;  /* 0x0010000000007824 */ /* 0x000fe200078e00ff */
[----:B------:R-:W-:-:S04]  /*f6d0*/  LEA R2, R2, 0x3b800000, 0x17 ;  /* 0x3b80000002027811 */ /* 0x000fc800078eb8ff */
[----:B------:R-:W-:-:S07]  /*f6e0*/  LOP3.LUT R2, R2, R0, R7, 0xfe, !PT ;  /* 0x0000000002027212 */ /* 0x000fce00078efe07 */
.L_x_8202:
[----:B------:R-:W-:Y:S05]  /*f6f0*/  BSYNC.RECONVERGENT B0 ;  /* 0x0000000000007941 */ /* 0x000fea0003800200 */
.L_x_8201:
[----:B------:R-:W0:Y:S02]  /*f700*/  F2I.S64.TRUNC R2, R2 ;  /* 0x0000000200027311 */ /* 0x000e24000020d900 */
[----:B0-----:R-:W-:Y:S01]  /*f710*/  PRMT R0, R2, 0x7610, R0 ;  /* 0x0000761002007816 */ /* 0x001fe20000000000 */
[----:B------:R-:W-:Y:S06]  /*f720*/  BRA `(.L_x_8186) ;  /* 0x0000000400107947 */ /* 0x000fec0003800000 */
.L_x_8199:
        /* <DEDUP_REMOVED lines=21> */
.L_x_8208:
[----:B------:R-:W-:Y:S05]  /*f880*/  BSYNC.RECONVERGENT B1 ;  /* 0x0000000000017941 */ /* 0x000fea0003800200 */
.L_x_8207:
[----:B------:R-:W-:Y:S01]  /*f890*/  IMAD.SHL.U32 R0, R0, 0x200000, RZ ;  /* 0x0020000000007824 */ /* 0x000fe200078e00ff */
[----:B------:R-:W-:-:S04]  /*f8a0*/  LEA R2, R2, 0x37800000, 0x17 ;  /* 0x3780000002027811 */ /* 0x000fc800078eb8ff */
[----:B------:R-:W-:-:S07]  /*f8b0*/  LOP3.LUT R2, R2, R0, R7, 0xfe, !PT ;  /* 0x0000000002027212 */ /* 0x000fce00078efe07 */
.L_x_8206:
[----:B------:R-:W-:Y:S05]  /*f8c0*/  BSYNC.RECONVERGENT B0 ;  /* 0x0000000000007941 */ /* 0x000fea0003800200 */
.L_x_8205:
[----:B------:R-:W0:Y:S02]  /*f8d0*/  F2I.S64.TRUNC R2, R2 ;  /* 0x0000000200027311 */ /* 0x000e24000020d900 */
[----:B0-----:R-:W-:Y:S01]  /*f8e0*/  PRMT R0, R2, 0x7610, R0 ;  /* 0x0000761002007816 */ /* 0x001fe20000000000 */
[----:B------:R-:W-:Y:S06]  /*f8f0*/  BRA `(.L_x_8186) ;  /* 0x00000000009c7947 */ /* 0x000fec0003800000 */
.L_x_8198:
        /* <DEDUP_REMOVED lines=14> */
.L_x_8212:
[----:B------:R-:W-:Y:S05]  /*f9e0*/  BSYNC.RECONVERGENT B0 ;  /* 0x0000000000007941 */ /* 0x000fea0003800200 */
.L_x_8211:
[----:B------:R-:W0:Y:S02]  /*f9f0*/  F2I.S64.TRUNC R2, R2 ;  /* 0x0000000200027311 */ /* 0x000e24000020d900 */
[----:B0-----:R-:W-:Y:S01]  /*fa00*/  PRMT R0, R2, 0x7610, R0 ;  /* 0x0000761002007816 */ /* 0x001fe20000000000 */
[----:B------:R-:W-:Y:S06]  /*fa10*/  BRA `(.L_x_8186) ;  /* 0x0000000000547947 */ /* 0x000fec0003800000 */
.L_x_8185:
        /* <DEDUP_REMOVED lines=16> */
.L_x_8213:
[----:B------:R-:W-:Y:S01]  /*fb20*/  PRMT R0, RZ, 0x7610, R0 ;  /* 0x00007610ff007816 */ /* 0x000fe20000000000 */
[----:B------:R-:W-:Y:S06]  /*fb30*/  BRA `(.L_x_8186) ;  /* 0x00000000000c7947 */ /* 0x000fec0003800000 */
.L_x_8210:
[----:B------:R0:W5:Y:S01]  /*fb40*/  LDG.E.U8 R0, desc[UR36][R4.64] ;  /* 0x0000002404007981 */ /* 0x000162000c1e1100 */
[----:B------:R-:W-:Y:S05]  /*fb50*/  BRA `(.L_x_8186) ;  /* 0x0000000000047947 */ /* 0x000fea0003800000 */
.L_x_8209:
[----:B------:R0:W5:Y:S02]  /*fb60*/  LDG.E.U8 R0, desc[UR36][R4.64] ;  /* 0x0000002404007981 */ /* 0x000164000c1e1100 */
.L_x_8186:
[----:B------:R-:W-:Y:S01]  /*fb70*/  UPRMT UR4, UR43, 0x9910, URZ ;  /* 0x000099102b047896 */ /* 0x000fe200080000ff */
[----:B-----5:R-:W-:-:S03]  /*fb80*/  LOP3.LUT R3, R0, R19, RZ, 0x3c, !PT ;  /* 0x0000001300037212 */ /* 0x020fc600078e3cff */
        /* <DEDUP_REMOVED lines=12> */
.L_x_8217:
[----:B------:R-:W-:Y:S01]  /*fc50*/  STG.E.U8 desc[UR36][R16.64], R3 ;  /* 0x0000000310007986 */ /* 0x000fe2000c101124 */
[----:B------:R-:W-:Y:S05]  /*fc60*/  EXIT ;  /* 0x000000000000794d */ /* 0x000fea0003800000 */
.L_x_8216:
        /* <DEDUP_REMOVED lines=8> */
[----:B------:R-:W-:Y:S01]  /*fcf0*/  STG.E.64 desc[UR36][R16.64], R2 ;  /* 0x0000000210007986 */ /* 0x000fe2000c101b24 */
[----:B------:R-:W-:Y:S05]  /*fd00*/  EXIT ;  /* 0x000000000000794d */ /* 0x000fea0003800000 */
.L_x_8220:
[----:B------:R-:W-:-:S05]  /*fd10*/  LOP3.LUT R3, R3, 0xff, RZ, 0xc0, !PT ;  /* 0x000000ff03037812 */ /* 0x000fca00078ec0ff */
[----:B------:R-:W-:Y:S01]  /*fd20*/  STG.E desc[UR36][R16.64], R3 ;  /* 0x0000000310007986 */ /* 0x000fe2000c101924 */
[----:B------:R-:W-:Y:S05]  /*fd30*/  EXIT ;  /* 0x000000000000794d */ /* 0x000fea0003800000 */
.L_x_8219:
[----:B------:R-:W-:-:S05]  /*fd40*/  LOP3.LUT R3, R3, 0xff, RZ, 0xc0, !PT ;  /* 0x000000ff03037812 */ /* 0x000fca00078ec0ff */
[----:B------:R-:W-:Y:S01]  /*fd50*/  STG.E.U16 desc[UR36][R16.64], R3 ;  /* 0x0000000310007986 */ /* 0x000fe2000c101524 */
[----:B------:R-:W-:Y:S05]  /*fd60*/  EXIT ;  /* 0x000000000000794d */ /* 0x000fea0003800000 */
.L_x_8215:
        /* <DEDUP_REMOVED lines=10> */
.L_x_8222:
[----:B------:R-:W-:-:S04]  /*fe10*/  LOP3.LUT R3, R3, 0xff, RZ, 0xc0, !PT ;  /* 0x000000ff03037812 */ /* 0x000fc800078ec0ff */
[----:B------:R-:W5:Y:S02]  /*fe20*/  I2F.U16 R0, R3 ;  /* 0x0000000300007306 */ /* 0x000f640000101000 */
[----:B-----5:R-:W-:-:S05]  /*fe30*/  F2FP.F16.F32.PACK_AB R0, RZ, R0 ;  /* 0x00000000ff00723e */ /* 0x020fca00000000ff */
[----:B------:R-:W-:Y:S01]  /*fe40*/  STG.E.U16 desc[UR36][R16.64], R0 ;  /* 0x0000000010007986 */ /* 0x000fe2000c101524 */
[----:B------:R-:W-:Y:S05]  /*fe50*/  EXIT ;  /* 0x000000000000794d */ /* 0x000fea0003800000 */
.L_x_8221:
[----:B------:R-:W-:-:S09]  /*fe60*/  UISETP.NE.AND UP0, UPT, UR4, 0x7, UPT ;  /* 0x000000070400788c */ /* 0x000fd2000bf05270 */
[----:B------:R-:W-:Y:S05]  /*fe70*/  BRA.U !UP0, `(.L_x_8223) ;  /* 0x00000001083c7547 */ /* 0x000fea000b800000 */
[----:B------:R-:W-:-:S09]  /*fe80*/  UISETP.NE.AND UP0, UPT, UR4, 0x8, UPT ;  /* 0x000000080400788c */ /* 0x000fd2000bf05270 */
[----:B------:R-:W-:Y:S05]  /*fe90*/  BRA.U !UP0, `(.L_x_8224) ;  /* 0x00000001081c7547 */ /* 0x000fea000b800000 */
[----:B------:R-:W-:-:S09]  /*fea0*/  UISETP.NE.AND UP0, UPT, UR4, 0x9, UPT ;  /* 0x000000090400788c */ /* 0x000fd2000bf05270 */
[----:B------:R-:W-:Y:S05]  /*feb0*/  BRA.U UP0, `(.L_x_8218) ;  /* 0x0000000500ec7547 */ /* 0x000fea000b800000 */
[----:B------:R-:W-:Y:S02]  /*fec0*/  LOP3.LUT R3, R3, 0xff, RZ, 0xc0, !PT ;  /* 0x000000ff03037812 */ /* 0x000fe400078ec0ff */
[----:B01234-:R-:W-:Y:S02]  /*fed0*/  MOV R5, RZ ;  /* 0x000000ff00057202 */ /* 0x01ffe40000000f00 */
[----:B------:R-:W0:Y:S03]  /*fee0*/  I2F.U16 R4, R3 ;  /* 0x0000000300047306 */ /* 0x000e260000101000 */
[----:B0-----:R-:W-:Y:S01]  /*fef0*/  STG.E.64 desc[UR36][R16.64], R4 ;  /* 0x0000000410007986 */ /* 0x001fe2000c101b24 */
[----:B------:R-:W-:Y:S05]  /*ff00*/  EXIT ;  /* 0x000000000000794d */ /* 0x000fea0003800000 */
.L_x_8224:
[----:B------:R-:W-:-:S06]  /*ff10*/  LOP3.LUT R3, R3, 0xff, RZ, 0xc0, !PT ;  /* 0x000000ff03037812 */ /* 0x000fcc00078ec0ff */
[----:B------:R-:W5:Y:S02]  /*ff20*/  I2F.U16 R3, R3 ;  /* 0x0000000300037306 */ /* 0x000f640000101000 */
[----:B-----5:R-:W-:-:S04]  /*ff30*/  F2FP.F16.F32.PACK_AB R3, RZ, R3 ;  /* 0x00000003ff03723e */ /* 0x020fc800000000ff */
[----:B------:R-:W-:-:S05]  /*ff40*/  PRMT R3, R3, 0x5410, RZ ;  /* 0x0000541003037816 */ /* 0x000fca00000000ff */
[----:B------:R-:W-:Y:S01]  /*ff50*/  STG.E desc[UR36][R16.64], R3 ;  /* 0x0000000310007986 */ /* 0x000fe2000c101924 */
[----:B------:R-:W-:Y:S05]  /*ff60*/  EXIT ;  /* 0x000000000000794d */ /* 0x000fea0003800000 */
.L_x_8223:
[----:B------:R-:W-:-:S06]  /*ff70*/  LOP3.LUT R3, R3, 0xff, RZ, 0xc0, !PT ;  /* 0x000000ff03037812 */ /* 0x000fcc00078ec0ff */
[----:B------:R-:W5:Y:S02]  /*ff80*/  I2F.F64.U16 R2, R3 ;  /* 0x0000000300027312 */ /* 0x000f640000101800 */
[----:B-----5:R-:W-:Y:S01]  /*ff90*/  STG.E.64 desc[UR36][R16.64], R2 ;  /* 0x0000000210007986 */ /* 0x020fe2000c101b24 */
[----:B------:R-:W-:Y:S05]  /*ffa0*/  EXIT ;  /* 0x000000000000794d */ /* 0x000fea0003800000 */
.L_x_8214:
        /* <DEDUP_REMOVED lines=13> */
.L_x_8228:
        /* <DEDUP_REMOVED lines=17> */
.L_x_8231:
[----:B------:R-:W-:-:S07]  /*10190*/  PRMT R8, R0, 0x7610, R8 ;  /* 0x0000761000087816 */ /* 0x000fce0000000008 */
.L_x_8230:
[----:B------:R-:W-:Y:S05]  /*101a0*/  BSYNC.RECONVERGENT B0 ;  /* 0x0000000000007941 */ /* 0x000fea0003800200 */
.L_x_8229:
[----:B------:R-:W-:Y:S01]  /*101b0*/  STG.E.U8 desc[UR36][R16.64], R8 ;  /* 0x0000000810007986 */ /* 0x000fe2000c101124 */
[----:B------:R-:W-:Y:S05]  /*101c0*/  EXIT ;  /* 0x000000000000794d */ /* 0x000fea0003800000 */
.L_x_8227:
        /* <DEDUP_REMOVED lines=17> */
.L_x_8234:
[----:B------:R-:W-:-:S07]  /*102e0*/  PRMT R8, R0, 0x7610, R8 ;  /* 0x0000761000087816 */ /* 0x000fce0000000008 */
.L_x_8233:
[----:B------:R-:W-:Y:S05]  /*102f0*/  BSYNC.RECONVERGENT B0 ;  /* 0x0000000000007941 */ /* 0x000fea0003800200 */
.L_x_8232:
[----:B------:R-:W-:Y:S01]  /*10300*/  STG.E.U8 desc[UR36][R16.64], R8 ;  /* 0x0000000810007986 */ /* 0x000fe2000c101124 */
[----:B------:R-:W-:Y:S05]  /*10310*/  EXIT ;  /* 0x000000000000794d */ /* 0x000fea0003800000 */
.L_x_8226:
        /* <DEDUP_REMOVED lines=21> */
[----:B------:R-:W-:Y:S01]  /*10470*/  STG.E.U8 desc[UR36][R16.64], R3 ;  /* 0x0000000310007986 */ /* 0x000fe2000c101124 */
[----:B------:R-:W-:Y:S05]  /*10480*/  EXIT ;  /* 0x000000000000794d */ /* 0x000fea0003800000 */
.L_x_8236:
[----:B------:R-:W-:Y:S01]  /*10490*/  LOP3.LUT R2, R3, 0xff, RZ, 0xc0, !PT ;  /* 0x000000ff03027812 */ /* 0x000fe200078ec0ff */
[----:B------:R-:W-:-:S05]  /*104a0*/  IMAD.MOV.U32 R3, RZ, RZ, RZ ;  /* 0x000000ffff037224 */ /* 0x000fca00078e00ff */
[----:B------:R-:W-:Y:S01]  /*104b0*/  STG.E.64 desc[UR36][R16.64], R2 ;  /* 0x0000000210007986 */ /* 0x000fe2000c101b24 */
[----:B------:R-:W-:Y:S05]  /*104c0*/  EXIT ;  /* 0x000000000000794d */ /* 0x000fea0003800000 */
.L_x_8235:
[----:B------:R-:W-:-:S05]  /*104d0*/  LOP3.LUT R3, R3, 0xff, RZ, 0xc0, !PT ;  /* 0x000000ff03037812 */ /* 0x000fca00078ec0ff */
[----:B------:R-:W-:Y:S01]  /*104e0*/  STG.E desc[UR36][R16.64], R3 ;  /* 0x0000000310007986 */ /* 0x000fe2000c101924 */
[----:B------:R-:W-:Y:S05]  /*104f0*/  EXIT ;  /* 0x000000000000794d */ /* 0x000fea0003800000 */
.L_x_8225:
        /* <DEDUP_REMOVED lines=10> */
[----:B------:R-:W-:Y:S01]  /*105a0*/  STG.E.U8 desc[UR36][R16.64], R3 ;  /* 0x0000000310007986 */ /* 0x000fe2000c101124 */
[----:B------:R-:W-:Y:S05]  /*105b0*/  EXIT ;  /* 0x000000000000794d */ /* 0x000fea0003800000 */
.L_x_8238:
[----:B01234-:R-:W-:Y:S02]  /*105c0*/  LOP3.LUT R4, R3, 0xff, RZ, 0xc0, !PT ;  /* 0x000000ff03047812 */ /* 0x01ffe400078ec0ff */
[----:B------:R-:W-:-:S04]  /*105d0*/  CS2R R6, SRZ ;  /* 0x0000000000067805 */ /* 0x000fc8000001ff00 */
[----:B------:R-:W0:Y:S02]  /*105e0*/  I2F.F64.U16 R4, R4 ;  /* 0x0000000400047312 */ /* 0x000e240000101800 */
[----:B0-----:R-:W-:Y:S01]  /*105f0*/  STG.E.128 desc[UR36][R16.64], R4 ;  /* 0x0000000410007986 */ /* 0x001fe2000c101d24 */
[----:B------:R-:W-:Y:S05]  /*10600*/  EXIT ;  /* 0x000000000000794d */ /* 0x000fea0003800000 */
.L_x_8237:
[----:B------:R-:W-:-:S09]  /*10610*/  UISETP.NE.AND UP0, UPT, UR4, 0xf, UPT ;  /* 0x0000000f0400788c */ /* 0x000fd2000bf05270 */
[----:B------:R-:W-:Y:S05]  /*10620*/  BRA.U !UP0, `(.L_x_8239) ;  /* 0x0000000108dc7547 */ /* 0x000fea000b800000 */
[----:B------:R-:W-:-:S09]  /*10630*/  UISETP.NE.AND UP0, UPT, UR4, 0x17, UPT ;  /* 0x000000170400788c */ /* 0x000fd2000bf05270 */
[----:B------:R-:W-:Y:S05]  /*10640*/  BRA.U !UP0, `(.L_x_8240) ;  /* 0x0000000108887547 */ /* 0x000fea000b800000 */
[----:B------:R-:W-:-:S09]  /*10650*/  UISETP.NE.AND UP0, UPT, UR4, 0x18, UPT ;  /* 0x000000180400788c */ /* 0x000fd2000bf05270 */
[----:B------:R-:W-:Y:S05]  /*10660*/  BRA.U !UP0, `(.L_x_8241) ;  /* 0x0000000108447547 */ /* 0x000fea000b800000 */
.L_x_8218:
[----:B------:R-:W-:Y:S01]  /*10670*/  MOV R0, 0x0 ;  /* 0x0000000000007802 */ /* 0x000fe20000000f00 */
[----:B------:R-:W0:Y:S01]  /*10680*/  LDCU.64 UR4, c[0x4][0x148] ;  /* 0x01002900ff0477ac */ /* 0x000e220008000a00 */
[----:B------:R-:W-:Y:S02]  /*10690*/  HFMA2 R13, -RZ, RZ, 0, 0 ;  /* 0x00000000ff0d7431 */ /* 0x000fe400000001ff */
[----:B------:R-:W-:Y:S01]  /*106a0*/  IMAD.MOV.U32 R8, RZ, RZ, 0x65 ;  /* 0x00000065ff087424 */ /* 0x000fe200078e00ff */
[----:B------:R0:W0:Y:S01]  /*106b0*/  LDC.64 R2, c[0x4][R0] ;  /* 0x0100000000027b82 */ /* 0x0000220000000a00 */
[----:B------:R-:W5:Y:S01]  /*106c0*/  LDCU.64 UR6, c[0x4][0x150] ;  /* 0x01002a00ff0677ac */ /* 0x000f620008000a00 */
[----:B------:R-:W-:Y:S01]  /*106d0*/  IMAD.MOV.U32 R12, RZ, RZ, 0x1 ;  /* 0x00000001ff0c7424 */ /* 0x000fe200078e00ff */
[----:B------:R-:W5:Y:S01]  /*106e0*/  LDCU.64 UR8, c[0x4][0x10] ;  /* 0x01000200ff0877ac */ /* 0x000f620008000a00 */
[----:B01234-:R-:W-:Y:S01]  /*106f0*/  MOV R4, UR4 ;  /* 0x0000000400047c02 */ /* 0x01ffe20008000f00 */
[----:B------:R-:W-:-:S02]  /*10700*/  IMAD.U32 R5, RZ, RZ, UR5 ;  /* 0x00000005ff057e24 */ /* 0x000fc4000f8e00ff */
[----:B-----5:R-:W-:Y:S02]  /*10710*/  IMAD.U32 R6, RZ, RZ, UR6 ;  /* 0x00000006ff067e24 */ /* 0x020fe4000f8e00ff */
[----:B------:R-:W-:Y:S01]  /*10720*/  IMAD.U32 R7, RZ, RZ, UR7 ;  /* 0x00000007ff077e24 */ /* 0x000fe2000f8e00ff */
[----:B------:R-:W-:Y:S01]  /*10730*/  MOV R10, UR8 ;  /* 0x00000008000a7c02 */ /* 0x000fe20008000f00 */
[----:B------:R-:W-:-:S07]  /*10740*/  IMAD.U32 R11, RZ, RZ, UR9 ;  /* 0x00000009ff0b7e24 */ /* 0x000fce000f8e00ff */
[----:B------:R-:W-:-:S07]  /*10750*/  LEPC R20, `(.L_x_8242) ;  /* 0x000000001014794e */ /* 0x000fce0000000000 */
[----:B------:R-:W-:Y:S05]  /*10760*/  CALL.ABS.NOINC R2 ;  /* 0x0000000002007343 */ /* 0x000fea0003c00000 */
.L_x_8242:
[----:B------:R-:W-:Y:S05]  /*10770*/  EXIT ;  /* 0x000000000000794d */ /* 0x000fea0003800000 */
.L_x_8241:
[----:B------:R-:W-:Y:S01]  /*10780*/  LOP3.LUT R0, R3, 0xff, RZ, 0xc0, !PT ;  /* 0x000000ff03007812 */ /* 0x000fe200078ec0ff */
[----:B------:R-:W-:Y:S01]  /*10790*/  BSSY.RECONVERGENT B0, `(.L_x_8243) ;  /* 0x000000b000007945 */ /* 0x000fe20003800200 */
[----:B------:R-:W-:Y:S02]  /*107a0*/  IMAD.MOV.U32 R3, RZ, RZ, 0x7f ;  /* 0x0000007fff037424 */ /* 0x000fe400078e00ff */
        /* <DEDUP_REMOVED lines=9> */
.L_x_8244:
[----:B------:R-:W-:Y:S05]  /*10840*/  BSYNC.RECONVERGENT B0 ;  /* 0x0000000000007941 */ /* 0x000fea0003800200 */
.L_x_8243:
[----:B------:R-:W-:Y:S01]  /*10850*/  STG.E.U8 desc[UR36][R16.64], R3 ;  /* 0x0000000310007986 */ /* 0x000fe2000c101124 */
[----:B------:R-:W-:Y:S05]  /*10860*/  EXIT ;  /* 0x000000000000794d */ /* 0x000fea0003800000 */
.L_x_8240:
        /* <DEDUP_REMOVED lines=14> */
.L_x_8245:
[----:B------:R-:W-:Y:S01]  /*10950*/  IMAD.MOV.U32 R3, RZ, RZ, 0x7f ;  /* 0x0000007fff037424 */ /* 0x000fe200078e00ff */
[----:B------:R-:W-:-:S04]  /*10960*/  ISETP.GT.U32.AND P0, PT, R5, 0x7f800000, PT ;  /* 0x7f8000000500780c */ /* 0x000fc80003f04070 */
[----:B------:R-:W-:-:S05]  /*10970*/  SEL R3, R3, 0x7c, P0 ;  /* 0x0000007c03037807 */ /* 0x000fca0000000000 */
[----:B------:R-:W-:Y:S01]  /*10980*/  STG.E.U8 desc[UR36][R16.64], R3 ;  /* 0x0000000310007986 */ /* 0x000fe2000c101124 */
[----:B------:R-:W-:Y:S05]  /*10990*/  EXIT ;  /* 0x000000000000794d */ /* 0x000fea0003800000 */
.L_x_8239:
[----:B------:R-:W-:-:S04]  /*109a0*/  LOP3.LUT R3, R3, 0xff, RZ, 0xc0, !PT ;  /* 0x000000ff03037812 */ /* 0x000fc800078ec0ff */
[----:B------:R-:W5:Y:S02]  /*109b0*/  I2F.U16 R0, R3 ;  /* 0x0000000300007306 */ /* 0x000f640000101000 */
[----:B-----5:R-:W-:-:S05]  /*109c0*/  F2FP.BF16.F32.PACK_AB R0, RZ, R0 ;  /* 0x00000000ff00723e */ /* 0x020fca00000010ff */
[----:B------:R-:W-:Y:S01]  /*109d0*/  STG.E.U16 desc[UR36][R16.64], R0 ;  /* 0x0000000010007986 */ /* 0x000fe2000c101524 */
[----:B------:R-:W-:Y:S05]  /*109e0*/  EXIT ;  /* 0x000000000000794d */ /* 0x000fea0003800000 */
.L_x_8246:
        /* <DEDUP_REMOVED lines=9> */
.L_x_26194:


//--------------------- .text._ZN2at6native27unrolled_elementwise_kernelINS0_13BinaryFunctorIhhhNS0_17BitwiseXorFunctorIhEEEESt5arrayIPcLm3EELi4E23TrivialOffsetCalculatorILi2EjES9_ILi1EjENS0_6memory12LoadWithCastILi2EEENSC_13StoreWithCastILi1EEEEEviT_T0_T2_T3_T4_T5_ --------------------------
	.section	.text._ZN2at6native27unrolled_elementwise_kernelINS0_13BinaryFunctorIhhhNS0_17BitwiseXorFunctorIhEEEESt5arrayIPcLm3EELi4E23TrivialOffsetCalculatorILi2EjES9_ILi1EjENS0_6memory12LoadWithCastILi2EEENSC_13StoreWithCastILi1EEEEEviT_T0_T2_T3_T4_T5_,"ax",@progbits
	.align	128
        .global         _ZN2at6native27unrolled_elementwise_kernelINS0_13BinaryFunctorIhhhNS0_17BitwiseXorFunctorIhEEEESt5arrayIPcLm3EELi4E23TrivialOffsetCalculatorILi2EjES9_ILi1EjENS0_6memory12LoadWithCastILi2EEENSC_13StoreWithCastILi1EEEEEviT_T0_T2_T3_T4_T5_
        .type           _ZN2at6native27unrolled_elementwise_kernelINS0_13BinaryFunctorIhhhNS0_17BitwiseXorFunctorIhEEEESt5arrayIPcLm3EELi4E23TrivialOffsetCalculatorILi2EjES9_ILi1EjENS0_6memory12LoadWithCastILi2EEENSC_13StoreWithCastILi1EEEEEviT_T0_T2_T3_T4_T5_,@function
        .size           _ZN2at6native27unrolled_elementwise_kernelINS0_13BinaryFunctorIhhhNS0_17BitwiseXorFunctorIhEEEESt5arrayIPcLm3EELi4E23TrivialOffsetCalculatorILi2EjES9_ILi1EjENS0_6memory12LoadWithCastILi2EEENSC_13StoreWithCastILi1EEEEEviT_T0_T2_T3_T4_T5_,(.L_x_26195 - _ZN2at6native27unrolled_elementwise_kernelINS0_13BinaryFunctorIhhhNS0_17BitwiseXorFunctorIhEEEESt5arrayIPcLm3EELi4E23TrivialOffsetCalculatorILi2EjES9_ILi1EjENS0_6memory12LoadWithCastILi2EEENSC_13StoreWithCastILi1EEEEEviT_T0_T2_T3_T4_T5_)
        .other          _ZN2at6native27unrolled_elementwise_kernelINS0_13BinaryFunctorIhhhNS0_17BitwiseXorFunctorIhEEEESt5arrayIPcLm3EELi4E23TrivialOffsetCalculatorILi2EjES9_ILi1EjENS0_6memory12LoadWithCastILi2EEENSC_13StoreWithCastILi1EEEEEviT_T0_T2_T3_T4_T5_,@"STO_CUDA_ENTRY STV_DEFAULT"
_ZN2at6native27unrolled_elementwise_kernelINS0_13BinaryFunctorIhhhNS0_17BitwiseXorFunctorIhEEEESt5arrayIPcLm3EELi4E23TrivialOffsetCalculatorILi2EjES9_ILi1EjENS0_6memory12LoadWithCastILi2EEENSC_13StoreWithCastILi1EEEEEviT_T0_T2_T3_T4_T5_:
.text._ZN2at6native27unrolled_elementwise_kernelINS0_13BinaryFunctorIhhhNS0_17BitwiseXorFunctorIhEEEESt5arrayIPcLm3EELi4E23TrivialOffsetCalculatorILi2EjES9_ILi1EjENS0_6memory12LoadWithCastILi2EEENSC_13StoreWithCastILi1EEEEEviT_T0_T2_T3_T4_T5_:
        /* <DEDUP_REMOVED lines=33> */
.L_x_8252:
[----:B------:R3:W5:Y:S01]  /*0210*/  LDG.E.U8 R27, desc[UR36][R6.64] ;  /* 0x00000024061b7981 */ /* 0x000762000c1e1100 */
[----:B------:R-:W-:Y:S05]  /*0220*/  BRA `(.L_x_8254) ;  /* 0x0000000c00607947 */ /* 0x000fea0003800000 */
.L_x_8251:
        /* <DEDUP_REMOVED lines=8> */
.L_x_8256:
[----:B------:R1:W5:Y:S01]  /*02b0*/  LDG.E.U8 R27, desc[UR36][R6.64] ;  /* 0x00000024061b7981 */ /* 0x000362000c1e1100 */
[----:B------:R-:W-:Y:S05]  /*02c0*/  BRA `(.L_x_8254) ;  /* 0x0000000c00387947 */ /* 0x000fea0003800000 */
.L_x_8255:
[----:B------:R2:W5:Y:S01]  /*02d0*/  LDG.E.U16 R27, desc[UR36][R6.64] ;  /* 0x00000024061b7981 */ /* 0x000562000c1e1500 */
[----:B------:R-:W-:Y:S05]  /*02e0*/  BRA `(.L_x_8254) ;  /* 0x0000000c00307947 */ /* 0x000fea0003800000 */
.L_x_8250:
        /* <DEDUP_REMOVED lines=10> */
.L_x_8258:
[----:B------:R-:W2:Y:S02]  /*0390*/  LDG.E.U16 R4, desc[UR36][R6.64] ;  /* 0x0000002406047981 */ /* 0x000ea4000c1e1500 */
[----:B--2---:R-:W-:-:S06]  /*03a0*/  HADD2.F32 R4, -RZ, R4.H0_H0 ;  /* 0x20000004ff047230 */ /* 0x004fcc0000004100 */
[----:B------:R-:W0:Y:S02]  /*03b0*/  F2I.S64.TRUNC R4, R4 ;  /* 0x0000000400047311 */ /* 0x000e24000020d900 */
[----:B0-----:R-:W-:Y:S01]  /*03c0*/  PRMT R27, R4, 0x7610, R27 ;  /* 0x00007610041b7816 */ /* 0x001fe2000000001b */
[----:B------:R-:W-:Y:S06]  /*03d0*/  BRA `(.L_x_8254) ;  /* 0x0000000800f47947 */ /* 0x000fec0003800000 */
.L_x_8257:
        /* <DEDUP_REMOVED lines=10> */
.L_x_8260:
[----:B------:R-:W2:Y:S02]  /*0480*/  LDG.E.U16 R6, desc[UR36][R6.64] ;  /* 0x0000002406067981 */ /* 0x000ea4000c1e1500 */
[----:B--2---:R-:W-:-:S06]  /*0490*/  HADD2.F32 R4, -RZ, R6.H0_H0 ;  /* 0x20000006ff047230 */ /* 0x004fcc0000004100 */
[----:B------:R-:W0:Y:S02]  /*04a0*/  F2I.S64.TRUNC R4, R4 ;  /* 0x0000000400047311 */ /* 0x000e24000020d900 */
[----:B0-----:R-:W-:Y:S01]  /*04b0*/  PRMT R27, R4, 0x7610, R27 ;  /* 0x00007610041b7816 */ /* 0x001fe2000000001b */
[----:B------:R-:W-:Y:S06]  /*04c0*/  BRA `(.L_x_8254) ;  /* 0x0000000800b87947 */ /* 0x000fec0003800000 */
.L_x_8259:
[----:B------:R-:W2:Y:S02]  /*04d0*/  LDG.E.64 R4, desc[UR36][R6.64] ;  /* 0x0000002406047981 */ /* 0x000ea4000c1e1b00 */
[----:B--2---:R-:W0:Y:S02]  /*04e0*/  F2I.S64.F64.TRUNC R4, R4 ;  /* 0x0000000400047311 */ /* 0x004e24000030d900 */
[----:B0-----:R-:W-:Y:S01]  /*04f0*/  PRMT R27, R4, 0x7610, R27 ;  /* 0x00007610041b7816 */ /* 0x001fe2000000001b */
[----:B------:R-:W-:Y:S06]  /*0500*/  BRA `(.L_x_8254) ;  /* 0x0000000800a87947 */ /* 0x000fec0003800000 */
.L_x_8249:
        /* <DEDUP_REMOVED lines=12> */
.L_x_8263:
[----:B------:R-:W2:Y:S02]  /*05d0*/  LDG.E.64 R6, desc[UR36][R6.64] ;  /* 0x0000002406067981 */ /* 0x000ea4000c1e1b00 */
[----:B--2---:R-:W0:Y:S02]  /*05e0*/  F2I.S64.F64.TRUNC R4, R6 ;  /* 0x0000000600047311 */ /* 0x004e24000030d900 */
[----:B0-----:R-:W-:Y:S01]  /*05f0*/  PRMT R27, R4, 0x7610, R27 ;  /* 0x00007610041b7816 */ /* 0x001fe2000000001b */
[----:B------:R-:W-:Y:S06]  /*0600*/  BRA `(.L_x_8254) ;  /* 0x0000000800687947 */ /* 0x000fec0003800000 */
.L_x_8262:
        /* <DEDUP_REMOVED lines=27> */
.L_x_8265:
        /* <DEDUP_REMOVED lines=15> */
.L_x_8264:
[----:B------:R-:W2:Y:S02]  /*08b0*/  LDG.E.U16 R4, desc[UR36][R6.64] ;  /* 0x0000002406047981 */ /* 0x000ea4000c1e1500 */
[----:B--2---:R-:W-:-:S06]  /*08c0*/  IMAD.U32 R4, R4, 0x10000, RZ ;  /* 0x0001000004047824 */ /* 0x004fcc00078e00ff */
[----:B------:R-:W0:Y:S02]  /*08d0*/  F2I.S64.TRUNC R4, R4 ;  /* 0x0000000400047311 */ /* 0x000e24000020d900 */
[----:B0-----:R-:W-:Y:S01]  /*08e0*/  PRMT R27, R4, 0x7610, R27 ;  /* 0x00007610041b7816 */ /* 0x001fe2000000001b */
[----:B------:R-:W-:Y:S06]  /*08f0*/  BRA `(.L_x_8254) ;  /* 0x0000000400ac7947 */ /* 0x000fec0003800000 */
.L_x_8261:
        /* <DEDUP_REMOVED lines=10> */
.L_x_8268:
        /* <DEDUP_REMOVED lines=21> */
.L_x_8272:
[----:B------:R-:W-:Y:S05]  /*0af0*/  BSYNC.RECONVERGENT B1 ;  /* 0x0000000000017941 */ /* 0x000fea0003800200 */
.L_x_8271:
[----:B------:R-:W-:Y:S01]  /*0b00*/  IMAD.SHL.U32 R0, R0, 0x100000, RZ ;  /* 0x0010000000007824 */ /* 0x000fe200078e00ff */
[----:B------:R-:W-:-:S04]  /*0b10*/  LEA R3, R3, 0x3b800000, 0x17 ;  /* 0x3b80000003037811 */ /* 0x000fc800078eb8ff */
[----:B------:R-:W-:-:S07]  /*0b20*/  LOP3.LUT R4, R3, R0, R7, 0xfe, !PT ;  /* 0x0000000003047212 */ /* 0x000fce00078efe07 */
.L_x_8270:
[----:B------:R-:W-:Y:S05]  /*0b30*/  BSYNC.RECONVERGENT B0 ;  /* 0x0000000000007941 */ /* 0x000fea0003800200 */
.L_x_8269:
[----:B------:R-:W0:Y:S02]  /*0b40*/  F2I.S64.TRUNC R4, R4 ;  /* 0x0000000400047311 */ /* 0x000e24000020d900 */
[----:B0-----:R-:W-:Y:S01]  /*0b50*/  PRMT R27, R4, 0x7610, R27 ;  /* 0x00007610041b7816 */ /* 0x001fe2000000001b */
[----:B------:R-:W-:Y:S06]  /*0b60*/  BRA `(.L_x_8254) ;  /* 0x0000000400107947 */ /* 0x000fec0003800000 */
.L_x_8267:
        /* <DEDUP_REMOVED lines=21> */
.L_x_8276:
[----:B------:R-:W-:Y:S05]  /*0cc0*/  BSYNC.RECONVERGENT B1 ;  /* 0x0000000000017941 */ /* 0x000fea0003800200 */
.L_x_8275:
[----:B------:R-:W-:Y:S01]  /*0cd0*/  IMAD.SHL.U32 R0, R0, 0x200000, RZ ;  /* 0x0020000000007824 */ /* 0x000fe200078e00ff */
[----:B------:R-:W-:-:S04]  /*0ce0*/  LEA R3, R3, 0x37800000, 0x17 ;  /* 0x3780000003037811 */ /* 0x000fc800078eb8ff */
[----:B------:R-:W-:-:S07]  /*0cf0*/  LOP3.LUT R4, R3, R0, R7, 0xfe, !PT ;  /* 0x0000000003047212 */ /* 0x000fce00078efe07 */
.L_x_8274:
[----:B------:R-:W-:Y:S05]  /*0d00*/  BSYNC.RECONVERGENT B0 ;  /* 0x0000000000007941 */ /* 0x000fea0003800200 */
.L_x_8273:
[----:B------:R-:W0:Y:S02]  /*0d10*/  F2I.S64.TRUNC R4, R4 ;  /* 0x0000000400047311 */ /* 0x000e24000020d900 */
[----:B0-----:R-:W-:Y:S01]  /*0d20*/  PRMT R27, R4, 0x7610, R27 ;  /* 0x00007610041b7816 */ /* 0x001fe2000000001b */
[----:B------:R-:W-:Y:S06]  /*0d30*/  BRA `(.L_x_8254) ;  /* 0x00000000009c7947 */ /* 0x000fec0003800000 */
.L_x_8266:
[----:B------:R-:W-:-:S09]  /*0d40*/  UISETP.NE.AND UP0, UPT, UR4, 0x1c, UPT ;  /* 0x0000001c0400788c */ /* 0x000fd2000bf05270 */
[----:B------:R-:W-:Y:S05]  /*0d50*/  BRA.U !UP0, `(.L_x_8277) ;  /* 0x0000000108907547 */ /* 0x000fea000b800000 */
[----:B------:R-:W-:-:S09]  /*0d60*/  UISETP.NE.AND UP0, UPT, UR4, 0x1d, UPT ;  /* 0x0000001d0400788c */ /* 0x000fd2000bf05270 */
[----:B------:R-:W-:Y:S05]  /*0d70*/  BRA.U !UP0, `(.L_x_8278) ;  /* 0x0000000108807547 */ /* 0x000fea000b800000 */
[----:B------:R-:W-:-:S09]  /*0d80*/  UISETP.NE.AND UP0, UPT, UR4, 0x2c, UPT ;  /* 0x0000002c0400788c */ /* 0x000fd2000bf05270 */
[----:B------:R-:W-:Y:S05]  /*0d90*/  BRA.U !UP0, `(.L_x_8279) ;  /* 0x0000000108487547 */ /* 0x000fea000b800000 */
.L_x_8253:
        /* <DEDUP_REMOVED lines=16> */
.L_x_8280:
[----:B------:R-:W-:Y:S01]  /*0ea0*/  PRMT R27, RZ, 0x7610, R27 ;  /* 0x00007610ff1b7816 */ /* 0x000fe2000000001b */
[----:B------:R-:W-:Y:S06]  /*0eb0*/  BRA `(.L_x_8254) ;  /* 0x00000000003c7947 */ /* 0x000fec0003800000 */
.L_x_8279:
        /* <DEDUP_REMOVED lines=8> */
.L_x_8282:
[----:B------:R-:W-:Y:S05]  /*0f40*/  BSYNC.RECONVERGENT B0 ;  /* 0x0000000000007941 */ /* 0x000fea0003800200 */
.L_x_8281:
[----:B------:R-:W0:Y:S02]  /*0f50*/  F2I.S64.TRUNC R4, R4 ;  /* 0x0000000400047311 */ /* 0x000e24000020d900 */
[----:B0-----:R-:W-:Y:S01]  /*0f60*/  PRMT R27, R4, 0x7610, R27 ;  /* 0x00007610041b7816 */ /* 0x001fe2000000001b */
[----:B------:R-:W-:Y:S06]  /*0f70*/  BRA `(.L_x_8254) ;  /* 0x00000000000c7947 */ /* 0x000fec0003800000 */
.L_x_8278:
[----:B------:R0:W5:Y:S01]  /*0f80*/  LDG.E.U8 R27, desc[UR36][R6.64] ;  /* 0x00000024061b7981 */ /* 0x000162000c1e1100 */
[----:B------:R-:W-:Y:S05]  /*0f90*/  BRA `(.L_x_8254) ;  /* 0x0000000000047947 */ /* 0x000fea0003800000 */
.L_x_8277:
[----:B------:R0:W5:Y:S02]  /*0fa0*/  LDG.E.U8 R27, desc[UR36][R6.64] ;  /* 0x00000024061b7981 */ /* 0x000164000c1e1100 */
.L_x_8254:
        /* <DEDUP_REMOVED lines=18> */
.L_x_8286:
[----:B------:R1:W5:Y:S01]  /*10d0*/  LDG.E.U8 R22, desc[UR36][R6.64] ;  /* 0x0000002406167981 */ /* 0x000362000c1e1100 */
[----:B------:R-:W-:Y:S05]  /*10e0*/  BRA `(.L_x_8288) ;  /* 0x0000000c00607947 */ /* 0x000fea0003800000 */
.L_x_8285:
        /* <DEDUP_REMOVED lines=8> */
.L_x_8290:
[----:B------:R3:W5:Y:S01]  /*1170*/  LDG.E.U8 R22, desc[UR36][R6.64] ;  /* 0x0000002406167981 */ /* 0x000762000c1e1100 */
[----:B------:R-:W-:Y:S05]  /*1180*/  BRA `(.L_x_8288) ;  /* 0x0000000c00387947 */ /* 0x000fea0003800000 */
.L_x_8289:
[----:B------:R2:W5:Y:S01]  /*1190*/  LDG.E.U16 R22, desc[UR36][R6.64] ;  /* 0x0000002406167981 */ /* 0x000562000c1e1500 */
[----:B------:R-:W-:Y:S05]  /*11a0*/  BRA `(.L_x_8288) ;  /* 0x0000000c00307947 */ /* 0x000fea0003800000 */
.L_x_8284:
        /* <DEDUP_REMOVED lines=10> */
.L_x_8292:
[----:B------:R-:W2:Y:S02]  /*1250*/  LDG.E.U16 R4, desc[UR36][R6.64] ;  /* 0x0000002406047981 */ /* 0x000ea4000c1e1500 */
[----:B--2---:R-:W-:-:S06]  /*1260*/  HADD2.F32 R4, -RZ, R4.H0_H0 ;  /* 0x20000004ff047230 */ /* 0x004fcc0000004100 */
[----:B------:R-:W0:Y:S02]  /*1270*/  F2I.S64.TRUNC R4, R4 ;  /* 0x0000000400047311 */ /* 0x000e24000020d900 */
[----:B0-----:R-:W-:Y:S01]  /*1280*/  PRMT R22, R4, 0x7610, R22 ;  /* 0x0000761004167816 */ /* 0x001fe20000000016 */
[----:B------:R-:W-:Y:S06]  /*1290*/  BRA `(.L_x_8288) ;  /* 0x0000000800f47947 */ /* 0x000fec0003800000 */
.L_x_8291:
        /* <DEDUP_REMOVED lines=10> */
.L_x_8294:
[----:B------:R-:W2:Y:S02]  /*1340*/  LDG.E.U16 R6, desc[UR36][R6.64] ;  /* 0x0000002406067981 */ /* 0x000ea4000c1e1500 */
[----:B--2---:R-:W-:-:S06]  /*1350*/  HADD2.F32 R4, -RZ, R6.H0_H0 ;  /* 0x20000006ff047230 */ /* 0x004fcc0000004100 */
[----:B------:R-:W0:Y:S02]  /*1360*/  F2I.S64.TRUNC R4, R4 ;  /* 0x0000000400047311 */ /* 0x000e24000020d900 */
[----:B0-----:R-:W-:Y:S01]  /*1370*/  PRMT R22, R4, 0x7610, R22 ;  /* 0x0000761004167816 */ /* 0x001fe20000000016 */
[----:B------:R-:W-:Y:S06]  /*1380*/  BRA `(.L_x_8288) ;  /* 0x0000000800b87947 */ /* 0x000fec0003800000 */
.L_x_8293:
[----:B------:R-:W2:Y:S02]  /*1390*/  LDG.E.64 R4, desc[UR36][R6.64] ;  /* 0x0000002406047981 */ /* 0x000ea4000c1e1b00 */
[----:B--2---:R-:W0:Y:S02]  /*13a0*/  F2I.S64.F64.TRUNC R4, R4 ;  /* 0x0000000400047311 */ /* 0x004e24000030d900 */
[----:B0-----:R-:W-:Y:S01]  /*13b0*/  PRMT R22, R4, 0x7610, R22 ;  /* 0x0000761004167816 */ /* 0x001fe20000000016 */
[----:B------:R-:W-:Y:S06]  /*13c0*/  BRA `(.L_x_8288) ;  /* 0x0000000800a87947 */ /* 0x000fec0003800000 */
.L_x_8283:
        /* <DEDUP_REMOVED lines=12> */
.L_x_8297:
[----:B------:R-:W2:Y:S02]  /*1490*/  LDG.E.64 R6, desc[UR36][R6.64] ;  /* 0x0000002406067981 */ /* 0x000ea4000c1e1b00 */
[----:B--2---:R-:W0:Y:S02]  /*14a0*/  F2I.S64.F64.TRUNC R4, R6 ;  /* 0x0000000600047311 */ /* 0x004e24000030d900 */
[----:B0-----:R-:W-:Y:S01]  /*14b0*/  PRMT R22, R4, 0x7610, R22 ;  /* 0x0000761004167816 */ /* 0x001fe20000000016 */
[----:B------:R-:W-:Y:S06]  /*14c0*/  BRA `(.L_x_8288) ;  /* 0x0000000800687947 */ /* 0x000fec0003800000 */
.L_x_8296:
        /* <DEDUP_REMOVED lines=27> */
.L_x_8299:
        /* <DEDUP_REMOVED lines=15> */
.L_x_8298:
[----:B------:R-:W2:Y:S02]  /*1770*/  LDG.E.U16 R4, desc[UR36][R6.64] ;  /* 0x0000002406047981 */ /* 0x000ea4000c1e1500 */
[----:B--2---:R-:W-:-:S06]  /*1780*/  IMAD.U32 R4, R4, 0x10000, RZ ;  /* 0x0001000004047824 */ /* 0x004fcc00078e00ff */
[----:B------:R-:W0:Y:S02]  /*1790*/  F2I.S64.TRUNC R4, R4 ;  /* 0x0000000400047311 */ /* 0x000e24000020d900 */
[----:B0-----:R-:W-:Y:S01]  /*17a0*/  PRMT R22, R4, 0x7610, R22 ;  /* 0x0000761004167816 */ /* 0x001fe20000000016 */
[----:B------:R-:W-:Y:S06]  /*17b0*/  BRA `(.L_x_8288) ;  /* 0x0000000400ac7947 */ /* 0x000fec0003800000 */
.L_x_8295:
        /* <DEDUP_REMOVED lines=10> */
.L_x_8302:
        /* <DEDUP_REMOVED lines=21> */
.L_x_8306:
[----:B------:R-:W-:Y:S05]  /*19b0*/  BSYNC.RECONVERGENT B1 ;  /* 0x0000000000017941 */ /* 0x000fea0003800200 */
.L_x_8305:
[----:B------:R-:W-:Y:S01]  /*19c0*/  IMAD.SHL.U32 R0, R0, 0x100000, RZ ;  /* 0x0010000000007824 */ /* 0x000fe200078e00ff */
[----:B------:R-:W-:-:S04]  /*19d0*/  LEA R3, R3, 0x3b800000, 0x17 ;  /* 0x3b80000003037811 */ /* 0x000fc800078eb8ff */
[----:B------:R-:W-:-:S07]  /*19e0*/  LOP3.LUT R4, R3, R0, R7, 0xfe, !PT ;  /* 0x0000000003047212 */ /* 0x000fce00078efe07 */
.L_x_8304:
[----:B------:R-:W-:Y:S05]  /*19f0*/  BSYNC.RECONVERGENT B0 ;  /* 0x0000000000007941 */ /* 0x000fea0003800200 */
.L_x_8303:
[----:B------:R-:W0:Y:S02]  /*1a00*/  F2I.S64.TRUNC R4, R4 ;  /* 0x0000000400047311 */ /* 0x000e24000020d900 */
[----:B0-----:R-:W-:Y:S01]  /*1a10*/  PRMT R22, R4, 0x7610, R22 ;  /* 0x0000761004167816 */ /* 0x001fe20000000016 */
[----:B------:R-:W-:Y:S06]  /*1a20*/  BRA `(.L_x_8288) ;  /* 0x0000000400107947 */ /* 0x000fec0003800000 */
.L_x_8301:
        /* <DEDUP_REMOVED lines=21> */
.L_x_8310:
[----:B------:R-:W-:Y:S05]  /*1b80*/  BSYNC.RECONVERGENT B1 ;  /* 0x0000000000017941 */ /* 0x000fea0003800200 */
.L_x_8309:
[----:B------:R-:W-:Y:S01]  /*1b90*/  IMAD.SHL.U32 R0, R0, 0x200000, RZ ;  /* 0x0020000000007824 */ /* 0x000fe200078e00ff */
[----:B------:R-:W-:-:S04]  /*1ba0*/  LEA R3, R3, 0x37800000, 0x17 ;  /* 0x3780000003037811 */ /* 0x000fc800078eb8ff */
[----:B------:R-:W-:-:S07]  /*1bb0*/  LOP3.LUT R4, R3, R0, R7, 0xfe, !PT ;  /* 0x0000000003047212 */ /* 0x000fce00078efe07 */
.L_x_8308:
[----:B------:R-:W-:Y:S05]  /*1bc0*/  BSYNC.RECONVERGENT B0 ;  /* 0x0000000000007941 */ /* 0x000fea0003800200 */
.L_x_8307:
[----:B------:R-:W0:Y:S02]  /*1bd0*/  F2I.S64.TRUNC R4, R4 ;  /* 0x0000000400047311 */ /* 0x000e24000020d900 */
[----:B0-----:R-:W-:Y:S01]  /*1be0*/  PRMT R22, R4, 0x7610, R22 ;  /* 0x0000761004167816 */ /* 0x001fe20000000016 */
[----:B------:R-:W-:Y:S06]  /*1bf0*/  BRA `(.L_x_8288) ;  /* 0x00000000009c7947 */ /* 0x000fec0003800000 */
.L_x_8300:
[----:B------:R-:W-:-:S09]  /*1c00*/  UISETP.NE.AND UP0, UPT, UR4, 0x1c, UPT ;  /* 0x0000001c0400788c */ /* 0x000fd2000bf05270 */
[----:B------:R-:W-:Y:S05]  /*1c10*/  BRA.U !UP0, `(.L_x_8311) ;  /* 0x0000000108907547 */ /* 0x000fea000b800000 */
[----:B------:R-:W-:-:S09]  /*1c20*/  UISETP.NE.AND UP0, UPT, UR4, 0x1d, UPT ;  /* 0x0000001d0400788c */ /* 0x000fd2000bf05270 */
[----:B------:R-:W-:Y:S05]  /*1c30*/  BRA.U !UP0, `(.L_x_8312) ;  /* 0x0000000108807547 */ /* 0x000fea000b800000 */
[----:B------:R-:W-:-:S09]  /*1c40*/  UISETP.NE.AND UP0, UPT, UR4, 0x2c, UPT ;  /* 0x0000002c0400788c */ /* 0x000fd2000bf05270 */
[----:B------:R-:W-:Y:S05]  /*1c50*/  BRA.U !UP0, `(.L_x_8313) ;  /* 0x0000000108487547 */ /* 0x000fea000b800000 */
.L_x_8287:
        /* <DEDUP_REMOVED lines=16> */
.L_x_8314:
[----:B------:R-:W-:Y:S01]  /*1d60*/  PRMT R22, RZ, 0x7610, R22 ;  /* 0x00007610ff167816 */ /* 0x000fe20000000016 */
[----:B------:R-:W-:Y:S06]  /*1d70*/  BRA `(.L_x_8288) ;  /* 0x00000000003c7947 */ /* 0x000fec0003800000 */
.L_x_8313:
        /* <DEDUP_REMOVED lines=8> */
.L_x_8316:
[----:B------:R-:W-:Y:S05]  /*1e00*/  BSYNC.RECONVERGENT B0 ;  /* 0x0000000000007941 */ /* 0x000fea0003800200 */
.L_x_8315:
[----:B------:R-:W0:Y:S02]  /*1e10*/  F2I.S64.TRUNC R4, R4 ;  /* 0x0000000400047311 */ /* 0x000e24000020d900 */
[----:B0-----:R-:W-:Y:S01]  /*1e20*/  PRMT R22, R4, 0x7610, R22 ;  /* 0x0000761004167816 */ /* 0x001fe20000000016 */
[----:B------:R-:W-:Y:S06]  /*1e30*/  BRA `(.L_x_8288) ;  /* 0x00000000000c7947 */ /* 0x000fec0003800000 */
.L_x_8312:
[----:B------:R0:W5:Y:S01]  /*1e40*/  LDG.E.U8 R22, desc[UR36][R6.64] ;  /* 0x0000002406167981 */ /* 0x000162000c1e1100 */
[----:B------:R-:W-:Y:S05]  /*1e50*/  BRA `(.L_x_8288) ;  /* 0x0000000000047947 */ /* 0x000fea0003800000 */
.L_x_8311:
[----:B------:R0:W5:Y:S02]  /*1e60*/  LDG.E.U8 R22, desc[UR36][R6.64] ;  /* 0x0000002406167981 */ /* 0x000164000c1e1100 */
.L_x_8288:
[----:B------:R-:W-:-:S07]  /*1e70*/  VIADD R29, R23, 0x80 ;  /* 0x00000080171d7836 */ /* 0x000fce0000000000 */
.L_x_8248:
[----:B------:R-:W-:Y:S05]  /*1e80*/  BSYNC.RECONVERGENT B6 ;  /* 0x0000000000067941 */ /* 0x000fea0003800200 */
.L_x_8247:
        /* <DEDUP_REMOVED lines=24> */
.L_x_8322:
[----:B------:R3:W5:Y:S01]  /*2010*/  LDG.E.U8 R25, desc[UR36][R6.64] ;  /* 0x0000002406197981 */ /* 0x000762000c1e1100 */
[----:B------:R-:W-:Y:S05]  /*2020*/  BRA `(.L_x_8324) ;  /* 0x0000000c00607947 */ /* 0x000fea0003800000 */
.L_x_8321:
        /* <DEDUP_REMOVED lines=8> */
.L_x_8326:
[----:B------:R0:W5:Y:S01]  /*20b0*/  LDG.E.U8 R25, desc[UR36][R6.64] ;  /* 0x0000002406197981 */ /* 0x000162000c1e1100 */
[----:B------:R-:W-:Y:S05]  /*20c0*/  BRA `(.L_x_8324) ;  /* 0x0000000c00387947 */ /* 0x000fea0003800000 */
.L_x_8325:
[----:B------:R0:W5:Y:S01]  /*20d0*/  LDG.E.U16 R25, desc[UR36][R6.64] ;  /* 0x0000002406197981 */ /* 0x000162000c1e1500 */
[----:B------:R-:W-:Y:S05]  /*20e0*/  BRA `(.L_x_8324) ;  /* 0x0000000c00307947 */ /* 0x000fea0003800000 */
.L_x_8320:
        /* <DEDUP_REMOVED lines=10> */
.L_x_8328:
[----:B------:R-:W2:Y:S02]  /*2190*/  LDG.E.U16 R4, desc[UR36][R6.64] ;  /* 0x0000002406047981 */ /* 0x000ea4000c1e1500 */
[----:B--2---:R-:W-:-:S06]  /*21a0*/  HADD2.F32 R4, -RZ, R4.H0_H0 ;  /* 0x20000004ff047230 */ /* 0x004fcc0000004100 */
[----:B------:R-:W0:Y:S02]  /*21b0*/  F2I.S64.TRUNC R4, R4 ;  /* 0x0000000400047311 */ /* 0x000e24000020d900 */
[----:B0-----:R-:W-:Y:S01]  /*21c0*/  PRMT R25, R4, 0x7610, R25 ;  /* 0x0000761004197816 */ /* 0x001fe20000000019 */
[----:B------:R-:W-:Y:S06]  /*21d0*/  BRA `(.L_x_8324) ;  /* 0x0000000800f47947 */ /* 0x000fec0003800000 */
.L_x_8327:
        /* <DEDUP_REMOVED lines=10> */
.L_x_8330:
[----:B------:R-:W2:Y:S02]  /*2280*/  LDG.E.U16 R6, desc[UR36][R6.64] ;  /* 0x0000002406067981 */ /* 0x000ea4000c1e1500 */
[----:B--2---:R-:W-:-:S06]  /*2290*/  HADD2.F32 R4, -RZ, R6.H0_H0 ;  /* 0x20000006ff047230 */ /* 0x004fcc0000004100 */
[----:B------:R-:W0:Y:S02]  /*22a0*/  F2I.S64.TRUNC R4, R4 ;  /* 0x0000000400047311 */ /* 0x000e24000020d900 */
[----:B0-----:R-:W-:Y:S01]  /*22b0*/  PRMT R25, R4, 0x7610, R25 ;  /* 0x0000761004197816 */ /* 0x001fe20000000019 */
[----:B------:R-:W-:Y:S06]  /*22c0*/  BRA `(.L_x_8324) ;  /* 0x0000000800b87947 */ /* 0x000fec0003800000 */
.L_x_8329:
[----:B------:R-:W2:Y:S02]  /*22d0*/  LDG.E.64 R4, desc[UR36][R6.64] ;  /* 0x0000002406047981 */ /* 0x000ea4000c1e1b00 */
[----:B--2---:R-:W0:Y:S02]  /*22e0*/  F2I.S64.F64.TRUNC R4, R4 ;  /* 0x0000000400047311 */ /* 0x004e24000030d900 */
[----:B0-----:R-:W-:Y:S01]  /*22f0*/  PRMT R25, R4, 0x7610, R25 ;  /* 0x0000761004197816 */ /* 0x001fe20000000019 */
[----:B------:R-:W-:Y:S06]  /*2300*/  BRA `(.L_x_8324) ;  /* 0x0000000800a87947 */ /* 0x000fec0003800000 */
.L_x_8319:
        /* <DEDUP_REMOVED lines=12> */
.L_x_8333:
[----:B------:R-:W2:Y:S02]  /*23d0*/  LDG.E.64 R6, desc[UR36][R6.64] ;  /* 0x0000002406067981 */ /* 0x000ea4000c1e1b00 */
[----:B--2---:R-:W0:Y:S02]  /*23e0*/  F2I.S64.F64.TRUNC R4, R6 ;  /* 0x0000000600047311 */ /* 0x004e24000030d900 */
[----:B0-----:R-:W-:Y:S01]  /*23f0*/  PRMT R25, R4, 0x7610, R25 ;  /* 0x0000761004197816 */ /* 0x001fe20000000019 */
[----:B------:R-:W-:Y:S06]  /*2400*/  BRA `(.L_x_8324) ;  /* 0x0000000800687947 */ /* 0x000fec0003800000 */
.L_x_8332:
        /* <DEDUP_REMOVED lines=27> */
.L_x_8335:
        /* <DEDUP_REMOVED lines=15> */
.L_x_8334:
[----:B------:R-:W2:Y:S02]  /*26b0*/  LDG.E.U16 R4, desc[UR36][R6.64] ;  /* 0x0000002406047981 */ /* 0x000ea4000c1e1500 */
[----:B--2---:R-:W-:-:S06]  /*26c0*/  IMAD.U32 R4, R4, 0x10000, RZ ;  /* 0x0001000004047824 */ /* 0x004fcc00078e00ff */
[----:B------:R-:W0:Y:S02]  /*26d0*/  F2I.S64.TRUNC R4, R4 ;  /* 0x0000000400047311 */ /* 0x000e24000020d900 */
[----:B0-----:R-:W-:Y:S01]  /*26e0*/  PRMT R25, R4, 0x7610, R25 ;  /* 0x0000761004197816 */ /* 0x001fe20000000019 */
[----:B------:R-:W-:Y:S06]  /*26f0*/  BRA `(.L_x_8324) ;  /* 0x0000000400ac7947 */ /* 0x000fec0003800000 */
.L_x_8331:
        /* <DEDUP_REMOVED lines=10> */
.L_x_8338:
        /* <DEDUP_REMOVED lines=21> */
.L_x_8342:
[----:B------:R-:W-:Y:S05]  /*28f0*/  BSYNC.RECONVERGENT B1 ;  /* 0x0000000000017941 */ /* 0x000fea0003800200 */
.L_x_8341:
[----:B------:R-:W-:Y:S01]  /*2900*/  IMAD.SHL.U32 R0, R0, 0x100000, RZ ;  /* 0x0010000000007824 */ /* 0x000fe200078e00ff */
[----:B------:R-:W-:-:S04]  /*2910*/  LEA R3, R3, 0x3b800000, 0x17 ;  /* 0x3b80000003037811 */ /* 0x000fc800078eb8ff */
[----:B------:R-:W-:-:S07]  /*2920*/  LOP3.LUT R4, R3, R0, R7, 0xfe, !PT ;  /* 0x0000000003047212 */ /* 0x000fce00078efe07 */
.L_x_8340:
[----:B------:R-:W-:Y:S05]  /*2930*/  BSYNC.RECONVERGENT B0 ;  /* 0x0000000000007941 */ /* 0x000fea0003800200 */
.L_x_8339:
[----:B------:R-:W0:Y:S02]  /*2940*/  F2I.S64.TRUNC R4, R4 ;  /* 0x0000000400047311 */ /* 0x000e24000020d900 */
[----:B0-----:R-:W-:Y:S01]  /*2950*/  PRMT R25, R4, 0x7610, R25 ;  /* 0x0000761004197816 */ /* 0x001fe20000000019 */
[----:B------:R-:W-:Y:S06]  /*2960*/  BRA `(.L_x_8324) ;  /* 0x0000000400107947 */ /* 0x000fec0003800000 */
.L_x_8337:
        /* <DEDUP_REMOVED lines=21> */
.L_x_8346:
[----:B------:R-:W-:Y:S05]  /*2ac0*/  BSYNC.RECONVERGENT B1 ;  /* 0x0000000000017941 */ /* 0x000fea0003800200 */
.L_x_8345:
[----:B------:R-:W-:Y:S01]  /*2ad0*/  IMAD.SHL.U32 R0, R0, 0x200000, RZ ;  /* 0x0020000000007824 */ /* 0x000fe200078e00ff */
[----:B------:R-:W-:-:S04]  /*2ae0*/  LEA R3, R3, 0x37800000, 0x17 ;  /* 0x3780000003037811 */ /* 0x000fc800078eb8ff */
[----:B------:R-:W-:-:S07]  /*2af0*/  LOP3.LUT R4, R3, R0, R7, 0xfe, !PT ;  /* 0x0000000003047212 */ /* 0x000fce00078efe07 */
.L_x_8344:
[----:B------:R-:W-:Y:S05]  /*2b00*/  BSYNC.RECONVERGENT B0 ;  /* 0x0000000000007941 */ /* 0x000fea0003800200 */
.L_x_8343:
[----:B------:R-:W0:Y:S02]  /*2b10*/  F2I.S64.TRUNC R4, R4 ;  /* 0x0000000400047311 */ /* 0x000e24000020d900 */
[----:B0-----:R-:W-:Y:S01]  /*2b20*/  PRMT R25, R4, 0x7610, R25 ;  /* 0x0000761004197816 */ /* 0x001fe20000000019 */
[----:B------:R-:W-:Y:S06]  /*2b30*/  BRA `(.L_x_8324) ;  /* 0x00000000009c7947 */ /* 0x000fec0003800000 */
.L_x_8336:
        /* <DEDUP_REMOVED lines=14> */
.L_x_8350:
[----:B------:R-:W-:Y:S05]  /*2c20*/  BSYNC.RECONVERGENT B0 ;  /* 0x0000000000007941 */ /* 0x000fea0003800200 */
.L_x_8349:
[----:B------:R-:W0:Y:S02]  /*2c30*/  F2I.S64.TRUNC R4, R4 ;  /* 0x0000000400047311 */ /* 0x000e24000020d900 */
[----:B0-----:R-:W-:Y:S01]  /*2c40*/  PRMT R25, R4, 0x7610, R25 ;  /* 0x0000761004197816 */ /* 0x001fe20000000019 */
[----:B------:R-:W-:Y:S06]  /*2c50*/  BRA `(.L_x_8324) ;  /* 0x0000000000547947 */ /* 0x000fec0003800000 */
.L_x_8323:
        /* <DEDUP_REMOVED lines=16> */
.L_x_8351:
[----:B------:R-:W-:Y:S01]  /*2d60*/  PRMT R25, RZ, 0x7610, R25 ;  /* 0x00007610ff197816 */ /* 0x000fe20000000019 */
[----:B------:R-:W-:Y:S06]  /*2d70*/  BRA `(.L_x_8324) ;  /* 0x00000000000c7947 */ /* 0x000fec0003800000 */
.L_x_8348:
[----:B------:R0:W5:Y:S01]  /*2d80*/  LDG.E.U8 R25, desc[UR36][R6.64] ;  /* 0x0000002406197981 */ /* 0x000162000c1e1100 */
[----:B------:R-:W-:Y:S05]  /*2d90*/  BRA `(.L_x_8324) ;  /* 0x0000000000047947 */ /* 0x000fea0003800000 */
.L_x_8347:
[----:B------:R1:W5:Y:S02]  /*2da0*/  LDG.E.U8 R25, desc[UR36][R6.64] ;  /* 0x0000002406197981 */ /* 0x000364000c1e1100 */
.L_x_8324:
        /* <DEDUP_REMOVED lines=18> */
.L_x_8355:
[----:B------:R4:W5:Y:S01]  /*2ed0*/  LDG.E.U8 R28, desc[UR36][R6.64] ;  /* 0x00000024061c7981 */ /* 0x000962000c1e1100 */
[----:B------:R-:W-:Y:S05]  /*2ee0*/  BRA `(.L_x_8357) ;  /* 0x0000000c00607947 */ /* 0x000fea0003800000 */
.L_x_8354:
        /* <DEDUP_REMOVED lines=8> */
.L_x_8359:
[----:B------:R0:W5:Y:S01]  /*2f70*/  LDG.E.U8 R28, desc[UR36][R6.64] ;  /* 0x00000024061c7981 */ /* 0x000162000c1e1100 */
[----:B------:R-:W-:Y:S05]  /*2f80*/  BRA `(.L_x_8357) ;  /* 0x0000000c00387947 */ /* 0x000fea0003800000 */
.L_x_8358:
[----:B------:R0:W5:Y:S01]  /*2f90*/  LDG.E.U16 R28, desc[UR36][R6.64] ;  /* 0x00000024061c7981 */ /* 0x000162000c1e1500 */
[----:B------:R-:W-:Y:S05]  /*2fa0*/  BRA `(.L_x_8357) ;  /* 0x0000000c00307947 */ /* 0x000fea0003800000 */
.L_x_8353:
        /* <DEDUP_REMOVED lines=10> */
.L_x_8361:
[----:B------:R-:W2:Y:S02]  /*3050*/  LDG.E.U16 R4, desc[UR36][R6.64] ;  /* 0x0000002406047981 */ /* 0x000ea4000c1e1500 */
[----:B--2---:R-:W-:-:S06]  /*3060*/  HADD2.F32 R4, -RZ, R4.H0_H0 ;  /* 0x20000004ff047230 */ /* 0x004fcc0000004100 */
[----:B------:R-:W0:Y:S02]  /*3070*/  F2I.S64.TRUNC R4, R4 ;  /* 0x0000000400047311 */ /* 0x000e24000020d900 */
[----:B0-----:R-:W-:Y:S01]  /*3080*/  PRMT R28, R4, 0x7610, R28 ;  /* 0x00007610041c7816 */ /* 0x001fe2000000001c */
[----:B------:R-:W-:Y:S06]  /*3090*/  BRA `(.L_x_8357) ;  /* 0x0000000800f47947 */ /* 0x000fec0003800000 */
.L_x_8360:
        /* <DEDUP_REMOVED lines=10> */
.L_x_8363:
[----:B------:R-:W2:Y:S02]  /*3140*/  LDG.E.U16 R6, desc[UR36][R6.64] ;  /* 0x0000002406067981 */ /* 0x000ea4000c1e1500 */
[----:B--2---:R-:W-:-:S06]  /*3150*/  HADD2.F32 R4, -RZ, R6.H0_H0 ;  /* 0x20000006ff047230 */ /* 0x004fcc0000004100 */
[----:B------:R-:W0:Y:S02]  /*3160*/  F2I.S64.TRUNC R4, R4 ;  /* 0x0000000400047311 */ /* 0x000e24000020d900 */
[----:B0-----:R-:W-:Y:S01]  /*3170*/  PRMT R28, R4, 0x7610, R28 ;  /* 0x00007610041c7816 */ /* 0x001fe2000000001c */
[----:B------:R-:W-:Y:S06]  /*3180*/  BRA `(.L_x_8357) ;  /* 0x0000000800b87947 */ /* 0x000fec0003800000 */
.L_x_8362:
[----:B------:R-:W2:Y:S02]  /*3190*/  LDG.E.64 R4, desc[UR36][R6.64] ;  /* 0x0000002406047981 */ /* 0x000ea4000c1e1b00 */
[----:B--2---:R-:W0:Y:S02]  /*31a0*/  F2I.S64.F64.TRUNC R4, R4 ;  /* 0x0000000400047311 */ /* 0x004e24000030d900 */
[----:B0-----:R-:W-:Y:S01]  /*31b0*/  PRMT R28, R4, 0x7610, R28 ;  /* 0x00007610041c7816 */ /* 0x001fe2000000001c */
[----:B------:R-:W-:Y:S06]  /*31c0*/  BRA `(.L_x_8357) ;  /* 0x0000000800a87947 */ /* 0x000fec0003800000 */
.L_x_8352:
        /* <DEDUP_REMOVED lines=12> */
.L_x_8366:
[----:B------:R-:W2:Y:S02]  /*3290*/  LDG.E.64 R6, desc[UR36][R6.64] ;  /* 0x0000002406067981 */ /* 0x000ea4000c1e1b00 */
[----:B--2---:R-:W0:Y:S02]  /*32a0*/  F2I.S64.F64.TRUNC R4, R6 ;  /* 0x0000000600047311 */ /* 0x004e24000030d900 */
[----:B0-----:R-:W-:Y:S01]  /*32b0*/  PRMT R28, R4, 0x7610, R28 ;  /* 0x00007610041c7816 */ /* 0x001fe2000000001c */
[----:B------:R-:W-:Y:S06]  /*32c0*/  BRA `(.L_x_8357) ;  /* 0x0000000800687947 */ /* 0x000fec0003800000 */
.L_x_8365:
        /* <DEDUP_REMOVED lines=27> */
.L_x_8368:
        /* <DEDUP_REMOVED lines=15> */
.L_x_8367:
[----:B------:R-:W2:Y:S02]  /*3570*/  LDG.E.U16 R4, desc[UR36][R6.64] ;  /* 0x0000002406047981 */ /* 0x000ea4000c1e1500 */
[----:B--2---:R-:W-:-:S06]  /*3580*/  IMAD.U32 R4, R4, 0x10000, RZ ;  /* 0x0001000004047824 */ /* 0x004fcc00078e00ff */
[----:B------:R-:W0:Y:S02]  /*3590*/  F2I.S64.TRUNC R4, R4 ;  /* 0x0000000400047311 */ /* 0x000e24000020d900 */
[----:B0-----:R-:W-:Y:S01]  /*35a0*/  PRMT R28, R4, 0x7610, R28 ;  /* 0x00007610041c7816 */ /* 0x001fe2000000001c */
[----:B------:R-:W-:Y:S06]  /*35b0*/  BRA `(.L_x_8357) ;  /* 0x0000000400ac7947 */ /* 0x000fec0003800000 */
.L_x_8364:
        /* <DEDUP_REMOVED lines=10> */
.L_x_8371:
        /* <DEDUP_REMOVED lines=21> */
.L_x_8375:
[----:B------:R-:W-:Y:S05]  /*37b0*/  BSYNC.RECONVERGENT B1 ;  /* 0x0000000000017941 */ /* 0x000fea0003800200 */
.L_x_8374:
[----:B------:R-:W-:Y:S01]  /*37c0*/  IMAD.SHL.U32 R0, R0, 0x100000, RZ ;  /* 0x0010000000007824 */ /* 0x000fe200078e00ff */
[----:B------:R-:W-:-:S04]  /*37d0*/  LEA R3, R3, 0x3b800000, 0x17 ;  /* 0x3b80000003037811 */ /* 0x000fc800078eb8ff */
[----:B------:R-:W-:-:S07]  /*37e0*/  LOP3.LUT R4, R3, R0, R7, 0xfe, !PT ;  /* 0x0000000003047212 */ /* 0x000fce00078efe07 */
.L_x_8373:
[----:B------:R-:W-:Y:S05]  /*37f0*/  BSYNC.RECONVERGENT B0 ;  /* 0x0000000000007941 */ /* 0x000fea0003800200 */
.L_x_8372:
[----:B------:R-:W0:Y:S02]  /*3800*/  F2I.S64.TRUNC R4, R4 ;  /* 0x0000000400047311 */ /* 0x000e24000020d900 */
[----:B0-----:R-:W-:Y:S01]  /*3810*/  PRMT R28, R4, 0x7610, R28 ;  /* 0x00007610041c7816 */ /* 0x001fe2000000001c */
[----:B------:R-:W-:Y:S06]  /*3820*/  BRA `(.L_x_8357) ;  /* 0x0000000400107947 */ /* 0x000fec0003800000 */
.L_x_8370:
        /* <DEDUP_REMOVED lines=21> */
.L_x_8379:
[----:B------:R-:W-:Y:S05]  /*3980*/  BSYNC.RECONVERGENT B1 ;  /* 0x0000000000017941 */ /* 0x000fea0003800200 */
.L_x_8378:
[----:B------:R-:W-:Y:S01]  /*3990*/  IMAD.SHL.U32 R0, R0, 0x200000, RZ ;  /* 0x0020000000007824 */ /* 0x000fe200078e00ff */
[----:B------:R-:W-:-:S04]  /*39a0*/  LEA R3, R3, 0x37800000, 0x17 ;  /* 0x3780000003037811 */ /* 0x000fc800078eb8ff */
[----:B------:R-:W-:-:S07]  /*39b0*/  LOP3.LUT R4, R3, R0, R7, 0xfe, !PT ;  /* 0x0000000003047212 */ /* 0x000fce00078efe07 */
.L_x_8377:
[----:B------:R-:W-:Y:S05]  /*39c0*/  BSYNC.RECONVERGENT B0 ;  /* 0x0000000000007941 */ /* 0x000fea0003800200 */
.L_x_8376:
[----:B------:R-:W0:Y:S02]  /*39d0*/  F2I.S64.TRUNC R4, R4 ;  /* 0x0000000400047311 */ /* 0x000e24000020d900 */
[----:B0-----:R-:W-:Y:S01]  /*39e0*/  PRMT R28, R4, 0x7610, R28 ;  /* 0x00007610041c7816 */ /* 0x001fe2000000001c */
[----:B------:R-:W-:Y:S06]  /*39f0*/  BRA `(.L_x_8357) ;  /* 0x00000000009c7947 */ /* 0x000fec0003800000 */
.L_x_8369:
        /* <DEDUP_REMOVED lines=14> */
.L_x_8383:
[----:B------:R-:W-:Y:S05]  /*3ae0*/  BSYNC.RECONVERGENT B0 ;  /* 0x0000000000007941 */ /* 0x000fea0003800200 */
.L_x_8382:
[----:B------:R-:W0:Y:S02]  /*3af0*/  F2I.S64.TRUNC R4, R4 ;  /* 0x0000000400047311 */ /* 0x000e24000020d900 */
[----:B0-----:R-:W-:Y:S01]  /*3b00*/  PRMT R28, R4, 0x7610, R28 ;  /* 0x00007610041c7816 */ /* 0x001fe2000000001c */
[----:B------:R-:W-:Y:S06]  /*3b10*/  BRA `(.L_x_8357) ;  /* 0x0000000000547947 */ /* 0x000fec0003800000 */
.L_x_8356:
        /* <DEDUP_REMOVED lines=16> */
.L_x_8384:
[----:B------:R-:W-:Y:S01]  /*3c20*/  PRMT R28, RZ, 0x7610, R28 ;  /* 0x00007610ff1c7816 */ /* 0x000fe2000000001c */
[----:B------:R-:W-:Y:S06]  /*3c30*/  BRA `(.L_x_8357) ;  /* 0x00000000000c7947 */ /* 0x000fec0003800000 */
.L_x_8381:
[----:B------:R1:W5:Y:S01]  /*3c40*/  LDG.E.U8 R28, desc[UR36][R6.64] ;  /* 0x00000024061c7981 */ /* 0x000362000c1e1100 */
[----:B------:R-:W-:Y:S05]  /*3c50*/  BRA `(.L_x_8357) ;  /* 0x0000000000047947 */ /* 0x000fea0003800000 */
.L_x_8380:
[----:B------:R2:W5:Y:S02]  /*3c60*/  LDG.E.U8 R28, desc[UR36][R6.64] ;  /* 0x00000024061c7981 */ /* 0x000564000c1e1100 */
.L_x_8357:
[----:B------:R-:W-:-:S07]  /*3c70*/  VIADD R29, R29, 0x80 ;  /* 0x000000801d1d7836 */ /* 0x000fce0000000000 */
.L_x_8318:
[----:B------:R-:W-:Y:S05]  /*3c80*/  BSYNC.RECONVERGENT B6 ;  /* 0x0000000000067941 */ /* 0x000fea0003800200 */
.L_x_8317:
        /* <DEDUP_REMOVED lines=24> */
.L_x_8390:
[----:B------:R3:W5:Y:S01]  /*3e10*/  LDG.E.U8 R19, desc[UR36][R6.64] ;  /* 0x0000002406137981 */ /* 0x000762000c1e1100 */
[----:B------:R-:W-:Y:S05]  /*3e20*/  BRA `(.L_x_8392) ;  /* 0x0000000c00607947 */ /* 0x000fea0003800000 */
.L_x_8389:
        /* <DEDUP_REMOVED lines=8> */
.L_x_8394:
[----:B------:R0:W5:Y:S01]  /*3eb0*/  LDG.E.U8 R19, desc[UR36][R6.64] ;  /* 0x0000002406137981 */ /* 0x000162000c1e1100 */
[----:B------:R-:W-:Y:S05]  /*3ec0*/  BRA `(.L_x_8392) ;  /* 0x0000000c00387947 */ /* 0x000fea0003800000 */
.L_x_8393:
[----:B------:R0:W5:Y:S01]  /*3ed0*/  LDG.E.U16 R19, desc[UR36][R6.64] ;  /* 0x0000002406137981 */ /* 0x000162000c1e1500 */
[----:B------:R-:W-:Y:S05]  /*3ee0*/  BRA `(.L_x_8392) ;  /* 0x0000000c00307947 */ /* 0x000fea0003800000 */
.L_x_8388:
        /* <DEDUP_REMOVED lines=10> */
.L_x_8396:
[----:B------:R-:W2:Y:S02]  /*3f90*/  LDG.E.U16 R4, desc[UR36][R6.64] ;  /* 0x0000002406047981 */ /* 0x000ea4000c1e1500 */
[----:B--2---:R-:W-:-:S06]  /*3fa0*/  HADD2.F32 R4, -RZ, R4.H0_H0 ;  /* 0x20000004ff047230 */ /* 0x004fcc0000004100 */
[----:B------:R-:W0:Y:S02]  /*3fb0*/  F2I.S64.TRUNC R4, R4 ;  /* 0x0000000400047311 */ /* 0x000e24000020d900 */
[----:B0-----:R-:W-:Y:S01]  /*3fc0*/  PRMT R19, R4, 0x7610, R19 ;  /* 0x0000761004137816 */ /* 0x001fe20000000013 */
[----:B------:R-:W-:Y:S06]  /*3fd0*/  BRA `(.L_x_8392) ;  /* 0x0000000800f47947 */ /* 0x000fec0003800000 */
.L_x_8395:
        /* <DEDUP_REMOVED lines=10> */
.L_x_8398:
[----:B------:R-:W2:Y:S02]  /*4080*/  LDG.E.U16 R6, desc[UR36][R6.64] ;  /* 0x0000002406067981 */ /* 0x000ea4000c1e1500 */
[----:B--2---:R-:W-:-:S06]  /*4090*/  HADD2.F32 R4, -RZ, R6.H0_H0 ;  /* 0x20000006ff047230 */ /* 0x004fcc0000004100 */
[----:B------:R-:W0:Y:S02]  /*40a0*/  F2I.S64.TRUNC R4, R4 ;  /* 0x0000000400047311 */ /* 0x000e24000020d900 */
[----:B0-----:R-:W-:Y:S01]  /*40b0*/  PRMT R19, R4, 0x7610, R19 ;  /* 0x0000761004137816 */ /* 0x001fe20000000013 */
[----:B------:R-:W-:Y:S06]  /*40c0*/  BRA `(.L_x_8392) ;  /* 0x0000000800b87947 */ /* 0x000fec0003800000 */
.L_x_8397:
[----:B------:R-:W2:Y:S02]  /*40d0*/  LDG.E.64 R4, desc[UR36][R6.64] ;  /* 0x0000002406047981 */ /* 0x000ea4000c1e1b00 */
[----:B--2---:R-:W0:Y:S02]  /*40e0*/  F2I.S64.F64.TRUNC R4, R4 ;  /* 0x0000000400047311 */ /* 0x004e24000030d900 */
[----:B0-----:R-:W-:Y:S01]  /*40f0*/  PRMT R19, R4, 0x7610, R19 ;  /* 0x0000761004137816 */ /* 0x001fe20000000013 */
[----:B------:R-:W-:Y:S06]  /*4100*/  BRA `(.L_x_8392) ;  /* 0x0000000800a87947 */ /* 0x000fec0003800000 */
.L_x_8387:
        /* <DEDUP_REMOVED lines=12> */
.L_x_8401:
[----:B------:R-:W2:Y:S02]  /*41d0*/  LDG.E.64 R6, desc[UR36][R6.64] ;  /* 0x0000002406067981 */ /* 0x000ea4000c1e1b00 */
[----:B--2---:R-:W0:Y:S02]  /*41e0*/  F2I.S64.F64.TRUNC R4, R6 ;  /* 0x0000000600047311 */ /* 0x004e24000030d900 */
[----:B0-----:R-:W-:Y:S01]  /*41f0*/  PRMT R19, R4, 0x7610, R19 ;  /* 0x0000761004137816 */ /* 0x001fe20000000013 */
[----:B------:R-:W-:Y:S06]  /*4200*/  BRA `(.L_x_8392) ;  /* 0x0000000800687947 */ /* 0x000fec0003800000 */
.L_x_8400:
        /* <DEDUP_REMOVED lines=27> */
.L_x_8403:
        /* <DEDUP_REMOVED lines=15> */
.L_x_8402:
[----:B------:R-:W2:Y:S02]  /*44b0*/  LDG.E.U16 R4, desc[UR36][R6.64] ;  /* 0x0000002406047981 */ /* 0x000ea4000c1e1500 */
[----:B--2---:R-:W-:-:S06]  /*44c0*/  IMAD.U32 R4, R4, 0x10000, RZ ;  /* 0x0001000004047824 */ /* 0x004fcc00078e00ff */
[----:B------:R-:W0:Y:S02]  /*44d0*/  F2I.S64.TRUNC R4, R4 ;  /* 0x0000000400047311 */ /* 0x000e24000020d900 */
[----:B0-----:R-:W-:Y:S01]  /*44e0*/  PRMT R19, R4, 0x7610, R19 ;  /* 0x0000761004137816 */ /* 0x001fe20000000013 */
[----:B------:R-:W-:Y:S06]  /*44f0*/  BRA `(.L_x_8392) ;  /* 0x0000000400ac7947 */ /* 0x000fec0003800000 */
.L_x_8399:
        /* <DEDUP_REMOVED lines=10> */
.L_x_8406:
        /* <DEDUP_REMOVED lines=21> */
.L_x_8410:
[----:B------:R-:W-:Y:S05]  /*46f0*/  BSYNC.RECONVERGENT B1 ;  /* 0x0000000000017941 */ /* 0x000fea0003800200 */
.L_x_8409:
[----:B------:R-:W-:Y:S01]  /*4700*/  IMAD.SHL.U32 R0, R0, 0x100000, RZ ;  /* 0x0010000000007824 */ /* 0x000fe200078e00ff */
[----:B------:R-:W-:-:S04]  /*4710*/  LEA R3, R3, 0x3b800000, 0x17 ;  /* 0x3b80000003037811 */ /* 0x000fc800078eb8ff */
[----:B------:R-:W-:-:S07]  /*4720*/  LOP3.LUT R4, R3, R0, R7, 0xfe, !PT ;  /* 0x0000000003047212 */ /* 0x000fce00078efe07 */
.L_x_8408:
[----:B------:R-:W-:Y:S05]  /*4730*/  BSYNC.RECONVERGENT B0 ;  /* 0x0000000000007941 */ /* 0x000fea0003800200 */
.L_x_8407:
[----:B------:R-:W0:Y:S02]  /*4740*/  F2I.S64.TRUNC R4, R4 ;  /* 0x0000000400047311 */ /* 0x000e24000020d900 */
[----:B0-----:R-:W-:Y:S01]  /*4750*/  PRMT R19, R4, 0x7610, R19 ;  /* 0x0000761004137816 */ /* 0x001fe20000000013 */
[----:B------:R-:W-:Y:S06]  /*4760*/  BRA `(.L_x_8392) ;  /* 0x0000000400107947 */ /* 0x000fec0003800000 */
.L_x_8405:
        /* <DEDUP_REMOVED lines=21> */
.L_x_8414:
[----:B------:R-:W-:Y:S05]  /*48c0*/  BSYNC.RECONVERGENT B1 ;  /* 0x0000000000017941 */ /* 0x000fea0003800200 */
.L_x_8413:
[----:B------:R-:W-:Y:S01]  /*48d0*/  IMAD.SHL.U32 R0, R0, 0x200000, RZ ;  /* 0x0020000000007824 */ /* 0x000fe200078e00ff */
[----:B------:R-:W-:-:S04]  /*48e0*/  LEA R3, R3, 0x37800000, 0x17 ;  /* 0x3780000003037811 */ /* 0x000fc800078eb8ff */
[----:B------:R-:W-:-:S07]  /*48f0*/  LOP3.LUT R4, R3, R0, R7, 0xfe, !PT ;  /* 0x0000000003047212 */ /* 0x000fce00078efe07 */
.L_x_8412:
[----:B------:R-:W-:Y:S05]  /*4900*/  BSYNC.RECONVERGENT B0 ;  /* 0x0000000000007941 */ /* 0x000fea0003800200 */
.L_x_8411:
[----:B------:R-:W0:Y:S02]  /*4910*/  F2I.S64.TRUNC R4, R4 ;  /* 0x0000000400047311 */ /* 0x000e24000020d900 */
[----:B0-----:R-:W-:Y:S01]  /*4920*/  PRMT R19, R4, 0x7610, R19 ;  /* 0x0000761004137816 */ /* 0x001fe20000000013 */
[----:B------:R-:W-:Y:S06]  /*4930*/  BRA `(.L_x_8392) ;  /* 0x00000000009c7947 */ /* 0x000fec0003800000 */
.L_x_8404:
        /* <DEDUP_REMOVED lines=14> */
.L_x_8418:
[----:B------:R-:W-:Y:S05]  /*4a20*/  BSYNC.RECONVERGENT B0 ;  /* 0x0000000000007941 */ /* 0x000fea0003800200 */
.L_x_8417:
[----:B------:R-:W0:Y:S02]  /*4a30*/  F2I.S64.TRUNC R4, R4 ;  /* 0x0000000400047311 */ /* 0x000e24000020d900 */
[----:B0-----:R-:W-:Y:S01]  /*4a40*/  PRMT R19, R4, 0x7610, R19 ;  /* 0x0000761004137816 */ /* 0x001fe20000000013 */
[----:B------:R-:W-:Y:S06]  /*4a50*/  BRA `(.L_x_8392) ;  /* 0x0000000000547947 */ /* 0x000fec0003800000 */
.L_x_8391:
        /* <DEDUP_REMOVED lines=16> */
.L_x_8419:
[----:B------:R-:W-:Y:S01]  /*4b60*/  PRMT R19, RZ, 0x7610, R19 ;  /* 0x00007610ff137816 */ /* 0x000fe20000000013 */
[----:B------:R-:W-:Y:S06]  /*4b70*/  BRA `(.L_x_8392) ;  /* 0x00000000000c7947 */ /* 0x000fec0003800000 */
.L_x_8416:
[----:B------:R1:W5:Y:S01]  /*4b80*/  LDG.E.U8 R19, desc[UR36][R6.64] ;  /* 0x0000002406137981 */ /* 0x000362000c1e1100 */
[----:B------:R-:W-:Y:S05]  /*4b90*/  BRA `(.L_x_8392) ;  /* 0x0000000000047947 */ /* 0x000fea0003800000 */
.L_x_8415:
[----:B------:R2:W5:Y:S02]  /*4ba0*/  LDG.E.U8 R19, desc[UR36][R6.64] ;  /* 0x0000002406137981 */ /* 0x000564000c1e1100 */
.L_x_8392:
        /* <DEDUP_REMOVED lines=18> */
.L_x_8423:
[----:B------:R0:W5:Y:S01]  /*4cd0*/  LDG.E.U8 R26, desc[UR36][R6.64] ;  /* 0x00000024061a7981 */ /* 0x000162000c1e1100 */
[----:B------:R-:W-:Y:S05]  /*4ce0*/  BRA `(.L_x_8425) ;  /* 0x0000000c00607947 */ /* 0x000fea0003800000 */
.L_x_8422:
        /* <DEDUP_REMOVED lines=8> */
.L_x_8427:
[----:B------:R4:W5:Y:S01]  /*4d70*/  LDG.E.U8 R26, desc[UR36][R6.64] ;  /* 0x00000024061a7981 */ /* 0x000962000c1e1100 */
[----:B------:R-:W-:Y:S05]  /*4d80*/  BRA `(.L_x_8425) ;  /* 0x0000000c00387947 */ /* 0x000fea0003800000 */
.L_x_8426:
[----:B------:R3:W5:Y:S01]  /*4d90*/  LDG.E.U16 R26, desc[UR36][R6.64] ;  /* 0x00000024061a7981 */ /* 0x000762000c1e1500 */
[----:B------:R-:W-:Y:S05]  /*4da0*/  BRA `(.L_x_8425) ;  /* 0x0000000c00307947 */ /* 0x000fea0003800000 */
.L_x_8421:
        /* <DEDUP_REMOVED lines=10> */
.L_x_8429:
[----:B------:R-:W2:Y:S02]  /*4e50*/  LDG.E.U16 R4, desc[UR36][R6.64] ;  /* 0x0000002406047981 */ /* 0x000ea4000c1e1500 */
[----:B--2---:R-:W-:-:S06]  /*4e60*/  HADD2.F32 R4, -RZ, R4.H0_H0 ;  /* 0x20000004ff047230 */ /* 0x004fcc0000004100 */
[----:B------:R-:W0:Y:S02]  /*4e70*/  F2I.S64.TRUNC R4, R4 ;  /* 0x0000000400047311 */ /* 0x000e24000020d900 */
[----:B0-----:R-:W-:Y:S01]  /*4e80*/  PRMT R26, R4, 0x7610, R26 ;  /* 0x00007610041a7816 */ /* 0x001fe2000000001a */
[----:B------:R-:W-:Y:S06]  /*4e90*/  BRA `(.L_x_8425) ;  /* 0x0000000800f47947 */ /* 0x000fec0003800000 */
.L_x_8428:
        /* <DEDUP_REMOVED lines=10> */
.L_x_8431:
[----:B------:R-:W2:Y:S02]  /*4f40*/  LDG.E.U16 R6, desc[UR36][R6.64] ;  /* 0x0000002406067981 */ /* 0x000ea4000c1e1500 */
[----:B--2---:R-:W-:-:S06]  /*4f50*/  HADD2.F32 R4, -RZ, R6.H0_H0 ;  /* 0x20000006ff047230 */ /* 0x004fcc0000004100 */
[----:B------:R-:W0:Y:S02]  /*4f60*/  F2I.S64.TRUNC R4, R4 ;  /* 0x0000000400047311 */ /* 0x000e24000020d900 */
[----:B0-----:R-:W-:Y:S01]  /*4f70*/  PRMT R26, R4, 0x7610, R26 ;  /* 0x00007610041a7816 */ /* 0x001fe2000000001a */
[----:B------:R-:W-:Y:S06]  /*4f80*/  BRA `(.L_x_8425) ;  /* 0x0000000800b87947 */ /* 0x000fec0003800000 */
.L_x_8430:
[----:B------:R-:W2:Y:S02]  /*4f90*/  LDG.E.64 R4, desc[UR36][R6.64] ;  /* 0x0000002406047981 */ /* 0x000ea4000c1e1b00 */
[----:B--2---:R-:W0:Y:S02]  /*4fa0*/  F2I.S64.F64.TRUNC R4, R4 ;  /* 0x0000000400047311 */ /* 0x004e24000030d900 */
[----:B0-----:R-:W-:Y:S01]  /*4fb0*/  PRMT R26, R4, 0x7610, R26 ;  /* 0x00007610041a7816 */ /* 0x001fe2000000001a */
[----:B------:R-:W-:Y:S06]  /*4fc0*/  BRA `(.L_x_8425) ;  /* 0x0000000800a87947 */ /* 0x000fec0003800000 */
.L_x_8420:
        /* <DEDUP_REMOVED lines=12> */
.L_x_8434:
[----:B------:R-:W2:Y:S02]  /*5090*/  LDG.E.64 R6, desc[UR36][R6.64] ;  /* 0x0000002406067981 */ /* 0x000ea4000c1e1b00 */
[----:B--2---:R-:W0:Y:S02]  /*50a0*/  F2I.S64.F64.TRUNC R4, R6 ;  /* 0x0000000600047311 */ /* 0x004e24000030d900 */
[----:B0-----:R-:W-:Y:S01]  /*50b0*/  PRMT R26, R4, 0x7610, R26 ;  /* 0x00007610041a7816 */ /* 0x001fe2000000001a */
[----:B------:R-:W-:Y:S06]  /*50c0*/  BRA `(.L_x_8425) ;  /* 0x0000000800687947 */ /* 0x000fec0003800000 */
.L_x_8433:
        /* <DEDUP_REMOVED lines=27> */
.L_x_8436:
        /* <DEDUP_REMOVED lines=15> */
.L_x_8435:
[----:B------:R-:W2:Y:S02]  /*5370*/  LDG.E.U16 R4, desc[UR36][R6.64] ;  /* 0x0000002406047981 */ /* 0x000ea4000c1e1500 */
[----:B--2---:R-:W-:-:S06]  /*5380*/  IMAD.U32 R4, R4, 0x10000, RZ ;  /* 0x0001000004047824 */ /* 0x004fcc00078e00ff */
[----:B------:R-:W0:Y:S02]  /*5390*/  F2I.S64.TRUNC R4, R4 ;  /* 0x0000000400047311 */ /* 0x000e24000020d900 */
[----:B0-----:R-:W-:Y:S01]  /*53a0*/  PRMT R26, R4, 0x7610, R26 ;  /* 0x00007610041a7816 */ /* 0x001fe2000000001a */
[----:B------:R-:W-:Y:S06]  /*53b0*/  BRA `(.L_x_8425) ;  /* 0x0000000400ac7947 */ /* 0x000fec0003800000 */
.L_x_8432:
        /* <DEDUP_REMOVED lines=10> */
.L_x_8439:
        /* <DEDUP_REMOVED lines=21> */
.L_x_8443:
[----:B------:R-:W-:Y:S05]  /*55b0*/  BSYNC.RECONVERGENT B1 ;  /* 0x0000000000017941 */ /* 0x000fea0003800200 */
.L_x_8442:
[----:B------:R-:W-:Y:S01]  /*55c0*/  IMAD.SHL.U32 R0, R0, 0x100000, RZ ;  /* 0x0010000000007824 */ /* 0x000fe200078e00ff */
[----:B------:R-:W-:-:S04]  /*55d0*/  LEA R3, R3, 0x3b800000, 0x17 ;  /* 0x3b80000003037811 */ /* 0x000fc800078eb8ff */
[----:B------:R-:W-:-:S07]  /*55e0*/  LOP3.LUT R4, R3, R0, R7, 0xfe, !PT ;  /* 0x0000000003047212 */ /* 0x000fce00078efe07 */
.L_x_8441:
[----:B------:R-:W-:Y:S05]  /*55f0*/  BSYNC.RECONVERGENT B0 ;  /* 0x0000000000007941 */ /* 0x000fea0003800200 */
.L_x_8440:
[----:B------:R-:W0:Y:S02]  /*5600*/  F2I.S64.TRUNC R4, R4 ;  /* 0x0000000400047311 */ /* 0x000e24000020d900 */
[----:B0-----:R-:W-:Y:S01]  /*5610*/  PRMT R26, R4, 0x7610, R26 ;  /* 0x00007610041a7816 */ /* 0x001fe2000000001a */
[----:B------:R-:W-:Y:S06]  /*5620*/  BRA `(.L_x_8425) ;  /* 0x0000000400107947 */ /* 0x000fec0003800000 */
.L_x_8438:
        /* <DEDUP_REMOVED lines=21> */
.L_x_8447:
[----:B------:R-:W-:Y:S05]  /*5780*/  BSYNC.RECONVERGENT B1 ;  /* 0x0000000000017941 */ /* 0x000fea0003800200 */
.L_x_8446:
[----:B------:R-:W-:Y:S01]  /*5790*/  IMAD.SHL.U32 R0, R0, 0x200000, RZ ;  /* 0x0020000000007824 */ /* 0x000fe200078e00ff */
[----:B------:R-:W-:-:S04]  /*57a0*/  LEA R3, R3, 0x37800000, 0x17 ;  /* 0x3780000003037811 */ /* 0x000fc800078eb8ff */
[----:B------:R-:W-:-:S07]  /*57b0*/  LOP3.LUT R4, R3, R0, R7, 0xfe, !PT ;  /* 0x0000000003047212 */ /* 0x000fce00078efe07 */
.L_x_8445:
[----:B------:R-:W-:Y:S05]  /*57c0*/  BSYNC.RECONVERGENT B0 ;  /* 0x0000000000007941 */ /* 0x000fea0003800200 */
.L_x_8444:
[----:B------:R-:W0:Y:S02]  /*57d0*/  F2I.S64.TRUNC R4, R4 ;  /* 0x0000000400047311 */ /* 0x000e24000020d900 */
[----:B0-----:R-:W-:Y:S01]  /*57e0*/  PRMT R26, R4, 0x7610, R26 ;  /* 0x00007610041a7816 */ /* 0x001fe2000000001a */
[----:B------:R-:W-:Y:S06]  /*57f0*/  BRA `(.L_x_8425) ;  /* 0x00000000009c7947 */ /* 0x000fec0003800000 */
.L_x_8437:
        /* <DEDUP_REMOVED lines=14> */
.L_x_8451:
[----:B------:R-:W-:Y:S05]  /*58e0*/  BSYNC.RECONVERGENT B0 ;  /* 0x0000000000007941 */ /* 0x000fea0003800200 */
.L_x_8450:
[----:B------:R-:W0:Y:S02]  /*58f0*/  F2I.S64.TRUNC R4, R4 ;  /* 0x0000000400047311 */ /* 0x000e24000020d900 */
[----:B0-----:R-:W-:Y:S01]  /*5900*/  PRMT R26, R4, 0x7610, R26 ;  /* 0x00007610041a7816 */ /* 0x001fe2000000001a */
[----:B------:R-:W-:Y:S06]  /*5910*/  BRA `(.L_x_8425) ;  /* 0x0000000000547947 */ /* 0x000fec0003800000 */
.L_x_8424:
        /* <DEDUP_REMOVED lines=16> */
.L_x_8452:
[----:B------:R-:W-:Y:S01]  /*5a20*/  PRMT R26, RZ, 0x7610, R26 ;  /* 0x00007610ff1a7816 */ /* 0x000fe2000000001a */
[----:B------:R-:W-:Y:S06]  /*5a30*/  BRA `(.L_x_8425) ;  /* 0x00000000000c7947 */ /* 0x000fec0003800000 */
.L_x_8449:
[----:B------:R1:W5:Y:S01]  /*5a40*/  LDG.E.U8 R26, desc[UR36][R6.64] ;  /* 0x00000024061a7981 */ /* 0x000362000c1e1100 */
[----:B------:R-:W-:Y:S05]  /*5a50*/  BRA `(.L_x_8425) ;  /* 0x0000000000047947 */ /* 0x000fea0003800000 */
.L_x_8448:
[----:B------:R2:W5:Y:S02]  /*5a60*/  LDG.E.U8 R26, desc[UR36][R6.64] ;  /* 0x00000024061a7981 */ /* 0x000564000c1e1100 */
.L_x_8425:
[----:B------:R-:W-:-:S07]  /*5a70*/  VIADD R29, R29, 0x80 ;  /* 0x000000801d1d7836 */ /* 0x000fce0000000000 */
.L_x_8386:
[----:B------:R-:W-:Y:S05]  /*5a80*/  BSYNC.RECONVERGENT B6 ;  /* 0x0000000000067941 */ /* 0x000fea0003800200 */
.L_x_8385:
[----:B------:R-:W-:Y:S01]  /*5a90*/  ISETP.GE.AND P0, PT, R29, R16, PT ;  /* 0x000000101d00720c */ /* 0x000fe20003f06270 */
[----:B------:R-:W-:Y:S01]  /*5aa0*/  BSSY.RECONVERGENT B6, `(.L_x_8453) ;  /* 0x00001dd000067945 */ /* 0x000fe20003800200 */
[----:B------:R-:W-:Y:S02]  /*5ab0*/  PRMT R17, RZ, 0x7610, R17 ;  /* 0x00007610ff117816 */ /* 0x000fe40000000011 */
[----:B------:R-:W-:-:S09]  /*5ac0*/  PRMT R24, RZ, 0x7610, R24 ;  /* 0x00007610ff187816 */ /* 0x000fd20000000018 */
[----:B------:R-:W-:Y:S05]  /*5ad0*/  @P0 BRA `(.L_x_8454) ;  /* 0x0000001c00640947 */ /* 0x000fea0003800000 */
[----:B------:R-:W0:Y:S01]  /*5ae0*/  LDC.64 R4, c[0x0][0x390] ;  /* 0x0000e400ff047b82 */ /* 0x000e220000000a00 */
[----:B------:R-:W0:Y:S01]  /*5af0*/  LDCU UR5, c[0x0][0x3a8] ;  /* 0x00007500ff0577ac */ /* 0x000e220008000800 */
[----:B------:R-:W-:Y:S01]  /*5b00*/  IMAD R18, R2, 0x200, R29 ;  /* 0x0000020002127824 */ /* 0x000fe200078e021d */
[----:B------:R-:W-:-:S04]  /*5b10*/  UPRMT UR4, UR38, 0x9910, URZ ;  /* 0x0000991026047896 */ /* 0x000fc800080000ff */
[----:B------:R-:W-:Y:S01]  /*5b20*/  UISETP.GT.AND UP0, UPT, UR4, 0x9, UPT ;  /* 0x000000090400788c */ /* 0x000fe2000bf04270 */
[----:B01234-:R-:W-:-:S05]  /*5b30*/  IMAD R7, R18, UR5, RZ ;  /* 0x0000000512077c24 */ /* 0x01ffca000f8e02ff */
[----:B------:R-:W-:-:S05]  /*5b40*/  IADD3 R6, P0, PT, R7, R4, RZ ;  /* 0x0000000407067210 */ /* 0x000fca0007f1e0ff */
        /* <DEDUP_REMOVED lines=12> */
.L_x_8458:
[----:B------:R0:W5:Y:S01]  /*5c10*/  LDG.E.U8 R24, desc[UR36][R6.64] ;  /* 0x0000002406187981 */ /* 0x000162000c1e1100 */
[----:B------:R-:W-:Y:S05]  /*5c20*/  BRA `(.L_x_8460) ;  /* 0x0000000c00607947 */ /* 0x000fea0003800000 */
.L_x_8457:
        /* <DEDUP_REMOVED lines=8> */
.L_x_8462:
[----:B------:R3:W5:Y:S01]  /*5cb0*/  LDG.E.U8 R24, desc[UR36][R6.64] ;  /* 0x0000002406187981 */ /* 0x000762000c1e1100 */
[----:B------:R-:W-:Y:S05]  /*5cc0*/  BRA `(.L_x_8460) ;  /* 0x0000000c00387947 */ /* 0x000fea0003800000 */
.L_x_8461:
[----:B------:R2:W5:Y:S01]  /*5cd0*/  LDG.E.U16 R24, desc[UR36][R6.64] ;  /* 0x0000002406187981 */ /* 0x000562000c1e1500 */
[----:B------:R-:W-:Y:S05]  /*5ce0*/  BRA `(.L_x_8460) ;  /* 0x0000000c00307947 */ /* 0x000fea0003800000 */
.L_x_8456:
        /* <DEDUP_REMOVED lines=10> */
.L_x_8464:
[----:B------:R-:W2:Y:S02]  /*5d90*/  LDG.E.U16 R4, desc[UR36][R6.64] ;  /* 0x0000002406047981 */ /* 0x000ea4000c1e1500 */
[----:B--2---:R-:W-:-:S06]  /*5da0*/  HADD2.F32 R4, -RZ, R4.H0_H0 ;  /* 0x20000004ff047230 */ /* 0x004fcc0000004100 */
[----:B------:R-:W0:Y:S02]  /*5db0*/  F2I.S64.TRUNC R4, R4 ;  /* 0x0000000400047311 */ /* 0x000e24000020d900 */
[----:B0-----:R-:W-:Y:S01]  /*5dc0*/  PRMT R24, R4, 0x7610, R24 ;  /* 0x0000761004187816 */ /* 0x001fe20000000018 */
[----:B------:R-:W-:Y:S06]  /*5dd0*/  BRA `(.L_x_8460) ;  /* 0x0000000800f47947 */ /* 0x000fec0003800000 */
.L_x_8463:
        /* <DEDUP_REMOVED lines=10> */
.L_x_8466:
[----:B------:R-:W2:Y:S02]  /*5e80*/  LDG.E.U16 R6, desc[UR36][R6.64] ;  /* 0x0000002406067981 */ /* 0x000ea4000c1e1500 */
[----:B--2---:R-:W-:-:S06]  /*5e90*/  HADD2.F32 R4, -RZ, R6.H0_H0 ;  /* 0x20000006ff047230 */ /* 0x004fcc0000004100 */
[----:B------:R-:W0:Y:S02]  /*5ea0*/  F2I.S64.TRUNC R4, R4 ;  /* 0x0000000400047311 */ /* 0x000e24000020d900 */
[----:B0-----:R-:W-:Y:S01]  /*5eb0*/  PRMT R24, R4, 0x7610, R24 ;  /* 0x0000761004187816 */ /* 0x001fe20000000018 */
[----:B------:R-:W-:Y:S06]  /*5ec0*/  BRA `(.L_x_8460) ;  /* 0x0000000800b87947 */ /* 0x000fec0003800000 */
.L_x_8465:
[----:B------:R-:W2:Y:S02]  /*5ed0*/  LDG.E.64 R4, desc[UR36][R6.64] ;  /* 0x0000002406047981 */ /* 0x000ea4000c1e1b00 */
[----:B--2---:R-:W0:Y:S02]  /*5ee0*/  F2I.S64.F64.TRUNC R4, R4 ;  /* 0x0000000400047311 */ /* 0x004e24000030d900 */
[----:B0-----:R-:W-:Y:S01]  /*5ef0*/  PRMT R24, R4, 0x7610, R24 ;  /* 0x0000761004187816 */ /* 0x001fe20000000018 */
[----:B------:R-:W-:Y:S06]  /*5f00*/  BRA `(.L_x_8460) ;  /* 0x0000000800a87947 */ /* 0x000fec0003800000 */
.L_x_8455:
        /* <DEDUP_REMOVED lines=12> */
.L_x_8469:
[----:B------:R-:W2:Y:S02]  /*5fd0*/  LDG.E.64 R6, desc[UR36][R6.64] ;  /* 0x0000002406067981 */ /* 0x000ea4000c1e1b00 */
[----:B--2---:R-:W0:Y:S02]  /*5fe0*/  F2I.S64.F64.TRUNC R4, R6 ;  /* 0x0000000600047311 */ /* 0x004e24000030d900 */
[----:B0-----:R-:W-:Y:S01]  /*5ff0*/  PRMT R24, R4, 0x7610, R24 ;  /* 0x0000761004187816 */ /* 0x001fe20000000018 */
[----:B------:R-:W-:Y:S06]  /*6000*/  BRA `(.L_x_8460) ;  /* 0x0000000800687947 */ /* 0x000fec0003800000 */
.L_x_8468:
        /* <DEDUP_REMOVED lines=27> */
.L_x_8471:
        /* <DEDUP_REMOVED lines=15> */
.L_x_8470:
[----:B------:R-:W2:Y:S02]  /*62b0*/  LDG.E.U16 R4, desc[UR36][R6.64] ;  /* 0x0000002406047981 */ /* 0x000ea4000c1e1500 */
[----:B--2---:R-:W-:-:S06]  /*62c0*/  IMAD.U32 R4, R4, 0x10000, RZ ;  /* 0x0001000004047824 */ /* 0x004fcc00078e00ff */
[----:B------:R-:W0:Y:S02]  /*62d0*/  F2I.S64.TRUNC R4, R4 ;  /* 0x0000000400047311 */ /* 0x000e24000020d900 */
[----:B0-----:R-:W-:Y:S01]  /*62e0*/  PRMT R24, R4, 0x7610, R24 ;  /* 0x0000761004187816 */ /* 0x001fe20000000018 */
[----:B------:R-:W-:Y:S06]  /*62f0*/  BRA `(.L_x_8460) ;  /* 0x0000000400ac7947 */ /* 0x000fec0003800000 */
.L_x_8467:
        /* <DEDUP_REMOVED lines=10> */
.L_x_8474:
        /* <DEDUP_REMOVED lines=21> */
.L_x_8478:
[----:B------:R-:W-:Y:S05]  /*64f0*/  BSYNC.RECONVERGENT B1 ;  /* 0x0000000000017941 */ /* 0x000fea0003800200 */
.L_x_8477:
[----:B------:R-:W-:Y:S01]  /*6500*/  IMAD.SHL.U32 R0, R0, 0x100000, RZ ;  /* 0x0010000000007824 */ /* 0x000fe200078e00ff */
[----:B------:R-:W-:-:S04]  /*6510*/  LEA R3, R3, 0x3b800000, 0x17 ;  /* 0x3b80000003037811 */ /* 0x000fc800078eb8ff */
[----:B------:R-:W-:-:S07]  /*6520*/  LOP3.LUT R4, R3, R0, R7, 0xfe, !PT ;  /* 0x0000000003047212 */ /* 0x000fce00078efe07 */
.L_x_8476:
[----:B------:R-:W-:Y:S05]  /*6530*/  BSYNC.RECONVERGENT B0 ;  /* 0x0000000000007941 */ /* 0x000fea0003800200 */
.L_x_8475:
[----:B------:R-:W0:Y:S02]  /*6540*/  F2I.S64.TRUNC R4, R4 ;  /* 0x0000000400047311 */ /* 0x000e24000020d900 */
[----:B0-----:R-:W-:Y:S01]  /*6550*/  PRMT R24, R4, 0x7610, R24 ;  /* 0x0000761004187816 */ /* 0x001fe20000000018 */
[----:B------:R-:W-:Y:S06]  /*6560*/  BRA `(.L_x_8460) ;  /* 0x0000000400107947 */ /* 0x000fec0003800000 */
.L_x_8473:
        /* <DEDUP_REMOVED lines=21> */
.L_x_8482:
[----:B------:R-:W-:Y:S05]  /*66c0*/  BSYNC.RECONVERGENT B1 ;  /* 0x0000000000017941 */ /* 0x000fea0003800200 */
.L_x_8481:
[----:B------:R-:W-:Y:S01]  /*66d0*/  IMAD.SHL.U32 R0, R0, 0x200000, RZ ;  /* 0x0020000000007824 */ /* 0x000fe200078e00ff */
[----:B------:R-:W-:-:S04]  /*66e0*/  LEA R3, R3, 0x37800000, 0x17 ;  /* 0x3780000003037811 */ /* 0x000fc800078eb8ff */
[----:B------:R-:W-:-:S07]  /*66f0*/  LOP3.LUT R4, R3, R0, R7, 0xfe, !PT ;  /* 0x0000000003047212 */ /* 0x000fce00078efe07 */
.L_x_8480:
[----:B------:R-:W-:Y:S05]  /*6700*/  BSYNC.RECONVERGENT B0 ;  /* 0x0000000000007941 */ /* 0x000fea0003800200 */
.L_x_8479:
[----:B------:R-:W0:Y:S02]  /*6710*/  F2I.S64.TRUNC R4, R4 ;  /* 0x0000000400047311 */ /* 0x000e24000020d900 */
[----:B0-----:R-:W-:Y:S01]  /*6720*/  PRMT R24, R4, 0x7610, R24 ;  /* 0x0000761004187816 */ /* 0x001fe20000000018 */
[----:B------:R-:W-:Y:S06]  /*6730*/  BRA `(.L_x_8460) ;  /* 0x00000000009c7947 */ /* 0x000fec0003800000 */
.L_x_8472:
        /* <DEDUP_REMOVED lines=14> */
.L_x_8486:
[----:B------:R-:W-:Y:S05]  /*6820*/  BSYNC.RECONVERGENT B0 ;  /* 0x0000000000007941 */ /* 0x000fea0003800200 */
.L_x_8485:
[----:B------:R-:W0:Y:S02]  /*6830*/  F2I.S64.TRUNC R4, R4 ;  /* 0x0000000400047311 */ /* 0x000e24000020d900 */
[----:B0-----:R-:W-:Y:S01]  /*6840*/  PRMT R24, R4, 0x7610, R24 ;  /* 0x0000761004187816 */ /* 0x001fe20000000018 */
[----:B------:R-:W-:Y:S06]  /*6850*/  BRA `(.L_x_8460) ;  /* 0x0000000000547947 */ /* 0x000fec0003800000 */
.L_x_8459:
        /* <DEDUP_REMOVED lines=16> */
.L_x_8487:
[----:B------:R-:W-:Y:S01]  /*6960*/  PRMT R24, RZ, 0x7610, R24 ;  /* 0x00007610ff187816 */ /* 0x000fe20000000018 */
[----:B------:R-:W-:Y:S06]  /*6970*/  BRA `(.L_x_8460) ;  /* 0x00000000000c7947 */ /* 0x000fec0003800000 */
.L_x_8484:
[----:B------:R0:W5:Y:S01]  /*6980*/  LDG.E.U8 R24, desc[UR36][R6.64] ;  /* 0x0000002406187981 */ /* 0x000162000c1e1100 */
[----:B------:R-:W-:Y:S05]  /*6990*/  BRA `(.L_x_8460) ;  /* 0x0000000000047947 */ /* 0x000fea0003800000 */
.L_x_8483:
[----:B------:R0:W5:Y:S02]  /*69a0*/  LDG.E.U8 R24, desc[UR36][R6.64] ;  /* 0x0000002406187981 */ /* 0x000164000c1e1100 */
.L_x_8460:
[----:B------:R-:W1:Y:S01]  /*69b0*/  LDCU.U8 UR6, c[0x0][0x3a5] ;  /* 0x000074a0ff0677ac */ /* 0x000e620008000000 */
[----:B------:R-:W0:Y:S01]  /*69c0*/  LDC.64 R4, c[0x0][0x398] ;  /* 0x0000e600ff047b82 */ /* 0x000e220000000a00 */
[----:B------:R-:W0:Y:S01]  /*69d0*/  LDCU UR5, c[0x0][0x3ac] ;  /* 0x00007580ff0577ac */ /* 0x000e220008000800 */
[----:B-1----:R-:W-:-:S04]  /*69e0*/  UPRMT UR4, UR6, 0x9910, URZ ;  /* 0x0000991006047896 */ /* 0x002fc800080000ff */
[----:B------:R-:W-:Y:S01]  /*69f0*/  UISETP.GT.AND UP0, UPT, UR4, 0x9, UPT ;  /* 0x000000090400788c */ /* 0x000fe2000bf04270 */
[----:B0-234-:R-:W-:-:S05]  /*6a00*/  IMAD R7, R18, UR5, RZ ;  /* 0x0000000512077c24 */ /* 0x01dfca000f8e02ff */
        /* <DEDUP_REMOVED lines=13> */
.L_x_8491:
[----:B------:R0:W5:Y:S01]  /*6ae0*/  LDG.E.U8 R17, desc[UR36][R6.64] ;  /* 0x0000002406117981 */ /* 0x000162000c1e1100 */
[----:B------:R-:W-:Y:S05]  /*6af0*/  BRA `(.L_x_8454) ;  /* 0x0000000c005c7947 */ /* 0x000fea0003800000 */
.L_x_8490:
        /* <DEDUP_REMOVED lines=8> */
.L_x_8494:
[----:B------:R0:W5:Y:S01]  /*6b80*/  LDG.E.U8 R17, desc[UR36][R6.64] ;  /* 0x0000002406117981 */ /* 0x000162000c1e1100 */
[----:B------:R-:W-:Y:S05]  /*6b90*/  BRA `(.L_x_8454) ;  /* 0x0000000c00347947 */ /* 0x000fea0003800000 */
.L_x_8493:
[----:B------:R0:W5:Y:S01]  /*6ba0*/  LDG.E.U16 R17, desc[UR36][R6.64] ;  /* 0x0000002406117981 */ /* 0x000162000c1e1500 */
[----:B------:R-:W-:Y:S05]  /*6bb0*/  BRA `(.L_x_8454) ;  /* 0x0000000c002c7947 */ /* 0x000fea0003800000 */
.L_x_8489:
        /* <DEDUP_REMOVED lines=10> */
.L_x_8496:
[----:B------:R-:W2:Y:S02]  /*6c60*/  LDG.E.U16 R4, desc[UR36][R6.64] ;  /* 0x0000002406047981 */ /* 0x000ea4000c1e1500 */
[----:B--2---:R-:W-:-:S06]  /*6c70*/  HADD2.F32 R4, -RZ, R4.H0_H0 ;  /* 0x20000004ff047230 */ /* 0x004fcc0000004100 */
[----:B------:R-:W0:Y:S02]  /*6c80*/  F2I.S64.TRUNC R4, R4 ;  /* 0x0000000400047311 */ /* 0x000e24000020d900 */
[----:B0-----:R-:W-:Y:S01]  /*6c90*/  PRMT R17, R4, 0x7610, R17 ;  /* 0x0000761004117816 */ /* 0x001fe20000000011 */
[----:B------:R-:W-:Y:S06]  /*6ca0*/  BRA `(.L_x_8454) ;  /* 0x0000000800f07947 */ /* 0x000fec0003800000 */
.L_x_8495:
        /* <DEDUP_REMOVED lines=10> */
.L_x_8498:
[----:B------:R-:W2:Y:S02]  /*6d50*/  LDG.E.U16 R6, desc[UR36][R6.64] ;  /* 0x0000002406067981 */ /* 0x000ea4000c1e1500 */
[----:B--2---:R-:W-:-:S06]  /*6d60*/  HADD2.F32 R4, -RZ, R6.H0_H0 ;  /* 0x20000006ff047230 */ /* 0x004fcc0000004100 */
[----:B------:R-:W0:Y:S02]  /*6d70*/  F2I.S64.TRUNC R4, R4 ;  /* 0x0000000400047311 */ /* 0x000e24000020d900 */
[----:B0-----:R-:W-:Y:S01]  /*6d80*/  PRMT R17, R4, 0x7610, R17 ;  /* 0x0000761004117816 */ /* 0x001fe20000000011 */
[----:B------:R-:W-:Y:S06]  /*6d90*/  BRA `(.L_x_8454) ;  /* 0x0000000800b47947 */ /* 0x000fec0003800000 */
.L_x_8497:
[----:B------:R-:W2:Y:S02]  /*6da0*/  LDG.E.64 R4, desc[UR36][R6.64] ;  /* 0x0000002406047981 */ /* 0x000ea4000c1e1b00 */
[----:B--2---:R-:W0:Y:S02]  /*6db0*/  F2I.S64.F64.TRUNC R4, R4 ;  /* 0x0000000400047311 */ /* 0x004e24000030d900 */
[----:B0-----:R-:W-:Y:S01]  /*6dc0*/  PRMT R17, R4, 0x7610, R17 ;  /* 0x0000761004117816 */ /* 0x001fe20000000011 */
[----:B------:R-:W-:Y:S06]  /*6dd0*/  BRA `(.L_x_8454) ;  /* 0x0000000800a47947 */ /* 0x000fec0003800000 */
.L_x_8488:
        /* <DEDUP_REMOVED lines=12> */
.L_x_8501:
[----:B------:R-:W2:Y:S02]  /*6ea0*/  LDG.E.64 R6, desc[UR36][R6.64] ;  /* 0x0000002406067981 */ /* 0x000ea4000c1e1b00 */
[----:B--2---:R-:W0:Y:S02]  /*6eb0*/  F2I.S64.F64.TRUNC R4, R6 ;  /* 0x0000000600047311 */ /* 0x004e24000030d900 */
[----:B0-----:R-:W-:Y:S01]  /*6ec0*/  PRMT R17, R4, 0x7610, R17 ;  /* 0x0000761004117816 */ /* 0x001fe20000000011 */
[----:B------:R-:W-:Y:S06]  /*6ed0*/  BRA `(.L_x_8454) ;  /* 0x0000000800647947 */ /* 0x000fec0003800000 */
.L_x_8500:
        /* <DEDUP_REMOVED lines=27> */
.L_x_8503:
        /* <DEDUP_REMOVED lines=15> */
.L_x_8502:
[----:B------:R-:W2:Y:S02]  /*7180*/  LDG.E.U16 R4, desc[UR36][R6.64] ;  /* 0x0000002406047981 */ /* 0x000ea4000c1e1500 */
[----:B--2---:R-:W-:-:S06]  /*7190*/  IMAD.U32 R4, R4, 0x10000, RZ ;  /* 0x0001000004047824 */ /* 0x004fcc00078e00ff */
[----:B------:R-:W0:Y:S02]  /*71a0*/  F2I.S64.TRUNC R4, R4 ;  /* 0x0000000400047311 */ /* 0x000e24000020d900 */
[----:B0-----:R-:W-:Y:S01]  /*71b0*/  PRMT R17, R4, 0x7610, R17 ;  /* 0x0000761004117816 */ /* 0x001fe20000000011 */
[----:B------:R-:W-:Y:S06]  /*71c0*/  BRA `(.L_x_8454) ;  /* 0x0000000400a87947 */ /* 0x000fec0003800000 */
.L_x_8499:
        /* <DEDUP_REMOVED lines=10> */
.L_x_8506:
        /* <DEDUP_REMOVED lines=21> */
.L_x_8510:
[----:B------:R-:W-:Y:S05]  /*73c0*/  BSYNC.RECONVERGENT B1 ;  /* 0x0000000000017941 */ /* 0x000fea0003800200 */
.L_x_8509:
[----:B------:R-:W-:Y:S01]  /*73d0*/  IMAD.SHL.U32 R0, R0, 0x100000, RZ ;  /* 0x0010000000007824 */ /* 0x000fe200078e00ff */
[----:B------:R-:W-:-:S04]  /*73e0*/  LEA R3, R3, 0x3b800000, 0x17 ;  /* 0x3b80000003037811 */ /* 0x000fc800078eb8ff */
[----:B------:R-:W-:-:S07]  /*73f0*/  LOP3.LUT R4, R3, R0, R7, 0xfe, !PT ;  /* 0x0000000003047212 */ /* 0x000fce00078efe07 */
.L_x_8508:
[----:B------:R-:W-:Y:S05]  /*7400*/  BSYNC.RECONVERGENT B0 ;  /* 0x0000000000007941 */ /* 0x000fea0003800200 */
.L_x_8507:
[----:B------:R-:W0:Y:S02]  /*7410*/  F2I.S64.TRUNC R4, R4 ;  /* 0x0000000400047311 */ /* 0x000e24000020d900 */
[----:B0-----:R-:W-:Y:S01]  /*7420*/  PRMT R17, R4, 0x7610, R17 ;  /* 0x0000761004117816 */ /* 0x001fe20000000011 */
[----:B------:R-:W-:Y:S06]  /*7430*/  BRA `(.L_x_8454) ;  /* 0x00000004000c7947 */ /* 0x000fec0003800000 */
.L_x_8505:
        /* <DEDUP_REMOVED lines=21> */
.L_x_8514:
[----:B------:R-:W-:Y:S05]  /*7590*/  BSYNC.RECONVERGENT B1 ;  /* 0x0000000000017941 */ /* 0x000fea0003800200 */
.L_x_8513:
[----:B------:R-:W-:Y:S01]  /*75a0*/  IMAD.SHL.U32 R0, R0, 0x200000, RZ ;  /* 0x0020000000007824 */ /* 0x000fe200078e00ff */
[----:B------:R-:W-:-:S04]  /*75b0*/  LEA R3, R3, 0x37800000, 0x17 ;  /* 0x3780000003037811 */ /* 0x000fc800078eb8ff */
[----:B------:R-:W-:-:S07]  /*75c0*/  LOP3.LUT R4, R3, R0, R7, 0xfe, !PT ;  /* 0x0000000003047212 */ /* 0x000fce00078efe07 */
.L_x_8512:
[----:B------:R-:W-:Y:S05]  /*75d0*/  BSYNC.RECONVERGENT B0 ;  /* 0x0000000000007941 */ /* 0x000fea0003800200 */
.L_x_8511:
[----:B------:R-:W0:Y:S02]  /*75e0*/  F2I.S64.TRUNC R4, R4 ;  /* 0x0000000400047311 */ /* 0x000e24000020d900 */
[----:B0-----:R-:W-:Y:S01]  /*75f0*/  PRMT R17, R4, 0x7610, R17 ;  /* 0x0000761004117816 */ /* 0x001fe20000000011 */
[----:B------:R-:W-:Y:S06]  /*7600*/  BRA `(.L_x_8454) ;  /* 0x0000000000987947 */ /* 0x000fec0003800000 */
.L_x_8504:
        /* <DEDUP_REMOVED lines=14> */
.L_x_8518:
[----:B------:R-:W-:Y:S05]  /*76f0*/  BSYNC.RECONVERGENT B0 ;  /* 0x0000000000007941 */ /* 0x000fea0003800200 */
.L_x_8517:
[----:B------:R-:W0:Y:S02]  /*7700*/  F2I.S64.TRUNC R4, R4 ;  /* 0x0000000400047311 */ /* 0x000e24000020d900 */
[----:B0-----:R-:W-:Y:S01]  /*7710*/  PRMT R17, R4, 0x7610, R17 ;  /* 0x0000761004117816 */ /* 0x001fe20000000011 */
[----:B------:R-:W-:Y:S06]  /*7720*/  BRA `(.L_x_8454) ;  /* 0x0000000000507947 */ /* 0x000fec0003800000 */
.L_x_8492:
        /* <DEDUP_REMOVED lines=16> */
.L_x_8519:
[----:B------:R-:W-:Y:S05]  /*7830*/  BRA `(.L_x_8454) ;  /* 0x00000000000c7947 */ /* 0x000fea0003800000 */
.L_x_8516:
[----:B------:R0:W5:Y:S01]  /*7840*/  LDG.E.U8 R17, desc[UR36][R6.64] ;  /* 0x0000002406117981 */ /* 0x000162000c1e1100 */
[----:B------:R-:W-:Y:S05]  /*7850*/  BRA `(.L_x_8454) ;  /* 0x0000000000047947 */ /* 0x000fea0003800000 */
.L_x_8515:
[----:B------:R0:W5:Y:S02]  /*7860*/  LDG.E.U8 R17, desc[UR36][R6.64] ;  /* 0x0000002406117981 */ /* 0x000164000c1e1100 */
.L_x_8454:
[----:B------:R-:W-:Y:S05]  /*7870*/  BSYNC.RECONVERGENT B6 ;  /* 0x0000000000067941 */ /* 0x000fea0003800200 */
.L_x_8453:
[----:B------:R-:W0:Y:S01]  /*7880*/  LDC.U8 R18, c[0x0][0x3b0] ;  /* 0x0000ec00ff127b82 */ /* 0x000e220000000000 */
[----:B------:R-:W-:Y:S01]  /*7890*/  ISETP.GE.AND P0, PT, R23, R16, PT ;  /* 0x000000101700720c */ /* 0x000fe20003f06270 */
[----:B------:R-:W-:Y:S04]  /*78a0*/  BSSY.RECONVERGENT B8, `(.L_x_8520) ;  /* 0x00002d3000087945 */ /* 0x000fe80003800200 */
[----:B------:R-:W-:Y:S01]  /*78b0*/  BSSY.RELIABLE B7, `(.L_x_8521) ;  /* 0x00001e5000077945 */ /* 0x000fe20003800100 */
[----:B-----5:R-:W-:Y:S02]  /*78c0*/  LOP3.LUT R5, R22, R27, RZ, 0x3c, !PT ;  /* 0x0000001b16057212 */ /* 0x020fe400078e3cff */
[----:B------:R-:W-:Y:S02]  /*78d0*/  LOP3.LUT R22, R28, R25, RZ, 0x3c, !PT ;  /* 0x000000191c167212 */ /* 0x000fe400078e3cff */
[----:B------:R-:W-:-:S02]  /*78e0*/  LOP3.LUT R19, R26, R19, RZ, 0x3c, !PT ;  /* 0x000000131a137212 */ /* 0x000fc400078e3cff */
[----:B------:R-:W-:Y:S01]  /*78f0*/  LOP3.LUT R17, R17, R24, RZ, 0x3c, !PT ;  /* 0x0000001811117212 */ /* 0x000fe200078e3cff */
[----:B------:R-:W-:Y:S06]  /*7900*/  @P0 BRA `(.L_x_8522) ;  /* 0x0000001c00700947 */ /* 0x000fec0003800000 */
[----:B------:R-:W5:Y:S01]  /*7910*/  LDCU UR4, c[0x0][0x3b4] ;  /* 0x00007680ff0477ac */ /* 0x000f620008000800 */
[----:B------:R-:W1:Y:S01]  /*7920*/  LDC.64 R8, c[0x0][0x388] ;  /* 0x0000e200ff087b82 */ /* 0x000e620000000a00 */
[----:B------:R-:W-:Y:S01]  /*7930*/  IMAD R0, R2, 0x200, R23 ;  /* 0x0000020002007824 */ /* 0x000fe200078e0217 */
[----:B0-----:R-:W-:Y:S01]  /*7940*/  PRMT R4, R18, 0x9910, RZ ;  /* 0x0000991012047816 */ /* 0x001fe200000000ff */
[----:B------:R-:W-:Y:S01]  /*7950*/  BSSY.RECONVERGENT B6, `(.L_x_8523) ;  /* 0x00000e8000067945 */ /* 0x000fe20003800200 */
[----:B------:R-:W-:Y:S02]  /*7960*/  VIADD R23, R23, 0x80 ;  /* 0x0000008017177836 */ /* 0x000fe40000000000 */
[----:B-----5:R-:W-:Y:S02]  /*7970*/  IMAD R3, R0, UR4, RZ ;  /* 0x0000000400037c24 */ /* 0x020fe4000f8e02ff */
        /* <DEDUP_REMOVED lines=15> */
.L_x_8527:
[----:B------:R0:W-:Y:S01]  /*7a70*/  STG.E.U8 desc[UR36][R8.64], R5 ;  /* 0x0000000508007986 */ /* 0x0001e2000c101124 */
[----:B------:R-:W-:Y:S05]  /*7a80*/  BRA `(.L_x_8529) ;  /* 0x0000000c00507947 */ /* 0x000fea0003800000 */
.L_x_8526:
        /* <DEDUP_REMOVED lines=10> */
.L_x_8531:
[----:B------:R-:W-:-:S05]  /*7b30*/  LOP3.LUT R5, R5, 0xff, RZ, 0xc0, !PT ;  /* 0x000000ff05057812 */ /* 0x000fca00078ec0ff */
[----:B------:R0:W-:Y:S01]  /*7b40*/  STG.E desc[UR36][R8.64], R5 ;  /* 0x0000000508007986 */ /* 0x0001e2000c101924 */
[----:B------:R-:W-:Y:S05]  /*7b50*/  BRA `(.L_x_8529) ;  /* 0x0000000c001c7947 */ /* 0x000fea0003800000 */
.L_x_8530:
[----:B------:R-:W-:-:S05]  /*7b60*/  LOP3.LUT R3, R5, 0xff, RZ, 0xc0, !PT ;  /* 0x000000ff05037812 */ /* 0x000fca00078ec0ff */
[----:B------:R0:W-:Y:S01]  /*7b70*/  STG.E.U16 desc[UR36][R8.64], R3 ;  /* 0x0000000308007986 */ /* 0x0001e2000c101524 */
[----:B------:R-:W-:Y:S05]  /*7b80*/  BRA `(.L_x_8529) ;  /* 0x0000000c00107947 */ /* 0x000fea0003800000 */
.L_x_8525:
        /* <DEDUP_REMOVED lines=10> */
.L_x_8533:
[----:B------:R-:W-:-:S04]  /*7c30*/  LOP3.LUT R5, R5, 0xff, RZ, 0xc0, !PT ;  /* 0x000000ff05057812 */ /* 0x000fc800078ec0ff */
[----:B------:R-:W0:Y:S02]  /*7c40*/  I2F.U16 R0, R5 ;  /* 0x0000000500007306 */ /* 0x000e240000101000 */
[----:B0-----:R-:W-:-:S05]  /*7c50*/  F2FP.F16.F32.PACK_AB R0, RZ, R0 ;  /* 0x00000000ff00723e */ /* 0x001fca00000000ff */
[----:B------:R0:W-:Y:S01]  /*7c60*/  STG.E.U16 desc[UR36][R8.64], R0 ;  /* 0x0000000008007986 */ /* 0x0001e2000c101524 */
[----:B------:R-:W-:Y:S05]  /*7c70*/  BRA `(.L_x_8529) ;  /* 0x0000000800d47947 */ /* 0x000fea0003800000 */
.L_x_8532:
        /* <DEDUP_REMOVED lines=11> */
.L_x_8535:
[----:B------:R-:W-:-:S06]  /*7d30*/  LOP3.LUT R5, R5, 0xff, RZ, 0xc0, !PT ;  /* 0x000000ff05057812 */ /* 0x000fcc00078ec0ff */
[----:B------:R-:W0:Y:S02]  /*7d40*/  I2F.U16 R5, R5 ;  /* 0x0000000500057306 */ /* 0x000e240000101000 */
[----:B0-----:R-:W-:-:S04]  /*7d50*/  F2FP.F16.F32.PACK_AB R3, RZ, R5 ;  /* 0x00000005ff03723e */ /* 0x001fc800000000ff */
[----:B------:R-:W-:-:S05]  /*7d60*/  PRMT R3, R3, 0x5410, RZ ;  /* 0x0000541003037816 */ /* 0x000fca00000000ff */
[----:B------:R0:W-:Y:S01]  /*7d70*/  STG.E desc[UR36][R8.64], R3 ;  /* 0x0000000308007986 */ /* 0x0001e2000c101924 */
[----:B------:R-:W-:Y:S05]  /*7d80*/  BRA `(.L_x_8529) ;  /* 0x0000000800907947 */ /* 0x000fea0003800000 */
.L_x_8534:
[----:B------:R-:W-:-:S06]  /*7d90*/  LOP3.LUT R5, R5, 0xff, RZ, 0xc0, !PT ;  /* 0x000000ff05057812 */ /* 0x000fcc00078ec0ff */
[----:B------:R-:W0:Y:S02]  /*7da0*/  I2F.F64.U16 R4, R5 ;  /* 0x0000000500047312 */ /* 0x000e240000101800 */
[----:B0-----:R0:W-:Y:S01]  /*7db0*/  STG.E.64 desc[UR36][R8.64], R4 ;  /* 0x0000000408007986 */ /* 0x0011e2000c101b24 */
[----:B------:R-:W-:Y:S05]  /*7dc0*/  BRA `(.L_x_8529) ;  /* 0x0000000800807947 */ /* 0x000fea0003800000 */
.L_x_8524:
        /* <DEDUP_REMOVED lines=12> */
.L_x_8538:
[----:B------:R-:W-:Y:S02]  /*7e90*/  LOP3.LUT R5, R5, 0xff, RZ, 0xc0, !PT ;  /* 0x000000ff05057812 */ /* 0x000fe400078ec0ff */
[----:B--234-:R-:W-:-:S04]  /*7ea0*/  CS2R R6, SRZ ;  /* 0x0000000000067805 */ /* 0x01cfc8000001ff00 */
[----:B------:R-:W0:Y:S02]  /*7eb0*/  I2F.F64.U16 R4, R5 ;  /* 0x0000000500047312 */ /* 0x000e240000101800 */
[----:B0-----:R0:W-:Y:S01]  /*7ec0*/  STG.E.128 desc[UR36][R8.64], R4 ;  /* 0x0000000408007986 */ /* 0x0011e2000c101d24 */
[----:B------:R-:W-:Y:S05]  /*7ed0*/  BRA `(.L_x_8529) ;  /* 0x00000008003c7947 */ /* 0x000fea0003800000 */
.L_x_8537:
        /* <DEDUP_REMOVED lines=18> */
.L_x_8542:
[----:B------:R-:W-:Y:S05]  /*8000*/  BSYNC.RECONVERGENT B0 ;  /* 0x0000000000007941 */ /* 0x000fea0003800200 */
.L_x_8541:
[----:B------:R0:W-:Y:S01]  /*8010*/  STG.E.U8 desc[UR36][R8.64], R3 ;  /* 0x0000000308007986 */ /* 0x0001e2000c101124 */
[----:B------:R-:W-:Y:S05]  /*8020*/  BRA `(.L_x_8529) ;  /* 0x0000000400e87947 */ /* 0x000fea0003800000 */
.L_x_8540:
        /* <DEDUP_REMOVED lines=17> */
.L_x_8539:
[----:B------:R-:W-:-:S04]  /*8140*/  LOP3.LUT R5, R5, 0xff, RZ, 0xc0, !PT ;  /* 0x000000ff05057812 */ /* 0x000fc800078ec0ff */
[----:B------:R-:W0:Y:S02]  /*8150*/  I2F.U16 R0, R5 ;  /* 0x0000000500007306 */ /* 0x000e240000101000 */
[----:B0-----:R-:W-:-:S05]  /*8160*/  F2FP.BF16.F32.PACK_AB R0, RZ, R0 ;  /* 0x00000000ff00723e */ /* 0x001fca00000010ff */
[----:B------:R0:W-:Y:S01]  /*8170*/  STG.E.U16 desc[UR36][R8.64], R0 ;  /* 0x0000000008007986 */ /* 0x0001e2000c101524 */
[----:B------:R-:W-:Y:S05]  /*8180*/  BRA `(.L_x_8529) ;  /* 0x0000000400907947 */ /* 0x000fea0003800000 */
.L_x_8536:
        /* <DEDUP_REMOVED lines=11> */
.L_x_8545:
        /* <DEDUP_REMOVED lines=13> */
.L_x_8548:
[----:B------:R-:W-:-:S04]  /*8310*/  SHF.R.U32.HI R0, RZ, 0x14, R5 ;  /* 0x00000014ff007819 */ /* 0x000fc80000011605 */
[----:B------:R-:W-:-:S04]  /*8320*/  LOP3.LUT R0, R0, 0x1, RZ, 0xc0, !PT ;  /* 0x0000000100007812 */ /* 0x000fc800078ec0ff */
[----:B------:R-:W-:-:S04]  /*8330*/  IADD3 R0, PT, PT, R5, 0x487ffff, R0 ;  /* 0x0487ffff05007810 */ /* 0x000fc80007ffe000 */
[----:B------:R-:W-:-:S04]  /*8340*/  SHF.R.U32.HI R0, RZ, 0x14, R0 ;  /* 0x00000014ff007819 */ /* 0x000fc80000011600 */
[----:B------:R-:W-:-:S07]  /*8350*/  LOP3.LUT R0, R0, 0xff, RZ, 0xc0, !PT ;  /* 0x000000ff00007812 */ /* 0x000fce00078ec0ff */
.L_x_8549:
[----:B------:R-:W-:-:S07]  /*8360*/  PRMT R4, R0, 0x7610, R4 ;  /* 0x0000761000047816 */ /* 0x000fce0000000004 */
.L_x_8547:
[----:B------:R-:W-:Y:S05]  /*8370*/  BSYNC.RECONVERGENT B0 ;  /* 0x0000000000007941 */ /* 0x000fea0003800200 */
.L_x_8546:
[----:B------:R0:W-:Y:S01]  /*8380*/  STG.E.U8 desc[UR36][R8.64], R4 ;  /* 0x0000000408007986 */ /* 0x0001e2000c101124 */
[----:B------:R-:W-:Y:S05]  /*8390*/  BRA `(.L_x_8529) ;  /* 0x00000004000c7947 */ /* 0x000fea0003800000 */
.L_x_8544:
        /* <DEDUP_REMOVED lines=13> */
.L_x_8552:
[----:B------:R-:W-:-:S04]  /*8470*/  SHF.R.U32.HI R0, RZ, 0x15, R5 ;  /* 0x00000015ff007819 */ /* 0x000fc80000011605 */
[----:B------:R-:W-:-:S04]  /*8480*/  LOP3.LUT R0, R0, 0x1, RZ, 0xc0, !PT ;  /* 0x0000000100007812 */ /* 0x000fc800078ec0ff */
[----:B------:R-:W-:-:S04]  /*8490*/  IADD3 R0, PT, PT, R5, 0x88fffff, R0 ;  /* 0x088fffff05007810 */ /* 0x000fc80007ffe000 */
[----:B------:R-:W-:-:S04]  /*84a0*/  SHF.R.U32.HI R0, RZ, 0x15, R0 ;  /* 0x00000015ff007819 */ /* 0x000fc80000011600 */
[----:B------:R-:W-:-:S07]  /*84b0*/  LOP3.LUT R0, R0, 0xff, RZ, 0xc0, !PT ;  /* 0x000000ff00007812 */ /* 0x000fce00078ec0ff */
.L_x_8553:
[----:B------:R-:W-:-:S07]  /*84c0*/  PRMT R4, R0, 0x7610, R4 ;  /* 0x0000761000047816 */ /* 0x000fce0000000004 */
.L_x_8551:
[----:B------:R-:W-:Y:S05]  /*84d0*/  BSYNC.RECONVERGENT B0 ;  /* 0x0000000000007941 */ /* 0x000fea0003800200 */
.L_x_8550:
[----:B------:R0:W-:Y:S01]  /*84e0*/  STG.E.U8 desc[UR36][R8.64], R4 ;  /* 0x0000000408007986 */ /* 0x0001e2000c101124 */
[----:B------:R-:W-:Y:S05]  /*84f0*/  BRA `(.L_x_8529) ;  /* 0x0000000000b47947 */ /* 0x000fea0003800000 */
.L_x_8543:
[----:B------:R-:W-:-:S13]  /*8500*/  ISETP.NE.AND P0, PT, R0, 0x1c, PT ;  /* 0x0000001c0000780c */ /* 0x000fda0003f05270 */
[----:B------:R-:W-:Y:S05]  /*8510*/  @!P0 BRA `(.L_x_8554) ;  /* 0x0000000000a48947 */ /* 0x000fea0003800000 */
[----:B------:R-:W-:-:S13]  /*8520*/  ISETP.NE.AND P0, PT, R0, 0x1d, PT ;  /* 0x0000001d0000780c */ /* 0x000fda0003f05270 */
[----:B------:R-:W-:Y:S05]  /*8530*/  @!P0 BRA `(.L_x_8555) ;  /* 0x00000000008c8947 */ /* 0x000fea0003800000 */
[----:B------:R-:W-:-:S13]  /*8540*/  ISETP.NE.AND P0, PT, R0, 0x2c, PT ;  /* 0x0000002c0000780c */ /* 0x000fda0003f05270 */
[----:B------:R-:W-:Y:S05]  /*8550*/  @!P0 BRA `(.L_x_8556) ;  /* 0x0000000000448947 */ /* 0x000fea0003800000 */
.L_x_8528:
        /* <DEDUP_REMOVED lines=16> */
.L_x_8557:
[----:B------:R-:W-:Y:S05]  /*8660*/  BRA `(.L_x_8529) ;  /* 0x0000000000587947 */ /* 0x000fea0003800000 */
.L_x_8556:
        /* <DEDUP_REMOVED lines=16> */
.L_x_8555:
[----:B------:R-:W-:Y:S01]  /*8770*/  LOP3.LUT R4, R5, 0xff, RZ, 0xc0, !PT ;  /* 0x000000ff05047812 */ /* 0x000fe200078ec0ff */
[----:B------:R-:W-:-:S05]  /*8780*/  IMAD.MOV.U32 R5, RZ, RZ, RZ ;  /* 0x000000ffff057224 */ /* 0x000fca00078e00ff */
[----:B------:R0:W-:Y:S01]  /*8790*/  STG.E.64 desc[UR36][R8.64], R4 ;  /* 0x0000000408007986 */ /* 0x0001e2000c101b24 */
[----:B------:R-:W-:Y:S05]  /*87a0*/  BRA `(.L_x_8529) ;  /* 0x0000000000087947 */ /* 0x000fea0003800000 */
.L_x_8554:
[----:B------:R-:W-:-:S05]  /*87b0*/  LOP3.LUT R5, R5, 0xff, RZ, 0xc0, !PT ;  /* 0x000000ff05057812 */ /* 0x000fca00078ec0ff */
[----:B------:R0:W-:Y:S02]  /*87c0*/  STG.E desc[UR36][R8.64], R5 ;  /* 0x0000000508007986 */ /* 0x0001e4000c101924 */
.L_x_8529:
[----:B------:R-:W-:Y:S05]  /*87d0*/  BSYNC.RECONVERGENT B6 ;  /* 0x0000000000067941 */ /* 0x000fea0003800200 */
.L_x_8523:
        /* <DEDUP_REMOVED lines=24> */
.L_x_8563:
[----:B------:R0:W-:Y:S01]  /*8960*/  STG.E.U8 desc[UR36][R8.64], R22 ;  /* 0x0000001608007986 */ /* 0x0001e2000c101124 */
[----:B------:R-:W-:Y:S05]  /*8970*/  BRA `(.L_x_8565) ;  /* 0x0000000c004c7947 */ /* 0x000fea0003800000 */
.L_x_8562:
        /* <DEDUP_REMOVED lines=10> */
.L_x_8567:
[----:B------:R-:W-:-:S05]  /*8a20*/  LOP3.LUT R3, R22, 0xff, RZ, 0xc0, !PT ;  /* 0x000000ff16037812 */ /* 0x000fca00078ec0ff */
[----:B------:R0:W-:Y:S01]  /*8a30*/  STG.E desc[UR36][R8.64], R3 ;  /* 0x0000000308007986 */ /* 0x0001e2000c101924 */
[----:B------:R-:W-:Y:S05]  /*8a40*/  BRA `(.L_x_8565) ;  /* 0x0000000c00187947 */ /* 0x000fea0003800000 */
.L_x_8566:
[----:B------:R-:W-:-:S05]  /*8a50*/  LOP3.LUT R3, R22, 0xff, RZ, 0xc0, !PT ;  /* 0x000000ff16037812 */ /* 0x000fca00078ec0ff */
[----:B------:R0:W-:Y:S01]  /*8a60*/  STG.E.U16 desc[UR36][R8.64], R3 ;  /* 0x0000000308007986 */ /* 0x0001e2000c101524 */
[----:B------:R-:W-:Y:S05]  /*8a70*/  BRA `(.L_x_8565) ;  /* 0x0000000c000c7947 */ /* 0x000fea0003800000 */
.L_x_8561:
        /* <DEDUP_REMOVED lines=10> */
.L_x_8569:
[----:B------:R-:W-:-:S04]  /*8b20*/  LOP3.LUT R22, R22, 0xff, RZ, 0xc0, !PT ;  /* 0x000000ff16167812 */ /* 0x000fc800078ec0ff */
[----:B------:R-:W0:Y:S02]  /*8b30*/  I2F.U16 R0, R22 ;  /* 0x0000001600007306 */ /* 0x000e240000101000 */
[----:B0-----:R-:W-:-:S05]  /*8b40*/  F2FP.F16.F32.PACK_AB R0, RZ, R0 ;  /* 0x00000000ff00723e */ /* 0x001fca00000000ff */
[----:B------:R0:W-:Y:S01]  /*8b50*/  STG.E.U16 desc[UR36][R8.64], R0 ;  /* 0x0000000008007986 */ /* 0x0001e2000c101524 */
[----:B------:R-:W-:Y:S05]  /*8b60*/  BRA `(.L_x_8565) ;  /* 0x0000000800d07947 */ /* 0x000fea0003800000 */
.L_x_8568:
        /* <DEDUP_REMOVED lines=11> */
.L_x_8571:
[----:B------:R-:W-:-:S06]  /*8c20*/  LOP3.LUT R22, R22, 0xff, RZ, 0xc0, !PT ;  /* 0x000000ff16167812 */ /* 0x000fcc00078ec0ff */
[----:B------:R-:W0:Y:S02]  /*8c30*/  I2F.U16 R22, R22 ;  /* 0x0000001600167306 */ /* 0x000e240000101000 */
[----:B0-----:R-:W-:-:S04]  /*8c40*/  F2FP.F16.F32.PACK_AB R3, RZ, R22 ;  /* 0x00000016ff03723e */ /* 0x001fc800000000ff */
[----:B------:R-:W-:-:S05]  /*8c50*/  PRMT R3, R3, 0x5410, RZ ;  /* 0x0000541003037816 */ /* 0x000fca00000000ff */
[----:B------:R0:W-:Y:S01]  /*8c60*/  STG.E desc[UR36][R8.64], R3 ;  /* 0x0000000308007986 */ /* 0x0001e2000c101924 */
[----:B------:R-:W-:Y:S05]  /*8c70*/  BRA `(.L_x_8565) ;  /* 0x00000008008c7947 */ /* 0x000fea0003800000 */
.L_x_8570:
[----:B------:R-:W-:-:S06]  /*8c80*/  LOP3.LUT R4, R22, 0xff, RZ, 0xc0, !PT ;  /* 0x000000ff16047812 */ /* 0x000fcc00078ec0ff */
[----:B------:R-:W0:Y:S02]  /*8c90*/  I2F.F64.U16 R4, R4 ;  /* 0x0000000400047312 */ /* 0x000e240000101800 */
[----:B0-----:R0:W-:Y:S01]  /*8ca0*/  STG.E.64 desc[UR36][R8.64], R4 ;  /* 0x0000000408007986 */ /* 0x0011e2000c101b24 */
[----:B------:R-:W-:Y:S05]  /*8cb0*/  BRA `(.L_x_8565) ;  /* 0x00000008007c7947 */ /* 0x000fea0003800000 */
.L_x_8560:
        /* <DEDUP_REMOVED lines=13> */
.L_x_8575:
        /* <DEDUP_REMOVED lines=17> */
.L_x_8578:
[----:B------:R-:W-:-:S07]  /*8ea0*/  PRMT R4, R0, 0x7610, R4 ;  /* 0x0000761000047816 */ /* 0x000fce0000000004 */
.L_x_8577:
[----:B------:R-:W-:Y:S05]  /*8eb0*/  BSYNC.RECONVERGENT B0 ;  /* 0x0000000000007941 */ /* 0x000fea0003800200 */
.L_x_8576:
[----:B------:R0:W-:Y:S01]  /*8ec0*/  STG.E.U8 desc[UR36][R8.64], R4 ;  /* 0x0000000408007986 */ /* 0x0001e2000c101124 */
[----:B------:R-:W-:Y:S05]  /*8ed0*/  BRA `(.L_x_8565) ;  /* 0x0000000400f47947 */ /* 0x000fea0003800000 */
.L_x_8574:
        /* <DEDUP_REMOVED lines=17> */
.L_x_8581:
[----:B------:R-:W-:-:S07]  /*8ff0*/  PRMT R4, R0, 0x7610, R4 ;  /* 0x0000761000047816 */ /* 0x000fce0000000004 */
.L_x_8580:
[----:B------:R-:W-:Y:S05]  /*9000*/  BSYNC.RECONVERGENT B0 ;  /* 0x0000000000007941 */ /* 0x000fea0003800200 */
.L_x_8579:
[----:B------:R0:W-:Y:S01]  /*9010*/  STG.E.U8 desc[UR36][R8.64], R4 ;  /* 0x0000000408007986 */ /* 0x0001e2000c101124 */
[----:B------:R-:W-:Y:S05]  /*9020*/  BRA `(.L_x_8565) ;  /* 0x0000000400a07947 */ /* 0x000fea0003800000 */
.L_x_8573:
        /* <DEDUP_REMOVED lines=22> */
.L_x_8583:
[----:B------:R-:W-:Y:S01]  /*9190*/  LOP3.LUT R4, R22, 0xff, RZ, 0xc0, !PT ;  /* 0x000000ff16047812 */ /* 0x000fe200078ec0ff */
[----:B------:R-:W-:-:S05]  /*91a0*/  IMAD.MOV.U32 R5, RZ, RZ, RZ ;  /* 0x000000ffff057224 */ /* 0x000fca00078e00ff */
[----:B------:R0:W-:Y:S01]  /*91b0*/  STG.E.64 desc[UR36][R8.64], R4 ;  /* 0x0000000408007986 */ /* 0x0001e2000c101b24 */
[----:B------:R-:W-:Y:S05]  /*91c0*/  BRA `(.L_x_8565) ;  /* 0x0000000400387947 */ /* 0x000fea0003800000 */
.L_x_8582:
[----:B------:R-:W-:-:S05]  /*91d0*/  LOP3.LUT R3, R22, 0xff, RZ, 0xc0, !PT ;  /* 0x000000ff16037812 */ /* 0x000fca00078ec0ff */
[----:B------:R0:W-:Y:S01]  /*91e0*/  STG.E desc[UR36][R8.64], R3 ;  /* 0x0000000308007986 */ /* 0x0001e2000c101924 */
[----:B------:R-:W-:Y:S05]  /*91f0*/  BRA `(.L_x_8565) ;  /* 0x00000004002c7947 */ /* 0x000fea0003800000 */
.L_x_8572:
        /* <DEDUP_REMOVED lines=10> */
.L_x_8585:
[----:B------:R-:W-:Y:S02]  /*92a0*/  LOP3.LUT R4, R22, 0xff, RZ, 0xc0, !PT ;  /* 0x000000ff16047812 */ /* 0x000fe400078ec0ff */
[----:B--234-:R-:W-:-:S04]  /*92b0*/  CS2R R6, SRZ ;  /* 0x0000000000067805 */ /* 0x01cfc8000001ff00 */
[----:B------:R-:W0:Y:S02]  /*92c0*/  I2F.F64.U16 R4, R4 ;  /* 0x0000000400047312 */ /* 0x000e240000101800 */
[----:B0-----:R0:W-:Y:S01]  /*92d0*/  STG.E.128 desc[UR36][R8.64], R4 ;  /* 0x0000000408007986 */ /* 0x0011e2000c101d24 */
[----:B------:R-:W-:Y:S05]  /*92e0*/  BRA `(.L_x_8565) ;  /* 0x0000000000f07947 */ /* 0x000fea0003800000 */
.L_x_8584:
[----:B------:R-:W-:-:S13]  /*92f0*/  ISETP.NE.AND P0, PT, R0, 0xf, PT ;  /* 0x0000000f0000780c */ /* 0x000fda0003f05270 */
[----:B------:R-:W-:Y:S05]  /*9300*/  @!P0 BRA `(.L_x_8586) ;  /* 0x0000000000d88947 */ /* 0x000fea0003800000 */
[----:B------:R-:W-:-:S13]  /*9310*/  ISETP.NE.AND P0, PT, R0, 0x17, PT ;  /* 0x000000170000780c */ /* 0x000fda0003f05270 */
[----:B------:R-:W-:Y:S05]  /*9320*/  @!P0 BRA `(.L_x_8587) ;  /* 0x0000000000888947 */ /* 0x000fea0003800000 */
[----:B------:R-:W-:-:S13]  /*9330*/  ISETP.NE.AND P0, PT, R0, 0x18, PT ;  /* 0x000000180000780c */ /* 0x000fda0003f05270 */
[----:B------:R-:W-:Y:S05]  /*9340*/  @!P0 BRA `(.L_x_8588) ;  /* 0x0000000000448947 */ /* 0x000fea0003800000 */
.L_x_8564:
        /* <DEDUP_REMOVED lines=16> */
.L_x_8589:
[----:B------:R-:W-:Y:S05]  /*9450*/  BRA `(.L_x_8565) ;  /* 0x0000000000947947 */ /* 0x000fea0003800000 */
.L_x_8588:
        /* <DEDUP_REMOVED lines=12> */
.L_x_8591:
[----:B------:R-:W-:Y:S05]  /*9520*/  BSYNC.RECONVERGENT B0 ;  /* 0x0000000000007941 */ /* 0x000fea0003800200 */
.L_x_8590:
[----:B------:R0:W-:Y:S01]  /*9530*/  STG.E.U8 desc[UR36][R8.64], R3 ;  /* 0x0000000308007986 */ /* 0x0001e2000c101124 */
[----:B------:R-:W-:Y:S05]  /*9540*/  BRA `(.L_x_8565) ;  /* 0x0000000000587947 */ /* 0x000fea0003800000 */
.L_x_8587:
        /* <DEDUP_REMOVED lines=13> */
.L_x_8592:
[----:B------:R-:W-:Y:S01]  /*9620*/  IMAD.MOV.U32 R3, RZ, RZ, 0x7f ;  /* 0x0000007fff037424 */ /* 0x000fe200078e00ff */
[----:B------:R-:W-:-:S04]  /*9630*/  ISETP.GT.U32.AND P0, PT, R5, 0x7f800000, PT ;  /* 0x7f8000000500780c */ /* 0x000fc80003f04070 */
[----:B------:R-:W-:-:S05]  /*9640*/  SEL R3, R3, 0x7c, P0 ;  /* 0x0000007c03037807 */ /* 0x000fca0000000000 */
[----:B------:R1:W-:Y:S01]  /*9650*/  STG.E.U8 desc[UR36][R8.64], R3 ;  /* 0x0000000308007986 */ /* 0x0003e2000c101124 */
[----:B------:R-:W-:Y:S05]  /*9660*/  BRA `(.L_x_8565) ;  /* 0x0000000000107947 */ /* 0x000fea0003800000 */
.L_x_8586:
[----:B------:R-:W-:-:S04]  /*9670*/  LOP3.LUT R22, R22, 0xff, RZ, 0xc0, !PT ;  /* 0x000000ff16167812 */ /* 0x000fc800078ec0ff */
[----:B------:R-:W0:Y:S02]  /*9680*/  I2F.U16 R0, R22 ;  /* 0x0000001600007306 */ /* 0x000e240000101000 */
[----:B0-----:R-:W-:-:S05]  /*9690*/  F2FP.BF16.F32.PACK_AB R0, RZ, R0 ;  /* 0x00000000ff00723e */ /* 0x001fca00000010ff */
[----:B------:R0:W-:Y:S02]  /*96a0*/  STG.E.U16 desc[UR36][R8.64], R0 ;  /* 0x0000000008007986 */ /* 0x0001e4000c101524 */
.L_x_8565:
[----:B------:R-:W-:Y:S05]  /*96b0*/  BSYNC.RECONVERGENT B6 ;  /* 0x0000000000067941 */ /* 0x000fea0003800200 */
.L_x_8559:
[----:B------:R-:W-:-:S07]  /*96c0*/  VIADD R23, R23, 0x80 ;  /* 0x0000008017177836 */ /* 0x000fce0000000000 */
.L_x_8522:
[----:B------:R-:W-:-:S13]  /*96d0*/  ISETP.GE.AND P0, PT, R23, R16, PT ;  /* 0x000000101700720c */ /* 0x000fda0003f06270 */
[----:B------:R-:W-:Y:S05]  /*96e0*/  @P0 BREAK.RELIABLE B7 ;  /* 0x0000000000070942 */ /* 0x000fea0003800100 */
[----:B------:R-:W-:Y:S05]  /*96f0*/  @P0 BRA `(.L_x_8558) ;  /* 0x0000000c00b40947 */ /* 0x000fea0003800000 */
[----:B------:R-:W-:Y:S05]  /*9700*/  BSYNC.RELIABLE B7 ;  /* 0x0000000000077941 */ /* 0x000fea0003800100 */
.L_x_8521:
        /* <DEDUP_REMOVED lines=21> */
.L_x_8597:
[----:B------:R0:W-:Y:S01]  /*9860*/  STG.E.U8 desc[UR36][R8.64], R19 ;  /* 0x0000001308007986 */ /* 0x0001e2000c101124 */
[----:B------:R-:W-:Y:S05]  /*9870*/  BRA `(.L_x_8599) ;  /* 0x0000000c004c7947 */ /* 0x000fea0003800000 */
.L_x_8596:
        /* <DEDUP_REMOVED lines=10> */
.L_x_8601:
[----:B------:R-:W-:-:S05]  /*9920*/  LOP3.LUT R19, R19, 0xff, RZ, 0xc0, !PT ;  /* 0x000000ff13137812 */ /* 0x000fca00078ec0ff */
[----:B------:R0:W-:Y:S01]  /*9930*/  STG.E desc[UR36][R8.64], R19 ;  /* 0x0000001308007986 */ /* 0x0001e2000c101924 */
[----:B------:R-:W-:Y:S05]  /*9940*/  BRA `(.L_x_8599) ;  /* 0x0000000c00187947 */ /* 0x000fea0003800000 */
.L_x_8600:
[----:B------:R-:W-:-:S05]  /*9950*/  LOP3.LUT R19, R19, 0xff, RZ, 0xc0, !PT ;  /* 0x000000ff13137812 */ /* 0x000fca00078ec0ff */
[----:B------:R0:W-:Y:S01]  /*9960*/  STG.E.U16 desc[UR36][R8.64], R19 ;  /* 0x0000001308007986 */ /* 0x0001e2000c101524 */
[----:B------:R-:W-:Y:S05]  /*9970*/  BRA `(.L_x_8599) ;  /* 0x0000000c000c7947 */ /* 0x000fea0003800000 */
.L_x_8595:
        /* <DEDUP_REMOVED lines=10> */
.L_x_8603:
[----:B------:R-:W-:-:S04]  /*9a20*/  LOP3.LUT R19, R19, 0xff, RZ, 0xc0, !PT ;  /* 0x000000ff13137812 */ /* 0x000fc800078ec0ff */
[----:B------:R-:W0:Y:S02]  /*9a30*/  I2F.U16 R0, R19 ;  /* 0x0000001300007306 */ /* 0x000e240000101000 */
[----:B0-----:R-:W-:-:S05]  /*9a40*/  F2FP.F16.F32.PACK_AB R0, RZ, R0 ;  /* 0x00000000ff00723e */ /* 0x001fca00000000ff */
[----:B------:R0:W-:Y:S01]  /*9a50*/  STG.E.U16 desc[UR36][R8.64], R0 ;  /* 0x0000000008007986 */ /* 0x0001e2000c101524 */
[----:B------:R-:W-:Y:S05]  /*9a60*/  BRA `(.L_x_8599) ;  /* 0x0000000800d07947 */ /* 0x000fea0003800000 */
.L_x_8602:
        /* <DEDUP_REMOVED lines=11> */
.L_x_8605:
[----:B------:R-:W-:-:S06]  /*9b20*/  LOP3.LUT R19, R19, 0xff, RZ, 0xc0, !PT ;  /* 0x000000ff13137812 */ /* 0x000fcc00078ec0ff */
[----:B------:R-:W0:Y:S02]  /*9b30*/  I2F.U16 R19, R19 ;  /* 0x0000001300137306 */ /* 0x000e240000101000 */
[----:B0-----:R-:W-:-:S04]  /*9b40*/  F2FP.F16.F32.PACK_AB R3, RZ, R19 ;  /* 0x00000013ff03723e */ /* 0x001fc800000000ff */
[----:B------:R-:W-:-:S05]  /*9b50*/  PRMT R3, R3, 0x5410, RZ ;  /* 0x0000541003037816 */ /* 0x000fca00000000ff */
[----:B------:R0:W-:Y:S01]  /*9b60*/  STG.E desc[UR36][R8.64], R3 ;  /* 0x0000000308007986 */ /* 0x0001e2000c101924 */
[----:B------:R-:W-:Y:S05]  /*9b70*/  BRA `(.L_x_8599) ;  /* 0x00000008008c7947 */ /* 0x000fea0003800000 */
.L_x_8604:
[----:B------:R-:W-:-:S06]  /*9b80*/  LOP3.LUT R4, R19, 0xff, RZ, 0xc0, !PT ;  /* 0x000000ff13047812 */ /* 0x000fcc00078ec0ff */
[----:B------:R-:W0:Y:S02]  /*9b90*/  I2F.F64.U16 R4, R4 ;  /* 0x0000000400047312 */ /* 0x000e240000101800 */
[----:B0-----:R0:W-:Y:S01]  /*9ba0*/  STG.E.64 desc[UR36][R8.64], R4 ;  /* 0x0000000408007986 */ /* 0x0011e2000c101b24 */
[----:B------:R-:W-:Y:S05]  /*9bb0*/  BRA `(.L_x_8599) ;  /* 0x00000008007c7947 */ /* 0x000fea0003800000 */
.L_x_8594:
        /* <DEDUP_REMOVED lines=13> */
.L_x_8609:
        /* <DEDUP_REMOVED lines=17> */
.L_x_8612:
[----:B------:R-:W-:-:S07]  /*9da0*/  PRMT R4, R0, 0x7610, R4 ;  /* 0x0000761000047816 */ /* 0x000fce0000000004 */
.L_x_8611:
[----:B------:R-:W-:Y:S05]  /*9db0*/  BSYNC.RECONVERGENT B0 ;  /* 0x0000000000007941 */ /* 0x000fea0003800200 */
.L_x_8610:
[----:B------:R0:W-:Y:S01]  /*9dc0*/  STG.E.U8 desc[UR36][R8.64], R4 ;  /* 0x0000000408007986 */ /* 0x0001e2000c101124 */
[----:B------:R-:W-:Y:S05]  /*9dd0*/  BRA `(.L_x_8599) ;  /* 0x0000000400f47947 */ /* 0x000fea0003800000 */
.L_x_8608:
        /* <DEDUP_REMOVED lines=17> */
.L_x_8615:
[----:B------:R-:W-:-:S07]  /*9ef0*/  PRMT R4, R0, 0x7610, R4 ;  /* 0x0000761000047816 */ /* 0x000fce0000000004 */
.L_x_8614:
[----:B------:R-:W-:Y:S05]  /*9f00*/  BSYNC.RECONVERGENT B0 ;  /* 0x0000000000007941 */ /* 0x000fea0003800200 */
.L_x_8613:
[----:B------:R0:W-:Y:S01]  /*9f10*/  STG.E.U8 desc[UR36][R8.64], R4 ;  /* 0x0000000408007986 */ /* 0x0001e2000c101124 */
[----:B------:R-:W-:Y:S05]  /*9f20*/  BRA `(.L_x_8599) ;  /* 0x0000000400a07947 */ /* 0x000fea0003800000 */
.L_x_8607:
        /* <DEDUP_REMOVED lines=22> */
.L_x_8617:
[----:B------:R-:W-:Y:S01]  /*a090*/  LOP3.LUT R4, R19, 0xff, RZ, 0xc0, !PT ;  /* 0x000000ff13047812 */ /* 0x000fe200078ec0ff */
[----:B------:R-:W-:-:S05]  /*a0a0*/  IMAD.MOV.U32 R5, RZ, RZ, RZ ;  /* 0x000000ffff057224 */ /* 0x000fca00078e00ff */
[----:B------:R0:W-:Y:S01]  /*a0b0*/  STG.E.64 desc[UR36][R8.64], R4 ;  /* 0x0000000408007986 */ /* 0x0001e2000c101b24 */
[----:B------:R-:W-:Y:S05]  /*a0c0*/  BRA `(.L_x_8599) ;  /* 0x0000000400387947 */ /* 0x000fea0003800000 */
.L_x_8616:
[----:B------:R-:W-:-:S05]  /*a0d0*/  LOP3.LUT R19, R19, 0xff, RZ, 0xc0, !PT ;  /* 0x000000ff13137812 */ /* 0x000fca00078ec0ff */
[----:B------:R0:W-:Y:S01]  /*a0e0*/  STG.E desc[UR36][R8.64], R19 ;  /* 0x0000001308007986 */ /* 0x0001e2000c101924 */
[----:B------:R-:W-:Y:S05]  /*a0f0*/  BRA `(.L_x_8599) ;  /* 0x00000004002c7947 */ /* 0x000fea0003800000 */
.L_x_8606:
        /* <DEDUP_REMOVED lines=10> */
.L_x_8619:
[----:B------:R-:W-:Y:S02]  /*a1a0*/  LOP3.LUT R4, R19, 0xff, RZ, 0xc0, !PT ;  /* 0x000000ff13047812 */ /* 0x000fe400078ec0ff */
[----:B--234-:R-:W-:-:S04]  /*a1b0*/  CS2R R6, SRZ ;  /* 0x0000000000067805 */ /* 0x01cfc8000001ff00 */
[----:B------:R-:W0:Y:S02]  /*a1c0*/  I2F.F64.U16 R4, R4 ;  /* 0x0000000400047312 */ /* 0x000e240000101800 */
[----:B0-----:R0:W-:Y:S01]  /*a1d0*/  STG.E.128 desc[UR36][R8.64], R4 ;  /* 0x0000000408007986 */ /* 0x0011e2000c101d24 */
[----:B------:R-:W-:Y:S05]  /*a1e0*/  BRA `(.L_x_8599) ;  /* 0x0000000000f07947 */ /* 0x000fea0003800000 */
.L_x_8618:
[----:B------:R-:W-:-:S13]  /*a1f0*/  ISETP.NE.AND P0, PT, R0, 0xf, PT ;  /* 0x0000000f0000780c */ /* 0x000fda0003f05270 */
[----:B------:R-:W-:Y:S05]  /*a200*/  @!P0 BRA `(.L_x_8620) ;  /* 0x0000000000d88947 */ /* 0x000fea0003800000 */
[----:B------:R-:W-:-:S13]  /*a210*/  ISETP.NE.AND P0, PT, R0, 0x17, PT ;  /* 0x000000170000780c */ /* 0x000fda0003f05270 */
[----:B------:R-:W-:Y:S05]  /*a220*/  @!P0 BRA `(.L_x_8621) ;  /* 0x0000000000888947 */ /* 0x000fea0003800000 */
[----:B------:R-:W-:-:S13]  /*a230*/  ISETP.NE.AND P0, PT, R0, 0x18, PT ;  /* 0x000000180000780c */ /* 0x000fda0003f05270 */
[----:B------:R-:W-:Y:S05]  /*a240*/  @!P0 BRA `(.L_x_8622) ;  /* 0x0000000000448947 */ /* 0x000fea0003800000 */
.L_x_8598:
        /* <DEDUP_REMOVED lines=16> */
.L_x_8623:
[----:B------:R-:W-:Y:S05]  /*a350*/  BRA `(.L_x_8599) ;  /* 0x0000000000947947 */ /* 0x000fea0003800000 */
.L_x_8622:
        /* <DEDUP_REMOVED lines=12> */
.L_x_8625:
[----:B------:R-:W-:Y:S05]  /*a420*/  BSYNC.RECONVERGENT B0 ;  /* 0x0000000000007941 */ /* 0x000fea0003800200 */
.L_x_8624:
[----:B------:R0:W-:Y:S01]  /*a430*/  STG.E.U8 desc[UR36][R8.64], R3 ;  /* 0x0000000308007986 */ /* 0x0001e2000c101124 */
[----:B------:R-:W-:Y:S05]  /*a440*/  BRA `(.L_x_8599) ;  /* 0x0000000000587947 */ /* 0x000fea0003800000 */
.L_x_8621:
        /* <DEDUP_REMOVED lines=13> */
.L_x_8626:
[----:B------:R-:W-:Y:S01]  /*a520*/  IMAD.MOV.U32 R3, RZ, RZ, 0x7f ;  /* 0x0000007fff037424 */ /* 0x000fe200078e00ff */
[----:B------:R-:W-:-:S04]  /*a530*/  ISETP.GT.U32.AND P0, PT, R19, 0x7f800000, PT ;  /* 0x7f8000001300780c */ /* 0x000fc80003f04070 */
[----:B------:R-:W-:-:S05]  /*a540*/  SEL R3, R3, 0x7c, P0 ;  /* 0x0000007c03037807 */ /* 0x000fca0000000000 */
[----:B------:R1:W-:Y:S01]  /*a550*/  STG.E.U8 desc[UR36][R8.64], R3 ;  /* 0x0000000308007986 */ /* 0x0003e2000c101124 */
[----:B------:R-:W-:Y:S05]  /*a560*/  BRA `(.L_x_8599) ;  /* 0x0000000000107947 */ /* 0x000fea0003800000 */
.L_x_8620:
[----:B------:R-:W-:-:S04]  /*a570*/  LOP3.LUT R19, R19, 0xff, RZ, 0xc0, !PT ;  /* 0x000000ff13137812 */ /* 0x000fc800078ec0ff */
[----:B------:R-:W0:Y:S02]  /*a580*/  I2F.U16 R0, R19 ;  /* 0x0000001300007306 */ /* 0x000e240000101000 */
[----:B0-----:R-:W-:-:S05]  /*a590*/  F2FP.BF16.F32.PACK_AB R0, RZ, R0 ;  /* 0x00000000ff00723e */ /* 0x001fca00000010ff */
[----:B------:R0:W-:Y:S02]  /*a5a0*/  STG.E.U16 desc[UR36][R8.64], R0 ;  /* 0x0000000008007986 */ /* 0x0001e4000c101524 */
.L_x_8599:
[----:B------:R-:W-:Y:S05]  /*a5b0*/  BSYNC.RECONVERGENT B6 ;  /* 0x0000000000067941 */ /* 0x000fea0003800200 */
.L_x_8593:
[----:B------:R-:W-:-:S07]  /*a5c0*/  VIADD R23, R23, 0x80 ;  /* 0x0000008017177836 */ /* 0x000fce0000000000 */
.L_x_8558:
[----:B------:R-:W-:Y:S05]  /*a5d0*/  BSYNC.RECONVERGENT B8 ;  /* 0x0000000000087941 */ /* 0x000fea0003800200 */
.L_x_8520:
[----:B------:R-:W-:-:S13]  /*a5e0*/  ISETP.GE.AND P0, PT, R23, R16, PT ;  /* 0x000000101700720c */ /* 0x000fda0003f06270 */
[----:B------:R-:W-:Y:S05]  /*a5f0*/  @P0 EXIT ;  /* 0x000000000000094d */ /* 0x000fea0003800000 */
[----:B0-----:R-:W0:Y:S01]  /*a600*/  LDC.64 R4, c[0x0][0x388] ;  /* 0x0000e200ff047b82 */ /* 0x001e220000000a00 */
        /* <DEDUP_REMOVED lines=18> */
.L_x_8630:
[----:B------:R-:W-:Y:S01]  /*a730*/  STG.E.U8 desc[UR36][R2.64], R17 ;  /* 0x0000001102007986 */ /* 0x000fe2000c101124 */
[----:B------:R-:W-:Y:S05]  /*a740*/  EXIT ;  /* 0x000000000000794d */ /* 0x000fea0003800000 */
.L_x_8629:
        /* <DEDUP_REMOVED lines=10> */
.L_x_8633:
[----:B------:R-:W-:-:S05]  /*a7f0*/  LOP3.LUT R17, R17, 0xff, RZ, 0xc0, !PT ;  /* 0x000000ff11117812 */ /* 0x000fca00078ec0ff */
[----:B------:R-:W-:Y:S01]  /*a800*/  STG.E desc[UR36][R2.64], R17 ;  /* 0x0000001102007986 */ /* 0x000fe2000c101924 */
[----:B------:R-:W-:Y:S05]  /*a810*/  EXIT ;  /* 0x000000000000794d */ /* 0x000fea0003800000 */
.L_x_8632:
[----:B------:R-:W-:-:S05]  /*a820*/  LOP3.LUT R17, R17, 0xff, RZ, 0xc0, !PT ;  /* 0x000000ff11117812 */ /* 0x000fca00078ec0ff */
[----:B------:R-:W-:Y:S01]  /*a830*/  STG.E.U16 desc[UR36][R2.64], R17 ;  /* 0x0000001102007986 */ /* 0x000fe2000c101524 */
[----:B------:R-:W-:Y:S05]  /*a840*/  EXIT ;  /* 0x000000000000794d */ /* 0x000fea0003800000 */
.L_x_8628:
        /* <DEDUP_REMOVED lines=10> */
.L_x_8635:
[----:B------:R-:W-:-:S04]  /*a8f0*/  LOP3.LUT R17, R17, 0xff, RZ, 0xc0, !PT ;  /* 0x000000ff11117812 */ /* 0x000fc800078ec0ff */
[----:B------:R-:W0:Y:S02]  /*a900*/  I2F.U16 R0, R17 ;  /* 0x0000001100007306 */ /* 0x000e240000101000 */
[----:B0-----:R-:W-:-:S05]  /*a910*/  F2FP.F16.F32.PACK_AB R0, RZ, R0 ;  /* 0x00000000ff00723e */ /* 0x001fca00000000ff */
[----:B------:R-:W-:Y:S01]  /*a920*/  STG.E.U16 desc[UR36][R2.64], R0 ;  /* 0x0000000002007986 */ /* 0x000fe2000c101524 */
[----:B------:R-:W-:Y:S05]  /*a930*/  EXIT ;  /* 0x000000000000794d */ /* 0x000fea0003800000 */
.L_x_8634:
        /* <DEDUP_REMOVED lines=9> */
[----:B0-----:R-:W-:Y:S01]  /*a9d0*/  STG.E.64 desc[UR36][R2.64], R4 ;  /* 0x0000000402007986 */ /* 0x001fe2000c101b24 */
[----:B------:R-:W-:Y:S05]  /*a9e0*/  EXIT ;  /* 0x000000000000794d */ /* 0x000fea0003800000 */
.L_x_8637:
[----:B------:R-:W-:-:S06]  /*a9f0*/  LOP3.LUT R17, R17, 0xff, RZ, 0xc0, !PT ;  /* 0x000000ff11117812 */ /* 0x000fcc00078ec0ff */
[----:B------:R-:W0:Y:S02]  /*aa00*/  I2F.U16 R17, R17 ;  /* 0x0000001100117306 */ /* 0x000e240000101000 */
[----:B0-----:R-:W-:-:S04]  /*aa10*/  F2FP.F16.F32.PACK_AB R5, RZ, R17 ;  /* 0x00000011ff05723e */ /* 0x001fc800000000ff */
[----:B------:R-:W-:-:S05]  /*aa20*/  PRMT R5, R5, 0x5410, RZ ;  /* 0x0000541005057816 */ /* 0x000fca00000000ff */
[----:B------:R-:W-:Y:S01]  /*aa30*/  STG.E desc[UR36][R2.64], R5 ;  /* 0x0000000502007986 */ /* 0x000fe2000c101924 */
[----:B------:R-:W-:Y:S05]  /*aa40*/  EXIT ;  /* 0x000000000000794d */ /* 0x000fea0003800000 */
.L_x_8636:
[----:B------:R-:W-:-:S06]  /*aa50*/  LOP3.LUT R4, R17, 0xff, RZ, 0xc0, !PT ;  /* 0x000000ff11047812 */ /* 0x000fcc00078ec0ff */
[----:B------:R-:W0:Y:S02]  /*aa60*/  I2F.F64.U16 R4, R4 ;  /* 0x0000000400047312 */ /* 0x000e240000101800 */
[----:B0-----:R-:W-:Y:S01]  /*aa70*/  STG.E.64 desc[UR36][R2.64], R4 ;  /* 0x0000000402007986 */ /* 0x001fe2000c101b24 */
[----:B------:R-:W-:Y:S05]  /*aa80*/  EXIT ;  /* 0x000000000000794d */ /* 0x000fea0003800000 */
.L_x_8627:
        /* <DEDUP_REMOVED lines=13> */
.L_x_8641:
        /* <DEDUP_REMOVED lines=18> */
.L_x_8643:
[----:B------:R-:W-:Y:S05]  /*ac80*/  BSYNC.RECONVERGENT B0 ;  /* 0x0000000000007941 */ /* 0x000fea0003800200 */
.L_x_8642:
[----:B------:R-:W-:Y:S01]  /*ac90*/  STG.E.U8 desc[UR36][R2.64], R0 ;  /* 0x0000000002007986 */ /* 0x000fe2000c101124 */
[----:B------:R-:W-:Y:S05]  /*aca0*/  EXIT ;  /* 0x000000000000794d */ /* 0x000fea0003800000 */
.L_x_8640:
        /* <DEDUP_REMOVED lines=18> */
.L_x_8645:
[----:B------:R-:W-:Y:S05]  /*add0*/  BSYNC.RECONVERGENT B0 ;  /* 0x0000000000007941 */ /* 0x000fea0003800200 */
.L_x_8644:
[----:B------:R-:W-:Y:S01]  /*ade0*/  STG.E.U8 desc[UR36][R2.64], R0 ;  /* 0x0000000002007986 */ /* 0x000fe2000c101124 */
[----:B------:R-:W-:Y:S05]  /*adf0*/  EXIT ;  /* 0x000000000000794d */ /* 0x000fea0003800000 */
.L_x_8639:
        /* <DEDUP_REMOVED lines=22> */
.L_x_8647:
[----:B------:R-:W-:Y:S01]  /*af60*/  LOP3.LUT R4, R17, 0xff, RZ, 0xc0, !PT ;  /* 0x000000ff11047812 */ /* 0x000fe200078ec0ff */
[----:B------:R-:W-:-:S05]  /*af70*/  IMAD.MOV.U32 R5, RZ, RZ, RZ ;  /* 0x000000ffff057224 */ /* 0x000fca00078e00ff */
[----:B------:R-:W-:Y:S01]  /*af80*/  STG.E.64 desc[UR36][R2.64], R4 ;  /* 0x0000000402007986 */ /* 0x000fe2000c101b24 */
[----:B------:R-:W-:Y:S05]  /*af90*/  EXIT ;  /* 0x000000000000794d */ /* 0x000fea0003800000 */
.L_x_8646:
[----:B------:R-:W-:-:S05]  /*afa0*/  LOP3.LUT R17, R17, 0xff, RZ, 0xc0, !PT ;  /* 0x000000ff11117812 */ /* 0x000fca00078ec0ff */
[----:B------:R-:W-:Y:S01]  /*afb0*/  STG.E desc[UR36][R2.64], R17 ;  /* 0x0000001102007986 */ /* 0x000fe2000c101924 */
[----:B------:R-:W-:Y:S05]  /*afc0*/  EXIT ;  /* 0x000000000000794d */ /* 0x000fea0003800000 */
.L_x_8638:
        /* <DEDUP_REMOVED lines=10> */
.L_x_8649:
[----:B------:R-:W-:Y:S02]  /*b070*/  LOP3.LUT R4, R17, 0xff, RZ, 0xc0, !PT ;  /* 0x000000ff11047812 */ /* 0x000fe400078ec0ff */
[----:B--234-:R-:W-:-:S04]  /*b080*/  CS2R R6, SRZ ;  /* 0x0000000000067805 */ /* 0x01cfc8000001ff00 */
[----:B------:R-:W0:Y:S02]  /*b090*/  I2F.F64.U16 R4, R4 ;  /* 0x0000000400047312 */ /* 0x000e240000101800 */
[----:B0-----:R-:W-:Y:S01]  /*b0a0*/  STG.E.128 desc[UR36][R2.64], R4 ;  /* 0x0000000402007986 */ /* 0x001fe2000c101d24 */
[----:B------:R-:W-:Y:S05]  /*b0b0*/  EXIT ;  /* 0x000000000000794d */ /* 0x000fea0003800000 */
.L_x_8648:
[----:B------:R-:W-:-:S13]  /*b0c0*/  ISETP.NE.AND P0, PT, R0, 0xf, PT ;  /* 0x0000000f0000780c */ /* 0x000fda0003f05270 */
[----:B------:R-:W-:Y:S05]  /*b0d0*/  @!P0 BRA `(.L_x_8650) ;  /* 0x0000000000dc8947 */ /* 0x000fea0003800000 */
[----:B------:R-:W-:-:S13]  /*b0e0*/  ISETP.NE.AND P0, PT, R0, 0x17, PT ;  /* 0x000000170000780c */ /* 0x000fda0003f05270 */
[----:B------:R-:W-:Y:S05]  /*b0f0*/  @!P0 BRA `(.L_x_8651) ;  /* 0x0000000000888947 */ /* 0x000fea0003800000 */
[----:B------:R-:W-:-:S13]  /*b100*/  ISETP.NE.AND P0, PT, R0, 0x18, PT ;  /* 0x000000180000780c */ /* 0x000fda0003f05270 */
[----:B------:R-:W-:Y:S05]  /*b110*/  @!P0 BRA `(.L_x_8652) ;  /* 0x0000000000448947 */ /* 0x000fea0003800000 */
.L_x_8631:
        /* <DEDUP_REMOVED lines=16> */
.L_x_8653:
[----:B------:R-:W-:Y:S05]  /*b220*/  EXIT ;  /* 0x000000000000794d */ /* 0x000fea0003800000 */
.L_x_8652:
        /* <DEDUP_REMOVED lines=12> */
.L_x_8655:
[----:B------:R-:W-:Y:S05]  /*b2f0*/  BSYNC.RECONVERGENT B0 ;  /* 0x0000000000007941 */ /* 0x000fea0003800200 */
.L_x_8654:
[----:B------:R-:W-:Y:S01]  /*b300*/  STG.E.U8 desc[UR36][R2.64], R5 ;  /* 0x0000000502007986 */ /* 0x000fe2000c101124 */
[----:B------:R-:W-:Y:S05]  /*b310*/  EXIT ;  /* 0x000000000000794d */ /* 0x000fea0003800000 */
.L_x_8651:
[----:B------:R-:W-:-:S06]  /*b320*/  LOP3.LUT R17, R17, 0xff, RZ, 0xc0, !PT ;  /* 0x000000ff11117812 */ /* 0x000fcc00078ec0ff */
[----:B------:R-:W0:Y:S02]  /*b330*/  I2F.U16 R17, R17 ;  /* 0x0000001100117306 */ /* 0x000e240000101000 */
        /* <DEDUP_REMOVED lines=12> */
.L_x_8656:
[----:B------:R-:W-:Y:S01]  /*b400*/  IMAD.MOV.U32 R5, RZ, RZ, 0x7f ;  /* 0x0000007fff057424 */ /* 0x000fe200078e00ff */
[----:B------:R-:W-:-:S04]  /*b410*/  ISETP.GT.U32.AND P0, PT, R17, 0x7f800000, PT ;  /* 0x7f8000001100780c */ /* 0x000fc80003f04070 */
[----:B------:R-:W-:-:S05]  /*b420*/  SEL R5, R5, 0x7c, P0 ;  /* 0x0000007c05057807 */ /* 0x000fca0000000000 */
[----:B------:R-:W-:Y:S01]  /*b430*/  STG.E.U8 desc[UR36][R2.64], R5 ;  /* 0x0000000502007986 */ /* 0x000fe2000c101124 */
[----:B------:R-:W-:Y:S05]  /*b440*/  EXIT ;  /* 0x000000000000794d */ /* 0x000fea0003800000 */
.L_x_8650:
[----:B------:R-:W-:-:S04]  /*b450*/  LOP3.LUT R17, R17, 0xff, RZ, 0xc0, !PT ;  /* 0x000000ff11117812 */ /* 0x000fc800078ec0ff */
[----:B------:R-:W0:Y:S02]  /*b460*/  I2F.U16 R0, R17 ;  /* 0x0000001100007306 */ /* 0x000e240000101000 */
[----:B0-----:R-:W-:-:S05]  /*b470*/  F2FP.BF16.F32.PACK_AB R0, RZ, R0 ;  /* 0x00000000ff00723e */ /* 0x001fca00000010ff */
[----:B------:R-:W-:Y:S01]  /*b480*/  STG.E.U16 desc[UR36][R2.64], R0 ;  /* 0x0000000002007986 */ /* 0x000fe2000c101524 */
[----:B------:R-:W-:Y:S05]  /*b490*/  EXIT ;  /* 0x000000000000794d */ /* 0x000fea0003800000 */
.L_x_8657:
        /* <DEDUP_REMOVED lines=14> */
.L_x_26195:


//--------------------- .text._ZN2at6native18elementwise_kernelILi128ELi4EZNS0_22gpu_kernel_impl_nocastINS0_13BinaryFunctorIhhhNS0_17BitwiseXorFunctorIhEEEEEEvRNS_18TensorIteratorBaseERKT_EUliE_EEviT1_ --------------------------
	.section	.text._ZN2at6native18elementwise_kernelILi128ELi4EZNS0_22gpu_kernel_impl_nocastINS0_13BinaryFunctorIhhhNS0_17BitwiseXorFunctorIhEEEEEEvRNS_18TensorIteratorBaseERKT_EUliE_EEviT1_,"ax",@progbits
	.align	128
        .global         _ZN2at6native18elementwise_kernelILi128ELi4EZNS0_22gpu_kernel_impl_nocastINS0_13BinaryFunctorIhhhNS0_17BitwiseXorFunctorIhEEEEEEvRNS_18TensorIteratorBaseERKT_EUliE_EEviT1_
        .type           _ZN2at6native18elementwise_kernelILi128ELi4EZNS0_22gpu_kernel_impl_nocastINS0_13BinaryFunctorIhhhNS0_17BitwiseXorFunctorIhEEEEEEvRNS_18TensorIteratorBaseERKT_EUliE_EEviT1_,@function
        .size           _ZN2at6native18elementwise_kernelILi128ELi4EZNS0_22gpu_kernel_impl_nocastINS0_13BinaryFunctorIhhhNS0_17BitwiseXorFunctorIhEEEEEEvRNS_18TensorIteratorBaseERKT_EUliE_EEviT1_,(.L_x_26196 - _ZN2at6native18elementwise_kernelILi128ELi4EZNS0_22gpu_kernel_impl_nocastINS0_13BinaryFunctorIhhhNS0_17BitwiseXorFunctorIhEEEEEEvRNS_18TensorIteratorBaseERKT_EUliE_EEviT1_)
        .other          _ZN2at6native18elementwise_kernelILi128ELi4EZNS0_22gpu_kernel_impl_nocastINS0_13BinaryFunctorIhhhNS0_17BitwiseXorFunctorIhEEEEEEvRNS_18TensorIteratorBaseERKT_EUliE_EEviT1_,@"STO_CUDA_ENTRY STV_DEFAULT"
_ZN2at6native18elementwise_kernelILi128ELi4EZNS0_22gpu_kernel_impl_nocastINS0_13BinaryFunctorIhhhNS0_17BitwiseXorFunctorIhEEEEEEvRNS_18TensorIteratorBaseERKT_EUliE_EEviT1_:
.text._ZN2at6native18elementwise_kernelILi128ELi4EZNS0_22gpu_kernel_impl_nocastINS0_13BinaryFunctorIhhhNS0_17BitwiseXorFunctorIhEEEEEEvRNS_18TensorIteratorBaseERKT_EUliE_EEviT1_:
        /* <DEDUP_REMOVED lines=33> */
.L_x_8661:
[----:B------:R-:W-:-:S13]  /*0210*/  ISETP.GE.AND P0, PT, R3, UR4, PT ;  /* 0x0000000403007c0c */ /* 0x000fda000bf06270 */
[----:B------:R-:W-:Y:S05]  /*0220*/  @P0 BREAK.RELIABLE B1 ;  /* 0x0000000000010942 */ /* 0x000fea0003800100 */
[----:B------:R-:W-:Y:S05]  /*0230*/  @P0 BRA `(.L_x_8662) ;  /* 0x0000000000240947 */ /* 0x000fea0003800000 */
[----:B------:R-:W-:Y:S05]  /*0240*/  BSYNC.RELIABLE B1 ;  /* 0x0000000000017941 */ /* 0x000fea0003800100 */
.L_x_8660:
        /* <DEDUP_REMOVED lines=8> */
.L_x_8662:
[----:B------:R-:W-:Y:S05]  /*02d0*/  BSYNC.RECONVERGENT B0 ;  /* 0x0000000000007941 */ /* 0x000fea0003800200 */
.L_x_8659:
        /* <DEDUP_REMOVED lines=11> */
.L_x_8658:
        /* <DEDUP_REMOVED lines=356> */
.L_x_8666:
        /* <DEDUP_REMOVED lines=364> */
.L_x_8668:
        /* <DEDUP_REMOVED lines=13> */
.L_x_8665:
[----:B------:R-:W-:-:S13]  /*3160*/  ISETP.GE.AND P0, PT, R3, UR4, PT ;  /* 0x0000000403007c0c */ /* 0x000fda000bf06270 */
[----:B------:R-:W-:Y:S05]  /*3170*/  @P0 BREAK.RELIABLE B1 ;  /* 0x0000000000010942 */ /* 0x000fea0003800100 */
[----:B------:R-:W-:Y:S05]  /*3180*/  @P0 BRA `(.L_x_8667) ;  /* 0x0000001400a80947 */ /* 0x000fea0003800000 */
[----:B------:R-:W-:Y:S05]  /*3190*/  BSYNC.RELIABLE B1 ;  /* 0x0000000000017941 */ /* 0x000fea0003800100 */
.L_x_8664:
        /* <DEDUP_REMOVED lines=348> */
.L_x_8669:
        /* <DEDUP_REMOVED lines=13> */
.L_x_8667:
[----:B------:R-:W-:Y:S05]  /*4830*/  BSYNC.RECONVERGENT B0 ;  /* 0x0000000000007941 */ /* 0x000fea0003800200 */
.L_x_8663:
        /* <DEDUP_REMOVED lines=351> */
.L_x_8670:
        /* <DEDUP_REMOVED lines=13> */
.L_x_8671:
        /* <DEDUP_REMOVED lines=16> */
.L_x_26196:


//--------------------- .text._ZN2at6native27unrolled_elementwise_kernelINS0_13BinaryFunctorIhhhNS0_17BitwiseXorFunctorIhEEEESt5arrayIPcLm3EELi4E23TrivialOffsetCalculatorILi2EjES9_ILi1EjENS0_6memory15LoadWithoutCastENSC_16StoreWithoutCastEEEviT_T0_T2_T3_T4_T5_ --------------------------
	.section	.text._ZN2at6native27unrolled_elementwise_kernelINS0_13BinaryFunctorIhhhNS0_17BitwiseXorFunctorIhEEEESt5arrayIPcLm3EELi4E23TrivialOffsetCalculatorILi2EjES9_ILi1EjENS0_6memory15LoadWithoutCastENSC_16StoreWithoutCastEEEviT_T0_T2_T3_T4_T5_,"ax",@progbits
	.align	128
        .global         _ZN2at6native27unrolled_elementwise_kernelINS0_13BinaryFunctorIhhhNS0_17BitwiseXorFunctorIhEEEESt5arrayIPcLm3EELi4E23TrivialOffsetCalculatorILi2EjES9_ILi1EjENS0_6memory15LoadWithoutCastENSC_16StoreWithoutCastEEEviT_T0_T2_T3_T4_T5_
        .type           _ZN2at6native27unrolled_elementwise_kernelINS0_13BinaryFunctorIhhhNS0_17BitwiseXorFunctorIhEEEESt5arrayIPcLm3EELi4E23TrivialOffsetCalculatorILi2EjES9_ILi1EjENS0_6memory15LoadWithoutCastENSC_16StoreWithoutCastEEEviT_T0_T2_T3_T4_T5_,@function
        .size           _ZN2at6native27unrolled_elementwise_kernelINS0_13BinaryFunctorIhhhNS0_17BitwiseXorFunctorIhEEEESt5arrayIPcLm3EELi4E23TrivialOffsetCalculatorILi2EjES9_ILi1EjENS0_6memory15LoadWithoutCastENSC_16StoreWithoutCastEEEviT_T0_T2_T3_T4_T5_,(.L_x_26197 - _ZN2at6native27unrolled_elementwise_kernelINS0_13BinaryFunctorIhhhNS0_17BitwiseXorFunctorIhEEEESt5arrayIPcLm3EELi4E23TrivialOffsetCalculatorILi2EjES9_ILi1EjENS0_6memory15LoadWithoutCastENSC_16StoreWithoutCastEEEviT_T0_T2_T3_T4_T5_)
        .other          _ZN2at6native27unrolled_elementwise_kernelINS0_13BinaryFunctorIhhhNS0_17BitwiseXorFunctorIhEEEESt5arrayIPcLm3EELi4E23TrivialOffsetCalculatorILi2EjES9_ILi1EjENS0_6memory15LoadWithoutCastENSC_16StoreWithoutCastEEEviT_T0_T2_T3_T4_T5_,@"STO_CUDA_ENTRY STV_DEFAULT"
_ZN2at6native27unrolled_elementwise_kernelINS0_13BinaryFunctorIhhhNS0_17BitwiseXorFunctorIhEEEESt5arrayIPcLm3EELi4E23TrivialOffsetCalculatorILi2EjES9_ILi1EjENS0_6memory15LoadWithoutCastENSC_16StoreWithoutCastEEEviT_T0_T2_T3_T4_T5_:
.text._ZN2at6native27unrolled_elementwise_kernelINS0_13BinaryFunctorIhhhNS0_17BitwiseXorFunctorIhEEEESt5arrayIPcLm3EELi4E23TrivialOffsetCalculatorILi2EjES9_ILi1EjENS0_6memory15LoadWithoutCastENSC_16StoreWithoutCastEEEviT_T0_T2_T3_T4_T5_:
        /* <DEDUP_REMOVED lines=81> */
.L_x_8674:
[----:B------:R-:W-:Y:S05]  /*0510*/  BSYNC.RELIABLE B1 ;  /* 0x0000000000017941 */ /* 0x000fea0003800100 */
.L_x_8673:
[----:B------:R-:W-:-:S13]  /*0520*/  ISETP.GE.AND P0, PT, R17, R16, PT ;  /* 0x000000101100720c */ /* 0x000fda0003f06270 */
[----:B------:R-:W1:Y:S01]  /*0530*/  @!P0 LDC.64 R6, c[0x0][0x388] ;  /* 0x0000e200ff068b82 */ /* 0x000e620000000a00 */
[----:B0-----:R-:W-:Y:S02]  /*0540*/  @!P0 IMAD R3, R0, 0x200, R17 ;  /* 0x0000020000038824 */ /* 0x001fe400078e0211 */
[----:B------:R-:W-:-:S03]  /*0550*/  @!P0 VIADD R17, R17, 0x80 ;  /* 0x0000008011118836 */ /* 0x000fc60000000000 */
[----:B-1----:R-:W-:-:S05]  /*0560*/  @!P0 IADD3 R2, P1, PT, R3, R6, RZ ;  /* 0x0000000603028210 */ /* 0x002fca0007f3e0ff */
[----:B------:R-:W-:-:S05]  /*0570*/  @!P0 IMAD.X R3, RZ, RZ, R7, P1 ;  /* 0x000000ffff038224 */ /* 0x000fca00008e0607 */
[----:B------:R1:W-:Y:S03]  /*0580*/  @!P0 STG.E.U8 desc[UR4][R2.64], R13 ;  /* 0x0000000d02008986 */ /* 0x0003e6000c101104 */
.L_x_8675:
[----:B------:R-:W-:Y:S05]  /*0590*/  BSYNC.RECONVERGENT B0 ;  /* 0x0000000000007941 */ /* 0x000fea0003800200 */
.L_x_8672:
        /* <DEDUP_REMOVED lines=9> */
.L_x_8676:
        /* <DEDUP_REMOVED lines=13> */
.L_x_26197:


//--------------------- .text._ZN2at6native29vectorized_elementwise_kernelILi2ENS0_13BinaryFunctorIhhhNS0_17BitwiseXorFunctorIhEEEESt5arrayIPcLm3EEEEviT0_T1_ --------------------------
	.section	.text._ZN2at6native29vectorized_elementwise_kernelILi2ENS0_13BinaryFunctorIhhhNS0_17BitwiseXorFunctorIhEEEESt5arrayIPcLm3EEEEviT0_T1_,"ax",@progbits
	.align	128
        .global         _ZN2at6native29vectorized_elementwise_kernelILi2ENS0_13BinaryFunctorIhhhNS0_17BitwiseXorFunctorIhEEEESt5arrayIPcLm3EEEEviT0_T1_
        .type           _ZN2at6native29vectorized_elementwise_kernelILi2ENS0_13BinaryFunctorIhhhNS0_17BitwiseXorFunctorIhEEEESt5arrayIPcLm3EEEEviT0_T1_,@function
        .size           _ZN2at6native29vectorized_elementwise_kernelILi2ENS0_13BinaryFunctorIhhhNS0_17BitwiseXorFunctorIhEEEESt5arrayIPcLm3EEEEviT0_T1_,(.L_x_26198 - _ZN2at6native29vectorized_elementwise_kernelILi2ENS0_13BinaryFunctorIhhhNS0_17BitwiseXorFunctorIhEEEESt5arrayIPcLm3EEEEviT0_T1_)
        .other          _ZN2at6native29vectorized_elementwise_kernelILi2ENS0_13BinaryFunctorIhhhNS0_17BitwiseXorFunctorIhEEEESt5arrayIPcLm3EEEEviT0_T1_,@"STO_CUDA_ENTRY STV_DEFAULT"
_ZN2at6native29vectorized_elementwise_kernelILi2ENS0_13BinaryFunctorIhhhNS0_17BitwiseXorFunctorIhEEEESt5arrayIPcLm3EEEEviT0_T1_:
.text._ZN2at6native29vectorized_elementwise_kernelILi2ENS0_13BinaryFunctorIhhhNS0_17BitwiseXorFunctorIhEEEESt5arrayIPcLm3EEEEviT0_T1_:
        /* <DEDUP_REMOVED lines=139> */
.L_x_8680:
        /* <DEDUP_REMOVED lines=8> */
.L_x_8681:
        /* <DEDUP_REMOVED lines=8> */
.L_x_8682:
        /* <DEDUP_REMOVED lines=8> */
.L_x_8683:
        /* <DEDUP_REMOVED lines=9> */
.L_x_8684:
[----:B------:R-:W-:Y:S05]  /*0ac0*/  BSYNC.RELIABLE B1 ;  /* 0x0000000000017941 */ /* 0x000fea0003800100 */
.L_x_8679:
[----:B------:R-:W-:-:S13]  /*0ad0*/  ISETP.GE.U32.AND P0, PT, R0, UR5, PT ;  /* 0x0000000500007c0c */ /* 0x000fda000bf06070 */
[----:B--2---:R-:W1:Y:S01]  /*0ae0*/  @!P0 LDC.64 R6, c[0x0][0x388] ;  /* 0x0000e200ff068b82 */ /* 0x004e620000000a00 */
[C---:B------:R-:W-:Y:S02]  /*0af0*/  @!P0 VIADD R5, R0.reuse, UR4 ;  /* 0x0000000400058c36 */ /* 0x040fe40008000000 */
[----:B------:R-:W-:-:S03]  /*0b00*/  @!P0 VIADD R0, R0, 0x80 ;  /* 0x0000008000008836 */ /* 0x000fc60000000000 */
[----:B-1----:R-:W-:-:S05]  /*0b10*/  @!P0 IADD3 R4, P1, PT, R5, R6, RZ ;  /* 0x0000000605048210 */ /* 0x002fca0007f3e0ff */
[----:B------:R-:W-:-:S05]  /*0b20*/  @!P0 IMAD.X R5, RZ, RZ, R7, P1 ;  /* 0x000000ffff058224 */ /* 0x000fca00008e0607 */
[----:B------:R3:W-:Y:S03]  /*0b30*/  @!P0 STG.E.U8 desc[UR12][R4.64], R23 ;  /* 0x0000001704008986 */ /* 0x0007e6000c10110c */
.L_x_8685:
[----:B------:R-:W-:Y:S05]  /*0b40*/  BSYNC.RECONVERGENT B0 ;  /* 0x0000000000007941 */ /* 0x000fea0003800200 */
.L_x_8678:
        /* <DEDUP_REMOVED lines=9> */
.L_x_8677:
        /* <DEDUP_REMOVED lines=59> */
.L_x_8686:
        /* <DEDUP_REMOVED lines=15> */
.L_x_26198:


//--------------------- .text._ZN2at6native29vectorized_elementwise_kernelILi4ENS0_13BinaryFunctorIhhhNS0_17BitwiseXorFunctorIhEEEESt5arrayIPcLm3EEEEviT0_T1_ --------------------------
	.section	.text._ZN2at6native29vectorized_elementwise_kernelILi4ENS0_13BinaryFunctorIhhhNS0_17BitwiseXorFunctorIhEEEESt5arrayIPcLm3EEEEviT0_T1_,"ax",@progbits
	.align	128
        .global         _ZN2at6native29vectorized_elementwise_kernelILi4ENS0_13BinaryFunctorIhhhNS0_17BitwiseXorFunctorIhEEEESt5arrayIPcLm3EEEEviT0_T1_
        .type           _ZN2at6native29vectorized_elementwise_kernelILi4ENS0_13BinaryFunctorIhhhNS0_17BitwiseXorFunctorIhEEEESt5arrayIPcLm3EEEEviT0_T1_,@function
        .size           _ZN2at6native29vectorized_elementwise_kernelILi4ENS0_13BinaryFunctorIhhhNS0_17BitwiseXorFunctorIhEEEESt5arrayIPcLm3EEEEviT0_T1_,(.L_x_26199 - _ZN2at6native29vectorized_elementwise_kernelILi4ENS0_13BinaryFunctorIhhhNS0_17BitwiseXorFunctorIhEEEESt5arrayIPcLm3EEEEviT0_T1_)
        .other          _ZN2at6native29vectorized_elementwise_kernelILi4ENS0_13BinaryFunctorIhhhNS0_17BitwiseXorFunctorIhEEEESt5arrayIPcLm3EEEEviT0_T1_,@"STO_CUDA_ENTRY STV_DEFAULT"
_ZN2at6native29vectorized_elementwise_kernelILi4ENS0_13BinaryFunctorIhhhNS0_17BitwiseXorFunctorIhEEEESt5arrayIPcLm3EEEEviT0_T1_:
.text._ZN2at6native29vectorized_elementwise_kernelILi4ENS0_13BinaryFunctorIhhhNS0_17BitwiseXorFunctorIhEEEESt5arrayIPcLm3EEEEviT0_T1_:
        /* <DEDUP_REMOVED lines=139> */
.L_x_8690:
        /* <DEDUP_REMOVED lines=8> */
.L_x_8691:
        /* <DEDUP_REMOVED lines=8> */
.L_x_8692:
        /* <DEDUP_REMOVED lines=8> */
.L_x_8693:
        /* <DEDUP_REMOVED lines=9> */
.L_x_8694:
[----:B------:R-:W-:Y:S05]  /*0ac0*/  BSYNC.RELIABLE B1 ;  /* 0x0000000000017941 */ /* 0x000fea0003800100 */
.L_x_8689:
[----:B------:R-:W-:-:S13]  /*0ad0*/  ISETP.GE.U32.AND P0, PT, R0, UR5, PT ;  /* 0x0000000500007c0c */ /* 0x000fda000bf06070 */
[----:B--2---:R-:W1:Y:S01]  /*0ae0*/  @!P0 LDC.64 R6, c[0x0][0x388] ;  /* 0x0000e200ff068b82 */ /* 0x004e620000000a00 */
[C---:B------:R-:W-:Y:S02]  /*0af0*/  @!P0 VIADD R5, R0.reuse, UR4 ;  /* 0x0000000400058c36 */ /* 0x040fe40008000000 */
[----:B------:R-:W-:-:S03]  /*0b00*/  @!P0 VIADD R0, R0, 0x80 ;  /* 0x0000008000008836 */ /* 0x000fc60000000000 */
[----:B-1----:R-:W-:-:S05]  /*0b10*/  @!P0 IADD3 R4, P1, PT, R5, R6, RZ ;  /* 0x0000000605048210 */ /* 0x002fca0007f3e0ff */
[----:B------:R-:W-:-:S05]  /*0b20*/  @!P0 IMAD.X R5, RZ, RZ, R7, P1 ;  /* 0x000000ffff058224 */ /* 0x000fca00008e0607 */
[----:B------:R3:W-:Y:S03]  /*0b30*/  @!P0 STG.E.U8 desc[UR12][R4.64], R23 ;  /* 0x0000001704008986 */ /* 0x0007e6000c10110c */
.L_x_8695:
[----:B------:R-:W-:Y:S05]  /*0b40*/  BSYNC.RECONVERGENT B0 ;  /* 0x0000000000007941 */ /* 0x000fea0003800200 */
.L_x_8688:
        /* <DEDUP_REMOVED lines=9> */
.L_x_8687:
        /* <DEDUP_REMOVED lines=55> */
.L_x_8696:
        /* <DEDUP_REMOVED lines=11> */
.L_x_26199:


//--------------------- .text._ZN2at6native29vectorized_elementwise_kernelILi8ENS0_13BinaryFunctorIhhhNS0_17BitwiseXorFunctorIhEEEESt5arrayIPcLm3EEEEviT0_T1_ --------------------------
	.section	.text._ZN2at6native29vectorized_elementwise_kernelILi8ENS0_13BinaryFunctorIhhhNS0_17BitwiseXorFunctorIhEEEESt5arrayIPcLm3EEEEviT0_T1_,"ax",@progbits
	.align	128
        .global         _ZN2at6native29vectorized_elementwise_kernelILi8ENS0_13BinaryFunctorIhhhNS0_17BitwiseXorFunctorIhEEEESt5arrayIPcLm3EEEEviT0_T1_
        .type           _ZN2at6native29vectorized_elementwise_kernelILi8ENS0_13BinaryFunctorIhhhNS0_17BitwiseXorFunctorIhEEEESt5arrayIPcLm3EEEEviT0_T1_,@function
        .size           _ZN2at6native29vectorized_elementwise_kernelILi8ENS0_13BinaryFunctorIhhhNS0_17BitwiseXorFunctorIhEEEESt5arrayIPcLm3EEEEviT0_T1_,(.L_x_26200 - _ZN2at6native29vectorized_elementwise_kernelILi8ENS0_13BinaryFunctorIhhhNS0_17BitwiseXorFunctorIhEEEESt5arrayIPcLm3EEEEviT0_T1_)
        .other          _ZN2at6native29vectorized_elementwise_kernelILi8ENS0_13BinaryFunctorIhhhNS0_17BitwiseXorFunctorIhEEEESt5arrayIPcLm3EEEEviT0_T1_,@"STO_CUDA_ENTRY STV_DEFAULT"
_ZN2at6native29vectorized_elementwise_kernelILi8ENS0_13BinaryFunctorIhhhNS0_17BitwiseXorFunctorIhEEEESt5arrayIPcLm3EEEEviT0_T1_:
.text._ZN2at6native29vectorized_elementwise_kernelILi8ENS0_13BinaryFunctorIhhhNS0_17BitwiseXorFunctorIhEEEESt5arrayIPcLm3EEEEviT0_T1_:
        /* <DEDUP_REMOVED lines=139> */
.L_x_8700:
        /* <DEDUP_REMOVED lines=8> */
.L_x_8701:
        /* <DEDUP_REMOVED lines=8> */
.L_x_8702:
        /* <DEDUP_REMOVED lines=8> */
.L_x_8703:
        /* <DEDUP_REMOVED lines=9> */
.L_x_8704:
[----:B------:R-:W-:Y:S05]  /*0ac0*/  BSYNC.RELIABLE B1 ;  /* 0x0000000000017941 */ /* 0x000fea0003800100 */
.L_x_8699:
[----:B------:R-:W-:-:S13]  /*0ad0*/  ISETP.GE.U32.AND P0, PT, R0, UR5, PT ;  /* 0x0000000500007c0c */ /* 0x000fda000bf06070 */
[----:B--2---:R-:W1:Y:S01]  /*0ae0*/  @!P0 LDC.64 R6, c[0x0][0x388] ;  /* 0x0000e200ff068b82 */ /* 0x004e620000000a00 */
[C---:B------:R-:W-:Y:S02]  /*0af0*/  @!P0 VIADD R5, R0.reuse, UR4 ;  /* 0x0000000400058c36 */ /* 0x040fe40008000000 */
[----:B------:R-:W-:-:S03]  /*0b00*/  @!P0 VIADD R0, R0, 0x80 ;  /* 0x0000008000008836 */ /* 0x000fc60000000000 */
[----:B-1----:R-:W-:-:S05]  /*0b10*/  @!P0 IADD3 R4, P1, PT, R5, R6, RZ ;  /* 0x0000000605048210 */ /* 0x002fca0007f3e0ff */
[----:B------:R-:W-:-:S05]  /*0b20*/  @!P0 IMAD.X R5, RZ, RZ, R7, P1 ;  /* 0x000000ffff058224 */ /* 0x000fca00008e0607 */
[----:B------:R3:W-:Y:S03]  /*0b30*/  @!P0 STG.E.U8 desc[UR12][R4.64], R23 ;  /* 0x0000001704008986 */ /* 0x0007e6000c10110c */
.L_x_8705:
[----:B------:R-:W-:Y:S05]  /*0b40*/  BSYNC.RECONVERGENT B0 ;  /* 0x0000000000007941 */ /* 0x000fea0003800200 */
.L_x_8698:
        /* <DEDUP_REMOVED lines=9> */
.L_x_8697:
        /* <DEDUP_REMOVED lines=52> */
.L_x_8706:
        /* <DEDUP_REMOVED lines=14> */
.L_x_26200:


//--------------------- .text._ZN2at6native18elementwise_kernelILi128ELi4EZNS0_15gpu_kernel_implINS0_13AUnaryFunctorIbbbNS0_16BitwiseOrFunctorIbEEEEEEvRNS_18TensorIteratorBaseERKT_EUliE_EEviT1_ --------------------------
	.section	.text._ZN2at6native18elementwise_kernelILi128ELi4EZNS0_15gpu_kernel_implINS0_13AUnaryFunctorIbbbNS0_16BitwiseOrFunctorIbEEEEEEvRNS_18TensorIteratorBaseERKT_EUliE_EEviT1_,"ax",@progbits
	.align	128
        .global         _ZN2at6native18elementwise_kernelILi128ELi4EZNS0_15gpu_kernel_implINS0_13AUnaryFunctorIbbbNS0_16BitwiseOrFunctorIbEEEEEEvRNS_18TensorIteratorBaseERKT_EUliE_EEviT1_
        .type           _ZN2at6native18elementwise_kernelILi128ELi4EZNS0_15gpu_kernel_implINS0_13AUnaryFunctorIbbbNS0_16BitwiseOrFunctorIbEEEEEEvRNS_18TensorIteratorBaseERKT_EUliE_EEviT1_,@function
        .size           _ZN2at6native18elementwise_kernelILi128ELi4EZNS0_15gpu_kernel_implINS0_13AUnaryFunctorIbbbNS0_16BitwiseOrFunctorIbEEEEEEvRNS_18TensorIteratorBaseERKT_EUliE_EEviT1_,(.L_x_26201 - _ZN2at6native18elementwise_kernelILi128ELi4EZNS0_15gpu_kernel_implINS0_13AUnaryFunctorIbbbNS0_16BitwiseOrFunctorIbEEEEEEvRNS_18TensorIteratorBaseERKT_EUliE_EEviT1_)
        .other          _ZN2at6native18elementwise_kernelILi128ELi4EZNS0_15gpu_kernel_implINS0_13AUnaryFunctorIbbbNS0_16BitwiseOrFunctorIbEEEEEEvRNS_18TensorIteratorBaseERKT_EUliE_EEviT1_,@"STO_CUDA_ENTRY STV_DEFAULT"
_ZN2at6native18elementwise_kernelILi128ELi4EZNS0_15gpu_kernel_implINS0_13AUnaryFunctorIbbbNS0_16BitwiseOrFunctorIbEEEEEEvRNS_18TensorIteratorBaseERKT_EUliE_EEviT1_:
.text._ZN2at6native18elementwise_kernelILi128ELi4EZNS0_15gpu_kernel_implINS0_13AUnaryFunctorIbbbNS0_16BitwiseOrFunctorIbEEEEEEvRNS_18TensorIteratorBaseERKT_EUliE_EEviT1_:
        /* <DEDUP_REMOVED lines=320> */
.L_x_8709:
        /* <DEDUP_REMOVED lines=18> */
.L_x_8714:
[----:B------:R-:W2:Y:S02]  /*1520*/  LDG.E.U8 R2, desc[UR36][R2.64] ;  /* 0x0000002402027981 */ /* 0x000ea4000c1e1100 */
[----:B--2---:R-:W-:Y:S01]  /*1530*/  ISETP.NE.AND P0, PT, R2, RZ, PT ;  /* 0x000000ff0200720c */ /* 0x004fe20003f05270 */
[----:B------:R-:W-:-:S12]  /*1540*/  BRA `(.L_x_8716) ;  /* 0x0000000800307947 */ /* 0x000fd80003800000 */
.L_x_8713:
        /* <DEDUP_REMOVED lines=10> */
.L_x_8718:
[----:B------:R-:W2:Y:S02]  /*15f0*/  LDG.E R2, desc[UR36][R2.64] ;  /* 0x0000002402027981 */ /* 0x000ea4000c1e1900 */
[----:B--2---:R-:W-:Y:S01]  /*1600*/  ISETP.NE.AND P0, PT, R2, RZ, PT ;  /* 0x000000ff0200720c */ /* 0x004fe20003f05270 */
[----:B------:R-:W-:-:S12]  /*1610*/  BRA `(.L_x_8716) ;  /* 0x0000000400fc7947 */ /* 0x000fd80003800000 */
.L_x_8717:
[----:B------:R-:W2:Y:S02]  /*1620*/  LDG.E.U16 R2, desc[UR36][R2.64] ;  /* 0x0000002402027981 */ /* 0x000ea4000c1e1500 */
[----:B--2---:R-:W-:Y:S01]  /*1630*/  ISETP.NE.AND P0, PT, R2, RZ, PT ;  /* 0x000000ff0200720c */ /* 0x004fe20003f05270 */
[----:B------:R-:W-:-:S12]  /*1640*/  BRA `(.L_x_8716) ;  /* 0x0000000400f07947 */ /* 0x000fd80003800000 */
.L_x_8712:
        /* <DEDUP_REMOVED lines=9> */
.L_x_8720:
[----:B------:R-:W2:Y:S02]  /*16e0*/  LDG.E.U16 R0, desc[UR36][R2.64] ;  /* 0x0000002402007981 */ /* 0x000ea4000c1e1500 */
[----:B--2---:R-:W-:-:S05]  /*16f0*/  HADD2.F32 R0, -RZ, R0.H0_H0 ;  /* 0x20000000ff007230 */ /* 0x004fca0000004100 */
[----:B------:R-:W-:Y:S01]  /*1700*/  FSETP.NEU.FTZ.AND P0, PT, R0, RZ, PT ;  /* 0x000000ff0000720b */ /* 0x000fe20003f1d000 */
[----:B------:R-:W-:-:S12]  /*1710*/  BRA `(.L_x_8716) ;  /* 0x0000000400bc7947 */ /* 0x000fd80003800000 */
.L_x_8719:
        /* <DEDUP_REMOVED lines=11> */
.L_x_8722:
        /* <DEDUP_REMOVED lines=8> */
.L_x_8721:
[----:B------:R-:W2:Y:S02]  /*1850*/  LDG.E.64 R2, desc[UR36][R2.64] ;  /* 0x0000002402027981 */ /* 0x000ea4000c1e1b00 */
[----:B--2---:R-:W-:Y:S01]  /*1860*/  DSETP.NEU.AND P0, PT, R2, RZ, PT ;  /* 0x000000ff0200722a */ /* 0x004fe20003f0d000 */
[----:B------:R-:W-:-:S13]  /*1870*/  BRA `(.L_x_8716) ;  /* 0x0000000400647947 */ /* 0x000fda0003800000 */
.L_x_8711:
        /* <DEDUP_REMOVED lines=11> */
.L_x_8725:
[----:B------:R-:W2:Y:S02]  /*1930*/  LDG.E.128 R4, desc[UR36][R2.64] ;  /* 0x0000002402047981 */ /* 0x000ea4000c1e1d00 */
[----:B--2---:R-:W-:-:S06]  /*1940*/  DSETP.NEU.AND P0, PT, R6, RZ, PT ;  /* 0x000000ff0600722a */ /* 0x004fcc0003f0d000 */
[----:B------:R-:W-:Y:S01]  /*1950*/  DSETP.NEU.OR P0, PT, R4, RZ, P0 ;  /* 0x000000ff0400722a */ /* 0x000fe2000070d400 */
[----:B------:R-:W-:-:S13]  /*1960*/  BRA `(.L_x_8716) ;  /* 0x0000000400287947 */ /* 0x000fda0003800000 */
.L_x_8724:
        /* <DEDUP_REMOVED lines=9> */
.L_x_8727:
        /* <DEDUP_REMOVED lines=11> */
.L_x_8726:
[----:B------:R-:W2:Y:S02]  /*1ab0*/  LDG.E.U16 R0, desc[UR36][R2.64] ;  /* 0x0000002402007981 */ /* 0x000ea4000c1e1500 */
[----:B--2---:R-:W-:-:S05]  /*1ac0*/  IMAD.U32 R0, R0, 0x10000, RZ ;  /* 0x0001000000007824 */ /* 0x004fca00078e00ff */
[----:B------:R-:W-:Y:S01]  /*1ad0*/  FSETP.NEU.FTZ.AND P0, PT, R0, RZ, PT ;  /* 0x000000ff0000720b */ /* 0x000fe20003f1d000 */
[----:B------:R-:W-:-:S12]  /*1ae0*/  BRA `(.L_x_8716) ;  /* 0x0000000000c87947 */ /* 0x000fd80003800000 */
.L_x_8723:
        /* <DEDUP_REMOVED lines=11> */
.L_x_8730:
[----:B------:R-:W2:Y:S02]  /*1ba0*/  LDG.E.U8 R2, desc[UR36][R2.64] ;  /* 0x0000002402027981 */ /* 0x000ea4000c1e1100 */
[----:B--2---:R-:W-:Y:S01]  /*1bb0*/  ISETP.NE.AND P0, PT, R2, RZ, PT ;  /* 0x000000ff0200720c */ /* 0x004fe20003f05270 */
[----:B------:R-:W-:-:S12]  /*1bc0*/  BRA `(.L_x_8716) ;  /* 0x0000000000907947 */ /* 0x000fd80003800000 */
.L_x_8729:
[----:B------:R-:W2:Y:S02]  /*1bd0*/  LDG.E.U8 R2, desc[UR36][R2.64] ;  /* 0x0000002402027981 */ /* 0x000ea4000c1e1100 */
[----:B--2---:R-:W-:Y:S01]  /*1be0*/  ISETP.NE.AND P0, PT, R2, RZ, PT ;  /* 0x000000ff0200720c */ /* 0x004fe20003f05270 */
[----:B------:R-:W-:-:S12]  /*1bf0*/  BRA `(.L_x_8716) ;  /* 0x0000000000847947 */ /* 0x000fd80003800000 */
.L_x_8728:
[----:B------:R-:W-:-:S09]  /*1c00*/  UISETP.NE.AND UP0, UPT, UR4, 0x1c, UPT ;  /* 0x0000001c0400788c */ /* 0x000fd2000bf05270 */
[----:B------:R-:W-:Y:S05]  /*1c10*/  BRA.U !UP0, `(.L_x_8731) ;  /* 0x0000000108747547 */ /* 0x000fea000b800000 */
[----:B------:R-:W-:-:S09]  /*1c20*/  UISETP.NE.AND UP0, UPT, UR4, 0x1d, UPT ;  /* 0x0000001d0400788c */ /* 0x000fd2000bf05270 */
[----:B------:R-:W-:Y:S05]  /*1c30*/  BRA.U !UP0, `(.L_x_8732) ;  /* 0x00000001085c7547 */ /* 0x000fea000b800000 */
[----:B------:R-:W-:-:S09]  /*1c40*/  UISETP.NE.AND UP0, UPT, UR4, 0x2c, UPT ;  /* 0x0000002c0400788c */ /* 0x000fd2000bf05270 */
[----:B------:R-:W-:Y:S05]  /*1c50*/  BRA.U !UP0, `(.L_x_8733) ;  /* 0x0000000108487547 */ /* 0x000fea000b800000 */
.L_x_8715:
        /* <DEDUP_REMOVED lines=16> */
.L_x_8734:
[----:B------:R-:W-:Y:S01]  /*1d60*/  PLOP3.LUT P0, PT, PT, PT, PT, 0x8, 0x80 ;  /* 0x000000000080781c */ /* 0x000fe20003f0e170 */
[----:B------:R-:W-:-:S12]  /*1d70*/  BRA `(.L_x_8716) ;  /* 0x0000000000247947 */ /* 0x000fd80003800000 */
.L_x_8733:
[----:B------:R-:W2:Y:S02]  /*1d80*/  LDG.E.U8 R2, desc[UR36][R2.64] ;  /* 0x0000002402027981 */ /* 0x000ea4000c1e1100 */
[----:B--2---:R-:W-:Y:S01]  /*1d90*/  ISETP.NE.AND P0, PT, R2, RZ, PT ;  /* 0x000000ff0200720c */ /* 0x004fe20003f05270 */
[----:B------:R-:W-:-:S12]  /*1da0*/  BRA `(.L_x_8716) ;  /* 0x0000000000187947 */ /* 0x000fd80003800000 */
.L_x_8732:
[----:B------:R-:W2:Y:S02]  /*1db0*/  LDG.E.64 R2, desc[UR36][R2.64] ;  /* 0x0000002402027981 */ /* 0x000ea4000c1e1b00 */
[----:B--2---:R-:W-:-:S04]  /*1dc0*/  ISETP.NE.U32.AND P0, PT, R2, RZ, PT ;  /* 0x000000ff0200720c */ /* 0x004fc80003f05070 */
[----:B------:R-:W-:Y:S01]  /*1dd0*/  ISETP.NE.AND.EX P0, PT, R3, RZ, PT, P0 ;  /* 0x000000ff0300720c */ /* 0x000fe20003f05300 */
[----:B------:R-:W-:-:S12]  /*1de0*/  BRA `(.L_x_8716) ;  /* 0x0000000000087947 */ /* 0x000fd80003800000 */
.L_x_8731:
[----:B------:R-:W2:Y:S02]  /*1df0*/  LDG.E R2, desc[UR36][R2.64] ;  /* 0x0000002402027981 */ /* 0x000ea4000c1e1900 */
[----:B--2---:R-:W-:-:S13]  /*1e00*/  ISETP.NE.AND P0, PT, R2, RZ, PT ;  /* 0x000000ff0200720c */ /* 0x004fda0003f05270 */
.L_x_8716:
[----:B------:R-:W-:Y:S05]  /*1e10*/  BSYNC.RECONVERGENT B6 ;  /* 0x0000000000067941 */ /* 0x000fea0003800200 */
.L_x_8710:
[----:B------:R-:W0:Y:S01]  /*1e20*/  LDCU.64 UR6, c[0x0][0x580] ;  /* 0x0000b000ff0677ac */ /* 0x000e220008000a00 */
[----:B------:R-:W-:Y:S01]  /*1e30*/  ISETP.NE.OR P0, PT, RZ, UR43, P0 ;  /* 0x0000002bff007c0c */ /* 0x000fe20008705670 */
[----:B------:R-:W-:Y:S01]  /*1e40*/  BSSY.RECONVERGENT B6, `(.L_x_8735) ;  /* 0x00000d3000067945 */ /* 0x000fe20003800200 */
[----:B------:R-:W-:Y:S02]  /*1e50*/  UPRMT UR4, UR40, 0x9910, URZ ;  /* 0x0000991028047896 */ /* 0x000fe400080000ff */
[----:B------:R-:W-:Y:S02]  /*1e60*/  SEL R4, RZ, 0x1, !P0 ;  /* 0x00000001ff047807 */ /* 0x000fe40004000000 */
        /* <DEDUP_REMOVED lines=14> */
.L_x_8739:
[----:B------:R0:W-:Y:S01]  /*1f50*/  STG.E.U8 desc[UR36][R2.64], R4 ;  /* 0x0000000402007986 */ /* 0x0001e2000c101124 */
[----:B------:R-:W-:Y:S05]  /*1f60*/  BRA `(.L_x_8741) ;  /* 0x0000000c00007947 */ /* 0x000fea0003800000 */
.L_x_8738:
        /* <DEDUP_REMOVED lines=9> */
.L_x_8743:
[----:B------:R0:W-:Y:S01]  /*2000*/  STG.E desc[UR36][R2.64], R4 ;  /* 0x0000000402007986 */ /* 0x0001e2000c101924 */
[----:B------:R-:W-:Y:S05]  /*2010*/  BRA `(.L_x_8741) ;  /* 0x0000000800d47947 */ /* 0x000fea0003800000 */
.L_x_8742:
[----:B------:R0:W-:Y:S01]  /*2020*/  STG.E.U16 desc[UR36][R2.64], R4 ;  /* 0x0000000402007986 */ /* 0x0001e2000c101524 */
[----:B------:R-:W-:Y:S05]  /*2030*/  BRA `(.L_x_8741) ;  /* 0x0000000800cc7947 */ /* 0x000fea0003800000 */
.L_x_8737:
        /* <DEDUP_REMOVED lines=9> */
.L_x_8745:
[----:B------:R-:W-:-:S04]  /*20d0*/  I2FP.F32.U32 R0, R4 ;  /* 0x0000000400007245 */ /* 0x000fc80000201000 */
[----:B------:R-:W-:-:S05]  /*20e0*/  F2FP.F16.F32.PACK_AB R0, RZ, R0 ;  /* 0x00000000ff00723e */ /* 0x000fca00000000ff */
[----:B------:R0:W-:Y:S01]  /*20f0*/  STG.E.U16 desc[UR36][R2.64], R0 ;  /* 0x0000000002007986 */ /* 0x0001e2000c101524 */
[----:B------:R-:W-:Y:S05]  /*2100*/  BRA `(.L_x_8741) ;  /* 0x0000000800987947 */ /* 0x000fea0003800000 */
.L_x_8744:
        /* <DEDUP_REMOVED lines=10> */
.L_x_8747:
[----:B------:R-:W-:-:S04]  /*21b0*/  I2FP.F32.U32 R4, R4 ;  /* 0x0000000400047245 */ /* 0x000fc80000201000 */
[----:B------:R-:W-:-:S04]  /*21c0*/  F2FP.F16.F32.PACK_AB R5, RZ, R4 ;  /* 0x00000004ff05723e */ /* 0x000fc800000000ff */
[----:B------:R-:W-:-:S05]  /*21d0*/  PRMT R5, R5, 0x5410, RZ ;  /* 0x0000541005057816 */ /* 0x000fca00000000ff */
[----:B------:R0:W-:Y:S01]  /*21e0*/  STG.E desc[UR36][R2.64], R5 ;  /* 0x0000000502007986 */ /* 0x0001e2000c101924 */
[----:B------:R-:W-:Y:S05]  /*21f0*/  BRA `(.L_x_8741) ;  /* 0x00000008005c7947 */ /* 0x000fea0003800000 */
.L_x_8746:
[----:B------:R-:W0:Y:S02]  /*2200*/  I2F.F64.U32 R4, R4 ;  /* 0x0000000400047312 */ /* 0x000e240000201800 */
[----:B0-----:R0:W-:Y:S01]  /*2210*/  STG.E.64 desc[UR36][R2.64], R4 ;  /* 0x0000000402007986 */ /* 0x0011e2000c101b24 */
[----:B------:R-:W-:Y:S05]  /*2220*/  BRA `(.L_x_8741) ;  /* 0x0000000800507947 */ /* 0x000fea0003800000 */
.L_x_8736:
        /* <DEDUP_REMOVED lines=10> */
.L_x_8750:
[----:B------:R-:W0:Y:S01]  /*22d0*/  I2F.F64.U32 R4, R4 ;  /* 0x0000000400047312 */ /* 0x000e220000201800 */
[----:B------:R-:W-:-:S05]  /*22e0*/  CS2R R6, SRZ ;  /* 0x0000000000067805 */ /* 0x000fca000001ff00 */
[----:B0-----:R0:W-:Y:S01]  /*22f0*/  STG.E.128 desc[UR36][R2.64], R4 ;  /* 0x0000000402007986 */ /* 0x0011e2000c101d24 */
[----:B------:R-:W-:Y:S05]  /*2300*/  BRA `(.L_x_8741) ;  /* 0x0000000800187947 */ /* 0x000fea0003800000 */
.L_x_8749:
        /* <DEDUP_REMOVED lines=8> */
[----:B------:R-:W-:Y:S02]  /*2390*/  HFMA2 R5, -RZ, RZ, 0, 7.569789886474609375e-06 ;  /* 0x0000007fff057431 */ /* 0x000fe400000001ff */
        /* <DEDUP_REMOVED lines=8> */
.L_x_8754:
[----:B------:R-:W-:Y:S05]  /*2420*/  BSYNC.RECONVERGENT B0 ;  /* 0x0000000000007941 */ /* 0x000fea0003800200 */
.L_x_8753:
[----:B------:R0:W-:Y:S01]  /*2430*/  STG.E.U8 desc[UR36][R2.64], R5 ;  /* 0x0000000502007986 */ /* 0x0001e2000c101124 */
[----:B------:R-:W-:Y:S05]  /*2440*/  BRA `(.L_x_8741) ;  /* 0x0000000400c87947 */ /* 0x000fea0003800000 */
.L_x_8752:
[----:B------:R-:W-:-:S04]  /*2450*/  I2FP.F32.U32 R7, R4 ;  /* 0x0000000400077245 */ /* 0x000fc80000201000 */
[----:B------:R-:W-:-:S13]  /*2460*/  ISETP.GE.U32.AND P1, PT, R7, 0x47800000, PT ;  /* 0x478000000700780c */ /* 0x000fda0003f26070 */
        /* <DEDUP_REMOVED lines=14> */
.L_x_8751:
[----:B------:R-:W-:-:S04]  /*2550*/  I2FP.F32.U32 R0, R4 ;  /* 0x0000000400007245 */ /* 0x000fc80000201000 */
[----:B------:R-:W-:-:S05]  /*2560*/  F2FP.BF16.F32.PACK_AB R0, RZ, R0 ;  /* 0x00000000ff00723e */ /* 0x000fca00000010ff */
[----:B------:R0:W-:Y:S01]  /*2570*/  STG.E.U16 desc[UR36][R2.64], R0 ;  /* 0x0000000002007986 */ /* 0x0001e2000c101524 */
[----:B------:R-:W-:Y:S05]  /*2580*/  BRA `(.L_x_8741) ;  /* 0x0000000400787947 */ /* 0x000fea0003800000 */
.L_x_8748:
        /* <DEDUP_REMOVED lines=10> */
.L_x_8757:
        /* <DEDUP_REMOVED lines=12> */
.L_x_8760:
[----:B------:R-:W-:-:S04]  /*26f0*/  SHF.R.U32.HI R0, RZ, 0x14, R5 ;  /* 0x00000014ff007819 */ /* 0x000fc80000011605 */
[----:B------:R-:W-:-:S04]  /*2700*/  LOP3.LUT R0, R0, 0x1, RZ, 0xc0, !PT ;  /* 0x0000000100007812 */ /* 0x000fc800078ec0ff */
[----:B------:R-:W-:-:S04]  /*2710*/  IADD3 R0, PT, PT, R5, 0x487ffff, R0 ;  /* 0x0487ffff05007810 */ /* 0x000fc80007ffe000 */
[----:B------:R-:W-:-:S04]  /*2720*/  SHF.R.U32.HI R0, RZ, 0x14, R0 ;  /* 0x00000014ff007819 */ /* 0x000fc80000011600 */
[----:B------:R-:W-:-:S07]  /*2730*/  LOP3.LUT R4, R0, 0xff, RZ, 0xc0, !PT ;  /* 0x000000ff00047812 */ /* 0x000fce00078ec0ff */
.L_x_8761:
[----:B------:R-:W-:-:S07]  /*2740*/  PRMT R0, R4, 0x7610, R0 ;  /* 0x0000761004007816 */ /* 0x000fce0000000000 */
.L_x_8759:
[----:B------:R-:W-:Y:S05]  /*2750*/  BSYNC.RECONVERGENT B0 ;  /* 0x0000000000007941 */ /* 0x000fea0003800200 */
.L_x_8758:
[----:B------:R1:W-:Y:S01]  /*2760*/  STG.E.U8 desc[UR36][R2.64], R0 ;  /* 0x0000000002007986 */ /* 0x0003e2000c101124 */
[----:B------:R-:W-:Y:S05]  /*2770*/  BRA `(.L_x_8741) ;  /* 0x0000000000fc7947 */ /* 0x000fea0003800000 */
.L_x_8756:
[----:B------:R-:W-:Y:S01]  /*2780*/  I2FP.F32.U32 R5, R4 ;  /* 0x0000000400057245 */ /* 0x000fe20000201000 */
[----:B------:R-:W-:Y:S01]  /*2790*/  BSSY.RECONVERGENT B0, `(.L_x_8762) ;  /* 0x0000011000007945 */ /* 0x000fe20003800200 */
[----:B------:R-:W-:Y:S02]  /*27a0*/  MOV R0, 0x80 ;  /* 0x0000008000007802 */ /* 0x000fe40000000f00 */
        /* <DEDUP_REMOVED lines=9> */
.L_x_8764:
[----:B------:R-:W-:-:S04]  /*2840*/  SHF.R.U32.HI R0, RZ, 0x15, R5 ;  /* 0x00000015ff007819 */ /* 0x000fc80000011605 */
[----:B------:R-:W-:-:S04]  /*2850*/  LOP3.LUT R0, R0, 0x1, RZ, 0xc0, !PT ;  /* 0x0000000100007812 */ /* 0x000fc800078ec0ff */
[----:B------:R-:W-:-:S04]  /*2860*/  IADD3 R0, PT, PT, R5, 0x88fffff, R0 ;  /* 0x088fffff05007810 */ /* 0x000fc80007ffe000 */
[----:B------:R-:W-:-:S04]  /*2870*/  SHF.R.U32.HI R0, RZ, 0x15, R0 ;  /* 0x00000015ff007819 */ /* 0x000fc80000011600 */
[----:B------:R-:W-:-:S07]  /*2880*/  LOP3.LUT R4, R0, 0xff, RZ, 0xc0, !PT ;  /* 0x000000ff00047812 */ /* 0x000fce00078ec0ff */
.L_x_8765:
[----:B------:R-:W-:-:S07]  /*2890*/  PRMT R0, R4, 0x7610, R0 ;  /* 0x0000761004007816 */ /* 0x000fce0000000000 */
.L_x_8763:
[----:B------:R-:W-:Y:S05]  /*28a0*/  BSYNC.RECONVERGENT B0 ;  /* 0x0000000000007941 */ /* 0x000fea0003800200 */
.L_x_8762:
[----:B------:R0:W-:Y:S01]  /*28b0*/  STG.E.U8 desc[UR36][R2.64], R0 ;  /* 0x0000000002007986 */ /* 0x0001e2000c101124 */
[----:B------:R-:W-:Y:S05]  /*28c0*/  BRA `(.L_x_8741) ;  /* 0x0000000000a87947 */ /* 0x000fea0003800000 */
.L_x_8755:
[----:B------:R-:W-:-:S09]  /*28d0*/  UISETP.NE.AND UP0, UPT, UR4, 0x1c, UPT ;  /* 0x0000001c0400788c */ /* 0x000fd2000bf05270 */
[----:B------:R-:W-:Y:S05]  /*28e0*/  BRA.U !UP0, `(.L_x_8766) ;  /* 0x00000001089c7547 */ /* 0x000fea000b800000 */
[----:B------:R-:W-:-:S09]  /*28f0*/  UISETP.NE.AND UP0, UPT, UR4, 0x1d, UPT ;  /* 0x0000001d0400788c */ /* 0x000fd2000bf05270 */
[----:B------:R-:W-:Y:S05]  /*2900*/  BRA.U !UP0, `(.L_x_8767) ;  /* 0x0000000108887547 */ /* 0x000fea000b800000 */
[----:B------:R-:W-:-:S09]  /*2910*/  UISETP.NE.AND UP0, UPT, UR4, 0x2c, UPT ;  /* 0x0000002c0400788c */ /* 0x000fd2000bf05270 */
[----:B------:R-:W-:Y:S05]  /*2920*/  BRA.U !UP0, `(.L_x_8768) ;  /* 0x0000000108447547 */ /* 0x000fea000b800000 */
.L_x_8740:
        /* <DEDUP_REMOVED lines=16> */
.L_x_8769:
[----:B------:R-:W-:Y:S05]  /*2a30*/  BRA `(.L_x_8741) ;  /* 0x00000000004c7947 */ /* 0x000fea0003800000 */
.L_x_8768:
        /* <DEDUP_REMOVED lines=15> */
.L_x_8767:
[----:B------:R-:W-:-:S05]  /*2b30*/  IMAD.MOV.U32 R5, RZ, RZ, RZ ;  /* 0x000000ffff057224 */ /* 0x000fca00078e00ff */
[----:B------:R0:W-:Y:S01]  /*2b40*/  STG.E.64 desc[UR36][R2.64], R4 ;  /* 0x0000000402007986 */ /* 0x0001e2000c101b24 */
[----:B------:R-:W-:Y:S05]  /*2b50*/  BRA `(.L_x_8741) ;  /* 0x0000000000047947 */ /* 0x000fea0003800000 */
.L_x_8766:
[----:B------:R3:W-:Y:S02]  /*2b60*/  STG.E desc[UR36][R2.64], R4 ;  /* 0x0000000402007986 */ /* 0x0007e4000c101924 */
.L_x_8741:
[----:B------:R-:W-:Y:S05]  /*2b70*/  BSYNC.RECONVERGENT B6 ;  /* 0x0000000000067941 */ /* 0x000fea0003800200 */
.L_x_8735:
[----:B------:R-:W-:-:S07]  /*2b80*/  IADD3 R17, PT, PT, R17, 0x80, RZ ;  /* 0x0000008011117810 */ /* 0x000fce0007ffe0ff */
.L_x_8708:
[----:B------:R-:W-:Y:S05]  /*2b90*/  BSYNC.RECONVERGENT B7 ;  /* 0x0000000000077941 */ /* 0x000fea0003800200 */
.L_x_8707:
[----:B------:R-:W5:Y:S01]  /*2ba0*/  LDCU UR4, c[0x0][0x380] ;  /* 0x00007000ff0477ac */ /* 0x000f620008000800 */
[----:B------:R-:W-:Y:S01]  /*2bb0*/  BSSY.RECONVERGENT B7, `(.L_x_8770) ;  /* 0x00002aa000077945 */ /* 0x000fe20003800200 */
[----:B-----5:R-:W-:-:S13]  /*2bc0*/  ISETP.GE.AND P0, PT, R17, UR4, PT ;  /* 0x0000000411007c0c */ /* 0x020fda000bf06270 */
[----:B------:R-:W-:Y:S05]  /*2bd0*/  @P0 BRA `(.L_x_8771) ;  /* 0x00000028009c0947 */ /* 0x000fea0003800000 */
[----:B------:R-:W5:Y:S01]  /*2be0*/  LDCU UR4, c[0x0][0x388] ;  /* 0x00007100ff0477ac */ /* 0x000f620008000800 */
[----:B01----:R-:W-:Y:S02]  /*2bf0*/  IMAD.MOV.U32 R0, RZ, RZ, RZ ;  /* 0x000000ffff007224 */ /* 0x003fe400078e00ff */
        /* <DEDUP_REMOVED lines=8> */
[----:B--234-:R-:W-:-:S05]  /*2c80*/  IMAD.HI.U32 R2, R17, UR4, R16 ;  /* 0x0000000411027c27 */ /* 0x01cfca000f8e0010 */
[----:B------:R-:W-:-:S05]  /*2c90*/  SHF.R.U32.HI R3, RZ, UR5, R2 ;  /* 0x00000005ff037c19 */ /* 0x000fca0008011602 */
[----:B------:R-:W-:-:S04]  /*2ca0*/  IMAD.MOV R0, RZ, RZ, -R3 ;  /* 0x000000ffff007224 */ /* 0x000fc800078e0a03 */
        /* <DEDUP_REMOVED lines=290> */
.L_x_8772:
        /* <DEDUP_REMOVED lines=18> */
.L_x_8777:
[----:B------:R-:W2:Y:S02]  /*3ff0*/  LDG.E.U8 R2, desc[UR36][R2.64] ;  /* 0x0000002402027981 */ /* 0x000ea4000c1e1100 */
[----:B--2---:R-:W-:Y:S01]  /*4000*/  ISETP.NE.AND P0, PT, R2, RZ, PT ;  /* 0x000000ff0200720c */ /* 0x004fe20003f05270 */
[----:B------:R-:W-:-:S12]  /*4010*/  BRA `(.L_x_8779) ;  /* 0x0000000800307947 */ /* 0x000fd80003800000 */
.L_x_8776:
        /* <DEDUP_REMOVED lines=10> */
.L_x_8781:
[----:B------:R-:W2:Y:S02]  /*40c0*/  LDG.E R2, desc[UR36][R2.64] ;  /* 0x0000002402027981 */ /* 0x000ea4000c1e1900 */
[----:B--2---:R-:W-:Y:S01]  /*40d0*/  ISETP.NE.AND P0, PT, R2, RZ, PT ;  /* 0x000000ff0200720c */ /* 0x004fe20003f05270 */
[----:B------:R-:W-:-:S12]  /*40e0*/  BRA `(.L_x_8779) ;  /* 0x0000000400fc7947 */ /* 0x000fd80003800000 */
.L_x_8780:
[----:B------:R-:W2:Y:S02]  /*40f0*/  LDG.E.U16 R2, desc[UR36][R2.64] ;  /* 0x0000002402027981 */ /* 0x000ea4000c1e1500 */
[----:B--2---:R-:W-:Y:S01]  /*4100*/  ISETP.NE.AND P0, PT, R2, RZ, PT ;  /* 0x000000ff0200720c */ /* 0x004fe20003f05270 */
[----:B------:R-:W-:-:S12]  /*4110*/  BRA `(.L_x_8779) ;  /* 0x0000000400f07947 */ /* 0x000fd80003800000 */
.L_x_8775:
        /* <DEDUP_REMOVED lines=9> */
.L_x_8783:
[----:B------:R-:W2:Y:S02]  /*41b0*/  LDG.E.U16 R0, desc[UR36][R2.64] ;  /* 0x0000002402007981 */ /* 0x000ea4000c1e1500 */
[----:B--2---:R-:W-:-:S05]  /*41c0*/  HADD2.F32 R0, -RZ, R0.H0_H0 ;  /* 0x20000000ff007230 */ /* 0x004fca0000004100 */
[----:B------:R-:W-:Y:S01]  /*41d0*/  FSETP.NEU.FTZ.AND P0, PT, R0, RZ, PT ;  /* 0x000000ff0000720b */ /* 0x000fe20003f1d000 */
[----:B------:R-:W-:-:S12]  /*41e0*/  BRA `(.L_x_8779) ;  /* 0x0000000400bc7947 */ /* 0x000fd80003800000 */
.L_x_8782:
        /* <DEDUP_REMOVED lines=11> */
.L_x_8785:
        /* <DEDUP_REMOVED lines=8> */
.L_x_8784:
[----:B------:R-:W2:Y:S02]  /*4320*/  LDG.E.64 R2, desc[UR36][R2.64] ;  /* 0x0000002402027981 */ /* 0x000ea4000c1e1b00 */
[----:B--2---:R-:W-:Y:S01]  /*4330*/  DSETP.NEU.AND P0, PT, R2, RZ, PT ;  /* 0x000000ff0200722a */ /* 0x004fe20003f0d000 */
[----:B------:R-:W-:-:S13]  /*4340*/  BRA `(.L_x_8779) ;  /* 0x0000000400647947 */ /* 0x000fda0003800000 */
.L_x_8774:
        /* <DEDUP_REMOVED lines=11> */
.L_x_8788:
[----:B------:R-:W2:Y:S02]  /*4400*/  LDG.E.128 R4, desc[UR36][R2.64] ;  /* 0x0000002402047981 */ /* 0x000ea4000c1e1d00 */
[----:B--2---:R-:W-:-:S06]  /*4410*/  DSETP.NEU.AND P0, PT, R6, RZ, PT ;  /* 0x000000ff0600722a */ /* 0x004fcc0003f0d000 */
[----:B------:R-:W-:Y:S01]  /*4420*/  DSETP.NEU.OR P0, PT, R4, RZ, P0 ;  /* 0x000000ff0400722a */ /* 0x000fe2000070d400 */
[----:B------:R-:W-:-:S13]  /*4430*/  BRA `(.L_x_8779) ;  /* 0x0000000400287947 */ /* 0x000fda0003800000 */
.L_x_8787:
        /* <DEDUP_REMOVED lines=9> */
.L_x_8790:
        /* <DEDUP_REMOVED lines=11> */
.L_x_8789:
[----:B------:R-:W2:Y:S02]  /*4580*/  LDG.E.U16 R0, desc[UR36][R2.64] ;  /* 0x0000002402007981 */ /* 0x000ea4000c1e1500 */
[----:B--2---:R-:W-:-:S04]  /*4590*/  SHF.L.U32 R0, R0, 0x10, RZ ;  /* 0x0000001000007819 */ /* 0x004fc800000006ff */
[----:B------:R-:W-:Y:S01]  /*45a0*/  FSETP.NEU.FTZ.AND P0, PT, R0, RZ, PT ;  /* 0x000000ff0000720b */ /* 0x000fe20003f1d000 */
[----:B------:R-:W-:-:S12]  /*45b0*/  BRA `(.L_x_8779) ;  /* 0x0000000000c87947 */ /* 0x000fd80003800000 */
.L_x_8786:
        /* <DEDUP_REMOVED lines=11> */
.L_x_8793:
[----:B------:R-:W2:Y:S02]  /*4670*/  LDG.E.U8 R2, desc[UR36][R2.64] ;  /* 0x0000002402027981 */ /* 0x000ea4000c1e1100 */
[----:B--2---:R-:W-:Y:S01]  /*4680*/  ISETP.NE.AND P0, PT, R2, RZ, PT ;  /* 0x000000ff0200720c */ /* 0x004fe20003f05270 */
[----:B------:R-:W-:-:S12]  /*4690*/  BRA `(.L_x_8779) ;  /* 0x0000000000907947 */ /* 0x000fd80003800000 */
.L_x_8792:
[----:B------:R-:W2:Y:S02]  /*46a0*/  LDG.E.U8 R2, desc[UR36][R2.64] ;  /* 0x0000002402027981 */ /* 0x000ea4000c1e1100 */
[----:B--2---:R-:W-:Y:S01]  /*46b0*/  ISETP.NE.AND P0, PT, R2, RZ, PT ;  /* 0x000000ff0200720c */ /* 0x004fe20003f05270 */
[----:B------:R-:W-:-:S12]  /*46c0*/  BRA `(.L_x_8779) ;  /* 0x0000000000847947 */ /* 0x000fd80003800000 */
.L_x_8791:
        /* <DEDUP_REMOVED lines=9> */
.L_x_8778:
        /* <DEDUP_REMOVED lines=10> */
[----:B-1----:R-:W-:Y:S01]  /*4800*/  IMAD.U32 R6, RZ, RZ, UR6 ;  /* 0x00000006ff067e24 */ /* 0x002fe2000f8e00ff */
[----:B------:R-:W-:Y:S01]  /*4810*/  MOV R7, UR7 ;  /* 0x0000000700077c02 */ /* 0x000fe20008000f00 */
[----:B---3--:R-:W-:Y:S01]  /*4820*/  IMAD.U32 R10, RZ, RZ, UR8 ;  /* 0x00000008ff0a7e24 */ /* 0x008fe2000f8e00ff */
[----:B------:R-:W-:-:S07]  /*4830*/  MOV R11, UR9 ;  /* 0x00000009000b7c02 */ /* 0x000fce0008000f00 */
[----:B------:R-:W-:-:S07]  /*4840*/  LEPC R20, `(.L_x_8796) ;  /* 0x000000001014794e */ /* 0x000fce0000000000 */
[----:B--2---:R-:W-:Y:S05]  /*4850*/  CALL.ABS.NOINC R2 ;  /* 0x0000000002007343 */ /* 0x004fea0003c00000 */
.L_x_8796:
[----:B------:R-:W-:Y:S01]  /*4860*/  PLOP3.LUT P0, PT, PT, PT, PT, 0x8, 0x80 ;  /* 0x000000000080781c */ /* 0x000fe20003f0e170 */
[----:B------:R-:W-:-:S12]  /*4870*/  BRA `(.L_x_8779) ;  /* 0x0000000000187947 */ /* 0x000fd80003800000 */
.L_x_8795:
[----:B------:R-:W2:Y:S02]  /*4880*/  LDG.E.64 R2, desc[UR36][R2.64] ;  /* 0x0000002402027981 */ /* 0x000ea4000c1e1b00 */
[----:B--2---:R-:W-:-:S04]  /*4890*/  ISETP.NE.U32.AND P0, PT, R2, RZ, PT ;  /* 0x000000ff0200720c */ /* 0x004fc80003f05070 */
[----:B------:R-:W-:Y:S01]  /*48a0*/  ISETP.NE.AND.EX P0, PT, R3, RZ, PT, P0 ;  /* 0x000000ff0300720c */ /* 0x000fe20003f05300 */
[----:B------:R-:W-:-:S12]  /*48b0*/  BRA `(.L_x_8779) ;  /* 0x0000000000087947 */ /* 0x000fd80003800000 */
.L_x_8794:
[----:B------:R-:W2:Y:S02]  /*48c0*/  LDG.E R2, desc[UR36][R2.64] ;  /* 0x0000002402027981 */ /* 0x000ea4000c1e1900 */
[----:B--2---:R-:W-:-:S13]  /*48d0*/  ISETP.NE.AND P0, PT, R2, RZ, PT ;  /* 0x000000ff0200720c */ /* 0x004fda0003f05270 */
.L_x_8779:
[----:B------:R-:W-:Y:S05]  /*48e0*/  BSYNC.RECONVERGENT B6 ;  /* 0x0000000000067941 */ /* 0x000fea0003800200 */
.L_x_8773:
        /* <DEDUP_REMOVED lines=19> */
.L_x_8801:
[----:B------:R0:W-:Y:S01]  /*4a20*/  STG.E.U8 desc[UR36][R2.64], R4 ;  /* 0x0000000402007986 */ /* 0x0001e2000c101124 */
[----:B------:R-:W-:Y:S05]  /*4a30*/  BRA `(.L_x_8803) ;  /* 0x0000000800fc7947 */ /* 0x000fea0003800000 */
.L_x_8800:
        /* <DEDUP_REMOVED lines=9> */
.L_x_8805:
[----:B------:R0:W-:Y:S01]  /*4ad0*/  STG.E desc[UR36][R2.64], R4 ;  /* 0x0000000402007986 */ /* 0x0001e2000c101924 */
[----:B------:R-:W-:Y:S05]  /*4ae0*/  BRA `(.L_x_8803) ;  /* 0x0000000800d07947 */ /* 0x000fea0003800000 */
.L_x_8804:
[----:B------:R0:W-:Y:S01]  /*4af0*/  STG.E.U16 desc[UR36][R2.64], R4 ;  /* 0x0000000402007986 */ /* 0x0001e2000c101524 */
[----:B------:R-:W-:Y:S05]  /*4b00*/  BRA `(.L_x_8803) ;  /* 0x0000000800c87947 */ /* 0x000fea0003800000 */
.L_x_8799:
        /* <DEDUP_REMOVED lines=9> */
.L_x_8807:
[----:B------:R-:W-:-:S04]  /*4ba0*/  I2FP.F32.U32 R0, R4 ;  /* 0x0000000400007245 */ /* 0x000fc80000201000 */
[----:B------:R-:W-:-:S05]  /*4bb0*/  F2FP.F16.F32.PACK_AB R0, RZ, R0 ;  /* 0x00000000ff00723e */ /* 0x000fca00000000ff */
[----:B------:R3:W-:Y:S01]  /*4bc0*/  STG.E.U16 desc[UR36][R2.64], R0 ;  /* 0x0000000002007986 */ /* 0x0007e2000c101524 */
[----:B------:R-:W-:Y:S05]  /*4bd0*/  BRA `(.L_x_8803) ;  /* 0x0000000800947947 */ /* 0x000fea0003800000 */
.L_x_8806:
        /* <DEDUP_REMOVED lines=10> */
.L_x_8809:
[----:B------:R-:W-:-:S04]  /*4c80*/  I2FP.F32.U32 R4, R4 ;  /* 0x0000000400047245 */ /* 0x000fc80000201000 */
[----:B------:R-:W-:-:S04]  /*4c90*/  F2FP.F16.F32.PACK_AB R5, RZ, R4 ;  /* 0x00000004ff05723e */ /* 0x000fc800000000ff */
[----:B------:R-:W-:-:S05]  /*4ca0*/  PRMT R5, R5, 0x5410, RZ ;  /* 0x0000541005057816 */ /* 0x000fca00000000ff */
[----:B------:R0:W-:Y:S01]  /*4cb0*/  STG.E desc[UR36][R2.64], R5 ;  /* 0x0000000502007986 */ /* 0x0001e2000c101924 */
[----:B------:R-:W-:Y:S05]  /*4cc0*/  BRA `(.L_x_8803) ;  /* 0x0000000800587947 */ /* 0x000fea0003800000 */
.L_x_8808:
[----:B------:R-:W0:Y:S02]  /*4cd0*/  I2F.F64.U32 R4, R4 ;  /* 0x0000000400047312 */ /* 0x000e240000201800 */
[----:B0-----:R2:W-:Y:S01]  /*4ce0*/  STG.E.64 desc[UR36][R2.64], R4 ;  /* 0x0000000402007986 */ /* 0x0015e2000c101b24 */
[----:B------:R-:W-:Y:S05]  /*4cf0*/  BRA `(.L_x_8803) ;  /* 0x00000008004c7947 */ /* 0x000fea0003800000 */
.L_x_8798:
        /* <DEDUP_REMOVED lines=12> */
.L_x_8813:
        /* <DEDUP_REMOVED lines=17> */
.L_x_8815:
[----:B------:R-:W-:Y:S05]  /*4ed0*/  BSYNC.RECONVERGENT B0 ;  /* 0x0000000000007941 */ /* 0x000fea0003800200 */
.L_x_8814:
[----:B------:R0:W-:Y:S01]  /*4ee0*/  STG.E.U8 desc[UR36][R2.64], R0 ;  /* 0x0000000002007986 */ /* 0x0001e2000c101124 */
[----:B------:R-:W-:Y:S05]  /*4ef0*/  BRA `(.L_x_8803) ;  /* 0x0000000400cc7947 */ /* 0x000fea0003800000 */
.L_x_8812:
        /* <DEDUP_REMOVED lines=17> */
.L_x_8817:
[----:B------:R-:W-:Y:S05]  /*5010*/  BSYNC.RECONVERGENT B0 ;  /* 0x0000000000007941 */ /* 0x000fea0003800200 */
.L_x_8816:
[----:B------:R0:W-:Y:S01]  /*5020*/  STG.E.U8 desc[UR36][R2.64], R0 ;  /* 0x0000000002007986 */ /* 0x0001e2000c101124 */
[----:B------:R-:W-:Y:S05]  /*5030*/  BRA `(.L_x_8803) ;  /* 0x00000004007c7947 */ /* 0x000fea0003800000 */
.L_x_8811:
        /* <DEDUP_REMOVED lines=21> */
.L_x_8819:
[----:B------:R-:W-:-:S05]  /*5190*/  IMAD.MOV.U32 R5, RZ, RZ, RZ ;  /* 0x000000ffff057224 */ /* 0x000fca00078e00ff */
[----:B------:R0:W-:Y:S01]  /*51a0*/  STG.E.64 desc[UR36][R2.64], R4 ;  /* 0x0000000402007986 */ /* 0x0001e2000c101b24 */
[----:B------:R-:W-:Y:S05]  /*51b0*/  BRA `(.L_x_8803) ;  /* 0x00000004001c7947 */ /* 0x000fea0003800000 */
.L_x_8818:
[----:B------:R0:W-:Y:S01]  /*51c0*/  STG.E desc[UR36][R2.64], R4 ;  /* 0x0000000402007986 */ /* 0x0001e2000c101924 */
[----:B------:R-:W-:Y:S05]  /*51d0*/  BRA `(.L_x_8803) ;  /* 0x0000000400147947 */ /* 0x000fea0003800000 */
.L_x_8810:
        /* <DEDUP_REMOVED lines=8> */
.L_x_8821:
[----:B------:R-:W0:Y:S01]  /*5260*/  I2F.F64.U32 R4, R4 ;  /* 0x0000000400047312 */ /* 0x000e220000201800 */
[----:B------:R-:W-:-:S05]  /*5270*/  CS2R R6, SRZ ;  /* 0x0000000000067805 */ /* 0x000fca000001ff00 */
[----:B0-----:R0:W-:Y:S01]  /*5280*/  STG.E.128 desc[UR36][R2.64], R4 ;  /* 0x0000000402007986 */ /* 0x0011e2000c101d24 */
[----:B------:R-:W-:Y:S05]  /*5290*/  BRA `(.L_x_8803) ;  /* 0x0000000000e47947 */ /* 0x000fea0003800000 */
.L_x_8820:
[----:B------:R-:W-:-:S09]  /*52a0*/  UISETP.NE.AND UP0, UPT, UR4, 0xf, UPT ;  /* 0x0000000f0400788c */ /* 0x000fd2000bf05270 */
[----:B------:R-:W-:Y:S05]  /*52b0*/  BRA.U !UP0, `(.L_x_8822) ;  /* 0x0000000108d07547 */ /* 0x000fea000b800000 */
[----:B------:R-:W-:-:S09]  /*52c0*/  UISETP.NE.AND UP0, UPT, UR4, 0x17, UPT ;  /* 0x000000170400788c */ /* 0x000fd2000bf05270 */
[----:B------:R-:W-:Y:S05]  /*52d0*/  BRA.U !UP0, `(.L_x_8823) ;  /* 0x0000000108847547 */ /* 0x000fea000b800000 */
[----:B------:R-:W-:-:S09]  /*52e0*/  UISETP.NE.AND UP0, UPT, UR4, 0x18, UPT ;  /* 0x000000180400788c */ /* 0x000fd2000bf05270 */
[----:B------:R-:W-:Y:S05]  /*52f0*/  BRA.U !UP0, `(.L_x_8824) ;  /* 0x0000000108447547 */ /* 0x000fea000b800000 */
.L_x_8802:
        /* <DEDUP_REMOVED lines=16> */
.L_x_8825:
[----:B------:R-:W-:Y:S05]  /*5400*/  BRA `(.L_x_8803) ;  /* 0x0000000000887947 */ /* 0x000fea0003800000 */
.L_x_8824:
        /* <DEDUP_REMOVED lines=11> */
.L_x_8827:
[----:B------:R-:W-:Y:S05]  /*54c0*/  BSYNC.RECONVERGENT B0 ;  /* 0x0000000000007941 */ /* 0x000fea0003800200 */
.L_x_8826:
[----:B------:R0:W-:Y:S01]  /*54d0*/  STG.E.U8 desc[UR36][R2.64], R5 ;  /* 0x0000000502007986 */ /* 0x0001e2000c101124 */
[----:B------:R-:W-:Y:S05]  /*54e0*/  BRA `(.L_x_8803) ;  /* 0x0000000000507947 */ /* 0x000fea0003800000 */
.L_x_8823:
        /* <DEDUP_REMOVED lines=12> */
.L_x_8828:
[----:B------:R-:W-:Y:S01]  /*55b0*/  HFMA2 R5, -RZ, RZ, 0, 7.569789886474609375e-06 ;  /* 0x0000007fff057431 */ /* 0x000fe200000001ff */
[----:B------:R-:W-:-:S04]  /*55c0*/  ISETP.GT.U32.AND P0, PT, R7, 0x7f800000, PT ;  /* 0x7f8000000700780c */ /* 0x000fc80003f04070 */
[----:B------:R-:W-:-:S05]  /*55d0*/  SEL R5, R5, 0x7c, P0 ;  /* 0x0000007c05057807 */ /* 0x000fca0000000000 */
[----:B------:R0:W-:Y:S01]  /*55e0*/  STG.E.U8 desc[UR36][R2.64], R5 ;  /* 0x0000000502007986 */ /* 0x0001e2000c101124 */
[----:B------:R-:W-:Y:S05]  /*55f0*/  BRA `(.L_x_8803) ;  /* 0x00000000000c7947 */ /* 0x000fea0003800000 */
.L_x_8822:
[----:B------:R-:W-:-:S04]  /*5600*/  I2FP.F32.U32 R0, R4 ;  /* 0x0000000400007245 */ /* 0x000fc80000201000 */
[----:B------:R-:W-:-:S05]  /*5610*/  F2FP.BF16.F32.PACK_AB R0, RZ, R0 ;  /* 0x00000000ff00723e */ /* 0x000fca00000010ff */
[----:B------:R0:W-:Y:S02]  /*5620*/  STG.E.U16 desc[UR36][R2.64], R0 ;  /* 0x0000000002007986 */ /* 0x0001e4000c101524 */
.L_x_8803:
[----:B------:R-:W-:Y:S05]  /*5630*/  BSYNC.RECONVERGENT B6 ;  /* 0x0000000000067941 */ /* 0x000fea0003800200 */
.L_x_8797:
[----:B------:R-:W-:-:S07]  /*5640*/  VIADD R17, R17, 0x80 ;  /* 0x0000008011117836 */ /* 0x000fce0000000000 */
.L_x_8771:
[----:B------:R-:W-:Y:S05]  /*5650*/  BSYNC.RECONVERGENT B7 ;  /* 0x0000000000077941 */ /* 0x000fea0003800200 */
.L_x_8770:
        /* <DEDUP_REMOVED lines=307> */
.L_x_8831:
        /* <DEDUP_REMOVED lines=18> */
.L_x_8836:
[----:B------:R-:W2:Y:S02]  /*6ab0*/  LDG.E.U8 R2, desc[UR36][R2.64] ;  /* 0x0000002402027981 */ /* 0x000ea4000c1e1100 */
[----:B--2---:R-:W-:Y:S01]  /*6ac0*/  ISETP.NE.AND P0, PT, R2, RZ, PT ;  /* 0x000000ff0200720c */ /* 0x004fe20003f05270 */
[----:B------:R-:W-:-:S12]  /*6ad0*/  BRA `(.L_x_8838) ;  /* 0x0000000800307947 */ /* 0x000fd80003800000 */
.L_x_8835:
        /* <DEDUP_REMOVED lines=10> */
.L_x_8840:
[----:B------:R-:W2:Y:S02]  /*6b80*/  LDG.E R2, desc[UR36][R2.64] ;  /* 0x0000002402027981 */ /* 0x000ea4000c1e1900 */
[----:B--2---:R-:W-:Y:S01]  /*6b90*/  ISETP.NE.AND P0, PT, R2, RZ, PT ;  /* 0x000000ff0200720c */ /* 0x004fe20003f05270 */
[----:B------:R-:W-:-:S12]  /*6ba0*/  BRA `(.L_x_8838) ;  /* 0x0000000400fc7947 */ /* 0x000fd80003800000 */
.L_x_8839:
[----:B------:R-:W2:Y:S02]  /*6bb0*/  LDG.E.U16 R2, desc[UR36][R2.64] ;  /* 0x0000002402027981 */ /* 0x000ea4000c1e1500 */
[----:B--2---:R-:W-:Y:S01]  /*6bc0*/  ISETP.NE.AND P0, PT, R2, RZ, PT ;  /* 0x000000ff0200720c */ /* 0x004fe20003f05270 */
[----:B------:R-:W-:-:S12]  /*6bd0*/  BRA `(.L_x_8838) ;  /* 0x0000000400f07947 */ /* 0x000fd80003800000 */
.L_x_8834:
        /* <DEDUP_REMOVED lines=9> */
.L_x_8842:
[----:B------:R-:W2:Y:S02]  /*6c70*/  LDG.E.U16 R0, desc[UR36][R2.64] ;  /* 0x0000002402007981 */ /* 0x000ea4000c1e1500 */
[----:B--2---:R-:W-:-:S05]  /*6c80*/  HADD2.F32 R0, -RZ, R0.H0_H0 ;  /* 0x20000000ff007230 */ /* 0x004fca0000004100 */
[----:B------:R-:W-:Y:S01]  /*6c90*/  FSETP.NEU.FTZ.AND P0, PT, R0, RZ, PT ;  /* 0x000000ff0000720b */ /* 0x000fe20003f1d000 */
[----:B------:R-:W-:-:S12]  /*6ca0*/  BRA `(.L_x_8838) ;  /* 0x0000000400bc7947 */ /* 0x000fd80003800000 */
.L_x_8841:
        /* <DEDUP_REMOVED lines=11> */
.L_x_8844:
        /* <DEDUP_REMOVED lines=8> */
.L_x_8843:
[----:B------:R-:W2:Y:S02]  /*6de0*/  LDG.E.64 R2, desc[UR36][R2.64] ;  /* 0x0000002402027981 */ /* 0x000ea4000c1e1b00 */
[----:B--2---:R-:W-:Y:S01]  /*6df0*/  DSETP.NEU.AND P0, PT, R2, RZ, PT ;  /* 0x000000ff0200722a */ /* 0x004fe20003f0d000 */
[----:B------:R-:W-:-:S13]  /*6e00*/  BRA `(.L_x_8838) ;  /* 0x0000000400647947 */ /* 0x000fda0003800000 */
.L_x_8833:
        /* <DEDUP_REMOVED lines=11> */
.L_x_8847:
[----:B------:R-:W2:Y:S02]  /*6ec0*/  LDG.E.128 R4, desc[UR36][R2.64] ;  /* 0x0000002402047981 */ /* 0x000ea4000c1e1d00 */
[----:B--2---:R-:W-:-:S06]  /*6ed0*/  DSETP.NEU.AND P0, PT, R6, RZ, PT ;  /* 0x000000ff0600722a */ /* 0x004fcc0003f0d000 */
[----:B------:R-:W-:Y:S01]  /*6ee0*/  DSETP.NEU.OR P0, PT, R4, RZ, P0 ;  /* 0x000000ff0400722a */ /* 0x000fe2000070d400 */
[----:B------:R-:W-:-:S13]  /*6ef0*/  BRA `(.L_x_8838) ;  /* 0x0000000400287947 */ /* 0x000fda0003800000 */
.L_x_8846:
        /* <DEDUP_REMOVED lines=9> */
.L_x_8849:
        /* <DEDUP_REMOVED lines=11> */
.L_x_8848:
[----:B------:R-:W2:Y:S02]  /*7040*/  LDG.E.U16 R0, desc[UR36][R2.64] ;  /* 0x0000002402007981 */ /* 0x000ea4000c1e1500 */
[----:B--2---:R-:W-:-:S05]  /*7050*/  IMAD.U32 R0, R0, 0x10000, RZ ;  /* 0x0001000000007824 */ /* 0x004fca00078e00ff */
[----:B------:R-:W-:Y:S01]  /*7060*/  FSETP.NEU.FTZ.AND P0, PT, R0, RZ, PT ;  /* 0x000000ff0000720b */ /* 0x000fe20003f1d000 */
[----:B------:R-:W-:-:S12]  /*7070*/  BRA `(.L_x_8838) ;  /* 0x0000000000c87947 */ /* 0x000fd80003800000 */
.L_x_8845:
        /* <DEDUP_REMOVED lines=11> */
.L_x_8852:
[----:B------:R-:W2:Y:S02]  /*7130*/  LDG.E.U8 R2, desc[UR36][R2.64] ;  /* 0x0000002402027981 */ /* 0x000ea4000c1e1100 */
[----:B--2---:R-:W-:Y:S01]  /*7140*/  ISETP.NE.AND P0, PT, R2, RZ, PT ;  /* 0x000000ff0200720c */ /* 0x004fe20003f05270 */
[----:B------:R-:W-:-:S12]  /*7150*/  BRA `(.L_x_8838) ;  /* 0x0000000000907947 */ /* 0x000fd80003800000 */
.L_x_8851:
[----:B------:R-:W2:Y:S02]  /*7160*/  LDG.E.U8 R2, desc[UR36][R2.64] ;  /* 0x0000002402027981 */ /* 0x000ea4000c1e1100 */
[----:B--2---:R-:W-:Y:S01]  /*7170*/  ISETP.NE.AND P0, PT, R2, RZ, PT ;  /* 0x000000ff0200720c */ /* 0x004fe20003f05270 */
[----:B------:R-:W-:-:S12]  /*7180*/  BRA `(.L_x_8838) ;  /* 0x0000000000847947 */ /* 0x000fd80003800000 */
.L_x_8850:
        /* <DEDUP_REMOVED lines=9> */
.L_x_8837:
        /* <DEDUP_REMOVED lines=16> */
.L_x_8855:
[----:B------:R-:W-:Y:S01]  /*7320*/  PLOP3.LUT P0, PT, PT, PT, PT, 0x8, 0x80 ;  /* 0x000000000080781c */ /* 0x000fe20003f0e170 */
[----:B------:R-:W-:-:S12]  /*7330*/  BRA `(.L_x_8838) ;  /* 0x0000000000187947 */ /* 0x000fd80003800000 */
.L_x_8854:
[----:B------:R-:W2:Y:S02]  /*7340*/  LDG.E.64 R2, desc[UR36][R2.64] ;  /* 0x0000002402027981 */ /* 0x000ea4000c1e1b00 */
[----:B--2---:R-:W-:-:S04]  /*7350*/  ISETP.NE.U32.AND P0, PT, R2, RZ, PT ;  /* 0x000000ff0200720c */ /* 0x004fc80003f05070 */
[----:B------:R-:W-:Y:S01]  /*7360*/  ISETP.NE.AND.EX P0, PT, R3, RZ, PT, P0 ;  /* 0x000000ff0300720c */ /* 0x000fe20003f05300 */
[----:B------:R-:W-:-:S12]  /*7370*/  BRA `(.L_x_8838) ;  /* 0x0000000000087947 */ /* 0x000fd80003800000 */
.L_x_8853:
[----:B------:R-:W2:Y:S02]  /*7380*/  LDG.E R2, desc[UR36][R2.64] ;  /* 0x0000002402027981 */ /* 0x000ea4000c1e1900 */
[----:B--2---:R-:W-:-:S13]  /*7390*/  ISETP.NE.AND P0, PT, R2, RZ, PT ;  /* 0x000000ff0200720c */ /* 0x004fda0003f05270 */
.L_x_8838:
[----:B------:R-:W-:Y:S05]  /*73a0*/  BSYNC.RECONVERGENT B6 ;  /* 0x0000000000067941 */ /* 0x000fea0003800200 */
.L_x_8832:
[----:B------:R-:W0:Y:S01]  /*73b0*/  LDCU.64 UR6, c[0x0][0x580] ;  /* 0x0000b000ff0677ac */ /* 0x000e220008000a00 */
[----:B------:R-:W-:Y:S01]  /*73c0*/  ISETP.NE.OR P0, PT, RZ, UR43, P0 ;  /* 0x0000002bff007c0c */ /* 0x000fe20008705670 */
[----:B------:R-:W-:Y:S01]  /*73d0*/  BSSY.RECONVERGENT B6, `(.L_x_8856) ;  /* 0x00000d2000067945 */ /* 0x000fe20003800200 */
[----:B------:R-:W-:Y:S02]  /*73e0*/  UPRMT UR4, UR40, 0x9910, URZ ;  /* 0x0000991028047896 */ /* 0x000fe400080000ff */
[----:B------:R-:W-:Y:S02]  /*73f0*/  SEL R4, RZ, 0x1, !P0 ;  /* 0x00000001ff047807 */ /* 0x000fe40004000000 */
        /* <DEDUP_REMOVED lines=14> */
.L_x_8860:
[----:B------:R0:W-:Y:S01]  /*74e0*/  STG.E.U8 desc[UR36][R2.64], R4 ;  /* 0x0000000402007986 */ /* 0x0001e2000c101124 */
[----:B------:R-:W-:Y:S05]  /*74f0*/  BRA `(.L_x_8862) ;  /* 0x0000000800fc7947 */ /* 0x000fea0003800000 */
.L_x_8859:
        /* <DEDUP_REMOVED lines=9> */
.L_x_8864:
[----:B------:R0:W-:Y:S01]  /*7590*/  STG.E desc[UR36][R2.64], R4 ;  /* 0x0000000402007986 */ /* 0x0001e2000c101924 */
[----:B------:R-:W-:Y:S05]  /*75a0*/  BRA `(.L_x_8862) ;  /* 0x0000000800d07947 */ /* 0x000fea0003800000 */
.L_x_8863:
[----:B------:R0:W-:Y:S01]  /*75b0*/  STG.E.U16 desc[UR36][R2.64], R4 ;  /* 0x0000000402007986 */ /* 0x0001e2000c101524 */
[----:B------:R-:W-:Y:S05]  /*75c0*/  BRA `(.L_x_8862) ;  /* 0x0000000800c87947 */ /* 0x000fea0003800000 */
.L_x_8858:
        /* <DEDUP_REMOVED lines=9> */
.L_x_8866:
[----:B------:R-:W-:-:S04]  /*7660*/  I2FP.F32.U32 R0, R4 ;  /* 0x0000000400007245 */ /* 0x000fc80000201000 */
[----:B------:R-:W-:-:S05]  /*7670*/  F2FP.F16.F32.PACK_AB R0, RZ, R0 ;  /* 0x00000000ff00723e */ /* 0x000fca00000000ff */
[----:B------:R0:W-:Y:S01]  /*7680*/  STG.E.U16 desc[UR36][R2.64], R0 ;  /* 0x0000000002007986 */ /* 0x0001e2000c101524 */
[----:B------:R-:W-:Y:S05]  /*7690*/  BRA `(.L_x_8862) ;  /* 0x0000000800947947 */ /* 0x000fea0003800000 */
.L_x_8865:
        /* <DEDUP_REMOVED lines=10> */
.L_x_8868:
[----:B------:R-:W-:-:S04]  /*7740*/  I2FP.F32.U32 R4, R4 ;  /* 0x0000000400047245 */ /* 0x000fc80000201000 */
[----:B------:R-:W-:-:S04]  /*7750*/  F2FP.F16.F32.PACK_AB R5, RZ, R4 ;  /* 0x00000004ff05723e */ /* 0x000fc800000000ff */
[----:B------:R-:W-:-:S05]  /*7760*/  PRMT R5, R5, 0x5410, RZ ;  /* 0x0000541005057816 */ /* 0x000fca00000000ff */
[----:B------:R0:W-:Y:S01]  /*7770*/  STG.E desc[UR36][R2.64], R5 ;  /* 0x0000000502007986 */ /* 0x0001e2000c101924 */
[----:B------:R-:W-:Y:S05]  /*7780*/  BRA `(.L_x_8862) ;  /* 0x0000000800587947 */ /* 0x000fea0003800000 */
.L_x_8867:
[----:B------:R-:W0:Y:S02]  /*7790*/  I2F.F64.U32 R4, R4 ;  /* 0x0000000400047312 */ /* 0x000e240000201800 */
[----:B0-----:R0:W-:Y:S01]  /*77a0*/  STG.E.64 desc[UR36][R2.64], R4 ;  /* 0x0000000402007986 */ /* 0x0011e2000c101b24 */
[----:B------:R-:W-:Y:S05]  /*77b0*/  BRA `(.L_x_8862) ;  /* 0x00000008004c7947 */ /* 0x000fea0003800000 */
.L_x_8857:
        /* <DEDUP_REMOVED lines=12> */
.L_x_8872:
        /* <DEDUP_REMOVED lines=17> */
.L_x_8874:
[----:B------:R-:W-:Y:S05]  /*7990*/  BSYNC.RECONVERGENT B0 ;  /* 0x0000000000007941 */ /* 0x000fea0003800200 */
.L_x_8873:
[----:B------:R0:W-:Y:S01]  /*79a0*/  STG.E.U8 desc[UR36][R2.64], R0 ;  /* 0x0000000002007986 */ /* 0x0001e2000c101124 */
[----:B------:R-:W-:Y:S05]  /*79b0*/  BRA `(.L_x_8862) ;  /* 0x0000000400cc7947 */ /* 0x000fea0003800000 */
.L_x_8871:
        /* <DEDUP_REMOVED lines=17> */
.L_x_8876:
[----:B------:R-:W-:Y:S05]  /*7ad0*/  BSYNC.RECONVERGENT B0 ;  /* 0x0000000000007941 */ /* 0x000fea0003800200 */
.L_x_8875:
[----:B------:R0:W-:Y:S01]  /*7ae0*/  STG.E.U8 desc[UR36][R2.64], R0 ;  /* 0x0000000002007986 */ /* 0x0001e2000c101124 */
[----:B------:R-:W-:Y:S05]  /*7af0*/  BRA `(.L_x_8862) ;  /* 0x00000004007c7947 */ /* 0x000fea0003800000 */
.L_x_8870:
        /* <DEDUP_REMOVED lines=21> */
.L_x_8878:
[----:B------:R-:W-:-:S05]  /*7c50*/  MOV R5, RZ ;  /* 0x000000ff00057202 */ /* 0x000fca0000000f00 */
[----:B------:R0:W-:Y:S01]  /*7c60*/  STG.E.64 desc[UR36][R2.64], R4 ;  /* 0x0000000402007986 */ /* 0x0001e2000c101b24 */
[----:B------:R-:W-:Y:S05]  /*7c70*/  BRA `(.L_x_8862) ;  /* 0x00000004001c7947 */ /* 0x000fea0003800000 */
.L_x_8877:
[----:B------:R0:W-:Y:S01]  /*7c80*/  STG.E desc[UR36][R2.64], R4 ;  /* 0x0000000402007986 */ /* 0x0001e2000c101924 */
[----:B------:R-:W-:Y:S05]  /*7c90*/  BRA `(.L_x_8862) ;  /* 0x0000000400147947 */ /* 0x000fea0003800000 */
.L_x_8869:
        /* <DEDUP_REMOVED lines=8> */
.L_x_8880:
[----:B------:R-:W0:Y:S01]  /*7d20*/  I2F.F64.U32 R4, R4 ;  /* 0x0000000400047312 */ /* 0x000e220000201800 */
[----:B------:R-:W-:-:S05]  /*7d30*/  CS2R R6, SRZ ;  /* 0x0000000000067805 */ /* 0x000fca000001ff00 */
[----:B0-----:R0:W-:Y:S01]  /*7d40*/  STG.E.128 desc[UR36][R2.64], R4 ;  /* 0x0000000402007986 */ /* 0x0011e2000c101d24 */
[----:B------:R-:W-:Y:S05]  /*7d50*/  BRA `(.L_x_8862) ;  /* 0x0000000000e47947 */ /* 0x000fea0003800000 */
.L_x_8879:
[----:B------:R-:W-:-:S09]  /*7d60*/  UISETP.NE.AND UP0, UPT, UR4, 0xf, UPT ;  /* 0x0000000f0400788c */ /* 0x000fd2000bf05270 */
[----:B------:R-:W-:Y:S05]  /*7d70*/  BRA.U !UP0, `(.L_x_8881) ;  /* 0x0000000108d07547 */ /* 0x000fea000b800000 */
[----:B------:R-:W-:-:S09]  /*7d80*/  UISETP.NE.AND UP0, UPT, UR4, 0x17, UPT ;  /* 0x000000170400788c */ /* 0x000fd2000bf05270 */
[----:B------:R-:W-:Y:S05]  /*7d90*/  BRA.U !UP0, `(.L_x_8882) ;  /* 0x0000000108847547 */ /* 0x000fea000b800000 */
[----:B------:R-:W-:-:S09]  /*7da0*/  UISETP.NE.AND UP0, UPT, UR4, 0x18, UPT ;  /* 0x000000180400788c */ /* 0x000fd2000bf05270 */
[----:B------:R-:W-:Y:S05]  /*7db0*/  BRA.U !UP0, `(.L_x_8883) ;  /* 0x0000000108447547 */ /* 0x000fea000b800000 */
.L_x_8861:
        /* <DEDUP_REMOVED lines=16> */
.L_x_8884:
[----:B------:R-:W-:Y:S05]  /*7ec0*/  BRA `(.L_x_8862) ;  /* 0x0000000000887947 */ /* 0x000fea0003800000 */
.L_x_8883:
        /* <DEDUP_REMOVED lines=11> */
.L_x_8886:
[----:B------:R-:W-:Y:S05]  /*7f80*/  BSYNC.RECONVERGENT B0 ;  /* 0x0000000000007941 */ /* 0x000fea0003800200 */
.L_x_8885:
[----:B------:R3:W-:Y:S01]  /*7f90*/  STG.E.U8 desc[UR36][R2.64], R5 ;  /* 0x0000000502007986 */ /* 0x0007e2000c101124 */
[----:B------:R-:W-:Y:S05]  /*7fa0*/  BRA `(.L_x_8862) ;  /* 0x0000000000507947 */ /* 0x000fea0003800000 */
.L_x_8882:
        /* <DEDUP_REMOVED lines=12> */
.L_x_8887:
[----:B------:R-:W-:Y:S01]  /*8070*/  IMAD.MOV.U32 R5, RZ, RZ, 0x7f ;  /* 0x0000007fff057424 */ /* 0x000fe200078e00ff */
[----:B------:R-:W-:-:S04]  /*8080*/  ISETP.GT.U32.AND P0, PT, R7, 0x7f800000, PT ;  /* 0x7f8000000700780c */ /* 0x000fc80003f04070 */
[----:B------:R-:W-:-:S05]  /*8090*/  SEL R5, R5, 0x7c, P0 ;  /* 0x0000007c05057807 */ /* 0x000fca0000000000 */
[----:B------:R1:W-:Y:S01]  /*80a0*/  STG.E.U8 desc[UR36][R2.64], R5 ;  /* 0x0000000502007986 */ /* 0x0003e2000c101124 */
[----:B------:R-:W-:Y:S05]  /*80b0*/  BRA `(.L_x_8862) ;  /* 0x00000000000c7947 */ /* 0x000fea0003800000 */
.L_x_8881:
[----:B------:R-:W-:-:S04]  /*80c0*/  I2FP.F32.U32 R0, R4 ;  /* 0x0000000400007245 */ /* 0x000fc80000201000 */
[----:B------:R-:W-:-:S05]  /*80d0*/  F2FP.BF16.F32.PACK_AB R0, RZ, R0 ;  /* 0x00000000ff00723e */ /* 0x000fca00000010ff */
[----:B------:R0:W-:Y:S02]  /*80e0*/  STG.E.U16 desc[UR36][R2.64], R0 ;  /* 0x0000000002007986 */ /* 0x0001e4000c101524 */
.L_x_8862:
[----:B------:R-:W-:Y:S05]  /*80f0*/  BSYNC.RECONVERGENT B6 ;  /* 0x0000000000067941 */ /* 0x000fea0003800200 */
.L_x_8856:
[----:B------:R-:W-:-:S07]  /*8100*/  IADD3 R17, PT, PT, R17, 0x80, RZ ;  /* 0x0000008011117810 */ /* 0x000fce0007ffe0ff */
.L_x_8830:
[----:B------:R-:W-:Y:S05]  /*8110*/  BSYNC.RECONVERGENT B7 ;  /* 0x0000000000077941 */ /* 0x000fea0003800200 */
.L_x_8829:
        /* <DEDUP_REMOVED lines=306> */
.L_x_8888:
        /* <DEDUP_REMOVED lines=20> */
.L_x_8893:
[----:B------:R-:W2:Y:S02]  /*9580*/  LDG.E.U8 R2, desc[UR36][R2.64] ;  /* 0x0000002402027981 */ /* 0x000ea4000c1e1100 */
[----:B--2---:R-:W-:Y:S01]  /*9590*/  ISETP.NE.AND P0, PT, R2, RZ, PT ;  /* 0x000000ff0200720c */ /* 0x004fe20003f05270 */
[----:B------:R-:W-:-:S12]  /*95a0*/  BRA `(.L_x_8895) ;  /* 0x0000000800307947 */ /* 0x000fd80003800000 */
.L_x_8892:
        /* <DEDUP_REMOVED lines=10> */
.L_x_8897:
[----:B------:R-:W2:Y:S02]  /*9650*/  LDG.E R2, desc[UR36][R2.64] ;  /* 0x0000002402027981 */ /* 0x000ea4000c1e1900 */
[----:B--2---:R-:W-:Y:S01]  /*9660*/  ISETP.NE.AND P0, PT, R2, RZ, PT ;  /* 0x000000ff0200720c */ /* 0x004fe20003f05270 */
[----:B------:R-:W-:-:S12]  /*9670*/  BRA `(.L_x_8895) ;  /* 0x0000000400fc7947 */ /* 0x000fd80003800000 */
.L_x_8896:
[----:B------:R-:W2:Y:S02]  /*9680*/  LDG.E.U16 R2, desc[UR36][R2.64] ;  /* 0x0000002402027981 */ /* 0x000ea4000c1e1500 */
[----:B--2---:R-:W-:Y:S01]  /*9690*/  ISETP.NE.AND P0, PT, R2, RZ, PT ;  /* 0x000000ff0200720c */ /* 0x004fe20003f05270 */
[----:B------:R-:W-:-:S12]  /*96a0*/  BRA `(.L_x_8895) ;  /* 0x0000000400f07947 */ /* 0x000fd80003800000 */
.L_x_8891:
        /* <DEDUP_REMOVED lines=9> */
.L_x_8899:
[----:B------:R-:W2:Y:S02]  /*9740*/  LDG.E.U16 R0, desc[UR36][R2.64] ;  /* 0x0000002402007981 */ /* 0x000ea4000c1e1500 */
[----:B--2---:R-:W-:-:S05]  /*9750*/  HADD2.F32 R0, -RZ, R0.H0_H0 ;  /* 0x20000000ff007230 */ /* 0x004fca0000004100 */
[----:B------:R-:W-:Y:S01]  /*9760*/  FSETP.NEU.FTZ.AND P0, PT, R0, RZ, PT ;  /* 0x000000ff0000720b */ /* 0x000fe20003f1d000 */
[----:B------:R-:W-:-:S12]  /*9770*/  BRA `(.L_x_8895) ;  /* 0x0000000400bc7947 */ /* 0x000fd80003800000 */
.L_x_8898:
        /* <DEDUP_REMOVED lines=11> */
.L_x_8901:
        /* <DEDUP_REMOVED lines=8> */
.L_x_8900:
[----:B------:R-:W2:Y:S02]  /*98b0*/  LDG.E.64 R2, desc[UR36][R2.64] ;  /* 0x0000002402027981 */ /* 0x000ea4000c1e1b00 */
[----:B--2---:R-:W-:Y:S01]  /*98c0*/  DSETP.NEU.AND P0, PT, R2, RZ, PT ;  /* 0x000000ff0200722a */ /* 0x004fe20003f0d000 */
[----:B------:R-:W-:-:S13]  /*98d0*/  BRA `(.L_x_8895) ;  /* 0x0000000400647947 */ /* 0x000fda0003800000 */
.L_x_8890:
        /* <DEDUP_REMOVED lines=11> */
.L_x_8904:
[----:B------:R-:W2:Y:S02]  /*9990*/  LDG.E.128 R4, desc[UR36][R2.64] ;  /* 0x0000002402047981 */ /* 0x000ea4000c1e1d00 */
[----:B--2---:R-:W-:-:S06]  /*99a0*/  DSETP.NEU.AND P0, PT, R6, RZ, PT ;  /* 0x000000ff0600722a */ /* 0x004fcc0003f0d000 */
[----:B------:R-:W-:Y:S01]  /*99b0*/  DSETP.NEU.OR P0, PT, R4, RZ, P0 ;  /* 0x000000ff0400722a */ /* 0x000fe2000070d400 */
[----:B------:R-:W-:-:S13]  /*99c0*/  BRA `(.L_x_8895) ;  /* 0x0000000400287947 */ /* 0x000fda0003800000 */
.L_x_8903:
        /* <DEDUP_REMOVED lines=9> */
.L_x_8906:
        /* <DEDUP_REMOVED lines=11> */
.L_x_8905:
[----:B------:R-:W2:Y:S02]  /*9b10*/  LDG.E.U16 R0, desc[UR36][R2.64] ;  /* 0x0000002402007981 */ /* 0x000ea4000c1e1500 */
[----:B--2---:R-:W-:-:S05]  /*9b20*/  IMAD.U32 R0, R0, 0x10000, RZ ;  /* 0x0001000000007824 */ /* 0x004fca00078e00ff */
[----:B------:R-:W-:Y:S01]  /*9b30*/  FSETP.NEU.FTZ.AND P0, PT, R0, RZ, PT ;  /* 0x000000ff0000720b */ /* 0x000fe20003f1d000 */
[----:B------:R-:W-:-:S12]  /*9b40*/  BRA `(.L_x_8895) ;  /* 0x0000000000c87947 */ /* 0x000fd80003800000 */
.L_x_8902:
        /* <DEDUP_REMOVED lines=11> */
.L_x_8909:
[----:B------:R-:W2:Y:S02]  /*9c00*/  LDG.E.U8 R2, desc[UR36][R2.64] ;  /* 0x0000002402027981 */ /* 0x000ea4000c1e1100 */
[----:B--2---:R-:W-:Y:S01]  /*9c10*/  ISETP.NE.AND P0, PT, R2, RZ, PT ;  /* 0x000000ff0200720c */ /* 0x004fe20003f05270 */
[----:B------:R-:W-:-:S12]  /*9c20*/  BRA `(.L_x_8895) ;  /* 0x0000000000907947 */ /* 0x000fd80003800000 */
.L_x_8908:
[----:B------:R-:W2:Y:S02]  /*9c30*/  LDG.E.U8 R2, desc[UR36][R2.64] ;  /* 0x0000002402027981 */ /* 0x000ea4000c1e1100 */
[----:B--2---:R-:W-:Y:S01]  /*9c40*/  ISETP.NE.AND P0, PT, R2, RZ, PT ;  /* 0x000000ff0200720c */ /* 0x004fe20003f05270 */
[----:B------:R-:W-:-:S12]  /*9c50*/  BRA `(.L_x_8895) ;  /* 0x0000000000847947 */ /* 0x000fd80003800000 */
.L_x_8907:
        /* <DEDUP_REMOVED lines=9> */
.L_x_8894:
        /* <DEDUP_REMOVED lines=16> */
.L_x_8912:
[----:B------:R-:W-:Y:S01]  /*9df0*/  PLOP3.LUT P0, PT, PT, PT, PT, 0x8, 0x80 ;  /* 0x000000000080781c */ /* 0x000fe20003f0e170 */
[----:B------:R-:W-:-:S12]  /*9e00*/  BRA `(.L_x_8895) ;  /* 0x0000000000187947 */ /* 0x000fd80003800000 */
.L_x_8911:
[----:B------:R-:W2:Y:S02]  /*9e10*/  LDG.E.64 R2, desc[UR36][R2.64] ;  /* 0x0000002402027981 */ /* 0x000ea4000c1e1b00 */
[----:B--2---:R-:W-:-:S04]  /*9e20*/  ISETP.NE.U32.AND P0, PT, R2, RZ, PT ;  /* 0x000000ff0200720c */ /* 0x004fc80003f05070 */
[----:B------:R-:W-:Y:S01]  /*9e30*/  ISETP.NE.AND.EX P0, PT, R3, RZ, PT, P0 ;  /* 0x000000ff0300720c */ /* 0x000fe20003f05300 */
[----:B------:R-:W-:-:S12]  /*9e40*/  BRA `(.L_x_8895) ;  /* 0x0000000000087947 */ /* 0x000fd80003800000 */
.L_x_8910:
[----:B------:R-:W2:Y:S02]  /*9e50*/  LDG.E R2, desc[UR36][R2.64] ;  /* 0x0000002402027981 */ /* 0x000ea4000c1e1900 */
[----:B--2---:R-:W-:-:S13]  /*9e60*/  ISETP.NE.AND P0, PT, R2, RZ, PT ;  /* 0x000000ff0200720c */ /* 0x004fda0003f05270 */
.L_x_8895:
[----:B------:R-:W-:Y:S05]  /*9e70*/  BSYNC.RECONVERGENT B6 ;  /* 0x0000000000067941 */ /* 0x000fea0003800200 */
.L_x_8889:
[----:B------:R-:W-:Y:S01]  /*9e80*/  UPRMT UR4, UR40, 0x9910, URZ ;  /* 0x0000991028047896 */ /* 0x000fe200080000ff */
[----:B------:R-:W-:-:S03]  /*9e90*/  ISETP.NE.OR P0, PT, RZ, UR43, P0 ;  /* 0x0000002bff007c0c */ /* 0x000fc60008705670 */
[----:B------:R-:W-:Y:S01]  /*9ea0*/  UISETP.GT.AND UP0, UPT, UR4, 0x9, UPT ;  /* 0x000000090400788c */ /* 0x000fe2000bf04270 */
[----:B------:R-:W-:-:S08]  /*9eb0*/  SEL R2, RZ, 0x1, !P0 ;  /* 0x00000001ff027807 */ /* 0x000fd00004000000 */
        /* <DEDUP_REMOVED lines=11> */
.L_x_8916:
[----:B------:R-:W-:Y:S01]  /*9f70*/  STG.E.U8 desc[UR36][R16.64], R2 ;  /* 0x0000000210007986 */ /* 0x000fe2000c101124 */
[----:B------:R-:W-:Y:S05]  /*9f80*/  EXIT ;  /* 0x000000000000794d */ /* 0x000fea0003800000 */
.L_x_8915:
        /* <DEDUP_REMOVED lines=9> */
.L_x_8919:
[----:B------:R-:W-:Y:S01]  /*a020*/  STG.E desc[UR36][R16.64], R2 ;  /* 0x0000000210007986 */ /* 0x000fe2000c101924 */
[----:B------:R-:W-:Y:S05]  /*a030*/  EXIT ;  /* 0x000000000000794d */ /* 0x000fea0003800000 */
.L_x_8918:
[----:B------:R-:W-:Y:S01]  /*a040*/  STG.E.U16 desc[UR36][R16.64], R2 ;  /* 0x0000000210007986 */ /* 0x000fe2000c101524 */
[----:B------:R-:W-:Y:S05]  /*a050*/  EXIT ;  /* 0x000000000000794d */ /* 0x000fea0003800000 */
.L_x_8914:
        /* <DEDUP_REMOVED lines=9> */
.L_x_8921:
[----:B------:R-:W-:-:S04]  /*a0f0*/  I2FP.F32.U32 R0, R2 ;  /* 0x0000000200007245 */ /* 0x000fc80000201000 */
[----:B------:R-:W-:-:S05]  /*a100*/  F2FP.F16.F32.PACK_AB R0, RZ, R0 ;  /* 0x00000000ff00723e */ /* 0x000fca00000000ff */
[----:B------:R-:W-:Y:S01]  /*a110*/  STG.E.U16 desc[UR36][R16.64], R0 ;  /* 0x0000000010007986 */ /* 0x000fe2000c101524 */
[----:B------:R-:W-:Y:S05]  /*a120*/  EXIT ;  /* 0x000000000000794d */ /* 0x000fea0003800000 */
.L_x_8920:
        /* <DEDUP_REMOVED lines=8> */
[----:B------:R-:W-:Y:S01]  /*a1b0*/  STG.E.64 desc[UR36][R16.64], R2 ;  /* 0x0000000210007986 */ /* 0x000fe2000c101b24 */
[----:B------:R-:W-:Y:S05]  /*a1c0*/  EXIT ;  /* 0x000000000000794d */ /* 0x000fea0003800000 */
.L_x_8923:
[----:B------:R-:W-:-:S04]  /*a1d0*/  I2FP.F32.U32 R2, R2 ;  /* 0x0000000200027245 */ /* 0x000fc80000201000 */
[----:B------:R-:W-:-:S04]  /*a1e0*/  F2FP.F16.F32.PACK_AB R3, RZ, R2 ;  /* 0x00000002ff03723e */ /* 0x000fc800000000ff */
[----:B------:R-:W-:-:S05]  /*a1f0*/  PRMT R3, R3, 0x5410, RZ ;  /* 0x0000541003037816 */ /* 0x000fca00000000ff */
[----:B------:R-:W-:Y:S01]  /*a200*/  STG.E desc[UR36][R16.64], R3 ;  /* 0x0000000310007986 */ /* 0x000fe2000c101924 */
[----:B------:R-:W-:Y:S05]  /*a210*/  EXIT ;  /* 0x000000000000794d */ /* 0x000fea0003800000 */
.L_x_8922:
[----:B------:R-:W0:Y:S02]  /*a220*/  I2F.F64.U32 R2, R2 ;  /* 0x0000000200027312 */ /* 0x000e240000201800 */
[----:B0-----:R-:W-:Y:S01]  /*a230*/  STG.E.64 desc[UR36][R16.64], R2 ;  /* 0x0000000210007986 */ /* 0x001fe2000c101b24 */
[----:B------:R-:W-:Y:S05]  /*a240*/  EXIT ;  /* 0x000000000000794d */ /* 0x000fea0003800000 */
.L_x_8913:
        /* <DEDUP_REMOVED lines=12> */
.L_x_8927:
        /* <DEDUP_REMOVED lines=16> */
.L_x_8930:
[----:B------:R-:W-:-:S07]  /*a410*/  PRMT R8, R0, 0x7610, R8 ;  /* 0x0000761000087816 */ /* 0x000fce0000000008 */
.L_x_8929:
[----:B------:R-:W-:Y:S05]  /*a420*/  BSYNC.RECONVERGENT B0 ;  /* 0x0000000000007941 */ /* 0x000fea0003800200 */
.L_x_8928:
[----:B------:R-:W-:Y:S01]  /*a430*/  STG.E.U8 desc[UR36][R16.64], R8 ;  /* 0x0000000810007986 */ /* 0x000fe2000c101124 */
[----:B------:R-:W-:Y:S05]  /*a440*/  EXIT ;  /* 0x000000000000794d */ /* 0x000fea0003800000 */
.L_x_8926:
        /* <DEDUP_REMOVED lines=16> */
.L_x_8933:
[----:B------:R-:W-:-:S07]  /*a550*/  PRMT R8, R0, 0x7610, R8 ;  /* 0x0000761000087816 */ /* 0x000fce0000000008 */
.L_x_8932:
[----:B------:R-:W-:Y:S05]  /*a560*/  BSYNC.RECONVERGENT B0 ;  /* 0x0000000000007941 */ /* 0x000fea0003800200 */
.L_x_8931:
[----:B------:R-:W-:Y:S01]  /*a570*/  STG.E.U8 desc[UR36][R16.64], R8 ;  /* 0x0000000810007986 */ /* 0x000fe2000c101124 */
[----:B------:R-:W-:Y:S05]  /*a580*/  EXIT ;  /* 0x000000000000794d */ /* 0x000fea0003800000 */
.L_x_8925:
        /* <DEDUP_REMOVED lines=19> */
[----:B------:R-:W-:Y:S01]  /*a6c0*/  STG.E.U8 desc[UR36][R16.64], R3 ;  /* 0x0000000310007986 */ /* 0x000fe2000c101124 */
[----:B------:R-:W-:Y:S05]  /*a6d0*/  EXIT ;  /* 0x000000000000794d */ /* 0x000fea0003800000 */
.L_x_8935:
[----:B------:R-:W-:-:S05]  /*a6e0*/  IMAD.MOV.U32 R3, RZ, RZ, RZ ;  /* 0x000000ffff037224 */ /* 0x000fca00078e00ff */
[----:B------:R-:W-:Y:S01]  /*a6f0*/  STG.E.64 desc[UR36][R16.64], R2 ;  /* 0x0000000210007986 */ /* 0x000fe2000c101b24 */
[----:B------:R-:W-:Y:S05]  /*a700*/  EXIT ;  /* 0x000000000000794d */ /* 0x000fea0003800000 */
.L_x_8934:
[----:B------:R-:W-:Y:S01]  /*a710*/  STG.E desc[UR36][R16.64], R2 ;  /* 0x0000000210007986 */ /* 0x000fe2000c101924 */
[----:B------:R-:W-:Y:S05]  /*a720*/  EXIT ;  /* 0x000000000000794d */ /* 0x000fea0003800000 */
.L_x_8924:
        /* <DEDUP_REMOVED lines=8> */
.L_x_8937:
[----:B------:R-:W0:Y:S01]  /*a7b0*/  I2F.F64.U32 R4, R2 ;  /* 0x0000000200047312 */ /* 0x000e220000201800 */
[----:B------:R-:W-:-:S05]  /*a7c0*/  CS2R R6, SRZ ;  /* 0x0000000000067805 */ /* 0x000fca000001ff00 */
[----:B0-----:R-:W-:Y:S01]  /*a7d0*/  STG.E.128 desc[UR36][R16.64], R4 ;  /* 0x0000000410007986 */ /* 0x001fe2000c101d24 */
[----:B------:R-:W-:Y:S05]  /*a7e0*/  EXIT ;  /* 0x000000000000794d */ /* 0x000fea0003800000 */
.L_x_8936:
[----:B------:R-:W-:-:S09]  /*a7f0*/  UISETP.NE.AND UP0, UPT, UR4, 0xf, UPT ;  /* 0x0000000f0400788c */ /* 0x000fd2000bf05270 */
[----:B------:R-:W-:Y:S05]  /*a800*/  BRA.U !UP0, `(.L_x_8938) ;  /* 0x0000000108d47547 */ /* 0x000fea000b800000 */
[----:B------:R-:W-:-:S09]  /*a810*/  UISETP.NE.AND UP0, UPT, UR4, 0x17, UPT ;  /* 0x000000170400788c */ /* 0x000fd2000bf05270 */
[----:B------:R-:W-:Y:S05]  /*a820*/  BRA.U !UP0, `(.L_x_8939) ;  /* 0x0000000108847547 */ /* 0x000fea000b800000 */
[----:B------:R-:W-:-:S09]  /*a830*/  UISETP.NE.AND UP0, UPT, UR4, 0x18, UPT ;  /* 0x000000180400788c */ /* 0x000fd2000bf05270 */
[----:B------:R-:W-:Y:S05]  /*a840*/  BRA.U !UP0, `(.L_x_8940) ;  /* 0x0000000108447547 */ /* 0x000fea000b800000 */
.L_x_8917:
        /* <DEDUP_REMOVED lines=16> */
.L_x_8941:
[----:B------:R-:W-:Y:S05]  /*a950*/  EXIT ;  /* 0x000000000000794d */ /* 0x000fea0003800000 */
.L_x_8940:
        /* <DEDUP_REMOVED lines=11> */
.L_x_8943:
[----:B------:R-:W-:Y:S05]  /*aa10*/  BSYNC.RECONVERGENT B0 ;  /* 0x0000000000007941 */ /* 0x000fea0003800200 */
.L_x_8942:
[----:B------:R-:W-:Y:S01]  /*aa20*/  STG.E.U8 desc[UR36][R16.64], R3 ;  /* 0x0000000310007986 */ /* 0x000fe2000c101124 */
[----:B------:R-:W-:Y:S05]  /*aa30*/  EXIT ;  /* 0x000000000000794d */ /* 0x000fea0003800000 */
.L_x_8939:
        /* <DEDUP_REMOVED lines=13> */
.L_x_8944:
[----:B------:R-:W-:Y:S01]  /*ab10*/  HFMA2 R3, -RZ, RZ, 0, 7.569789886474609375e-06 ;  /* 0x0000007fff037431 */ /* 0x000fe200000001ff */
[----:B------:R-:W-:-:S04]  /*ab20*/  ISETP.GT.U32.AND P0, PT, R5, 0x7f800000, PT ;  /* 0x7f8000000500780c */ /* 0x000fc80003f04070 */
[----:B------:R-:W-:-:S05]  /*ab30*/  SEL R3, R3, 0x7c, P0 ;  /* 0x0000007c03037807 */ /* 0x000fca0000000000 */
[----:B------:R-:W-:Y:S01]  /*ab40*/  STG.E.U8 desc[UR36][R16.64], R3 ;  /* 0x0000000310007986 */ /* 0x000fe2000c101124 */
[----:B------:R-:W-:Y:S05]  /*ab50*/  EXIT ;  /* 0x000000000000794d */ /* 0x000fea0003800000 */
.L_x_8938:
[----:B------:R-:W-:-:S04]  /*ab60*/  I2FP.F32.U32 R0, R2 ;  /* 0x0000000200007245 */ /* 0x000fc80000201000 */
[----:B------:R-:W-:-:S05]  /*ab70*/  F2FP.BF16.F32.PACK_AB R0, RZ, R0 ;  /* 0x00000000ff00723e */ /* 0x000fca00000010ff */
[----:B------:R-:W-:Y:S01]  /*ab80*/  STG.E.U16 desc[UR36][R16.64], R0 ;  /* 0x0000000010007986 */ /* 0x000fe2000c101524 */
[----:B------:R-:W-:Y:S05]  /*ab90*/  EXIT ;  /* 0x000000000000794d */ /* 0x000fea0003800000 */
.L_x_8945:
        /* <DEDUP_REMOVED lines=14> */
.L_x_26201:


//--------------------- .text._ZN2at6native27unrolled_elementwise_kernelINS0_13AUnaryFunctorIbbbNS0_16BitwiseOrFunctorIbEEEESt5arrayIPcLm2EELi4E23TrivialOffsetCalculatorILi1EjESA_NS0_6memory12LoadWithCastILi1EEENSB_13StoreWithCastILi1EEEEEviT_T0_T2_T3_T4_T5_ --------------------------
	.section	.text._ZN2at6native27unrolled_elementwise_kernelINS0_13AUnaryFunctorIbbbNS0_16BitwiseOrFunctorIbEEEESt5arrayIPcLm2EELi4E23TrivialOffsetCalculatorILi1EjESA_NS0_6memory12LoadWithCastILi1EEENSB_13StoreWithCastILi1EEEEEviT_T0_T2_T3_T4_T5_,"ax",@progbits
	.align	128
        .global         _ZN2at6native27unrolled_elementwise_kernelINS0_13AUnaryFunctorIbbbNS0_16BitwiseOrFunctorIbEEEESt5arrayIPcLm2EELi4E23TrivialOffsetCalculatorILi1EjESA_NS0_6memory12LoadWithCastILi1EEENSB_13StoreWithCastILi1EEEEEviT_T0_T2_T3_T4_T5_
        .type           _ZN2at6native27unrolled_elementwise_kernelINS0_13AUnaryFunctorIbbbNS0_16BitwiseOrFunctorIbEEEESt5arrayIPcLm2EELi4E23TrivialOffsetCalculatorILi1EjESA_NS0_6memory12LoadWithCastILi1EEENSB_13StoreWithCastILi1EEEEEviT_T0_T2_T3_T4_T5_,@function
        .size           _ZN2at6native27unrolled_elementwise_kernelINS0_13AUnaryFunctorIbbbNS0_16BitwiseOrFunctorIbEEEESt5arrayIPcLm2EELi4E23TrivialOffsetCalculatorILi1EjESA_NS0_6memory12LoadWithCastILi1EEENSB_13StoreWithCastILi1EEEEEviT_T0_T2_T3_T4_T5_,(.L_x_26202 - _ZN2at6native27unrolled_elementwise_kernelINS0_13AUnaryFunctorIbbbNS0_16BitwiseOrFunctorIbEEEESt5arrayIPcLm2EELi4E23TrivialOffsetCalculatorILi1EjESA_NS0_6memory12LoadWithCastILi1EEENSB_13StoreWithCastILi1EEEEEviT_T0_T2_T3_T4_T5_)
        .other          _ZN2at6native27unrolled_elementwise_kernelINS0_13AUnaryFunctorIbbbNS0_16BitwiseOrFunctorIbEEEESt5arrayIPcLm2EELi4E23TrivialOffsetCalculatorILi1EjESA_NS0_6memory12LoadWithCastILi1EEENSB_13StoreWithCastILi1EEEEEviT_T0_T2_T3_T4_T5_,@"STO_CUDA_ENTRY STV_DEFAULT"
_ZN2at6native27unrolled_elementwise_kernelINS0_13AUnaryFunctorIbbbNS0_16BitwiseOrFunctorIbEEEESt5arrayIPcLm2EELi4E23TrivialOffsetCalculatorILi1EjESA_NS0_6memory12LoadWithCastILi1EEENSB_13StoreWithCastILi1EEEEEviT_T0_T2_T3_T4_T5_:
.text._ZN2at6native27unrolled_elementwise_kernelINS0_13AUnaryFunctorIbbbNS0_16BitwiseOrFunctorIbEEEESt5arrayIPcLm2EELi4E23TrivialOffsetCalculatorILi1EjESA_NS0_6memory12LoadWithCastILi1EEENSB_13StoreWithCastILi1EEEEEviT_T0_T2_T3_T4_T5_:
[----:B------:R-:W0:Y:S01]  /*0000*/  LDC R1, c[0x0][0x37c] ;  /* 0x0000df00ff017b82 */ /* 0x000e220000000800 */
[----:B------:R-:W1:Y:S07]  /*0010*/  S2R R23, SR_CTAID.X ;  /* 0x0000000000177919 */ /* 0x000e6e0000002500 */
[----:B------:R-:W1:Y:S01]  /*0020*/  LDC R0, c[0x0][0x380] ;  /* 0x0000e000ff007b82 */ /* 0x000e620000000800 */
[----:B------:R-:W-:Y:S01]  /*0030*/  PLOP3.LUT P1, PT, PT, PT, PT, 0x8, 0x80 ;  /* 0x000000000080781c */ /* 0x000fe20003f2e170 */
[----:B------:R-:W2:Y:S01]  /*0040*/  LDCU.64 UR36, c[0x0][0x358] ;  /* 0x00006b00ff2477ac */ /* 0x000ea20008000a00 */
[----:B------:R-:W3:Y:S01]  /*0050*/  S2R R22, SR_TID.X ;  /* 0x0000000000167919 */ /* 0x000ee20000002100 */
[----:B------:R-:W-:Y:S01]  /*0060*/  BSSY.RECONVERGENT B7, `(.L_x_8946) ;  /* 0x00000c4000077945 */ /* 0x000fe20003800200 */
[----:B------:R-:W-:Y:S01]  /*0070*/  P2R R16, PR, RZ, 0x2 ;  /* 0x00000002ff107803 */ /* 0x000fe20000000000 */
        /* <DEDUP_REMOVED lines=27> */
.L_x_8952:
[----:B------:R-:W2:Y:S02]  /*0230*/  LDG.E.U8 R4, desc[UR36][R4.64] ;  /* 0x0000002404047981 */ /* 0x000ea4000c1e1100 */
[----:B--2---:R-:W-:-:S04]  /*0240*/  ISETP.NE.AND P0, PT, R4, RZ, PT ;  /* 0x000000ff0400720c */ /* 0x004fc80003f05270 */
[----:B------:R-:W-:Y:S01]  /*0250*/  P2R R16, PR, RZ, 0x1 ;  /* 0x00000001ff107803 */ /* 0x000fe20000000000 */
[----:B------:R-:W-:Y:S08]  /*0260*/  BRA `(.L_x_8954) ;  /* 0x0000000800847947 */ /* 0x000ff00003800000 */
.L_x_8951:
        /* <DEDUP_REMOVED lines=11> */
.L_x_8956:
[----:B------:R-:W2:Y:S02]  /*0320*/  LDG.E R4, desc[UR36][R4.64] ;  /* 0x0000002404047981 */ /* 0x000ea4000c1e1900 */
[----:B--2---:R-:W-:-:S04]  /*0330*/  ISETP.NE.AND P0, PT, R4, RZ, PT ;  /* 0x000000ff0400720c */ /* 0x004fc80003f05270 */
[----:B------:R-:W-:Y:S01]  /*0340*/  P2R R16, PR, RZ, 0x1 ;  /* 0x00000001ff107803 */ /* 0x000fe20000000000 */
[----:B------:R-:W-:Y:S08]  /*0350*/  BRA `(.L_x_8954) ;  /* 0x0000000800487947 */ /* 0x000ff00003800000 */
.L_x_8955:
[----:B------:R-:W2:Y:S02]  /*0360*/  LDG.E.U16 R4, desc[UR36][R4.64] ;  /* 0x0000002404047981 */ /* 0x000ea4000c1e1500 */
[----:B--2---:R-:W-:-:S04]  /*0370*/  ISETP.NE.AND P0, PT, R4, RZ, PT ;  /* 0x000000ff0400720c */ /* 0x004fc80003f05270 */
[----:B------:R-:W-:Y:S01]  /*0380*/  P2R R16, PR, RZ, 0x1 ;  /* 0x00000001ff107803 */ /* 0x000fe20000000000 */
[----:B------:R-:W-:Y:S08]  /*0390*/  BRA `(.L_x_8954) ;  /* 0x0000000800387947 */ /* 0x000ff00003800000 */
.L_x_8950:
        /* <DEDUP_REMOVED lines=10> */
.L_x_8958:
[----:B------:R-:W2:Y:S02]  /*0440*/  LDG.E.U16 R0, desc[UR36][R4.64] ;  /* 0x0000002404007981 */ /* 0x000ea4000c1e1500 */
[----:B--2---:R-:W-:-:S05]  /*0450*/  HADD2.F32 R0, -RZ, R0.H0_H0 ;  /* 0x20000000ff007230 */ /* 0x004fca0000004100 */
[----:B------:R-:W-:-:S04]  /*0460*/  FSETP.NEU.FTZ.AND P0, PT, R0, RZ, PT ;  /* 0x000000ff0000720b */ /* 0x000fc80003f1d000 */
[----:B------:R-:W-:Y:S01]  /*0470*/  P2R R16, PR, RZ, 0x1 ;  /* 0x00000001ff107803 */ /* 0x000fe20000000000 */
[----:B------:R-:W-:Y:S08]  /*0480*/  BRA `(.L_x_8954) ;  /* 0x0000000400fc7947 */ /* 0x000ff00003800000 */
.L_x_8957:
        /* <DEDUP_REMOVED lines=12> */
.L_x_8960:
        /* <DEDUP_REMOVED lines=10> */
.L_x_8959:
[----:B------:R-:W2:Y:S02]  /*05f0*/  LDG.E.64 R4, desc[UR36][R4.64] ;  /* 0x0000002404047981 */ /* 0x000ea4000c1e1b00 */
[----:B--2---:R-:W-:-:S06]  /*0600*/  DSETP.NEU.AND P0, PT, R4, RZ, PT ;  /* 0x000000ff0400722a */ /* 0x004fcc0003f0d000 */
[----:B------:R-:W-:Y:S01]  /*0610*/  P2R R16, PR, RZ, 0x1 ;  /* 0x00000001ff107803 */ /* 0x000fe20000000000 */
[----:B------:R-:W-:Y:S07]  /*0620*/  BRA `(.L_x_8954) ;  /* 0x0000000400947947 */ /* 0x000fee0003800000 */
.L_x_8949:
        /* <DEDUP_REMOVED lines=12> */
.L_x_8963:
[----:B------:R-:W2:Y:S02]  /*06f0*/  LDG.E.128 R4, desc[UR36][R4.64] ;  /* 0x0000002404047981 */ /* 0x000ea4000c1e1d00 */
[----:B--2---:R-:W-:-:S06]  /*0700*/  DSETP.NEU.AND P0, PT, R6, RZ, PT ;  /* 0x000000ff0600722a */ /* 0x004fcc0003f0d000 */
[----:B------:R-:W-:-:S06]  /*0710*/  DSETP.NEU.OR P0, PT, R4, RZ, P0 ;  /* 0x000000ff0400722a */ /* 0x000fcc000070d400 */
[----:B------:R-:W-:Y:S01]  /*0720*/  P2R R16, PR, RZ, 0x1 ;  /* 0x00000001ff107803 */ /* 0x000fe20000000000 */
[----:B------:R-:W-:Y:S07]  /*0730*/  BRA `(.L_x_8954) ;  /* 0x0000000400507947 */ /* 0x000fee0003800000 */
.L_x_8962:
        /* <DEDUP_REMOVED lines=10> */
.L_x_8965:
        /* <DEDUP_REMOVED lines=9> */
[----:B------:R-:W-:-:S04]  /*0870*/  LOP3.LUT P0, RZ, R0, 0x7fffffff, RZ, 0xc0, !PT ;  /* 0x7fffffff00ff7812 */ /* 0x000fc8000780c0ff */
[----:B------:R-:W-:Y:S01]  /*0880*/  P2R R16, PR, RZ, 0x1 ;  /* 0x00000001ff107803 */ /* 0x000fe20000000000 */
[----:B------:R-:W-:Y:S08]  /*0890*/  BRA `(.L_x_8954) ;  /* 0x0000000000f87947 */ /* 0x000ff00003800000 */
.L_x_8964:
[----:B------:R-:W2:Y:S02]  /*08a0*/  LDG.E.U16 R0, desc[UR36][R4.64] ;  /* 0x0000002404007981 */ /* 0x000ea4000c1e1500 */
[----:B--2---:R-:W-:-:S05]  /*08b0*/  IMAD.U32 R0, R0, 0x10000, RZ ;  /* 0x0001000000007824 */ /* 0x004fca00078e00ff */
[----:B------:R-:W-:-:S04]  /*08c0*/  FSETP.NEU.FTZ.AND P0, PT, R0, RZ, PT ;  /* 0x000000ff0000720b */ /* 0x000fc80003f1d000 */
[----:B------:R-:W-:Y:S01]  /*08d0*/  P2R R16, PR, RZ, 0x1 ;  /* 0x00000001ff107803 */ /* 0x000fe20000000000 */
[----:B------:R-:W-:Y:S08]  /*08e0*/  BRA `(.L_x_8954) ;  /* 0x0000000000e47947 */ /* 0x000ff00003800000 */
.L_x_8961:
        /* <DEDUP_REMOVED lines=12> */
.L_x_8968:
[----:B------:R-:W2:Y:S02]  /*09b0*/  LDG.E.U8 R4, desc[UR36][R4.64] ;  /* 0x0000002404047981 */ /* 0x000ea4000c1e1100 */
[----:B--2---:R-:W-:-:S04]  /*09c0*/  ISETP.NE.AND P0, PT, R4, RZ, PT ;  /* 0x000000ff0400720c */ /* 0x004fc80003f05270 */
[----:B------:R-:W-:Y:S01]  /*09d0*/  P2R R16, PR, RZ, 0x1 ;  /* 0x00000001ff107803 */ /* 0x000fe20000000000 */
[----:B------:R-:W-:Y:S08]  /*09e0*/  BRA `(.L_x_8954) ;  /* 0x0000000000a47947 */ /* 0x000ff00003800000 */
.L_x_8967:
[----:B------:R-:W2:Y:S02]  /*09f0*/  LDG.E.U8 R4, desc[UR36][R4.64] ;  /* 0x0000002404047981 */ /* 0x000ea4000c1e1100 */
[----:B--2---:R-:W-:-:S04]  /*0a00*/  ISETP.NE.AND P0, PT, R4, RZ, PT ;  /* 0x000000ff0400720c */ /* 0x004fc80003f05270 */
[----:B------:R-:W-:Y:S01]  /*0a10*/  P2R R16, PR, RZ, 0x1 ;  /* 0x00000001ff107803 */ /* 0x000fe20000000000 */
[----:B------:R-:W-:Y:S08]  /*0a20*/  BRA `(.L_x_8954) ;  /* 0x0000000000947947 */ /* 0x000ff00003800000 */
.L_x_8966:
[----:B------:R-:W-:-:S09]  /*0a30*/  UISETP.NE.AND UP0, UPT, UR4, 0x1c, UPT ;  /* 0x0000001c0400788c */ /* 0x000fd2000bf05270 */
[----:B------:R-:W-:Y:S05]  /*0a40*/  BRA.U !UP0, `(.L_x_8969) ;  /* 0x0000000108807547 */ /* 0x000fea000b800000 */
[----:B------:R-:W-:-:S09]  /*0a50*/  UISETP.NE.AND UP0, UPT, UR4, 0x1d, UPT ;  /* 0x0000001d0400788c */ /* 0x000fd2000bf05270 */
[----:B------:R-:W-:Y:S05]  /*0a60*/  BRA.U !UP0, `(.L_x_8970) ;  /* 0x0000000108647547 */ /* 0x000fea000b800000 */
[----:B------:R-:W-:-:S09]  /*0a70*/  UISETP.NE.AND UP0, UPT, UR4, 0x2c, UPT ;  /* 0x0000002c0400788c */ /* 0x000fd2000bf05270 */
[----:B------:R-:W-:Y:S05]  /*0a80*/  BRA.U !UP0, `(.L_x_8971) ;  /* 0x00000001084c7547 */ /* 0x000fea000b800000 */
.L_x_8953:
        /* <DEDUP_REMOVED lines=16> */
.L_x_8972:
[----:B------:R-:W-:-:S04]  /*0b90*/  PLOP3.LUT P0, PT, PT, PT, PT, 0x8, 0x80 ;  /* 0x000000000080781c */ /* 0x000fc80003f0e170 */
[----:B------:R-:W-:Y:S01]  /*0ba0*/  P2R R16, PR, RZ, 0x1 ;  /* 0x00000001ff107803 */ /* 0x000fe20000000000 */
[----:B------:R-:W-:Y:S08]  /*0bb0*/  BRA `(.L_x_8954) ;  /* 0x0000000000307947 */ /* 0x000ff00003800000 */
.L_x_8971:
[----:B------:R-:W2:Y:S02]  /*0bc0*/  LDG.E.U8 R4, desc[UR36][R4.64] ;  /* 0x0000002404047981 */ /* 0x000ea4000c1e1100 */
[----:B--2---:R-:W-:-:S04]  /*0bd0*/  ISETP.NE.AND P0, PT, R4, RZ, PT ;  /* 0x000000ff0400720c */ /* 0x004fc80003f05270 */
[----:B------:R-:W-:Y:S01]  /*0be0*/  P2R R16, PR, RZ, 0x1 ;  /* 0x00000001ff107803 */ /* 0x000fe20000000000 */
[----:B------:R-:W-:Y:S08]  /*0bf0*/  BRA `(.L_x_8954) ;  /* 0x0000000000207947 */ /* 0x000ff00003800000 */
.L_x_8970:
[----:B------:R-:W2:Y:S02]  /*0c00*/  LDG.E.64 R4, desc[UR36][R4.64] ;  /* 0x0000002404047981 */ /* 0x000ea4000c1e1b00 */
[----:B--2---:R-:W-:-:S04]  /*0c10*/  ISETP.NE.U32.AND P0, PT, R4, RZ, PT ;  /* 0x000000ff0400720c */ /* 0x004fc80003f05070 */
[----:B------:R-:W-:-:S04]  /*0c20*/  ISETP.NE.AND.EX P0, PT, R5, RZ, PT, P0 ;  /* 0x000000ff0500720c */ /* 0x000fc80003f05300 */
[----:B------:R-:W-:Y:S01]  /*0c30*/  P2R R16, PR, RZ, 0x1 ;  /* 0x00000001ff107803 */ /* 0x000fe20000000000 */
[----:B------:R-:W-:Y:S08]  /*0c40*/  BRA `(.L_x_8954) ;  /* 0x00000000000c7947 */ /* 0x000ff00003800000 */
.L_x_8969:
[----:B------:R-:W2:Y:S02]  /*0c50*/  LDG.E R4, desc[UR36][R4.64] ;  /* 0x0000002404047981 */ /* 0x000ea4000c1e1900 */
[----:B--2---:R-:W-:-:S04]  /*0c60*/  ISETP.NE.AND P0, PT, R4, RZ, PT ;  /* 0x000000ff0400720c */ /* 0x004fc80003f05270 */
[----:B------:R-:W-:-:S09]  /*0c70*/  P2R R16, PR, RZ, 0x1 ;  /* 0x00000001ff107803 */ /* 0x000fd20000000000 */
.L_x_8954:
[----:B------:R-:W-:Y:S05]  /*0c80*/  BSYNC.RECONVERGENT B6 ;  /* 0x0000000000067941 */ /* 0x000fea0003800200 */
.L_x_8948:
[----:B------:R-:W-:-:S07]  /*0c90*/  VIADD R22, R2, 0x80 ;  /* 0x0000008002167836 */ /* 0x000fce0000000000 */
.L_x_8947:
[----:B------:R-:W-:Y:S05]  /*0ca0*/  BSYNC.RECONVERGENT B7 ;  /* 0x0000000000077941 */ /* 0x000fea0003800200 */
.L_x_8946:
[----:B------:R-:W-:Y:S01]  /*0cb0*/  ISETP.GE.AND P0, PT, R22, R19, PT ;  /* 0x000000131600720c */ /* 0x000fe20003f06270 */
[----:B------:R-:W-:Y:S01]  /*0cc0*/  BSSY.RECONVERGENT B7, `(.L_x_8973) ;  /* 0x00000c1000077945 */ /* 0x000fe20003800200 */
[----:B------:R-:W-:-:S04]  /*0cd0*/  PLOP3.LUT P1, PT, PT, PT, PT, 0x8, 0x80 ;  /* 0x000000000080781c */ /* 0x000fc80003f2e170 */
[----:B------:R-:W-:-:S07]  /*0ce0*/  P2R R17, PR, RZ, 0x2 ;  /* 0x00000002ff117803 */ /* 0x000fce0000000000 */
        /* <DEDUP_REMOVED lines=23> */
.L_x_8979:
[----:B------:R-:W2:Y:S02]  /*0e60*/  LDG.E.U8 R4, desc[UR36][R4.64] ;  /* 0x0000002404047981 */ /* 0x000ea4000c1e1100 */
[----:B--2---:R-:W-:-:S04]  /*0e70*/  ISETP.NE.AND P0, PT, R4, RZ, PT ;  /* 0x000000ff0400720c */ /* 0x004fc80003f05270 */
[----:B------:R-:W-:Y:S01]  /*0e80*/  P2R R17, PR, RZ, 0x1 ;  /* 0x00000001ff117803 */ /* 0x000fe20000000000 */
[----:B------:R-:W-:Y:S08]  /*0e90*/  BRA `(.L_x_8981) ;  /* 0x0000000800847947 */ /* 0x000ff00003800000 */
.L_x_8978:
        /* <DEDUP_REMOVED lines=11> */
.L_x_8983:
[----:B------:R-:W2:Y:S02]  /*0f50*/  LDG.E R4, desc[UR36][R4.64] ;  /* 0x0000002404047981 */ /* 0x000ea4000c1e1900 */
[----:B--2---:R-:W-:-:S04]  /*0f60*/  ISETP.NE.AND P0, PT, R4, RZ, PT ;  /* 0x000000ff0400720c */ /* 0x004fc80003f05270 */
[----:B------:R-:W-:Y:S01]  /*0f70*/  P2R R17, PR, RZ, 0x1 ;  /* 0x00000001ff117803 */ /* 0x000fe20000000000 */
[----:B------:R-:W-:Y:S08]  /*0f80*/  BRA `(.L_x_8981) ;  /* 0x0000000800487947 */ /* 0x000ff00003800000 */
.L_x_8982:
[----:B------:R-:W2:Y:S02]  /*0f90*/  LDG.E.U16 R4, desc[UR36][R4.64] ;  /* 0x0000002404047981 */ /* 0x000ea4000c1e1500 */
[----:B--2---:R-:W-:-:S04]  /*0fa0*/  ISETP.NE.AND P0, PT, R4, RZ, PT ;  /* 0x000000ff0400720c */ /* 0x004fc80003f05270 */
[----:B------:R-:W-:Y:S01]  /*0fb0*/  P2R R17, PR, RZ, 0x1 ;  /* 0x00000001ff117803 */ /* 0x000fe20000000000 */
[----:B------:R-:W-:Y:S08]  /*0fc0*/  BRA `(.L_x_8981) ;  /* 0x0000000800387947 */ /* 0x000ff00003800000 */
.L_x_8977:
        /* <DEDUP_REMOVED lines=10> */
.L_x_8985:
[----:B------:R-:W2:Y:S02]  /*1070*/  LDG.E.U16 R0, desc[UR36][R4.64] ;  /* 0x0000002404007981 */ /* 0x000ea4000c1e1500 */
[----:B--2---:R-:W-:-:S05]  /*1080*/  HADD2.F32 R0, -RZ, R0.H0_H0 ;  /* 0x20000000ff007230 */ /* 0x004fca0000004100 */
[----:B------:R-:W-:-:S04]  /*1090*/  FSETP.NEU.FTZ.AND P0, PT, R0, RZ, PT ;  /* 0x000000ff0000720b */ /* 0x000fc80003f1d000 */
[----:B------:R-:W-:Y:S01]  /*10a0*/  P2R R17, PR, RZ, 0x1 ;  /* 0x00000001ff117803 */ /* 0x000fe20000000000 */
[----:B------:R-:W-:Y:S08]  /*10b0*/  BRA `(.L_x_8981) ;  /* 0x0000000400fc7947 */ /* 0x000ff00003800000 */
.L_x_8984:
        /* <DEDUP_REMOVED lines=12> */
.L_x_8987:
        /* <DEDUP_REMOVED lines=10> */
.L_x_8986:
[----:B------:R-:W2:Y:S02]  /*1220*/  LDG.E.64 R4, desc[UR36][R4.64] ;  /* 0x0000002404047981 */ /* 0x000ea4000c1e1b00 */
[----:B--2---:R-:W-:-:S06]  /*1230*/  DSETP.NEU.AND P0, PT, R4, RZ, PT ;  /* 0x000000ff0400722a */ /* 0x004fcc0003f0d000 */
[----:B------:R-:W-:Y:S01]  /*1240*/  P2R R17, PR, RZ, 0x1 ;  /* 0x00000001ff117803 */ /* 0x000fe20000000000 */
[----:B------:R-:W-:Y:S07]  /*1250*/  BRA `(.L_x_8981) ;  /* 0x0000000400947947 */ /* 0x000fee0003800000 */
.L_x_8976:
        /* <DEDUP_REMOVED lines=12> */
.L_x_8990:
[----:B------:R-:W2:Y:S02]  /*1320*/  LDG.E.128 R4, desc[UR36][R4.64] ;  /* 0x0000002404047981 */ /* 0x000ea4000c1e1d00 */
[----:B--2---:R-:W-:-:S06]  /*1330*/  DSETP.NEU.AND P0, PT, R6, RZ, PT ;  /* 0x000000ff0600722a */ /* 0x004fcc0003f0d000 */
[----:B------:R-:W-:-:S06]  /*1340*/  DSETP.NEU.OR P0, PT, R4, RZ, P0 ;  /* 0x000000ff0400722a */ /* 0x000fcc000070d400 */
[----:B------:R-:W-:Y:S01]  /*1350*/  P2R R17, PR, RZ, 0x1 ;  /* 0x00000001ff117803 */ /* 0x000fe20000000000 */
[----:B------:R-:W-:Y:S07]  /*1360*/  BRA `(.L_x_8981) ;  /* 0x0000000400507947 */ /* 0x000fee0003800000 */
.L_x_8989:
        /* <DEDUP_REMOVED lines=10> */
.L_x_8992:
        /* <DEDUP_REMOVED lines=12> */
.L_x_8991:
[----:B------:R-:W2:Y:S02]  /*14d0*/  LDG.E.U16 R0, desc[UR36][R4.64] ;  /* 0x0000002404007981 */ /* 0x000ea4000c1e1500 */
[----:B--2---:R-:W-:-:S05]  /*14e0*/  IMAD.U32 R0, R0, 0x10000, RZ ;  /* 0x0001000000007824 */ /* 0x004fca00078e00ff */
[----:B------:R-:W-:-:S04]  /*14f0*/  FSETP.NEU.FTZ.AND P0, PT, R0, RZ, PT ;  /* 0x000000ff0000720b */ /* 0x000fc80003f1d000 */
[----:B------:R-:W-:Y:S01]  /*1500*/  P2R R17, PR, RZ, 0x1 ;  /* 0x00000001ff117803 */ /* 0x000fe20000000000 */
[----:B------:R-:W-:Y:S08]  /*1510*/  BRA `(.L_x_8981) ;  /* 0x0000000000e47947 */ /* 0x000ff00003800000 */
.L_x_8988:
        /* <DEDUP_REMOVED lines=12> */
.L_x_8995:
[----:B------:R-:W2:Y:S02]  /*15e0*/  LDG.E.U8 R4, desc[UR36][R4.64] ;  /* 0x0000002404047981 */ /* 0x000ea4000c1e1100 */
[----:B--2---:R-:W-:-:S04]  /*15f0*/  ISETP.NE.AND P0, PT, R4, RZ, PT ;  /* 0x000000ff0400720c */ /* 0x004fc80003f05270 */
[----:B------:R-:W-:Y:S01]  /*1600*/  P2R R17, PR, RZ, 0x1 ;  /* 0x00000001ff117803 */ /* 0x000fe20000000000 */
[----:B------:R-:W-:Y:S08]  /*1610*/  BRA `(.L_x_8981) ;  /* 0x0000000000a47947 */ /* 0x000ff00003800000 */
.L_x_8994:
[----:B------:R-:W2:Y:S02]  /*1620*/  LDG.E.U8 R4, desc[UR36][R4.64] ;  /* 0x0000002404047981 */ /* 0x000ea4000c1e1100 */
[----:B--2---:R-:W-:-:S04]  /*1630*/  ISETP.NE.AND P0, PT, R4, RZ, PT ;  /* 0x000000ff0400720c */ /* 0x004fc80003f05270 */
[----:B------:R-:W-:Y:S01]  /*1640*/  P2R R17, PR, RZ, 0x1 ;  /* 0x00000001ff117803 */ /* 0x000fe20000000000 */
[----:B------:R-:W-:Y:S08]  /*1650*/  BRA `(.L_x_8981) ;  /* 0x0000000000947947 */ /* 0x000ff00003800000 */
.L_x_8993:
        /* <DEDUP_REMOVED lines=10> */
.L_x_8980:
        /* <DEDUP_REMOVED lines=16> */
.L_x_8998:
[----:B------:R-:W-:-:S04]  /*1800*/  PLOP3.LUT P0, PT, PT, PT, PT, 0x8, 0x80 ;  /* 0x000000000080781c */ /* 0x000fc80003f0e170 */
[----:B------:R-:W-:Y:S01]  /*1810*/  P2R R17, PR, RZ, 0x1 ;  /* 0x00000001ff117803 */ /* 0x000fe20000000000 */
[----:B------:R-:W-:Y:S08]  /*1820*/  BRA `(.L_x_8981) ;  /* 0x0000000000207947 */ /* 0x000ff00003800000 */
.L_x_8997:
[----:B------:R-:W2:Y:S02]  /*1830*/  LDG.E.64 R4, desc[UR36][R4.64] ;  /* 0x0000002404047981 */ /* 0x000ea4000c1e1b00 */
[----:B--2---:R-:W-:-:S04]  /*1840*/  ISETP.NE.U32.AND P0, PT, R4, RZ, PT ;  /* 0x000000ff0400720c */ /* 0x004fc80003f05070 */
[----:B------:R-:W-:-:S04]  /*1850*/  ISETP.NE.AND.EX P0, PT, R5, RZ, PT, P0 ;  /* 0x000000ff0500720c */ /* 0x000fc80003f05300 */
[----:B------:R-:W-:Y:S01]  /*1860*/  P2R R17, PR, RZ, 0x1 ;  /* 0x00000001ff117803 */ /* 0x000fe20000000000 */
[----:B------:R-:W-:Y:S08]  /*1870*/  BRA `(.L_x_8981) ;  /* 0x00000000000c7947 */ /* 0x000ff00003800000 */
.L_x_8996:
[----:B------:R-:W2:Y:S02]  /*1880*/  LDG.E R4, desc[UR36][R4.64] ;  /* 0x0000002404047981 */ /* 0x000ea4000c1e1900 */
[----:B--2---:R-:W-:-:S04]  /*1890*/  ISETP.NE.AND P0, PT, R4, RZ, PT ;  /* 0x000000ff0400720c */ /* 0x004fc80003f05270 */
[----:B------:R-:W-:-:S09]  /*18a0*/  P2R R17, PR, RZ, 0x1 ;  /* 0x00000001ff117803 */ /* 0x000fd20000000000 */
.L_x_8981:
[----:B------:R-:W-:Y:S05]  /*18b0*/  BSYNC.RECONVERGENT B6 ;  /* 0x0000000000067941 */ /* 0x000fea0003800200 */
.L_x_8975:
[----:B------:R-:W-:-:S07]  /*18c0*/  VIADD R22, R22, 0x80 ;  /* 0x0000008016167836 */ /* 0x000fce0000000000 */
.L_x_8974:
[----:B------:R-:W-:Y:S05]  /*18d0*/  BSYNC.RECONVERGENT B7 ;  /* 0x0000000000077941 */ /* 0x000fea0003800200 */
.L_x_8973:
        /* <DEDUP_REMOVED lines=27> */
.L_x_9005:
[----:B------:R-:W2:Y:S02]  /*1a90*/  LDG.E.U8 R4, desc[UR36][R4.64] ;  /* 0x0000002404047981 */ /* 0x000ea4000c1e1100 */
[----:B--2---:R-:W-:-:S04]  /*1aa0*/  ISETP.NE.AND P0, PT, R4, RZ, PT ;  /* 0x000000ff0400720c */ /* 0x004fc80003f05270 */
[----:B------:R-:W-:Y:S01]  /*1ab0*/  P2R R18, PR, RZ, 0x1 ;  /* 0x00000001ff127803 */ /* 0x000fe20000000000 */
[----:B------:R-:W-:Y:S08]  /*1ac0*/  BRA `(.L_x_9007) ;  /* 0x0000000800847947 */ /* 0x000ff00003800000 */
.L_x_9004:
        /* <DEDUP_REMOVED lines=11> */
.L_x_9009:
[----:B------:R-:W2:Y:S02]  /*1b80*/  LDG.E R4, desc[UR36][R4.64] ;  /* 0x0000002404047981 */ /* 0x000ea4000c1e1900 */
[----:B--2---:R-:W-:-:S04]  /*1b90*/  ISETP.NE.AND P0, PT, R4, RZ, PT ;  /* 0x000000ff0400720c */ /* 0x004fc80003f05270 */
[----:B------:R-:W-:Y:S01]  /*1ba0*/  P2R R18, PR, RZ, 0x1 ;  /* 0x00000001ff127803 */ /* 0x000fe20000000000 */
[----:B------:R-:W-:Y:S08]  /*1bb0*/  BRA `(.L_x_9007) ;  /* 0x0000000800487947 */ /* 0x000ff00003800000 */
.L_x_9008:
[----:B------:R-:W2:Y:S02]  /*1bc0*/  LDG.E.U16 R4, desc[UR36][R4.64] ;  /* 0x0000002404047981 */ /* 0x000ea4000c1e1500 */
[----:B--2---:R-:W-:-:S04]  /*1bd0*/  ISETP.NE.AND P0, PT, R4, RZ, PT ;  /* 0x000000ff0400720c */ /* 0x004fc80003f05270 */
[----:B------:R-:W-:Y:S01]  /*1be0*/  P2R R18, PR, RZ, 0x1 ;  /* 0x00000001ff127803 */ /* 0x000fe20000000000 */
[----:B------:R-:W-:Y:S08]  /*1bf0*/  BRA `(.L_x_9007) ;  /* 0x0000000800387947 */ /* 0x000ff00003800000 */
.L_x_9003:
        /* <DEDUP_REMOVED lines=10> */
.L_x_9011:
[----:B------:R-:W2:Y:S02]  /*1ca0*/  LDG.E.U16 R0, desc[UR36][R4.64] ;  /* 0x0000002404007981 */ /* 0x000ea4000c1e1500 */
[----:B--2---:R-:W-:-:S05]  /*1cb0*/  HADD2.F32 R0, -RZ, R0.H0_H0 ;  /* 0x20000000ff007230 */ /* 0x004fca0000004100 */
[----:B------:R-:W-:-:S04]  /*1cc0*/  FSETP.NEU.FTZ.AND P0, PT, R0, RZ, PT ;  /* 0x000000ff0000720b */ /* 0x000fc80003f1d000 */
[----:B------:R-:W-:Y:S01]  /*1cd0*/  P2R R18, PR, RZ, 0x1 ;  /* 0x00000001ff127803 */ /* 0x000fe20000000000 */
[----:B------:R-:W-:Y:S08]  /*1ce0*/  BRA `(.L_x_9007) ;  /* 0x0000000400fc7947 */ /* 0x000ff00003800000 */
.L_x_9010:
        /* <DEDUP_REMOVED lines=12> */
.L_x_9013:
        /* <DEDUP_REMOVED lines=10> */
.L_x_9012:
[----:B------:R-:W2:Y:S02]  /*1e50*/  LDG.E.64 R4, desc[UR36][R4.64] ;  /* 0x0000002404047981 */ /* 0x000ea4000c1e1b00 */
[----:B--2---:R-:W-:-:S06]  /*1e60*/  DSETP.NEU.AND P0, PT, R4, RZ, PT ;  /* 0x000000ff0400722a */ /* 0x004fcc0003f0d000 */
[----:B------:R-:W-:Y:S01]  /*1e70*/  P2R R18, PR, RZ, 0x1 ;  /* 0x00000001ff127803 */ /* 0x000fe20000000000 */
[----:B------:R-:W-:Y:S07]  /*1e80*/  BRA `(.L_x_9007) ;  /* 0x0000000400947947 */ /* 0x000fee0003800000 */
.L_x_9002:
        /* <DEDUP_REMOVED lines=12> */
.L_x_9016:
[----:B------:R-:W2:Y:S02]  /*1f50*/  LDG.E.128 R4, desc[UR36][R4.64] ;  /* 0x0000002404047981 */ /* 0x000ea4000c1e1d00 */
[----:B--2---:R-:W-:-:S06]  /*1f60*/  DSETP.NEU.AND P0, PT, R6, RZ, PT ;  /* 0x000000ff0600722a */ /* 0x004fcc0003f0d000 */
[----:B------:R-:W-:-:S06]  /*1f70*/  DSETP.NEU.OR P0, PT, R4, RZ, P0 ;  /* 0x000000ff0400722a */ /* 0x000fcc000070d400 */
[----:B------:R-:W-:Y:S01]  /*1f80*/  P2R R18, PR, RZ, 0x1 ;  /* 0x00000001ff127803 */ /* 0x000fe20000000000 */
[----:B------:R-:W-:Y:S07]  /*1f90*/  BRA `(.L_x_9007) ;  /* 0x0000000400507947 */ /* 0x000fee0003800000 */
.L_x_9015:
        /* <DEDUP_REMOVED lines=10> */
.L_x_9018:
        /* <DEDUP_REMOVED lines=12> */
.L_x_9017:
[----:B------:R-:W2:Y:S02]  /*2100*/  LDG.E.U16 R0, desc[UR36][R4.64] ;  /* 0x0000002404007981 */ /* 0x000ea4000c1e1500 */
[----:B--2---:R-:W-:-:S05]  /*2110*/  IMAD.U32 R0, R0, 0x10000, RZ ;  /* 0x0001000000007824 */ /* 0x004fca00078e00ff */
[----:B------:R-:W-:-:S04]  /*2120*/  FSETP.NEU.FTZ.AND P0, PT, R0, RZ, PT ;  /* 0x000000ff0000720b */ /* 0x000fc80003f1d000 */
[----:B------:R-:W-:Y:S01]  /*2130*/  P2R R18, PR, RZ, 0x1 ;  /* 0x00000001ff127803 */ /* 0x000fe20000000000 */
[----:B------:R-:W-:Y:S08]  /*2140*/  BRA `(.L_x_9007) ;  /* 0x0000000000e47947 */ /* 0x000ff00003800000 */
.L_x_9014:
        /* <DEDUP_REMOVED lines=12> */
.L_x_9021:
[----:B------:R-:W2:Y:S02]  /*2210*/  LDG.E.U8 R4, desc[UR36][R4.64] ;  /* 0x0000002404047981 */ /* 0x000ea4000c1e1100 */
[----:B--2---:R-:W-:-:S04]  /*2220*/  ISETP.NE.AND P0, PT, R4, RZ, PT ;  /* 0x000000ff0400720c */ /* 0x004fc80003f05270 */
[----:B------:R-:W-:Y:S01]  /*2230*/  P2R R18, PR, RZ, 0x1 ;  /* 0x00000001ff127803 */ /* 0x000fe20000000000 */
[----:B------:R-:W-:Y:S08]  /*2240*/  BRA `(.L_x_9007) ;  /* 0x0000000000a47947 */ /* 0x000ff00003800000 */
.L_x_9020:
[----:B------:R-:W2:Y:S02]  /*2250*/  LDG.E.U8 R4, desc[UR36][R4.64] ;  /* 0x0000002404047981 */ /* 0x000ea4000c1e1100 */
[----:B--2---:R-:W-:-:S04]  /*2260*/  ISETP.NE.AND P0, PT, R4, RZ, PT ;  /* 0x000000ff0400720c */ /* 0x004fc80003f05270 */
[----:B------:R-:W-:Y:S01]  /*2270*/  P2R R18, PR, RZ, 0x1 ;  /* 0x00000001ff127803 */ /* 0x000fe20000000000 */
[----:B------:R-:W-:Y:S08]  /*2280*/  BRA `(.L_x_9007) ;  /* 0x0000000000947947 */ /* 0x000ff00003800000 */
.L_x_9019:
        /* <DEDUP_REMOVED lines=10> */
.L_x_9006:
        /* <DEDUP_REMOVED lines=16> */
.L_x_9024:
[----:B------:R-:W-:-:S04]  /*2430*/  PLOP3.LUT P0, PT, PT, PT, PT, 0x8, 0x80 ;  /* 0x000000000080781c */ /* 0x000fc80003f0e170 */
[----:B------:R-:W-:Y:S01]  /*2440*/  P2R R18, PR, RZ, 0x1 ;  /* 0x00000001ff127803 */ /* 0x000fe20000000000 */
[----:B------:R-:W-:Y:S08]  /*2450*/  BRA `(.L_x_9007) ;  /* 0x0000000000207947 */ /* 0x000ff00003800000 */
.L_x_9023:
[----:B------:R-:W2:Y:S02]  /*2460*/  LDG.E.64 R4, desc[UR36][R4.64] ;  /* 0x0000002404047981 */ /* 0x000ea4000c1e1b00 */
[----:B--2---:R-:W-:-:S04]  /*2470*/  ISETP.NE.U32.AND P0, PT, R4, RZ, PT ;  /* 0x000000ff0400720c */ /* 0x004fc80003f05070 */
[----:B------:R-:W-:-:S04]  /*2480*/  ISETP.NE.AND.EX P0, PT, R5, RZ, PT, P0 ;  /* 0x000000ff0500720c */ /* 0x000fc80003f05300 */
[----:B------:R-:W-:Y:S01]  /*2490*/  P2R R18, PR, RZ, 0x1 ;  /* 0x00000001ff127803 */ /* 0x000fe20000000000 */
[----:B------:R-:W-:Y:S08]  /*24a0*/  BRA `(.L_x_9007) ;  /* 0x00000000000c7947 */ /* 0x000ff00003800000 */
.L_x_9022:
[----:B------:R-:W2:Y:S02]  /*24b0*/  LDG.E R4, desc[UR36][R4.64] ;  /* 0x0000002404047981 */ /* 0x000ea4000c1e1900 */
[----:B--2---:R-:W-:-:S04]  /*24c0*/  ISETP.NE.AND P0, PT, R4, RZ, PT ;  /* 0x000000ff0400720c */ /* 0x004fc80003f05270 */
[----:B------:R-:W-:-:S09]  /*24d0*/  P2R R18, PR, RZ, 0x1 ;  /* 0x00000001ff127803 */ /* 0x000fd20000000000 */
.L_x_9007:
[----:B------:R-:W-:Y:S05]  /*24e0*/  BSYNC.RECONVERGENT B6 ;  /* 0x0000000000067941 */ /* 0x000fea0003800200 */
.L_x_9001:
[----:B------:R-:W-:-:S07]  /*24f0*/  VIADD R22, R22, 0x80 ;  /* 0x0000008016167836 */ /* 0x000fce0000000000 */
.L_x_9000:
[----:B------:R-:W-:Y:S05]  /*2500*/  BSYNC.RECONVERGENT B7 ;  /* 0x0000000000077941 */ /* 0x000fea0003800200 */
.L_x_8999:
        /* <DEDUP_REMOVED lines=26> */
.L_x_9030:
[----:B------:R-:W2:Y:S02]  /*26b0*/  LDG.E.U8 R4, desc[UR36][R4.64] ;  /* 0x0000002404047981 */ /* 0x000ea4000c1e1100 */
[----:B--2---:R-:W-:-:S04]  /*26c0*/  ISETP.NE.AND P0, PT, R4, RZ, PT ;  /* 0x000000ff0400720c */ /* 0x004fc80003f05270 */
[----:B------:R-:W-:Y:S01]  /*26d0*/  P2R R24, PR, RZ, 0x1 ;  /* 0x00000001ff187803 */ /* 0x000fe20000000000 */
[----:B------:R-:W-:Y:S08]  /*26e0*/  BRA `(.L_x_9026) ;  /* 0x00000008007c7947 */ /* 0x000ff00003800000 */
.L_x_9029:
        /* <DEDUP_REMOVED lines=11> */
.L_x_9033:
[----:B------:R-:W2:Y:S02]  /*27a0*/  LDG.E R4, desc[UR36][R4.64] ;  /* 0x0000002404047981 */ /* 0x000ea4000c1e1900 */
[----:B--2---:R-:W-:-:S04]  /*27b0*/  ISETP.NE.AND P0, PT, R4, RZ, PT ;  /* 0x000000ff0400720c */ /* 0x004fc80003f05270 */
[----:B------:R-:W-:Y:S01]  /*27c0*/  P2R R24, PR, RZ, 0x1 ;  /* 0x00000001ff187803 */ /* 0x000fe20000000000 */
[----:B------:R-:W-:Y:S08]  /*27d0*/  BRA `(.L_x_9026) ;  /* 0x0000000800407947 */ /* 0x000ff00003800000 */
.L_x_9032:
[----:B------:R-:W2:Y:S02]  /*27e0*/  LDG.E.U16 R4, desc[UR36][R4.64] ;  /* 0x0000002404047981 */ /* 0x000ea4000c1e1500 */
[----:B--2---:R-:W-:-:S04]  /*27f0*/  ISETP.NE.AND P0, PT, R4, RZ, PT ;  /* 0x000000ff0400720c */ /* 0x004fc80003f05270 */
[----:B------:R-:W-:Y:S01]  /*2800*/  P2R R24, PR, RZ, 0x1 ;  /* 0x00000001ff187803 */ /* 0x000fe20000000000 */
[----:B------:R-:W-:Y:S08]  /*2810*/  BRA `(.L_x_9026) ;  /* 0x0000000800307947 */ /* 0x000ff00003800000 */
.L_x_9028:
        /* <DEDUP_REMOVED lines=10> */
.L_x_9035:
[----:B------:R-:W2:Y:S02]  /*28c0*/  LDG.E.U16 R0, desc[UR36][R4.64] ;  /* 0x0000002404007981 */ /* 0x000ea4000c1e1500 */
[----:B--2---:R-:W-:-:S05]  /*28d0*/  HADD2.F32 R0, -RZ, R0.H0_H0 ;  /* 0x20000000ff007230 */ /* 0x004fca0000004100 */
[----:B------:R-:W-:-:S04]  /*28e0*/  FSETP.NEU.FTZ.AND P0, PT, R0, RZ, PT ;  /* 0x000000ff0000720b */ /* 0x000fc80003f1d000 */
[----:B------:R-:W-:Y:S01]  /*28f0*/  P2R R24, PR, RZ, 0x1 ;  /* 0x00000001ff187803 */ /* 0x000fe20000000000 */
[----:B------:R-:W-:Y:S08]  /*2900*/  BRA `(.L_x_9026) ;  /* 0x0000000400f47947 */ /* 0x000ff00003800000 */
.L_x_9034:
        /* <DEDUP_REMOVED lines=12> */
.L_x_9037:
        /* <DEDUP_REMOVED lines=10> */
.L_x_9036:
[----:B------:R-:W2:Y:S02]  /*2a70*/  LDG.E.64 R4, desc[UR36][R4.64] ;  /* 0x0000002404047981 */ /* 0x000ea4000c1e1b00 */
[----:B--2---:R-:W-:-:S06]  /*2a80*/  DSETP.NEU.AND P0, PT, R4, RZ, PT ;  /* 0x000000ff0400722a */ /* 0x004fcc0003f0d000 */
[----:B------:R-:W-:Y:S01]  /*2a90*/  P2R R24, PR, RZ, 0x1 ;  /* 0x00000001ff187803 */ /* 0x000fe20000000000 */
[----:B------:R-:W-:Y:S07]  /*2aa0*/  BRA `(.L_x_9026) ;  /* 0x00000004008c7947 */ /* 0x000fee0003800000 */
.L_x_9027:
        /* <DEDUP_REMOVED lines=12> */
.L_x_9040:
[----:B------:R-:W2:Y:S02]  /*2b70*/  LDG.E.128 R4, desc[UR36][R4.64] ;  /* 0x0000002404047981 */ /* 0x000ea4000c1e1d00 */
[----:B--2---:R-:W-:-:S06]  /*2b80*/  DSETP.NEU.AND P0, PT, R6, RZ, PT ;  /* 0x000000ff0600722a */ /* 0x004fcc0003f0d000 */
[----:B------:R-:W-:-:S06]  /*2b90*/  DSETP.NEU.OR P0, PT, R4, RZ, P0 ;  /* 0x000000ff0400722a */ /* 0x000fcc000070d400 */
[----:B------:R-:W-:Y:S01]  /*2ba0*/  P2R R24, PR, RZ, 0x1 ;  /* 0x00000001ff187803 */ /* 0x000fe20000000000 */
[----:B------:R-:W-:Y:S07]  /*2bb0*/  BRA `(.L_x_9026) ;  /* 0x0000000400487947 */ /* 0x000fee0003800000 */
.L_x_9039:
        /* <DEDUP_REMOVED lines=10> */
.L_x_9042:
        /* <DEDUP_REMOVED lines=12> */
.L_x_9041:
[----:B------:R-:W2:Y:S02]  /*2d20*/  LDG.E.U16 R0, desc[UR36][R4.64] ;  /* 0x0000002404007981 */ /* 0x000ea4000c1e1500 */
[----:B--2---:R-:W-:-:S05]  /*2d30*/  IMAD.U32 R0, R0, 0x10000, RZ ;  /* 0x0001000000007824 */ /* 0x004fca00078e00ff */
[----:B------:R-:W-:-:S04]  /*2d40*/  FSETP.NEU.FTZ.AND P0, PT, R0, RZ, PT ;  /* 0x000000ff0000720b */ /* 0x000fc80003f1d000 */
[----:B------:R-:W-:Y:S01]  /*2d50*/  P2R R24, PR, RZ, 0x1 ;  /* 0x00000001ff187803 */ /* 0x000fe20000000000 */
[----:B------:R-:W-:Y:S08]  /*2d60*/  BRA `(.L_x_9026) ;  /* 0x0000000000dc7947 */ /* 0x000ff00003800000 */
.L_x_9038:
        /* <DEDUP_REMOVED lines=12> */
.L_x_9045:
[----:B------:R-:W2:Y:S02]  /*2e30*/  LDG.E.U8 R4, desc[UR36][R4.64] ;  /* 0x0000002404047981 */ /* 0x000ea4000c1e1100 */
[----:B--2---:R-:W-:-:S04]  /*2e40*/  ISETP.NE.AND P0, PT, R4, RZ, PT ;  /* 0x000000ff0400720c */ /* 0x004fc80003f05270 */
[----:B------:R-:W-:Y:S01]  /*2e50*/  P2R R24, PR, RZ, 0x1 ;  /* 0x00000001ff187803 */ /* 0x000fe20000000000 */
[----:B------:R-:W-:Y:S08]  /*2e60*/  BRA `(.L_x_9026) ;  /* 0x00000000009c7947 */ /* 0x000ff00003800000 */
.L_x_9044:
[----:B------:R-:W2:Y:S02]  /*2e70*/  LDG.E.U8 R4, desc[UR36][R4.64] ;  /* 0x0000002404047981 */ /* 0x000ea4000c1e1100 */
[----:B--2---:R-:W-:-:S04]  /*2e80*/  ISETP.NE.AND P0, PT, R4, RZ, PT ;  /* 0x000000ff0400720c */ /* 0x004fc80003f05270 */
[----:B------:R-:W-:Y:S01]  /*2e90*/  P2R R24, PR, RZ, 0x1 ;  /* 0x00000001ff187803 */ /* 0x000fe20000000000 */
[----:B------:R-:W-:Y:S08]  /*2ea0*/  BRA `(.L_x_9026) ;  /* 0x00000000008c7947 */ /* 0x000ff00003800000 */
.L_x_9043:
        /* <DEDUP_REMOVED lines=10> */
.L_x_9031:
        /* <DEDUP_REMOVED lines=16> */
.L_x_9048:
[----:B------:R-:W-:Y:S05]  /*3050*/  BRA `(.L_x_9026) ;  /* 0x0000000000207947 */ /* 0x000fea0003800000 */
.L_x_9047:
[----:B------:R-:W2:Y:S02]  /*3060*/  LDG.E.64 R4, desc[UR36][R4.64] ;  /* 0x0000002404047981 */ /* 0x000ea4000c1e1b00 */
[----:B--2---:R-:W-:-:S04]  /*3070*/  ISETP.NE.U32.AND P0, PT, R4, RZ, PT ;  /* 0x000000ff0400720c */ /* 0x004fc80003f05070 */
[----:B------:R-:W-:-:S04]  /*3080*/  ISETP.NE.AND.EX P0, PT, R5, RZ, PT, P0 ;  /* 0x000000ff0500720c */ /* 0x000fc80003f05300 */
[----:B------:R-:W-:Y:S01]  /*3090*/  P2R R24, PR, RZ, 0x1 ;  /* 0x00000001ff187803 */ /* 0x000fe20000000000 */
[----:B------:R-:W-:Y:S08]  /*30a0*/  BRA `(.L_x_9026) ;  /* 0x00000000000c7947 */ /* 0x000ff00003800000 */
.L_x_9046:
[----:B------:R-:W2:Y:S02]  /*30b0*/  LDG.E R4, desc[UR36][R4.64] ;  /* 0x0000002404047981 */ /* 0x000ea4000c1e1900 */
[----:B--2---:R-:W-:-:S04]  /*30c0*/  ISETP.NE.AND P0, PT, R4, RZ, PT ;  /* 0x000000ff0400720c */ /* 0x004fc80003f05270 */
[----:B------:R-:W-:-:S09]  /*30d0*/  P2R R24, PR, RZ, 0x1 ;  /* 0x00000001ff187803 */ /* 0x000fd20000000000 */
.L_x_9026:
[----:B------:R-:W-:Y:S05]  /*30e0*/  BSYNC.RECONVERGENT B6 ;  /* 0x0000000000067941 */ /* 0x000fea0003800200 */
.L_x_9025:
[----:B------:R-:W0:Y:S01]  /*30f0*/  LDCU.U8 UR4, c[0x0][0x385] ;  /* 0x000070a0ff0477ac */ /* 0x000e220008000000 */
[----:B------:R-:W-:Y:S01]  /*3100*/  ISETP.NE.AND P2, PT, R17, RZ, PT ;  /* 0x000000ff1100720c */ /* 0x000fe20003f45270 */
[----:B------:R-:W-:Y:S01]  /*3110*/  BSSY.RECONVERGENT B8, `(.L_x_9049) ;  /* 0x00002a6000087945 */ /* 0x000fe20003800200 */
[----:B------:R-:W1:Y:S01]  /*3120*/  LDC.U8 R17, c[0x0][0x3a4] ;  /* 0x0000e900ff117b82 */ /* 0x000e620000000000 */
[----:B------:R-:W-:Y:S02]  /*3130*/  ISETP.GE.AND P0, PT, R2, R19, PT ;  /* 0x000000130200720c */ /* 0x000fe40003f06270 */
[----:B------:R-:W-:Y:S01]  /*3140*/  BSSY.RELIABLE B7, `(.L_x_9050) ;  /* 0x00001c8000077945 */ /* 0x000fe20003800100 */
[----:B------:R-:W-:Y:S02]  /*3150*/  ISETP.NE.AND P1, PT, R16, RZ, PT ;  /* 0x000000ff1000720c */ /* 0x000fe40003f25270 */
[----:B------:R-:W-:Y:S02]  /*3160*/  ISETP.NE.AND P3, PT, R18, RZ, PT ;  /* 0x000000ff1200720c */ /* 0x000fe40003f65270 */
[----:B------:R-:W-:-:S02]  /*3170*/  ISETP.NE.AND P4, PT, R24, RZ, PT ;  /* 0x000000ff1800720c */ /* 0x000fc40003f85270 */
[----:B0-----:R-:W-:Y:S02]  /*3180*/  ISETP.NE.OR P1, PT, RZ, UR4, P1 ;  /* 0x00000004ff007c0c */ /* 0x001fe40008f25670 */
[----:B------:R-:W-:Y:S02]  /*3190*/  ISETP.NE.OR P2, PT, RZ, UR4, P2 ;  /* 0x00000004ff007c0c */ /* 0x000fe40009745670 */
[----:B------:R-:W-:Y:S02]  /*31a0*/  ISETP.NE.OR P3, PT, RZ, UR4, P3 ;  /* 0x00000004ff007c0c */ /* 0x000fe40009f65670 */
[----:B------:R-:W-:Y:S02]  /*31b0*/  ISETP.NE.OR P4, PT, RZ, UR4, P4 ;  /* 0x00000004ff007c0c */ /* 0x000fe4000a785670 */
        /* <DEDUP_REMOVED lines=27> */
.L_x_9056:
[----:B------:R1:W-:Y:S01]  /*3370*/  STG.E.U8 desc[UR36][R8.64], R11 ;  /* 0x0000000b08007986 */ /* 0x0003e2000c101124 */
[----:B------:R-:W-:Y:S05]  /*3380*/  BRA `(.L_x_9058) ;  /* 0x0000000c00087947 */ /* 0x000fea0003800000 */
.L_x_9055:
        /* <DEDUP_REMOVED lines=10> */
.L_x_9060:
[----:B------:R3:W-:Y:S01]  /*3430*/  STG.E desc[UR36][R8.64], R11 ;  /* 0x0000000b08007986 */ /* 0x0007e2000c101924 */
[----:B------:R-:W-:Y:S05]  /*3440*/  BRA `(.L_x_9058) ;  /* 0x0000000800d87947 */ /* 0x000fea0003800000 */
.L_x_9059:
[----:B------:R2:W-:Y:S01]  /*3450*/  STG.E.U16 desc[UR36][R8.64], R11 ;  /* 0x0000000b08007986 */ /* 0x0005e2000c101524 */
[----:B------:R-:W-:Y:S05]  /*3460*/  BRA `(.L_x_9058) ;  /* 0x0000000800d07947 */ /* 0x000fea0003800000 */
.L_x_9054:
        /* <DEDUP_REMOVED lines=9> */
.L_x_9062:
[----:B------:R-:W0:Y:S02]  /*3500*/  I2F.S16 R0, R11 ;  /* 0x0000000b00007306 */ /* 0x000e240000101400 */
[----:B0-----:R-:W-:-:S05]  /*3510*/  F2FP.F16.F32.PACK_AB R0, RZ, R0 ;  /* 0x00000000ff00723e */ /* 0x001fca00000000ff */
[----:B------:R0:W-:Y:S01]  /*3520*/  STG.E.U16 desc[UR36][R8.64], R0 ;  /* 0x0000000008007986 */ /* 0x0001e2000c101524 */
[----:B------:R-:W-:Y:S05]  /*3530*/  BRA `(.L_x_9058) ;  /* 0x00000008009c7947 */ /* 0x000fea0003800000 */
.L_x_9061:
        /* <DEDUP_REMOVED lines=10> */
.L_x_9064:
[----:B------:R-:W0:Y:S02]  /*35e0*/  I2F.S16 R11, R11 ;  /* 0x0000000b000b7306 */ /* 0x000e240000101400 */
[----:B0-----:R-:W-:-:S04]  /*35f0*/  F2FP.F16.F32.PACK_AB R3, RZ, R11 ;  /* 0x0000000bff03723e */ /* 0x001fc800000000ff */
[----:B------:R-:W-:-:S05]  /*3600*/  PRMT R3, R3, 0x5410, RZ ;  /* 0x0000541003037816 */ /* 0x000fca00000000ff */
[----:B------:R0:W-:Y:S01]  /*3610*/  STG.E desc[UR36][R8.64], R3 ;  /* 0x0000000308007986 */ /* 0x0001e2000c101924 */
[----:B------:R-:W-:Y:S05]  /*3620*/  BRA `(.L_x_9058) ;  /* 0x0000000800607947 */ /* 0x000fea0003800000 */
.L_x_9063:
[----:B------:R-:W0:Y:S02]  /*3630*/  I2F.F64.S16 R4, R11 ;  /* 0x0000000b00047312 */ /* 0x000e240000101c00 */
[----:B0-----:R0:W-:Y:S01]  /*3640*/  STG.E.64 desc[UR36][R8.64], R4 ;  /* 0x0000000408007986 */ /* 0x0011e2000c101b24 */
[----:B------:R-:W-:Y:S05]  /*3650*/  BRA `(.L_x_9058) ;  /* 0x0000000800547947 */ /* 0x000fea0003800000 */
.L_x_9053:
        /* <DEDUP_REMOVED lines=10> */
.L_x_9067:
[----:B------:R-:W0:Y:S01]  /*3700*/  I2F.F64.S16 R4, R11 ;  /* 0x0000000b00047312 */ /* 0x000e220000101c00 */
[----:B------:R-:W-:-:S05]  /*3710*/  CS2R R6, SRZ ;  /* 0x0000000000067805 */ /* 0x000fca000001ff00 */
[----:B0-----:R0:W-:Y:S01]  /*3720*/  STG.E.128 desc[UR36][R8.64], R4 ;  /* 0x0000000408007986 */ /* 0x0011e2000c101d24 */
[----:B------:R-:W-:Y:S05]  /*3730*/  BRA `(.L_x_9058) ;  /* 0x00000008001c7947 */ /* 0x000fea0003800000 */
.L_x_9066:
        /* <DEDUP_REMOVED lines=17> */
.L_x_9071:
[----:B------:R-:W-:Y:S05]  /*3850*/  BSYNC.RECONVERGENT B0 ;  /* 0x0000000000007941 */ /* 0x000fea0003800200 */
.L_x_9070:
[----:B------:R0:W-:Y:S01]  /*3860*/  STG.E.U8 desc[UR36][R8.64], R3 ;  /* 0x0000000308007986 */ /* 0x0001e2000c101124 */
[----:B------:R-:W-:Y:S05]  /*3870*/  BRA `(.L_x_9058) ;  /* 0x0000000400cc7947 */ /* 0x000fea0003800000 */
.L_x_9069:
        /* <DEDUP_REMOVED lines=16> */
.L_x_9068:
[----:B------:R-:W0:Y:S02]  /*3980*/  I2F.S16 R0, R11 ;  /* 0x0000000b00007306 */ /* 0x000e240000101400 */
[----:B0-----:R-:W-:-:S05]  /*3990*/  F2FP.BF16.F32.PACK_AB R0, RZ, R0 ;  /* 0x00000000ff00723e */ /* 0x001fca00000010ff */
[----:B------:R0:W-:Y:S01]  /*39a0*/  STG.E.U16 desc[UR36][R8.64], R0 ;  /* 0x0000000008007986 */ /* 0x0001e2000c101524 */
[----:B------:R-:W-:Y:S05]  /*39b0*/  BRA `(.L_x_9058) ;  /* 0x00000004007c7947 */ /* 0x000fea0003800000 */
.L_x_9065:
        /* <DEDUP_REMOVED lines=10> */
.L_x_9074:
        /* <DEDUP_REMOVED lines=12> */
.L_x_9077:
[----:B------:R-:W-:-:S04]  /*3b20*/  SHF.R.U32.HI R0, RZ, 0x14, R11 ;  /* 0x00000014ff007819 */ /* 0x000fc8000001160b */
[----:B------:R-:W-:-:S04]  /*3b30*/  LOP3.LUT R0, R0, 0x1, RZ, 0xc0, !PT ;  /* 0x0000000100007812 */ /* 0x000fc800078ec0ff */
[----:B------:R-:W-:-:S04]  /*3b40*/  IADD3 R0, PT, PT, R11, 0x487ffff, R0 ;  /* 0x0487ffff0b007810 */ /* 0x000fc80007ffe000 */
[----:B------:R-:W-:-:S04]  /*3b50*/  SHF.R.U32.HI R0, RZ, 0x14, R0 ;  /* 0x00000014ff007819 */ /* 0x000fc80000011600 */
[----:B------:R-:W-:-:S07]  /*3b60*/  LOP3.LUT R0, R0, 0xff, RZ, 0xc0, !PT ;  /* 0x000000ff00007812 */ /* 0x000fce00078ec0ff */
.L_x_9078:
[----:B------:R-:W-:-:S07]  /*3b70*/  PRMT R4, R0, 0x7610, R4 ;  /* 0x0000761000047816 */ /* 0x000fce0000000004 */
.L_x_9076:
[----:B------:R-:W-:Y:S05]  /*3b80*/  BSYNC.RECONVERGENT B0 ;  /* 0x0000000000007941 */ /* 0x000fea0003800200 */
.L_x_9075:
[----:B------:R0:W-:Y:S01]  /*3b90*/  STG.E.U8 desc[UR36][R8.64], R4 ;  /* 0x0000000408007986 */ /* 0x0001e2000c101124 */
[----:B------:R-:W-:Y:S05]  /*3ba0*/  BRA `(.L_x_9058) ;  /* 0x0000000400007947 */ /* 0x000fea0003800000 */
.L_x_9073:
        /* <DEDUP_REMOVED lines=12> */
.L_x_9081:
[----:B------:R-:W-:-:S04]  /*3c70*/  SHF.R.U32.HI R0, RZ, 0x15, R11 ;  /* 0x00000015ff007819 */ /* 0x000fc8000001160b */
[----:B------:R-:W-:-:S04]  /*3c80*/  LOP3.LUT R0, R0, 0x1, RZ, 0xc0, !PT ;  /* 0x0000000100007812 */ /* 0x000fc800078ec0ff */
[----:B------:R-:W-:-:S04]  /*3c90*/  IADD3 R0, PT, PT, R11, 0x88fffff, R0 ;  /* 0x088fffff0b007810 */ /* 0x000fc80007ffe000 */
[----:B------:R-:W-:-:S04]  /*3ca0*/  SHF.R.U32.HI R0, RZ, 0x15, R0 ;  /* 0x00000015ff007819 */ /* 0x000fc80000011600 */
[----:B------:R-:W-:-:S07]  /*3cb0*/  LOP3.LUT R0, R0, 0xff, RZ, 0xc0, !PT ;  /* 0x000000ff00007812 */ /* 0x000fce00078ec0ff */
.L_x_9082:
[----:B------:R-:W-:-:S07]  /*3cc0*/  PRMT R4, R0, 0x7610, R4 ;  /* 0x0000761000047816 */ /* 0x000fce0000000004 */
.L_x_9080:
[----:B------:R-:W-:Y:S05]  /*3cd0*/  BSYNC.RECONVERGENT B0 ;  /* 0x0000000000007941 */ /* 0x000fea0003800200 */
.L_x_9079:
[----:B------:R0:W-:Y:S01]  /*3ce0*/  STG.E.U8 desc[UR36][R8.64], R4 ;  /* 0x0000000408007986 */ /* 0x0001e2000c101124 */
[----:B------:R-:W-:Y:S05]  /*3cf0*/  BRA `(.L_x_9058) ;  /* 0x0000000000ac7947 */ /* 0x000fea0003800000 */
.L_x_9072:
[----:B------:R-:W-:-:S13]  /*3d00*/  ISETP.NE.AND P0, PT, R0, 0x1c, PT ;  /* 0x0000001c0000780c */ /* 0x000fda0003f05270 */
[----:B------:R-:W-:Y:S05]  /*3d10*/  @!P0 BRA `(.L_x_9083) ;  /* 0x0000000000a08947 */ /* 0x000fea0003800000 */
[----:B------:R-:W-:-:S13]  /*3d20*/  ISETP.NE.AND P0, PT, R0, 0x1d, PT ;  /* 0x0000001d0000780c */ /* 0x000fda0003f05270 */
[----:B------:R-:W-:Y:S05]  /*3d30*/  @!P0 BRA `(.L_x_9084) ;  /* 0x0000000000888947 */ /* 0x000fea0003800000 */
[----:B------:R-:W-:-:S13]  /*3d40*/  ISETP.NE.AND P0, PT, R0, 0x2c, PT ;  /* 0x0000002c0000780c */ /* 0x000fda0003f05270 */
[----:B------:R-:W-:Y:S05]  /*3d50*/  @!P0 BRA `(.L_x_9085) ;  /* 0x0000000000448947 */ /* 0x000fea0003800000 */
.L_x_9057:
        /* <DEDUP_REMOVED lines=16> */
.L_x_9086:
[----:B------:R-:W-:Y:S05]  /*3e60*/  BRA `(.L_x_9058) ;  /* 0x0000000000507947 */ /* 0x000fea0003800000 */
.L_x_9085:
        /* <DEDUP_REMOVED lines=15> */
.L_x_9084:
[----:B------:R-:W-:Y:S02]  /*3f60*/  IMAD.MOV.U32 R4, RZ, RZ, R11 ;  /* 0x000000ffff047224 */ /* 0x000fe400078e000b */
[----:B------:R-:W-:-:S05]  /*3f70*/  IMAD.MOV.U32 R5, RZ, RZ, RZ ;  /* 0x000000ffff057224 */ /* 0x000fca00078e00ff */
[----:B------:R0:W-:Y:S01]  /*3f80*/  STG.E.64 desc[UR36][R8.64], R4 ;  /* 0x0000000408007986 */ /* 0x0001e2000c101b24 */
[----:B------:R-:W-:Y:S05]  /*3f90*/  BRA `(.L_x_9058) ;  /* 0x0000000000047947 */ /* 0x000fea0003800000 */
.L_x_9083:
[----:B------:R0:W-:Y:S02]  /*3fa0*/  STG.E desc[UR36][R8.64], R11 ;  /* 0x0000000b08007986 */ /* 0x0001e4000c101924 */
.L_x_9058:
[----:B------:R-:W-:Y:S05]  /*3fb0*/  BSYNC.RECONVERGENT B6 ;  /* 0x0000000000067941 */ /* 0x000fea0003800200 */
.L_x_9052:
        /* <DEDUP_REMOVED lines=24> */
.L_x_9092:
[----:B------:R4:W-:Y:S01]  /*4140*/  STG.E.U8 desc[UR36][R8.64], R22 ;  /* 0x0000001608007986 */ /* 0x0009e2000c101124 */
[----:B------:R-:W-:Y:S05]  /*4150*/  BRA `(.L_x_9094) ;  /* 0x0000000c00047947 */ /* 0x000fea0003800000 */
.L_x_9091:
        /* <DEDUP_REMOVED lines=10> */
.L_x_9096:
[----:B------:R2:W-:Y:S01]  /*4200*/  STG.E desc[UR36][R8.64], R22 ;  /* 0x0000001608007986 */ /* 0x0005e2000c101924 */
[----:B------:R-:W-:Y:S05]  /*4210*/  BRA `(.L_x_9094) ;  /* 0x0000000800d47947 */ /* 0x000fea0003800000 */
.L_x_9095:
[----:B------:R0:W-:Y:S01]  /*4220*/  STG.E.U16 desc[UR36][R8.64], R22 ;  /* 0x0000001608007986 */ /* 0x0001e2000c101524 */
[----:B------:R-:W-:Y:S05]  /*4230*/  BRA `(.L_x_9094) ;  /* 0x0000000800cc7947 */ /* 0x000fea0003800000 */
.L_x_9090:
        /* <DEDUP_REMOVED lines=9> */
.L_x_9098:
[----:B------:R-:W0:Y:S02]  /*42d0*/  I2F.S16 R0, R22 ;  /* 0x0000001600007306 */ /* 0x000e240000101400 */
[----:B0-----:R-:W-:-:S05]  /*42e0*/  F2FP.F16.F32.PACK_AB R0, RZ, R0 ;  /* 0x00000000ff00723e */ /* 0x001fca00000000ff */
[----:B------:R0:W-:Y:S01]  /*42f0*/  STG.E.U16 desc[UR36][R8.64], R0 ;  /* 0x0000000008007986 */ /* 0x0001e2000c101524 */
[----:B------:R-:W-:Y:S05]  /*4300*/  BRA `(.L_x_9094) ;  /* 0x0000000800987947 */ /* 0x000fea0003800000 */
.L_x_9097:
        /* <DEDUP_REMOVED lines=10> */
.L_x_9100:
[----:B------:R-:W0:Y:S02]  /*43b0*/  I2F.S16 R22, R22 ;  /* 0x0000001600167306 */ /* 0x000e240000101400 */
[----:B0-----:R-:W-:-:S04]  /*43c0*/  F2FP.F16.F32.PACK_AB R3, RZ, R22 ;  /* 0x00000016ff03723e */ /* 0x001fc800000000ff */
[----:B------:R-:W-:-:S05]  /*43d0*/  PRMT R3, R3, 0x5410, RZ ;  /* 0x0000541003037816 */ /* 0x000fca00000000ff */
[----:B------:R0:W-:Y:S01]  /*43e0*/  STG.E desc[UR36][R8.64], R3 ;  /* 0x0000000308007986 */ /* 0x0001e2000c101924 */
[----:B------:R-:W-:Y:S05]  /*43f0*/  BRA `(.L_x_9094) ;  /* 0x00000008005c7947 */ /* 0x000fea0003800000 */
.L_x_9099:
[----:B------:R-:W0:Y:S02]  /*4400*/  I2F.F64.S16 R4, R22 ;  /* 0x0000001600047312 */ /* 0x000e240000101c00 */
[----:B0-----:R0:W-:Y:S01]  /*4410*/  STG.E.64 desc[UR36][R8.64], R4 ;  /* 0x0000000408007986 */ /* 0x0011e2000c101b24 */
[----:B------:R-:W-:Y:S05]  /*4420*/  BRA `(.L_x_9094) ;  /* 0x0000000800507947 */ /* 0x000fea0003800000 */
.L_x_9089:
        /* <DEDUP_REMOVED lines=12> */
.L_x_9104:
        /* <DEDUP_REMOVED lines=16> */
.L_x_9107:
[----:B------:R-:W-:-:S07]  /*45f0*/  PRMT R4, R0, 0x7610, R4 ;  /* 0x0000761000047816 */ /* 0x000fce0000000004 */
.L_x_9106:
[----:B------:R-:W-:Y:S05]  /*4600*/  BSYNC.RECONVERGENT B0 ;  /* 0x0000000000007941 */ /* 0x000fea0003800200 */
.L_x_9105:
[----:B------:R0:W-:Y:S01]  /*4610*/  STG.E.U8 desc[UR36][R8.64], R4 ;  /* 0x0000000408007986 */ /* 0x0001e2000c101124 */
[----:B------:R-:W-:Y:S05]  /*4620*/  BRA `(.L_x_9094) ;  /* 0x0000000400d07947 */ /* 0x000fea0003800000 */
.L_x_9103:
        /* <DEDUP_REMOVED lines=16> */
.L_x_9110:
[----:B------:R-:W-:-:S07]  /*4730*/  PRMT R4, R0, 0x7610, R4 ;  /* 0x0000761000047816 */ /* 0x000fce0000000004 */
.L_x_9109:
[----:B------:R-:W-:Y:S05]  /*4740*/  BSYNC.RECONVERGENT B0 ;  /* 0x0000000000007941 */ /* 0x000fea0003800200 */
.L_x_9108:
[----:B------:R0:W-:Y:S01]  /*4750*/  STG.E.U8 desc[UR36][R8.64], R4 ;  /* 0x0000000408007986 */ /* 0x0001e2000c101124 */
[----:B------:R-:W-:Y:S05]  /*4760*/  BRA `(.L_x_9094) ;  /* 0x0000000400807947 */ /* 0x000fea0003800000 */
.L_x_9102:
        /* <DEDUP_REMOVED lines=21> */
.L_x_9112:
[----:B------:R-:W-:Y:S02]  /*48c0*/  IMAD.MOV.U32 R4, RZ, RZ, R22 ;  /* 0x000000ffff047224 */ /* 0x000fe400078e0016 */
[----:B------:R-:W-:-:S05]  /*48d0*/  IMAD.MOV.U32 R5, RZ, RZ, RZ ;  /* 0x000000ffff057224 */ /* 0x000fca00078e00ff */
[----:B------:R0:W-:Y:S01]  /*48e0*/  STG.E.64 desc[UR36][R8.64], R4 ;  /* 0x0000000408007986 */ /* 0x0001e2000c101b24 */
[----:B------:R-:W-:Y:S05]  /*48f0*/  BRA `(.L_x_9094) ;  /* 0x00000004001c7947 */ /* 0x000fea0003800000 */
.L_x_9111:
[----:B------:R0:W-:Y:S01]  /*4900*/  STG.E desc[UR36][R8.64], R22 ;  /* 0x0000001608007986 */ /* 0x0001e2000c101924 */
[----:B------:R-:W-:Y:S05]  /*4910*/  BRA `(.L_x_9094) ;  /* 0x0000000400147947 */ /* 0x000fea0003800000 */
.L_x_9101:
        /* <DEDUP_REMOVED lines=8> */
.L_x_9114:
[----:B------:R-:W0:Y:S01]  /*49a0*/  I2F.F64.S16 R4, R22 ;  /* 0x0000001600047312 */ /* 0x000e220000101c00 */
[----:B------:R-:W-:-:S05]  /*49b0*/  CS2R R6, SRZ ;  /* 0x0000000000067805 */ /* 0x000fca000001ff00 */
[----:B0-----:R0:W-:Y:S01]  /*49c0*/  STG.E.128 desc[UR36][R8.64], R4 ;  /* 0x0000000408007986 */ /* 0x0011e2000c101d24 */
[----:B------:R-:W-:Y:S05]  /*49d0*/  BRA `(.L_x_9094) ;  /* 0x0000000000e47947 */ /* 0x000fea0003800000 */
.L_x_9113:
[----:B------:R-:W-:-:S13]  /*49e0*/  ISETP.NE.AND P0, PT, R0, 0xf, PT ;  /* 0x0000000f0000780c */ /* 0x000fda0003f05270 */
[----:B------:R-:W-:Y:S05]  /*49f0*/  @!P0 BRA `(.L_x_9115) ;  /* 0x0000000000d08947 */ /* 0x000fea0003800000 */
[----:B------:R-:W-:-:S13]  /*4a00*/  ISETP.NE.AND P0, PT, R0, 0x17, PT ;  /* 0x000000170000780c */ /* 0x000fda0003f05270 */
[----:B------:R-:W-:Y:S05]  /*4a10*/  @!P0 BRA `(.L_x_9116) ;  /* 0x0000000000848947 */ /* 0x000fea0003800000 */
[----:B------:R-:W-:-:S13]  /*4a20*/  ISETP.NE.AND P0, PT, R0, 0x18, PT ;  /* 0x000000180000780c */ /* 0x000fda0003f05270 */
[----:B------:R-:W-:Y:S05]  /*4a30*/  @!P0 BRA `(.L_x_9117) ;  /* 0x0000000000448947 */ /* 0x000fea0003800000 */
.L_x_9093:
        /* <DEDUP_REMOVED lines=16> */
.L_x_9118:
[----:B------:R-:W-:Y:S05]  /*4b40*/  BRA `(.L_x_9094) ;  /* 0x0000000000887947 */ /* 0x000fea0003800000 */
.L_x_9117:
        /* <DEDUP_REMOVED lines=11> */
.L_x_9120:
[----:B------:R-:W-:Y:S05]  /*4c00*/  BSYNC.RECONVERGENT B0 ;  /* 0x0000000000007941 */ /* 0x000fea0003800200 */
.L_x_9119:
[----:B------:R0:W-:Y:S01]  /*4c10*/  STG.E.U8 desc[UR36][R8.64], R3 ;  /* 0x0000000308007986 */ /* 0x0001e2000c101124 */
[----:B------:R-:W-:Y:S05]  /*4c20*/  BRA `(.L_x_9094) ;  /* 0x0000000000507947 */ /* 0x000fea0003800000 */
.L_x_9116:
        /* <DEDUP_REMOVED lines=12> */
.L_x_9121:
[----:B------:R-:W-:Y:S01]  /*4cf0*/  IMAD.MOV.U32 R3, RZ, RZ, 0x7f ;  /* 0x0000007fff037424 */ /* 0x000fe200078e00ff */
[----:B------:R-:W-:-:S04]  /*4d00*/  ISETP.GT.U32.AND P0, PT, R5, 0x7f800000, PT ;  /* 0x7f8000000500780c */ /* 0x000fc80003f04070 */
[----:B------:R-:W-:-:S05]  /*4d10*/  SEL R3, R3, 0x7c, P0 ;  /* 0x0000007c03037807 */ /* 0x000fca0000000000 */
[----:B------:R0:W-:Y:S01]  /*4d20*/  STG.E.U8 desc[UR36][R8.64], R3 ;  /* 0x0000000308007986 */ /* 0x0001e2000c101124 */
[----:B------:R-:W-:Y:S05]  /*4d30*/  BRA `(.L_x_9094) ;  /* 0x00000000000c7947 */ /* 0x000fea0003800000 */
.L_x_9115:
[----:B------:R-:W0:Y:S02]  /*4d40*/  I2F.S16 R0, R22 ;  /* 0x0000001600007306 */ /* 0x000e240000101400 */
[----:B0-----:R-:W-:-:S05]  /*4d50*/  F2FP.BF16.F32.PACK_AB R0, RZ, R0 ;  /* 0x00000000ff00723e */ /* 0x001fca00000010ff */
[----:B------:R0:W-:Y:S02]  /*4d60*/  STG.E.U16 desc[UR36][R8.64], R0 ;  /* 0x0000000008007986 */ /* 0x0001e4000c101524 */
.L_x_9094:
[----:B------:R-:W-:Y:S05]  /*4d70*/  BSYNC.RECONVERGENT B6 ;  /* 0x0000000000067941 */ /* 0x000fea0003800200 */
.L_x_9088:
[----:B------:R-:W-:-:S07]  /*4d80*/  VIADD R2, R2, 0x80 ;  /* 0x0000008002027836 */ /* 0x000fce0000000000 */
.L_x_9051:
[----:B------:R-:W-:-:S13]  /*4d90*/  ISETP.GE.AND P0, PT, R2, R19, PT ;  /* 0x000000130200720c */ /* 0x000fda0003f06270 */
[----:B------:R-:W-:Y:S05]  /*4da0*/  @P0 BREAK.RELIABLE B7 ;  /* 0x0000000000070942 */ /* 0x000fea0003800100 */
[----:B------:R-:W-:Y:S05]  /*4db0*/  @P0 BRA `(.L_x_9087) ;  /* 0x0000000c006c0947 */ /* 0x000fea0003800000 */
[----:B------:R-:W-:Y:S05]  /*4dc0*/  BSYNC.RELIABLE B7 ;  /* 0x0000000000077941 */ /* 0x000fea0003800100 */
.L_x_9050:
        /* <DEDUP_REMOVED lines=21> */
.L_x_9126:
[----:B------:R4:W-:Y:S01]  /*4f20*/  STG.E.U8 desc[UR36][R8.64], R18 ;  /* 0x0000001208007986 */ /* 0x0009e2000c101124 */
[----:B------:R-:W-:Y:S05]  /*4f30*/  BRA `(.L_x_9128) ;  /* 0x0000000c00047947 */ /* 0x000fea0003800000 */
.L_x_9125:
        /* <DEDUP_REMOVED lines=10> */
.L_x_9130:
[----:B------:R2:W-:Y:S01]  /*4fe0*/  STG.E desc[UR36][R8.64], R18 ;  /* 0x0000001208007986 */ /* 0x0005e2000c101924 */
[----:B------:R-:W-:Y:S05]  /*4ff0*/  BRA `(.L_x_9128) ;  /* 0x0000000800d47947 */ /* 0x000fea0003800000 */
.L_x_9129:
[----:B------:R0:W-:Y:S01]  /*5000*/  STG.E.U16 desc[UR36][R8.64], R18 ;  /* 0x0000001208007986 */ /* 0x0001e2000c101524 */
[----:B------:R-:W-:Y:S05]  /*5010*/  BRA `(.L_x_9128) ;  /* 0x0000000800cc7947 */ /* 0x000fea0003800000 */
.L_x_9124:
        /* <DEDUP_REMOVED lines=9> */
.L_x_9132:
[----:B------:R-:W0:Y:S02]  /*50b0*/  I2F.S16 R0, R18 ;  /* 0x0000001200007306 */ /* 0x000e240000101400 */
[----:B0-----:R-:W-:-:S05]  /*50c0*/  F2FP.F16.F32.PACK_AB R0, RZ, R0 ;  /* 0x00000000ff00723e */ /* 0x001fca00000000ff */
[----:B------:R0:W-:Y:S01]  /*50d0*/  STG.E.U16 desc[UR36][R8.64], R0 ;  /* 0x0000000008007986 */ /* 0x0001e2000c101524 */
[----:B------:R-:W-:Y:S05]  /*50e0*/  BRA `(.L_x_9128) ;  /* 0x0000000800987947 */ /* 0x000fea0003800000 */
.L_x_9131:
        /* <DEDUP_REMOVED lines=10> */
.L_x_9134:
[----:B------:R-:W0:Y:S02]  /*5190*/  I2F.S16 R18, R18 ;  /* 0x0000001200127306 */ /* 0x000e240000101400 */
[----:B0-----:R-:W-:-:S04]  /*51a0*/  F2FP.F16.F32.PACK_AB R3, RZ, R18 ;  /* 0x00000012ff03723e */ /* 0x001fc800000000ff */
[----:B------:R-:W-:-:S05]  /*51b0*/  PRMT R3, R3, 0x5410, RZ ;  /* 0x0000541003037816 */ /* 0x000fca00000000ff */
[----:B------:R0:W-:Y:S01]  /*51c0*/  STG.E desc[UR36][R8.64], R3 ;  /* 0x0000000308007986 */ /* 0x0001e2000c101924 */
[----:B------:R-:W-:Y:S05]  /*51d0*/  BRA `(.L_x_9128) ;  /* 0x00000008005c7947 */ /* 0x000fea0003800000 */
.L_x_9133:
[----:B------:R-:W0:Y:S02]  /*51e0*/  I2F.F64.S16 R4, R18 ;  /* 0x0000001200047312 */ /* 0x000e240000101c00 */
[----:B0-----:R0:W-:Y:S01]  /*51f0*/  STG.E.64 desc[UR36][R8.64], R4 ;  /* 0x0000000408007986 */ /* 0x0011e2000c101b24 */
[----:B------:R-:W-:Y:S05]  /*5200*/  BRA `(.L_x_9128) ;  /* 0x0000000800507947 */ /* 0x000fea0003800000 */
.L_x_9123:
        /* <DEDUP_REMOVED lines=12> */
.L_x_9138:
        /* <DEDUP_REMOVED lines=16> */
.L_x_9141:
[----:B------:R-:W-:-:S07]  /*53d0*/  PRMT R4, R0, 0x7610, R4 ;  /* 0x0000761000047816 */ /* 0x000fce0000000004 */
.L_x_9140:
[----:B------:R-:W-:Y:S05]  /*53e0*/  BSYNC.RECONVERGENT B0 ;  /* 0x0000000000007941 */ /* 0x000fea0003800200 */
.L_x_9139:
[----:B------:R0:W-:Y:S01]  /*53f0*/  STG.E.U8 desc[UR36][R8.64], R4 ;  /* 0x0000000408007986 */ /* 0x0001e2000c101124 */
[----:B------:R-:W-:Y:S05]  /*5400*/  BRA `(.L_x_9128) ;  /* 0x0000000400d07947 */ /* 0x000fea0003800000 */
.L_x_9137:
        /* <DEDUP_REMOVED lines=16> */
.L_x_9144:
[----:B------:R-:W-:-:S07]  /*5510*/  PRMT R4, R0, 0x7610, R4 ;  /* 0x0000761000047816 */ /* 0x000fce0000000004 */
.L_x_9143:
[----:B------:R-:W-:Y:S05]  /*5520*/  BSYNC.RECONVERGENT B0 ;  /* 0x0000000000007941 */ /* 0x000fea0003800200 */
.L_x_9142:
[----:B------:R0:W-:Y:S01]  /*5530*/  STG.E.U8 desc[UR36][R8.64], R4 ;  /* 0x0000000408007986 */ /* 0x0001e2000c101124 */
[----:B------:R-:W-:Y:S05]  /*5540*/  BRA `(.L_x_9128) ;  /* 0x0000000400807947 */ /* 0x000fea0003800000 */
.L_x_9136:
        /* <DEDUP_REMOVED lines=21> */
.L_x_9146:
[----:B------:R-:W-:Y:S02]  /*56a0*/  IMAD.MOV.U32 R4, RZ, RZ, R18 ;  /* 0x000000ffff047224 */ /* 0x000fe400078e0012 */
[----:B------:R-:W-:-:S05]  /*56b0*/  IMAD.MOV.U32 R5, RZ, RZ, RZ ;  /* 0x000000ffff057224 */ /* 0x000fca00078e00ff */
[----:B------:R0:W-:Y:S01]  /*56c0*/  STG.E.64 desc[UR36][R8.64], R4 ;  /* 0x0000000408007986 */ /* 0x0001e2000c101b24 */
[----:B------:R-:W-:Y:S05]  /*56d0*/  BRA `(.L_x_9128) ;  /* 0x00000004001c7947 */ /* 0x000fea0003800000 */
.L_x_9145:
[----:B------:R0:W-:Y:S01]  /*56e0*/  STG.E desc[UR36][R8.64], R18 ;  /* 0x0000001208007986 */ /* 0x0001e2000c101924 */
[----:B------:R-:W-:Y:S05]  /*56f0*/  BRA `(.L_x_9128) ;  /* 0x0000000400147947 */ /* 0x000fea0003800000 */
.L_x_9135:
        /* <DEDUP_REMOVED lines=8> */
.L_x_9148:
[----:B------:R-:W0:Y:S01]  /*5780*/  I2F.F64.S16 R4, R18 ;  /* 0x0000001200047312 */ /* 0x000e220000101c00 */
[----:B------:R-:W-:-:S05]  /*5790*/  CS2R R6, SRZ ;  /* 0x0000000000067805 */ /* 0x000fca000001ff00 */
[----:B0-----:R0:W-:Y:S01]  /*57a0*/  STG.E.128 desc[UR36][R8.64], R4 ;  /* 0x0000000408007986 */ /* 0x0011e2000c101d24 */
[----:B------:R-:W-:Y:S05]  /*57b0*/  BRA `(.L_x_9128) ;  /* 0x0000000000e47947 */ /* 0x000fea0003800000 */
.L_x_9147:
[----:B------:R-:W-:-:S13]  /*57c0*/  ISETP.NE.AND P0, PT, R0, 0xf, PT ;  /* 0x0000000f0000780c */ /* 0x000fda0003f05270 */
[----:B------:R-:W-:Y:S05]  /*57d0*/  @!P0 BRA `(.L_x_9149) ;  /* 0x0000000000d08947 */ /* 0x000fea0003800000 */
[----:B------:R-:W-:-:S13]  /*57e0*/  ISETP.NE.AND P0, PT, R0, 0x17, PT ;  /* 0x000000170000780c */ /* 0x000fda0003f05270 */
[----:B------:R-:W-:Y:S05]  /*57f0*/  @!P0 BRA `(.L_x_9150) ;  /* 0x0000000000848947 */ /* 0x000fea0003800000 */
[----:B------:R-:W-:-:S13]  /*5800*/  ISETP.NE.AND P0, PT, R0, 0x18, PT ;  /* 0x000000180000780c */ /* 0x000fda0003f05270 */
[----:B------:R-:W-:Y:S05]  /*5810*/  @!P0 BRA `(.L_x_9151) ;  /* 0x0000000000448947 */ /* 0x000fea0003800000 */
.L_x_9127:
        /* <DEDUP_REMOVED lines=16> */
.L_x_9152:
[----:B------:R-:W-:Y:S05]  /*5920*/  BRA `(.L_x_9128) ;  /* 0x0000000000887947 */ /* 0x000fea0003800000 */
.L_x_9151:
        /* <DEDUP_REMOVED lines=11> */
.L_x_9154:
[----:B------:R-:W-:Y:S05]  /*59e0*/  BSYNC.RECONVERGENT B0 ;  /* 0x0000000000007941 */ /* 0x000fea0003800200 */
.L_x_9153:
[----:B------:R0:W-:Y:S01]  /*59f0*/  STG.E.U8 desc[UR36][R8.64], R3 ;  /* 0x0000000308007986 */ /* 0x0001e2000c101124 */
[----:B------:R-:W-:Y:S05]  /*5a00*/  BRA `(.L_x_9128) ;  /* 0x0000000000507947 */ /* 0x000fea0003800000 */
.L_x_9150:
        /* <DEDUP_REMOVED lines=12> */
.L_x_9155:
[----:B------:R-:W-:Y:S01]  /*5ad0*/  IMAD.MOV.U32 R3, RZ, RZ, 0x7f ;  /* 0x0000007fff037424 */ /* 0x000fe200078e00ff */
[----:B------:R-:W-:-:S04]  /*5ae0*/  ISETP.GT.U32.AND P0, PT, R5, 0x7f800000, PT ;  /* 0x7f8000000500780c */ /* 0x000fc80003f04070 */
[----:B------:R-:W-:-:S05]  /*5af0*/  SEL R3, R3, 0x7c, P0 ;  /* 0x0000007c03037807 */ /* 0x000fca0000000000 */
[----:B------:R0:W-:Y:S01]  /*5b00*/  STG.E.U8 desc[UR36][R8.64], R3 ;  /* 0x0000000308007986 */ /* 0x0001e2000c101124 */
[----:B------:R-:W-:Y:S05]  /*5b10*/  BRA `(.L_x_9128) ;  /* 0x00000000000c7947 */ /* 0x000fea0003800000 */
.L_x_9149:
[----:B------:R-:W0:Y:S02]  /*5b20*/  I2F.S16 R0, R18 ;  /* 0x0000001200007306 */ /* 0x000e240000101400 */
[----:B0-----:R-:W-:-:S05]  /*5b30*/  F2FP.BF16.F32.PACK_AB R0, RZ, R0 ;  /* 0x00000000ff00723e */ /* 0x001fca00000010ff */
[----:B------:R0:W-:Y:S02]  /*5b40*/  STG.E.U16 desc[UR36][R8.64], R0 ;  /* 0x0000000008007986 */ /* 0x0001e4000c101524 */
.L_x_9128:
[----:B------:R-:W-:Y:S05]  /*5b50*/  BSYNC.RECONVERGENT B6 ;  /* 0x0000000000067941 */ /* 0x000fea0003800200 */
.L_x_9122:
[----:B------:R-:W-:-:S07]  /*5b60*/  VIADD R2, R2, 0x80 ;  /* 0x0000008002027836 */ /* 0x000fce0000000000 */
.L_x_9087:
[----:B------:R-:W-:Y:S05]  /*5b70*/  BSYNC.RECONVERGENT B8 ;  /* 0x0000000000087941 */ /* 0x000fea0003800200 */
.L_x_9049:
[----:B------:R-:W-:-:S13]  /*5b80*/  ISETP.GE.AND P0, PT, R2, R19, PT ;  /* 0x000000130200720c */ /* 0x000fda0003f06270 */
[----:B------:R-:W-:Y:S05]  /*5b90*/  @P0 EXIT ;  /* 0x000000000000094d */ /* 0x000fea0003800000 */
[----:B01--4-:R-:W0:Y:S01]  /*5ba0*/  LDC.64 R4, c[0x0][0x388] ;  /* 0x0000e200ff047b82 */ /* 0x013e220000000a00 */
        /* <DEDUP_REMOVED lines=18> */
.L_x_9159:
[----:B------:R-:W-:Y:S01]  /*5cd0*/  STG.E.U8 desc[UR36][R2.64], R16 ;  /* 0x0000001002007986 */ /* 0x000fe2000c101124 */
[----:B------:R-:W-:Y:S05]  /*5ce0*/  EXIT ;  /* 0x000000000000794d */ /* 0x000fea0003800000 */
.L_x_9158:
        /* <DEDUP_REMOVED lines=9> */
.L_x_9162:
[----:B------:R-:W-:Y:S01]  /*5d80*/  STG.E desc[UR36][R2.64], R16 ;  /* 0x0000001002007986 */ /* 0x000fe2000c101924 */
[----:B------:R-:W-:Y:S05]  /*5d90*/  EXIT ;  /* 0x000000000000794d */ /* 0x000fea0003800000 */
.L_x_9161:
[----:B------:R-:W-:Y:S01]  /*5da0*/  STG.E.U16 desc[UR36][R2.64], R16 ;  /* 0x0000001002007986 */ /* 0x000fe2000c101524 */
[----:B------:R-:W-:Y:S05]  /*5db0*/  EXIT ;  /* 0x000000000000794d */ /* 0x000fea0003800000 */
.L_x_9157:
        /* <DEDUP_REMOVED lines=9> */
.L_x_9164:
[----:B------:R-:W0:Y:S02]  /*5e50*/  I2F.S16 R0, R16 ;  /* 0x0000001000007306 */ /* 0x000e240000101400 */
[----:B0-----:R-:W-:-:S05]  /*5e60*/  F2FP.F16.F32.PACK_AB R0, RZ, R0 ;  /* 0x00000000ff00723e */ /* 0x001fca00000000ff */
[----:B------:R-:W-:Y:S01]  /*5e70*/  STG.E.U16 desc[UR36][R2.64], R0 ;  /* 0x0000000002007986 */ /* 0x000fe2000c101524 */
[----:B------:R-:W-:Y:S05]  /*5e80*/  EXIT ;  /* 0x000000000000794d */ /* 0x000fea0003800000 */
.L_x_9163:
        /* <DEDUP_REMOVED lines=10> */
.L_x_9166:
[----:B------:R-:W0:Y:S02]  /*5f30*/  I2F.S16 R16, R16 ;  /* 0x0000001000107306 */ /* 0x000e240000101400 */
[----:B0-----:R-:W-:-:S04]  /*5f40*/  F2FP.F16.F32.PACK_AB R5, RZ, R16 ;  /* 0x00000010ff05723e */ /* 0x001fc800000000ff */
[----:B------:R-:W-:-:S05]  /*5f50*/  PRMT R5, R5, 0x5410, RZ ;  /* 0x0000541005057816 */ /* 0x000fca00000000ff */
[----:B------:R-:W-:Y:S01]  /*5f60*/  STG.E desc[UR36][R2.64], R5 ;  /* 0x0000000502007986 */ /* 0x000fe2000c101924 */
[----:B------:R-:W-:Y:S05]  /*5f70*/  EXIT ;  /* 0x000000000000794d */ /* 0x000fea0003800000 */
.L_x_9165:
[----:B------:R-:W0:Y:S02]  /*5f80*/  I2F.F64.S16 R16, R16 ;  /* 0x0000001000107312 */ /* 0x000e240000101c00 */
[----:B0-----:R-:W-:Y:S01]  /*5f90*/  STG.E.64 desc[UR36][R2.64], R16 ;  /* 0x0000001002007986 */ /* 0x001fe2000c101b24 */
[----:B------:R-:W-:Y:S05]  /*5fa0*/  EXIT ;  /* 0x000000000000794d */ /* 0x000fea0003800000 */
.L_x_9156:
        /* <DEDUP_REMOVED lines=12> */
.L_x_9170:
        /* <DEDUP_REMOVED lines=17> */
.L_x_9172:
[----:B------:R-:W-:Y:S05]  /*6180*/  BSYNC.RECONVERGENT B0 ;  /* 0x0000000000007941 */ /* 0x000fea0003800200 */
.L_x_9171:
[----:B------:R-:W-:Y:S01]  /*6190*/  STG.E.U8 desc[UR36][R2.64], R0 ;  /* 0x0000000002007986 */ /* 0x000fe2000c101124 */
[----:B------:R-:W-:Y:S05]  /*61a0*/  EXIT ;  /* 0x000000000000794d */ /* 0x000fea0003800000 */
.L_x_9169:
        /* <DEDUP_REMOVED lines=17> */
.L_x_9174:
[----:B------:R-:W-:Y:S05]  /*62c0*/  BSYNC.RECONVERGENT B0 ;  /* 0x0000000000007941 */ /* 0x000fea0003800200 */
.L_x_9173:
[----:B------:R-:W-:Y:S01]  /*62d0*/  STG.E.U8 desc[UR36][R2.64], R0 ;  /* 0x0000000002007986 */ /* 0x000fe2000c101124 */
[----:B------:R-:W-:Y:S05]  /*62e0*/  EXIT ;  /* 0x000000000000794d */ /* 0x000fea0003800000 */
.L_x_9168:
        /* <DEDUP_REMOVED lines=21> */
.L_x_9176:
[----:B------:R-:W-:-:S05]  /*6440*/  IMAD.MOV.U32 R17, RZ, RZ, RZ ;  /* 0x000000ffff117224 */ /* 0x000fca00078e00ff */
[----:B------:R-:W-:Y:S01]  /*6450*/  STG.E.64 desc[UR36][R2.64], R16 ;  /* 0x0000001002007986 */ /* 0x000fe2000c101b24 */
[----:B------:R-:W-:Y:S05]  /*6460*/  EXIT ;  /* 0x000000000000794d */ /* 0x000fea0003800000 */
.L_x_9175:
[----:B------:R-:W-:Y:S01]  /*6470*/  STG.E desc[UR36][R2.64], R16 ;  /* 0x0000001002007986 */ /* 0x000fe2000c101924 */
[----:B------:R-:W-:Y:S05]  /*6480*/  EXIT ;  /* 0x000000000000794d */ /* 0x000fea0003800000 */
.L_x_9167:
        /* <DEDUP_REMOVED lines=8> */
.L_x_9178:
[----:B------:R-:W0:Y:S01]  /*6510*/  I2F.F64.S16 R16, R16 ;  /* 0x0000001000107312 */ /* 0x000e220000101c00 */
[----:B--23--:R-:W-:-:S05]  /*6520*/  CS2R R18, SRZ ;  /* 0x0000000000127805 */ /* 0x00cfca000001ff00 */
[----:B0-----:R-:W-:Y:S01]  /*6530*/  STG.E.128 desc[UR36][R2.64], R16 ;  /* 0x0000001002007986 */ /* 0x001fe2000c101d24 */
[----:B------:R-:W-:Y:S05]  /*6540*/  EXIT ;  /* 0x000000000000794d */ /* 0x000fea0003800000 */
.L_x_9177:
[----:B------:R-:W-:-:S13]  /*6550*/  ISETP.NE.AND P0, PT, R0, 0xf, PT ;  /* 0x0000000f0000780c */ /* 0x000fda0003f05270 */
[----:B------:R-:W-:Y:S05]  /*6560*/  @!P0 BRA `(.L_x_9179) ;  /* 0x0000000000d48947 */ /* 0x000fea0003800000 */
[----:B------:R-:W-:-:S13]  /*6570*/  ISETP.NE.AND P0, PT, R0, 0x17, PT ;  /* 0x000000170000780c */ /* 0x000fda0003f05270 */
[----:B------:R-:W-:Y:S05]  /*6580*/  @!P0 BRA `(.L_x_9180) ;  /* 0x0000000000848947 */ /* 0x000fea0003800000 */
[----:B------:R-:W-:-:S13]  /*6590*/  ISETP.NE.AND P0, PT, R0, 0x18, PT ;  /* 0x000000180000780c */ /* 0x000fda0003f05270 */
[----:B------:R-:W-:Y:S05]  /*65a0*/  @!P0 BRA `(.L_x_9181) ;  /* 0x0000000000448947 */ /* 0x000fea0003800000 */
.L_x_9160:
[----:B------:R-:W-:Y:S01]  /*65b0*/  MOV R0, 0x0 ;  /* 0x0000000000007802 */ /* 0x000fe20000000f00 */
[----:B------:R-:W0:Y:S01]  /*65c0*/  LDCU.64 UR4, c[0x4][0x148] ;  /* 0x01002900ff0477ac */ /* 0x000e220008000a00 */
[----:B--23--:R-:W-:Y:S02]  /*65d0*/  IMAD.MOV.U32 R8, RZ, RZ, 0x65 ;  /* 0x00000065ff087424 */ /* 0x00cfe400078e00ff */
        /* <DEDUP_REMOVED lines=13> */
.L_x_9182:
[----:B------:R-:W-:Y:S05]  /*66b0*/  EXIT ;  /* 0x000000000000794d */ /* 0x000fea0003800000 */
.L_x_9181:
        /* <DEDUP_REMOVED lines=11> */
.L_x_9184:
[----:B------:R-:W-:Y:S05]  /*6770*/  BSYNC.RECONVERGENT B0 ;  /* 0x0000000000007941 */ /* 0x000fea0003800200 */
.L_x_9183:
[----:B------:R-:W-:Y:S01]  /*6780*/  STG.E.U8 desc[UR36][R2.64], R5 ;  /* 0x0000000502007986 */ /* 0x000fe2000c101124 */
[----:B------:R-:W-:Y:S05]  /*6790*/  EXIT ;  /* 0x000000000000794d */ /* 0x000fea0003800000 */
.L_x_9180:
        /* <DEDUP_REMOVED lines=13> */
.L_x_9185:
[----:B------:R-:W-:Y:S01]  /*6870*/  IMAD.MOV.U32 R5, RZ, RZ, 0x7f ;  /* 0x0000007fff057424 */ /* 0x000fe200078e00ff */
[----:B------:R-:W-:-:S04]  /*6880*/  ISETP.GT.U32.AND P0, PT, R7, 0x7f800000, PT ;  /* 0x7f8000000700780c */ /* 0x000fc80003f04070 */
[----:B------:R-:W-:-:S05]  /*6890*/  SEL R5, R5, 0x7c, P0 ;  /* 0x0000007c05057807 */ /* 0x000fca0000000000 */
[----:B------:R-:W-:Y:S01]  /*68a0*/  STG.E.U8 desc[UR36][R2.64], R5 ;  /* 0x0000000502007986 */ /* 0x000fe2000c101124 */
[----:B------:R-:W-:Y:S05]  /*68b0*/  EXIT ;  /* 0x000000000000794d */ /* 0x000fea0003800000 */
.L_x_9179:
[----:B------:R-:W0:Y:S02]  /*68c0*/  I2F.S16 R0, R16 ;  /* 0x0000001000007306 */ /* 0x000e240000101400 */
[----:B0-----:R-:W-:-:S05]  /*68d0*/  F2FP.BF16.F32.PACK_AB R0, RZ, R0 ;  /* 0x00000000ff00723e */ /* 0x001fca00000010ff */
[----:B------:R-:W-:Y:S01]  /*68e0*/  STG.E.U16 desc[UR36][R2.64], R0 ;  /* 0x0000000002007986 */ /* 0x000fe2000c101524 */
[----:B------:R-:W-:Y:S05]  /*68f0*/  EXIT ;  /* 0x000000000000794d */ /* 0x000fea0003800000 */
.L_x_9186:
        /* <DEDUP_REMOVED lines=16> */
.L_x_26202:


//--------------------- .text._ZN2at6native18elementwise_kernelILi128ELi4EZNS0_22gpu_kernel_impl_nocastINS0_13AUnaryFunctorIbbbNS0_16BitwiseOrFunctorIbEEEEEEvRNS_18TensorIteratorBaseERKT_EUliE_EEviT1_ --------------------------
	.section	.text._ZN2at6native18elementwise_kernelILi128ELi4EZNS0_22gpu_kernel_impl_nocastINS0_13AUnaryFunctorIbbbNS0_16BitwiseOrFunctorIbEEEEEEvRNS_18TensorIteratorBaseERKT_EUliE_EEviT1_,"ax",@progbits
	.align	128
        .global         _ZN2at6native18elementwise_kernelILi128ELi4EZNS0_22gpu_kernel_impl_nocastINS0_13AUnaryFunctorIbbbNS0_16BitwiseOrFunctorIbEEEEEEvRNS_18TensorIteratorBaseERKT_EUliE_EEviT1_
        .type           _ZN2at6native18elementwise_kernelILi128ELi4EZNS0_22gpu_kernel_impl_nocastINS0_13AUnaryFunctorIbbbNS0_16BitwiseOrFunctorIbEEEEEEvRNS_18TensorIteratorBaseERKT_EUliE_EEviT1_,@function
        .size           _ZN2at6native18elementwise_kernelILi128ELi4EZNS0_22gpu_kernel_impl_nocastINS0_13AUnaryFunctorIbbbNS0_16BitwiseOrFunctorIbEEEEEEvRNS_18TensorIteratorBaseERKT_EUliE_EEviT1_,(.L_x_26203 - _ZN2at6native18elementwise_kernelILi128ELi4EZNS0_22gpu_kernel_impl_nocastINS0_13AUnaryFunctorIbbbNS0_16BitwiseOrFunctorIbEEEEEEvRNS_18TensorIteratorBaseERKT_EUliE_EEviT1_)
        .other          _ZN2at6native18elementwise_kernelILi128ELi4EZNS0_22gpu_kernel_impl_nocastINS0_13AUnaryFunctorIbbbNS0_16BitwiseOrFunctorIbEEEEEEvRNS_18TensorIteratorBaseERKT_EUliE_EEviT1_,@"STO_CUDA_ENTRY STV_DEFAULT"
_ZN2at6native18elementwise_kernelILi128ELi4EZNS0_22gpu_kernel_impl_nocastINS0_13AUnaryFunctorIbbbNS0_16BitwiseOrFunctorIbEEEEEEvRNS_18TensorIteratorBaseERKT_EUliE_EEviT1_:
.text._ZN2at6native18elementwise_kernelILi128ELi4EZNS0_22gpu_kernel_impl_nocastINS0_13AUnaryFunctorIbbbNS0_16BitwiseOrFunctorIbEEEEEEvRNS_18TensorIteratorBaseERKT_EUliE_EEviT1_:
[----:B------:R-:W-:Y:S08]  /*0000*/  LDC R1, c[0x0][0x37c] ;  /* 0x0000df00ff017b82 */ /* 0x000ff00000000800 */
[----:B------:R-:W0:Y:S01]  /*0010*/  LDC R4, c[0x0][0x388] ;  /* 0x0000e200ff047b82 */ /* 0x000e220000000800 */
[----:B------:R-:W1:Y:S01]  /*0020*/  S2R R3, SR_TID.X ;  /* 0x0000000000037919 */ /* 0x000e620000002100 */
[----:B------:R-:W2:Y:S06]  /*0030*/  LDCU.64 UR6, c[0x0][0x358] ;  /* 0x00006b00ff0677ac */ /* 0x000eac0008000a00 */
[----:B------:R-:W3:Y:S08]  /*0040*/  S2UR UR4, SR_CTAID.X ;  /* 0x00000000000479c3 */ /* 0x000ef00000002500 */
[----:B------:R-:W4:Y:S01]  /*0050*/  LDC.U8 R0, c[0x0][0x591] ;  /* 0x00016440ff007b82 */ /* 0x000f220000000000 */
        /* <DEDUP_REMOVED lines=9> */
[----:B------:R-:W0:Y:S02]  /*00f0*/  LDC.64 R4, c[0x0][0x588] ;  /* 0x00016200ff047b82 */ /* 0x000e240000000a00 */
[----:B0-----:R-:W4:Y:S06]  /*0100*/  LDG.E.U8 R5, desc[UR6][R4.64] ;  /* 0x0000000604057981 */ /* 0x001f2c000c1e1100 */
[----:B------:R-:W0:Y:S01]  /*0110*/  LDC.64 R6, c[0x0][0x580] ;  /* 0x00016000ff067b82 */ /* 0x000e220000000a00 */
[----:B------:R-:W-:Y:S02]  /*0120*/  IADD3 R3, PT, PT, R3, 0x80, RZ ;  /* 0x0000008003037810 */ /* 0x000fe40007ffe0ff */
[----:B----4-:R-:W-:-:S04]  /*0130*/  LOP3.LUT P0, RZ, R0, 0xff, R5, 0xc8, !PT ;  /* 0x000000ff00ff7812 */ /* 0x010fc8000780c805 */
        /* <DEDUP_REMOVED lines=8> */
[----:B------:R-:W-:Y:S02]  /*01c0*/  IADD3 R3, PT, PT, R3, 0x80, RZ ;  /* 0x0000008003037810 */ /* 0x000fe40007ffe0ff */
[----:B--2---:R-:W-:-:S04]  /*01d0*/  LOP3.LUT P0, RZ, R0, 0xff, R5, 0xc8, !PT ;  /* 0x000000ff00ff7812 */ /* 0x004fc8000780c805 */
[----:B------:R-:W-:-:S05]  /*01e0*/  SEL R9, RZ, 0x1, !P0 ;  /* 0x00000001ff097807 */ /* 0x000fca0004000000 */
[----:B0-----:R0:W-:Y:S04]  /*01f0*/  STG.E.U8 desc[UR6][R6.64], R9 ;  /* 0x0000000906007986 */ /* 0x0011e8000c101106 */
.L_x_9190:
[----:B------:R-:W-:-:S13]  /*0200*/  ISETP.GE.AND P0, PT, R3, UR4, PT ;  /* 0x0000000403007c0c */ /* 0x000fda000bf06270 */
[----:B------:R-:W-:Y:S05]  /*0210*/  @P0 BREAK.RELIABLE B1 ;  /* 0x0000000000010942 */ /* 0x000fea0003800100 */
[----:B------:R-:W-:Y:S05]  /*0220*/  @P0 BRA `(.L_x_9191) ;  /* 0x0000000000200947 */ /* 0x000fea0003800000 */
[----:B------:R-:W-:Y:S05]  /*0230*/  BSYNC.RELIABLE B1 ;  /* 0x0000000000017941 */ /* 0x000fea0003800100 */
.L_x_9189:
[----:B------:R-:W1:Y:S02]  /*0240*/  LDC.64 R4, c[0x0][0x588] ;  /* 0x00016200ff047b82 */ /* 0x000e640000000a00 */
[----:B-1----:R-:W4:Y:S06]  /*0250*/  LDG.E.U8 R5, desc[UR6][R4.64] ;  /* 0x0000000604057981 */ /* 0x002f2c000c1e1100 */
[----:B0-----:R-:W0:Y:S01]  /*0260*/  LDC.64 R6, c[0x0][0x580] ;  /* 0x00016000ff067b82 */ /* 0x001e220000000a00 */
[----:B------:R-:W-:Y:S02]  /*0270*/  IADD3 R3, PT, PT, R3, 0x80, RZ ;  /* 0x0000008003037810 */ /* 0x000fe40007ffe0ff */
[----:B----4-:R-:W-:-:S04]  /*0280*/  LOP3.LUT P0, RZ, R0, 0xff, R5, 0xc8, !PT ;  /* 0x000000ff00ff7812 */ /* 0x010fc8000780c805 */
[----:B------:R-:W-:-:S05]  /*0290*/  SEL R9, RZ, 0x1, !P0 ;  /* 0x00000001ff097807 */ /* 0x000fca0004000000 */
[----:B0-----:R1:W-:Y:S04]  /*02a0*/  STG.E.U8 desc[UR6][R6.64], R9 ;  /* 0x0000000906007986 */ /* 0x0013e8000c101106 */
.L_x_9191:
[----:B------:R-:W-:Y:S05]  /*02b0*/  BSYNC.RECONVERGENT B0 ;  /* 0x0000000000007941 */ /* 0x000fea0003800200 */
.L_x_9188:
[----:B------:R-:W-:Y:S05]  /*02c0*/  WARPSYNC.ALL ;  /* 0x0000000000007948 */ /* 0x000fea0003800000 */
[----:B------:R-:W-:-:S13]  /*02d0*/  ISETP.GE.AND P0, PT, R3, UR4, PT ;  /* 0x0000000403007c0c */ /* 0x000fda000bf06270 */
[----:B------:R-:W-:Y:S05]  /*02e0*/  @P0 EXIT ;  /* 0x000000000000094d */ /* 0x000fea0003800000 */
[----:B------:R-:W2:Y:S02]  /*02f0*/  LDC.64 R2, c[0x0][0x588] ;  /* 0x00016200ff027b82 */ /* 0x000ea40000000a00 */
[----:B--2---:R-:W4:Y:S06]  /*0300*/  LDG.E.U8 R3, desc[UR6][R2.64] ;  /* 0x0000000602037981 */ /* 0x004f2c000c1e1100 */
[----:B------:R-:W2:Y:S01]  /*0310*/  LDC.64 R4, c[0x0][0x580] ;  /* 0x00016000ff047b82 */ /* 0x000ea20000000a00 */
[----:B----4-:R-:W-:-:S04]  /*0320*/  LOP3.LUT P0, RZ, R0, 0xff, R3, 0xc8, !PT ;  /* 0x000000ff00ff7812 */ /* 0x010fc8000780c803 */
[----:B01----:R-:W-:-:S05]  /*0330*/  SEL R7, RZ, 0x1, !P0 ;  /* 0x00000001ff077807 */ /* 0x003fca0004000000 */
[----:B--2---:R-:W-:Y:S01]  /*0340*/  STG.E.U8 desc[UR6][R4.64], R7 ;  /* 0x0000000704007986 */ /* 0x004fe2000c101106 */
[----:B------:R-:W-:Y:S05]  /*0350*/  EXIT ;  /* 0x000000000000794d */ /* 0x000fea0003800000 */
.L_x_9187:
        /* <DEDUP_REMOVED lines=15> */
[----:B------:R-:W-:-:S05]  /*0450*/  SHF.R.U32.HI R9, RZ, UR9, R8 ;  /* 0x00000009ff097c19 */ /* 0x000fca0008011608 */
[----:B------:R-:W-:-:S04]  /*0460*/  IMAD.MOV R6, RZ, RZ, -R9 ;  /* 0x000000ffff067224 */ /* 0x000fc800078e0a09 */
        /* <DEDUP_REMOVED lines=282> */
[----:B------:R-:W-:-:S04]  /*1610*/  IMAD R8, R15, UR8, R9 ;  /* 0x000000080f087c24 */ /* 0x000fc8000f8e0209 */
[----:B------:R-:W-:Y:S02]  /*1620*/  @P0 IMAD.MOV R7, RZ, RZ, -R7 ;  /* 0x000000ffff070224 */ /* 0x000fe400078e0a07 */
[C---:B--2---:R-:W-:Y:S02]  /*1630*/  IMAD R5, R8.reuse, UR10, R5 ;  /* 0x0000000a08057c24 */ /* 0x044fe4000f8e0205 */
[----:B0-----:R-:W-:Y:S02]  /*1640*/  @P0 IMAD R12, R7, R14, R13 ;  /* 0x0000000e070c0224 */ /* 0x001fe400078e020d */
[----:B------:R-:W-:Y:S02]  /*1650*/  IMAD R6, R8, UR11, R6 ;  /* 0x0000000b08067c24 */ /* 0x000fe4000f8e0206 */
[C---:B-1----:R-:W-:Y:S02]  /*1660*/  @P0 IMAD R5, R12.reuse, R10, R5 ;  /* 0x0000000a0c050224 */ /* 0x042fe400078e0205 */
[----:B------:R-:W-:-:S07]  /*1670*/  @P0 IMAD R6, R12, R11, R6 ;  /* 0x0000000b0c060224 */ /* 0x000fce00078e0206 */
.L_x_9195:
[----:B------:R-:W0:Y:S02]  /*1680*/  LDCU.128 UR8, c[0x0][0x580] ;  /* 0x0000b000ff0877ac */ /* 0x000e240008000c00 */
[----:B0-----:R-:W-:-:S04]  /*1690*/  IADD3 R6, P0, PT, R6, UR10, RZ ;  /* 0x0000000a06067c10 */ /* 0x001fc8000ff1e0ff */
[----:B------:R-:W-:-:S06]  /*16a0*/  IADD3.X R7, PT, PT, RZ, UR11, RZ, P0, !PT ;  /* 0x0000000bff077c10 */ /* 0x000fcc00087fe4ff */
[----:B------:R-:W4:Y:S01]  /*16b0*/  LDG.E.U8 R7, desc[UR6][R6.64] ;  /* 0x0000000606077981 */ /* 0x000f22000c1e1100 */
[----:B------:R-:W-:Y:S02]  /*16c0*/  IADD3 R8, P1, PT, R5, UR8, RZ ;  /* 0x0000000805087c10 */ /* 0x000fe4000ff3e0ff */
[----:B------:R-:W-:Y:S02]  /*16d0*/  IADD3 R3, PT, PT, R3, 0x80, RZ ;  /* 0x0000008003037810 */ /* 0x000fe40007ffe0ff */
[----:B------:R-:W-:Y:S02]  /*16e0*/  IADD3.X R9, PT, PT, RZ, UR9, RZ, P1, !PT ;  /* 0x00000009ff097c10 */ /* 0x000fe40008ffe4ff */
[----:B----4-:R-:W-:-:S04]  /*16f0*/  LOP3.LUT P0, RZ, R0, 0xff, R7, 0xc8, !PT ;  /* 0x000000ff00ff7812 */ /* 0x010fc8000780c807 */
[----:B------:R-:W-:Y:S02]  /*1700*/  SEL R5, RZ, 0x1, !P0 ;  /* 0x00000001ff057807 */ /* 0x000fe40004000000 */
[----:B------:R-:W-:-:S03]  /*1710*/  ISETP.GE.AND P0, PT, R3, UR4, PT ;  /* 0x0000000403007c0c */ /* 0x000fc6000bf06270 */
[----:B------:R0:W-:Y:S10]  /*1720*/  STG.E.U8 desc[UR6][R8.64], R5 ;  /* 0x0000000508007986 */ /* 0x0001f4000c101106 */
[----:B------:R-:W-:Y:S05]  /*1730*/  @P0 BREAK.RELIABLE B1 ;  /* 0x0000000000010942 */ /* 0x000fea0003800100 */
        /* <DEDUP_REMOVED lines=299> */
.L_x_9197:
[----:B------:R-:W0:Y:S02]  /*29f0*/  LDCU.128 UR8, c[0x0][0x580] ;  /* 0x0000b000ff0877ac */ /* 0x000e240008000c00 */
[----:B0-----:R-:W-:-:S04]  /*2a00*/  IADD3 R6, P0, PT, R6, UR10, RZ ;  /* 0x0000000a06067c10 */ /* 0x001fc8000ff1e0ff */
[----:B------:R-:W-:-:S06]  /*2a10*/  IADD3.X R7, PT, PT, RZ, UR11, RZ, P0, !PT ;  /* 0x0000000bff077c10 */ /* 0x000fcc00087fe4ff */
[----:B------:R-:W2:Y:S01]  /*2a20*/  LDG.E.U8 R7, desc[UR6][R6.64] ;  /* 0x0000000606077981 */ /* 0x000ea2000c1e1100 */
[----:B------:R-:W-:Y:S01]  /*2a30*/  IADD3 R8, P1, PT, R5, UR8, RZ ;  /* 0x0000000805087c10 */ /* 0x000fe2000ff3e0ff */
[----:B------:R-:W-:-:S03]  /*2a40*/  VIADD R3, R3, 0x80 ;  /* 0x0000008003037836 */ /* 0x000fc60000000000 */
[----:B------:R-:W-:Y:S02]  /*2a50*/  IADD3.X R9, PT, PT, RZ, UR9, RZ, P1, !PT ;  /* 0x00000009ff097c10 */ /* 0x000fe40008ffe4ff */
[----:B--2---:R-:W-:-:S04]  /*2a60*/  LOP3.LUT P0, RZ, R0, 0xff, R7, 0xc8, !PT ;  /* 0x000000ff00ff7812 */ /* 0x004fc8000780c807 */
[----:B------:R-:W-:-:S05]  /*2a70*/  SEL R5, RZ, 0x1, !P0 ;  /* 0x00000001ff057807 */ /* 0x000fca0004000000 */
[----:B------:R0:W-:Y:S04]  /*2a80*/  STG.E.U8 desc[UR6][R8.64], R5 ;  /* 0x0000000508007986 */ /* 0x0001e8000c101106 */
.L_x_9194:
[----:B------:R-:W-:-:S13]  /*2a90*/  ISETP.GE.AND P0, PT, R3, UR4, PT ;  /* 0x0000000403007c0c */ /* 0x000fda000bf06270 */
[----:B------:R-:W-:Y:S05]  /*2aa0*/  @P0 BREAK.RELIABLE B1 ;  /* 0x0000000000010942 */ /* 0x000fea0003800100 */
[----:B------:R-:W-:Y:S05]  /*2ab0*/  @P0 BRA `(.L_x_9196) ;  /* 0x0000001000d40947 */ /* 0x000fea0003800000 */
[----:B------:R-:W-:Y:S05]  /*2ac0*/  BSYNC.RELIABLE B1 ;  /* 0x0000000000017941 */ /* 0x000fea0003800100 */
.L_x_9193:
        /* <DEDUP_REMOVED lines=298> */
.L_x_9198:
[----:B------:R-:W0:Y:S02]  /*3d70*/  LDCU.128 UR8, c[0x0][0x580] ;  /* 0x0000b000ff0877ac */ /* 0x000e240008000c00 */
[----:B0-----:R-:W-:-:S04]  /*3d80*/  IADD3 R6, P0, PT, R6, UR10, RZ ;  /* 0x0000000a06067c10 */ /* 0x001fc8000ff1e0ff */
[----:B------:R-:W-:-:S06]  /*3d90*/  IADD3.X R7, PT, PT, RZ, UR11, RZ, P0, !PT ;  /* 0x0000000bff077c10 */ /* 0x000fcc00087fe4ff */
[----:B------:R-:W4:Y:S01]  /*3da0*/  LDG.E.U8 R7, desc[UR6][R6.64] ;  /* 0x0000000606077981 */ /* 0x000f22000c1e1100 */
[----:B------:R-:W-:Y:S01]  /*3db0*/  IADD3 R8, P1, PT, R5, UR8, RZ ;  /* 0x0000000805087c10 */ /* 0x000fe2000ff3e0ff */
[----:B------:R-:W-:-:S03]  /*3dc0*/  VIADD R3, R3, 0x80 ;  /* 0x0000008003037836 */ /* 0x000fc60000000000 */
[----:B------:R-:W-:Y:S02]  /*3dd0*/  IADD3.X R9, PT, PT, RZ, UR9, RZ, P1, !PT ;  /* 0x00000009ff097c10 */ /* 0x000fe40008ffe4ff */
[----:B----4-:R-:W-:-:S04]  /*3de0*/  LOP3.LUT P0, RZ, R0, 0xff, R7, 0xc8, !PT ;  /* 0x000000ff00ff7812 */ /* 0x010fc8000780c807 */
[----:B------:R-:W-:-:S05]  /*3df0*/  SEL R5, RZ, 0x1, !P0 ;  /* 0x00000001ff057807 */ /* 0x000fca0004000000 */
[----:B------:R1:W-:Y:S04]  /*3e00*/  STG.E.U8 desc[UR6][R8.64], R5 ;  /* 0x0000000508007986 */ /* 0x0003e8000c101106 */
.L_x_9196:
[----:B------:R-:W-:Y:S05]  /*3e10*/  BSYNC.RECONVERGENT B0 ;  /* 0x0000000000007941 */ /* 0x000fea0003800200 */
.L_x_9192:
[----:B------:R-:W-:Y:S05]  /*3e20*/  WARPSYNC.ALL ;  /* 0x0000000000007948 */ /* 0x000fea0003800000 */
[----:B------:R-:W-:-:S13]  /*3e30*/  ISETP.GE.AND P0, PT, R3, UR4, PT ;  /* 0x0000000403007c0c */ /* 0x000fda000bf06270 */
[----:B------:R-:W-:Y:S05]  /*3e40*/  @P0 EXIT ;  /* 0x000000000000094d */ /* 0x000fea0003800000 */
[----:B------:R-:W2:Y:S01]  /*3e50*/  LDCU.64 UR4, c[0x0][0x390] ;  /* 0x00007200ff0477ac */ /* 0x000ea20008000a00 */
[----:B------:R-:W-:Y:S02]  /*3e60*/  MOV R6, RZ ;  /* 0x000000ff00067202 */ /* 0x000fe40000000f00 */
[----:B------:R-:W-:Y:S01]  /*3e70*/  MOV R7, R3 ;  /* 0x0000000300077202 */ /* 0x000fe20000000f00 */
[----:B------:R-:W3:Y:S01]  /*3e80*/  LDCU UR8, c[0x0][0x38c] ;  /* 0x00007180ff0877ac */ /* 0x000ee20008000800 */
[----:B------:R-:W-:Y:S01]  /*3e90*/  ISETP.NE.AND P0, PT, R4, RZ, PT ;  /* 0x000000ff0400720c */ /* 0x000fe20003f05270 */
[----:B------:R-:W5:Y:S01]  /*3ea0*/  LDCU.64 UR10, c[0x0][0x4b8] ;  /* 0x00009700ff0a77ac */ /* 0x000f620008000a00 */
[----:B--2---:R-:W-:-:S05]  /*3eb0*/  IMAD.HI.U32 R6, R3, UR4, R6 ;  /* 0x0000000403067c27 */ /* 0x004fca000f8e0006 */
[----:B------:R-:W-:-:S04]  /*3ec0*/  SHF.R.U32.HI R7, RZ, UR5, R6 ;  /* 0x00000005ff077c19 */ /* 0x000fc80008011606 */
[----:B01----:R-:W-:-:S05]  /*3ed0*/  IADD3 R8, PT, PT, -R7, RZ, RZ ;  /* 0x000000ff07087210 */ /* 0x003fca0007ffe1ff */
[----:B---3--:R-:W-:-:S04]  /*3ee0*/  IMAD R4, R8, UR8, R3 ;  /* 0x0000000808047c24 */ /* 0x008fc8000f8e0203 */
[C---:B-----5:R-:W-:Y:S02]  /*3ef0*/  IMAD R3, R4.reuse, UR10, RZ ;  /* 0x0000000a04037c24 */ /* 0x060fe4000f8e02ff */
        /* <DEDUP_REMOVED lines=287> */
.L_x_9199:
[----:B------:R-:W0:Y:S02]  /*50f0*/  LDCU.128 UR8, c[0x0][0x580] ;  /* 0x0000b000ff0877ac */ /* 0x000e240008000c00 */
[----:B0-----:R-:W-:-:S04]  /*5100*/  IADD3 R4, P0, PT, R4, UR10, RZ ;  /* 0x0000000a04047c10 */ /* 0x001fc8000ff1e0ff */
[----:B------:R-:W-:-:S06]  /*5110*/  IADD3.X R5, PT, PT, RZ, UR11, RZ, P0, !PT ;  /* 0x0000000bff057c10 */ /* 0x000fcc00087fe4ff */
[----:B------:R-:W4:Y:S01]  /*5120*/  LDG.E.U8 R5, desc[UR6][R4.64] ;  /* 0x0000000604057981 */ /* 0x000f22000c1e1100 */
[----:B------:R-:W-:-:S04]  /*5130*/  IADD3 R2, P1, PT, R3, UR8, RZ ;  /* 0x0000000803027c10 */ /* 0x000fc8000ff3e0ff */
[----:B------:R-:W-:Y:S02]  /*5140*/  IADD3.X R3, PT, PT, RZ, UR9, RZ, P1, !PT ;  /* 0x00000009ff037c10 */ /* 0x000fe40008ffe4ff */
[----:B----4-:R-:W-:-:S04]  /*5150*/  LOP3.LUT P0, RZ, R0, 0xff, R5, 0xc8, !PT ;  /* 0x000000ff00ff7812 */ /* 0x010fc8000780c805 */
[----:B------:R-:W-:-:S05]  /*5160*/  SEL R7, RZ, 0x1, !P0 ;  /* 0x00000001ff077807 */ /* 0x000fca0004000000 */
[----:B------:R-:W-:Y:S01]  /*5170*/  STG.E.U8 desc[UR6][R2.64], R7 ;  /* 0x0000000702007986 */ /* 0x000fe2000c101106 */
[----:B------:R-:W-:Y:S05]  /*5180*/  EXIT ;  /* 0x000000000000794d */ /* 0x000fea0003800000 */
.L_x_9200:
        /* <DEDUP_REMOVED lines=15> */
.L_x_26203:


//--------------------- .text._ZN2at6native27unrolled_elementwise_kernelINS0_13AUnaryFunctorIbbbNS0_16BitwiseOrFunctorIbEEEESt5arrayIPcLm2EELi4E23TrivialOffsetCalculatorILi1EjESA_NS0_6memory15LoadWithoutCastENSB_16StoreWithoutCastEEEviT_T0_T2_T3_T4_T5_ --------------------------
	.section	.text._ZN2at6native27unrolled_elementwise_kernelINS0_13AUnaryFunctorIbbbNS0_16BitwiseOrFunctorIbEEEESt5arrayIPcLm2EELi4E23TrivialOffsetCalculatorILi1EjESA_NS0_6memory15LoadWithoutCastENSB_16StoreWithoutCastEEEviT_T0_T2_T3_T4_T5_,"ax",@progbits
	.align	128
        .global         _ZN2at6native27unrolled_elementwise_kernelINS0_13AUnaryFunctorIbbbNS0_16BitwiseOrFunctorIbEEEESt5arrayIPcLm2EELi4E23TrivialOffsetCalculatorILi1EjESA_NS0_6memory15LoadWithoutCastENSB_16StoreWithoutCastEEEviT_T0_T2_T3_T4_T5_
        .type           _ZN2at6native27unrolled_elementwise_kernelINS0_13AUnaryFunctorIbbbNS0_16BitwiseOrFunctorIbEEEESt5arrayIPcLm2EELi4E23TrivialOffsetCalculatorILi1EjESA_NS0_6memory15LoadWithoutCastENSB_16StoreWithoutCastEEEviT_T0_T2_T3_T4_T5_,@function
        .size           _ZN2at6native27unrolled_elementwise_kernelINS0_13AUnaryFunctorIbbbNS0_16BitwiseOrFunctorIbEEEESt5arrayIPcLm2EELi4E23TrivialOffsetCalculatorILi1EjESA_NS0_6memory15LoadWithoutCastENSB_16StoreWithoutCastEEEviT_T0_T2_T3_T4_T5_,(.L_x_26204 - _ZN2at6native27unrolled_elementwise_kernelINS0_13AUnaryFunctorIbbbNS0_16BitwiseOrFunctorIbEEEESt5arrayIPcLm2EELi4E23TrivialOffsetCalculatorILi1EjESA_NS0_6memory15LoadWithoutCastENSB_16StoreWithoutCastEEEviT_T0_T2_T3_T4_T5_)
        .other          _ZN2at6native27unrolled_elementwise_kernelINS0_13AUnaryFunctorIbbbNS0_16BitwiseOrFunctorIbEEEESt5arrayIPcLm2EELi4E23TrivialOffsetCalculatorILi1EjESA_NS0_6memory15LoadWithoutCastENSB_16StoreWithoutCastEEEviT_T0_T2_T3_T4_T5_,@"STO_CUDA_ENTRY STV_DEFAULT"
_ZN2at6native27unrolled_elementwise_kernelINS0_13AUnaryFunctorIbbbNS0_16BitwiseOrFunctorIbEEEESt5arrayIPcLm2EELi4E23TrivialOffsetCalculatorILi1EjESA_NS0_6memory15LoadWithoutCastENSB_16StoreWithoutCastEEEviT_T0_T2_T3_T4_T5_:
.text._ZN2at6native27unrolled_elementwise_kernelINS0_13AUnaryFunctorIbbbNS0_16BitwiseOrFunctorIbEEEESt5arrayIPcLm2EELi4E23TrivialOffsetCalculatorILi1EjESA_NS0_6memory15LoadWithoutCastENSB_16StoreWithoutCastEEEviT_T0_T2_T3_T4_T5_:
        /* <DEDUP_REMOVED lines=30> */
[----:B------:R0:W5:Y:S01]  /*01e0*/  @!P1 LDG.E.U8 R8, desc[UR4][R8.64] ;  /* 0x0000000408089981 */ /* 0x000162000c1e1100 */
[----:B----4-:R-:W-:-:S05]  /*01f0*/  @!P3 IADD3 R2, P6, PT, R13, R2, RZ ;  /* 0x000000020d02b210 */ /* 0x010fca0007fde0ff */
[----:B------:R-:W-:-:S05]  /*0200*/  @!P3 IMAD.X R3, RZ, RZ, R3, P6 ;  /* 0x000000ffff03b224 */ /* 0x000fca00030e0603 */
[----:B------:R-:W4:Y:S01]  /*0210*/  @!P3 LDG.E.U8 R2, desc[UR4][R2.64] ;  /* 0x000000040202b981 */ /* 0x000f22000c1e1100 */
[----:B------:R-:W1:Y:S01]  /*0220*/  LDCU.U8 UR6, c[0x0][0x385] ;  /* 0x000070a0ff0677ac */ /* 0x000e620008000000 */
[----:B------:R-:W-:Y:S01]  /*0230*/  ISETP.GE.AND P4, PT, R5, R4, PT ;  /* 0x000000040500720c */ /* 0x000fe20003f86270 */
[----:B------:R-:W-:Y:S04]  /*0240*/  BSSY.RECONVERGENT B0, `(.L_x_9201) ;  /* 0x0000026000007945 */ /* 0x000fe80003800200 */
[----:B------:R-:W-:Y:S01]  /*0250*/  BSSY.RELIABLE B1, `(.L_x_9202) ;  /* 0x000001d000017945 */ /* 0x000fe20003800100 */
[----:B---3--:R-:W-:-:S04]  /*0260*/  ISETP.NE.AND P2, PT, R10, RZ, !P2 ;  /* 0x000000ff0a00720c */ /* 0x008fc80005745270 */
[----:B-1----:R-:W-:-:S04]  /*0270*/  ISETP.NE.OR P2, PT, RZ, UR6, P2 ;  /* 0x00000006ff007c0c */ /* 0x002fc80009745670 */
[----:B------:R-:W-:Y:S02]  /*0280*/  SEL R7, RZ, 0x1, !P2 ;  /* 0x00000001ff077807 */ /* 0x000fe40005000000 */
[----:B--2---:R-:W-:-:S04]  /*0290*/  ISETP.NE.AND P0, PT, R6, RZ, !P0 ;  /* 0x000000ff0600720c */ /* 0x004fc80004705270 */
[----:B------:R-:W-:-:S04]  /*02a0*/  ISETP.NE.OR P0, PT, RZ, UR6, P0 ;  /* 0x00000006ff007c0c */ /* 0x000fc80008705670 */
[----:B0-----:R-:W-:Y:S02]  /*02b0*/  SEL R9, RZ, 0x1, !P0 ;  /* 0x00000001ff097807 */ /* 0x001fe40004000000 */
[----:B-----5:R-:W-:-:S04]  /*02c0*/  ISETP.NE.AND P1, PT, R8, RZ, !P1 ;  /* 0x000000ff0800720c */ /* 0x020fc80004f25270 */
[----:B------:R-:W-:-:S04]  /*02d0*/  ISETP.NE.OR P1, PT, RZ, UR6, P1 ;  /* 0x00000006ff007c0c */ /* 0x000fc80008f25670 */
[----:B------:R-:W-:Y:S02]  /*02e0*/  SEL R11, RZ, 0x1, !P1 ;  /* 0x00000001ff0b7807 */ /* 0x000fe40004800000 */
[----:B----4-:R-:W-:-:S04]  /*02f0*/  ISETP.NE.AND P3, PT, R2, RZ, !P3 ;  /* 0x000000ff0200720c */ /* 0x010fc80005f65270 */
[----:B------:R-:W-:-:S04]  /*0300*/  ISETP.NE.OR P3, PT, RZ, UR6, P3 ;  /* 0x00000006ff007c0c */ /* 0x000fc80009f65670 */
[----:B------:R-:W-:Y:S01]  /*0310*/  SEL R13, RZ, 0x1, !P3 ;  /* 0x00000001ff0d7807 */ /* 0x000fe20005800000 */
[----:B------:R-:W-:Y:S08]  /*0320*/  @P4 BRA `(.L_x_9203) ;  /* 0x00000000003c4947 */ /* 0x000ff00003800000 */
        /* <DEDUP_REMOVED lines=15> */
.L_x_9203:
[----:B------:R-:W-:Y:S05]  /*0420*/  BSYNC.RELIABLE B1 ;  /* 0x0000000000017941 */ /* 0x000fea0003800100 */
.L_x_9202:
[----:B------:R-:W-:-:S13]  /*0430*/  ISETP.GE.AND P0, PT, R5, R4, PT ;  /* 0x000000040500720c */ /* 0x000fda0003f06270 */
[----:B------:R-:W1:Y:S01]  /*0440*/  @!P0 LDC.64 R6, c[0x0][0x388] ;  /* 0x0000e200ff068b82 */ /* 0x000e620000000a00 */
[----:B0-----:R-:W-:Y:S02]  /*0450*/  @!P0 IMAD R3, R0, 0x200, R5 ;  /* 0x0000020000038824 */ /* 0x001fe400078e0205 */
[----:B------:R-:W-:-:S03]  /*0460*/  @!P0 VIADD R5, R5, 0x80 ;  /* 0x0000008005058836 */ /* 0x000fc60000000000 */
[----:B-1----:R-:W-:-:S05]  /*0470*/  @!P0 IADD3 R2, P1, PT, R3, R6, RZ ;  /* 0x0000000603028210 */ /* 0x002fca0007f3e0ff */
[----:B------:R-:W-:-:S05]  /*0480*/  @!P0 IMAD.X R3, RZ, RZ, R7, P1 ;  /* 0x000000ffff038224 */ /* 0x000fca00008e0607 */
[----:B------:R1:W-:Y:S03]  /*0490*/  @!P0 STG.E.U8 desc[UR4][R2.64], R11 ;  /* 0x0000000b02008986 */ /* 0x0003e6000c101104 */
.L_x_9204:
[----:B------:R-:W-:Y:S05]  /*04a0*/  BSYNC.RECONVERGENT B0 ;  /* 0x0000000000007941 */ /* 0x000fea0003800200 */
.L_x_9201:
        /* <DEDUP_REMOVED lines=9> */
.L_x_9205:
        /* <DEDUP_REMOVED lines=12> */
.L_x_26204:


//--------------------- .text._ZN2at6native29vectorized_elementwise_kernelILi2ENS0_13AUnaryFunctorIbbbNS0_16BitwiseOrFunctorIbEEEESt5arrayIPcLm2EEEEviT0_T1_ --------------------------
	.section	.text._ZN2at6native29vectorized_elementwise_kernelILi2ENS0_13AUnaryFunctorIbbbNS0_16BitwiseOrFunctorIbEEEESt5arrayIPcLm2EEEEviT0_T1_,"ax",@progbits
	.align	128
        .global         _ZN2at6native29vectorized_elementwise_kernelILi2ENS0_13AUnaryFunctorIbbbNS0_16BitwiseOrFunctorIbEEEESt5arrayIPcLm2EEEEviT0_T1_
        .type           _ZN2at6native29vectorized_elementwise_kernelILi2ENS0_13AUnaryFunctorIbbbNS0_16BitwiseOrFunctorIbEEEESt5arrayIPcLm2EEEEviT0_T1_,@function
        .size           _ZN2at6native29vectorized_elementwise_kernelILi2ENS0_13AUnaryFunctorIbbbNS0_16BitwiseOrFunctorIbEEEESt5arrayIPcLm2EEEEviT0_T1_,(.L_x_26205 - _ZN2at6native29vectorized_elementwise_kernelILi2ENS0_13AUnaryFunctorIbbbNS0_16BitwiseOrFunctorIbEEEESt5arrayIPcLm2EEEEviT0_T1_)
        .other          _ZN2at6native29vectorized_elementwise_kernelILi2ENS0_13AUnaryFunctorIbbbNS0_16BitwiseOrFunctorIbEEEESt5arrayIPcLm2EEEEviT0_T1_,@"STO_CUDA_ENTRY STV_DEFAULT"
_ZN2at6native29vectorized_elementwise_kernelILi2ENS0_13AUnaryFunctorIbbbNS0_16BitwiseOrFunctorIbEEEESt5arrayIPcLm2EEEEviT0_T1_:
.text._ZN2at6native29vectorized_elementwise_kernelILi2ENS0_13AUnaryFunctorIbbbNS0_16BitwiseOrFunctorIbEEEESt5arrayIPcLm2EEEEviT0_T1_:
        /* <DEDUP_REMOVED lines=9> */
[----:B------:R-:W0:Y:S02]  /*0090*/  S2R R11, SR_TID.X ;  /* 0x00000000000b7919 */ /* 0x000e240000002100 */
[----:B0-----:R-:W-:Y:S01]  /*00a0*/  ISETP.GE.U32.AND P6, PT, R11, UR5, PT ;  /* 0x000000050b007c0c */ /* 0x001fe2000bfc6070 */
[----:B------:R-:W-:-:S03]  /*00b0*/  IMAD.MOV.U32 R0, RZ, RZ, R11 ;  /* 0x000000ffff007224 */ /* 0x000fc600078e000b */
[----:B------:R-:W-:-:S09]  /*00c0*/  P2R R20, PR, RZ, 0x40 ;  /* 0x00000040ff147803 */ /* 0x000fd20000000000 */
[C---:B------:R-:W-:Y:S01]  /*00d0*/  @!P6 VIADD R11, R0.reuse, 0x80 ;  /* 0x00000080000be836 */ /* 0x040fe20000000000 */
[----:B------:R-:W0:Y:S01]  /*00e0*/  @!P6 LDC.64 R6, c[0x0][0x390] ;  /* 0x0000e400ff06eb82 */ /* 0x000e220000000a00 */
[----:B------:R-:W-:-:S03]  /*00f0*/  @!P6 VIADD R13, R0, UR4 ;  /* 0x00000004000dec36 */ /* 0x000fc60008000000 */
[----:B------:R-:W-:-:S04]  /*0100*/  ISETP.GE.U32.AND P5, PT, R11, UR5, PT ;  /* 0x000000050b007c0c */ /* 0x000fc8000bfa6070 */
[----:B------:R-:W-:-:S09]  /*0110*/  P2R R21, PR, RZ, 0x20 ;  /* 0x00000020ff157803 */ /* 0x000fd20000000000 */
[C---:B------:R-:W-:Y:S01]  /*0120*/  @!P5 VIADD R19, R11.reuse, UR4 ;  /* 0x000000040b13dc36 */ /* 0x040fe20008000000 */
[----:B------:R-:W1:Y:S01]  /*0130*/  @!P5 LDC.64 R4, c[0x0][0x390] ;  /* 0x0000e400ff04db82 */ /* 0x000e620000000a00 */
[----:B------:R-:W-:-:S05]  /*0140*/  @!P5 VIADD R11, R11, 0x80 ;  /* 0x000000800b0bd836 */ /* 0x000fca0000000000 */
[----:B------:R-:W-:Y:S02]  /*0150*/  ISETP.GE.U32.AND P2, PT, R11, UR5, PT ;  /* 0x000000050b007c0c */ /* 0x000fe4000bf46070 */
[----:B0-----:R-:W-:-:S05]  /*0160*/  @!P6 IADD3 R6, P3, PT, R13, R6, RZ ;  /* 0x000000060d06e210 */ /* 0x001fca0007f7e0ff */
[----:B------:R-:W-:-:S06]  /*0170*/  @!P6 IMAD.X R7, RZ, RZ, R7, P3 ;  /* 0x000000ffff07e224 */ /* 0x000fcc00018e0607 */
[C---:B------:R-:W-:Y:S01]  /*0180*/  @!P2 VIADD R23, R11.reuse, UR4 ;  /* 0x000000040b17ac36 */ /* 0x040fe20008000000 */
[----:B------:R-:W0:Y:S01]  /*0190*/  @!P2 LDC.64 R2, c[0x0][0x390] ;  /* 0x0000e400ff02ab82 */ /* 0x000e220000000a00 */
[----:B------:R-:W-:Y:S01]  /*01a0*/  @!P2 VIADD R11, R11, 0x80 ;  /* 0x000000800b0ba836 */ /* 0x000fe20000000000 */
[----:B-1----:R-:W-:-:S04]  /*01b0*/  @!P5 IADD3 R4, P3, PT, R19, R4, RZ ;  /* 0x000000041304d210 */ /* 0x002fc80007f7e0ff */
[----:B------:R-:W-:Y:S01]  /*01c0*/  ISETP.GE.U32.AND P1, PT, R11, UR5, PT ;  /* 0x000000050b007c0c */ /* 0x000fe2000bf26070 */
[----:B------:R-:W-:-:S12]  /*01d0*/  @!P5 IMAD.X R5, RZ, RZ, R5, P3 ;  /* 0x000000ffff05d224 */ /* 0x000fd800018e0605 */
[C---:B------:R-:W-:Y:S01]  /*01e0*/  @!P1 VIADD R25, R11.reuse, UR4 ;  /* 0x000000040b199c36 */ /* 0x040fe20008000000 */
[----:B------:R-:W1:Y:S01]  /*01f0*/  @!P1 LDC.64 R8, c[0x0][0x390] ;  /* 0x0000e400ff089b82 */ /* 0x000e620000000a00 */
[----:B------:R-:W-:Y:S01]  /*0200*/  @!P1 VIADD R11, R11, 0x80 ;  /* 0x000000800b0b9836 */ /* 0x000fe20000000000 */
[----:B0-----:R-:W-:-:S04]  /*0210*/  @!P2 IADD3 R2, P3, PT, R23, R2, RZ ;  /* 0x000000021702a210 */ /* 0x001fc80007f7e0ff */
[----:B------:R-:W-:Y:S01]  /*0220*/  ISETP.GE.U32.AND P0, PT, R11, UR5, PT ;  /* 0x000000050b007c0c */ /* 0x000fe2000bf06070 */
[----:B------:R-:W-:-:S05]  /*0230*/  @!P2 IMAD.X R3, RZ, RZ, R3, P3 ;  /* 0x000000ffff03a224 */ /* 0x000fca00018e0603 */
[----:B------:R-:W2:Y:S07]  /*0240*/  @!P2 LDG.E.U8 R2, desc[UR8][R2.64] ;  /* 0x000000080202a981 */ /* 0x000eae000c1e1100 */
[C---:B------:R-:W-:Y:S01]  /*0250*/  @!P0 VIADD R17, R11.reuse, UR4 ;  /* 0x000000040b118c36 */ /* 0x040fe20008000000 */
[----:B------:R-:W0:Y:S01]  /*0260*/  @!P0 LDC.64 R14, c[0x0][0x390] ;  /* 0x0000e400ff0e8b82 */ /* 0x000e220000000a00 */
[----:B------:R-:W-:Y:S01]  /*0270*/  @!P0 VIADD R11, R11, 0x80 ;  /* 0x000000800b0b8836 */ /* 0x000fe20000000000 */
[----:B-1----:R-:W-:-:S04]  /*0280*/  @!P1 IADD3 R8, P3, PT, R25, R8, RZ ;  /* 0x0000000819089210 */ /* 0x002fc80007f7e0ff */
[----:B------:R-:W-:Y:S01]  /*0290*/  ISETP.GE.U32.AND P4, PT, R11, UR5, PT ;  /* 0x000000050b007c0c */ /* 0x000fe2000bf86070 */
[----:B------:R-:W-:-:S05]  /*02a0*/  @!P1 IMAD.X R9, RZ, RZ, R9, P3 ;  /* 0x000000ffff099224 */ /* 0x000fca00018e0609 */
[----:B------:R-:W4:Y:S07]  /*02b0*/  @!P1 LDG.E.U8 R8, desc[UR8][R8.64] ;  /* 0x0000000808089981 */ /* 0x000f2e000c1e1100 */
[----:B------:R-:W1:Y:S01]  /*02c0*/  @!P4 LDC.64 R12, c[0x0][0x390] ;  /* 0x0000e400ff0ccb82 */ /* 0x000e620000000a00 */
[----:B0-----:R-:W-:Y:S01]  /*02d0*/  @!P0 IADD3 R14, P3, PT, R17, R14, RZ ;  /* 0x0000000e110e8210 */ /* 0x001fe20007f7e0ff */
[C---:B------:R-:W-:Y:S02]  /*02e0*/  @!P4 VIADD R17, R11.reuse, UR4 ;  /* 0x000000040b11cc36 */ /* 0x040fe40008000000 */
[----:B------:R-:W-:-:S02]  /*02f0*/  @!P4 VIADD R11, R11, 0x80 ;  /* 0x000000800b0bc836 */ /* 0x000fc40000000000 */
[----:B------:R-:W-:-:S05]  /*0300*/  @!P0 IMAD.X R15, RZ, RZ, R15, P3 ;  /* 0x000000ffff0f8224 */ /* 0x000fca00018e060f */
[----:B------:R-:W5:Y:S01]  /*0310*/  @!P0 LDG.E.U8 R14, desc[UR8][R14.64] ;  /* 0x000000080e0e8981 */ /* 0x000f62000c1e1100 */
[----:B-1----:R-:W-:-:S05]  /*0320*/  @!P4 IADD3 R12, P3, PT, R17, R12, RZ ;  /* 0x0000000c110cc210 */ /* 0x002fca0007f7e0ff */
[----:B------:R-:W-:Y:S01]  /*0330*/  @!P4 IMAD.X R13, RZ, RZ, R13, P3 ;  /* 0x000000ffff0dc224 */ /* 0x000fe200018e060d */
[----:B------:R-:W-:-:S04]  /*0340*/  ISETP.GE.U32.AND P3, PT, R11, UR5, PT ;  /* 0x000000050b007c0c */ /* 0x000fc8000bf66070 */
[----:B------:R-:W5:Y:S09]  /*0350*/  @!P4 LDG.E.U8 R12, desc[UR8][R12.64] ;  /* 0x000000080c0cc981 */ /* 0x000f72000c1e1100 */
[----:B------:R-:W0:Y:S01]  /*0360*/  @!P3 LDC.64 R18, c[0x0][0x390] ;  /* 0x0000e400ff12bb82 */ /* 0x000e220000000a00 */
[----:B------:R-:W-:-:S02]  /*0370*/  @!P3 VIADD R17, R11, UR4 ;  /* 0x000000040b11bc36 */ /* 0x000fc40008000000 */
[----:B------:R-:W-:-:S05]  /*0380*/  @!P3 VIADD R11, R11, 0x80 ;  /* 0x000000800b0bb836 */ /* 0x000fca0000000000 */
[----:B------:R-:W-:-:S04]  /*0390*/  ISETP.GE.U32.AND P5, PT, R11, UR5, PT ;  /* 0x000000050b007c0c */ /* 0x000fc8000bfa6070 */
[----:B------:R-:W-:-:S09]  /*03a0*/  P2R R22, PR, RZ, 0x20 ;  /* 0x00000020ff167803 */ /* 0x000fd20000000000 */
[----:B------:R-:W-:Y:S01]  /*03b0*/  @!P5 VIADD R11, R11, UR4 ;  /* 0x000000040b0bdc36 */ /* 0x000fe20008000000 */
[----:B0-----:R-:W-:-:S05]  /*03c0*/  @!P3 IADD3 R16, P6, PT, R17, R18, RZ ;  /* 0x000000121110b210 */ /* 0x001fca0007fde0ff */
[----:B------:R-:W-:Y:S02]  /*03d0*/  @!P3 IMAD.X R17, RZ, RZ, R19, P6 ;  /* 0x000000ffff11b224 */ /* 0x000fe400030e0613 */
[----:B------:R-:W0:Y:S03]  /*03e0*/  @!P5 LDC.64 R18, c[0x0][0x390] ;  /* 0x0000e400ff12db82 */ /* 0x000e260000000a00 */
[----:B------:R-:W5:Y:S01]  /*03f0*/  @!P3 LDG.E.U8 R16, desc[UR8][R16.64] ;  /* 0x000000081010b981 */ /* 0x000f62000c1e1100 */
[----:B0-----:R-:W-:-:S05]  /*0400*/  @!P5 IADD3 R18, P6, PT, R11, R18, RZ ;  /* 0x000000120b12d210 */ /* 0x001fca0007fde0ff */
[----:B------:R-:W-:Y:S01]  /*0410*/  @!P5 IMAD.X R19, RZ, RZ, R19, P6 ;  /* 0x000000ffff13d224 */ /* 0x000fe200030e0613 */
[----:B------:R-:W-:Y:S02]  /*0420*/  ISETP.NE.AND P6, PT, R20, RZ, PT ;  /* 0x000000ff1400720c */ /* 0x000fe40003fc5270 */
[----:B------:R-:W-:-:S11]  /*0430*/  ISETP.NE.AND P5, PT, R21, RZ, PT ;  /* 0x000000ff1500720c */ /* 0x000fd60003fa5270 */
[----:B------:R-:W3:Y:S04]  /*0440*/  @!P6 LDG.E.U8 R6, desc[UR8][R6.64] ;  /* 0x000000080606e981 */ /* 0x000ee8000c1e1100 */
[----:B------:R-:W2:Y:S01]  /*0450*/  @!P5 LDG.E.U8 R4, desc[UR8][R4.64] ;  /* 0x000000080404d981 */ /* 0x000ea2000c1e1100 */
[----:B---3--:R-:W-:-:S04]  /*0460*/  ISETP.NE.AND P6, PT, R6, RZ, !P6 ;  /* 0x000000ff0600720c */ /* 0x008fc800077c5270 */
[----:B------:R-:W-:-:S04]  /*0470*/  ISETP.NE.OR P6, PT, R10, RZ, P6 ;  /* 0x000000ff0a00720c */ /* 0x000fc800037c5670 */
[----:B------:R-:W-:Y:S02]  /*0480*/  SEL R11, RZ, 0x1, !P6 ;  /* 0x00000001ff0b7807 */ /* 0x000fe40007000000 */
[----:B------:R-:W-:-:S13]  /*0490*/  ISETP.NE.AND P6, PT, R22, RZ, PT ;  /* 0x000000ff1600720c */ /* 0x000fda0003fc5270 */
[----:B------:R-:W3:Y:S01]  /*04a0*/  @!P6 LDG.E.U8 R18, desc[UR8][R18.64] ;  /* 0x000000081212e981 */ /* 0x000ee2000c1e1100 */
[----:B--2---:R-:W-:-:S04]  /*04b0*/  ISETP.NE.AND P5, PT, R4, RZ, !P5 ;  /* 0x000000ff0400720c */ /* 0x004fc80006fa5270 */
[----:B------:R-:W-:-:S04]  /*04c0*/  ISETP.NE.OR P5, PT, R10, RZ, P5 ;  /* 0x000000ff0a00720c */ /* 0x000fc80002fa5670 */
[----:B------:R-:W-:Y:S02]  /*04d0*/  SEL R7, RZ, 0x1, !P5 ;  /* 0x00000001ff077807 */ /* 0x000fe40006800000 */
[----:B------:R-:W-:Y:S02]  /*04e0*/  ISETP.GE.U32.AND P5, PT, R0, UR5, PT ;  /* 0x0000000500007c0c */ /* 0x000fe4000bfa6070 */
[----:B------:R-:W-:Y:S02]  /*04f0*/  ISETP.NE.AND P2, PT, R2, RZ, !P2 ;  /* 0x000000ff0200720c */ /* 0x000fe40005745270 */
[----:B----4-:R-:W-:Y:S02]  /*0500*/  ISETP.NE.AND P1, PT, R8, RZ, !P1 ;  /* 0x000000ff0800720c */ /* 0x010fe40004f25270 */
[----:B-----5:R-:W-:Y:S02]  /*0510*/  ISETP.NE.AND P0, PT, R14, RZ, !P0 ;  /* 0x000000ff0e00720c */ /* 0x020fe40004705270 */
[----:B------:R-:W-:-:S02]  /*0520*/  ISETP.NE.AND P4, PT, R12, RZ, !P4 ;  /* 0x000000ff0c00720c */ /* 0x000fc40006785270 */
[----:B------:R-:W-:Y:S01]  /*0530*/  ISETP.NE.AND P3, PT, R16, RZ, !P3 ;  /* 0x000000ff1000720c */ /* 0x000fe20005f65270 */
[----:B------:R-:W-:Y:S01]  /*0540*/  BSSY.RECONVERGENT B0, `(.L_x_9207) ;  /* 0x0000047000007945 */ /* 0x000fe20003800200 */
[----:B------:R-:W-:-:S03]  /*0550*/  ISETP.NE.OR P2, PT, R10, RZ, P2 ;  /* 0x000000ff0a00720c */ /* 0x000fc60001745670 */
[----:B------:R-:W-:Y:S01]  /*0560*/  BSSY.RELIABLE B1, `(.L_x_9208) ;  /* 0x000003d000017945 */ /* 0x000fe20003800100 */
[C---:B------:R-:W-:Y:S02]  /*0570*/  ISETP.NE.OR P1, PT, R10.reuse, RZ, P1 ;  /* 0x000000ff0a00720c */ /* 0x040fe40000f25670 */
[C---:B------:R-:W-:Y:S02]  /*0580*/  ISETP.NE.OR P0, PT, R10.reuse, RZ, P0 ;  /* 0x000000ff0a00720c */ /* 0x040fe40000705670 */
[C---:B------:R-:W-:Y:S02]  /*0590*/  ISETP.NE.OR P4, PT, R10.reuse, RZ, P4 ;  /* 0x000000ff0a00720c */ /* 0x040fe40002785670 */
[----:B------:R-:W-:Y:S02]  /*05a0*/  ISETP.NE.OR P3, PT, R10, RZ, P3 ;  /* 0x000000ff0a00720c */ /* 0x000fe40001f65670 */
[----:B------:R-:W-:Y:S02]  /*05b0*/  SEL R9, RZ, 0x1, !P2 ;  /* 0x00000001ff097807 */ /* 0x000fe40005000000 */
[----:B------:R-:W-:-:S02]  /*05c0*/  SEL R13, RZ, 0x1, !P1 ;  /* 0x00000001ff0d7807 */ /* 0x000fc40004800000 */
[----:B------:R-:W-:Y:S02]  /*05d0*/  SEL R15, RZ, 0x1, !P0 ;  /* 0x00000001ff0f7807 */ /* 0x000fe40004000000 */
[----:B------:R-:W-:Y:S02]  /*05e0*/  SEL R17, RZ, 0x1, !P4 ;  /* 0x00000001ff117807 */ /* 0x000fe40006000000 */
[----:B------:R-:W-:Y:S02]  /*05f0*/  SEL R3, RZ, 0x1, !P3 ;  /* 0x00000001ff037807 */ /* 0x000fe40005800000 */
[----:B---3--:R-:W-:-:S04]  /*0600*/  ISETP.NE.AND P6, PT, R18, RZ, !P6 ;  /* 0x000000ff1200720c */ /* 0x008fc800077c5270 */
[----:B------:R-:W-:-:S04]  /*0610*/  ISETP.NE.OR P6, PT, R10, RZ, P6 ;  /* 0x000000ff0a00720c */ /* 0x000fc800037c5670 */
[----:B------:R-:W-:Y:S01]  /*0620*/  SEL R2, RZ, 0x1, !P6 ;  /* 0x00000001ff027807 */ /* 0x000fe20007000000 */
[----:B------:R-:W-:Y:S08]  /*0630*/  @P5 BRA `(.L_x_9209) ;  /* 0x0000000000385947 */ /* 0x000ff00003800000 */
        /* <DEDUP_REMOVED lines=14> */
.L_x_9209:
        /* <DEDUP_REMOVED lines=8> */
.L_x_9210:
        /* <DEDUP_REMOVED lines=8> */
.L_x_9211:
        /* <DEDUP_REMOVED lines=8> */
.L_x_9212:
        /* <DEDUP_REMOVED lines=9> */
.L_x_9213:
[----:B------:R-:W-:Y:S05]  /*0930*/  BSYNC.RELIABLE B1 ;  /* 0x0000000000017941 */ /* 0x000fea0003800100 */
.L_x_9208:
[----:B------:R-:W-:-:S13]  /*0940*/  ISETP.GE.U32.AND P0, PT, R0, UR5, PT ;  /* 0x0000000500007c0c */ /* 0x000fda000bf06070 */
[----:B0-----:R-:W0:Y:S01]  /*0950*/  @!P0 LDC.64 R6, c[0x0][0x388] ;  /* 0x0000e200ff068b82 */ /* 0x001e220000000a00 */
[C---:B-12---:R-:W-:Y:S02]  /*0960*/  @!P0 VIADD R5, R0.reuse, UR4 ;  /* 0x0000000400058c36 */ /* 0x046fe40008000000 */
[----:B------:R-:W-:-:S03]  /*0970*/  @!P0 VIADD R0, R0, 0x80 ;  /* 0x0000008000008836 */ /* 0x000fc60000000000 */
[----:B0-----:R-:W-:-:S05]  /*0980*/  @!P0 IADD3 R4, P1, PT, R5, R6, RZ ;  /* 0x0000000605048210 */ /* 0x001fca0007f3e0ff */
[----:B------:R-:W-:-:S05]  /*0990*/  @!P0 IMAD.X R5, RZ, RZ, R7, P1 ;  /* 0x000000ffff058224 */ /* 0x000fca00008e0607 */
[----:B------:R3:W-:Y:S03]  /*09a0*/  @!P0 STG.E.U8 desc[UR8][R4.64], R3 ;  /* 0x0000000304008986 */ /* 0x0007e6000c101108 */
.L_x_9214:
[----:B------:R-:W-:Y:S05]  /*09b0*/  BSYNC.RECONVERGENT B0 ;  /* 0x0000000000007941 */ /* 0x000fea0003800200 */
.L_x_9207:
        /* <DEDUP_REMOVED lines=9> */
.L_x_9206:
        /* <DEDUP_REMOVED lines=9> */
[----:B------:R-:W4:Y:S04]  /*0ae0*/  LDG.E.U16 R0, desc[UR8][R4.64+0x100] ;  /* 0x0001000804007981 */ /* 0x000f28000c1e1500 */
        /* <DEDUP_REMOVED lines=9> */
[----:B---3--:R-:W-:Y:S02]  /*0b80*/  LOP3.LUT P6, RZ, R10, 0xff, R7, 0xc8, !PT ;  /* 0x000000ff0aff7812 */ /* 0x008fe400078cc807 */
[----:B----4-:R-:W-:Y:S02]  /*0b90*/  PRMT R5, R0, 0x7771, RZ ;  /* 0x0000777100057816 */ /* 0x010fe400000000ff */
[----:B-----5:R-:W-:-:S02]  /*0ba0*/  PRMT R7, R6, 0x7770, RZ ;  /* 0x0000777006077816 */ /* 0x020fc400000000ff */
[C---:B------:R-:W-:Y:S02]  /*0bb0*/  LOP3.LUT P5, RZ, R10.reuse, 0xff, R9, 0xc8, !PT ;  /* 0x000000ff0aff7812 */ /* 0x040fe400078ac809 */
[C---:B------:R-:W-:Y:S02]  /*0bc0*/  LOP3.LUT P3, RZ, R10.reuse, 0xff, R5, 0xc8, !PT ;  /* 0x000000ff0aff7812 */ /* 0x040fe4000786c805 */
[----:B------:R-:W-:Y:S02]  /*0bd0*/  LOP3.LUT P2, RZ, R10, 0xff, R7, 0xc8, !PT ;  /* 0x000000ff0aff7812 */ /* 0x000fe4000784c807 */
[----:B------:R-:W-:Y:S02]  /*0be0*/  PRMT R11, R0, 0x7770, RZ ;  /* 0x00007770000b7816 */ /* 0x000fe400000000ff */
[----:B------:R-:W-:Y:S02]  /*0bf0*/  PRMT R5, R6, 0x7771, RZ ;  /* 0x0000777106057816 */ /* 0x000fe400000000ff */
[----:B------:R-:W-:-:S02]  /*0c00*/  PRMT R9, R8, 0x7770, RZ ;  /* 0x0000777008097816 */ /* 0x000fc400000000ff */
[----:B------:R-:W-:Y:S02]  /*0c10*/  PRMT R7, R8, 0x7771, RZ ;  /* 0x0000777108077816 */ /* 0x000fe400000000ff */
[----:B------:R-:W-:Y:S02]  /*0c20*/  SEL R0, RZ, 0x1, !P6 ;  /* 0x00000001ff007807 */ /* 0x000fe40007000000 */
[C---:B------:R-:W-:Y:S02]  /*0c30*/  LOP3.LUT P4, RZ, R10.reuse, 0xff, R11, 0xc8, !PT ;  /* 0x000000ff0aff7812 */ /* 0x040fe4000788c80b */
[C---:B------:R-:W-:Y:S02]  /*0c40*/  LOP3.LUT P1, RZ, R10.reuse, 0xff, R5, 0xc8, !PT ;  /* 0x000000ff0aff7812 */ /* 0x040fe4000782c805 */
[C---:B------:R-:W-:Y:S02]  /*0c50*/  LOP3.LUT P0, RZ, R10.reuse, 0xff, R9, 0xc8, !PT ;  /* 0x000000ff0aff7812 */ /* 0x040fe4000780c809 */
[----:B------:R-:W-:-:S02]  /*0c60*/  LOP3.LUT P6, RZ, R10, 0xff, R7, 0xc8, !PT ;  /* 0x000000ff0aff7812 */ /* 0x000fc400078cc807 */
[----:B------:R-:W-:Y:S02]  /*0c70*/  SEL R5, RZ, 0x1, !P5 ;  /* 0x00000001ff057807 */ /* 0x000fe40006800000 */
[----:B------:R-:W-:Y:S02]  /*0c80*/  SEL R4, RZ, 0x1, !P4 ;  /* 0x00000001ff047807 */ /* 0x000fe40006000000 */
[----:B------:R-:W-:Y:S02]  /*0c90*/  SEL R7, RZ, 0x1, !P3 ;  /* 0x00000001ff077807 */ /* 0x000fe40005800000 */
[----:B------:R-:W-:Y:S02]  /*0ca0*/  SEL R6, RZ, 0x1, !P2 ;  /* 0x00000001ff067807 */ /* 0x000fe40005000000 */
[----:B------:R-:W-:Y:S02]  /*0cb0*/  SEL R9, RZ, 0x1, !P1 ;  /* 0x00000001ff097807 */ /* 0x000fe40004800000 */
[----:B------:R-:W-:-:S02]  /*0cc0*/  SEL R8, RZ, 0x1, !P0 ;  /* 0x00000001ff087807 */ /* 0x000fc40004000000 */
[----:B------:R-:W-:Y:S02]  /*0cd0*/  SEL R11, RZ, 0x1, !P6 ;  /* 0x00000001ff0b7807 */ /* 0x000fe40007000000 */
        /* <DEDUP_REMOVED lines=9> */
.L_x_9215:
        /* <DEDUP_REMOVED lines=9> */
.L_x_26205:


//--------------------- .text._ZN2at6native29vectorized_elementwise_kernelILi4ENS0_13AUnaryFunctorIbbbNS0_16BitwiseOrFunctorIbEEEESt5arrayIPcLm2EEEEviT0_T1_ --------------------------
	.section	.text._ZN2at6native29vectorized_elementwise_kernelILi4ENS0_13AUnaryFunctorIbbbNS0_16BitwiseOrFunctorIbEEEESt5arrayIPcLm2EEEEviT0_T1_,"ax",@progbits
	.align	128
        .global         _ZN2at6native29vectorized_elementwise_kernelILi4ENS0_13AUnaryFunctorIbbbNS0_16BitwiseOrFunctorIbEEEESt5arrayIPcLm2EEEEviT0_T1_
        .type           _ZN2at6native29vectorized_elementwise_kernelILi4ENS0_13AUnaryFunctorIbbbNS0_16BitwiseOrFunctorIbEEEESt5arrayIPcLm2EEEEviT0_T1_,@function
        .size           _ZN2at6native29vectorized_elementwise_kernelILi4ENS0_13AUnaryFunctorIbbbNS0_16BitwiseOrFunctorIbEEEESt5arrayIPcLm2EEEEviT0_T1_,(.L_x_26206 - _ZN2at6native29vectorized_elementwise_kernelILi4ENS0_13AUnaryFunctorIbbbNS0_16BitwiseOrFunctorIbEEEESt5arrayIPcLm2EEEEviT0_T1_)
        .other          _ZN2at6native29vectorized_elementwise_kernelILi4ENS0_13AUnaryFunctorIbbbNS0_16BitwiseOrFunctorIbEEEESt5arrayIPcLm2EEEEviT0_T1_,@"STO_CUDA_ENTRY STV_DEFAULT"
_ZN2at6native29vectorized_elementwise_kernelILi4ENS0_13AUnaryFunctorIbbbNS0_16BitwiseOrFunctorIbEEEESt5arrayIPcLm2EEEEviT0_T1_:
.text._ZN2at6native29vectorized_elementwise_kernelILi4ENS0_13AUnaryFunctorIbbbNS0_16BitwiseOrFunctorIbEEEESt5arrayIPcLm2EEEEviT0_T1_:
        /* <DEDUP_REMOVED lines=114> */
.L_x_9219:
        /* <DEDUP_REMOVED lines=8> */
.L_x_9220:
        /* <DEDUP_REMOVED lines=8> */
.L_x_9221:
        /* <DEDUP_REMOVED lines=8> */
.L_x_9222:
        /* <DEDUP_REMOVED lines=9> */
.L_x_9223:
[----:B------:R-:W-:Y:S05]  /*0930*/  BSYNC.RELIABLE B1 ;  /* 0x0000000000017941 */ /* 0x000fea0003800100 */
.L_x_9218:
[----:B------:R-:W-:-:S13]  /*0940*/  ISETP.GE.U32.AND P0, PT, R0, UR5, PT ;  /* 0x0000000500007c0c */ /* 0x000fda000bf06070 */
[----:B0-----:R-:W0:Y:S01]  /*0950*/  @!P0 LDC.64 R6, c[0x0][0x388] ;  /* 0x0000e200ff068b82 */ /* 0x001e220000000a00 */
[C---:B-12---:R-:W-:Y:S02]  /*0960*/  @!P0 VIADD R5, R0.reuse, UR4 ;  /* 0x0000000400058c36 */ /* 0x046fe40008000000 */
[----:B------:R-:W-:-:S03]  /*0970*/  @!P0 VIADD R0, R0, 0x80 ;  /* 0x0000008000008836 */ /* 0x000fc60000000000 */
[----:B0-----:R-:W-:-:S05]  /*0980*/  @!P0 IADD3 R4, P1, PT, R5, R6, RZ ;  /* 0x0000000605048210 */ /* 0x001fca0007f3e0ff */
[----:B------:R-:W-:-:S05]  /*0990*/  @!P0 IMAD.X R5, RZ, RZ, R7, P1 ;  /* 0x000000ffff058224 */ /* 0x000fca00008e0607 */
[----:B------:R3:W-:Y:S03]  /*09a0*/  @!P0 STG.E.U8 desc[UR8][R4.64], R3 ;  /* 0x0000000304008986 */ /* 0x0007e6000c101108 */
.L_x_9224:
[----:B------:R-:W-:Y:S05]  /*09b0*/  BSYNC.RECONVERGENT B0 ;  /* 0x0000000000007941 */ /* 0x000fea0003800200 */
.L_x_9217:
        /* <DEDUP_REMOVED lines=9> */
.L_x_9216:
        /* <DEDUP_REMOVED lines=11> */
[----:B------:R-:W-:Y:S02]  /*0b00*/  UIADD3.X UR7, UPT, UPT, URZ, UR7, URZ, UP0, !UPT ;  /* 0x00000007ff077290 */ /* 0x000fe400087fe4ff */
[----:B-1----:R-:W-:Y:S01]  /*0b10*/  IMAD.U32 R2, RZ, RZ, UR6 ;  /* 0x00000006ff027e24 */ /* 0x002fe2000f8e00ff */
[C---:B--2---:R-:W-:Y:S02]  /*0b20*/  PRMT R5, R4.reuse, 0x7770, RZ ;  /* 0x0000777004057816 */ /* 0x044fe400000000ff */
[----:B------:R-:W-:Y:S02]  /*0b30*/  PRMT R7, R4, 0x7771, RZ ;  /* 0x0000777104077816 */ /* 0x000fe400000000ff */
[C---:B---3--:R-:W-:Y:S02]  /*0b40*/  LOP3.LUT P6, RZ, R10.reuse, 0xff, R5, 0xc8, !PT ;  /* 0x000000ff0aff7812 */ /* 0x048fe400078cc805 */
[----:B------:R-:W-:Y:S02]  /*0b50*/  LOP3.LUT P5, RZ, R10, 0xff, R7, 0xc8, !PT ;  /* 0x000000ff0aff7812 */ /* 0x000fe400078ac807 */
[----:B------:R-:W-:-:S02]  /*0b60*/  PRMT R5, R4, 0x7772, RZ ;  /* 0x0000777204057816 */ /* 0x000fc400000000ff */
[----:B----4-:R-:W-:Y:S02]  /*0b70*/  PRMT R7, R6, 0x7770, RZ ;  /* 0x0000777006077816 */ /* 0x010fe400000000ff */
[----:B------:R-:W-:Y:S02]  /*0b80*/  PRMT R9, R4, 0x7773, RZ ;  /* 0x0000777304097816 */ /* 0x000fe400000000ff */
[C---:B------:R-:W-:Y:S02]  /*0b90*/  LOP3.LUT P3, RZ, R10.reuse, 0xff, R5, 0xc8, !PT ;  /* 0x000000ff0aff7812 */ /* 0x040fe4000786c805 */
[----:B------:R-:W-:Y:S02]  /*0ba0*/  LOP3.LUT P2, RZ, R10, 0xff, R7, 0xc8, !PT ;  /* 0x000000ff0aff7812 */ /* 0x000fe4000784c807 */
[C---:B------:R-:W-:Y:S02]  /*0bb0*/  PRMT R3, R6.reuse, 0x7771, RZ ;  /* 0x0000777106037816 */ /* 0x040fe400000000ff */
[----:B------:R-:W-:-:S02]  /*0bc0*/  PRMT R5, R6, 0x7772, RZ ;  /* 0x0000777206057816 */ /* 0x000fc400000000ff */
[----:B------:R-:W-:Y:S02]  /*0bd0*/  PRMT R7, R6, 0x7773, RZ ;  /* 0x0000777306077816 */ /* 0x000fe400000000ff */
[C---:B------:R-:W-:Y:S02]  /*0be0*/  LOP3.LUT P4, RZ, R10.reuse, 0xff, R9, 0xc8, !PT ;  /* 0x000000ff0aff7812 */ /* 0x040fe4000788c809 */
[----:B------:R-:W-:Y:S02]  /*0bf0*/  SEL R9, RZ, 0x1, !P6 ;  /* 0x00000001ff097807 */ /* 0x000fe40007000000 */
[C---:B------:R-:W-:Y:S01]  /*0c00*/  LOP3.LUT P1, RZ, R10.reuse, 0xff, R3, 0xc8, !PT ;  /* 0x000000ff0aff7812 */ /* 0x040fe2000782c803 */
[----:B------:R-:W-:Y:S01]  /*0c10*/  IMAD.U32 R3, RZ, RZ, UR7 ;  /* 0x00000007ff037e24 */ /* 0x000fe2000f8e00ff */
[C---:B------:R-:W-:Y:S02]  /*0c20*/  LOP3.LUT P0, RZ, R10.reuse, 0xff, R5, 0xc8, !PT ;  /* 0x000000ff0aff7812 */ /* 0x040fe4000780c805 */
[----:B------:R-:W-:Y:S01]  /*0c30*/  LOP3.LUT P6, RZ, R10, 0xff, R7, 0xc8, !PT ;  /* 0x000000ff0aff7812 */ /* 0x000fe200078cc807 */
[----:B------:R-:W-:Y:S01]  /*0c40*/  IMAD.WIDE.U32 R2, R0, 0x4, R2 ;  /* 0x0000000400027825 */ /* 0x000fe200078e0002 */
[----:B------:R-:W-:-:S02]  /*0c50*/  SEL R6, RZ, 0x1, !P5 ;  /* 0x00000001ff067807 */ /* 0x000fc40006800000 */
[----:B------:R-:W-:Y:S02]  /*0c60*/  SEL R4, RZ, 0x1, !P4 ;  /* 0x00000001ff047807 */ /* 0x000fe40006000000 */
[----:B------:R-:W-:Y:S02]  /*0c70*/  SEL R5, RZ, 0x1, !P3 ;  /* 0x00000001ff057807 */ /* 0x000fe40005800000 */
[----:B------:R-:W-:Y:S02]  /*0c80*/  SEL R11, RZ, 0x1, !P2 ;  /* 0x00000001ff0b7807 */ /* 0x000fe40005000000 */
[----:B------:R-:W-:Y:S02]  /*0c90*/  SEL R10, RZ, 0x1, !P1 ;  /* 0x00000001ff0a7807 */ /* 0x000fe40004800000 */
[----:B------:R-:W-:Y:S02]  /*0ca0*/  SEL R8, RZ, 0x1, !P0 ;  /* 0x00000001ff087807 */ /* 0x000fe40004000000 */
[----:B------:R-:W-:-:S02]  /*0cb0*/  SEL R7, RZ, 0x1, !P6 ;  /* 0x00000001ff077807 */ /* 0x000fc40007000000 */
[----:B------:R-:W-:Y:S02]  /*0cc0*/  PRMT R9, R9, 0x3340, R6 ;  /* 0x0000334009097816 */ /* 0x000fe40000000006 */
        /* <DEDUP_REMOVED lines=8> */
.L_x_9225:
        /* <DEDUP_REMOVED lines=11> */
.L_x_26206:


//--------------------- .text._ZN2at6native29vectorized_elementwise_kernelILi8ENS0_13AUnaryFunctorIbbbNS0_16BitwiseOrFunctorIbEEEESt5arrayIPcLm2EEEEviT0_T1_ --------------------------
	.section	.text._ZN2at6native29vectorized_elementwise_kernelILi8ENS0_13AUnaryFunctorIbbbNS0_16BitwiseOrFunctorIbEEEESt5arrayIPcLm2EEEEviT0_T1_,"ax",@progbits
	.align	128
        .global         _ZN2at6native29vectorized_elementwise_kernelILi8ENS0_13AUnaryFunctorIbbbNS0_16BitwiseOrFunctorIbEEEESt5arrayIPcLm2EEEEviT0_T1_
        .type           _ZN2at6native29vectorized_elementwise_kernelILi8ENS0_13AUnaryFunctorIbbbNS0_16BitwiseOrFunctorIbEEEESt5arrayIPcLm2EEEEviT0_T1_,@function
        .size           _ZN2at6native29vectorized_elementwise_kernelILi8ENS0_13AUnaryFunctorIbbbNS0_16BitwiseOrFunctorIbEEEESt5arrayIPcLm2EEEEviT0_T1_,(.L_x_26207 - _ZN2at6native29vectorized_elementwise_kernelILi8ENS0_13AUnaryFunctorIbbbNS0_16BitwiseOrFunctorIbEEEESt5arrayIPcLm2EEEEviT0_T1_)
        .other          _ZN2at6native29vectorized_elementwise_kernelILi8ENS0_13AUnaryFunctorIbbbNS0_16BitwiseOrFunctorIbEEEESt5arrayIPcLm2EEEEviT0_T1_,@"STO_CUDA_ENTRY STV_DEFAULT"
_ZN2at6native29vectorized_elementwise_kernelILi8ENS0_13AUnaryFunctorIbbbNS0_16BitwiseOrFunctorIbEEEESt5arrayIPcLm2EEEEviT0_T1_:
.text._ZN2at6native29vectorized_elementwise_kernelILi8ENS0_13AUnaryFunctorIbbbNS0_16BitwiseOrFunctorIbEEEESt5arrayIPcLm2EEEEviT0_T1_:
        /* <DEDUP_REMOVED lines=114> */
.L_x_9229:
        /* <DEDUP_REMOVED lines=8> */
.L_x_9230:
        /* <DEDUP_REMOVED lines=8> */
.L_x_9231:
        /* <DEDUP_REMOVED lines=8> */
.L_x_9232:
        /* <DEDUP_REMOVED lines=9> */
.L_x_9233:
[----:B------:R-:W-:Y:S05]  /*0930*/  BSYNC.RELIABLE B1 ;  /* 0x0000000000017941 */ /* 0x000fea0003800100 */
.L_x_9228:
[----:B------:R-:W-:-:S13]  /*0940*/  ISETP.GE.U32.AND P0, PT, R0, UR5, PT ;  /* 0x0000000500007c0c */ /* 0x000fda000bf06070 */
[----:B0-----:R-:W0:Y:S01]  /*0950*/  @!P0 LDC.64 R6, c[0x0][0x388] ;  /* 0x0000e200ff068b82 */ /* 0x001e220000000a00 */
[C---:B-12---:R-:W-:Y:S02]  /*0960*/  @!P0 VIADD R5, R0.reuse, UR4 ;  /* 0x0000000400058c36 */ /* 0x046fe40008000000 */
[----:B------:R-:W-:-:S03]  /*0970*/  @!P0 VIADD R0, R0, 0x80 ;  /* 0x0000008000008836 */ /* 0x000fc60000000000 */
[----:B0-----:R-:W-:-:S05]  /*0980*/  @!P0 IADD3 R4, P1, PT, R5, R6, RZ ;  /* 0x0000000605048210 */ /* 0x001fca0007f3e0ff */
[----:B------:R-:W-:-:S05]  /*0990*/  @!P0 IMAD.X R5, RZ, RZ, R7, P1 ;  /* 0x000000ffff058224 */ /* 0x000fca00008e0607 */
[----:B------:R3:W-:Y:S03]  /*09a0*/  @!P0 STG.E.U8 desc[UR8][R4.64], R3 ;  /* 0x0000000304008986 */ /* 0x0007e6000c101108 */
.L_x_9234:
[----:B------:R-:W-:Y:S05]  /*09b0*/  BSYNC.RECONVERGENT B0 ;  /* 0x0000000000007941 */ /* 0x000fea0003800200 */
.L_x_9227:
        /* <DEDUP_REMOVED lines=9> */
.L_x_9226:
        /* <DEDUP_REMOVED lines=12> */
[----:B------:R-:W-:Y:S02]  /*0b10*/  PRMT R7, R2, 0x7771, RZ ;  /* 0x0000777102077816 */ /* 0x000fe400000000ff */
[C---:B---3--:R-:W-:Y:S02]  /*0b20*/  LOP3.LUT P6, RZ, R10.reuse, 0xff, R5, 0xc8, !PT ;  /* 0x000000ff0aff7812 */ /* 0x048fe400078cc805 */
[----:B------:R-:W-:Y:S02]  /*0b30*/  LOP3.LUT P5, RZ, R10, 0xff, R7, 0xc8, !PT ;  /* 0x000000ff0aff7812 */ /* 0x000fe400078ac807 */
[----:B------:R-:W-:Y:S02]  /*0b40*/  PRMT R5, R2, 0x7772, RZ ;  /* 0x0000777202057816 */ /* 0x000fe400000000ff */
[----:B------:R-:W-:-:S02]  /*0b50*/  PRMT R7, R3, 0x7770, RZ ;  /* 0x0000777003077816 */ /* 0x000fc400000000ff */
[C---:B------:R-:W-:Y:S02]  /*0b60*/  LOP3.LUT P3, RZ, R10.reuse, 0xff, R5, 0xc8, !PT ;  /* 0x000000ff0aff7812 */ /* 0x040fe4000786c805 */
[----:B------:R-:W-:Y:S02]  /*0b70*/  LOP3.LUT P2, RZ, R10, 0xff, R7, 0xc8, !PT ;  /* 0x000000ff0aff7812 */ /* 0x000fe4000784c807 */
[C---:B------:R-:W-:Y:S02]  /*0b80*/  PRMT R5, R3.reuse, 0x7771, RZ ;  /* 0x0000777103057816 */ /* 0x040fe400000000ff */
[C---:B------:R-:W-:Y:S02]  /*0b90*/  PRMT R7, R3.reuse, 0x7772, RZ ;  /* 0x0000777203077816 */ /* 0x040fe400000000ff */
[----:B------:R-:W-:Y:S01]  /*0ba0*/  PRMT R9, R2, 0x7773, RZ ;  /* 0x0000777302097816 */ /* 0x000fe200000000ff */
[----:B------:R-:W-:Y:S01]  /*0bb0*/  IMAD.U32 R2, RZ, RZ, UR6 ;  /* 0x00000006ff027e24 */ /* 0x000fe2000f8e00ff */
[----:B------:R-:W-:-:S02]  /*0bc0*/  PRMT R3, R3, 0x7773, RZ ;  /* 0x0000777303037816 */ /* 0x000fc400000000ff */
[----:B------:R-:W-:Y:S02]  /*0bd0*/  SEL R11, RZ, 0x1, !P6 ;  /* 0x00000001ff0b7807 */ /* 0x000fe40007000000 */
[C---:B------:R-:W-:Y:S02]  /*0be0*/  LOP3.LUT P4, RZ, R10.reuse, 0xff, R9, 0xc8, !PT ;  /* 0x000000ff0aff7812 */ /* 0x040fe4000788c809 */
[C---:B------:R-:W-:Y:S02]  /*0bf0*/  LOP3.LUT P1, RZ, R10.reuse, 0xff, R5, 0xc8, !PT ;  /* 0x000000ff0aff7812 */ /* 0x040fe4000782c805 */
[C---:B------:R-:W-:Y:S02]  /*0c00*/  LOP3.LUT P0, RZ, R10.reuse, 0xff, R7, 0xc8, !PT ;  /* 0x000000ff0aff7812 */ /* 0x040fe4000780c807 */
[----:B------:R-:W-:Y:S01]  /*0c10*/  LOP3.LUT P6, RZ, R10, 0xff, R3, 0xc8, !PT ;  /* 0x000000ff0aff7812 */ /* 0x000fe200078cc803 */
[----:B------:R-:W-:Y:S01]  /*0c20*/  IMAD.U32 R3, RZ, RZ, UR7 ;  /* 0x00000007ff037e24 */ /* 0x000fe2000f8e00ff */
[----:B------:R-:W-:-:S02]  /*0c30*/  SEL R10, RZ, 0x1, !P5 ;  /* 0x00000001ff0a7807 */ /* 0x000fc40006800000 */
[----:B------:R-:W-:Y:S01]  /*0c40*/  SEL R8, RZ, 0x1, !P4 ;  /* 0x00000001ff087807 */ /* 0x000fe20006000000 */
[----:B------:R-:W-:Y:S01]  /*0c50*/  IMAD.WIDE.U32 R2, R0, 0x8, R2 ;  /* 0x0000000800027825 */ /* 0x000fe200078e0002 */
        /* <DEDUP_REMOVED lines=10> */
[----:B------:R-:W-:-:S05]  /*0d00*/  PRMT R7, R7, 0x5410, R4 ;  /* 0x0000541007077816 */ /* 0x000fca0000000004 */
[----:B------:R-:W-:Y:S01]  /*0d10*/  STG.E.64 desc[UR8][R2.64], R6 ;  /* 0x0000000602007986 */ /* 0x000fe2000c101b08 */
[----:B------:R-:W-:Y:S05]  /*0d20*/  EXIT ;  /* 0x000000000000794d */ /* 0x000fea0003800000 */
.L_x_9235:
        /* <DEDUP_REMOVED lines=13> */
.L_x_26207:


//--------------------- .text._ZN2at6native18elementwise_kernelILi128ELi4EZNS0_15gpu_kernel_implINS0_13BinaryFunctorIbbbNS0_16BitwiseOrFunctorIbEEEEEEvRNS_18TensorIteratorBaseERKT_EUliE_EEviT1_ --------------------------
	.section	.text._ZN2at6native18elementwise_kernelILi128ELi4EZNS0_15gpu_kernel_implINS0_13BinaryFunctorIbbbNS0_16BitwiseOrFunctorIbEEEEEEvRNS_18TensorIteratorBaseERKT_EUliE_EEviT1_,"ax",@progbits
	.align	128
        .global         _ZN2at6native18elementwise_kernelILi128ELi4EZNS0_15gpu_kernel_implINS0_13BinaryFunctorIbbbNS0_16BitwiseOrFunctorIbEEEEEEvRNS_18TensorIteratorBaseERKT_EUliE_EEviT1_
        .type           _ZN2at6native18elementwise_kernelILi128ELi4EZNS0_15gpu_kernel_implINS0_13BinaryFunctorIbbbNS0_16BitwiseOrFunctorIbEEEEEEvRNS_18TensorIteratorBaseERKT_EUliE_EEviT1_,@function
        .size           _ZN2at6native18elementwise_kernelILi128ELi4EZNS0_15gpu_kernel_implINS0_13BinaryFunctorIbbbNS0_16BitwiseOrFunctorIbEEEEEEvRNS_18TensorIteratorBaseERKT_EUliE_EEviT1_,(.L_x_26208 - _ZN2at6native18elementwise_kernelILi128ELi4EZNS0_15gpu_kernel_implINS0_13BinaryFunctorIbbbNS0_16BitwiseOrFunctorIbEEEEEEvRNS_18TensorIteratorBaseERKT_EUliE_EEviT1_)
        .other          _ZN2at6native18elementwise_kernelILi128ELi4EZNS0_15gpu_kernel_implINS0_13BinaryFunctorIbbbNS0_16BitwiseOrFunctorIbEEEEEEvRNS_18TensorIteratorBaseERKT_EUliE_EEviT1_,@"STO_CUDA_ENTRY STV_DEFAULT"
_ZN2at6native18elementwise_kernelILi128ELi4EZNS0_15gpu_kernel_implINS0_13BinaryFunctorIbbbNS0_16BitwiseOrFunctorIbEEEEEEvRNS_18TensorIteratorBaseERKT_EUliE_EEviT1_:
.text._ZN2at6native18elementwise_kernelILi128ELi4EZNS0_15gpu_kernel_implINS0_13BinaryFunctorIbbbNS0_16BitwiseOrFunctorIbEEEEEEvRNS_18TensorIteratorBaseERKT_EUliE_EEviT1_:
        /* <DEDUP_REMOVED lines=371> */
.L_x_9238:
        /* <DEDUP_REMOVED lines=19> */
.L_x_9243:
[----:B------:R-:W2:Y:S02]  /*1860*/  LDG.E.U8 R2, desc[UR36][R2.64] ;  /* 0x0000002402027981 */ /* 0x000ea4000c1e1100 */
[----:B--2---:R-:W-:-:S04]  /*1870*/  ISETP.NE.AND P0, PT, R2, RZ, PT ;  /* 0x000000ff0200720c */ /* 0x004fc80003f05270 */
[----:B------:R-:W-:Y:S01]  /*1880*/  P2R R19, PR, RZ, 0x1 ;  /* 0x00000001ff137803 */ /* 0x000fe20000000000 */
[----:B------:R-:W-:Y:S08]  /*1890*/  BRA `(.L_x_9245) ;  /* 0x0000000800847947 */ /* 0x000ff00003800000 */
.L_x_9242:
        /* <DEDUP_REMOVED lines=11> */
.L_x_9247:
[----:B------:R-:W2:Y:S02]  /*1950*/  LDG.E R2, desc[UR36][R2.64] ;  /* 0x0000002402027981 */ /* 0x000ea4000c1e1900 */
[----:B--2---:R-:W-:-:S04]  /*1960*/  ISETP.NE.AND P0, PT, R2, RZ, PT ;  /* 0x000000ff0200720c */ /* 0x004fc80003f05270 */
[----:B------:R-:W-:Y:S01]  /*1970*/  P2R R19, PR, RZ, 0x1 ;  /* 0x00000001ff137803 */ /* 0x000fe20000000000 */
[----:B------:R-:W-:Y:S08]  /*1980*/  BRA `(.L_x_9245) ;  /* 0x0000000800487947 */ /* 0x000ff00003800000 */
.L_x_9246:
[----:B------:R-:W2:Y:S02]  /*1990*/  LDG.E.U16 R2, desc[UR36][R2.64] ;  /* 0x0000002402027981 */ /* 0x000ea4000c1e1500 */
[----:B--2---:R-:W-:-:S04]  /*19a0*/  ISETP.NE.AND P0, PT, R2, RZ, PT ;  /* 0x000000ff0200720c */ /* 0x004fc80003f05270 */
[----:B------:R-:W-:Y:S01]  /*19b0*/  P2R R19, PR, RZ, 0x1 ;  /* 0x00000001ff137803 */ /* 0x000fe20000000000 */
[----:B------:R-:W-:Y:S08]  /*19c0*/  BRA `(.L_x_9245) ;  /* 0x0000000800387947 */ /* 0x000ff00003800000 */
.L_x_9241:
        /* <DEDUP_REMOVED lines=10> */
.L_x_9249:
[----:B------:R-:W2:Y:S02]  /*1a70*/  LDG.E.U16 R0, desc[UR36][R2.64] ;  /* 0x0000002402007981 */ /* 0x000ea4000c1e1500 */
[----:B--2---:R-:W-:-:S05]  /*1a80*/  HADD2.F32 R0, -RZ, R0.H0_H0 ;  /* 0x20000000ff007230 */ /* 0x004fca0000004100 */
[----:B------:R-:W-:-:S04]  /*1a90*/  FSETP.NEU.FTZ.AND P0, PT, R0, RZ, PT ;  /* 0x000000ff0000720b */ /* 0x000fc80003f1d000 */
[----:B------:R-:W-:Y:S01]  /*1aa0*/  P2R R19, PR, RZ, 0x1 ;  /* 0x00000001ff137803 */ /* 0x000fe20000000000 */
[----:B------:R-:W-:Y:S08]  /*1ab0*/  BRA `(.L_x_9245) ;  /* 0x0000000400fc7947 */ /* 0x000ff00003800000 */
.L_x_9248:
        /* <DEDUP_REMOVED lines=12> */
.L_x_9251:
        /* <DEDUP_REMOVED lines=10> */
.L_x_9250:
[----:B------:R-:W2:Y:S02]  /*1c20*/  LDG.E.64 R2, desc[UR36][R2.64] ;  /* 0x0000002402027981 */ /* 0x000ea4000c1e1b00 */
[----:B--2---:R-:W-:-:S06]  /*1c30*/  DSETP.NEU.AND P0, PT, R2, RZ, PT ;  /* 0x000000ff0200722a */ /* 0x004fcc0003f0d000 */
[----:B------:R-:W-:Y:S01]  /*1c40*/  P2R R19, PR, RZ, 0x1 ;  /* 0x00000001ff137803 */ /* 0x000fe20000000000 */
[----:B------:R-:W-:Y:S07]  /*1c50*/  BRA `(.L_x_9245) ;  /* 0x0000000400947947 */ /* 0x000fee0003800000 */
.L_x_9240:
        /* <DEDUP_REMOVED lines=12> */
.L_x_9254:
[----:B------:R-:W2:Y:S02]  /*1d20*/  LDG.E.128 R4, desc[UR36][R2.64] ;  /* 0x0000002402047981 */ /* 0x000ea4000c1e1d00 */
[----:B--2---:R-:W-:-:S06]  /*1d30*/  DSETP.NEU.AND P0, PT, R6, RZ, PT ;  /* 0x000000ff0600722a */ /* 0x004fcc0003f0d000 */
[----:B------:R-:W-:-:S06]  /*1d40*/  DSETP.NEU.OR P0, PT, R4, RZ, P0 ;  /* 0x000000ff0400722a */ /* 0x000fcc000070d400 */
[----:B------:R-:W-:Y:S01]  /*1d50*/  P2R R19, PR, RZ, 0x1 ;  /* 0x00000001ff137803 */ /* 0x000fe20000000000 */
[----:B------:R-:W-:Y:S07]  /*1d60*/  BRA `(.L_x_9245) ;  /* 0x0000000400507947 */ /* 0x000fee0003800000 */
.L_x_9253:
        /* <DEDUP_REMOVED lines=10> */
.L_x_9256:
        /* <DEDUP_REMOVED lines=12> */
.L_x_9255:
[----:B------:R-:W2:Y:S02]  /*1ed0*/  LDG.E.U16 R0, desc[UR36][R2.64] ;  /* 0x0000002402007981 */ /* 0x000ea4000c1e1500 */
[----:B--2---:R-:W-:-:S05]  /*1ee0*/  IMAD.U32 R0, R0, 0x10000, RZ ;  /* 0x0001000000007824 */ /* 0x004fca00078e00ff */
[----:B------:R-:W-:-:S04]  /*1ef0*/  FSETP.NEU.FTZ.AND P0, PT, R0, RZ, PT ;  /* 0x000000ff0000720b */ /* 0x000fc80003f1d000 */
[----:B------:R-:W-:Y:S01]  /*1f00*/  P2R R19, PR, RZ, 0x1 ;  /* 0x00000001ff137803 */ /* 0x000fe20000000000 */
[----:B------:R-:W-:Y:S08]  /*1f10*/  BRA `(.L_x_9245) ;  /* 0x0000000000e47947 */ /* 0x000ff00003800000 */
.L_x_9252:
        /* <DEDUP_REMOVED lines=12> */
.L_x_9259:
[----:B------:R-:W2:Y:S02]  /*1fe0*/  LDG.E.U8 R2, desc[UR36][R2.64] ;  /* 0x0000002402027981 */ /* 0x000ea4000c1e1100 */
[----:B--2---:R-:W-:-:S04]  /*1ff0*/  ISETP.NE.AND P0, PT, R2, RZ, PT ;  /* 0x000000ff0200720c */ /* 0x004fc80003f05270 */
[----:B------:R-:W-:Y:S01]  /*2000*/  P2R R19, PR, RZ, 0x1 ;  /* 0x00000001ff137803 */ /* 0x000fe20000000000 */
[----:B------:R-:W-:Y:S08]  /*2010*/  BRA `(.L_x_9245) ;  /* 0x0000000000a47947 */ /* 0x000ff00003800000 */
.L_x_9258:
[----:B------:R-:W2:Y:S02]  /*2020*/  LDG.E.U8 R2, desc[UR36][R2.64] ;  /* 0x0000002402027981 */ /* 0x000ea4000c1e1100 */
[----:B--2---:R-:W-:-:S04]  /*2030*/  ISETP.NE.AND P0, PT, R2, RZ, PT ;  /* 0x000000ff0200720c */ /* 0x004fc80003f05270 */
[----:B------:R-:W-:Y:S01]  /*2040*/  P2R R19, PR, RZ, 0x1 ;  /* 0x00000001ff137803 */ /* 0x000fe20000000000 */
[----:B------:R-:W-:Y:S08]  /*2050*/  BRA `(.L_x_9245) ;  /* 0x0000000000947947 */ /* 0x000ff00003800000 */
.L_x_9257:
[----:B------:R-:W-:-:S09]  /*2060*/  UISETP.NE.AND UP0, UPT, UR4, 0x1c, UPT ;  /* 0x0000001c0400788c */ /* 0x000fd2000bf05270 */
[----:B------:R-:W-:Y:S05]  /*2070*/  BRA.U !UP0, `(.L_x_9260) ;  /* 0x0000000108807547 */ /* 0x000fea000b800000 */
[----:B------:R-:W-:-:S09]  /*2080*/  UISETP.NE.AND UP0, UPT, UR4, 0x1d, UPT ;  /* 0x0000001d0400788c */ /* 0x000fd2000bf05270 */
[----:B------:R-:W-:Y:S05]  /*2090*/  BRA.U !UP0, `(.L_x_9261) ;  /* 0x0000000108647547 */ /* 0x000fea000b800000 */
[----:B------:R-:W-:-:S09]  /*20a0*/  UISETP.NE.AND UP0, UPT, UR4, 0x2c, UPT ;  /* 0x0000002c0400788c */ /* 0x000fd2000bf05270 */
[----:B------:R-:W-:Y:S05]  /*20b0*/  BRA.U !UP0, `(.L_x_9262) ;  /* 0x00000001084c7547 */ /* 0x000fea000b800000 */
.L_x_9244:
        /* <DEDUP_REMOVED lines=16> */
.L_x_9263:
[----:B------:R-:W-:-:S04]  /*21c0*/  PLOP3.LUT P0, PT, PT, PT, PT, 0x8, 0x80 ;  /* 0x000000000080781c */ /* 0x000fc80003f0e170 */
[----:B------:R-:W-:Y:S01]  /*21d0*/  P2R R19, PR, RZ, 0x1 ;  /* 0x00000001ff137803 */ /* 0x000fe20000000000 */
[----:B------:R-:W-:Y:S08]  /*21e0*/  BRA `(.L_x_9245) ;  /* 0x0000000000307947 */ /* 0x000ff00003800000 */
.L_x_9262:
[----:B------:R-:W2:Y:S02]  /*21f0*/  LDG.E.U8 R2, desc[UR36][R2.64] ;  /* 0x0000002402027981 */ /* 0x000ea4000c1e1100 */
[----:B--2---:R-:W-:-:S04]  /*2200*/  ISETP.NE.AND P0, PT, R2, RZ, PT ;  /* 0x000000ff0200720c */ /* 0x004fc80003f05270 */
[----:B------:R-:W-:Y:S01]  /*2210*/  P2R R19, PR, RZ, 0x1 ;  /* 0x00000001ff137803 */ /* 0x000fe20000000000 */
[----:B------:R-:W-:Y:S08]  /*2220*/  BRA `(.L_x_9245) ;  /* 0x0000000000207947 */ /* 0x000ff00003800000 */
.L_x_9261:
[----:B------:R-:W2:Y:S02]  /*2230*/  LDG.E.64 R2, desc[UR36][R2.64] ;  /* 0x0000002402027981 */ /* 0x000ea4000c1e1b00 */
[----:B--2---:R-:W-:-:S04]  /*2240*/  ISETP.NE.U32.AND P0, PT, R2, RZ, PT ;  /* 0x000000ff0200720c */ /* 0x004fc80003f05070 */
[----:B------:R-:W-:-:S04]  /*2250*/  ISETP.NE.AND.EX P0, PT, R3, RZ, PT, P0 ;  /* 0x000000ff0300720c */ /* 0x000fc80003f05300 */
[----:B------:R-:W-:Y:S01]  /*2260*/  P2R R19, PR, RZ, 0x1 ;  /* 0x00000001ff137803 */ /* 0x000fe20000000000 */
[----:B------:R-:W-:Y:S08]  /*2270*/  BRA `(.L_x_9245) ;  /* 0x00000000000c7947 */ /* 0x000ff00003800000 */
.L_x_9260:
[----:B------:R-:W2:Y:S02]  /*2280*/  LDG.E R2, desc[UR36][R2.64] ;  /* 0x0000002402027981 */ /* 0x000ea4000c1e1900 */
[----:B--2---:R-:W-:-:S04]  /*2290*/  ISETP.NE.AND P0, PT, R2, RZ, PT ;  /* 0x000000ff0200720c */ /* 0x004fc80003f05270 */
[----:B------:R-:W-:-:S09]  /*22a0*/  P2R R19, PR, RZ, 0x1 ;  /* 0x00000001ff137803 */ /* 0x000fd20000000000 */
.L_x_9245:
[----:B------:R-:W-:Y:S05]  /*22b0*/  BSYNC.RECONVERGENT B6 ;  /* 0x0000000000067941 */ /* 0x000fea0003800200 */
.L_x_9239:
        /* <DEDUP_REMOVED lines=18> */
.L_x_9268:
[----:B------:R-:W2:Y:S02]  /*23e0*/  LDG.E.U8 R2, desc[UR36][R2.64] ;  /* 0x0000002402027981 */ /* 0x000ea4000c1e1100 */
[----:B--2---:R-:W-:Y:S01]  /*23f0*/  ISETP.NE.AND P0, PT, R2, RZ, PT ;  /* 0x000000ff0200720c */ /* 0x004fe20003f05270 */
[----:B------:R-:W-:-:S12]  /*2400*/  BRA `(.L_x_9270) ;  /* 0x0000000800307947 */ /* 0x000fd80003800000 */
.L_x_9267:
        /* <DEDUP_REMOVED lines=10> */
.L_x_9272:
[----:B------:R-:W2:Y:S02]  /*24b0*/  LDG.E R2, desc[UR36][R2.64] ;  /* 0x0000002402027981 */ /* 0x000ea4000c1e1900 */
[----:B--2---:R-:W-:Y:S01]  /*24c0*/  ISETP.NE.AND P0, PT, R2, RZ, PT ;  /* 0x000000ff0200720c */ /* 0x004fe20003f05270 */
[----:B------:R-:W-:-:S12]  /*24d0*/  BRA `(.L_x_9270) ;  /* 0x0000000400fc7947 */ /* 0x000fd80003800000 */
.L_x_9271:
[----:B------:R-:W2:Y:S02]  /*24e0*/  LDG.E.U16 R2, desc[UR36][R2.64] ;  /* 0x0000002402027981 */ /* 0x000ea4000c1e1500 */
[----:B--2---:R-:W-:Y:S01]  /*24f0*/  ISETP.NE.AND P0, PT, R2, RZ, PT ;  /* 0x000000ff0200720c */ /* 0x004fe20003f05270 */
[----:B------:R-:W-:-:S12]  /*2500*/  BRA `(.L_x_9270) ;  /* 0x0000000400f07947 */ /* 0x000fd80003800000 */
.L_x_9266:
        /* <DEDUP_REMOVED lines=9> */
.L_x_9274:
[----:B------:R-:W2:Y:S02]  /*25a0*/  LDG.E.U16 R0, desc[UR36][R2.64] ;  /* 0x0000002402007981 */ /* 0x000ea4000c1e1500 */
[----:B--2---:R-:W-:-:S05]  /*25b0*/  HADD2.F32 R0, -RZ, R0.H0_H0 ;  /* 0x20000000ff007230 */ /* 0x004fca0000004100 */
[----:B------:R-:W-:Y:S01]  /*25c0*/  FSETP.NEU.FTZ.AND P0, PT, R0, RZ, PT ;  /* 0x000000ff0000720b */ /* 0x000fe20003f1d000 */
[----:B------:R-:W-:-:S12]  /*25d0*/  BRA `(.L_x_9270) ;  /* 0x0000000400bc7947 */ /* 0x000fd80003800000 */
.L_x_9273:
        /* <DEDUP_REMOVED lines=11> */
.L_x_9276:
        /* <DEDUP_REMOVED lines=8> */
.L_x_9275:
[----:B------:R-:W2:Y:S02]  /*2710*/  LDG.E.64 R2, desc[UR36][R2.64] ;  /* 0x0000002402027981 */ /* 0x000ea4000c1e1b00 */
[----:B--2---:R-:W-:Y:S01]  /*2720*/  DSETP.NEU.AND P0, PT, R2, RZ, PT ;  /* 0x000000ff0200722a */ /* 0x004fe20003f0d000 */
[----:B------:R-:W-:-:S13]  /*2730*/  BRA `(.L_x_9270) ;  /* 0x0000000400647947 */ /* 0x000fda0003800000 */
.L_x_9265:
        /* <DEDUP_REMOVED lines=11> */
.L_x_9279:
[----:B------:R-:W2:Y:S02]  /*27f0*/  LDG.E.128 R4, desc[UR36][R2.64] ;  /* 0x0000002402047981 */ /* 0x000ea4000c1e1d00 */
[----:B--2---:R-:W-:-:S06]  /*2800*/  DSETP.NEU.AND P0, PT, R6, RZ, PT ;  /* 0x000000ff0600722a */ /* 0x004fcc0003f0d000 */
[----:B------:R-:W-:Y:S01]  /*2810*/  DSETP.NEU.OR P0, PT, R4, RZ, P0 ;  /* 0x000000ff0400722a */ /* 0x000fe2000070d400 */
[----:B------:R-:W-:-:S13]  /*2820*/  BRA `(.L_x_9270) ;  /* 0x0000000400287947 */ /* 0x000fda0003800000 */
.L_x_9278:
        /* <DEDUP_REMOVED lines=9> */
.L_x_9281:
        /* <DEDUP_REMOVED lines=11> */
.L_x_9280:
[----:B------:R-:W2:Y:S02]  /*2970*/  LDG.E.U16 R0, desc[UR36][R2.64] ;  /* 0x0000002402007981 */ /* 0x000ea4000c1e1500 */
[----:B--2---:R-:W-:-:S05]  /*2980*/  IMAD.U32 R0, R0, 0x10000, RZ ;  /* 0x0001000000007824 */ /* 0x004fca00078e00ff */
[----:B------:R-:W-:Y:S01]  /*2990*/  FSETP.NEU.FTZ.AND P0, PT, R0, RZ, PT ;  /* 0x000000ff0000720b */ /* 0x000fe20003f1d000 */
[----:B------:R-:W-:-:S12]  /*29a0*/  BRA `(.L_x_9270) ;  /* 0x0000000000c87947 */ /* 0x000fd80003800000 */
.L_x_9277:
        /* <DEDUP_REMOVED lines=11> */
.L_x_9284:
[----:B------:R-:W2:Y:S02]  /*2a60*/  LDG.E.U8 R2, desc[UR36][R2.64] ;  /* 0x0000002402027981 */ /* 0x000ea4000c1e1100 */
[----:B--2---:R-:W-:Y:S01]  /*2a70*/  ISETP.NE.AND P0, PT, R2, RZ, PT ;  /* 0x000000ff0200720c */ /* 0x004fe20003f05270 */
[----:B------:R-:W-:-:S12]  /*2a80*/  BRA `(.L_x_9270) ;  /* 0x0000000000907947 */ /* 0x000fd80003800000 */
.L_x_9283:
[----:B------:R-:W2:Y:S02]  /*2a90*/  LDG.E.U8 R2, desc[UR36][R2.64] ;  /* 0x0000002402027981 */ /* 0x000ea4000c1e1100 */
[----:B--2---:R-:W-:Y:S01]  /*2aa0*/  ISETP.NE.AND P0, PT, R2, RZ, PT ;  /* 0x000000ff0200720c */ /* 0x004fe20003f05270 */
[----:B------:R-:W-:-:S12]  /*2ab0*/  BRA `(.L_x_9270) ;  /* 0x0000000000847947 */ /* 0x000fd80003800000 */
.L_x_9282:
[----:B------:R-:W-:-:S09]  /*2ac0*/  UISETP.NE.AND UP0, UPT, UR4, 0x1c, UPT ;  /* 0x0000001c0400788c */ /* 0x000fd2000bf05270 */
[----:B------:R-:W-:Y:S05]  /*2ad0*/  BRA.U !UP0, `(.L_x_9285) ;  /* 0x0000000108747547 */ /* 0x000fea000b800000 */
[----:B------:R-:W-:-:S09]  /*2ae0*/  UISETP.NE.AND UP0, UPT, UR4, 0x1d, UPT ;  /* 0x0000001d0400788c */ /* 0x000fd2000bf05270 */
[----:B------:R-:W-:Y:S05]  /*2af0*/  BRA.U !UP0, `(.L_x_9286) ;  /* 0x00000001085c7547 */ /* 0x000fea000b800000 */
[----:B------:R-:W-:-:S09]  /*2b00*/  UISETP.NE.AND UP0, UPT, UR4, 0x2c, UPT ;  /* 0x0000002c0400788c */ /* 0x000fd2000bf05270 */
[----:B------:R-:W-:Y:S05]  /*2b10*/  BRA.U !UP0, `(.L_x_9287) ;  /* 0x0000000108487547 */ /* 0x000fea000b800000 */
.L_x_9269:
        /* <DEDUP_REMOVED lines=16> */
.L_x_9288:
[----:B------:R-:W-:Y:S01]  /*2c20*/  PLOP3.LUT P0, PT, PT, PT, PT, 0x8, 0x80 ;  /* 0x000000000080781c */ /* 0x000fe20003f0e170 */
[----:B------:R-:W-:-:S12]  /*2c30*/  BRA `(.L_x_9270) ;  /* 0x0000000000247947 */ /* 0x000fd80003800000 */
.L_x_9287:
[----:B------:R-:W2:Y:S02]  /*2c40*/  LDG.E.U8 R2, desc[UR36][R2.64] ;  /* 0x0000002402027981 */ /* 0x000ea4000c1e1100 */
[----:B--2---:R-:W-:Y:S01]  /*2c50*/  ISETP.NE.AND P0, PT, R2, RZ, PT ;  /* 0x000000ff0200720c */ /* 0x004fe20003f05270 */
[----:B------:R-:W-:-:S12]  /*2c60*/  BRA `(.L_x_9270) ;  /* 0x0000000000187947 */ /* 0x000fd80003800000 */
.L_x_9286:
[----:B------:R-:W2:Y:S02]  /*2c70*/  LDG.E.64 R2, desc[UR36][R2.64] ;  /* 0x0000002402027981 */ /* 0x000ea4000c1e1b00 */
[----:B--2---:R-:W-:-:S04]  /*2c80*/  ISETP.NE.U32.AND P0, PT, R2, RZ, PT ;  /* 0x000000ff0200720c */ /* 0x004fc80003f05070 */
[----:B------:R-:W-:Y:S01]  /*2c90*/  ISETP.NE.AND.EX P0, PT, R3, RZ, PT, P0 ;  /* 0x000000ff0300720c */ /* 0x000fe20003f05300 */
[----:B------:R-:W-:-:S12]  /*2ca0*/  BRA `(.L_x_9270) ;  /* 0x0000000000087947 */ /* 0x000fd80003800000 */
.L_x_9285:
[----:B------:R-:W2:Y:S02]  /*2cb0*/  LDG.E R2, desc[UR36][R2.64] ;  /* 0x0000002402027981 */ /* 0x000ea4000c1e1900 */
[----:B--2---:R-:W-:-:S13]  /*2cc0*/  ISETP.NE.AND P0, PT, R2, RZ, PT ;  /* 0x000000ff0200720c */ /* 0x004fda0003f05270 */
.L_x_9270:
[----:B------:R-:W-:Y:S05]  /*2cd0*/  BSYNC.RECONVERGENT B6 ;  /* 0x0000000000067941 */ /* 0x000fea0003800200 */
.L_x_9264:
        /* <DEDUP_REMOVED lines=20> */
.L_x_9293:
[----:B------:R3:W-:Y:S01]  /*2e20*/  STG.E.U8 desc[UR36][R2.64], R4 ;  /* 0x0000000402007986 */ /* 0x0007e2000c101124 */
[----:B------:R-:W-:Y:S05]  /*2e30*/  BRA `(.L_x_9295) ;  /* 0x0000000c00007947 */ /* 0x000fea0003800000 */
.L_x_9292:
        /* <DEDUP_REMOVED lines=9> */
.L_x_9297:
[----:B------:R1:W-:Y:S01]  /*2ed0*/  STG.E desc[UR36][R2.64], R4 ;  /* 0x0000000402007986 */ /* 0x0003e2000c101924 */
[----:B------:R-:W-:Y:S05]  /*2ee0*/  BRA `(.L_x_9295) ;  /* 0x0000000800d47947 */ /* 0x000fea0003800000 */
.L_x_9296:
[----:B------:R2:W-:Y:S01]  /*2ef0*/  STG.E.U16 desc[UR36][R2.64], R4 ;  /* 0x0000000402007986 */ /* 0x0005e2000c101524 */
[----:B------:R-:W-:Y:S05]  /*2f00*/  BRA `(.L_x_9295) ;  /* 0x0000000800cc7947 */ /* 0x000fea0003800000 */
.L_x_9291:
        /* <DEDUP_REMOVED lines=9> */
.L_x_9299:
[----:B------:R-:W-:-:S04]  /*2fa0*/  I2FP.F32.U32 R0, R4 ;  /* 0x0000000400007245 */ /* 0x000fc80000201000 */
[----:B------:R-:W-:-:S05]  /*2fb0*/  F2FP.F16.F32.PACK_AB R0, RZ, R0 ;  /* 0x00000000ff00723e */ /* 0x000fca00000000ff */
[----:B------:R0:W-:Y:S01]  /*2fc0*/  STG.E.U16 desc[UR36][R2.64], R0 ;  /* 0x0000000002007986 */ /* 0x0001e2000c101524 */
[----:B------:R-:W-:Y:S05]  /*2fd0*/  BRA `(.L_x_9295) ;  /* 0x0000000800987947 */ /* 0x000fea0003800000 */
.L_x_9298:
        /* <DEDUP_REMOVED lines=10> */
.L_x_9301:
[----:B------:R-:W-:-:S04]  /*3080*/  I2FP.F32.U32 R4, R4 ;  /* 0x0000000400047245 */ /* 0x000fc80000201000 */
[----:B------:R-:W-:-:S04]  /*3090*/  F2FP.F16.F32.PACK_AB R5, RZ, R4 ;  /* 0x00000004ff05723e */ /* 0x000fc800000000ff */
[----:B------:R-:W-:-:S05]  /*30a0*/  PRMT R5, R5, 0x5410, RZ ;  /* 0x0000541005057816 */ /* 0x000fca00000000ff */
[----:B------:R0:W-:Y:S01]  /*30b0*/  STG.E desc[UR36][R2.64], R5 ;  /* 0x0000000502007986 */ /* 0x0001e2000c101924 */
[----:B------:R-:W-:Y:S05]  /*30c0*/  BRA `(.L_x_9295) ;  /* 0x00000008005c7947 */ /* 0x000fea0003800000 */
.L_x_9300:
[----:B------:R-:W0:Y:S02]  /*30d0*/  I2F.F64.U32 R4, R4 ;  /* 0x0000000400047312 */ /* 0x000e240000201800 */
[----:B0-----:R0:W-:Y:S01]  /*30e0*/  STG.E.64 desc[UR36][R2.64], R4 ;  /* 0x0000000402007986 */ /* 0x0011e2000c101b24 */
[----:B------:R-:W-:Y:S05]  /*30f0*/  BRA `(.L_x_9295) ;  /* 0x0000000800507947 */ /* 0x000fea0003800000 */
.L_x_9290:
        /* <DEDUP_REMOVED lines=10> */
.L_x_9304:
[----:B------:R-:W0:Y:S01]  /*31a0*/  I2F.F64.U32 R4, R4 ;  /* 0x0000000400047312 */ /* 0x000e220000201800 */
[----:B------:R-:W-:-:S05]  /*31b0*/  CS2R R6, SRZ ;  /* 0x0000000000067805 */ /* 0x000fca000001ff00 */
[----:B0-----:R0:W-:Y:S01]  /*31c0*/  STG.E.128 desc[UR36][R2.64], R4 ;  /* 0x0000000402007986 */ /* 0x0011e2000c101d24 */
[----:B------:R-:W-:Y:S05]  /*31d0*/  BRA `(.L_x_9295) ;  /* 0x0000000800187947 */ /* 0x000fea0003800000 */
.L_x_9303:
        /* <DEDUP_REMOVED lines=17> */
.L_x_9308:
[----:B------:R-:W-:Y:S05]  /*32f0*/  BSYNC.RECONVERGENT B0 ;  /* 0x0000000000007941 */ /* 0x000fea0003800200 */
.L_x_9307:
[----:B------:R0:W-:Y:S01]  /*3300*/  STG.E.U8 desc[UR36][R2.64], R5 ;  /* 0x0000000502007986 */ /* 0x0001e2000c101124 */
[----:B------:R-:W-:Y:S05]  /*3310*/  BRA `(.L_x_9295) ;  /* 0x0000000400c87947 */ /* 0x000fea0003800000 */
.L_x_9306:
        /* <DEDUP_REMOVED lines=16> */
.L_x_9305:
[----:B------:R-:W-:-:S04]  /*3420*/  I2FP.F32.U32 R0, R4 ;  /* 0x0000000400007245 */ /* 0x000fc80000201000 */
[----:B------:R-:W-:-:S05]  /*3430*/  F2FP.BF16.F32.PACK_AB R0, RZ, R0 ;  /* 0x00000000ff00723e */ /* 0x000fca00000010ff */
[----:B------:R0:W-:Y:S01]  /*3440*/  STG.E.U16 desc[UR36][R2.64], R0 ;  /* 0x0000000002007986 */ /* 0x0001e2000c101524 */
[----:B------:R-:W-:Y:S05]  /*3450*/  BRA `(.L_x_9295) ;  /* 0x0000000400787947 */ /* 0x000fea0003800000 */
.L_x_9302:
        /* <DEDUP_REMOVED lines=10> */
.L_x_9311:
        /* <DEDUP_REMOVED lines=12> */
.L_x_9314:
[----:B------:R-:W-:-:S04]  /*35c0*/  SHF.R.U32.HI R0, RZ, 0x14, R5 ;  /* 0x00000014ff007819 */ /* 0x000fc80000011605 */
[----:B------:R-:W-:-:S04]  /*35d0*/  LOP3.LUT R0, R0, 0x1, RZ, 0xc0, !PT ;  /* 0x0000000100007812 */ /* 0x000fc800078ec0ff */
[----:B------:R-:W-:-:S04]  /*35e0*/  IADD3 R0, PT, PT, R5, 0x487ffff, R0 ;  /* 0x0487ffff05007810 */ /* 0x000fc80007ffe000 */
[----:B------:R-:W-:-:S04]  /*35f0*/  SHF.R.U32.HI R0, RZ, 0x14, R0 ;  /* 0x00000014ff007819 */ /* 0x000fc80000011600 */
[----:B------:R-:W-:-:S07]  /*3600*/  LOP3.LUT R4, R0, 0xff, RZ, 0xc0, !PT ;  /* 0x000000ff00047812 */ /* 0x000fce00078ec0ff */
.L_x_9315:
[----:B------:R-:W-:-:S07]  /*3610*/  PRMT R0, R4, 0x7610, R0 ;  /* 0x0000761004007816 */ /* 0x000fce0000000000 */
.L_x_9313:
[----:B------:R-:W-:Y:S05]  /*3620*/  BSYNC.RECONVERGENT B0 ;  /* 0x0000000000007941 */ /* 0x000fea0003800200 */
.L_x_9312:
[----:B------:R0:W-:Y:S01]  /*3630*/  STG.E.U8 desc[UR36][R2.64], R0 ;  /* 0x0000000002007986 */ /* 0x0001e2000c101124 */
[----:B------:R-:W-:Y:S05]  /*3640*/  BRA `(.L_x_9295) ;  /* 0x0000000000fc7947 */ /* 0x000fea0003800000 */
.L_x_9310:
        /* <DEDUP_REMOVED lines=12> */
.L_x_9318:
[----:B------:R-:W-:-:S04]  /*3710*/  SHF.R.U32.HI R0, RZ, 0x15, R5 ;  /* 0x00000015ff007819 */ /* 0x000fc80000011605 */
[----:B------:R-:W-:-:S04]  /*3720*/  LOP3.LUT R0, R0, 0x1, RZ, 0xc0, !PT ;  /* 0x0000000100007812 */ /* 0x000fc800078ec0ff */
[----:B------:R-:W-:-:S04]  /*3730*/  IADD3 R0, PT, PT, R5, 0x88fffff, R0 ;  /* 0x088fffff05007810 */ /* 0x000fc80007ffe000 */
[----:B------:R-:W-:-:S04]  /*3740*/  SHF.R.U32.HI R0, RZ, 0x15, R0 ;  /* 0x00000015ff007819 */ /* 0x000fc80000011600 */
[----:B------:R-:W-:-:S07]  /*3750*/  LOP3.LUT R4, R0, 0xff, RZ, 0xc0, !PT ;  /* 0x000000ff00047812 */ /* 0x000fce00078ec0ff */
.L_x_9319:
[----:B------:R-:W-:-:S07]  /*3760*/  PRMT R0, R4, 0x7610, R0 ;  /* 0x0000761004007816 */ /* 0x000fce0000000000 */
.L_x_9317:
[----:B------:R-:W-:Y:S05]  /*3770*/  BSYNC.RECONVERGENT B0 ;  /* 0x0000000000007941 */ /* 0x000fea0003800200 */
.L_x_9316:
[----:B------:R0:W-:Y:S01]  /*3780*/  STG.E.U8 desc[UR36][R2.64], R0 ;  /* 0x0000000002007986 */ /* 0x0001e2000c101124 */
[----:B------:R-:W-:Y:S05]  /*3790*/  BRA `(.L_x_9295) ;  /* 0x0000000000a87947 */ /* 0x000fea0003800000 */
.L_x_9309:
[----:B------:R-:W-:-:S09]  /*37a0*/  UISETP.NE.AND UP0, UPT, UR4, 0x1c, UPT ;  /* 0x0000001c0400788c */ /* 0x000fd2000bf05270 */
[----:B------:R-:W-:Y:S05]  /*37b0*/  BRA.U !UP0, `(.L_x_9320) ;  /* 0x00000001089c7547 */ /* 0x000fea000b800000 */
[----:B------:R-:W-:-:S09]  /*37c0*/  UISETP.NE.AND UP0, UPT, UR4, 0x1d, UPT ;  /* 0x0000001d0400788c */ /* 0x000fd2000bf05270 */
[----:B------:R-:W-:Y:S05]  /*37d0*/  BRA.U !UP0, `(.L_x_9321) ;  /* 0x0000000108887547 */ /* 0x000fea000b800000 */
[----:B------:R-:W-:-:S09]  /*37e0*/  UISETP.NE.AND UP0, UPT, UR4, 0x2c, UPT ;  /* 0x0000002c0400788c */ /* 0x000fd2000bf05270 */
[----:B------:R-:W-:Y:S05]  /*37f0*/  BRA.U !UP0, `(.L_x_9322) ;  /* 0x0000000108447547 */ /* 0x000fea000b800000 */
.L_x_9294:
        /* <DEDUP_REMOVED lines=16> */
.L_x_9323:
[----:B------:R-:W-:Y:S05]  /*3900*/  BRA `(.L_x_9295) ;  /* 0x00000000004c7947 */ /* 0x000fea0003800000 */
.L_x_9322:
        /* <DEDUP_REMOVED lines=15> */
.L_x_9321:
[----:B------:R-:W-:-:S05]  /*3a00*/  HFMA2 R5, -RZ, RZ, 0, 0 ;  /* 0x00000000ff057431 */ /* 0x000fca00000001ff */
[----:B------:R0:W-:Y:S01]  /*3a10*/  STG.E.64 desc[UR36][R2.64], R4 ;  /* 0x0000000402007986 */ /* 0x0001e2000c101b24 */
[----:B------:R-:W-:Y:S05]  /*3a20*/  BRA `(.L_x_9295) ;  /* 0x0000000000047947 */ /* 0x000fea0003800000 */
.L_x_9320:
[----:B------:R0:W-:Y:S02]  /*3a30*/  STG.E desc[UR36][R2.64], R4 ;  /* 0x0000000402007986 */ /* 0x0001e4000c101924 */
.L_x_9295:
[----:B------:R-:W-:Y:S05]  /*3a40*/  BSYNC.RECONVERGENT B6 ;  /* 0x0000000000067941 */ /* 0x000fea0003800200 */
.L_x_9289:
[----:B------:R-:W-:-:S07]  /*3a50*/  VIADD R17, R17, 0x80 ;  /* 0x0000008011117836 */ /* 0x000fce0000000000 */
.L_x_9237:
[----:B------:R-:W-:Y:S05]  /*3a60*/  BSYNC.RECONVERGENT B7 ;  /* 0x0000000000077941 */ /* 0x000fea0003800200 */
.L_x_9236:
        /* <DEDUP_REMOVED lines=358> */
.L_x_9326:
        /* <DEDUP_REMOVED lines=19> */
.L_x_9331:
[----:B------:R-:W2:Y:S02]  /*5200*/  LDG.E.U8 R2, desc[UR36][R2.64] ;  /* 0x0000002402027981 */ /* 0x000ea4000c1e1100 */
[----:B--2---:R-:W-:-:S04]  /*5210*/  ISETP.NE.AND P0, PT, R2, RZ, PT ;  /* 0x000000ff0200720c */ /* 0x004fc80003f05270 */
[----:B------:R-:W-:Y:S01]  /*5220*/  P2R R19, PR, RZ, 0x1 ;  /* 0x00000001ff137803 */ /* 0x000fe20000000000 */
[----:B------:R-:W-:Y:S08]  /*5230*/  BRA `(.L_x_9333) ;  /* 0x0000000800847947 */ /* 0x000ff00003800000 */
.L_x_9330:
        /* <DEDUP_REMOVED lines=11> */
.L_x_9335:
[----:B------:R-:W2:Y:S02]  /*52f0*/  LDG.E R2, desc[UR36][R2.64] ;  /* 0x0000002402027981 */ /* 0x000ea4000c1e1900 */
[----:B--2---:R-:W-:-:S04]  /*5300*/  ISETP.NE.AND P0, PT, R2, RZ, PT ;  /* 0x000000ff0200720c */ /* 0x004fc80003f05270 */
[----:B------:R-:W-:Y:S01]  /*5310*/  P2R R19, PR, RZ, 0x1 ;  /* 0x00000001ff137803 */ /* 0x000fe20000000000 */
[----:B------:R-:W-:Y:S08]  /*5320*/  BRA `(.L_x_9333) ;  /* 0x0000000800487947 */ /* 0x000ff00003800000 */
.L_x_9334:
[----:B------:R-:W2:Y:S02]  /*5330*/  LDG.E.U16 R2, desc[UR36][R2.64] ;  /* 0x0000002402027981 */ /* 0x000ea4000c1e1500 */
[----:B--2---:R-:W-:-:S04]  /*5340*/  ISETP.NE.AND P0, PT, R2, RZ, PT ;  /* 0x000000ff0200720c */ /* 0x004fc80003f05270 */
[----:B------:R-:W-:Y:S01]  /*5350*/  P2R R19, PR, RZ, 0x1 ;  /* 0x00000001ff137803 */ /* 0x000fe20000000000 */
[----:B------:R-:W-:Y:S08]  /*5360*/  BRA `(.L_x_9333) ;  /* 0x0000000800387947 */ /* 0x000ff00003800000 */
.L_x_9329:
        /* <DEDUP_REMOVED lines=10> */
.L_x_9337:
[----:B------:R-:W2:Y:S02]  /*5410*/  LDG.E.U16 R0, desc[UR36][R2.64] ;  /* 0x0000002402007981 */ /* 0x000ea4000c1e1500 */
[----:B--2---:R-:W-:-:S05]  /*5420*/  HADD2.F32 R0, -RZ, R0.H0_H0 ;  /* 0x20000000ff007230 */ /* 0x004fca0000004100 */
[----:B------:R-:W-:-:S04]  /*5430*/  FSETP.NEU.FTZ.AND P0, PT, R0, RZ, PT ;  /* 0x000000ff0000720b */ /* 0x000fc80003f1d000 */
[----:B------:R-:W-:Y:S01]  /*5440*/  P2R R19, PR, RZ, 0x1 ;  /* 0x00000001ff137803 */ /* 0x000fe20000000000 */
[----:B------:R-:W-:Y:S08]  /*5450*/  BRA `(.L_x_9333) ;  /* 0x0000000400fc7947 */ /* 0x000ff00003800000 */
.L_x_9336:
        /* <DEDUP_REMOVED lines=12> */
.L_x_9339:
        /* <DEDUP_REMOVED lines=10> */
.L_x_9338:
[----:B------:R-:W2:Y:S02]  /*55c0*/  LDG.E.64 R2, desc[UR36][R2.64] ;  /* 0x0000002402027981 */ /* 0x000ea4000c1e1b00 */
[----:B--2---:R-:W-:-:S06]  /*55d0*/  DSETP.NEU.AND P0, PT, R2, RZ, PT ;  /* 0x000000ff0200722a */ /* 0x004fcc0003f0d000 */
[----:B------:R-:W-:Y:S01]  /*55e0*/  P2R R19, PR, RZ, 0x1 ;  /* 0x00000001ff137803 */ /* 0x000fe20000000000 */
[----:B------:R-:W-:Y:S07]  /*55f0*/  BRA `(.L_x_9333) ;  /* 0x0000000400947947 */ /* 0x000fee0003800000 */
.L_x_9328:
        /* <DEDUP_REMOVED lines=12> */
.L_x_9342:
[----:B------:R-:W2:Y:S02]  /*56c0*/  LDG.E.128 R4, desc[UR36][R2.64] ;  /* 0x0000002402047981 */ /* 0x000ea4000c1e1d00 */
[----:B--2---:R-:W-:-:S06]  /*56d0*/  DSETP.NEU.AND P0, PT, R6, RZ, PT ;  /* 0x000000ff0600722a */ /* 0x004fcc0003f0d000 */
[----:B------:R-:W-:-:S06]  /*56e0*/  DSETP.NEU.OR P0, PT, R4, RZ, P0 ;  /* 0x000000ff0400722a */ /* 0x000fcc000070d400 */
[----:B------:R-:W-:Y:S01]  /*56f0*/  P2R R19, PR, RZ, 0x1 ;  /* 0x00000001ff137803 */ /* 0x000fe20000000000 */
[----:B------:R-:W-:Y:S07]  /*5700*/  BRA `(.L_x_9333) ;  /* 0x0000000400507947 */ /* 0x000fee0003800000 */
.L_x_9341:
        /* <DEDUP_REMOVED lines=10> */
.L_x_9344:
        /* <DEDUP_REMOVED lines=12> */
.L_x_9343:
[----:B------:R-:W2:Y:S02]  /*5870*/  LDG.E.U16 R0, desc[UR36][R2.64] ;  /* 0x0000002402007981 */ /* 0x000ea4000c1e1500 */
[----:B--2---:R-:W-:-:S05]  /*5880*/  IMAD.U32 R0, R0, 0x10000, RZ ;  /* 0x0001000000007824 */ /* 0x004fca00078e00ff */
[----:B------:R-:W-:-:S04]  /*5890*/  FSETP.NEU.FTZ.AND P0, PT, R0, RZ, PT ;  /* 0x000000ff0000720b */ /* 0x000fc80003f1d000 */
[----:B------:R-:W-:Y:S01]  /*58a0*/  P2R R19, PR, RZ, 0x1 ;  /* 0x00000001ff137803 */ /* 0x000fe20000000000 */
[----:B------:R-:W-:Y:S08]  /*58b0*/  BRA `(.L_x_9333) ;  /* 0x0000000000e47947 */ /* 0x000ff00003800000 */
.L_x_9340:
        /* <DEDUP_REMOVED lines=12> */
.L_x_9347:
[----:B------:R-:W2:Y:S02]  /*5980*/  LDG.E.U8 R2, desc[UR36][R2.64] ;  /* 0x0000002402027981 */ /* 0x000ea4000c1e1100 */
[----:B--2---:R-:W-:-:S04]  /*5990*/  ISETP.NE.AND P0, PT, R2, RZ, PT ;  /* 0x000000ff0200720c */ /* 0x004fc80003f05270 */
[----:B------:R-:W-:Y:S01]  /*59a0*/  P2R R19, PR, RZ, 0x1 ;  /* 0x00000001ff137803 */ /* 0x000fe20000000000 */
[----:B------:R-:W-:Y:S08]  /*59b0*/  BRA `(.L_x_9333) ;  /* 0x0000000000a47947 */ /* 0x000ff00003800000 */
.L_x_9346:
[----:B------:R-:W2:Y:S02]  /*59c0*/  LDG.E.U8 R2, desc[UR36][R2.64] ;  /* 0x0000002402027981 */ /* 0x000ea4000c1e1100 */
[----:B--2---:R-:W-:-:S04]  /*59d0*/  ISETP.NE.AND P0, PT, R2, RZ, PT ;  /* 0x000000ff0200720c */ /* 0x004fc80003f05270 */
[----:B------:R-:W-:Y:S01]  /*59e0*/  P2R R19, PR, RZ, 0x1 ;  /* 0x00000001ff137803 */ /* 0x000fe20000000000 */
[----:B------:R-:W-:Y:S08]  /*59f0*/  BRA `(.L_x_9333) ;  /* 0x0000000000947947 */ /* 0x000ff00003800000 */
.L_x_9345:
        /* <DEDUP_REMOVED lines=10> */
.L_x_9332:
        /* <DEDUP_REMOVED lines=16> */
.L_x_9350:
[----:B------:R-:W-:-:S04]  /*5ba0*/  PLOP3.LUT P0, PT, PT, PT, PT, 0x8, 0x80 ;  /* 0x000000000080781c */ /* 0x000fc80003f0e170 */
[----:B------:R-:W-:Y:S01]  /*5bb0*/  P2R R19, PR, RZ, 0x1 ;  /* 0x00000001ff137803 */ /* 0x000fe20000000000 */
[----:B------:R-:W-:Y:S08]  /*5bc0*/  BRA `(.L_x_9333) ;  /* 0x0000000000207947 */ /* 0x000ff00003800000 */
.L_x_9349:
[----:B------:R-:W2:Y:S02]  /*5bd0*/  LDG.E.64 R2, desc[UR36][R2.64] ;  /* 0x0000002402027981 */ /* 0x000ea4000c1e1b00 */
[----:B--2---:R-:W-:-:S04]  /*5be0*/  ISETP.NE.U32.AND P0, PT, R2, RZ, PT ;  /* 0x000000ff0200720c */ /* 0x004fc80003f05070 */
[----:B------:R-:W-:-:S04]  /*5bf0*/  ISETP.NE.AND.EX P0, PT, R3, RZ, PT, P0 ;  /* 0x000000ff0300720c */ /* 0x000fc80003f05300 */
[----:B------:R-:W-:Y:S01]  /*5c00*/  P2R R19, PR, RZ, 0x1 ;  /* 0x00000001ff137803 */ /* 0x000fe20000000000 */
[----:B------:R-:W-:Y:S08]  /*5c10*/  BRA `(.L_x_9333) ;  /* 0x00000000000c7947 */ /* 0x000ff00003800000 */
.L_x_9348:
[----:B------:R-:W2:Y:S02]  /*5c20*/  LDG.E R2, desc[UR36][R2.64] ;  /* 0x0000002402027981 */ /* 0x000ea4000c1e1900 */
[----:B--2---:R-:W-:-:S04]  /*5c30*/  ISETP.NE.AND P0, PT, R2, RZ, PT ;  /* 0x000000ff0200720c */ /* 0x004fc80003f05270 */
[----:B------:R-:W-:-:S09]  /*5c40*/  P2R R19, PR, RZ, 0x1 ;  /* 0x00000001ff137803 */ /* 0x000fd20000000000 */
.L_x_9333:
[----:B------:R-:W-:Y:S05]  /*5c50*/  BSYNC.RECONVERGENT B6 ;  /* 0x0000000000067941 */ /* 0x000fea0003800200 */
.L_x_9327:
        /* <DEDUP_REMOVED lines=18> */
.L_x_9355:
[----:B------:R-:W2:Y:S02]  /*5d80*/  LDG.E.U8 R2, desc[UR36][R2.64] ;  /* 0x0000002402027981 */ /* 0x000ea4000c1e1100 */
[----:B--2---:R-:W-:Y:S01]  /*5d90*/  ISETP.NE.AND P0, PT, R2, RZ, PT ;  /* 0x000000ff0200720c */ /* 0x004fe20003f05270 */
[----:B------:R-:W-:-:S12]  /*5da0*/  BRA `(.L_x_9357) ;  /* 0x0000000800307947 */ /* 0x000fd80003800000 */
.L_x_9354:
        /* <DEDUP_REMOVED lines=10> */
.L_x_9359:
[----:B------:R-:W2:Y:S02]  /*5e50*/  LDG.E R2, desc[UR36][R2.64] ;  /* 0x0000002402027981 */ /* 0x000ea4000c1e1900 */
[----:B--2---:R-:W-:Y:S01]  /*5e60*/  ISETP.NE.AND P0, PT, R2, RZ, PT ;  /* 0x000000ff0200720c */ /* 0x004fe20003f05270 */
[----:B------:R-:W-:-:S12]  /*5e70*/  BRA `(.L_x_9357) ;  /* 0x0000000400fc7947 */ /* 0x000fd80003800000 */
.L_x_9358:
[----:B------:R-:W2:Y:S02]  /*5e80*/  LDG.E.U16 R2, desc[UR36][R2.64] ;  /* 0x0000002402027981 */ /* 0x000ea4000c1e1500 */
[----:B--2---:R-:W-:Y:S01]  /*5e90*/  ISETP.NE.AND P0, PT, R2, RZ, PT ;  /* 0x000000ff0200720c */ /* 0x004fe20003f05270 */
[----:B------:R-:W-:-:S12]  /*5ea0*/  BRA `(.L_x_9357) ;  /* 0x0000000400f07947 */ /* 0x000fd80003800000 */
.L_x_9353:
        /* <DEDUP_REMOVED lines=9> */
.L_x_9361:
[----:B------:R-:W2:Y:S02]  /*5f40*/  LDG.E.U16 R0, desc[UR36][R2.64] ;  /* 0x0000002402007981 */ /* 0x000ea4000c1e1500 */
[----:B--2---:R-:W-:-:S05]  /*5f50*/  HADD2.F32 R0, -RZ, R0.H0_H0 ;  /* 0x20000000ff007230 */ /* 0x004fca0000004100 */
[----:B------:R-:W-:Y:S01]  /*5f60*/  FSETP.NEU.FTZ.AND P0, PT, R0, RZ, PT ;  /* 0x000000ff0000720b */ /* 0x000fe20003f1d000 */
[----:B------:R-:W-:-:S12]  /*5f70*/  BRA `(.L_x_9357) ;  /* 0x0000000400bc7947 */ /* 0x000fd80003800000 */
.L_x_9360:
        /* <DEDUP_REMOVED lines=11> */
.L_x_9363:
        /* <DEDUP_REMOVED lines=8> */
.L_x_9362:
[----:B------:R-:W2:Y:S02]  /*60b0*/  LDG.E.64 R2, desc[UR36][R2.64] ;  /* 0x0000002402027981 */ /* 0x000ea4000c1e1b00 */
[----:B--2---:R-:W-:Y:S01]  /*60c0*/  DSETP.NEU.AND P0, PT, R2, RZ, PT ;  /* 0x000000ff0200722a */ /* 0x004fe20003f0d000 */
[----:B------:R-:W-:-:S13]  /*60d0*/  BRA `(.L_x_9357) ;  /* 0x0000000400647947 */ /* 0x000fda0003800000 */
.L_x_9352:
        /* <DEDUP_REMOVED lines=11> */
.L_x_9366:
[----:B------:R-:W2:Y:S02]  /*6190*/  LDG.E.128 R4, desc[UR36][R2.64] ;  /* 0x0000002402047981 */ /* 0x000ea4000c1e1d00 */
[----:B--2---:R-:W-:-:S06]  /*61a0*/  DSETP.NEU.AND P0, PT, R6, RZ, PT ;  /* 0x000000ff0600722a */ /* 0x004fcc0003f0d000 */
[----:B------:R-:W-:Y:S01]  /*61b0*/  DSETP.NEU.OR P0, PT, R4, RZ, P0 ;  /* 0x000000ff0400722a */ /* 0x000fe2000070d400 */
[----:B------:R-:W-:-:S13]  /*61c0*/  BRA `(.L_x_9357) ;  /* 0x0000000400287947 */ /* 0x000fda0003800000 */
.L_x_9365:
        /* <DEDUP_REMOVED lines=9> */
.L_x_9368:
        /* <DEDUP_REMOVED lines=11> */
.L_x_9367:
[----:B------:R-:W2:Y:S02]  /*6310*/  LDG.E.U16 R0, desc[UR36][R2.64] ;  /* 0x0000002402007981 */ /* 0x000ea4000c1e1500 */
[----:B--2---:R-:W-:-:S05]  /*6320*/  IMAD.U32 R0, R0, 0x10000, RZ ;  /* 0x0001000000007824 */ /* 0x004fca00078e00ff */
[----:B------:R-:W-:Y:S01]  /*6330*/  FSETP.NEU.FTZ.AND P0, PT, R0, RZ, PT ;  /* 0x000000ff0000720b */ /* 0x000fe20003f1d000 */
[----:B------:R-:W-:-:S12]  /*6340*/  BRA `(.L_x_9357) ;  /* 0x0000000000c87947 */ /* 0x000fd80003800000 */
.L_x_9364:
        /* <DEDUP_REMOVED lines=11> */
.L_x_9371:
[----:B------:R-:W2:Y:S02]  /*6400*/  LDG.E.U8 R2, desc[UR36][R2.64] ;  /* 0x0000002402027981 */ /* 0x000ea4000c1e1100 */
[----:B--2---:R-:W-:Y:S01]  /*6410*/  ISETP.NE.AND P0, PT, R2, RZ, PT ;  /* 0x000000ff0200720c */ /* 0x004fe20003f05270 */
[----:B------:R-:W-:-:S12]  /*6420*/  BRA `(.L_x_9357) ;  /* 0x0000000000907947 */ /* 0x000fd80003800000 */
.L_x_9370:
[----:B------:R-:W2:Y:S02]  /*6430*/  LDG.E.U8 R2, desc[UR36][R2.64] ;  /* 0x0000002402027981 */ /* 0x000ea4000c1e1100 */
[----:B--2---:R-:W-:Y:S01]  /*6440*/  ISETP.NE.AND P0, PT, R2, RZ, PT ;  /* 0x000000ff0200720c */ /* 0x004fe20003f05270 */
[----:B------:R-:W-:-:S12]  /*6450*/  BRA `(.L_x_9357) ;  /* 0x0000000000847947 */ /* 0x000fd80003800000 */
.L_x_9369:
        /* <DEDUP_REMOVED lines=9> */
.L_x_9356:
        /* <DEDUP_REMOVED lines=16> */
.L_x_9374:
[----:B------:R-:W-:Y:S01]  /*65f0*/  PLOP3.LUT P0, PT, PT, PT, PT, 0x8, 0x80 ;  /* 0x000000000080781c */ /* 0x000fe20003f0e170 */
[----:B------:R-:W-:-:S12]  /*6600*/  BRA `(.L_x_9357) ;  /* 0x0000000000187947 */ /* 0x000fd80003800000 */
.L_x_9373:
[----:B------:R-:W2:Y:S02]  /*6610*/  LDG.E.64 R2, desc[UR36][R2.64] ;  /* 0x0000002402027981 */ /* 0x000ea4000c1e1b00 */
[----:B--2---:R-:W-:-:S04]  /*6620*/  ISETP.NE.U32.AND P0, PT, R2, RZ, PT ;  /* 0x000000ff0200720c */ /* 0x004fc80003f05070 */
[----:B------:R-:W-:Y:S01]  /*6630*/  ISETP.NE.AND.EX P0, PT, R3, RZ, PT, P0 ;  /* 0x000000ff0300720c */ /* 0x000fe20003f05300 */
[----:B------:R-:W-:-:S12]  /*6640*/  BRA `(.L_x_9357) ;  /* 0x0000000000087947 */ /* 0x000fd80003800000 */
.L_x_9372:
[----:B------:R-:W2:Y:S02]  /*6650*/  LDG.E R2, desc[UR36][R2.64] ;  /* 0x0000002402027981 */ /* 0x000ea4000c1e1900 */
[----:B--2---:R-:W-:-:S13]  /*6660*/  ISETP.NE.AND P0, PT, R2, RZ, PT ;  /* 0x000000ff0200720c */ /* 0x004fda0003f05270 */
.L_x_9357:
[----:B------:R-:W-:Y:S05]  /*6670*/  BSYNC.RECONVERGENT B6 ;  /* 0x0000000000067941 */ /* 0x000fea0003800200 */
.L_x_9351:
        /* <DEDUP_REMOVED lines=20> */
.L_x_9379:
[----:B------:R0:W-:Y:S01]  /*67c0*/  STG.E.U8 desc[UR36][R2.64], R4 ;  /* 0x0000000402007986 */ /* 0x0001e2000c101124 */
[----:B------:R-:W-:Y:S05]  /*67d0*/  BRA `(.L_x_9381) ;  /* 0x0000000800fc7947 */ /* 0x000fea0003800000 */
.L_x_9378:
        /* <DEDUP_REMOVED lines=9> */
.L_x_9383:
[----:B------:R0:W-:Y:S01]  /*6870*/  STG.E desc[UR36][R2.64], R4 ;  /* 0x0000000402007986 */ /* 0x0001e2000c101924 */
[----:B------:R-:W-:Y:S05]  /*6880*/  BRA `(.L_x_9381) ;  /* 0x0000000800d07947 */ /* 0x000fea0003800000 */
.L_x_9382:
[----:B------:R0:W-:Y:S01]  /*6890*/  STG.E.U16 desc[UR36][R2.64], R4 ;  /* 0x0000000402007986 */ /* 0x0001e2000c101524 */
[----:B------:R-:W-:Y:S05]  /*68a0*/  BRA `(.L_x_9381) ;  /* 0x0000000800c87947 */ /* 0x000fea0003800000 */
.L_x_9377:
        /* <DEDUP_REMOVED lines=9> */
.L_x_9385:
[----:B------:R-:W-:-:S04]  /*6940*/  I2FP.F32.U32 R0, R4 ;  /* 0x0000000400007245 */ /* 0x000fc80000201000 */
[----:B------:R-:W-:-:S05]  /*6950*/  F2FP.F16.F32.PACK_AB R0, RZ, R0 ;  /* 0x00000000ff00723e */ /* 0x000fca00000000ff */
[----:B------:R0:W-:Y:S01]  /*6960*/  STG.E.U16 desc[UR36][R2.64], R0 ;  /* 0x0000000002007986 */ /* 0x0001e2000c101524 */
[----:B------:R-:W-:Y:S05]  /*6970*/  BRA `(.L_x_9381) ;  /* 0x0000000800947947 */ /* 0x000fea0003800000 */
.L_x_9384:
        /* <DEDUP_REMOVED lines=10> */
.L_x_9387:
[----:B------:R-:W-:-:S04]  /*6a20*/  I2FP.F32.U32 R4, R4 ;  /* 0x0000000400047245 */ /* 0x000fc80000201000 */
[----:B------:R-:W-:-:S04]  /*6a30*/  F2FP.F16.F32.PACK_AB R5, RZ, R4 ;  /* 0x00000004ff05723e */ /* 0x000fc800000000ff */
[----:B------:R-:W-:-:S05]  /*6a40*/  PRMT R5, R5, 0x5410, RZ ;  /* 0x0000541005057816 */ /* 0x000fca00000000ff */
[----:B------:R0:W-:Y:S01]  /*6a50*/  STG.E desc[UR36][R2.64], R5 ;  /* 0x0000000502007986 */ /* 0x0001e2000c101924 */
[----:B------:R-:W-:Y:S05]  /*6a60*/  BRA `(.L_x_9381) ;  /* 0x0000000800587947 */ /* 0x000fea0003800000 */
.L_x_9386:
[----:B------:R-:W0:Y:S02]  /*6a70*/  I2F.F64.U32 R4, R4 ;  /* 0x0000000400047312 */ /* 0x000e240000201800 */
[----:B0-----:R0:W-:Y:S01]  /*6a80*/  STG.E.64 desc[UR36][R2.64], R4 ;  /* 0x0000000402007986 */ /* 0x0011e2000c101b24 */
[----:B------:R-:W-:Y:S05]  /*6a90*/  BRA `(.L_x_9381) ;  /* 0x00000008004c7947 */ /* 0x000fea0003800000 */
.L_x_9376:
        /* <DEDUP_REMOVED lines=12> */
.L_x_9391:
        /* <DEDUP_REMOVED lines=17> */
.L_x_9393:
[----:B------:R-:W-:Y:S05]  /*6c70*/  BSYNC.RECONVERGENT B0 ;  /* 0x0000000000007941 */ /* 0x000fea0003800200 */
.L_x_9392:
[----:B------:R0:W-:Y:S01]  /*6c80*/  STG.E.U8 desc[UR36][R2.64], R0 ;  /* 0x0000000002007986 */ /* 0x0001e2000c101124 */
[----:B------:R-:W-:Y:S05]  /*6c90*/  BRA `(.L_x_9381) ;  /* 0x0000000400cc7947 */ /* 0x000fea0003800000 */
.L_x_9390:
        /* <DEDUP_REMOVED lines=17> */
.L_x_9395:
[----:B------:R-:W-:Y:S05]  /*6db0*/  BSYNC.RECONVERGENT B0 ;  /* 0x0000000000007941 */ /* 0x000fea0003800200 */
.L_x_9394:
[----:B------:R0:W-:Y:S01]  /*6dc0*/  STG.E.U8 desc[UR36][R2.64], R0 ;  /* 0x0000000002007986 */ /* 0x0001e2000c101124 */
[----:B------:R-:W-:Y:S05]  /*6dd0*/  BRA `(.L_x_9381) ;  /* 0x00000004007c7947 */ /* 0x000fea0003800000 */
.L_x_9389:
        /* <DEDUP_REMOVED lines=21> */
.L_x_9397:
[----:B------:R-:W-:-:S05]  /*6f30*/  IMAD.MOV.U32 R5, RZ, RZ, RZ ;  /* 0x000000ffff057224 */ /* 0x000fca00078e00ff */
[----:B------:R0:W-:Y:S01]  /*6f40*/  STG.E.64 desc[UR36][R2.64], R4 ;  /* 0x0000000402007986 */ /* 0x0001e2000c101b24 */
[----:B------:R-:W-:Y:S05]  /*6f50*/  BRA `(.L_x_9381) ;  /* 0x00000004001c7947 */ /* 0x000fea0003800000 */
.L_x_9396:
[----:B------:R0:W-:Y:S01]  /*6f60*/  STG.E desc[UR36][R2.64], R4 ;  /* 0x0000000402007986 */ /* 0x0001e2000c101924 */
[----:B------:R-:W-:Y:S05]  /*6f70*/  BRA `(.L_x_9381) ;  /* 0x0000000400147947 */ /* 0x000fea0003800000 */
.L_x_9388:
        /* <DEDUP_REMOVED lines=8> */
.L_x_9399:
[----:B------:R-:W0:Y:S01]  /*7000*/  I2F.F64.U32 R4, R4 ;  /* 0x0000000400047312 */ /* 0x000e220000201800 */
[----:B------:R-:W-:-:S05]  /*7010*/  CS2R R6, SRZ ;  /* 0x0000000000067805 */ /* 0x000fca000001ff00 */
[----:B0-----:R4:W-:Y:S01]  /*7020*/  STG.E.128 desc[UR36][R2.64], R4 ;  /* 0x0000000402007986 */ /* 0x0019e2000c101d24 */
[----:B------:R-:W-:Y:S05]  /*7030*/  BRA `(.L_x_9381) ;  /* 0x0000000000e47947 */ /* 0x000fea0003800000 */
.L_x_9398:
[----:B------:R-:W-:-:S09]  /*7040*/  UISETP.NE.AND UP0, UPT, UR4, 0xf, UPT ;  /* 0x0000000f0400788c */ /* 0x000fd2000bf05270 */
[----:B------:R-:W-:Y:S05]  /*7050*/  BRA.U !UP0, `(.L_x_9400) ;  /* 0x0000000108d07547 */ /* 0x000fea000b800000 */
[----:B------:R-:W-:-:S09]  /*7060*/  UISETP.NE.AND UP0, UPT, UR4, 0x17, UPT ;  /* 0x000000170400788c */ /* 0x000fd2000bf05270 */
[----:B------:R-:W-:Y:S05]  /*7070*/  BRA.U !UP0, `(.L_x_9401) ;  /* 0x0000000108847547 */ /* 0x000fea000b800000 */
[----:B------:R-:W-:-:S09]  /*7080*/  UISETP.NE.AND UP0, UPT, UR4, 0x18, UPT ;  /* 0x000000180400788c */ /* 0x000fd2000bf05270 */
[----:B------:R-:W-:Y:S05]  /*7090*/  BRA.U !UP0, `(.L_x_9402) ;  /* 0x0000000108447547 */ /* 0x000fea000b800000 */
.L_x_9380:
        /* <DEDUP_REMOVED lines=16> */
.L_x_9403:
[----:B------:R-:W-:Y:S05]  /*71a0*/  BRA `(.L_x_9381) ;  /* 0x0000000000887947 */ /* 0x000fea0003800000 */
.L_x_9402:
        /* <DEDUP_REMOVED lines=11> */
.L_x_9405:
[----:B------:R-:W-:Y:S05]  /*7260*/  BSYNC.RECONVERGENT B0 ;  /* 0x0000000000007941 */ /* 0x000fea0003800200 */
.L_x_9404:
[----:B------:R3:W-:Y:S01]  /*7270*/  STG.E.U8 desc[UR36][R2.64], R5 ;  /* 0x0000000502007986 */ /* 0x0007e2000c101124 */
[----:B------:R-:W-:Y:S05]  /*7280*/  BRA `(.L_x_9381) ;  /* 0x0000000000507947 */ /* 0x000fea0003800000 */
.L_x_9401:
        /* <DEDUP_REMOVED lines=12> */
.L_x_9406:
[----:B------:R-:W-:Y:S01]  /*7350*/  IMAD.MOV.U32 R5, RZ, RZ, 0x7f ;  /* 0x0000007fff057424 */ /* 0x000fe200078e00ff */
[----:B------:R-:W-:-:S04]  /*7360*/  ISETP.GT.U32.AND P0, PT, R7, 0x7f800000, PT ;  /* 0x7f8000000700780c */ /* 0x000fc80003f04070 */
[----:B------:R-:W-:-:S05]  /*7370*/  SEL R5, R5, 0x7c, P0 ;  /* 0x0000007c05057807 */ /* 0x000fca0000000000 */
[----:B------:R2:W-:Y:S01]  /*7380*/  STG.E.U8 desc[UR36][R2.64], R5 ;  /* 0x0000000502007986 */ /* 0x0005e2000c101124 */
[----:B------:R-:W-:Y:S05]  /*7390*/  BRA `(.L_x_9381) ;  /* 0x00000000000c7947 */ /* 0x000fea0003800000 */
.L_x_9400:
[----:B------:R-:W-:-:S04]  /*73a0*/  I2FP.F32.U32 R0, R4 ;  /* 0x0000000400007245 */ /* 0x000fc80000201000 */
[----:B------:R-:W-:-:S05]  /*73b0*/  F2FP.BF16.F32.PACK_AB R0, RZ, R0 ;  /* 0x00000000ff00723e */ /* 0x000fca00000010ff */
[----:B------:R0:W-:Y:S02]  /*73c0*/  STG.E.U16 desc[UR36][R2.64], R0 ;  /* 0x0000000002007986 */ /* 0x0001e4000c101524 */
.L_x_9381:
[----:B------:R-:W-:Y:S05]  /*73d0*/  BSYNC.RECONVERGENT B6 ;  /* 0x0000000000067941 */ /* 0x000fea0003800200 */
.L_x_9375:
[----:B------:R-:W-:-:S07]  /*73e0*/  VIADD R17, R17, 0x80 ;  /* 0x0000008011117836 */ /* 0x000fce0000000000 */
.L_x_9325:
[----:B------:R-:W-:Y:S05]  /*73f0*/  BSYNC.RECONVERGENT B7 ;  /* 0x0000000000077941 */ /* 0x000fea0003800200 */
.L_x_9324:
        /* <DEDUP_REMOVED lines=358> */
.L_x_9409:
        /* <DEDUP_REMOVED lines=19> */
.L_x_9414:
[----:B------:R-:W2:Y:S02]  /*8b90*/  LDG.E.U8 R2, desc[UR36][R2.64] ;  /* 0x0000002402027981 */ /* 0x000ea4000c1e1100 */
[----:B--2---:R-:W-:-:S04]  /*8ba0*/  ISETP.NE.AND P0, PT, R2, RZ, PT ;  /* 0x000000ff0200720c */ /* 0x004fc80003f05270 */
[----:B------:R-:W-:Y:S01]  /*8bb0*/  P2R R19, PR, RZ, 0x1 ;  /* 0x00000001ff137803 */ /* 0x000fe20000000000 */
[----:B------:R-:W-:Y:S08]  /*8bc0*/  BRA `(.L_x_9416) ;  /* 0x0000000800847947 */ /* 0x000ff00003800000 */
.L_x_9413:
        /* <DEDUP_REMOVED lines=11> */
.L_x_9418:
[----:B------:R-:W2:Y:S02]  /*8c80*/  LDG.E R2, desc[UR36][R2.64] ;  /* 0x0000002402027981 */ /* 0x000ea4000c1e1900 */
[----:B--2---:R-:W-:-:S04]  /*8c90*/  ISETP.NE.AND P0, PT, R2, RZ, PT ;  /* 0x000000ff0200720c */ /* 0x004fc80003f05270 */
[----:B------:R-:W-:Y:S01]  /*8ca0*/  P2R R19, PR, RZ, 0x1 ;  /* 0x00000001ff137803 */ /* 0x000fe20000000000 */
[----:B------:R-:W-:Y:S08]  /*8cb0*/  BRA `(.L_x_9416) ;  /* 0x0000000800487947 */ /* 0x000ff00003800000 */
.L_x_9417:
[----:B------:R-:W2:Y:S02]  /*8cc0*/  LDG.E.U16 R2, desc[UR36][R2.64] ;  /* 0x0000002402027981 */ /* 0x000ea4000c1e1500 */
[----:B--2---:R-:W-:-:S04]  /*8cd0*/  ISETP.NE.AND P0, PT, R2, RZ, PT ;  /* 0x000000ff0200720c */ /* 0x004fc80003f05270 */
[----:B------:R-:W-:Y:S01]  /*8ce0*/  P2R R19, PR, RZ, 0x1 ;  /* 0x00000001ff137803 */ /* 0x000fe20000000000 */
[----:B------:R-:W-:Y:S08]  /*8cf0*/  BRA `(.L_x_9416) ;  /* 0x0000000800387947 */ /* 0x000ff00003800000 */
.L_x_9412:
        /* <DEDUP_REMOVED lines=10> */
.L_x_9420:
[----:B------:R-:W2:Y:S02]  /*8da0*/  LDG.E.U16 R0, desc[UR36][R2.64] ;  /* 0x0000002402007981 */ /* 0x000ea4000c1e1500 */
[----:B--2---:R-:W-:-:S05]  /*8db0*/  HADD2.F32 R0, -RZ, R0.H0_H0 ;  /* 0x20000000ff007230 */ /* 0x004fca0000004100 */
[----:B------:R-:W-:-:S04]  /*8dc0*/  FSETP.NEU.FTZ.AND P0, PT, R0, RZ, PT ;  /* 0x000000ff0000720b */ /* 0x000fc80003f1d000 */
[----:B------:R-:W-:Y:S01]  /*8dd0*/  P2R R19, PR, RZ, 0x1 ;  /* 0x00000001ff137803 */ /* 0x000fe20000000000 */
[----:B------:R-:W-:Y:S08]  /*8de0*/  BRA `(.L_x_9416) ;  /* 0x0000000400fc7947 */ /* 0x000ff00003800000 */
.L_x_9419:
        /* <DEDUP_REMOVED lines=12> */
.L_x_9422:
        /* <DEDUP_REMOVED lines=10> */
.L_x_9421:
[----:B------:R-:W2:Y:S02]  /*8f50*/  LDG.E.64 R2, desc[UR36][R2.64] ;  /* 0x0000002402027981 */ /* 0x000ea4000c1e1b00 */
[----:B--2---:R-:W-:-:S06]  /*8f60*/  DSETP.NEU.AND P0, PT, R2, RZ, PT ;  /* 0x000000ff0200722a */ /* 0x004fcc0003f0d000 */
[----:B------:R-:W-:Y:S01]  /*8f70*/  P2R R19, PR, RZ, 0x1 ;  /* 0x00000001ff137803 */ /* 0x000fe20000000000 */
[----:B------:R-:W-:Y:S07]  /*8f80*/  BRA `(.L_x_9416) ;  /* 0x0000000400947947 */ /* 0x000fee0003800000 */
.L_x_9411:
        /* <DEDUP_REMOVED lines=12> */
.L_x_9425:
[----:B------:R-:W2:Y:S02]  /*9050*/  LDG.E.128 R4, desc[UR36][R2.64] ;  /* 0x0000002402047981 */ /* 0x000ea4000c1e1d00 */
[----:B--2---:R-:W-:-:S06]  /*9060*/  DSETP.NEU.AND P0, PT, R6, RZ, PT ;  /* 0x000000ff0600722a */ /* 0x004fcc0003f0d000 */
[----:B------:R-:W-:-:S06]  /*9070*/  DSETP.NEU.OR P0, PT, R4, RZ, P0 ;  /* 0x000000ff0400722a */ /* 0x000fcc000070d400 */
[----:B------:R-:W-:Y:S01]  /*9080*/  P2R R19, PR, RZ, 0x1 ;  /* 0x00000001ff137803 */ /* 0x000fe20000000000 */
[----:B------:R-:W-:Y:S07]  /*9090*/  BRA `(.L_x_9416) ;  /* 0x0000000400507947 */ /* 0x000fee0003800000 */
.L_x_9424:
        /* <DEDUP_REMOVED lines=10> */
.L_x_9427:
        /* <DEDUP_REMOVED lines=12> */
.L_x_9426:
[----:B------:R-:W2:Y:S02]  /*9200*/  LDG.E.U16 R0, desc[UR36][R2.64] ;  /* 0x0000002402007981 */ /* 0x000ea4000c1e1500 */
[----:B--2---:R-:W-:-:S05]  /*9210*/  IMAD.U32 R0, R0, 0x10000, RZ ;  /* 0x0001000000007824 */ /* 0x004fca00078e00ff */
[----:B------:R-:W-:-:S04]  /*9220*/  FSETP.NEU.FTZ.AND P0, PT, R0, RZ, PT ;  /* 0x000000ff0000720b */ /* 0x000fc80003f1d000 */
[----:B------:R-:W-:Y:S01]  /*9230*/  P2R R19, PR, RZ, 0x1 ;  /* 0x00000001ff137803 */ /* 0x000fe20000000000 */
[----:B------:R-:W-:Y:S08]  /*9240*/  BRA `(.L_x_9416) ;  /* 0x0000000000e47947 */ /* 0x000ff00003800000 */
.L_x_9423:
        /* <DEDUP_REMOVED lines=12> */
.L_x_9430:
[----:B------:R-:W2:Y:S02]  /*9310*/  LDG.E.U8 R2, desc[UR36][R2.64] ;  /* 0x0000002402027981 */ /* 0x000ea4000c1e1100 */
[----:B--2---:R-:W-:-:S04]  /*9320*/  ISETP.NE.AND P0, PT, R2, RZ, PT ;  /* 0x000000ff0200720c */ /* 0x004fc80003f05270 */
[----:B------:R-:W-:Y:S01]  /*9330*/  P2R R19, PR, RZ, 0x1 ;  /* 0x00000001ff137803 */ /* 0x000fe20000000000 */
[----:B------:R-:W-:Y:S08]  /*9340*/  BRA `(.L_x_9416) ;  /* 0x0000000000a47947 */ /* 0x000ff00003800000 */
.L_x_9429:
[----:B------:R-:W2:Y:S02]  /*9350*/  LDG.E.U8 R2, desc[UR36][R2.64] ;  /* 0x0000002402027981 */ /* 0x000ea4000c1e1100 */
[----:B--2---:R-:W-:-:S04]  /*9360*/  ISETP.NE.AND P0, PT, R2, RZ, PT ;  /* 0x000000ff0200720c */ /* 0x004fc80003f05270 */
[----:B------:R-:W-:Y:S01]  /*9370*/  P2R R19, PR, RZ, 0x1 ;  /* 0x00000001ff137803 */ /* 0x000fe20000000000 */
[----:B------:R-:W-:Y:S08]  /*9380*/  BRA `(.L_x_9416) ;  /* 0x0000000000947947 */ /* 0x000ff00003800000 */
.L_x_9428:
        /* <DEDUP_REMOVED lines=10> */
.L_x_9415:
        /* <DEDUP_REMOVED lines=16> */
.L_x_9433:
[----:B------:R-:W-:-:S04]  /*9530*/  PLOP3.LUT P0, PT, PT, PT, PT, 0x8, 0x80 ;  /* 0x000000000080781c */ /* 0x000fc80003f0e170 */
[----:B------:R-:W-:Y:S01]  /*9540*/  P2R R19, PR, RZ, 0x1 ;  /* 0x00000001ff137803 */ /* 0x000fe20000000000 */
[----:B------:R-:W-:Y:S08]  /*9550*/  BRA `(.L_x_9416) ;  /* 0x0000000000207947 */ /* 0x000ff00003800000 */
.L_x_9432:
[----:B------:R-:W2:Y:S02]  /*9560*/  LDG.E.64 R2, desc[UR36][R2.64] ;  /* 0x0000002402027981 */ /* 0x000ea4000c1e1b00 */
[----:B--2---:R-:W-:-:S04]  /*9570*/  ISETP.NE.U32.AND P0, PT, R2, RZ, PT ;  /* 0x000000ff0200720c */ /* 0x004fc80003f05070 */
[----:B------:R-:W-:-:S04]  /*9580*/  ISETP.NE.AND.EX P0, PT, R3, RZ, PT, P0 ;  /* 0x000000ff0300720c */ /* 0x000fc80003f05300 */
[----:B------:R-:W-:Y:S01]  /*9590*/  P2R R19, PR, RZ, 0x1 ;  /* 0x00000001ff137803 */ /* 0x000fe20000000000 */
[----:B------:R-:W-:Y:S08]  /*95a0*/  BRA `(.L_x_9416) ;  /* 0x00000000000c7947 */ /* 0x000ff00003800000 */
.L_x_9431:
[----:B------:R-:W2:Y:S02]  /*95b0*/  LDG.E R2, desc[UR36][R2.64] ;  /* 0x0000002402027981 */ /* 0x000ea4000c1e1900 */
[----:B--2---:R-:W-:-:S04]  /*95c0*/  ISETP.NE.AND P0, PT, R2, RZ, PT ;  /* 0x000000ff0200720c */ /* 0x004fc80003f05270 */
[----:B------:R-:W-:-:S09]  /*95d0*/  P2R R19, PR, RZ, 0x1 ;  /* 0x00000001ff137803 */ /* 0x000fd20000000000 */
.L_x_9416:
[----:B------:R-:W-:Y:S05]  /*95e0*/  BSYNC.RECONVERGENT B6 ;  /* 0x0000000000067941 */ /* 0x000fea0003800200 */
.L_x_9410:
        /* <DEDUP_REMOVED lines=18> */
.L_x_9438:
[----:B------:R-:W2:Y:S02]  /*9710*/  LDG.E.U8 R2, desc[UR36][R2.64] ;  /* 0x0000002402027981 */ /* 0x000ea4000c1e1100 */
[----:B--2---:R-:W-:Y:S01]  /*9720*/  ISETP.NE.AND P0, PT, R2, RZ, PT ;  /* 0x000000ff0200720c */ /* 0x004fe20003f05270 */
[----:B------:R-:W-:-:S12]  /*9730*/  BRA `(.L_x_9440) ;  /* 0x0000000800307947 */ /* 0x000fd80003800000 */
.L_x_9437:
        /* <DEDUP_REMOVED lines=10> */
.L_x_9442:
[----:B------:R-:W2:Y:S02]  /*97e0*/  LDG.E R2, desc[UR36][R2.64] ;  /* 0x0000002402027981 */ /* 0x000ea4000c1e1900 */
[----:B--2---:R-:W-:Y:S01]  /*97f0*/  ISETP.NE.AND P0, PT, R2, RZ, PT ;  /* 0x000000ff0200720c */ /* 0x004fe20003f05270 */
[----:B------:R-:W-:-:S12]  /*9800*/  BRA `(.L_x_9440) ;  /* 0x0000000400fc7947 */ /* 0x000fd80003800000 */
.L_x_9441:
[----:B------:R-:W2:Y:S02]  /*9810*/  LDG.E.U16 R2, desc[UR36][R2.64] ;  /* 0x0000002402027981 */ /* 0x000ea4000c1e1500 */
[----:B--2---:R-:W-:Y:S01]  /*9820*/  ISETP.NE.AND P0, PT, R2, RZ, PT ;  /* 0x000000ff0200720c */ /* 0x004fe20003f05270 */
[----:B------:R-:W-:-:S12]  /*9830*/  BRA `(.L_x_9440) ;  /* 0x0000000400f07947 */ /* 0x000fd80003800000 */
.L_x_9436:
        /* <DEDUP_REMOVED lines=9> */
.L_x_9444:
[----:B------:R-:W2:Y:S02]  /*98d0*/  LDG.E.U16 R0, desc[UR36][R2.64] ;  /* 0x0000002402007981 */ /* 0x000ea4000c1e1500 */
[----:B--2---:R-:W-:-:S05]  /*98e0*/  HADD2.F32 R0, -RZ, R0.H0_H0 ;  /* 0x20000000ff007230 */ /* 0x004fca0000004100 */
[----:B------:R-:W-:Y:S01]  /*98f0*/  FSETP.NEU.FTZ.AND P0, PT, R0, RZ, PT ;  /* 0x000000ff0000720b */ /* 0x000fe20003f1d000 */
[----:B------:R-:W-:-:S12]  /*9900*/  BRA `(.L_x_9440) ;  /* 0x0000000400bc7947 */ /* 0x000fd80003800000 */
.L_x_9443:
        /* <DEDUP_REMOVED lines=11> */
.L_x_9446:
        /* <DEDUP_REMOVED lines=8> */
.L_x_9445:
[----:B------:R-:W2:Y:S02]  /*9a40*/  LDG.E.64 R2, desc[UR36][R2.64] ;  /* 0x0000002402027981 */ /* 0x000ea4000c1e1b00 */
[----:B--2---:R-:W-:Y:S01]  /*9a50*/  DSETP.NEU.AND P0, PT, R2, RZ, PT ;  /* 0x000000ff0200722a */ /* 0x004fe20003f0d000 */
[----:B------:R-:W-:-:S13]  /*9a60*/  BRA `(.L_x_9440) ;  /* 0x0000000400647947 */ /* 0x000fda0003800000 */
.L_x_9435:
        /* <DEDUP_REMOVED lines=11> */
.L_x_9449:
[----:B------:R-:W2:Y:S02]  /*9b20*/  LDG.E.128 R4, desc[UR36][R2.64] ;  /* 0x0000002402047981 */ /* 0x000ea4000c1e1d00 */
[----:B--2---:R-:W-:-:S06]  /*9b30*/  DSETP.NEU.AND P0, PT, R6, RZ, PT ;  /* 0x000000ff0600722a */ /* 0x004fcc0003f0d000 */
[----:B------:R-:W-:Y:S01]  /*9b40*/  DSETP.NEU.OR P0, PT, R4, RZ, P0 ;  /* 0x000000ff0400722a */ /* 0x000fe2000070d400 */
[----:B------:R-:W-:-:S13]  /*9b50*/  BRA `(.L_x_9440) ;  /* 0x0000000400287947 */ /* 0x000fda0003800000 */
.L_x_9448:
        /* <DEDUP_REMOVED lines=9> */
.L_x_9451:
        /* <DEDUP_REMOVED lines=11> */
.L_x_9450:
[----:B------:R-:W2:Y:S02]  /*9ca0*/  LDG.E.U16 R0, desc[UR36][R2.64] ;  /* 0x0000002402007981 */ /* 0x000ea4000c1e1500 */
[----:B--2---:R-:W-:-:S04]  /*9cb0*/  SHF.L.U32 R0, R0, 0x10, RZ ;  /* 0x0000001000007819 */ /* 0x004fc800000006ff */
[----:B------:R-:W-:Y:S01]  /*9cc0*/  FSETP.NEU.FTZ.AND P0, PT, R0, RZ, PT ;  /* 0x000000ff0000720b */ /* 0x000fe20003f1d000 */
[----:B------:R-:W-:-:S12]  /*9cd0*/  BRA `(.L_x_9440) ;  /* 0x0000000000c87947 */ /* 0x000fd80003800000 */
.L_x_9447:
        /* <DEDUP_REMOVED lines=11> */
.L_x_9454:
[----:B------:R-:W2:Y:S02]  /*9d90*/  LDG.E.U8 R2, desc[UR36][R2.64] ;  /* 0x0000002402027981 */ /* 0x000ea4000c1e1100 */
[----:B--2---:R-:W-:Y:S01]  /*9da0*/  ISETP.NE.AND P0, PT, R2, RZ, PT ;  /* 0x000000ff0200720c */ /* 0x004fe20003f05270 */
[----:B------:R-:W-:-:S12]  /*9db0*/  BRA `(.L_x_9440) ;  /* 0x0000000000907947 */ /* 0x000fd80003800000 */
.L_x_9453:
[----:B------:R-:W2:Y:S02]  /*9dc0*/  LDG.E.U8 R2, desc[UR36][R2.64] ;  /* 0x0000002402027981 */ /* 0x000ea4000c1e1100 */
[----:B--2---:R-:W-:Y:S01]  /*9dd0*/  ISETP.NE.AND P0, PT, R2, RZ, PT ;  /* 0x000000ff0200720c */ /* 0x004fe20003f05270 */
[----:B------:R-:W-:-:S12]  /*9de0*/  BRA `(.L_x_9440) ;  /* 0x0000000000847947 */ /* 0x000fd80003800000 */
.L_x_9452:
        /* <DEDUP_REMOVED lines=9> */
.L_x_9439:
        /* <DEDUP_REMOVED lines=16> */
.L_x_9457:
[----:B------:R-:W-:Y:S01]  /*9f80*/  PLOP3.LUT P0, PT, PT, PT, PT, 0x8, 0x80 ;  /* 0x000000000080781c */ /* 0x000fe20003f0e170 */
[----:B------:R-:W-:-:S12]  /*9f90*/  BRA `(.L_x_9440) ;  /* 0x0000000000187947 */ /* 0x000fd80003800000 */
.L_x_9456:
[----:B------:R-:W2:Y:S02]  /*9fa0*/  LDG.E.64 R2, desc[UR36][R2.64] ;  /* 0x0000002402027981 */ /* 0x000ea4000c1e1b00 */
[----:B--2---:R-:W-:-:S04]  /*9fb0*/  ISETP.NE.U32.AND P0, PT, R2, RZ, PT ;  /* 0x000000ff0200720c */ /* 0x004fc80003f05070 */
[----:B------:R-:W-:Y:S01]  /*9fc0*/  ISETP.NE.AND.EX P0, PT, R3, RZ, PT, P0 ;  /* 0x000000ff0300720c */ /* 0x000fe20003f05300 */
[----:B------:R-:W-:-:S12]  /*9fd0*/  BRA `(.L_x_9440) ;  /* 0x0000000000087947 */ /* 0x000fd80003800000 */
.L_x_9455:
[----:B------:R-:W2:Y:S02]  /*9fe0*/  LDG.E R2, desc[UR36][R2.64] ;  /* 0x0000002402027981 */ /* 0x000ea4000c1e1900 */
[----:B--2---:R-:W-:-:S13]  /*9ff0*/  ISETP.NE.AND P0, PT, R2, RZ, PT ;  /* 0x000000ff0200720c */ /* 0x004fda0003f05270 */
.L_x_9440:
[----:B------:R-:W-:Y:S05]  /*a000*/  BSYNC.RECONVERGENT B6 ;  /* 0x0000000000067941 */ /* 0x000fea0003800200 */
.L_x_9434:
        /* <DEDUP_REMOVED lines=20> */
.L_x_9462:
[----:B------:R0:W-:Y:S01]  /*a150*/  STG.E.U8 desc[UR36][R2.64], R4 ;  /* 0x0000000402007986 */ /* 0x0001e2000c101124 */
[----:B------:R-:W-:Y:S05]  /*a160*/  BRA `(.L_x_9464) ;  /* 0x0000000800fc7947 */ /* 0x000fea0003800000 */
.L_x_9461:
        /* <DEDUP_REMOVED lines=9> */
.L_x_9466:
[----:B------:R0:W-:Y:S01]  /*a200*/  STG.E desc[UR36][R2.64], R4 ;  /* 0x0000000402007986 */ /* 0x0001e2000c101924 */
[----:B------:R-:W-:Y:S05]  /*a210*/  BRA `(.L_x_9464) ;  /* 0x0000000800d07947 */ /* 0x000fea0003800000 */
.L_x_9465:
[----:B------:R0:W-:Y:S01]  /*a220*/  STG.E.U16 desc[UR36][R2.64], R4 ;  /* 0x0000000402007986 */ /* 0x0001e2000c101524 */
[----:B------:R-:W-:Y:S05]  /*a230*/  BRA `(.L_x_9464) ;  /* 0x0000000800c87947 */ /* 0x000fea0003800000 */
.L_x_9460:
        /* <DEDUP_REMOVED lines=9> */
.L_x_9468:
[----:B------:R-:W-:-:S04]  /*a2d0*/  I2FP.F32.U32 R0, R4 ;  /* 0x0000000400007245 */ /* 0x000fc80000201000 */
[----:B------:R-:W-:-:S05]  /*a2e0*/  F2FP.F16.F32.PACK_AB R0, RZ, R0 ;  /* 0x00000000ff00723e */ /* 0x000fca00000000ff */
[----:B------:R0:W-:Y:S01]  /*a2f0*/  STG.E.U16 desc[UR36][R2.64], R0 ;  /* 0x0000000002007986 */ /* 0x0001e2000c101524 */
[----:B------:R-:W-:Y:S05]  /*a300*/  BRA `(.L_x_9464) ;  /* 0x0000000800947947 */ /* 0x000fea0003800000 */
.L_x_9467:
        /* <DEDUP_REMOVED lines=10> */
.L_x_9470:
[----:B------:R-:W-:-:S04]  /*a3b0*/  I2FP.F32.U32 R4, R4 ;  /* 0x0000000400047245 */ /* 0x000fc80000201000 */
[----:B------:R-:W-:-:S04]  /*a3c0*/  F2FP.F16.F32.PACK_AB R5, RZ, R4 ;  /* 0x00000004ff05723e */ /* 0x000fc800000000ff */
[----:B------:R-:W-:-:S05]  /*a3d0*/  PRMT R5, R5, 0x5410, RZ ;  /* 0x0000541005057816 */ /* 0x000fca00000000ff */
[----:B------:R3:W-:Y:S01]  /*a3e0*/  STG.E desc[UR36][R2.64], R5 ;  /* 0x0000000502007986 */ /* 0x0007e2000c101924 */
[----:B------:R-:W-:Y:S05]  /*a3f0*/  BRA `(.L_x_9464) ;  /* 0x0000000800587947 */ /* 0x000fea0003800000 */
.L_x_9469:
[----:B------:R-:W0:Y:S02]  /*a400*/  I2F.F64.U32 R4, R4 ;  /* 0x0000000400047312 */ /* 0x000e240000201800 */
[----:B0-----:R4:W-:Y:S01]  /*a410*/  STG.E.64 desc[UR36][R2.64], R4 ;  /* 0x0000000402007986 */ /* 0x0019e2000c101b24 */
[----:B------:R-:W-:Y:S05]  /*a420*/  BRA `(.L_x_9464) ;  /* 0x00000008004c7947 */ /* 0x000fea0003800000 */
.L_x_9459:
        /* <DEDUP_REMOVED lines=12> */
.L_x_9474:
        /* <DEDUP_REMOVED lines=17> */
.L_x_9476:
[----:B------:R-:W-:Y:S05]  /*a600*/  BSYNC.RECONVERGENT B0 ;  /* 0x0000000000007941 */ /* 0x000fea0003800200 */
.L_x_9475:
[----:B------:R0:W-:Y:S01]  /*a610*/  STG.E.U8 desc[UR36][R2.64], R0 ;  /* 0x0000000002007986 */ /* 0x0001e2000c101124 */
[----:B------:R-:W-:Y:S05]  /*a620*/  BRA `(.L_x_9464) ;  /* 0x0000000400cc7947 */ /* 0x000fea0003800000 */
.L_x_9473:
        /* <DEDUP_REMOVED lines=17> */
.L_x_9478:
[----:B------:R-:W-:Y:S05]  /*a740*/  BSYNC.RECONVERGENT B0 ;  /* 0x0000000000007941 */ /* 0x000fea0003800200 */
.L_x_9477:
[----:B------:R0:W-:Y:S01]  /*a750*/  STG.E.U8 desc[UR36][R2.64], R0 ;  /* 0x0000000002007986 */ /* 0x0001e2000c101124 */
[----:B------:R-:W-:Y:S05]  /*a760*/  BRA `(.L_x_9464) ;  /* 0x00000004007c7947 */ /* 0x000fea0003800000 */
.L_x_9472:
        /* <DEDUP_REMOVED lines=21> */
.L_x_9480:
[----:B------:R-:W-:-:S05]  /*a8c0*/  HFMA2 R5, -RZ, RZ, 0, 0 ;  /* 0x00000000ff057431 */ /* 0x000fca00000001ff */
[----:B------:R0:W-:Y:S01]  /*a8d0*/  STG.E.64 desc[UR36][R2.64], R4 ;  /* 0x0000000402007986 */ /* 0x0001e2000c101b24 */
[----:B------:R-:W-:Y:S05]  /*a8e0*/  BRA `(.L_x_9464) ;  /* 0x00000004001c7947 */ /* 0x000fea0003800000 */
.L_x_9479:
[----:B------:R0:W-:Y:S01]  /*a8f0*/  STG.E desc[UR36][R2.64], R4 ;  /* 0x0000000402007986 */ /* 0x0001e2000c101924 */
[----:B------:R-:W-:Y:S05]  /*a900*/  BRA `(.L_x_9464) ;  /* 0x0000000400147947 */ /* 0x000fea0003800000 */
.L_x_9471:
        /* <DEDUP_REMOVED lines=8> */
.L_x_9482:
[----:B------:R-:W0:Y:S01]  /*a990*/  I2F.F64.U32 R4, R4 ;  /* 0x0000000400047312 */ /* 0x000e220000201800 */
[----:B------:R-:W-:-:S05]  /*a9a0*/  CS2R R6, SRZ ;  /* 0x0000000000067805 */ /* 0x000fca000001ff00 */
[----:B0-----:R0:W-:Y:S01]  /*a9b0*/  STG.E.128 desc[UR36][R2.64], R4 ;  /* 0x0000000402007986 */ /* 0x0011e2000c101d24 */
[----:B------:R-:W-:Y:S05]  /*a9c0*/  BRA `(.L_x_9464) ;  /* 0x0000000000e47947 */ /* 0x000fea0003800000 */
.L_x_9481:
[----:B------:R-:W-:-:S09]  /*a9d0*/  UISETP.NE.AND UP0, UPT, UR4, 0xf, UPT ;  /* 0x0000000f0400788c */ /* 0x000fd2000bf05270 */
[----:B------:R-:W-:Y:S05]  /*a9e0*/  BRA.U !UP0, `(.L_x_9483) ;  /* 0x0000000108d07547 */ /* 0x000fea000b800000 */
[----:B------:R-:W-:-:S09]  /*a9f0*/  UISETP.NE.AND UP0, UPT, UR4, 0x17, UPT ;  /* 0x000000170400788c */ /* 0x000fd2000bf05270 */
[----:B------:R-:W-:Y:S05]  /*aa00*/  BRA.U !UP0, `(.L_x_9484) ;  /* 0x0000000108847547 */ /* 0x000fea000b800000 */
[----:B------:R-:W-:-:S09]  /*aa10*/  UISETP.NE.AND UP0, UPT, UR4, 0x18, UPT ;  /* 0x000000180400788c */ /* 0x000fd2000bf05270 */
[----:B------:R-:W-:Y:S05]  /*aa20*/  BRA.U !UP0, `(.L_x_9485) ;  /* 0x0000000108447547 */ /* 0x000fea000b800000 */
.L_x_9463:
        /* <DEDUP_REMOVED lines=16> */
.L_x_9486:
[----:B------:R-:W-:Y:S05]  /*ab30*/  BRA `(.L_x_9464) ;  /* 0x0000000000887947 */ /* 0x000fea0003800000 */
.L_x_9485:
        /* <DEDUP_REMOVED lines=11> */
.L_x_9488:
[----:B------:R-:W-:Y:S05]  /*abf0*/  BSYNC.RECONVERGENT B0 ;  /* 0x0000000000007941 */ /* 0x000fea0003800200 */
.L_x_9487:
[----:B------:R0:W-:Y:S01]  /*ac00*/  STG.E.U8 desc[UR36][R2.64], R5 ;  /* 0x0000000502007986 */ /* 0x0001e2000c101124 */
[----:B------:R-:W-:Y:S05]  /*ac10*/  BRA `(.L_x_9464) ;  /* 0x0000000000507947 */ /* 0x000fea0003800000 */
.L_x_9484:
        /* <DEDUP_REMOVED lines=12> */
.L_x_9489:
[----:B------:R-:W-:Y:S01]  /*ace0*/  IMAD.MOV.U32 R5, RZ, RZ, 0x7f ;  /* 0x0000007fff057424 */ /* 0x000fe200078e00ff */
[----:B------:R-:W-:-:S04]  /*acf0*/  ISETP.GT.U32.AND P0, PT, R7, 0x7f800000, PT ;  /* 0x7f8000000700780c */ /* 0x000fc80003f04070 */
[----:B------:R-:W-:-:S05]  /*ad00*/  SEL R5, R5, 0x7c, P0 ;  /* 0x0000007c05057807 */ /* 0x000fca0000000000 */
[----:B------:R0:W-:Y:S01]  /*ad10*/  STG.E.U8 desc[UR36][R2.64], R5 ;  /* 0x0000000502007986 */ /* 0x0001e2000c101124 */
[----:B------:R-:W-:Y:S05]  /*ad20*/  BRA `(.L_x_9464) ;  /* 0x00000000000c7947 */ /* 0x000fea0003800000 */
.L_x_9483:
[----:B------:R-:W-:-:S04]  /*ad30*/  I2FP.F32.U32 R0, R4 ;  /* 0x0000000400007245 */ /* 0x000fc80000201000 */
[----:B------:R-:W-:-:S05]  /*ad40*/  F2FP.BF16.F32.PACK_AB R0, RZ, R0 ;  /* 0x00000000ff00723e */ /* 0x000fca00000010ff */
[----:B------:R0:W-:Y:S02]  /*ad50*/  STG.E.U16 desc[UR36][R2.64], R0 ;  /* 0x0000000002007986 */ /* 0x0001e4000c101524 */
.L_x_9464:
[----:B------:R-:W-:Y:S05]  /*ad60*/  BSYNC.RECONVERGENT B6 ;  /* 0x0000000000067941 */ /* 0x000fea0003800200 */
.L_x_9458:
[----:B------:R-:W-:-:S07]  /*ad70*/  IADD3 R17, PT, PT, R17, 0x80, RZ ;  /* 0x0000008011117810 */ /* 0x000fce0007ffe0ff */
.L_x_9408:
[----:B------:R-:W-:Y:S05]  /*ad80*/  BSYNC.RECONVERGENT B7 ;  /* 0x0000000000077941 */ /* 0x000fea0003800200 */
.L_x_9407:
        /* <DEDUP_REMOVED lines=357> */
.L_x_9490:
        /* <DEDUP_REMOVED lines=22> */
.L_x_9495:
[----:B------:R-:W2:Y:S02]  /*c540*/  LDG.E.U8 R2, desc[UR36][R2.64] ;  /* 0x0000002402027981 */ /* 0x000ea4000c1e1100 */
[----:B--2---:R-:W-:-:S04]  /*c550*/  ISETP.NE.AND P0, PT, R2, RZ, PT ;  /* 0x000000ff0200720c */ /* 0x004fc80003f05270 */
[----:B------:R-:W-:Y:S01]  /*c560*/  P2R R19, PR, RZ, 0x1 ;  /* 0x00000001ff137803 */ /* 0x000fe20000000000 */
[----:B------:R-:W-:Y:S08]  /*c570*/  BRA `(.L_x_9497) ;  /* 0x0000000800847947 */ /* 0x000ff00003800000 */
.L_x_9494:
        /* <DEDUP_REMOVED lines=11> */
.L_x_9499:
[----:B------:R-:W2:Y:S02]  /*c630*/  LDG.E R2, desc[UR36][R2.64] ;  /* 0x0000002402027981 */ /* 0x000ea4000c1e1900 */
[----:B--2---:R-:W-:-:S04]  /*c640*/  ISETP.NE.AND P0, PT, R2, RZ, PT ;  /* 0x000000ff0200720c */ /* 0x004fc80003f05270 */
[----:B------:R-:W-:Y:S01]  /*c650*/  P2R R19, PR, RZ, 0x1 ;  /* 0x00000001ff137803 */ /* 0x000fe20000000000 */
[----:B------:R-:W-:Y:S08]  /*c660*/  BRA `(.L_x_9497) ;  /* 0x0000000800487947 */ /* 0x000ff00003800000 */
.L_x_9498:
[----:B------:R-:W2:Y:S02]  /*c670*/  LDG.E.U16 R2, desc[UR36][R2.64] ;  /* 0x0000002402027981 */ /* 0x000ea4000c1e1500 */
[----:B--2---:R-:W-:-:S04]  /*c680*/  ISETP.NE.AND P0, PT, R2, RZ, PT ;  /* 0x000000ff0200720c */ /* 0x004fc80003f05270 */
[----:B------:R-:W-:Y:S01]  /*c690*/  P2R R19, PR, RZ, 0x1 ;  /* 0x00000001ff137803 */ /* 0x000fe20000000000 */
[----:B------:R-:W-:Y:S08]  /*c6a0*/  BRA `(.L_x_9497) ;  /* 0x0000000800387947 */ /* 0x000ff00003800000 */
.L_x_9493:
        /* <DEDUP_REMOVED lines=10> */
.L_x_9501:
[----:B------:R-:W2:Y:S02]  /*c750*/  LDG.E.U16 R0, desc[UR36][R2.64] ;  /* 0x0000002402007981 */ /* 0x000ea4000c1e1500 */
[----:B--2---:R-:W-:-:S05]  /*c760*/  HADD2.F32 R0, -RZ, R0.H0_H0 ;  /* 0x20000000ff007230 */ /* 0x004fca0000004100 */
[----:B------:R-:W-:-:S04]  /*c770*/  FSETP.NEU.FTZ.AND P0, PT, R0, RZ, PT ;  /* 0x000000ff0000720b */ /* 0x000fc80003f1d000 */
[----:B------:R-:W-:Y:S01]  /*c780*/  P2R R19, PR, RZ, 0x1 ;  /* 0x00000001ff137803 */ /* 0x000fe20000000000 */
[----:B------:R-:W-:Y:S08]  /*c790*/  BRA `(.L_x_9497) ;  /* 0x0000000400fc7947 */ /* 0x000ff00003800000 */
.L_x_9500:
        /* <DEDUP_REMOVED lines=12> */
.L_x_9503:
        /* <DEDUP_REMOVED lines=10> */
.L_x_9502:
[----:B------:R-:W2:Y:S02]  /*c900*/  LDG.E.64 R2, desc[UR36][R2.64] ;  /* 0x0000002402027981 */ /* 0x000ea4000c1e1b00 */
[----:B--2---:R-:W-:-:S06]  /*c910*/  DSETP.NEU.AND P0, PT, R2, RZ, PT ;  /* 0x000000ff0200722a */ /* 0x004fcc0003f0d000 */
[----:B------:R-:W-:Y:S01]  /*c920*/  P2R R19, PR, RZ, 0x1 ;  /* 0x00000001ff137803 */ /* 0x000fe20000000000 */
[----:B------:R-:W-:Y:S07]  /*c930*/  BRA `(.L_x_9497) ;  /* 0x0000000400947947 */ /* 0x000fee0003800000 */
.L_x_9492:
        /* <DEDUP_REMOVED lines=12> */
.L_x_9506:
[----:B------:R-:W2:Y:S02]  /*ca00*/  LDG.E.128 R4, desc[UR36][R2.64] ;  /* 0x0000002402047981 */ /* 0x000ea4000c1e1d00 */
[----:B--2---:R-:W-:-:S06]  /*ca10*/  DSETP.NEU.AND P0, PT, R6, RZ, PT ;  /* 0x000000ff0600722a */ /* 0x004fcc0003f0d000 */
[----:B------:R-:W-:-:S06]  /*ca20*/  DSETP.NEU.OR P0, PT, R4, RZ, P0 ;  /* 0x000000ff0400722a */ /* 0x000fcc000070d400 */
[----:B------:R-:W-:Y:S01]  /*ca30*/  P2R R19, PR, RZ, 0x1 ;  /* 0x00000001ff137803 */ /* 0x000fe20000000000 */
[----:B------:R-:W-:Y:S07]  /*ca40*/  BRA `(.L_x_9497) ;  /* 0x0000000400507947 */ /* 0x000fee0003800000 */
.L_x_9505:
        /* <DEDUP_REMOVED lines=10> */
.L_x_9508:
        /* <DEDUP_REMOVED lines=12> */
.L_x_9507:
[----:B------:R-:W2:Y:S02]  /*cbb0*/  LDG.E.U16 R0, desc[UR36][R2.64] ;  /* 0x0000002402007981 */ /* 0x000ea4000c1e1500 */
[----:B--2---:R-:W-:-:S05]  /*cbc0*/  IMAD.U32 R0, R0, 0x10000, RZ ;  /* 0x0001000000007824 */ /* 0x004fca00078e00ff */
[----:B------:R-:W-:-:S04]  /*cbd0*/  FSETP.NEU.FTZ.AND P0, PT, R0, RZ, PT ;  /* 0x000000ff0000720b */ /* 0x000fc80003f1d000 */
[----:B------:R-:W-:Y:S01]  /*cbe0*/  P2R R19, PR, RZ, 0x1 ;  /* 0x00000001ff137803 */ /* 0x000fe20000000000 */
[----:B------:R-:W-:Y:S08]  /*cbf0*/  BRA `(.L_x_9497) ;  /* 0x0000000000e47947 */ /* 0x000ff00003800000 */
.L_x_9504:
        /* <DEDUP_REMOVED lines=12> */
.L_x_9511:
[----:B------:R-:W2:Y:S02]  /*ccc0*/  LDG.E.U8 R2, desc[UR36][R2.64] ;  /* 0x0000002402027981 */ /* 0x000ea4000c1e1100 */
[----:B--2---:R-:W-:-:S04]  /*ccd0*/  ISETP.NE.AND P0, PT, R2, RZ, PT ;  /* 0x000000ff0200720c */ /* 0x004fc80003f05270 */
[----:B------:R-:W-:Y:S01]  /*cce0*/  P2R R19, PR, RZ, 0x1 ;  /* 0x00000001ff137803 */ /* 0x000fe20000000000 */
[----:B------:R-:W-:Y:S08]  /*ccf0*/  BRA `(.L_x_9497) ;  /* 0x0000000000a47947 */ /* 0x000ff00003800000 */
.L_x_9510:
[----:B------:R-:W2:Y:S02]  /*cd00*/  LDG.E.U8 R2, desc[UR36][R2.64] ;  /* 0x0000002402027981 */ /* 0x000ea4000c1e1100 */
[----:B--2---:R-:W-:-:S04]  /*cd10*/  ISETP.NE.AND P0, PT, R2, RZ, PT ;  /* 0x000000ff0200720c */ /* 0x004fc80003f05270 */
[----:B------:R-:W-:Y:S01]  /*cd20*/  P2R R19, PR, RZ, 0x1 ;  /* 0x00000001ff137803 */ /* 0x000fe20000000000 */
[----:B------:R-:W-:Y:S08]  /*cd30*/  BRA `(.L_x_9497) ;  /* 0x0000000000947947 */ /* 0x000ff00003800000 */
.L_x_9509:
        /* <DEDUP_REMOVED lines=10> */
.L_x_9496:
        /* <DEDUP_REMOVED lines=16> */
.L_x_9514:
[----:B------:R-:W-:-:S04]  /*cee0*/  PLOP3.LUT P0, PT, PT, PT, PT, 0x8, 0x80 ;  /* 0x000000000080781c */ /* 0x000fc80003f0e170 */
[----:B------:R-:W-:Y:S01]  /*cef0*/  P2R R19, PR, RZ, 0x1 ;  /* 0x00000001ff137803 */ /* 0x000fe20000000000 */
[----:B------:R-:W-:Y:S08]  /*cf00*/  BRA `(.L_x_9497) ;  /* 0x0000000000207947 */ /* 0x000ff00003800000 */
.L_x_9513:
[----:B------:R-:W2:Y:S02]  /*cf10*/  LDG.E.64 R2, desc[UR36][R2.64] ;  /* 0x0000002402027981 */ /* 0x000ea4000c1e1b00 */
[----:B--2---:R-:W-:-:S04]  /*cf20*/  ISETP.NE.U32.AND P0, PT, R2, RZ, PT ;  /* 0x000000ff0200720c */ /* 0x004fc80003f05070 */
[----:B------:R-:W-:-:S04]  /*cf30*/  ISETP.NE.AND.EX P0, PT, R3, RZ, PT, P0 ;  /* 0x000000ff0300720c */ /* 0x000fc80003f05300 */
[----:B------:R-:W-:Y:S01]  /*cf40*/  P2R R19, PR, RZ, 0x1 ;  /* 0x00000001ff137803 */ /* 0x000fe20000000000 */
[----:B------:R-:W-:Y:S08]  /*cf50*/  BRA `(.L_x_9497) ;  /* 0x00000000000c7947 */ /* 0x000ff00003800000 */
.L_x_9512:
[----:B------:R-:W2:Y:S02]  /*cf60*/  LDG.E R2, desc[UR36][R2.64] ;  /* 0x0000002402027981 */ /* 0x000ea4000c1e1900 */
[----:B--2---:R-:W-:-:S04]  /*cf70*/  ISETP.NE.AND P0, PT, R2, RZ, PT ;  /* 0x000000ff0200720c */ /* 0x004fc80003f05270 */
[----:B------:R-:W-:-:S09]  /*cf80*/  P2R R19, PR, RZ, 0x1 ;  /* 0x00000001ff137803 */ /* 0x000fd20000000000 */
.L_x_9497:
[----:B------:R-:W-:Y:S05]  /*cf90*/  BSYNC.RECONVERGENT B6 ;  /* 0x0000000000067941 */ /* 0x000fea0003800200 */
.L_x_9491:
        /* <DEDUP_REMOVED lines=18> */
.L_x_9519:
[----:B------:R-:W2:Y:S02]  /*d0c0*/  LDG.E.U8 R2, desc[UR36][R2.64] ;  /* 0x0000002402027981 */ /* 0x000ea4000c1e1100 */
[----:B--2---:R-:W-:Y:S01]  /*d0d0*/  ISETP.NE.AND P0, PT, R2, RZ, PT ;  /* 0x000000ff0200720c */ /* 0x004fe20003f05270 */
[----:B------:R-:W-:-:S12]  /*d0e0*/  BRA `(.L_x_9521) ;  /* 0x0000000800307947 */ /* 0x000fd80003800000 */
.L_x_9518:
        /* <DEDUP_REMOVED lines=10> */
.L_x_9523:
[----:B------:R-:W2:Y:S02]  /*d190*/  LDG.E R2, desc[UR36][R2.64] ;  /* 0x0000002402027981 */ /* 0x000ea4000c1e1900 */
[----:B--2---:R-:W-:Y:S01]  /*d1a0*/  ISETP.NE.AND P0, PT, R2, RZ, PT ;  /* 0x000000ff0200720c */ /* 0x004fe20003f05270 */
[----:B------:R-:W-:-:S12]  /*d1b0*/  BRA `(.L_x_9521) ;  /* 0x0000000400fc7947 */ /* 0x000fd80003800000 */
.L_x_9522:
[----:B------:R-:W2:Y:S02]  /*d1c0*/  LDG.E.U16 R2, desc[UR36][R2.64] ;  /* 0x0000002402027981 */ /* 0x000ea4000c1e1500 */
[----:B--2---:R-:W-:Y:S01]  /*d1d0*/  ISETP.NE.AND P0, PT, R2, RZ, PT ;  /* 0x000000ff0200720c */ /* 0x004fe20003f05270 */
[----:B------:R-:W-:-:S12]  /*d1e0*/  BRA `(.L_x_9521) ;  /* 0x0000000400f07947 */ /* 0x000fd80003800000 */
.L_x_9517:
        /* <DEDUP_REMOVED lines=9> */
.L_x_9525:
[----:B------:R-:W2:Y:S02]  /*d280*/  LDG.E.U16 R0, desc[UR36][R2.64] ;  /* 0x0000002402007981 */ /* 0x000ea4000c1e1500 */
[----:B--2---:R-:W-:-:S05]  /*d290*/  HADD2.F32 R0, -RZ, R0.H0_H0 ;  /* 0x20000000ff007230 */ /* 0x004fca0000004100 */
[----:B------:R-:W-:Y:S01]  /*d2a0*/  FSETP.NEU.FTZ.AND P0, PT, R0, RZ, PT ;  /* 0x000000ff0000720b */ /* 0x000fe20003f1d000 */
[----:B------:R-:W-:-:S12]  /*d2b0*/  BRA `(.L_x_9521) ;  /* 0x0000000400bc7947 */ /* 0x000fd80003800000 */
.L_x_9524:
        /* <DEDUP_REMOVED lines=11> */
.L_x_9527:
        /* <DEDUP_REMOVED lines=8> */
.L_x_9526:
[----:B------:R-:W2:Y:S02]  /*d3f0*/  LDG.E.64 R2, desc[UR36][R2.64] ;  /* 0x0000002402027981 */ /* 0x000ea4000c1e1b00 */
[----:B--2---:R-:W-:Y:S01]  /*d400*/  DSETP.NEU.AND P0, PT, R2, RZ, PT ;  /* 0x000000ff0200722a */ /* 0x004fe20003f0d000 */
[----:B------:R-:W-:-:S13]  /*d410*/  BRA `(.L_x_9521) ;  /* 0x0000000400647947 */ /* 0x000fda0003800000 */
.L_x_9516:
        /* <DEDUP_REMOVED lines=11> */
.L_x_9530:
[----:B------:R-:W2:Y:S02]  /*d4d0*/  LDG.E.128 R4, desc[UR36][R2.64] ;  /* 0x0000002402047981 */ /* 0x000ea4000c1e1d00 */
[----:B--2---:R-:W-:-:S06]  /*d4e0*/  DSETP.NEU.AND P0, PT, R6, RZ, PT ;  /* 0x000000ff0600722a */ /* 0x004fcc0003f0d000 */
[----:B------:R-:W-:Y:S01]  /*d4f0*/  DSETP.NEU.OR P0, PT, R4, RZ, P0 ;  /* 0x000000ff0400722a */ /* 0x000fe2000070d400 */
[----:B------:R-:W-:-:S13]  /*d500*/  BRA `(.L_x_9521) ;  /* 0x0000000400287947 */ /* 0x000fda0003800000 */
.L_x_9529:
        /* <DEDUP_REMOVED lines=9> */
.L_x_9532:
        /* <DEDUP_REMOVED lines=11> */
.L_x_9531:
[----:B------:R-:W2:Y:S02]  /*d650*/  LDG.E.U16 R0, desc[UR36][R2.64] ;  /* 0x0000002402007981 */ /* 0x000ea4000c1e1500 */
[----:B--2---:R-:W-:-:S05]  /*d660*/  IMAD.U32 R0, R0, 0x10000, RZ ;  /* 0x0001000000007824 */ /* 0x004fca00078e00ff */
[----:B------:R-:W-:Y:S01]  /*d670*/  FSETP.NEU.FTZ.AND P0, PT, R0, RZ, PT ;  /* 0x000000ff0000720b */ /* 0x000fe20003f1d000 */
[----:B------:R-:W-:-:S12]  /*d680*/  BRA `(.L_x_9521) ;  /* 0x0000000000c87947 */ /* 0x000fd80003800000 */
.L_x_9528:
        /* <DEDUP_REMOVED lines=11> */
.L_x_9535:
[----:B------:R-:W2:Y:S02]  /*d740*/  LDG.E.U8 R2, desc[UR36][R2.64] ;  /* 0x0000002402027981 */ /* 0x000ea4000c1e1100 */
[----:B--2---:R-:W-:Y:S01]  /*d750*/  ISETP.NE.AND P0, PT, R2, RZ, PT ;  /* 0x000000ff0200720c */ /* 0x004fe20003f05270 */
[----:B------:R-:W-:-:S12]  /*d760*/  BRA `(.L_x_9521) ;  /* 0x0000000000907947 */ /* 0x000fd80003800000 */
.L_x_9534:
[----:B------:R-:W2:Y:S02]  /*d770*/  LDG.E.U8 R2, desc[UR36][R2.64] ;  /* 0x0000002402027981 */ /* 0x000ea4000c1e1100 */
[----:B--2---:R-:W-:Y:S01]  /*d780*/  ISETP.NE.AND P0, PT, R2, RZ, PT ;  /* 0x000000ff0200720c */ /* 0x004fe20003f05270 */
[----:B------:R-:W-:-:S12]  /*d790*/  BRA `(.L_x_9521) ;  /* 0x0000000000847947 */ /* 0x000fd80003800000 */
.L_x_9533:
        /* <DEDUP_REMOVED lines=9> */
.L_x_9520:
        /* <DEDUP_REMOVED lines=16> */
.L_x_9538:
[----:B------:R-:W-:Y:S01]  /*d930*/  PLOP3.LUT P0, PT, PT, PT, PT, 0x8, 0x80 ;  /* 0x000000000080781c */ /* 0x000fe20003f0e170 */
[----:B------:R-:W-:-:S12]  /*d940*/  BRA `(.L_x_9521) ;  /* 0x0000000000187947 */ /* 0x000fd80003800000 */
.L_x_9537:
[----:B------:R-:W2:Y:S02]  /*d950*/  LDG.E.64 R2, desc[UR36][R2.64] ;  /* 0x0000002402027981 */ /* 0x000ea4000c1e1b00 */
[----:B--2---:R-:W-:-:S04]  /*d960*/  ISETP.NE.U32.AND P0, PT, R2, RZ, PT ;  /* 0x000000ff0200720c */ /* 0x004fc80003f05070 */
[----:B------:R-:W-:Y:S01]  /*d970*/  ISETP.NE.AND.EX P0, PT, R3, RZ, PT, P0 ;  /* 0x000000ff0300720c */ /* 0x000fe20003f05300 */
[----:B------:R-:W-:-:S12]  /*d980*/  BRA `(.L_x_9521) ;  /* 0x0000000000087947 */ /* 0x000fd80003800000 */
.L_x_9536:
[----:B------:R-:W2:Y:S02]  /*d990*/  LDG.E R2, desc[UR36][R2.64] ;  /* 0x0000002402027981 */ /* 0x000ea4000c1e1900 */
[----:B--2---:R-:W-:-:S13]  /*d9a0*/  ISETP.NE.AND P0, PT, R2, RZ, PT ;  /* 0x000000ff0200720c */ /* 0x004fda0003f05270 */
.L_x_9521:
[----:B------:R-:W-:Y:S05]  /*d9b0*/  BSYNC.RECONVERGENT B6 ;  /* 0x0000000000067941 */ /* 0x000fea0003800200 */
.L_x_9515:
        /* <DEDUP_REMOVED lines=16> */
.L_x_9542:
[----:B------:R-:W-:Y:S01]  /*dac0*/  STG.E.U8 desc[UR36][R16.64], R2 ;  /* 0x0000000210007986 */ /* 0x000fe2000c101124 */
[----:B------:R-:W-:Y:S05]  /*dad0*/  EXIT ;  /* 0x000000000000794d */ /* 0x000fea0003800000 */
.L_x_9541:
        /* <DEDUP_REMOVED lines=9> */
.L_x_9545:
[----:B------:R-:W-:Y:S01]  /*db70*/  STG.E desc[UR36][R16.64], R2 ;  /* 0x0000000210007986 */ /* 0x000fe2000c101924 */
[----:B------:R-:W-:Y:S05]  /*db80*/  EXIT ;  /* 0x000000000000794d */ /* 0x000fea0003800000 */
.L_x_9544:
[----:B------:R-:W-:Y:S01]  /*db90*/  STG.E.U16 desc[UR36][R16.64], R2 ;  /* 0x0000000210007986 */ /* 0x000fe2000c101524 */
[----:B------:R-:W-:Y:S05]  /*dba0*/  EXIT ;  /* 0x000000000000794d */ /* 0x000fea0003800000 */
.L_x_9540:
        /* <DEDUP_REMOVED lines=9> */
.L_x_9547:
[----:B------:R-:W-:-:S04]  /*dc40*/  I2FP.F32.U32 R0, R2 ;  /* 0x0000000200007245 */ /* 0x000fc80000201000 */
[----:B------:R-:W-:-:S05]  /*dc50*/  F2FP.F16.F32.PACK_AB R0, RZ, R0 ;  /* 0x00000000ff00723e */ /* 0x000fca00000000ff */
[----:B------:R-:W-:Y:S01]  /*dc60*/  STG.E.U16 desc[UR36][R16.64], R0 ;  /* 0x0000000010007986 */ /* 0x000fe2000c101524 */
[----:B------:R-:W-:Y:S05]  /*dc70*/  EXIT ;  /* 0x000000000000794d */ /* 0x000fea0003800000 */
.L_x_9546:
        /* <DEDUP_REMOVED lines=10> */
.L_x_9549:
[----:B------:R-:W-:-:S04]  /*dd20*/  I2FP.F32.U32 R2, R2 ;  /* 0x0000000200027245 */ /* 0x000fc80000201000 */
[----:B------:R-:W-:-:S04]  /*dd30*/  F2FP.F16.F32.PACK_AB R3, RZ, R2 ;  /* 0x00000002ff03723e */ /* 0x000fc800000000ff */
[----:B------:R-:W-:-:S05]  /*dd40*/  PRMT R3, R3, 0x5410, RZ ;  /* 0x0000541003037816 */ /* 0x000fca00000000ff */
[----:B------:R-:W-:Y:S01]  /*dd50*/  STG.E desc[UR36][R16.64], R3 ;  /* 0x0000000310007986 */ /* 0x000fe2000c101924 */
[----:B------:R-:W-:Y:S05]  /*dd60*/  EXIT ;  /* 0x000000000000794d */ /* 0x000fea0003800000 */
.L_x_9548:
[----:B------:R-:W0:Y:S02]  /*dd70*/  I2F.F64.U32 R2, R2 ;  /* 0x0000000200027312 */ /* 0x000e240000201800 */
[----:B0-----:R-:W-:Y:S01]  /*dd80*/  STG.E.64 desc[UR36][R16.64], R2 ;  /* 0x0000000210007986 */ /* 0x001fe2000c101b24 */
[----:B------:R-:W-:Y:S05]  /*dd90*/  EXIT ;  /* 0x000000000000794d */ /* 0x000fea0003800000 */
.L_x_9539:
        /* <DEDUP_REMOVED lines=12> */
.L_x_9553:
        /* <DEDUP_REMOVED lines=16> */
.L_x_9556:
[----:B------:R-:W-:-:S07]  /*df60*/  PRMT R8, R0, 0x7610, R8 ;  /* 0x0000761000087816 */ /* 0x000fce0000000008 */
.L_x_9555:
[----:B------:R-:W-:Y:S05]  /*df70*/  BSYNC.RECONVERGENT B0 ;  /* 0x0000000000007941 */ /* 0x000fea0003800200 */
.L_x_9554:
[----:B------:R-:W-:Y:S01]  /*df80*/  STG.E.U8 desc[UR36][R16.64], R8 ;  /* 0x0000000810007986 */ /* 0x000fe2000c101124 */
[----:B------:R-:W-:Y:S05]  /*df90*/  EXIT ;  /* 0x000000000000794d */ /* 0x000fea0003800000 */
.L_x_9552:
        /* <DEDUP_REMOVED lines=16> */
.L_x_9559:
[----:B------:R-:W-:-:S07]  /*e0a0*/  PRMT R8, R0, 0x7610, R8 ;  /* 0x0000761000087816 */ /* 0x000fce0000000008 */
.L_x_9558:
[----:B------:R-:W-:Y:S05]  /*e0b0*/  BSYNC.RECONVERGENT B0 ;  /* 0x0000000000007941 */ /* 0x000fea0003800200 */
.L_x_9557:
[----:B------:R-:W-:Y:S01]  /*e0c0*/  STG.E.U8 desc[UR36][R16.64], R8 ;  /* 0x0000000810007986 */ /* 0x000fe2000c101124 */
[----:B------:R-:W-:Y:S05]  /*e0d0*/  EXIT ;  /* 0x000000000000794d */ /* 0x000fea0003800000 */
.L_x_9551:
        /* <DEDUP_REMOVED lines=21> */
.L_x_9561:
[----:B------:R-:W-:-:S05]  /*e230*/  IMAD.MOV.U32 R3, RZ, RZ, RZ ;  /* 0x000000ffff037224 */ /* 0x000fca00078e00ff */
[----:B------:R-:W-:Y:S01]  /*e240*/  STG.E.64 desc[UR36][R16.64], R2 ;  /* 0x0000000210007986 */ /* 0x000fe2000c101b24 */
[----:B------:R-:W-:Y:S05]  /*e250*/  EXIT ;  /* 0x000000000000794d */ /* 0x000fea0003800000 */
.L_x_9560:
[----:B------:R-:W-:Y:S01]  /*e260*/  STG.E desc[UR36][R16.64], R2 ;  /* 0x0000000210007986 */ /* 0x000fe2000c101924 */
[----:B------:R-:W-:Y:S05]  /*e270*/  EXIT ;  /* 0x000000000000794d */ /* 0x000fea0003800000 */
.L_x_9550:
        /* <DEDUP_REMOVED lines=8> */
.L_x_9563:
[----:B------:R-:W0:Y:S01]  /*e300*/  I2F.F64.U32 R4, R2 ;  /* 0x0000000200047312 */ /* 0x000e220000201800 */
[----:B------:R-:W-:-:S05]  /*e310*/  CS2R R6, SRZ ;  /* 0x0000000000067805 */ /* 0x000fca000001ff00 */
[----:B0-----:R-:W-:Y:S01]  /*e320*/  STG.E.128 desc[UR36][R16.64], R4 ;  /* 0x0000000410007986 */ /* 0x001fe2000c101d24 */
[----:B------:R-:W-:Y:S05]  /*e330*/  EXIT ;  /* 0x000000000000794d */ /* 0x000fea0003800000 */
.L_x_9562:
[----:B------:R-:W-:-:S09]  /*e340*/  UISETP.NE.AND UP0, UPT, UR4, 0xf, UPT ;  /* 0x0000000f0400788c */ /* 0x000fd2000bf05270 */
[----:B------:R-:W-:Y:S05]  /*e350*/  BRA.U !UP0, `(.L_x_9564) ;  /* 0x0000000108d47547 */ /* 0x000fea000b800000 */
[----:B------:R-:W-:-:S09]  /*e360*/  UISETP.NE.AND UP0, UPT, UR4, 0x17, UPT ;  /* 0x000000170400788c */ /* 0x000fd2000bf05270 */
[----:B------:R-:W-:Y:S05]  /*e370*/  BRA.U !UP0, `(.L_x_9565) ;  /* 0x0000000108847547 */ /* 0x000fea000b800000 */
[----:B------:R-:W-:-:S09]  /*e380*/  UISETP.NE.AND UP0, UPT, UR4, 0x18, UPT ;  /* 0x000000180400788c */ /* 0x000fd2000bf05270 */
[----:B------:R-:W-:Y:S05]  /*e390*/  BRA.U !UP0, `(.L_x_9566) ;  /* 0x0000000108447547 */ /* 0x000fea000b800000 */
.L_x_9543:
        /* <DEDUP_REMOVED lines=16> */
.L_x_9567:
[----:B------:R-:W-:Y:S05]  /*e4a0*/  EXIT ;  /* 0x000000000000794d */ /* 0x000fea0003800000 */
.L_x_9566:
        /* <DEDUP_REMOVED lines=11> */
.L_x_9569:
[----:B------:R-:W-:Y:S05]  /*e560*/  BSYNC.RECONVERGENT B0 ;  /* 0x0000000000007941 */ /* 0x000fea0003800200 */
.L_x_9568:
[----:B------:R-:W-:Y:S01]  /*e570*/  STG.E.U8 desc[UR36][R16.64], R3 ;  /* 0x0000000310007986 */ /* 0x000fe2000c101124 */
[----:B------:R-:W-:Y:S05]  /*e580*/  EXIT ;  /* 0x000000000000794d */ /* 0x000fea0003800000 */
.L_x_9565:
        /* <DEDUP_REMOVED lines=13> */
.L_x_9570:
[----:B------:R-:W-:Y:S01]  /*e660*/  IMAD.MOV.U32 R3, RZ, RZ, 0x7f ;  /* 0x0000007fff037424 */ /* 0x000fe200078e00ff */
[----:B------:R-:W-:-:S04]  /*e670*/  ISETP.GT.U32.AND P0, PT, R5, 0x7f800000, PT ;  /* 0x7f8000000500780c */ /* 0x000fc80003f04070 */
[----:B------:R-:W-:-:S05]  /*e680*/  SEL R3, R3, 0x7c, P0 ;  /* 0x0000007c03037807 */ /* 0x000fca0000000000 */
[----:B------:R-:W-:Y:S01]  /*e690*/  STG.E.U8 desc[UR36][R16.64], R3 ;  /* 0x0000000310007986 */ /* 0x000fe2000c101124 */
[----:B------:R-:W-:Y:S05]  /*e6a0*/  EXIT ;  /* 0x000000000000794d */ /* 0x000fea0003800000 */
.L_x_9564:
[----:B------:R-:W-:-:S04]  /*e6b0*/  I2FP.F32.U32 R0, R2 ;  /* 0x0000000200007245 */ /* 0x000fc80000201000 */
[----:B------:R-:W-:-:S05]  /*e6c0*/  F2FP.BF16.F32.PACK_AB R0, RZ, R0 ;  /* 0x00000000ff00723e */ /* 0x000fca00000010ff */
[----:B------:R-:W-:Y:S01]  /*e6d0*/  STG.E.U16 desc[UR36][R16.64], R0 ;  /* 0x0000000010007986 */ /* 0x000fe2000c101524 */
[----:B------:R-:W-:Y:S05]  /*e6e0*/  EXIT ;  /* 0x000000000000794d */ /* 0x000fea0003800000 */
.L_x_9571:
        /* <DEDUP_REMOVED lines=9> */
.L_x_26208:


//--------------------- .text._ZN2at6native27unrolled_elementwise_kernelINS0_13BinaryFunctorIbbbNS0_16BitwiseOrFunctorIbEEEESt5arrayIPcLm3EELi4E23TrivialOffsetCalculatorILi2EjES9_ILi1EjENS0_6memory12LoadWithCastILi2EEENSC_13StoreWithCastILi1EEEEEviT_T0_T2_T3_T4_T5_ --------------------------
	.section	.text._ZN2at6native27unrolled_elementwise_kernelINS0_13BinaryFunctorIbbbNS0_16BitwiseOrFunctorIbEEEESt5arrayIPcLm3EELi4E23TrivialOffsetCalculatorILi2EjES9_ILi1EjENS0_6memory12LoadWithCastILi2EEENSC_13StoreWithCastILi1EEEEEviT_T0_T2_T3_T4_T5_,"ax",@progbits
	.align	128
        .global         _ZN2at6native27unrolled_elementwise_kernelINS0_13BinaryFunctorIbbbNS0_16BitwiseOrFunctorIbEEEESt5arrayIPcLm3EELi4E23TrivialOffsetCalculatorILi2EjES9_ILi1EjENS0_6memory12LoadWithCastILi2EEENSC_13StoreWithCastILi1EEEEEviT_T0_T2_T3_T4_T5_
        .type           _ZN2at6native27unrolled_elementwise_kernelINS0_13BinaryFunctorIbbbNS0_16BitwiseOrFunctorIbEEEESt5arrayIPcLm3EELi4E23TrivialOffsetCalculatorILi2EjES9_ILi1EjENS0_6memory12LoadWithCastILi2EEENSC_13StoreWithCastILi1EEEEEviT_T0_T2_T3_T4_T5_,@function
        .size           _ZN2at6native27unrolled_elementwise_kernelINS0_13BinaryFunctorIbbbNS0_16BitwiseOrFunctorIbEEEESt5arrayIPcLm3EELi4E23TrivialOffsetCalculatorILi2EjES9_ILi1EjENS0_6memory12LoadWithCastILi2EEENSC_13StoreWithCastILi1EEEEEviT_T0_T2_T3_T4_T5_,(.L_x_26209 - _ZN2at6native27unrolled_elementwise_kernelINS0_13BinaryFunctorIbbbNS0_16BitwiseOrFunctorIbEEEESt5arrayIPcLm3EELi4E23TrivialOffsetCalculatorILi2EjES9_ILi1EjENS0_6memory12LoadWithCastILi2EEENSC_13StoreWithCastILi1EEEEEviT_T0_T2_T3_T4_T5_)
        .other          _ZN2at6native27unrolled_elementwise_kernelINS0_13BinaryFunctorIbbbNS0_16BitwiseOrFunctorIbEEEESt5arrayIPcLm3EELi4E23TrivialOffsetCalculatorILi2EjES9_ILi1EjENS0_6memory12LoadWithCastILi2EEENSC_13StoreWithCastILi1EEEEEviT_T0_T2_T3_T4_T5_,@"STO_CUDA_ENTRY STV_DEFAULT"
_ZN2at6native27unrolled_elementwise_kernelINS0_13BinaryFunctorIbbbNS0_16BitwiseOrFunctorIbEEEESt5arrayIPcLm3EELi4E23TrivialOffsetCalculatorILi2EjES9_ILi1EjENS0_6memory12LoadWithCastILi2EEENSC_13StoreWithCastILi1EEEEEviT_T0_T2_T3_T4_T5_:
.text._ZN2at6native27unrolled_elementwise_kernelINS0_13BinaryFunctorIbbbNS0_16BitwiseOrFunctorIbEEEESt5arrayIPcLm3EELi4E23TrivialOffsetCalculatorILi2EjES9_ILi1EjENS0_6memory12LoadWithCastILi2EEENSC_13StoreWithCastILi1EEEEEviT_T0_T2_T3_T4_T5_:
        /* <DEDUP_REMOVED lines=36> */
.L_x_9578:
[----:B------:R-:W2:Y:S02]  /*0240*/  LDG.E.U8 R4, desc[UR36][R4.64] ;  /* 0x0000002404047981 */ /* 0x000ea4000c1e1100 */
[----:B--2---:R-:W-:-:S04]  /*0250*/  ISETP.NE.AND P0, PT, R4, RZ, PT ;  /* 0x000000ff0400720c */ /* 0x004fc80003f05270 */
[----:B------:R-:W-:Y:S01]  /*0260*/  P2R R18, PR, RZ, 0x1 ;  /* 0x00000001ff127803 */ /* 0x000fe20000000000 */
[----:B------:R-:W-:Y:S08]  /*0270*/  BRA `(.L_x_9580) ;  /* 0x0000000800847947 */ /* 0x000ff00003800000 */
.L_x_9577:
        /* <DEDUP_REMOVED lines=11> */
.L_x_9582:
[----:B------:R-:W2:Y:S02]  /*0330*/  LDG.E R4, desc[UR36][R4.64] ;  /* 0x0000002404047981 */ /* 0x000ea4000c1e1900 */
[----:B--2---:R-:W-:-:S04]  /*0340*/  ISETP.NE.AND P0, PT, R4, RZ, PT ;  /* 0x000000ff0400720c */ /* 0x004fc80003f05270 */
[----:B------:R-:W-:Y:S01]  /*0350*/  P2R R18, PR, RZ, 0x1 ;  /* 0x00000001ff127803 */ /* 0x000fe20000000000 */
[----:B------:R-:W-:Y:S08]  /*0360*/  BRA `(.L_x_9580) ;  /* 0x0000000800487947 */ /* 0x000ff00003800000 */
.L_x_9581:
[----:B------:R-:W2:Y:S02]  /*0370*/  LDG.E.U16 R4, desc[UR36][R4.64] ;  /* 0x0000002404047981 */ /* 0x000ea4000c1e1500 */
[----:B--2---:R-:W-:-:S04]  /*0380*/  ISETP.NE.AND P0, PT, R4, RZ, PT ;  /* 0x000000ff0400720c */ /* 0x004fc80003f05270 */
[----:B------:R-:W-:Y:S01]  /*0390*/  P2R R18, PR, RZ, 0x1 ;  /* 0x00000001ff127803 */ /* 0x000fe20000000000 */
[----:B------:R-:W-:Y:S08]  /*03a0*/  BRA `(.L_x_9580) ;  /* 0x0000000800387947 */ /* 0x000ff00003800000 */
.L_x_9576:
        /* <DEDUP_REMOVED lines=10> */
.L_x_9584:
[----:B------:R-:W2:Y:S02]  /*0450*/  LDG.E.U16 R0, desc[UR36][R4.64] ;  /* 0x0000002404007981 */ /* 0x000ea4000c1e1500 */
[----:B--2---:R-:W-:-:S05]  /*0460*/  HADD2.F32 R0, -RZ, R0.H0_H0 ;  /* 0x20000000ff007230 */ /* 0x004fca0000004100 */
[----:B------:R-:W-:-:S04]  /*0470*/  FSETP.NEU.FTZ.AND P0, PT, R0, RZ, PT ;  /* 0x000000ff0000720b */ /* 0x000fc80003f1d000 */
[----:B------:R-:W-:Y:S01]  /*0480*/  P2R R18, PR, RZ, 0x1 ;  /* 0x00000001ff127803 */ /* 0x000fe20000000000 */
[----:B------:R-:W-:Y:S08]  /*0490*/  BRA `(.L_x_9580) ;  /* 0x0000000400fc7947 */ /* 0x000ff00003800000 */
.L_x_9583:
        /* <DEDUP_REMOVED lines=12> */
.L_x_9586:
        /* <DEDUP_REMOVED lines=10> */
.L_x_9585:
[----:B------:R-:W2:Y:S02]  /*0600*/  LDG.E.64 R4, desc[UR36][R4.64] ;  /* 0x0000002404047981 */ /* 0x000ea4000c1e1b00 */
[----:B--2---:R-:W-:-:S06]  /*0610*/  DSETP.NEU.AND P0, PT, R4, RZ, PT ;  /* 0x000000ff0400722a */ /* 0x004fcc0003f0d000 */
[----:B------:R-:W-:Y:S01]  /*0620*/  P2R R18, PR, RZ, 0x1 ;  /* 0x00000001ff127803 */ /* 0x000fe20000000000 */
[----:B------:R-:W-:Y:S07]  /*0630*/  BRA `(.L_x_9580) ;  /* 0x0000000400947947 */ /* 0x000fee0003800000 */
.L_x_9575:
        /* <DEDUP_REMOVED lines=12> */
.L_x_9589:
[----:B------:R-:W2:Y:S02]  /*0700*/  LDG.E.128 R4, desc[UR36][R4.64] ;  /* 0x0000002404047981 */ /* 0x000ea4000c1e1d00 */
[----:B--2---:R-:W-:-:S06]  /*0710*/  DSETP.NEU.AND P0, PT, R6, RZ, PT ;  /* 0x000000ff0600722a */ /* 0x004fcc0003f0d000 */
[----:B------:R-:W-:-:S06]  /*0720*/  DSETP.NEU.OR P0, PT, R4, RZ, P0 ;  /* 0x000000ff0400722a */ /* 0x000fcc000070d400 */
[----:B------:R-:W-:Y:S01]  /*0730*/  P2R R18, PR, RZ, 0x1 ;  /* 0x00000001ff127803 */ /* 0x000fe20000000000 */
[----:B------:R-:W-:Y:S07]  /*0740*/  BRA `(.L_x_9580) ;  /* 0x0000000400507947 */ /* 0x000fee0003800000 */
.L_x_9588:
        /* <DEDUP_REMOVED lines=10> */
.L_x_9591:
        /* <DEDUP_REMOVED lines=12> */
.L_x_9590:
[----:B------:R-:W2:Y:S02]  /*08b0*/  LDG.E.U16 R0, desc[UR36][R4.64] ;  /* 0x0000002404007981 */ /* 0x000ea4000c1e1500 */
[----:B--2---:R-:W-:-:S05]  /*08c0*/  IMAD.U32 R0, R0, 0x10000, RZ ;  /* 0x0001000000007824 */ /* 0x004fca00078e00ff */
[----:B------:R-:W-:-:S04]  /*08d0*/  FSETP.NEU.FTZ.AND P0, PT, R0, RZ, PT ;  /* 0x000000ff0000720b */ /* 0x000fc80003f1d000 */
[----:B------:R-:W-:Y:S01]  /*08e0*/  P2R R18, PR, RZ, 0x1 ;  /* 0x00000001ff127803 */ /* 0x000fe20000000000 */
[----:B------:R-:W-:Y:S08]  /*08f0*/  BRA `(.L_x_9580) ;  /* 0x0000000000e47947 */ /* 0x000ff00003800000 */
.L_x_9587:
        /* <DEDUP_REMOVED lines=12> */
.L_x_9594:
[----:B------:R-:W2:Y:S02]  /*09c0*/  LDG.E.U8 R4, desc[UR36][R4.64] ;  /* 0x0000002404047981 */ /* 0x000ea4000c1e1100 */
[----:B--2---:R-:W-:-:S04]  /*09d0*/  ISETP.NE.AND P0, PT, R4, RZ, PT ;  /* 0x000000ff0400720c */ /* 0x004fc80003f05270 */
[----:B------:R-:W-:Y:S01]  /*09e0*/  P2R R18, PR, RZ, 0x1 ;  /* 0x00000001ff127803 */ /* 0x000fe20000000000 */
[----:B------:R-:W-:Y:S08]  /*09f0*/  BRA `(.L_x_9580) ;  /* 0x0000000000a47947 */ /* 0x000ff00003800000 */
.L_x_9593:
[----:B------:R-:W2:Y:S02]  /*0a00*/  LDG.E.U8 R4, desc[UR36][R4.64] ;  /* 0x0000002404047981 */ /* 0x000ea4000c1e1100 */
[----:B--2---:R-:W-:-:S04]  /*0a10*/  ISETP.NE.AND P0, PT, R4, RZ, PT ;  /* 0x000000ff0400720c */ /* 0x004fc80003f05270 */
[----:B------:R-:W-:Y:S01]  /*0a20*/  P2R R18, PR, RZ, 0x1 ;  /* 0x00000001ff127803 */ /* 0x000fe20000000000 */
[----:B------:R-:W-:Y:S08]  /*0a30*/  BRA `(.L_x_9580) ;  /* 0x0000000000947947 */ /* 0x000ff00003800000 */
.L_x_9592:
[----:B------:R-:W-:-:S09]  /*0a40*/  UISETP.NE.AND UP0, UPT, UR4, 0x1c, UPT ;  /* 0x0000001c0400788c */ /* 0x000fd2000bf05270 */
[----:B------:R-:W-:Y:S05]  /*0a50*/  BRA.U !UP0, `(.L_x_9595) ;  /* 0x0000000108807547 */ /* 0x000fea000b800000 */
[----:B------:R-:W-:-:S09]  /*0a60*/  UISETP.NE.AND UP0, UPT, UR4, 0x1d, UPT ;  /* 0x0000001d0400788c */ /* 0x000fd2000bf05270 */
[----:B------:R-:W-:Y:S05]  /*0a70*/  BRA.U !UP0, `(.L_x_9596) ;  /* 0x0000000108647547 */ /* 0x000fea000b800000 */
[----:B------:R-:W-:-:S09]  /*0a80*/  UISETP.NE.AND UP0, UPT, UR4, 0x2c, UPT ;  /* 0x0000002c0400788c */ /* 0x000fd2000bf05270 */
[----:B------:R-:W-:Y:S05]  /*0a90*/  BRA.U !UP0, `(.L_x_9597) ;  /* 0x00000001084c7547 */ /* 0x000fea000b800000 */
.L_x_9579:
        /* <DEDUP_REMOVED lines=16> */
.L_x_9598:
[----:B------:R-:W-:-:S04]  /*0ba0*/  PLOP3.LUT P0, PT, PT, PT, PT, 0x8, 0x80 ;  /* 0x000000000080781c */ /* 0x000fc80003f0e170 */
[----:B------:R-:W-:Y:S01]  /*0bb0*/  P2R R18, PR, RZ, 0x1 ;  /* 0x00000001ff127803 */ /* 0x000fe20000000000 */
[----:B------:R-:W-:Y:S08]  /*0bc0*/  BRA `(.L_x_9580) ;  /* 0x0000000000307947 */ /* 0x000ff00003800000 */
.L_x_9597:
[----:B------:R-:W2:Y:S02]  /*0bd0*/  LDG.E.U8 R4, desc[UR36][R4.64] ;  /* 0x0000002404047981 */ /* 0x000ea4000c1e1100 */
[----:B--2---:R-:W-:-:S04]  /*0be0*/  ISETP.NE.AND P0, PT, R4, RZ, PT ;  /* 0x000000ff0400720c */ /* 0x004fc80003f05270 */
[----:B------:R-:W-:Y:S01]  /*0bf0*/  P2R R18, PR, RZ, 0x1 ;  /* 0x00000001ff127803 */ /* 0x000fe20000000000 */
[----:B------:R-:W-:Y:S08]  /*0c00*/  BRA `(.L_x_9580) ;  /* 0x0000000000207947 */ /* 0x000ff00003800000 */
.L_x_9596:
[----:B------:R-:W2:Y:S02]  /*0c10*/  LDG.E.64 R4, desc[UR36][R4.64] ;  /* 0x0000002404047981 */ /* 0x000ea4000c1e1b00 */
[----:B--2---:R-:W-:-:S04]  /*0c20*/  ISETP.NE.U32.AND P0, PT, R4, RZ, PT ;  /* 0x000000ff0400720c */ /* 0x004fc80003f05070 */
[----:B------:R-:W-:-:S04]  /*0c30*/  ISETP.NE.AND.EX P0, PT, R5, RZ, PT, P0 ;  /* 0x000000ff0500720c */ /* 0x000fc80003f05300 */
[----:B------:R-:W-:Y:S01]  /*0c40*/  P2R R18, PR, RZ, 0x1 ;  /* 0x00000001ff127803 */ /* 0x000fe20000000000 */
[----:B------:R-:W-:Y:S08]  /*0c50*/  BRA `(.L_x_9580) ;  /* 0x00000000000c7947 */ /* 0x000ff00003800000 */
.L_x_9595:
[----:B------:R-:W2:Y:S02]  /*0c60*/  LDG.E R4, desc[UR36][R4.64] ;  /* 0x0000002404047981 */ /* 0x000ea4000c1e1900 */
[----:B--2---:R-:W-:-:S04]  /*0c70*/  ISETP.NE.AND P0, PT, R4, RZ, PT ;  /* 0x000000ff0400720c */ /* 0x004fc80003f05270 */
[----:B------:R-:W-:-:S09]  /*0c80*/  P2R R18, PR, RZ, 0x1 ;  /* 0x00000001ff127803 */ /* 0x000fd20000000000 */
.L_x_9580:
[----:B------:R-:W-:Y:S05]  /*0c90*/  BSYNC.RECONVERGENT B6 ;  /* 0x0000000000067941 */ /* 0x000fea0003800200 */
.L_x_9574:
[----:B------:R-:W0:Y:S01]  /*0ca0*/  LDC.64 R4, c[0x0][0x398] ;  /* 0x0000e600ff047b82 */ /* 0x000e220000000a00 */
[----:B------:R-:W1:Y:S01]  /*0cb0*/  LDCU UR5, c[0x0][0x3ac] ;  /* 0x00007580ff0577ac */ /* 0x000e620008000800 */
        /* <DEDUP_REMOVED lines=18> */
.L_x_9603:
[----:B------:R-:W2:Y:S02]  /*0de0*/  LDG.E.U8 R4, desc[UR36][R4.64] ;  /* 0x0000002404047981 */ /* 0x000ea4000c1e1100 */
[----:B--2---:R-:W-:Y:S01]  /*0df0*/  ISETP.NE.AND P0, PT, R4, RZ, PT ;  /* 0x000000ff0400720c */ /* 0x004fe20003f05270 */
[----:B------:R-:W-:-:S12]  /*0e00*/  BRA `(.L_x_9605) ;  /* 0x0000000800307947 */ /* 0x000fd80003800000 */
.L_x_9602:
        /* <DEDUP_REMOVED lines=10> */
.L_x_9607:
[----:B------:R-:W2:Y:S02]  /*0eb0*/  LDG.E R4, desc[UR36][R4.64] ;  /* 0x0000002404047981 */ /* 0x000ea4000c1e1900 */
[----:B--2---:R-:W-:Y:S01]  /*0ec0*/  ISETP.NE.AND P0, PT, R4, RZ, PT ;  /* 0x000000ff0400720c */ /* 0x004fe20003f05270 */
[----:B------:R-:W-:-:S12]  /*0ed0*/  BRA `(.L_x_9605) ;  /* 0x0000000400fc7947 */ /* 0x000fd80003800000 */
.L_x_9606:
[----:B------:R-:W2:Y:S02]  /*0ee0*/  LDG.E.U16 R4, desc[UR36][R4.64] ;  /* 0x0000002404047981 */ /* 0x000ea4000c1e1500 */
[----:B--2---:R-:W-:Y:S01]  /*0ef0*/  ISETP.NE.AND P0, PT, R4, RZ, PT ;  /* 0x000000ff0400720c */ /* 0x004fe20003f05270 */
[----:B------:R-:W-:-:S12]  /*0f00*/  BRA `(.L_x_9605) ;  /* 0x0000000400f07947 */ /* 0x000fd80003800000 */
.L_x_9601:
        /* <DEDUP_REMOVED lines=9> */
.L_x_9609:
[----:B------:R-:W2:Y:S02]  /*0fa0*/  LDG.E.U16 R0, desc[UR36][R4.64] ;  /* 0x0000002404007981 */ /* 0x000ea4000c1e1500 */
[----:B--2---:R-:W-:-:S05]  /*0fb0*/  HADD2.F32 R0, -RZ, R0.H0_H0 ;  /* 0x20000000ff007230 */ /* 0x004fca0000004100 */
[----:B------:R-:W-:Y:S01]  /*0fc0*/  FSETP.NEU.FTZ.AND P0, PT, R0, RZ, PT ;  /* 0x000000ff0000720b */ /* 0x000fe20003f1d000 */
[----:B------:R-:W-:-:S12]  /*0fd0*/  BRA `(.L_x_9605) ;  /* 0x0000000400bc7947 */ /* 0x000fd80003800000 */
.L_x_9608:
        /* <DEDUP_REMOVED lines=11> */
.L_x_9611:
        /* <DEDUP_REMOVED lines=8> */
.L_x_9610:
[----:B------:R-:W2:Y:S02]  /*1110*/  LDG.E.64 R4, desc[UR36][R4.64] ;  /* 0x0000002404047981 */ /* 0x000ea4000c1e1b00 */
[----:B--2---:R-:W-:Y:S01]  /*1120*/  DSETP.NEU.AND P0, PT, R4, RZ, PT ;  /* 0x000000ff0400722a */ /* 0x004fe20003f0d000 */
[----:B------:R-:W-:-:S13]  /*1130*/  BRA `(.L_x_9605) ;  /* 0x0000000400647947 */ /* 0x000fda0003800000 */
.L_x_9600:
        /* <DEDUP_REMOVED lines=11> */
.L_x_9614:
[----:B------:R-:W2:Y:S02]  /*11f0*/  LDG.E.128 R4, desc[UR36][R4.64] ;  /* 0x0000002404047981 */ /* 0x000ea4000c1e1d00 */
[----:B--2---:R-:W-:-:S06]  /*1200*/  DSETP.NEU.AND P0, PT, R6, RZ, PT ;  /* 0x000000ff0600722a */ /* 0x004fcc0003f0d000 */
[----:B------:R-:W-:Y:S01]  /*1210*/  DSETP.NEU.OR P0, PT, R4, RZ, P0 ;  /* 0x000000ff0400722a */ /* 0x000fe2000070d400 */
[----:B------:R-:W-:-:S13]  /*1220*/  BRA `(.L_x_9605) ;  /* 0x0000000400287947 */ /* 0x000fda0003800000 */
.L_x_9613:
        /* <DEDUP_REMOVED lines=9> */
.L_x_9616:
        /* <DEDUP_REMOVED lines=11> */
.L_x_9615:
[----:B------:R-:W2:Y:S02]  /*1370*/  LDG.E.U16 R0, desc[UR36][R4.64] ;  /* 0x0000002404007981 */ /* 0x000ea4000c1e1500 */
[----:B--2---:R-:W-:-:S05]  /*1380*/  IMAD.U32 R0, R0, 0x10000, RZ ;  /* 0x0001000000007824 */ /* 0x004fca00078e00ff */
[----:B------:R-:W-:Y:S01]  /*1390*/  FSETP.NEU.FTZ.AND P0, PT, R0, RZ, PT ;  /* 0x000000ff0000720b */ /* 0x000fe20003f1d000 */
[----:B------:R-:W-:-:S12]  /*13a0*/  BRA `(.L_x_9605) ;  /* 0x0000000000c87947 */ /* 0x000fd80003800000 */
.L_x_9612:
        /* <DEDUP_REMOVED lines=11> */
.L_x_9619:
[----:B------:R-:W2:Y:S02]  /*1460*/  LDG.E.U8 R4, desc[UR36][R4.64] ;  /* 0x0000002404047981 */ /* 0x000ea4000c1e1100 */
[----:B--2---:R-:W-:Y:S01]  /*1470*/  ISETP.NE.AND P0, PT, R4, RZ, PT ;  /* 0x000000ff0400720c */ /* 0x004fe20003f05270 */
[----:B------:R-:W-:-:S12]  /*1480*/  BRA `(.L_x_9605) ;  /* 0x0000000000907947 */ /* 0x000fd80003800000 */
.L_x_9618:
[----:B------:R-:W2:Y:S02]  /*1490*/  LDG.E.U8 R4, desc[UR36][R4.64] ;  /* 0x0000002404047981 */ /* 0x000ea4000c1e1100 */
[----:B--2---:R-:W-:Y:S01]  /*14a0*/  ISETP.NE.AND P0, PT, R4, RZ, PT ;  /* 0x000000ff0400720c */ /* 0x004fe20003f05270 */
[----:B------:R-:W-:-:S12]  /*14b0*/  BRA `(.L_x_9605) ;  /* 0x0000000000847947 */ /* 0x000fd80003800000 */
.L_x_9617:
[----:B------:R-:W-:-:S09]  /*14c0*/  UISETP.NE.AND UP0, UPT, UR4, 0x1c, UPT ;  /* 0x0000001c0400788c */ /* 0x000fd2000bf05270 */
[----:B------:R-:W-:Y:S05]  /*14d0*/  BRA.U !UP0, `(.L_x_9620) ;  /* 0x0000000108747547 */ /* 0x000fea000b800000 */
[----:B------:R-:W-:-:S09]  /*14e0*/  UISETP.NE.AND UP0, UPT, UR4, 0x1d, UPT ;  /* 0x0000001d0400788c */ /* 0x000fd2000bf05270 */
[----:B------:R-:W-:Y:S05]  /*14f0*/  BRA.U !UP0, `(.L_x_9621) ;  /* 0x00000001085c7547 */ /* 0x000fea000b800000 */
[----:B------:R-:W-:-:S09]  /*1500*/  UISETP.NE.AND UP0, UPT, UR4, 0x2c, UPT ;  /* 0x0000002c0400788c */ /* 0x000fd2000bf05270 */
[----:B------:R-:W-:Y:S05]  /*1510*/  BRA.U !UP0, `(.L_x_9622) ;  /* 0x0000000108487547 */ /* 0x000fea000b800000 */
.L_x_9604:
        /* <DEDUP_REMOVED lines=16> */
.L_x_9623:
[----:B------:R-:W-:Y:S01]  /*1620*/  PLOP3.LUT P0, PT, PT, PT, PT, 0x8, 0x80 ;  /* 0x000000000080781c */ /* 0x000fe20003f0e170 */
[----:B------:R-:W-:-:S12]  /*1630*/  BRA `(.L_x_9605) ;  /* 0x0000000000247947 */ /* 0x000fd80003800000 */
.L_x_9622:
[----:B------:R-:W2:Y:S02]  /*1640*/  LDG.E.U8 R4, desc[UR36][R4.64] ;  /* 0x0000002404047981 */ /* 0x000ea4000c1e1100 */
[----:B--2---:R-:W-:Y:S01]  /*1650*/  ISETP.NE.AND P0, PT, R4, RZ, PT ;  /* 0x000000ff0400720c */ /* 0x004fe20003f05270 */
[----:B------:R-:W-:-:S12]  /*1660*/  BRA `(.L_x_9605) ;  /* 0x0000000000187947 */ /* 0x000fd80003800000 */
.L_x_9621:
[----:B------:R-:W2:Y:S02]  /*1670*/  LDG.E.64 R4, desc[UR36][R4.64] ;  /* 0x0000002404047981 */ /* 0x000ea4000c1e1b00 */
[----:B--2---:R-:W-:-:S04]  /*1680*/  ISETP.NE.U32.AND P0, PT, R4, RZ, PT ;  /* 0x000000ff0400720c */ /* 0x004fc80003f05070 */
[----:B------:R-:W-:Y:S01]  /*1690*/  ISETP.NE.AND.EX P0, PT, R5, RZ, PT, P0 ;  /* 0x000000ff0500720c */ /* 0x000fe20003f05300 */
[----:B------:R-:W-:-:S12]  /*16a0*/  BRA `(.L_x_9605) ;  /* 0x0000000000087947 */ /* 0x000fd80003800000 */
.L_x_9620:
[----:B------:R-:W2:Y:S02]  /*16b0*/  LDG.E R4, desc[UR36][R4.64] ;  /* 0x0000002404047981 */ /* 0x000ea4000c1e1900 */
[----:B--2---:R-:W-:-:S13]  /*16c0*/  ISETP.NE.AND P0, PT, R4, RZ, PT ;  /* 0x000000ff0400720c */ /* 0x004fda0003f05270 */
.L_x_9605:
[----:B------:R-:W-:Y:S05]  /*16d0*/  BSYNC.RECONVERGENT B6 ;  /* 0x0000000000067941 */ /* 0x000fea0003800200 */
.L_x_9599:
[----:B------:R-:W-:Y:S01]  /*16e0*/  ISETP.NE.AND P1, PT, R18, RZ, PT ;  /* 0x000000ff1200720c */ /* 0x000fe20003f25270 */
[----:B------:R-:W-:-:S03]  /*16f0*/  VIADD R17, R19, 0x80 ;  /* 0x0000008013117836 */ /* 0x000fc60000000000 */
[----:B------:R-:W-:-:S04]  /*1700*/  PLOP3.LUT P0, PT, P1, P0, PT, 0xf8, 0x8f ;  /* 0x00000000008f781c */ /* 0x000fc80000f01f70 */
[----:B------:R-:W-:-:S09]  /*1710*/  P2R R22, PR, RZ, 0x1 ;  /* 0x00000001ff167803 */ /* 0x000fd20000000000 */
.L_x_9573:
[----:B------:R-:W-:Y:S05]  /*1720*/  BSYNC.RECONVERGENT B7 ;  /* 0x0000000000077941 */ /* 0x000fea0003800200 */
.L_x_9572:
        /* <DEDUP_REMOVED lines=27> */
.L_x_9630:
[----:B------:R-:W2:Y:S02]  /*18e0*/  LDG.E.U8 R4, desc[UR36][R4.64] ;  /* 0x0000002404047981 */ /* 0x000ea4000c1e1100 */
[----:B--2---:R-:W-:-:S04]  /*18f0*/  ISETP.NE.AND P0, PT, R4, RZ, PT ;  /* 0x000000ff0400720c */ /* 0x004fc80003f05270 */
[----:B------:R-:W-:Y:S01]  /*1900*/  P2R R18, PR, RZ, 0x1 ;  /* 0x00000001ff127803 */ /* 0x000fe20000000000 */
[----:B------:R-:W-:Y:S08]  /*1910*/  BRA `(.L_x_9632) ;  /* 0x0000000800847947 */ /* 0x000ff00003800000 */
.L_x_9629:
        /* <DEDUP_REMOVED lines=11> */
.L_x_9634:
[----:B------:R-:W2:Y:S02]  /*19d0*/  LDG.E R4, desc[UR36][R4.64] ;  /* 0x0000002404047981 */ /* 0x000ea4000c1e1900 */
[----:B--2---:R-:W-:-:S04]  /*19e0*/  ISETP.NE.AND P0, PT, R4, RZ, PT ;  /* 0x000000ff0400720c */ /* 0x004fc80003f05270 */
[----:B------:R-:W-:Y:S01]  /*19f0*/  P2R R18, PR, RZ, 0x1 ;  /* 0x00000001ff127803 */ /* 0x000fe20000000000 */
[----:B------:R-:W-:Y:S08]  /*1a00*/  BRA `(.L_x_9632) ;  /* 0x0000000800487947 */ /* 0x000ff00003800000 */
.L_x_9633:
[----:B------:R-:W2:Y:S02]  /*1a10*/  LDG.E.U16 R4, desc[UR36][R4.64] ;  /* 0x0000002404047981 */ /* 0x000ea4000c1e1500 */
[----:B--2---:R-:W-:-:S04]  /*1a20*/  ISETP.NE.AND P0, PT, R4, RZ, PT ;  /* 0x000000ff0400720c */ /* 0x004fc80003f05270 */
[----:B------:R-:W-:Y:S01]  /*1a30*/  P2R R18, PR, RZ, 0x1 ;  /* 0x00000001ff127803 */ /* 0x000fe20000000000 */
[----:B------:R-:W-:Y:S08]  /*1a40*/  BRA `(.L_x_9632) ;  /* 0x0000000800387947 */ /* 0x000ff00003800000 */
.L_x_9628:
        /* <DEDUP_REMOVED lines=10> */
.L_x_9636:
[----:B------:R-:W2:Y:S02]  /*1af0*/  LDG.E.U16 R0, desc[UR36][R4.64] ;  /* 0x0000002404007981 */ /* 0x000ea4000c1e1500 */
[----:B--2---:R-:W-:-:S05]  /*1b00*/  HADD2.F32 R0, -RZ, R0.H0_H0 ;  /* 0x20000000ff007230 */ /* 0x004fca0000004100 */
[----:B------:R-:W-:-:S04]  /*1b10*/  FSETP.NEU.FTZ.AND P0, PT, R0, RZ, PT ;  /* 0x000000ff0000720b */ /* 0x000fc80003f1d000 */
[----:B------:R-:W-:Y:S01]  /*1b20*/  P2R R18, PR, RZ, 0x1 ;  /* 0x00000001ff127803 */ /* 0x000fe20000000000 */
[----:B------:R-:W-:Y:S08]  /*1b30*/  BRA `(.L_x_9632) ;  /* 0x0000000400fc7947 */ /* 0x000ff00003800000 */
.L_x_9635:
        /* <DEDUP_REMOVED lines=12> */
.L_x_9638:
        /* <DEDUP_REMOVED lines=10> */
.L_x_9637:
[----:B------:R-:W2:Y:S02]  /*1ca0*/  LDG.E.64 R4, desc[UR36][R4.64] ;  /* 0x0000002404047981 */ /* 0x000ea4000c1e1b00 */
[----:B--2---:R-:W-:-:S06]  /*1cb0*/  DSETP.NEU.AND P0, PT, R4, RZ, PT ;  /* 0x000000ff0400722a */ /* 0x004fcc0003f0d000 */
[----:B------:R-:W-:Y:S01]  /*1cc0*/  P2R R18, PR, RZ, 0x1 ;  /* 0x00000001ff127803 */ /* 0x000fe20000000000 */
[----:B------:R-:W-:Y:S07]  /*1cd0*/  BRA `(.L_x_9632) ;  /* 0x0000000400947947 */ /* 0x000fee0003800000 */
.L_x_9627:
        /* <DEDUP_REMOVED lines=12> */
.L_x_9641:
[----:B------:R-:W2:Y:S02]  /*1da0*/  LDG.E.128 R4, desc[UR36][R4.64] ;  /* 0x0000002404047981 */ /* 0x000ea4000c1e1d00 */
[----:B--2---:R-:W-:-:S06]  /*1db0*/  DSETP.NEU.AND P0, PT, R6, RZ, PT ;  /* 0x000000ff0600722a */ /* 0x004fcc0003f0d000 */
[----:B------:R-:W-:-:S06]  /*1dc0*/  DSETP.NEU.OR P0, PT, R4, RZ, P0 ;  /* 0x000000ff0400722a */ /* 0x000fcc000070d400 */
[----:B------:R-:W-:Y:S01]  /*1dd0*/  P2R R18, PR, RZ, 0x1 ;  /* 0x00000001ff127803 */ /* 0x000fe20000000000 */
[----:B------:R-:W-:Y:S07]  /*1de0*/  BRA `(.L_x_9632) ;  /* 0x0000000400507947 */ /* 0x000fee0003800000 */
.L_x_9640:
        /* <DEDUP_REMOVED lines=10> */
.L_x_9643:
        /* <DEDUP_REMOVED lines=12> */
.L_x_9642:
[----:B------:R-:W2:Y:S02]  /*1f50*/  LDG.E.U16 R0, desc[UR36][R4.64] ;  /* 0x0000002404007981 */ /* 0x000ea4000c1e1500 */
[----:B--2---:R-:W-:-:S05]  /*1f60*/  IMAD.U32 R0, R0, 0x10000, RZ ;  /* 0x0001000000007824 */ /* 0x004fca00078e00ff */
[----:B------:R-:W-:-:S04]  /*1f70*/  FSETP.NEU.FTZ.AND P0, PT, R0, RZ, PT ;  /* 0x000000ff0000720b */ /* 0x000fc80003f1d000 */
[----:B------:R-:W-:Y:S01]  /*1f80*/  P2R R18, PR, RZ, 0x1 ;  /* 0x00000001ff127803 */ /* 0x000fe20000000000 */
[----:B------:R-:W-:Y:S08]  /*1f90*/  BRA `(.L_x_9632) ;  /* 0x0000000000e47947 */ /* 0x000ff00003800000 */
.L_x_9639:
        /* <DEDUP_REMOVED lines=12> */
.L_x_9646:
[----:B------:R-:W2:Y:S02]  /*2060*/  LDG.E.U8 R4, desc[UR36][R4.64] ;  /* 0x0000002404047981 */ /* 0x000ea4000c1e1100 */
[----:B--2---:R-:W-:-:S04]  /*2070*/  ISETP.NE.AND P0, PT, R4, RZ, PT ;  /* 0x000000ff0400720c */ /* 0x004fc80003f05270 */
[----:B------:R-:W-:Y:S01]  /*2080*/  P2R R18, PR, RZ, 0x1 ;  /* 0x00000001ff127803 */ /* 0x000fe20000000000 */
[----:B------:R-:W-:Y:S08]  /*2090*/  BRA `(.L_x_9632) ;  /* 0x0000000000a47947 */ /* 0x000ff00003800000 */
.L_x_9645:
[----:B------:R-:W2:Y:S02]  /*20a0*/  LDG.E.U8 R4, desc[UR36][R4.64] ;  /* 0x0000002404047981 */ /* 0x000ea4000c1e1100 */
[----:B--2---:R-:W-:-:S04]  /*20b0*/  ISETP.NE.AND P0, PT, R4, RZ, PT ;  /* 0x000000ff0400720c */ /* 0x004fc80003f05270 */
[----:B------:R-:W-:Y:S01]  /*20c0*/  P2R R18, PR, RZ, 0x1 ;  /* 0x00000001ff127803 */ /* 0x000fe20000000000 */
[----:B------:R-:W-:Y:S08]  /*20d0*/  BRA `(.L_x_9632) ;  /* 0x0000000000947947 */ /* 0x000ff00003800000 */
.L_x_9644:
        /* <DEDUP_REMOVED lines=10> */
.L_x_9631:
        /* <DEDUP_REMOVED lines=16> */
.L_x_9649:
[----:B------:R-:W-:-:S04]  /*2280*/  PLOP3.LUT P0, PT, PT, PT, PT, 0x8, 0x80 ;  /* 0x000000000080781c */ /* 0x000fc80003f0e170 */
[----:B------:R-:W-:Y:S01]  /*2290*/  P2R R18, PR, RZ, 0x1 ;  /* 0x00000001ff127803 */ /* 0x000fe20000000000 */
[----:B------:R-:W-:Y:S08]  /*22a0*/  BRA `(.L_x_9632) ;  /* 0x0000000000207947 */ /* 0x000ff00003800000 */
.L_x_9648:
[----:B------:R-:W2:Y:S02]  /*22b0*/  LDG.E.64 R4, desc[UR36][R4.64] ;  /* 0x0000002404047981 */ /* 0x000ea4000c1e1b00 */
[----:B--2---:R-:W-:-:S04]  /*22c0*/  ISETP.NE.U32.AND P0, PT, R4, RZ, PT ;  /* 0x000000ff0400720c */ /* 0x004fc80003f05070 */
[----:B------:R-:W-:-:S04]  /*22d0*/  ISETP.NE.AND.EX P0, PT, R5, RZ, PT, P0 ;  /* 0x000000ff0500720c */ /* 0x000fc80003f05300 */
[----:B------:R-:W-:Y:S01]  /*22e0*/  P2R R18, PR, RZ, 0x1 ;  /* 0x00000001ff127803 */ /* 0x000fe20000000000 */
[----:B------:R-:W-:Y:S08]  /*22f0*/  BRA `(.L_x_9632) ;  /* 0x00000000000c7947 */ /* 0x000ff00003800000 */
.L_x_9647:
[----:B------:R-:W2:Y:S02]  /*2300*/  LDG.E R4, desc[UR36][R4.64] ;  /* 0x0000002404047981 */ /* 0x000ea4000c1e1900 */
[----:B--2---:R-:W-:-:S04]  /*2310*/  ISETP.NE.AND P0, PT, R4, RZ, PT ;  /* 0x000000ff0400720c */ /* 0x004fc80003f05270 */
[----:B------:R-:W-:-:S09]  /*2320*/  P2R R18, PR, RZ, 0x1 ;  /* 0x00000001ff127803 */ /* 0x000fd20000000000 */
.L_x_9632:
[----:B------:R-:W-:Y:S05]  /*2330*/  BSYNC.RECONVERGENT B6 ;  /* 0x0000000000067941 */ /* 0x000fea0003800200 */
.L_x_9626:
        /* <DEDUP_REMOVED lines=20> */
.L_x_9654:
[----:B------:R-:W2:Y:S02]  /*2480*/  LDG.E.U8 R4, desc[UR36][R4.64] ;  /* 0x0000002404047981 */ /* 0x000ea4000c1e1100 */
[----:B--2---:R-:W-:Y:S01]  /*2490*/  ISETP.NE.AND P0, PT, R4, RZ, PT ;  /* 0x000000ff0400720c */ /* 0x004fe20003f05270 */
[----:B------:R-:W-:-:S12]  /*24a0*/  BRA `(.L_x_9656) ;  /* 0x0000000800307947 */ /* 0x000fd80003800000 */
.L_x_9653:
        /* <DEDUP_REMOVED lines=10> */
.L_x_9658:
[----:B------:R-:W2:Y:S02]  /*2550*/  LDG.E R4, desc[UR36][R4.64] ;  /* 0x0000002404047981 */ /* 0x000ea4000c1e1900 */
[----:B--2---:R-:W-:Y:S01]  /*2560*/  ISETP.NE.AND P0, PT, R4, RZ, PT ;  /* 0x000000ff0400720c */ /* 0x004fe20003f05270 */
[----:B------:R-:W-:-:S12]  /*2570*/  BRA `(.L_x_9656) ;  /* 0x0000000400fc7947 */ /* 0x000fd80003800000 */
.L_x_9657:
[----:B------:R-:W2:Y:S02]  /*2580*/  LDG.E.U16 R4, desc[UR36][R4.64] ;  /* 0x0000002404047981 */ /* 0x000ea4000c1e1500 */
[----:B--2---:R-:W-:Y:S01]  /*2590*/  ISETP.NE.AND P0, PT, R4, RZ, PT ;  /* 0x000000ff0400720c */ /* 0x004fe20003f05270 */
[----:B------:R-:W-:-:S12]  /*25a0*/  BRA `(.L_x_9656) ;  /* 0x0000000400f07947 */ /* 0x000fd80003800000 */
.L_x_9652:
        /* <DEDUP_REMOVED lines=9> */
.L_x_9660:
[----:B------:R-:W2:Y:S02]  /*2640*/  LDG.E.U16 R0, desc[UR36][R4.64] ;  /* 0x0000002404007981 */ /* 0x000ea4000c1e1500 */
[----:B--2---:R-:W-:-:S05]  /*2650*/  HADD2.F32 R0, -RZ, R0.H0_H0 ;  /* 0x20000000ff007230 */ /* 0x004fca0000004100 */
[----:B------:R-:W-:Y:S01]  /*2660*/  FSETP.NEU.FTZ.AND P0, PT, R0, RZ, PT ;  /* 0x000000ff0000720b */ /* 0x000fe20003f1d000 */
[----:B------:R-:W-:-:S12]  /*2670*/  BRA `(.L_x_9656) ;  /* 0x0000000400bc7947 */ /* 0x000fd80003800000 */
.L_x_9659:
        /* <DEDUP_REMOVED lines=11> */
.L_x_9662:
        /* <DEDUP_REMOVED lines=8> */
.L_x_9661:
[----:B------:R-:W2:Y:S02]  /*27b0*/  LDG.E.64 R4, desc[UR36][R4.64] ;  /* 0x0000002404047981 */ /* 0x000ea4000c1e1b00 */
[----:B--2---:R-:W-:Y:S01]  /*27c0*/  DSETP.NEU.AND P0, PT, R4, RZ, PT ;  /* 0x000000ff0400722a */ /* 0x004fe20003f0d000 */
[----:B------:R-:W-:-:S13]  /*27d0*/  BRA `(.L_x_9656) ;  /* 0x0000000400647947 */ /* 0x000fda0003800000 */
.L_x_9651:
        /* <DEDUP_REMOVED lines=11> */
.L_x_9665:
[----:B------:R-:W2:Y:S02]  /*2890*/  LDG.E.128 R4, desc[UR36][R4.64] ;  /* 0x0000002404047981 */ /* 0x000ea4000c1e1d00 */
[----:B--2---:R-:W-:-:S06]  /*28a0*/  DSETP.NEU.AND P0, PT, R6, RZ, PT ;  /* 0x000000ff0600722a */ /* 0x004fcc0003f0d000 */
[----:B------:R-:W-:Y:S01]  /*28b0*/  DSETP.NEU.OR P0, PT, R4, RZ, P0 ;  /* 0x000000ff0400722a */ /* 0x000fe2000070d400 */
[----:B------:R-:W-:-:S13]  /*28c0*/  BRA `(.L_x_9656) ;  /* 0x0000000400287947 */ /* 0x000fda0003800000 */
.L_x_9664:
        /* <DEDUP_REMOVED lines=9> */
.L_x_9667:
        /* <DEDUP_REMOVED lines=11> */
.L_x_9666:
[----:B------:R-:W2:Y:S02]  /*2a10*/  LDG.E.U16 R0, desc[UR36][R4.64] ;  /* 0x0000002404007981 */ /* 0x000ea4000c1e1500 */
[----:B--2---:R-:W-:-:S05]  /*2a20*/  IMAD.U32 R0, R0, 0x10000, RZ ;  /* 0x0001000000007824 */ /* 0x004fca00078e00ff */
[----:B------:R-:W-:Y:S01]  /*2a30*/  FSETP.NEU.FTZ.AND P0, PT, R0, RZ, PT ;  /* 0x000000ff0000720b */ /* 0x000fe20003f1d000 */
[----:B------:R-:W-:-:S12]  /*2a40*/  BRA `(.L_x_9656) ;  /* 0x0000000000c87947 */ /* 0x000fd80003800000 */
.L_x_9663:
        /* <DEDUP_REMOVED lines=11> */
.L_x_9670:
[----:B------:R-:W2:Y:S02]  /*2b00*/  LDG.E.U8 R4, desc[UR36][R4.64] ;  /* 0x0000002404047981 */ /* 0x000ea4000c1e1100 */
[----:B--2---:R-:W-:Y:S01]  /*2b10*/  ISETP.NE.AND P0, PT, R4, RZ, PT ;  /* 0x000000ff0400720c */ /* 0x004fe20003f05270 */
[----:B------:R-:W-:-:S12]  /*2b20*/  BRA `(.L_x_9656) ;  /* 0x0000000000907947 */ /* 0x000fd80003800000 */
.L_x_9669:
[----:B------:R-:W2:Y:S02]  /*2b30*/  LDG.E.U8 R4, desc[UR36][R4.64] ;  /* 0x0000002404047981 */ /* 0x000ea4000c1e1100 */
[----:B--2---:R-:W-:Y:S01]  /*2b40*/  ISETP.NE.AND P0, PT, R4, RZ, PT ;  /* 0x000000ff0400720c */ /* 0x004fe20003f05270 */
[----:B------:R-:W-:-:S12]  /*2b50*/  BRA `(.L_x_9656) ;  /* 0x0000000000847947 */ /* 0x000fd80003800000 */
.L_x_9668:
        /* <DEDUP_REMOVED lines=9> */
.L_x_9655:
        /* <DEDUP_REMOVED lines=16> */
.L_x_9673:
[----:B------:R-:W-:Y:S01]  /*2cf0*/  PLOP3.LUT P0, PT, PT, PT, PT, 0x8, 0x80 ;  /* 0x000000000080781c */ /* 0x000fe20003f0e170 */
[----:B------:R-:W-:-:S12]  /*2d00*/  BRA `(.L_x_9656) ;  /* 0x0000000000187947 */ /* 0x000fd80003800000 */
.L_x_9672:
[----:B------:R-:W2:Y:S02]  /*2d10*/  LDG.E.64 R4, desc[UR36][R4.64] ;  /* 0x0000002404047981 */ /* 0x000ea4000c1e1b00 */
[----:B--2---:R-:W-:-:S04]  /*2d20*/  ISETP.NE.U32.AND P0, PT, R4, RZ, PT ;  /* 0x000000ff0400720c */ /* 0x004fc80003f05070 */
[----:B------:R-:W-:Y:S01]  /*2d30*/  ISETP.NE.AND.EX P0, PT, R5, RZ, PT, P0 ;  /* 0x000000ff0500720c */ /* 0x000fe20003f05300 */
[----:B------:R-:W-:-:S12]  /*2d40*/  BRA `(.L_x_9656) ;  /* 0x0000000000087947 */ /* 0x000fd80003800000 */
.L_x_9671:
[----:B------:R-:W2:Y:S02]  /*2d50*/  LDG.E R4, desc[UR36][R4.64] ;  /* 0x0000002404047981 */ /* 0x000ea4000c1e1900 */
[----:B--2---:R-:W-:-:S13]  /*2d60*/  ISETP.NE.AND P0, PT, R4, RZ, PT ;  /* 0x000000ff0400720c */ /* 0x004fda0003f05270 */
.L_x_9656:
[----:B------:R-:W-:Y:S05]  /*2d70*/  BSYNC.RECONVERGENT B6 ;  /* 0x0000000000067941 */ /* 0x000fea0003800200 */
.L_x_9650:
[----:B------:R-:W-:Y:S01]  /*2d80*/  ISETP.NE.AND P1, PT, R18, RZ, PT ;  /* 0x000000ff1200720c */ /* 0x000fe20003f25270 */
[----:B------:R-:W-:-:S03]  /*2d90*/  VIADD R17, R17, 0x80 ;  /* 0x0000008011117836 */ /* 0x000fc60000000000 */
[----:B------:R-:W-:-:S04]  /*2da0*/  PLOP3.LUT P0, PT, P1, P0, PT, 0xf8, 0x8f ;  /* 0x00000000008f781c */ /* 0x000fc80000f01f70 */
[----:B------:R-:W-:-:S09]  /*2db0*/  P2R R18, PR, RZ, 0x1 ;  /* 0x00000001ff127803 */ /* 0x000fd20000000000 */
.L_x_9625:
[----:B------:R-:W-:Y:S05]  /*2dc0*/  BSYNC.RECONVERGENT B7 ;  /* 0x0000000000077941 */ /* 0x000fea0003800200 */
.L_x_9624:
        /* <DEDUP_REMOVED lines=27> */
.L_x_9680:
[----:B------:R-:W2:Y:S02]  /*2f80*/  LDG.E.U8 R4, desc[UR36][R4.64] ;  /* 0x0000002404047981 */ /* 0x000ea4000c1e1100 */
[----:B--2---:R-:W-:-:S04]  /*2f90*/  ISETP.NE.AND P0, PT, R4, RZ, PT ;  /* 0x000000ff0400720c */ /* 0x004fc80003f05270 */
[----:B------:R-:W-:Y:S01]  /*2fa0*/  P2R R24, PR, RZ, 0x1 ;  /* 0x00000001ff187803 */ /* 0x000fe20000000000 */
[----:B------:R-:W-:Y:S08]  /*2fb0*/  BRA `(.L_x_9682) ;  /* 0x0000000800847947 */ /* 0x000ff00003800000 */
.L_x_9679:
        /* <DEDUP_REMOVED lines=11> */
.L_x_9684:
[----:B------:R-:W2:Y:S02]  /*3070*/  LDG.E R4, desc[UR36][R4.64] ;  /* 0x0000002404047981 */ /* 0x000ea4000c1e1900 */
[----:B--2---:R-:W-:-:S04]  /*3080*/  ISETP.NE.AND P0, PT, R4, RZ, PT ;  /* 0x000000ff0400720c */ /* 0x004fc80003f05270 */
[----:B------:R-:W-:Y:S01]  /*3090*/  P2R R24, PR, RZ, 0x1 ;  /* 0x00000001ff187803 */ /* 0x000fe20000000000 */
[----:B------:R-:W-:Y:S08]  /*30a0*/  BRA `(.L_x_9682) ;  /* 0x0000000800487947 */ /* 0x000ff00003800000 */
.L_x_9683:
[----:B------:R-:W2:Y:S02]  /*30b0*/  LDG.E.U16 R4, desc[UR36][R4.64] ;  /* 0x0000002404047981 */ /* 0x000ea4000c1e1500 */
[----:B--2---:R-:W-:-:S04]  /*30c0*/  ISETP.NE.AND P0, PT, R4, RZ, PT ;  /* 0x000000ff0400720c */ /* 0x004fc80003f05270 */
[----:B------:R-:W-:Y:S01]  /*30d0*/  P2R R24, PR, RZ, 0x1 ;  /* 0x00000001ff187803 */ /* 0x000fe20000000000 */
[----:B------:R-:W-:Y:S08]  /*30e0*/  BRA `(.L_x_9682) ;  /* 0x0000000800387947 */ /* 0x000ff00003800000 */
.L_x_9678:
        /* <DEDUP_REMOVED lines=10> */
.L_x_9686:
[----:B------:R-:W2:Y:S02]  /*3190*/  LDG.E.U16 R0, desc[UR36][R4.64] ;  /* 0x0000002404007981 */ /* 0x000ea4000c1e1500 */
[----:B--2---:R-:W-:-:S05]  /*31a0*/  HADD2.F32 R0, -RZ, R0.H0_H0 ;  /* 0x20000000ff007230 */ /* 0x004fca0000004100 */
[----:B------:R-:W-:-:S04]  /*31b0*/  FSETP.NEU.FTZ.AND P0, PT, R0, RZ, PT ;  /* 0x000000ff0000720b */ /* 0x000fc80003f1d000 */
[----:B------:R-:W-:Y:S01]  /*31c0*/  P2R R24, PR, RZ, 0x1 ;  /* 0x00000001ff187803 */ /* 0x000fe20000000000 */
[----:B------:R-:W-:Y:S08]  /*31d0*/  BRA `(.L_x_9682) ;  /* 0x0000000400fc7947 */ /* 0x000ff00003800000 */
.L_x_9685:
        /* <DEDUP_REMOVED lines=12> */
.L_x_9688:
        /* <DEDUP_REMOVED lines=10> */
.L_x_9687:
[----:B------:R-:W2:Y:S02]  /*3340*/  LDG.E.64 R4, desc[UR36][R4.64] ;  /* 0x0000002404047981 */ /* 0x000ea4000c1e1b00 */
[----:B--2---:R-:W-:-:S06]  /*3350*/  DSETP.NEU.AND P0, PT, R4, RZ, PT ;  /* 0x000000ff0400722a */ /* 0x004fcc0003f0d000 */
[----:B------:R-:W-:Y:S01]  /*3360*/  P2R R24, PR, RZ, 0x1 ;  /* 0x00000001ff187803 */ /* 0x000fe20000000000 */
[----:B------:R-:W-:Y:S07]  /*3370*/  BRA `(.L_x_9682) ;  /* 0x0000000400947947 */ /* 0x000fee0003800000 */
.L_x_9677:
        /* <DEDUP_REMOVED lines=12> */
.L_x_9691:
[----:B------:R-:W2:Y:S02]  /*3440*/  LDG.E.128 R4, desc[UR36][R4.64] ;  /* 0x0000002404047981 */ /* 0x000ea4000c1e1d00 */
[----:B--2---:R-:W-:-:S06]  /*3450*/  DSETP.NEU.AND P0, PT, R6, RZ, PT ;  /* 0x000000ff0600722a */ /* 0x004fcc0003f0d000 */
[----:B------:R-:W-:-:S06]  /*3460*/  DSETP.NEU.OR P0, PT, R4, RZ, P0 ;  /* 0x000000ff0400722a */ /* 0x000fcc000070d400 */
[----:B------:R-:W-:Y:S01]  /*3470*/  P2R R24, PR, RZ, 0x1 ;  /* 0x00000001ff187803 */ /* 0x000fe20000000000 */
[----:B------:R-:W-:Y:S07]  /*3480*/  BRA `(.L_x_9682) ;  /* 0x0000000400507947 */ /* 0x000fee0003800000 */
.L_x_9690:
        /* <DEDUP_REMOVED lines=10> */
.L_x_9693:
        /* <DEDUP_REMOVED lines=12> */
.L_x_9692:
[----:B------:R-:W2:Y:S02]  /*35f0*/  LDG.E.U16 R0, desc[UR36][R4.64] ;  /* 0x0000002404007981 */ /* 0x000ea4000c1e1500 */
[----:B--2---:R-:W-:-:S05]  /*3600*/  IMAD.U32 R0, R0, 0x10000, RZ ;  /* 0x0001000000007824 */ /* 0x004fca00078e00ff */
[----:B------:R-:W-:-:S04]  /*3610*/  FSETP.NEU.FTZ.AND P0, PT, R0, RZ, PT ;  /* 0x000000ff0000720b */ /* 0x000fc80003f1d000 */
[----:B------:R-:W-:Y:S01]  /*3620*/  P2R R24, PR, RZ, 0x1 ;  /* 0x00000001ff187803 */ /* 0x000fe20000000000 */
[----:B------:R-:W-:Y:S08]  /*3630*/  BRA `(.L_x_9682) ;  /* 0x0000000000e47947 */ /* 0x000ff00003800000 */
.L_x_9689:
        /* <DEDUP_REMOVED lines=12> */
.L_x_9696:
[----:B------:R-:W2:Y:S02]  /*3700*/  LDG.E.U8 R4, desc[UR36][R4.64] ;  /* 0x0000002404047981 */ /* 0x000ea4000c1e1100 */
[----:B--2---:R-:W-:-:S04]  /*3710*/  ISETP.NE.AND P0, PT, R4, RZ, PT ;  /* 0x000000ff0400720c */ /* 0x004fc80003f05270 */
[----:B------:R-:W-:Y:S01]  /*3720*/  P2R R24, PR, RZ, 0x1 ;  /* 0x00000001ff187803 */ /* 0x000fe20000000000 */
[----:B------:R-:W-:Y:S08]  /*3730*/  BRA `(.L_x_9682) ;  /* 0x0000000000a47947 */ /* 0x000ff00003800000 */
.L_x_9695:
[----:B------:R-:W2:Y:S02]  /*3740*/  LDG.E.U8 R4, desc[UR36][R4.64] ;  /* 0x0000002404047981 */ /* 0x000ea4000c1e1100 */
[----:B--2---:R-:W-:-:S04]  /*3750*/  ISETP.NE.AND P0, PT, R4, RZ, PT ;  /* 0x000000ff0400720c */ /* 0x004fc80003f05270 */
[----:B------:R-:W-:Y:S01]  /*3760*/  P2R R24, PR, RZ, 0x1 ;  /* 0x00000001ff187803 */ /* 0x000fe20000000000 */
[----:B------:R-:W-:Y:S08]  /*3770*/  BRA `(.L_x_9682) ;  /* 0x0000000000947947 */ /* 0x000ff00003800000 */
.L_x_9694:
        /* <DEDUP_REMOVED lines=10> */
.L_x_9681:
        /* <DEDUP_REMOVED lines=16> */
.L_x_9699:
[----:B------:R-:W-:-:S04]  /*3920*/  PLOP3.LUT P0, PT, PT, PT, PT, 0x8, 0x80 ;  /* 0x000000000080781c */ /* 0x000fc80003f0e170 */
[----:B------:R-:W-:Y:S01]  /*3930*/  P2R R24, PR, RZ, 0x1 ;  /* 0x00000001ff187803 */ /* 0x000fe20000000000 */
[----:B------:R-:W-:Y:S08]  /*3940*/  BRA `(.L_x_9682) ;  /* 0x0000000000207947 */ /* 0x000ff00003800000 */
.L_x_9698:
[----:B------:R-:W2:Y:S02]  /*3950*/  LDG.E.64 R4, desc[UR36][R4.64] ;  /* 0x0000002404047981 */ /* 0x000ea4000c1e1b00 */
[----:B--2---:R-:W-:-:S04]  /*3960*/  ISETP.NE.U32.AND P0, PT, R4, RZ, PT ;  /* 0x000000ff0400720c */ /* 0x004fc80003f05070 */
[----:B------:R-:W-:-:S04]  /*3970*/  ISETP.NE.AND.EX P0, PT, R5, RZ, PT, P0 ;  /* 0x000000ff0500720c */ /* 0x000fc80003f05300 */
[----:B------:R-:W-:Y:S01]  /*3980*/  P2R R24, PR, RZ, 0x1 ;  /* 0x00000001ff187803 */ /* 0x000fe20000000000 */
[----:B------:R-:W-:Y:S08]  /*3990*/  BRA `(.L_x_9682) ;  /* 0x00000000000c7947 */ /* 0x000ff00003800000 */
.L_x_9697:
[----:B------:R-:W2:Y:S02]  /*39a0*/  LDG.E R4, desc[UR36][R4.64] ;  /* 0x0000002404047981 */ /* 0x000ea4000c1e1900 */
[----:B--2---:R-:W-:-:S04]  /*39b0*/  ISETP.NE.AND P0, PT, R4, RZ, PT ;  /* 0x000000ff0400720c */ /* 0x004fc80003f05270 */
[----:B------:R-:W-:-:S09]  /*39c0*/  P2R R24, PR, RZ, 0x1 ;  /* 0x00000001ff187803 */ /* 0x000fd20000000000 */
.L_x_9682:
[----:B------:R-:W-:Y:S05]  /*39d0*/  BSYNC.RECONVERGENT B6 ;  /* 0x0000000000067941 */ /* 0x000fea0003800200 */
.L_x_9676:
[----:B------:R-:W0:Y:S01]  /*39e0*/  LDCU.U8 UR6, c[0x0][0x3a5] ;  /* 0x000074a0ff0677ac */ /* 0x000e220008000000 */
[----:B------:R-:W1:Y:S01]  /*39f0*/  LDC.64 R4, c[0x0][0x398] ;  /* 0x0000e600ff047b82 */ /* 0x000e620000000a00 */
[----:B------:R-:W-:Y:S01]  /*3a00*/  BSSY.RECONVERGENT B6, `(.L_x_9700) ;  /* 0x00000a2000067945 */ /* 0x000fe20003800200 */
        /* <DEDUP_REMOVED lines=18> */
.L_x_9704:
[----:B------:R-:W2:Y:S02]  /*3b30*/  LDG.E.U8 R4, desc[UR36][R4.64] ;  /* 0x0000002404047981 */ /* 0x000ea4000c1e1100 */
[----:B--2---:R-:W-:Y:S01]  /*3b40*/  ISETP.NE.AND P0, PT, R4, RZ, PT ;  /* 0x000000ff0400720c */ /* 0x004fe20003f05270 */
[----:B------:R-:W-:-:S12]  /*3b50*/  BRA `(.L_x_9706) ;  /* 0x0000000800307947 */ /* 0x000fd80003800000 */
.L_x_9703:
        /* <DEDUP_REMOVED lines=10> */
.L_x_9708:
[----:B------:R-:W2:Y:S02]  /*3c00*/  LDG.E R4, desc[UR36][R4.64] ;  /* 0x0000002404047981 */ /* 0x000ea4000c1e1900 */
[----:B--2---:R-:W-:Y:S01]  /*3c10*/  ISETP.NE.AND P0, PT, R4, RZ, PT ;  /* 0x000000ff0400720c */ /* 0x004fe20003f05270 */
[----:B------:R-:W-:-:S12]  /*3c20*/  BRA `(.L_x_9706) ;  /* 0x0000000400fc7947 */ /* 0x000fd80003800000 */
.L_x_9707:
[----:B------:R-:W2:Y:S02]  /*3c30*/  LDG.E.U16 R4, desc[UR36][R4.64] ;  /* 0x0000002404047981 */ /* 0x000ea4000c1e1500 */
[----:B--2---:R-:W-:Y:S01]  /*3c40*/  ISETP.NE.AND P0, PT, R4, RZ, PT ;  /* 0x000000ff0400720c */ /* 0x004fe20003f05270 */
[----:B------:R-:W-:-:S12]  /*3c50*/  BRA `(.L_x_9706) ;  /* 0x0000000400f07947 */ /* 0x000fd80003800000 */
.L_x_9702:
        /* <DEDUP_REMOVED lines=9> */
.L_x_9710:
[----:B------:R-:W2:Y:S02]  /*3cf0*/  LDG.E.U16 R0, desc[UR36][R4.64] ;  /* 0x0000002404007981 */ /* 0x000ea4000c1e1500 */
[----:B--2---:R-:W-:-:S05]  /*3d00*/  HADD2.F32 R0, -RZ, R0.H0_H0 ;  /* 0x20000000ff007230 */ /* 0x004fca0000004100 */
[----:B------:R-:W-:Y:S01]  /*3d10*/  FSETP.NEU.FTZ.AND P0, PT, R0, RZ, PT ;  /* 0x000000ff0000720b */ /* 0x000fe20003f1d000 */
[----:B------:R-:W-:-:S12]  /*3d20*/  BRA `(.L_x_9706) ;  /* 0x0000000400bc7947 */ /* 0x000fd80003800000 */
.L_x_9709:
        /* <DEDUP_REMOVED lines=11> */
.L_x_9712:
        /* <DEDUP_REMOVED lines=8> */
.L_x_9711:
[----:B------:R-:W2:Y:S02]  /*3e60*/  LDG.E.64 R4, desc[UR36][R4.64] ;  /* 0x0000002404047981 */ /* 0x000ea4000c1e1b00 */
[----:B--2---:R-:W-:Y:S01]  /*3e70*/  DSETP.NEU.AND P0, PT, R4, RZ, PT ;  /* 0x000000ff0400722a */ /* 0x004fe20003f0d000 */
[----:B------:R-:W-:-:S13]  /*3e80*/  BRA `(.L_x_9706) ;  /* 0x0000000400647947 */ /* 0x000fda0003800000 */
.L_x_9701:
        /* <DEDUP_REMOVED lines=11> */
.L_x_9715:
[----:B------:R-:W2:Y:S02]  /*3f40*/  LDG.E.128 R4, desc[UR36][R4.64] ;  /* 0x0000002404047981 */ /* 0x000ea4000c1e1d00 */
[----:B--2---:R-:W-:-:S06]  /*3f50*/  DSETP.NEU.AND P0, PT, R6, RZ, PT ;  /* 0x000000ff0600722a */ /* 0x004fcc0003f0d000 */
[----:B------:R-:W-:Y:S01]  /*3f60*/  DSETP.NEU.OR P0, PT, R4, RZ, P0 ;  /* 0x000000ff0400722a */ /* 0x000fe2000070d400 */
[----:B------:R-:W-:-:S13]  /*3f70*/  BRA `(.L_x_9706) ;  /* 0x0000000400287947 */ /* 0x000fda0003800000 */
.L_x_9714:
        /* <DEDUP_REMOVED lines=9> */
.L_x_9717:
        /* <DEDUP_REMOVED lines=11> */
.L_x_9716:
[----:B------:R-:W2:Y:S02]  /*40c0*/  LDG.E.U16 R0, desc[UR36][R4.64] ;  /* 0x0000002404007981 */ /* 0x000ea4000c1e1500 */
[----:B--2---:R-:W-:-:S05]  /*40d0*/  IMAD.U32 R0, R0, 0x10000, RZ ;  /* 0x0001000000007824 */ /* 0x004fca00078e00ff */
[----:B------:R-:W-:Y:S01]  /*40e0*/  FSETP.NEU.FTZ.AND P0, PT, R0, RZ, PT ;  /* 0x000000ff0000720b */ /* 0x000fe20003f1d000 */
[----:B------:R-:W-:-:S12]  /*40f0*/  BRA `(.L_x_9706) ;  /* 0x0000000000c87947 */ /* 0x000fd80003800000 */
.L_x_9713:
        /* <DEDUP_REMOVED lines=11> */
.L_x_9720:
[----:B------:R-:W2:Y:S02]  /*41b0*/  LDG.E.U8 R4, desc[UR36][R4.64] ;  /* 0x0000002404047981 */ /* 0x000ea4000c1e1100 */
[----:B--2---:R-:W-:Y:S01]  /*41c0*/  ISETP.NE.AND P0, PT, R4, RZ, PT ;  /* 0x000000ff0400720c */ /* 0x004fe20003f05270 */
[----:B------:R-:W-:-:S12]  /*41d0*/  BRA `(.L_x_9706) ;  /* 0x0000000000907947 */ /* 0x000fd80003800000 */
.L_x_9719:
[----:B------:R-:W2:Y:S02]  /*41e0*/  LDG.E.U8 R4, desc[UR36][R4.64] ;  /* 0x0000002404047981 */ /* 0x000ea4000c1e1100 */
[----:B--2---:R-:W-:Y:S01]  /*41f0*/  ISETP.NE.AND P0, PT, R4, RZ, PT ;  /* 0x000000ff0400720c */ /* 0x004fe20003f05270 */
[----:B------:R-:W-:-:S12]  /*4200*/  BRA `(.L_x_9706) ;  /* 0x0000000000847947 */ /* 0x000fd80003800000 */
.L_x_9718:
        /* <DEDUP_REMOVED lines=9> */
.L_x_9705:
        /* <DEDUP_REMOVED lines=16> */
.L_x_9723:
[----:B------:R-:W-:Y:S01]  /*43a0*/  PLOP3.LUT P0, PT, PT, PT, PT, 0x8, 0x80 ;  /* 0x000000000080781c */ /* 0x000fe20003f0e170 */
[----:B------:R-:W-:-:S12]  /*43b0*/  BRA `(.L_x_9706) ;  /* 0x0000000000187947 */ /* 0x000fd80003800000 */
.L_x_9722:
[----:B------:R-:W2:Y:S02]  /*43c0*/  LDG.E.64 R4, desc[UR36][R4.64] ;  /* 0x0000002404047981 */ /* 0x000ea4000c1e1b00 */
[----:B--2---:R-:W-:-:S04]  /*43d0*/  ISETP.NE.U32.AND P0, PT, R4, RZ, PT ;  /* 0x000000ff0400720c */ /* 0x004fc80003f05070 */
[----:B------:R-:W-:Y:S01]  /*43e0*/  ISETP.NE.AND.EX P0, PT, R5, RZ, PT, P0 ;  /* 0x000000ff0500720c */ /* 0x000fe20003f05300 */
[----:B------:R-:W-:-:S12]  /*43f0*/  BRA `(.L_x_9706) ;  /* 0x0000000000087947 */ /* 0x000fd80003800000 */
.L_x_9721:
[----:B------:R-:W2:Y:S02]  /*4400*/  LDG.E R4, desc[UR36][R4.64] ;  /* 0x0000002404047981 */ /* 0x000ea4000c1e1900 */
[----:B--2---:R-:W-:-:S13]  /*4410*/  ISETP.NE.AND P0, PT, R4, RZ, PT ;  /* 0x000000ff0400720c */ /* 0x004fda0003f05270 */
.L_x_9706:
[----:B------:R-:W-:Y:S05]  /*4420*/  BSYNC.RECONVERGENT B6 ;  /* 0x0000000000067941 */ /* 0x000fea0003800200 */
.L_x_9700:
[----:B------:R-:W-:Y:S01]  /*4430*/  ISETP.NE.AND P1, PT, R24, RZ, PT ;  /* 0x000000ff1800720c */ /* 0x000fe20003f25270 */
[----:B------:R-:W-:-:S03]  /*4440*/  VIADD R17, R17, 0x80 ;  /* 0x0000008011117836 */ /* 0x000fc60000000000 */
[----:B------:R-:W-:-:S04]  /*4450*/  PLOP3.LUT P0, PT, P1, P0, PT, 0xf8, 0x8f ;  /* 0x00000000008f781c */ /* 0x000fc80000f01f70 */
[----:B------:R-:W-:-:S09]  /*4460*/  P2R R23, PR, RZ, 0x1 ;  /* 0x00000001ff177803 */ /* 0x000fd20000000000 */
.L_x_9675:
[----:B------:R-:W-:Y:S05]  /*4470*/  BSYNC.RECONVERGENT B7 ;  /* 0x0000000000077941 */ /* 0x000fea0003800200 */
.L_x_9674:
[----:B------:R-:W-:Y:S01]  /*4480*/  ISETP.GE.AND P1, PT, R17, R16, PT ;  /* 0x000000101100720c */ /* 0x000fe20003f26270 */
[----:B------:R-:W-:Y:S01]  /*4490*/  BSSY.RECONVERGENT B7, `(.L_x_9724) ;  /* 0x0000166000077945 */ /* 0x000fe20003800200 */
[----:B------:R-:W-:-:S11]  /*44a0*/  PLOP3.LUT P0, PT, PT, PT, PT, 0x8, 0x80 ;  /* 0x000000000080781c */ /* 0x000fd60003f0e170 */
        /* <DEDUP_REMOVED lines=23> */
.L_x_9730:
[----:B------:R-:W2:Y:S02]  /*4620*/  LDG.E.U8 R4, desc[UR36][R4.64] ;  /* 0x0000002404047981 */ /* 0x000ea4000c1e1100 */
[----:B--2---:R-:W-:-:S04]  /*4630*/  ISETP.NE.AND P0, PT, R4, RZ, PT ;  /* 0x000000ff0400720c */ /* 0x004fc80003f05270 */
[----:B------:R-:W-:Y:S01]  /*4640*/  P2R R24, PR, RZ, 0x1 ;  /* 0x00000001ff187803 */ /* 0x000fe20000000000 */
[----:B------:R-:W-:Y:S08]  /*4650*/  BRA `(.L_x_9732) ;  /* 0x0000000800847947 */ /* 0x000ff00003800000 */
.L_x_9729:
        /* <DEDUP_REMOVED lines=11> */
.L_x_9734:
[----:B------:R-:W2:Y:S02]  /*4710*/  LDG.E R4, desc[UR36][R4.64] ;  /* 0x0000002404047981 */ /* 0x000ea4000c1e1900 */
[----:B--2---:R-:W-:-:S04]  /*4720*/  ISETP.NE.AND P0, PT, R4, RZ, PT ;  /* 0x000000ff0400720c */ /* 0x004fc80003f05270 */
[----:B------:R-:W-:Y:S01]  /*4730*/  P2R R24, PR, RZ, 0x1 ;  /* 0x00000001ff187803 */ /* 0x000fe20000000000 */
[----:B------:R-:W-:Y:S08]  /*4740*/  BRA `(.L_x_9732) ;  /* 0x0000000800487947 */ /* 0x000ff00003800000 */
.L_x_9733:
[----:B------:R-:W2:Y:S02]  /*4750*/  LDG.E.U16 R4, desc[UR36][R4.64] ;  /* 0x0000002404047981 */ /* 0x000ea4000c1e1500 */
[----:B--2---:R-:W-:-:S04]  /*4760*/  ISETP.NE.AND P0, PT, R4, RZ, PT ;  /* 0x000000ff0400720c */ /* 0x004fc80003f05270 */
[----:B------:R-:W-:Y:S01]  /*4770*/  P2R R24, PR, RZ, 0x1 ;  /* 0x00000001ff187803 */ /* 0x000fe20000000000 */
[----:B------:R-:W-:Y:S08]  /*4780*/  BRA `(.L_x_9732) ;  /* 0x0000000800387947 */ /* 0x000ff00003800000 */
.L_x_9728:
        /* <DEDUP_REMOVED lines=10> */
.L_x_9736:
[----:B------:R-:W2:Y:S02]  /*4830*/  LDG.E.U16 R0, desc[UR36][R4.64] ;  /* 0x0000002404007981 */ /* 0x000ea4000c1e1500 */
[----:B--2---:R-:W-:-:S05]  /*4840*/  HADD2.F32 R0, -RZ, R0.H0_H0 ;  /* 0x20000000ff007230 */ /* 0x004fca0000004100 */
[----:B------:R-:W-:-:S04]  /*4850*/  FSETP.NEU.FTZ.AND P0, PT, R0, RZ, PT ;  /* 0x000000ff0000720b */ /* 0x000fc80003f1d000 */
[----:B------:R-:W-:Y:S01]  /*4860*/  P2R R24, PR, RZ, 0x1 ;  /* 0x00000001ff187803 */ /* 0x000fe20000000000 */
[----:B------:R-:W-:Y:S08]  /*4870*/  BRA `(.L_x_9732) ;  /* 0x0000000400fc7947 */ /* 0x000ff00003800000 */
.L_x_9735:
        /* <DEDUP_REMOVED lines=12> */
.L_x_9738:
        /* <DEDUP_REMOVED lines=10> */
.L_x_9737:
[----:B------:R-:W2:Y:S02]  /*49e0*/  LDG.E.64 R4, desc[UR36][R4.64] ;  /* 0x0000002404047981 */ /* 0x000ea4000c1e1b00 */
[----:B--2---:R-:W-:-:S06]  /*49f0*/  DSETP.NEU.AND P0, PT, R4, RZ, PT ;  /* 0x000000ff0400722a */ /* 0x004fcc0003f0d000 */
[----:B------:R-:W-:Y:S01]  /*4a00*/  P2R R24, PR, RZ, 0x1 ;  /* 0x00000001ff187803 */ /* 0x000fe20000000000 */
[----:B------:R-:W-:Y:S07]  /*4a10*/  BRA `(.L_x_9732) ;  /* 0x0000000400947947 */ /* 0x000fee0003800000 */
.L_x_9727:
        /* <DEDUP_REMOVED lines=12> */
.L_x_9741:
[----:B------:R-:W2:Y:S02]  /*4ae0*/  LDG.E.128 R4, desc[UR36][R4.64] ;  /* 0x0000002404047981 */ /* 0x000ea4000c1e1d00 */
[----:B--2---:R-:W-:-:S06]  /*4af0*/  DSETP.NEU.AND P0, PT, R6, RZ, PT ;  /* 0x000000ff0600722a */ /* 0x004fcc0003f0d000 */
[----:B------:R-:W-:-:S06]  /*4b00*/  DSETP.NEU.OR P0, PT, R4, RZ, P0 ;  /* 0x000000ff0400722a */ /* 0x000fcc000070d400 */
[----:B------:R-:W-:Y:S01]  /*4b10*/  P2R R24, PR, RZ, 0x1 ;  /* 0x00000001ff187803 */ /* 0x000fe20000000000 */
[----:B------:R-:W-:Y:S07]  /*4b20*/  BRA `(.L_x_9732) ;  /* 0x0000000400507947 */ /* 0x000fee0003800000 */
.L_x_9740:
        /* <DEDUP_REMOVED lines=10> */
.L_x_9743:
        /* <DEDUP_REMOVED lines=12> */
.L_x_9742:
[----:B------:R-:W2:Y:S02]  /*4c90*/  LDG.E.U16 R0, desc[UR36][R4.64] ;  /* 0x0000002404007981 */ /* 0x000ea4000c1e1500 */
[----:B--2---:R-:W-:-:S05]  /*4ca0*/  IMAD.U32 R0, R0, 0x10000, RZ ;  /* 0x0001000000007824 */ /* 0x004fca00078e00ff */
[----:B------:R-:W-:-:S04]  /*4cb0*/  FSETP.NEU.FTZ.AND P0, PT, R0, RZ, PT ;  /* 0x000000ff0000720b */ /* 0x000fc80003f1d000 */
[----:B------:R-:W-:Y:S01]  /*4cc0*/  P2R R24, PR, RZ, 0x1 ;  /* 0x00000001ff187803 */ /* 0x000fe20000000000 */
[----:B------:R-:W-:Y:S08]  /*4cd0*/  BRA `(.L_x_9732) ;  /* 0x0000000000e47947 */ /* 0x000ff00003800000 */
.L_x_9739:
        /* <DEDUP_REMOVED lines=12> */
.L_x_9746:
[----:B------:R-:W2:Y:S02]  /*4da0*/  LDG.E.U8 R4, desc[UR36][R4.64] ;  /* 0x0000002404047981 */ /* 0x000ea4000c1e1100 */
[----:B--2---:R-:W-:-:S04]  /*4db0*/  ISETP.NE.AND P0, PT, R4, RZ, PT ;  /* 0x000000ff0400720c */ /* 0x004fc80003f05270 */
[----:B------:R-:W-:Y:S01]  /*4dc0*/  P2R R24, PR, RZ, 0x1 ;  /* 0x00000001ff187803 */ /* 0x000fe20000000000 */
[----:B------:R-:W-:Y:S08]  /*4dd0*/  BRA `(.L_x_9732) ;  /* 0x0000000000a47947 */ /* 0x000ff00003800000 */
.L_x_9745:
[----:B------:R-:W2:Y:S02]  /*4de0*/  LDG.E.U8 R4, desc[UR36][R4.64] ;  /* 0x0000002404047981 */ /* 0x000ea4000c1e1100 */
[----:B--2---:R-:W-:-:S04]  /*4df0*/  ISETP.NE.AND P0, PT, R4, RZ, PT ;  /* 0x000000ff0400720c */ /* 0x004fc80003f05270 */
[----:B------:R-:W-:Y:S01]  /*4e00*/  P2R R24, PR, RZ, 0x1 ;  /* 0x00000001ff187803 */ /* 0x000fe20000000000 */
[----:B------:R-:W-:Y:S08]  /*4e10*/  BRA `(.L_x_9732) ;  /* 0x0000000000947947 */ /* 0x000ff00003800000 */
.L_x_9744:
        /* <DEDUP_REMOVED lines=10> */
.L_x_9731:
        /* <DEDUP_REMOVED lines=16> */
.L_x_9749:
[----:B------:R-:W-:-:S04]  /*4fc0*/  PLOP3.LUT P0, PT, PT, PT, PT, 0x8, 0x80 ;  /* 0x000000000080781c */ /* 0x000fc80003f0e170 */
[----:B------:R-:W-:Y:S01]  /*4fd0*/  P2R R24, PR, RZ, 0x1 ;  /* 0x00000001ff187803 */ /* 0x000fe20000000000 */
[----:B------:R-:W-:Y:S08]  /*4fe0*/  BRA `(.L_x_9732) ;  /* 0x0000000000207947 */ /* 0x000ff00003800000 */
.L_x_9748:
[----:B------:R-:W2:Y:S02]  /*4ff0*/  LDG.E.64 R4, desc[UR36][R4.64] ;  /* 0x0000002404047981 */ /* 0x000ea4000c1e1b00 */
[----:B--2---:R-:W-:-:S04]  /*5000*/  ISETP.NE.U32.AND P0, PT, R4, RZ, PT ;  /* 0x000000ff0400720c */ /* 0x004fc80003f05070 */
[----:B------:R-:W-:-:S04]  /*5010*/  ISETP.NE.AND.EX P0, PT, R5, RZ, PT, P0 ;  /* 0x000000ff0500720c */ /* 0x000fc80003f05300 */
[----:B------:R-:W-:Y:S01]  /*5020*/  P2R R24, PR, RZ, 0x1 ;  /* 0x00000001ff187803 */ /* 0x000fe20000000000 */
[----:B------:R-:W-:Y:S08]  /*5030*/  BRA `(.L_x_9732) ;  /* 0x00000000000c7947 */ /* 0x000ff00003800000 */
.L_x_9747:
[----:B------:R-:W2:Y:S02]  /*5040*/  LDG.E R4, desc[UR36][R4.64] ;  /* 0x0000002404047981 */ /* 0x000ea4000c1e1900 */
[----:B--2---:R-:W-:-:S04]  /*5050*/  ISETP.NE.AND P0, PT, R4, RZ, PT ;  /* 0x000000ff0400720c */ /* 0x004fc80003f05270 */
[----:B------:R-:W-:-:S09]  /*5060*/  P2R R24, PR, RZ, 0x1 ;  /* 0x00000001ff187803 */ /* 0x000fd20000000000 */
.L_x_9732:
[----:B------:R-:W-:Y:S05]  /*5070*/  BSYNC.RECONVERGENT B6 ;  /* 0x0000000000067941 */ /* 0x000fea0003800200 */
.L_x_9726:
        /* <DEDUP_REMOVED lines=21> */
.L_x_9754:
[----:B------:R-:W2:Y:S02]  /*51d0*/  LDG.E.U8 R4, desc[UR36][R4.64] ;  /* 0x0000002404047981 */ /* 0x000ea4000c1e1100 */
[----:B--2---:R-:W-:Y:S01]  /*51e0*/  ISETP.NE.AND P0, PT, R4, RZ, PT ;  /* 0x000000ff0400720c */ /* 0x004fe20003f05270 */
[----:B------:R-:W-:-:S12]  /*51f0*/  BRA `(.L_x_9756) ;  /* 0x0000000800307947 */ /* 0x000fd80003800000 */
.L_x_9753:
        /* <DEDUP_REMOVED lines=10> */
.L_x_9758:
[----:B------:R-:W2:Y:S02]  /*52a0*/  LDG.E R4, desc[UR36][R4.64] ;  /* 0x0000002404047981 */ /* 0x000ea4000c1e1900 */
[----:B--2---:R-:W-:Y:S01]  /*52b0*/  ISETP.NE.AND P0, PT, R4, RZ, PT ;  /* 0x000000ff0400720c */ /* 0x004fe20003f05270 */
[----:B------:R-:W-:-:S12]  /*52c0*/  BRA `(.L_x_9756) ;  /* 0x0000000400fc7947 */ /* 0x000fd80003800000 */
.L_x_9757:
[----:B------:R-:W2:Y:S02]  /*52d0*/  LDG.E.U16 R4, desc[UR36][R4.64] ;  /* 0x0000002404047981 */ /* 0x000ea4000c1e1500 */
[----:B--2---:R-:W-:Y:S01]  /*52e0*/  ISETP.NE.AND P0, PT, R4, RZ, PT ;  /* 0x000000ff0400720c */ /* 0x004fe20003f05270 */
[----:B------:R-:W-:-:S12]  /*52f0*/  BRA `(.L_x_9756) ;  /* 0x0000000400f07947 */ /* 0x000fd80003800000 */
.L_x_9752:
        /* <DEDUP_REMOVED lines=9> */
.L_x_9760:
[----:B------:R-:W2:Y:S02]  /*5390*/  LDG.E.U16 R0, desc[UR36][R4.64] ;  /* 0x0000002404007981 */ /* 0x000ea4000c1e1500 */
[----:B--2---:R-:W-:-:S05]  /*53a0*/  HADD2.F32 R0, -RZ, R0.H0_H0 ;  /* 0x20000000ff007230 */ /* 0x004fca0000004100 */
[----:B------:R-:W-:Y:S01]  /*53b0*/  FSETP.NEU.FTZ.AND P0, PT, R0, RZ, PT ;  /* 0x000000ff0000720b */ /* 0x000fe20003f1d000 */
[----:B------:R-:W-:-:S12]  /*53c0*/  BRA `(.L_x_9756) ;  /* 0x0000000400bc7947 */ /* 0x000fd80003800000 */
.L_x_9759:
        /* <DEDUP_REMOVED lines=11> */
.L_x_9762:
        /* <DEDUP_REMOVED lines=8> */
.L_x_9761:
[----:B------:R-:W2:Y:S02]  /*5500*/  LDG.E.64 R4, desc[UR36][R4.64] ;  /* 0x0000002404047981 */ /* 0x000ea4000c1e1b00 */
[----:B--2---:R-:W-:Y:S01]  /*5510*/  DSETP.NEU.AND P0, PT, R4, RZ, PT ;  /* 0x000000ff0400722a */ /* 0x004fe20003f0d000 */
[----:B------:R-:W-:-:S13]  /*5520*/  BRA `(.L_x_9756) ;  /* 0x0000000400647947 */ /* 0x000fda0003800000 */
.L_x_9751:
        /* <DEDUP_REMOVED lines=11> */
.L_x_9765:
[----:B------:R-:W2:Y:S02]  /*55e0*/  LDG.E.128 R4, desc[UR36][R4.64] ;  /* 0x0000002404047981 */ /* 0x000ea4000c1e1d00 */
[----:B--2---:R-:W-:-:S06]  /*55f0*/  DSETP.NEU.AND P0, PT, R6, RZ, PT ;  /* 0x000000ff0600722a */ /* 0x004fcc0003f0d000 */
[----:B------:R-:W-:Y:S01]  /*5600*/  DSETP.NEU.OR P0, PT, R4, RZ, P0 ;  /* 0x000000ff0400722a */ /* 0x000fe2000070d400 */
[----:B------:R-:W-:-:S13]  /*5610*/  BRA `(.L_x_9756) ;  /* 0x0000000400287947 */ /* 0x000fda0003800000 */
.L_x_9764:
        /* <DEDUP_REMOVED lines=9> */
.L_x_9767:
        /* <DEDUP_REMOVED lines=11> */
.L_x_9766:
[----:B------:R-:W2:Y:S02]  /*5760*/  LDG.E.U16 R0, desc[UR36][R4.64] ;  /* 0x0000002404007981 */ /* 0x000ea4000c1e1500 */
[----:B--2---:R-:W-:-:S05]  /*5770*/  IMAD.U32 R0, R0, 0x10000, RZ ;  /* 0x0001000000007824 */ /* 0x004fca00078e00ff */
[----:B------:R-:W-:Y:S01]  /*5780*/  FSETP.NEU.FTZ.AND P0, PT, R0, RZ, PT ;  /* 0x000000ff0000720b */ /* 0x000fe20003f1d000 */
[----:B------:R-:W-:-:S12]  /*5790*/  BRA `(.L_x_9756) ;  /* 0x0000000000c87947 */ /* 0x000fd80003800000 */
.L_x_9763:
        /* <DEDUP_REMOVED lines=11> */
.L_x_9770:
[----:B------:R-:W2:Y:S02]  /*5850*/  LDG.E.U8 R4, desc[UR36][R4.64] ;  /* 0x0000002404047981 */ /* 0x000ea4000c1e1100 */
[----:B--2---:R-:W-:Y:S01]  /*5860*/  ISETP.NE.AND P0, PT, R4, RZ, PT ;  /* 0x000000ff0400720c */ /* 0x004fe20003f05270 */
[----:B------:R-:W-:-:S12]  /*5870*/  BRA `(.L_x_9756) ;  /* 0x0000000000907947 */ /* 0x000fd80003800000 */
.L_x_9769:
[----:B------:R-:W2:Y:S02]  /*5880*/  LDG.E.U8 R4, desc[UR36][R4.64] ;  /* 0x0000002404047981 */ /* 0x000ea4000c1e1100 */
[----:B--2---:R-:W-:Y:S01]  /*5890*/  ISETP.NE.AND P0, PT, R4, RZ, PT ;  /* 0x000000ff0400720c */ /* 0x004fe20003f05270 */
[----:B------:R-:W-:-:S12]  /*58a0*/  BRA `(.L_x_9756) ;  /* 0x0000000000847947 */ /* 0x000fd80003800000 */
.L_x_9768:
        /* <DEDUP_REMOVED lines=9> */
.L_x_9755:
        /* <DEDUP_REMOVED lines=16> */
.L_x_9773:
[----:B------:R-:W-:Y:S01]  /*5a40*/  PLOP3.LUT P0, PT, PT, PT, PT, 0x8, 0x80 ;  /* 0x000000000080781c */ /* 0x000fe20003f0e170 */
[----:B------:R-:W-:-:S12]  /*5a50*/  BRA `(.L_x_9756) ;  /* 0x0000000000187947 */ /* 0x000fd80003800000 */
.L_x_9772:
[----:B------:R-:W2:Y:S02]  /*5a60*/  LDG.E.64 R4, desc[UR36][R4.64] ;  /* 0x0000002404047981 */ /* 0x000ea4000c1e1b00 */
[----:B--2---:R-:W-:-:S04]  /*5a70*/  ISETP.NE.U32.AND P0, PT, R4, RZ, PT ;  /* 0x000000ff0400720c */ /* 0x004fc80003f05070 */
[----:B------:R-:W-:Y:S01]  /*5a80*/  ISETP.NE.AND.EX P0, PT, R5, RZ, PT, P0 ;  /* 0x000000ff0500720c */ /* 0x000fe20003f05300 */
[----:B------:R-:W-:-:S12]  /*5a90*/  BRA `(.L_x_9756) ;  /* 0x0000000000087947 */ /* 0x000fd80003800000 */
.L_x_9771:
[----:B------:R-:W2:Y:S02]  /*5aa0*/  LDG.E R4, desc[UR36][R4.64] ;  /* 0x0000002404047981 */ /* 0x000ea4000c1e1900 */
[----:B--2---:R-:W-:-:S13]  /*5ab0*/  ISETP.NE.AND P0, PT, R4, RZ, PT ;  /* 0x000000ff0400720c */ /* 0x004fda0003f05270 */
.L_x_9756:
[----:B------:R-:W-:Y:S05]  /*5ac0*/  BSYNC.RECONVERGENT B6 ;  /* 0x0000000000067941 */ /* 0x000fea0003800200 */
.L_x_9750:
[----:B------:R-:W-:-:S04]  /*5ad0*/  ISETP.NE.AND P1, PT, R24, RZ, PT ;  /* 0x000000ff1800720c */ /* 0x000fc80003f25270 */
[----:B------:R-:W-:-:S13]  /*5ae0*/  PLOP3.LUT P0, PT, P1, P0, PT, 0xf8, 0x8f ;  /* 0x00000000008f781c */ /* 0x000fda0000f01f70 */
.L_x_9725:
[----:B------:R-:W-:Y:S05]  /*5af0*/  BSYNC.RECONVERGENT B7 ;  /* 0x0000000000077941 */ /* 0x000fea0003800200 */
.L_x_9724:
[----:B------:R-:W0:Y:S01]  /*5b00*/  LDC.U8 R17, c[0x0][0x3b0] ;  /* 0x0000ec00ff117b82 */ /* 0x000e220000000000 */
[----:B------:R-:W-:Y:S01]  /*5b10*/  ISETP.GE.AND P1, PT, R19, R16, PT ;  /* 0x000000101300720c */ /* 0x000fe20003f26270 */
[----:B------:R-:W-:Y:S01]  /*5b20*/  BSSY.RECONVERGENT B8, `(.L_x_9774) ;  /* 0x000029c000087945 */ /* 0x000fe20003800200 */
[----:B------:R-:W-:-:S03]  /*5b30*/  ISETP.NE.AND P4, PT, R22, RZ, PT ;  /* 0x000000ff1600720c */ /* 0x000fc60003f85270 */
[----:B------:R-:W-:Y:S01]  /*5b40*/  BSSY.RELIABLE B7, `(.L_x_9775) ;  /* 0x00001c1000077945 */ /* 0x000fe20003800100 */
[----:B------:R-:W-:Y:S02]  /*5b50*/  ISETP.NE.AND P3, PT, R18, RZ, PT ;  /* 0x000000ff1200720c */ /* 0x000fe40003f65270 */
[----:B------:R-:W-:Y:S02]  /*5b60*/  ISETP.NE.AND P2, PT, R23, RZ, PT ;  /* 0x000000ff1700720c */ /* 0x000fe40003f45270 */
        /* <DEDUP_REMOVED lines=27> */
.L_x_9781:
[----:B------:R0:W-:Y:S01]  /*5d20*/  STG.E.U8 desc[UR36][R8.64], R11 ;  /* 0x0000000b08007986 */ /* 0x0001e2000c101124 */
[----:B------:R-:W-:Y:S05]  /*5d30*/  BRA `(.L_x_9783) ;  /* 0x0000000c00087947 */ /* 0x000fea0003800000 */
.L_x_9780:
        /* <DEDUP_REMOVED lines=10> */
.L_x_9785:
[----:B------:R0:W-:Y:S01]  /*5de0*/  STG.E desc[UR36][R8.64], R11 ;  /* 0x0000000b08007986 */ /* 0x0001e2000c101924 */
[----:B------:R-:W-:Y:S05]  /*5df0*/  BRA `(.L_x_9783) ;  /* 0x0000000800d87947 */ /* 0x000fea0003800000 */
.L_x_9784:
[----:B------:R0:W-:Y:S01]  /*5e00*/  STG.E.U16 desc[UR36][R8.64], R11 ;  /* 0x0000000b08007986 */ /* 0x0001e2000c101524 */
[----:B------:R-:W-:Y:S05]  /*5e10*/  BRA `(.L_x_9783) ;  /* 0x0000000800d07947 */ /* 0x000fea0003800000 */
.L_x_9779:
        /* <DEDUP_REMOVED lines=9> */
.L_x_9787:
[----:B------:R-:W0:Y:S02]  /*5eb0*/  I2F.S16 R0, R11 ;  /* 0x0000000b00007306 */ /* 0x000e240000101400 */
[----:B0-----:R-:W-:-:S05]  /*5ec0*/  F2FP.F16.F32.PACK_AB R0, RZ, R0 ;  /* 0x00000000ff00723e */ /* 0x001fca00000000ff */
[----:B------:R0:W-:Y:S01]  /*5ed0*/  STG.E.U16 desc[UR36][R8.64], R0 ;  /* 0x0000000008007986 */ /* 0x0001e2000c101524 */
[----:B------:R-:W-:Y:S05]  /*5ee0*/  BRA `(.L_x_9783) ;  /* 0x00000008009c7947 */ /* 0x000fea0003800000 */
.L_x_9786:
        /* <DEDUP_REMOVED lines=10> */
.L_x_9789:
[----:B------:R-:W0:Y:S02]  /*5f90*/  I2F.S16 R11, R11 ;  /* 0x0000000b000b7306 */ /* 0x000e240000101400 */
[----:B0-----:R-:W-:-:S04]  /*5fa0*/  F2FP.F16.F32.PACK_AB R3, RZ, R11 ;  /* 0x0000000bff03723e */ /* 0x001fc800000000ff */
[----:B------:R-:W-:-:S05]  /*5fb0*/  PRMT R3, R3, 0x5410, RZ ;  /* 0x0000541003037816 */ /* 0x000fca00000000ff */
[----:B------:R0:W-:Y:S01]  /*5fc0*/  STG.E desc[UR36][R8.64], R3 ;  /* 0x0000000308007986 */ /* 0x0001e2000c101924 */
[----:B------:R-:W-:Y:S05]  /*5fd0*/  BRA `(.L_x_9783) ;  /* 0x0000000800607947 */ /* 0x000fea0003800000 */
.L_x_9788:
[----:B------:R-:W0:Y:S02]  /*5fe0*/  I2F.F64.S16 R4, R11 ;  /* 0x0000000b00047312 */ /* 0x000e240000101c00 */
[----:B0-----:R0:W-:Y:S01]  /*5ff0*/  STG.E.64 desc[UR36][R8.64], R4 ;  /* 0x0000000408007986 */ /* 0x0011e2000c101b24 */
[----:B------:R-:W-:Y:S05]  /*6000*/  BRA `(.L_x_9783) ;  /* 0x0000000800547947 */ /* 0x000fea0003800000 */
.L_x_9778:
        /* <DEDUP_REMOVED lines=10> */
.L_x_9792:
[----:B------:R-:W0:Y:S01]  /*60b0*/  I2F.F64.S16 R4, R11 ;  /* 0x0000000b00047312 */ /* 0x000e220000101c00 */
[----:B------:R-:W-:-:S05]  /*60c0*/  CS2R R6, SRZ ;  /* 0x0000000000067805 */ /* 0x000fca000001ff00 */
[----:B0-----:R0:W-:Y:S01]  /*60d0*/  STG.E.128 desc[UR36][R8.64], R4 ;  /* 0x0000000408007986 */ /* 0x0011e2000c101d24 */
[----:B------:R-:W-:Y:S05]  /*60e0*/  BRA `(.L_x_9783) ;  /* 0x00000008001c7947 */ /* 0x000fea0003800000 */
.L_x_9791:
        /* <DEDUP_REMOVED lines=17> */
.L_x_9796:
[----:B------:R-:W-:Y:S05]  /*6200*/  BSYNC.RECONVERGENT B0 ;  /* 0x0000000000007941 */ /* 0x000fea0003800200 */
.L_x_9795:
[----:B------:R0:W-:Y:S01]  /*6210*/  STG.E.U8 desc[UR36][R8.64], R3 ;  /* 0x0000000308007986 */ /* 0x0001e2000c101124 */
[----:B------:R-:W-:Y:S05]  /*6220*/  BRA `(.L_x_9783) ;  /* 0x0000000400cc7947 */ /* 0x000fea0003800000 */
.L_x_9794:
        /* <DEDUP_REMOVED lines=16> */
.L_x_9793:
[----:B------:R-:W0:Y:S02]  /*6330*/  I2F.S16 R0, R11 ;  /* 0x0000000b00007306 */ /* 0x000e240000101400 */
[----:B0-----:R-:W-:-:S05]  /*6340*/  F2FP.BF16.F32.PACK_AB R0, RZ, R0 ;  /* 0x00000000ff00723e */ /* 0x001fca00000010ff */
[----:B------:R0:W-:Y:S01]  /*6350*/  STG.E.U16 desc[UR36][R8.64], R0 ;  /* 0x0000000008007986 */ /* 0x0001e2000c101524 */
[----:B------:R-:W-:Y:S05]  /*6360*/  BRA `(.L_x_9783) ;  /* 0x00000004007c7947 */ /* 0x000fea0003800000 */
.L_x_9790:
        /* <DEDUP_REMOVED lines=10> */
.L_x_9799:
        /* <DEDUP_REMOVED lines=12> */
.L_x_9802:
[----:B------:R-:W-:-:S04]  /*64d0*/  SHF.R.U32.HI R0, RZ, 0x14, R11 ;  /* 0x00000014ff007819 */ /* 0x000fc8000001160b */
[----:B------:R-:W-:-:S04]  /*64e0*/  LOP3.LUT R0, R0, 0x1, RZ, 0xc0, !PT ;  /* 0x0000000100007812 */ /* 0x000fc800078ec0ff */
[----:B------:R-:W-:-:S04]  /*64f0*/  IADD3 R0, PT, PT, R11, 0x487ffff, R0 ;  /* 0x0487ffff0b007810 */ /* 0x000fc80007ffe000 */
[----:B------:R-:W-:-:S04]  /*6500*/  SHF.R.U32.HI R0, RZ, 0x14, R0 ;  /* 0x00000014ff007819 */ /* 0x000fc80000011600 */
[----:B------:R-:W-:-:S07]  /*6510*/  LOP3.LUT R0, R0, 0xff, RZ, 0xc0, !PT ;  /* 0x000000ff00007812 */ /* 0x000fce00078ec0ff */
.L_x_9803:
[----:B------:R-:W-:-:S07]  /*6520*/  PRMT R4, R0, 0x7610, R4 ;  /* 0x0000761000047816 */ /* 0x000fce0000000004 */
.L_x_9801:
[----:B------:R-:W-:Y:S05]  /*6530*/  BSYNC.RECONVERGENT B0 ;  /* 0x0000000000007941 */ /* 0x000fea0003800200 */
.L_x_9800:
[----:B------:R3:W-:Y:S01]  /*6540*/  STG.E.U8 desc[UR36][R8.64], R4 ;  /* 0x0000000408007986 */ /* 0x0007e2000c101124 */
[----:B------:R-:W-:Y:S05]  /*6550*/  BRA `(.L_x_9783) ;  /* 0x0000000400007947 */ /* 0x000fea0003800000 */
.L_x_9798:
        /* <DEDUP_REMOVED lines=12> */
.L_x_9806:
[----:B------:R-:W-:-:S04]  /*6620*/  SHF.R.U32.HI R0, RZ, 0x15, R11 ;  /* 0x00000015ff007819 */ /* 0x000fc8000001160b */
[----:B------:R-:W-:-:S04]  /*6630*/  LOP3.LUT R0, R0, 0x1, RZ, 0xc0, !PT ;  /* 0x0000000100007812 */ /* 0x000fc800078ec0ff */
[----:B------:R-:W-:-:S04]  /*6640*/  IADD3 R0, PT, PT, R11, 0x88fffff, R0 ;  /* 0x088fffff0b007810 */ /* 0x000fc80007ffe000 */
[----:B------:R-:W-:-:S04]  /*6650*/  SHF.R.U32.HI R0, RZ, 0x15, R0 ;  /* 0x00000015ff007819 */ /* 0x000fc80000011600 */
[----:B------:R-:W-:-:S07]  /*6660*/  LOP3.LUT R0, R0, 0xff, RZ, 0xc0, !PT ;  /* 0x000000ff00007812 */ /* 0x000fce00078ec0ff */
.L_x_9807:
[----:B------:R-:W-:-:S07]  /*6670*/  PRMT R4, R0, 0x7610, R4 ;  /* 0x0000761000047816 */ /* 0x000fce0000000004 */
.L_x_9805:
[----:B------:R-:W-:Y:S05]  /*6680*/  BSYNC.RECONVERGENT B0 ;  /* 0x0000000000007941 */ /* 0x000fea0003800200 */
.L_x_9804:
[----:B------:R0:W-:Y:S01]  /*6690*/  STG.E.U8 desc[UR36][R8.64], R4 ;  /* 0x0000000408007986 */ /* 0x0001e2000c101124 */
[----:B------:R-:W-:Y:S05]  /*66a0*/  BRA `(.L_x_9783) ;  /* 0x0000000000ac7947 */ /* 0x000fea0003800000 */
.L_x_9797:
[----:B------:R-:W-:-:S13]  /*66b0*/  ISETP.NE.AND P0, PT, R0, 0x1c, PT ;  /* 0x0000001c0000780c */ /* 0x000fda0003f05270 */
[----:B------:R-:W-:Y:S05]  /*66c0*/  @!P0 BRA `(.L_x_9808) ;  /* 0x0000000000a08947 */ /* 0x000fea0003800000 */
[----:B------:R-:W-:-:S13]  /*66d0*/  ISETP.NE.AND P0, PT, R0, 0x1d, PT ;  /* 0x0000001d0000780c */ /* 0x000fda0003f05270 */
[----:B------:R-:W-:Y:S05]  /*66e0*/  @!P0 BRA `(.L_x_9809) ;  /* 0x0000000000888947 */ /* 0x000fea0003800000 */
[----:B------:R-:W-:-:S13]  /*66f0*/  ISETP.NE.AND P0, PT, R0, 0x2c, PT ;  /* 0x0000002c0000780c */ /* 0x000fda0003f05270 */
[----:B------:R-:W-:Y:S05]  /*6700*/  @!P0 BRA `(.L_x_9810) ;  /* 0x0000000000448947 */ /* 0x000fea0003800000 */
.L_x_9782:
        /* <DEDUP_REMOVED lines=16> */
.L_x_9811:
[----:B------:R-:W-:Y:S05]  /*6810*/  BRA `(.L_x_9783) ;  /* 0x0000000000507947 */ /* 0x000fea0003800000 */
.L_x_9810:
        /* <DEDUP_REMOVED lines=15> */
.L_x_9809:
[----:B------:R-:W-:Y:S02]  /*6910*/  IMAD.MOV.U32 R4, RZ, RZ, R11 ;  /* 0x000000ffff047224 */ /* 0x000fe400078e000b */
[----:B------:R-:W-:-:S05]  /*6920*/  IMAD.MOV.U32 R5, RZ, RZ, RZ ;  /* 0x000000ffff057224 */ /* 0x000fca00078e00ff */
[----:B------:R1:W-:Y:S01]  /*6930*/  STG.E.64 desc[UR36][R8.64], R4 ;  /* 0x0000000408007986 */ /* 0x0003e2000c101b24 */
[----:B------:R-:W-:Y:S05]  /*6940*/  BRA `(.L_x_9783) ;  /* 0x0000000000047947 */ /* 0x000fea0003800000 */
.L_x_9808:
[----:B------:R0:W-:Y:S02]  /*6950*/  STG.E desc[UR36][R8.64], R11 ;  /* 0x0000000b08007986 */ /* 0x0001e4000c101924 */
.L_x_9783:
[----:B------:R-:W-:Y:S05]  /*6960*/  BSYNC.RECONVERGENT B6 ;  /* 0x0000000000067941 */ /* 0x000fea0003800200 */
.L_x_9777:
        /* <DEDUP_REMOVED lines=24> */
.L_x_9817:
[----:B------:R4:W-:Y:S01]  /*6af0*/  STG.E.U8 desc[UR36][R8.64], R24 ;  /* 0x0000001808007986 */ /* 0x0009e2000c101124 */
[----:B------:R-:W-:Y:S05]  /*6b00*/  BRA `(.L_x_9819) ;  /* 0x0000000800fc7947 */ /* 0x000fea0003800000 */
.L_x_9816:
        /* <DEDUP_REMOVED lines=9> */
.L_x_9821:
[----:B------:R2:W-:Y:S01]  /*6ba0*/  STG.E desc[UR36][R8.64], R24 ;  /* 0x0000001808007986 */ /* 0x0005e2000c101924 */
[----:B------:R-:W-:Y:S05]  /*6bb0*/  BRA `(.L_x_9819) ;  /* 0x0000000800d07947 */ /* 0x000fea0003800000 */
.L_x_9820:
[----:B------:R0:W-:Y:S01]  /*6bc0*/  STG.E.U16 desc[UR36][R8.64], R24 ;  /* 0x0000001808007986 */ /* 0x0001e2000c101524 */
[----:B------:R-:W-:Y:S05]  /*6bd0*/  BRA `(.L_x_9819) ;  /* 0x0000000800c87947 */ /* 0x000fea0003800000 */
.L_x_9815:
        /* <DEDUP_REMOVED lines=9> */
.L_x_9823:
[----:B------:R-:W0:Y:S02]  /*6c70*/  I2F.S16 R0, R24 ;  /* 0x0000001800007306 */ /* 0x000e240000101400 */
[----:B0-----:R-:W-:-:S05]  /*6c80*/  F2FP.F16.F32.PACK_AB R0, RZ, R0 ;  /* 0x00000000ff00723e */ /* 0x001fca00000000ff */
[----:B------:R0:W-:Y:S01]  /*6c90*/  STG.E.U16 desc[UR36][R8.64], R0 ;  /* 0x0000000008007986 */ /* 0x0001e2000c101524 */
[----:B------:R-:W-:Y:S05]  /*6ca0*/  BRA `(.L_x_9819) ;  /* 0x0000000800947947 */ /* 0x000fea0003800000 */
.L_x_9822:
        /* <DEDUP_REMOVED lines=10> */
.L_x_9825:
[----:B------:R-:W0:Y:S02]  /*6d50*/  I2F.S16 R24, R24 ;  /* 0x0000001800187306 */ /* 0x000e240000101400 */
[----:B0-----:R-:W-:-:S04]  /*6d60*/  F2FP.F16.F32.PACK_AB R3, RZ, R24 ;  /* 0x00000018ff03723e */ /* 0x001fc800000000ff */
[----:B------:R-:W-:-:S05]  /*6d70*/  PRMT R3, R3, 0x5410, RZ ;  /* 0x0000541003037816 */ /* 0x000fca00000000ff */
[----:B------:R0:W-:Y:S01]  /*6d80*/  STG.E desc[UR36][R8.64], R3 ;  /* 0x0000000308007986 */ /* 0x0001e2000c101924 */
[----:B------:R-:W-:Y:S05]  /*6d90*/  BRA `(.L_x_9819) ;  /* 0x0000000800587947 */ /* 0x000fea0003800000 */
.L_x_9824:
[----:B------:R-:W0:Y:S02]  /*6da0*/  I2F.F64.S16 R24, R24 ;  /* 0x0000001800187312 */ /* 0x000e240000101c00 */
[----:B0-----:R0:W-:Y:S01]  /*6db0*/  STG.E.64 desc[UR36][R8.64], R24 ;  /* 0x0000001808007986 */ /* 0x0011e2000c101b24 */
[----:B------:R-:W-:Y:S05]  /*6dc0*/  BRA `(.L_x_9819) ;  /* 0x00000008004c7947 */ /* 0x000fea0003800000 */
.L_x_9814:
        /* <DEDUP_REMOVED lines=12> */
.L_x_9829:
        /* <DEDUP_REMOVED lines=16> */
.L_x_9832:
[----:B------:R-:W-:-:S07]  /*6f90*/  PRMT R4, R0, 0x7610, R4 ;  /* 0x0000761000047816 */ /* 0x000fce0000000004 */
.L_x_9831:
[----:B------:R-:W-:Y:S05]  /*6fa0*/  BSYNC.RECONVERGENT B0 ;  /* 0x0000000000007941 */ /* 0x000fea0003800200 */
.L_x_9830:
[----:B------:R0:W-:Y:S01]  /*6fb0*/  STG.E.U8 desc[UR36][R8.64], R4 ;  /* 0x0000000408007986 */ /* 0x0001e2000c101124 */
[----:B------:R-:W-:Y:S05]  /*6fc0*/  BRA `(.L_x_9819) ;  /* 0x0000000400cc7947 */ /* 0x000fea0003800000 */
.L_x_9828:
        /* <DEDUP_REMOVED lines=16> */
.L_x_9835:
[----:B------:R-:W-:-:S07]  /*70d0*/  PRMT R4, R0, 0x7610, R4 ;  /* 0x0000761000047816 */ /* 0x000fce0000000004 */
.L_x_9834:
[----:B------:R-:W-:Y:S05]  /*70e0*/  BSYNC.RECONVERGENT B0 ;  /* 0x0000000000007941 */ /* 0x000fea0003800200 */
.L_x_9833:
[----:B------:R0:W-:Y:S01]  /*70f0*/  STG.E.U8 desc[UR36][R8.64], R4 ;  /* 0x0000000408007986 */ /* 0x0001e2000c101124 */
[----:B------:R-:W-:Y:S05]  /*7100*/  BRA `(.L_x_9819) ;  /* 0x00000004007c7947 */ /* 0x000fea0003800000 */
.L_x_9827:
        /* <DEDUP_REMOVED lines=21> */
.L_x_9837:
[----:B------:R-:W-:-:S05]  /*7260*/  IMAD.MOV.U32 R25, RZ, RZ, RZ ;  /* 0x000000ffff197224 */ /* 0x000fca00078e00ff */
[----:B------:R0:W-:Y:S01]  /*7270*/  STG.E.64 desc[UR36][R8.64], R24 ;  /* 0x0000001808007986 */ /* 0x0001e2000c101b24 */
[----:B------:R-:W-:Y:S05]  /*7280*/  BRA `(.L_x_9819) ;  /* 0x00000004001c7947 */ /* 0x000fea0003800000 */
.L_x_9836:
[----:B------:R0:W-:Y:S01]  /*7290*/  STG.E desc[UR36][R8.64], R24 ;  /* 0x0000001808007986 */ /* 0x0001e2000c101924 */
[----:B------:R-:W-:Y:S05]  /*72a0*/  BRA `(.L_x_9819) ;  /* 0x0000000400147947 */ /* 0x000fea0003800000 */
.L_x_9826:
        /* <DEDUP_REMOVED lines=8> */
.L_x_9839:
[----:B------:R-:W0:Y:S01]  /*7330*/  I2F.F64.S16 R4, R24 ;  /* 0x0000001800047312 */ /* 0x000e220000101c00 */
[----:B------:R-:W-:-:S05]  /*7340*/  CS2R R6, SRZ ;  /* 0x0000000000067805 */ /* 0x000fca000001ff00 */
[----:B0-----:R0:W-:Y:S01]  /*7350*/  STG.E.128 desc[UR36][R8.64], R4 ;  /* 0x0000000408007986 */ /* 0x0011e2000c101d24 */
[----:B------:R-:W-:Y:S05]  /*7360*/  BRA `(.L_x_9819) ;  /* 0x0000000000e47947 */ /* 0x000fea0003800000 */
.L_x_9838:
[----:B------:R-:W-:-:S13]  /*7370*/  ISETP.NE.AND P0, PT, R0, 0xf, PT ;  /* 0x0000000f0000780c */ /* 0x000fda0003f05270 */
[----:B------:R-:W-:Y:S05]  /*7380*/  @!P0 BRA `(.L_x_9840) ;  /* 0x0000000000d08947 */ /* 0x000fea0003800000 */
[----:B------:R-:W-:-:S13]  /*7390*/  ISETP.NE.AND P0, PT, R0, 0x17, PT ;  /* 0x000000170000780c */ /* 0x000fda0003f05270 */
[----:B------:R-:W-:Y:S05]  /*73a0*/  @!P0 BRA `(.L_x_9841) ;  /* 0x0000000000848947 */ /* 0x000fea0003800000 */
[----:B------:R-:W-:-:S13]  /*73b0*/  ISETP.NE.AND P0, PT, R0, 0x18, PT ;  /* 0x000000180000780c */ /* 0x000fda0003f05270 */
[----:B------:R-:W-:Y:S05]  /*73c0*/  @!P0 BRA `(.L_x_9842) ;  /* 0x0000000000448947 */ /* 0x000fea0003800000 */
.L_x_9818:
        /* <DEDUP_REMOVED lines=16> */
.L_x_9843:
[----:B------:R-:W-:Y:S05]  /*74d0*/  BRA `(.L_x_9819) ;  /* 0x0000000000887947 */ /* 0x000fea0003800000 */
.L_x_9842:
        /* <DEDUP_REMOVED lines=11> */
.L_x_9845:
[----:B------:R-:W-:Y:S05]  /*7590*/  BSYNC.RECONVERGENT B0 ;  /* 0x0000000000007941 */ /* 0x000fea0003800200 */
.L_x_9844:
[----:B------:R0:W-:Y:S01]  /*75a0*/  STG.E.U8 desc[UR36][R8.64], R3 ;  /* 0x0000000308007986 */ /* 0x0001e2000c101124 */
[----:B------:R-:W-:Y:S05]  /*75b0*/  BRA `(.L_x_9819) ;  /* 0x0000000000507947 */ /* 0x000fea0003800000 */
.L_x_9841:
        /* <DEDUP_REMOVED lines=12> */
.L_x_9846:
[----:B------:R-:W-:Y:S01]  /*7680*/  IMAD.MOV.U32 R3, RZ, RZ, 0x7f ;  /* 0x0000007fff037424 */ /* 0x000fe200078e00ff */
[----:B------:R-:W-:-:S04]  /*7690*/  ISETP.GT.U32.AND P0, PT, R5, 0x7f800000, PT ;  /* 0x7f8000000500780c */ /* 0x000fc80003f04070 */
[----:B------:R-:W-:-:S05]  /*76a0*/  SEL R3, R3, 0x7c, P0 ;  /* 0x0000007c03037807 */ /* 0x000fca0000000000 */
[----:B------:R0:W-:Y:S01]  /*76b0*/  STG.E.U8 desc[UR36][R8.64], R3 ;  /* 0x0000000308007986 */ /* 0x0001e2000c101124 */
[----:B------:R-:W-:Y:S05]  /*76c0*/  BRA `(.L_x_9819) ;  /* 0x00000000000c7947 */ /* 0x000fea0003800000 */
.L_x_9840:
[----:B------:R-:W0:Y:S02]  /*76d0*/  I2F.S16 R0, R24 ;  /* 0x0000001800007306 */ /* 0x000e240000101400 */
[----:B0-----:R-:W-:-:S05]  /*76e0*/  F2FP.BF16.F32.PACK_AB R0, RZ, R0 ;  /* 0x00000000ff00723e */ /* 0x001fca00000010ff */
[----:B------:R0:W-:Y:S02]  /*76f0*/  STG.E.U16 desc[UR36][R8.64], R0 ;  /* 0x0000000008007986 */ /* 0x0001e4000c101524 */
.L_x_9819:
[----:B------:R-:W-:Y:S05]  /*7700*/  BSYNC.RECONVERGENT B6 ;  /* 0x0000000000067941 */ /* 0x000fea0003800200 */
.L_x_9813:
[----:B------:R-:W-:-:S07]  /*7710*/  VIADD R19, R19, 0x80 ;  /* 0x0000008013137836 */ /* 0x000fce0000000000 */
.L_x_9776:
[----:B------:R-:W-:-:S13]  /*7720*/  ISETP.GE.AND P0, PT, R19, R16, PT ;  /* 0x000000101300720c */ /* 0x000fda0003f06270 */
[----:B------:R-:W-:Y:S05]  /*7730*/  @P0 BREAK.RELIABLE B7 ;  /* 0x0000000000070942 */ /* 0x000fea0003800100 */
[----:B------:R-:W-:Y:S05]  /*7740*/  @P0 BRA `(.L_x_9812) ;  /* 0x0000000c00640947 */ /* 0x000fea0003800000 */
[----:B------:R-:W-:Y:S05]  /*7750*/  BSYNC.RELIABLE B7 ;  /* 0x0000000000077941 */ /* 0x000fea0003800100 */
.L_x_9775:
        /* <DEDUP_REMOVED lines=21> */
.L_x_9851:
[----:B------:R4:W-:Y:S01]  /*78b0*/  STG.E.U8 desc[UR36][R8.64], R22 ;  /* 0x0000001608007986 */ /* 0x0009e2000c101124 */
[----:B------:R-:W-:Y:S05]  /*78c0*/  BRA `(.L_x_9853) ;  /* 0x0000000800fc7947 */ /* 0x000fea0003800000 */
.L_x_9850:
        /* <DEDUP_REMOVED lines=9> */
.L_x_9855:
[----:B------:R2:W-:Y:S01]  /*7960*/  STG.E desc[UR36][R8.64], R22 ;  /* 0x0000001608007986 */ /* 0x0005e2000c101924 */
[----:B------:R-:W-:Y:S05]  /*7970*/  BRA `(.L_x_9853) ;  /* 0x0000000800d07947 */ /* 0x000fea0003800000 */
.L_x_9854:
[----:B------:R0:W-:Y:S01]  /*7980*/  STG.E.U16 desc[UR36][R8.64], R22 ;  /* 0x0000001608007986 */ /* 0x0001e2000c101524 */
[----:B------:R-:W-:Y:S05]  /*7990*/  BRA `(.L_x_9853) ;  /* 0x0000000800c87947 */ /* 0x000fea0003800000 */
.L_x_9849:
        /* <DEDUP_REMOVED lines=9> */
.L_x_9857:
[----:B------:R-:W0:Y:S02]  /*7a30*/  I2F.S16 R0, R22 ;  /* 0x0000001600007306 */ /* 0x000e240000101400 */
[----:B0-----:R-:W-:-:S05]  /*7a40*/  F2FP.F16.F32.PACK_AB R0, RZ, R0 ;  /* 0x00000000ff00723e */ /* 0x001fca00000000ff */
[----:B------:R0:W-:Y:S01]  /*7a50*/  STG.E.U16 desc[UR36][R8.64], R0 ;  /* 0x0000000008007986 */ /* 0x0001e2000c101524 */
[----:B------:R-:W-:Y:S05]  /*7a60*/  BRA `(.L_x_9853) ;  /* 0x0000000800947947 */ /* 0x000fea0003800000 */
.L_x_9856:
        /* <DEDUP_REMOVED lines=10> */
.L_x_9859:
[----:B------:R-:W0:Y:S02]  /*7b10*/  I2F.S16 R22, R22 ;  /* 0x0000001600167306 */ /* 0x000e240000101400 */
[----:B0-----:R-:W-:-:S04]  /*7b20*/  F2FP.F16.F32.PACK_AB R3, RZ, R22 ;  /* 0x00000016ff03723e */ /* 0x001fc800000000ff */
[----:B------:R-:W-:-:S05]  /*7b30*/  PRMT R3, R3, 0x5410, RZ ;  /* 0x0000541003037816 */ /* 0x000fca00000000ff */
[----:B------:R0:W-:Y:S01]  /*7b40*/  STG.E desc[UR36][R8.64], R3 ;  /* 0x0000000308007986 */ /* 0x0001e2000c101924 */
[----:B------:R-:W-:Y:S05]  /*7b50*/  BRA `(.L_x_9853) ;  /* 0x0000000800587947 */ /* 0x000fea0003800000 */
.L_x_9858:
[----:B------:R-:W0:Y:S02]  /*7b60*/  I2F.F64.S16 R22, R22 ;  /* 0x0000001600167312 */ /* 0x000e240000101c00 */
[----:B0-----:R0:W-:Y:S01]  /*7b70*/  STG.E.64 desc[UR36][R8.64], R22 ;  /* 0x0000001608007986 */ /* 0x0011e2000c101b24 */
[----:B------:R-:W-:Y:S05]  /*7b80*/  BRA `(.L_x_9853) ;  /* 0x00000008004c7947 */ /* 0x000fea0003800000 */
.L_x_9848:
        /* <DEDUP_REMOVED lines=12> */
.L_x_9863:
        /* <DEDUP_REMOVED lines=16> */
.L_x_9866:
[----:B------:R-:W-:-:S07]  /*7d50*/  PRMT R4, R0, 0x7610, R4 ;  /* 0x0000761000047816 */ /* 0x000fce0000000004 */
.L_x_9865:
[----:B------:R-:W-:Y:S05]  /*7d60*/  BSYNC.RECONVERGENT B0 ;  /* 0x0000000000007941 */ /* 0x000fea0003800200 */
.L_x_9864:
[----:B------:R0:W-:Y:S01]  /*7d70*/  STG.E.U8 desc[UR36][R8.64], R4 ;  /* 0x0000000408007986 */ /* 0x0001e2000c101124 */
[----:B------:R-:W-:Y:S05]  /*7d80*/  BRA `(.L_x_9853) ;  /* 0x0000000400cc7947 */ /* 0x000fea0003800000 */
.L_x_9862:
        /* <DEDUP_REMOVED lines=16> */
.L_x_9869:
[----:B------:R-:W-:-:S07]  /*7e90*/  PRMT R4, R0, 0x7610, R4 ;  /* 0x0000761000047816 */ /* 0x000fce0000000004 */
.L_x_9868:
[----:B------:R-:W-:Y:S05]  /*7ea0*/  BSYNC.RECONVERGENT B0 ;  /* 0x0000000000007941 */ /* 0x000fea0003800200 */
.L_x_9867:
[----:B------:R0:W-:Y:S01]  /*7eb0*/  STG.E.U8 desc[UR36][R8.64], R4 ;  /* 0x0000000408007986 */ /* 0x0001e2000c101124 */
[----:B------:R-:W-:Y:S05]  /*7ec0*/  BRA `(.L_x_9853) ;  /* 0x00000004007c7947 */ /* 0x000fea0003800000 */
.L_x_9861:
        /* <DEDUP_REMOVED lines=21> */
.L_x_9871:
[----:B------:R-:W-:-:S05]  /*8020*/  IMAD.MOV.U32 R23, RZ, RZ, RZ ;  /* 0x000000ffff177224 */ /* 0x000fca00078e00ff */
[----:B------:R0:W-:Y:S01]  /*8030*/  STG.E.64 desc[UR36][R8.64], R22 ;  /* 0x0000001608007986 */ /* 0x0001e2000c101b24 */
[----:B------:R-:W-:Y:S05]  /*8040*/  BRA `(.L_x_9853) ;  /* 0x00000004001c7947 */ /* 0x000fea0003800000 */
.L_x_9870:
[----:B------:R0:W-:Y:S01]  /*8050*/  STG.E desc[UR36][R8.64], R22 ;  /* 0x0000001608007986 */ /* 0x0001e2000c101924 */
[----:B------:R-:W-:Y:S05]  /*8060*/  BRA `(.L_x_9853) ;  /* 0x0000000400147947 */ /* 0x000fea0003800000 */
.L_x_9860:
        /* <DEDUP_REMOVED lines=8> */
.L_x_9873:
[----:B------:R-:W0:Y:S01]  /*80f0*/  I2F.F64.S16 R4, R22 ;  /* 0x0000001600047312 */ /* 0x000e220000101c00 */
[----:B------:R-:W-:-:S05]  /*8100*/  CS2R R6, SRZ ;  /* 0x0000000000067805 */ /* 0x000fca000001ff00 */
[----:B0-----:R0:W-:Y:S01]  /*8110*/  STG.E.128 desc[UR36][R8.64], R4 ;  /* 0x0000000408007986 */ /* 0x0011e2000c101d24 */
[----:B------:R-:W-:Y:S05]  /*8120*/  BRA `(.L_x_9853) ;  /* 0x0000000000e47947 */ /* 0x000fea0003800000 */
.L_x_9872:
[----:B------:R-:W-:-:S13]  /*8130*/  ISETP.NE.AND P0, PT, R0, 0xf, PT ;  /* 0x0000000f0000780c */ /* 0x000fda0003f05270 */
[----:B------:R-:W-:Y:S05]  /*8140*/  @!P0 BRA `(.L_x_9874) ;  /* 0x0000000000d08947 */ /* 0x000fea0003800000 */
[----:B------:R-:W-:-:S13]  /*8150*/  ISETP.NE.AND P0, PT, R0, 0x17, PT ;  /* 0x000000170000780c */ /* 0x000fda0003f05270 */
[----:B------:R-:W-:Y:S05]  /*8160*/  @!P0 BRA `(.L_x_9875) ;  /* 0x0000000000848947 */ /* 0x000fea0003800000 */
[----:B------:R-:W-:-:S13]  /*8170*/  ISETP.NE.AND P0, PT, R0, 0x18, PT ;  /* 0x000000180000780c */ /* 0x000fda0003f05270 */
[----:B------:R-:W-:Y:S05]  /*8180*/  @!P0 BRA `(.L_x_9876) ;  /* 0x0000000000448947 */ /* 0x000fea0003800000 */
.L_x_9852:
        /* <DEDUP_REMOVED lines=16> */
.L_x_9877:
[----:B------:R-:W-:Y:S05]  /*8290*/  BRA `(.L_x_9853) ;  /* 0x0000000000887947 */ /* 0x000fea0003800000 */
.L_x_9876:
        /* <DEDUP_REMOVED lines=11> */
.L_x_9879:
[----:B------:R-:W-:Y:S05]  /*8350*/  BSYNC.RECONVERGENT B0 ;  /* 0x0000000000007941 */ /* 0x000fea0003800200 */
.L_x_9878:
[----:B------:R0:W-:Y:S01]  /*8360*/  STG.E.U8 desc[UR36][R8.64], R3 ;  /* 0x0000000308007986 */ /* 0x0001e2000c101124 */
[----:B------:R-:W-:Y:S05]  /*8370*/  BRA `(.L_x_9853) ;  /* 0x0000000000507947 */ /* 0x000fea0003800000 */
.L_x_9875:
        /* <DEDUP_REMOVED lines=12> */
.L_x_9880:
[----:B------:R-:W-:Y:S01]  /*8440*/  IMAD.MOV.U32 R3, RZ, RZ, 0x7f ;  /* 0x0000007fff037424 */ /* 0x000fe200078e00ff */
[----:B------:R-:W-:-:S04]  /*8450*/  ISETP.GT.U32.AND P0, PT, R5, 0x7f800000, PT ;  /* 0x7f8000000500780c */ /* 0x000fc80003f04070 */
[----:B------:R-:W-:-:S05]  /*8460*/  SEL R3, R3, 0x7c, P0 ;  /* 0x0000007c03037807 */ /* 0x000fca0000000000 */
[----:B------:R0:W-:Y:S01]  /*8470*/  STG.E.U8 desc[UR36][R8.64], R3 ;  /* 0x0000000308007986 */ /* 0x0001e2000c101124 */
[----:B------:R-:W-:Y:S05]  /*8480*/  BRA `(.L_x_9853) ;  /* 0x00000000000c7947 */ /* 0x000fea0003800000 */
.L_x_9874:
[----:B------:R-:W0:Y:S02]  /*8490*/  I2F.S16 R0, R22 ;  /* 0x0000001600007306 */ /* 0x000e240000101400 */
[----:B0-----:R-:W-:-:S05]  /*84a0*/  F2FP.BF16.F32.PACK_AB R0, RZ, R0 ;  /* 0x00000000ff00723e */ /* 0x001fca00000010ff */
[----:B------:R0:W-:Y:S02]  /*84b0*/  STG.E.U16 desc[UR36][R8.64], R0 ;  /* 0x0000000008007986 */ /* 0x0001e4000c101524 */
.L_x_9853:
[----:B------:R-:W-:Y:S05]  /*84c0*/  BSYNC.RECONVERGENT B6 ;  /* 0x0000000000067941 */ /* 0x000fea0003800200 */
.L_x_9847:
[----:B------:R-:W-:-:S07]  /*84d0*/  VIADD R19, R19, 0x80 ;  /* 0x0000008013137836 */ /* 0x000fce0000000000 */
.L_x_9812:
[----:B------:R-:W-:Y:S05]  /*84e0*/  BSYNC.RECONVERGENT B8 ;  /* 0x0000000000087941 */ /* 0x000fea0003800200 */
.L_x_9774:
        /* <DEDUP_REMOVED lines=21> */
.L_x_9884:
[----:B------:R-:W-:Y:S01]  /*8640*/  STG.E.U8 desc[UR36][R2.64], R18 ;  /* 0x0000001202007986 */ /* 0x000fe2000c101124 */
[----:B------:R-:W-:Y:S05]  /*8650*/  EXIT ;  /* 0x000000000000794d */ /* 0x000fea0003800000 */
.L_x_9883:
        /* <DEDUP_REMOVED lines=9> */
.L_x_9887:
[----:B------:R-:W-:Y:S01]  /*86f0*/  STG.E desc[UR36][R2.64], R18 ;  /* 0x0000001202007986 */ /* 0x000fe2000c101924 */
[----:B------:R-:W-:Y:S05]  /*8700*/  EXIT ;  /* 0x000000000000794d */ /* 0x000fea0003800000 */
.L_x_9886:
[----:B------:R-:W-:Y:S01]  /*8710*/  STG.E.U16 desc[UR36][R2.64], R18 ;  /* 0x0000001202007986 */ /* 0x000fe2000c101524 */
[----:B------:R-:W-:Y:S05]  /*8720*/  EXIT ;  /* 0x000000000000794d */ /* 0x000fea0003800000 */
.L_x_9882:
        /* <DEDUP_REMOVED lines=9> */
.L_x_9889:
[----:B------:R-:W0:Y:S02]  /*87c0*/  I2F.S16 R0, R18 ;  /* 0x0000001200007306 */ /* 0x000e240000101400 */
[----:B0-----:R-:W-:-:S05]  /*87d0*/  F2FP.F16.F32.PACK_AB R0, RZ, R0 ;  /* 0x00000000ff00723e */ /* 0x001fca00000000ff */
[----:B------:R-:W-:Y:S01]  /*87e0*/  STG.E.U16 desc[UR36][R2.64], R0 ;  /* 0x0000000002007986 */ /* 0x000fe2000c101524 */
[----:B------:R-:W-:Y:S05]  /*87f0*/  EXIT ;  /* 0x000000000000794d */ /* 0x000fea0003800000 */
.L_x_9888:
        /* <DEDUP_REMOVED lines=10> */
.L_x_9891:
[----:B------:R-:W0:Y:S02]  /*88a0*/  I2F.S16 R18, R18 ;  /* 0x0000001200127306 */ /* 0x000e240000101400 */
[----:B0-----:R-:W-:-:S04]  /*88b0*/  F2FP.F16.F32.PACK_AB R5, RZ, R18 ;  /* 0x00000012ff05723e */ /* 0x001fc800000000ff */
[----:B------:R-:W-:-:S05]  /*88c0*/  PRMT R5, R5, 0x5410, RZ ;  /* 0x0000541005057816 */ /* 0x000fca00000000ff */
[----:B------:R-:W-:Y:S01]  /*88d0*/  STG.E desc[UR36][R2.64], R5 ;  /* 0x0000000502007986 */ /* 0x000fe2000c101924 */
[----:B------:R-:W-:Y:S05]  /*88e0*/  EXIT ;  /* 0x000000000000794d */ /* 0x000fea0003800000 */
.L_x_9890:
[----:B------:R-:W0:Y:S02]  /*88f0*/  I2F.F64.S16 R18, R18 ;  /* 0x0000001200127312 */ /* 0x000e240000101c00 */
[----:B0-----:R-:W-:Y:S01]  /*8900*/  STG.E.64 desc[UR36][R2.64], R18 ;  /* 0x0000001202007986 */ /* 0x001fe2000c101b24 */
[----:B------:R-:W-:Y:S05]  /*8910*/  EXIT ;  /* 0x000000000000794d */ /* 0x000fea0003800000 */
.L_x_9881:
        /* <DEDUP_REMOVED lines=12> */
.L_x_9895:
        /* <DEDUP_REMOVED lines=17> */
.L_x_9897:
[----:B------:R-:W-:Y:S05]  /*8af0*/  BSYNC.RECONVERGENT B0 ;  /* 0x0000000000007941 */ /* 0x000fea0003800200 */
.L_x_9896:
[----:B------:R-:W-:Y:S01]  /*8b00*/  STG.E.U8 desc[UR36][R2.64], R0 ;  /* 0x0000000002007986 */ /* 0x000fe2000c101124 */
[----:B------:R-:W-:Y:S05]  /*8b10*/  EXIT ;  /* 0x000000000000794d */ /* 0x000fea0003800000 */
.L_x_9894:
        /* <DEDUP_REMOVED lines=17> */
.L_x_9899:
[----:B------:R-:W-:Y:S05]  /*8c30*/  BSYNC.RECONVERGENT B0 ;  /* 0x0000000000007941 */ /* 0x000fea0003800200 */
.L_x_9898:
[----:B------:R-:W-:Y:S01]  /*8c40*/  STG.E.U8 desc[UR36][R2.64], R0 ;  /* 0x0000000002007986 */ /* 0x000fe2000c101124 */
[----:B------:R-:W-:Y:S05]  /*8c50*/  EXIT ;  /* 0x000000000000794d */ /* 0x000fea0003800000 */
.L_x_9893:
        /* <DEDUP_REMOVED lines=21> */
.L_x_9901:
[----:B------:R-:W-:-:S05]  /*8db0*/  IMAD.MOV.U32 R19, RZ, RZ, RZ ;  /* 0x000000ffff137224 */ /* 0x000fca00078e00ff */
[----:B------:R-:W-:Y:S01]  /*8dc0*/  STG.E.64 desc[UR36][R2.64], R18 ;  /* 0x0000001202007986 */ /* 0x000fe2000c101b24 */
[----:B------:R-:W-:Y:S05]  /*8dd0*/  EXIT ;  /* 0x000000000000794d */ /* 0x000fea0003800000 */
.L_x_9900:
[----:B------:R-:W-:Y:S01]  /*8de0*/  STG.E desc[UR36][R2.64], R18 ;  /* 0x0000001202007986 */ /* 0x000fe2000c101924 */
[----:B------:R-:W-:Y:S05]  /*8df0*/  EXIT ;  /* 0x000000000000794d */ /* 0x000fea0003800000 */
.L_x_9892:
        /* <DEDUP_REMOVED lines=8> */
.L_x_9903:
[----:B------:R-:W0:Y:S01]  /*8e80*/  I2F.F64.S16 R4, R18 ;  /* 0x0000001200047312 */ /* 0x000e220000101c00 */
[----:B------:R-:W-:-:S05]  /*8e90*/  CS2R R6, SRZ ;  /* 0x0000000000067805 */ /* 0x000fca000001ff00 */
[----:B0-----:R-:W-:Y:S01]  /*8ea0*/  STG.E.128 desc[UR36][R2.64], R4 ;  /* 0x0000000402007986 */ /* 0x001fe2000c101d24 */
[----:B------:R-:W-:Y:S05]  /*8eb0*/  EXIT ;  /* 0x000000000000794d */ /* 0x000fea0003800000 */
.L_x_9902:
[----:B------:R-:W-:-:S13]  /*8ec0*/  ISETP.NE.AND P0, PT, R0, 0xf, PT ;  /* 0x0000000f0000780c */ /* 0x000fda0003f05270 */
[----:B------:R-:W-:Y:S05]  /*8ed0*/  @!P0 BRA `(.L_x_9904) ;  /* 0x0000000000d48947 */ /* 0x000fea0003800000 */
[----:B------:R-:W-:-:S13]  /*8ee0*/  ISETP.NE.AND P0, PT, R0, 0x17, PT ;  /* 0x000000170000780c */ /* 0x000fda0003f05270 */
[----:B------:R-:W-:Y:S05]  /*8ef0*/  @!P0 BRA `(.L_x_9905) ;  /* 0x0000000000848947 */ /* 0x000fea0003800000 */
[----:B------:R-:W-:-:S13]  /*8f00*/  ISETP.NE.AND P0, PT, R0, 0x18, PT ;  /* 0x000000180000780c */ /* 0x000fda0003f05270 */
[----:B------:R-:W-:Y:S05]  /*8f10*/  @!P0 BRA `(.L_x_9906) ;  /* 0x0000000000448947 */ /* 0x000fea0003800000 */
.L_x_9885:
        /* <DEDUP_REMOVED lines=16> */
.L_x_9907:
[----:B------:R-:W-:Y:S05]  /*9020*/  EXIT ;  /* 0x000000000000794d */ /* 0x000fea0003800000 */
.L_x_9906:
        /* <DEDUP_REMOVED lines=11> */
.L_x_9909:
[----:B------:R-:W-:Y:S05]  /*90e0*/  BSYNC.RECONVERGENT B0 ;  /* 0x0000000000007941 */ /* 0x000fea0003800200 */
.L_x_9908:
[----:B------:R-:W-:Y:S01]  /*90f0*/  STG.E.U8 desc[UR36][R2.64], R5 ;  /* 0x0000000502007986 */ /* 0x000fe2000c101124 */
[----:B------:R-:W-:Y:S05]  /*9100*/  EXIT ;  /* 0x000000000000794d */ /* 0x000fea0003800000 */
.L_x_9905:
        /* <DEDUP_REMOVED lines=13> */
.L_x_9910:
[----:B------:R-:W-:Y:S01]  /*91e0*/  IMAD.MOV.U32 R5, RZ, RZ, 0x7f ;  /* 0x0000007fff057424 */ /* 0x000fe200078e00ff */
[----:B------:R-:W-:-:S04]  /*91f0*/  ISETP.GT.U32.AND P0, PT, R7, 0x7f800000, PT ;  /* 0x7f8000000700780c */ /* 0x000fc80003f04070 */
[----:B------:R-:W-:-:S05]  /*9200*/  SEL R5, R5, 0x7c, P0 ;  /* 0x0000007c05057807 */ /* 0x000fca0000000000 */
[----:B------:R-:W-:Y:S01]  /*9210*/  STG.E.U8 desc[UR36][R2.64], R5 ;  /* 0x0000000502007986 */ /* 0x000fe2000c101124 */
[----:B------:R-:W-:Y:S05]  /*9220*/  EXIT ;  /* 0x000000000000794d */ /* 0x000fea0003800000 */
.L_x_9904:
[----:B------:R-:W0:Y:S02]  /*9230*/  I2F.S16 R0, R18 ;  /* 0x0000001200007306 */ /* 0x000e240000101400 */
[----:B0-----:R-:W-:-:S05]  /*9240*/  F2FP.BF16.F32.PACK_AB R0, RZ, R0 ;  /* 0x00000000ff00723e */ /* 0x001fca00000010ff */
[----:B------:R-:W-:Y:S01]  /*9250*/  STG.E.U16 desc[UR36][R2.64], R0 ;  /* 0x0000000002007986 */ /* 0x000fe2000c101524 */
[----:B------:R-:W-:Y:S05]  /*9260*/  EXIT ;  /* 0x000000000000794d */ /* 0x000fea0003800000 */
.L_x_9911:
        /* <DEDUP_REMOVED lines=9> */
.L_x_26209:


//--------------------- .text._ZN2at6native18elementwise_kernelILi128ELi4EZNS0_22gpu_kernel_impl_nocastINS0_13BinaryFunctorIbbbNS0_16BitwiseOrFunctorIbEEEEEEvRNS_18TensorIteratorBaseERKT_EUliE_EEviT1_ --------------------------
	.section	.text._ZN2at6native18elementwise_kernelILi128ELi4EZNS0_22gpu_kernel_impl_nocastINS0_13BinaryFunctorIbbbNS0_16BitwiseOrFunctorIbEEEEEEvRNS_18TensorIteratorBaseERKT_EUliE_EEviT1_,"ax",@progbits
	.align	128
        .global         _ZN2at6native18elementwise_kernelILi128ELi4EZNS0_22gpu_kernel_impl_nocastINS0_13BinaryFunctorIbbbNS0_16BitwiseOrFunctorIbEEEEEEvRNS_18TensorIteratorBaseERKT_EUliE_EEviT1_
        .type           _ZN2at6native18elementwise_kernelILi128ELi4EZNS0_22gpu_kernel_impl_nocastINS0_13BinaryFunctorIbbbNS0_16BitwiseOrFunctorIbEEEEEEvRNS_18TensorIteratorBaseERKT_EUliE_EEviT1_,@function
        .size           _ZN2at6native18elementwise_kernelILi128ELi4EZNS0_22gpu_kernel_impl_nocastINS0_13BinaryFunctorIbbbNS0_16BitwiseOrFunctorIbEEEEEEvRNS_18TensorIteratorBaseERKT_EUliE_EEviT1_,(.L_x_26210 - _ZN2at6native18elementwise_kernelILi128ELi4EZNS0_22gpu_kernel_impl_nocastINS0_13BinaryFunctorIbbbNS0_16BitwiseOrFunctorIbEEEEEEvRNS_18TensorIteratorBaseERKT_EUliE_EEviT1_)
        .other          _ZN2at6native18elementwise_kernelILi128ELi4EZNS0_22gpu_kernel_impl_nocastINS0_13BinaryFunctorIbbbNS0_16BitwiseOrFunctorIbEEEEEEvRNS_18TensorIteratorBaseERKT_EUliE_EEviT1_,@"STO_CUDA_ENTRY STV_DEFAULT"
_ZN2at6native18elementwise_kernelILi128ELi4EZNS0_22gpu_kernel_impl_nocastINS0_13BinaryFunctorIbbbNS0_16BitwiseOrFunctorIbEEEEEEvRNS_18TensorIteratorBaseERKT_EUliE_EEviT1_:
.text._ZN2at6native18elementwise_kernelILi128ELi4EZNS0_22gpu_kernel_impl_nocastINS0_13BinaryFunctorIbbbNS0_16BitwiseOrFunctorIbEEEEEEvRNS_18TensorIteratorBaseERKT_EUliE_EEviT1_:
        /* <DEDUP_REMOVED lines=19> */
[----:B------:R-:W-:-:S02]  /*0130*/  IADD3 R3, PT, PT, R3, 0x80, RZ ;  /* 0x0000008003037810 */ /* 0x000fc40007ffe0ff */
[----:B--2---:R-:W-:-:S04]  /*0140*/  LOP3.LUT P0, RZ, R4, 0xff, R7, 0xc8, !PT ;  /* 0x000000ff04ff7812 */ /* 0x004fc8000780c807 */
        /* <DEDUP_REMOVED lines=8> */
[----:B--2---:R-:W3:Y:S03]  /*01d0*/  LDG.E.U8 R7, desc[UR6][R6.64] ;  /* 0x0000000606077981 */ /* 0x004ee6000c1e1100 */
[----:B0-----:R-:W0:Y:S01]  /*01e0*/  LDC.64 R8, c[0x0][0x5e8] ;  /* 0x00017a00ff087b82 */ /* 0x001e220000000a00 */
[----:B------:R-:W-:-:S02]  /*01f0*/  IADD3 R3, PT, PT, R3, 0x80, RZ ;  /* 0x0000008003037810 */ /* 0x000fc40007ffe0ff */
[----:B---3--:R-:W-:-:S04]  /*0200*/  LOP3.LUT P0, RZ, R4, 0xff, R7, 0xc8, !PT ;  /* 0x000000ff04ff7812 */ /* 0x008fc8000780c807 */
[----:B------:R-:W-:-:S05]  /*0210*/  SEL R11, RZ, 0x1, !P0 ;  /* 0x00000001ff0b7807 */ /* 0x000fca0004000000 */
[----:B0-----:R0:W-:Y:S04]  /*0220*/  STG.E.U8 desc[UR6][R8.64], R11 ;  /* 0x0000000b08007986 */ /* 0x0011e8000c101106 */
.L_x_9915:
[----:B------:R-:W-:-:S13]  /*0230*/  ISETP.GE.AND P0, PT, R3, UR4, PT ;  /* 0x0000000403007c0c */ /* 0x000fda000bf06270 */
[----:B------:R-:W-:Y:S05]  /*0240*/  @P0 BREAK.RELIABLE B1 ;  /* 0x0000000000010942 */ /* 0x000fea0003800100 */
[----:B------:R-:W-:Y:S05]  /*0250*/  @P0 BRA `(.L_x_9916) ;  /* 0x0000000000280947 */ /* 0x000fea0003800000 */
[----:B------:R-:W-:Y:S05]  /*0260*/  BSYNC.RELIABLE B1 ;  /* 0x0000000000017941 */ /* 0x000fea0003800100 */
.L_x_9914:
        /* <DEDUP_REMOVED lines=9> */
.L_x_9916:
[----:B------:R-:W-:Y:S05]  /*0300*/  BSYNC.RECONVERGENT B0 ;  /* 0x0000000000007941 */ /* 0x000fea0003800200 */
.L_x_9913:
[----:B------:R-:W-:Y:S05]  /*0310*/  WARPSYNC.ALL ;  /* 0x0000000000007948 */ /* 0x000fea0003800000 */
[----:B------:R-:W-:-:S13]  /*0320*/  ISETP.GE.AND P0, PT, R3, UR4, PT ;  /* 0x0000000403007c0c */ /* 0x000fda000bf06270 */
[----:B------:R-:W-:Y:S05]  /*0330*/  @P0 EXIT ;  /* 0x000000000000094d */ /* 0x000fea0003800000 */
[----:B------:R-:W2:Y:S08]  /*0340*/  LDC.64 R2, c[0x0][0x5f0] ;  /* 0x00017c00ff027b82 */ /* 0x000eb00000000a00 */
[----:B------:R-:W3:Y:S01]  /*0350*/  LDC.64 R4, c[0x0][0x5f8] ;  /* 0x00017e00ff047b82 */ /* 0x000ee20000000a00 */
[----:B--2---:R-:W2:Y:S04]  /*0360*/  LDG.E.U8 R2, desc[UR6][R2.64] ;  /* 0x0000000602027981 */ /* 0x004ea8000c1e1100 */
[----:B---3--:R-:W2:Y:S03]  /*0370*/  LDG.E.U8 R5, desc[UR6][R4.64] ;  /* 0x0000000604057981 */ /* 0x008ea6000c1e1100 */
[----:B------:R-:W3:Y:S01]  /*0380*/  LDC.64 R6, c[0x0][0x5e8] ;  /* 0x00017a00ff067b82 */ /* 0x000ee20000000a00 */
[----:B--2---:R-:W-:-:S04]  /*0390*/  LOP3.LUT P0, RZ, R2, 0xff, R5, 0xc8, !PT ;  /* 0x000000ff02ff7812 */ /* 0x004fc8000780c805 */
[----:B01----:R-:W-:-:S05]  /*03a0*/  SEL R9, RZ, 0x1, !P0 ;  /* 0x00000001ff097807 */ /* 0x003fca0004000000 */
[----:B---3--:R-:W-:Y:S01]  /*03b0*/  STG.E.U8 desc[UR6][R6.64], R9 ;  /* 0x0000000906007986 */ /* 0x008fe2000c101106 */
[----:B------:R-:W-:Y:S05]  /*03c0*/  EXIT ;  /* 0x000000000000794d */ /* 0x000fea0003800000 */
.L_x_9912:
        /* <DEDUP_REMOVED lines=356> */
.L_x_9920:
        /* <DEDUP_REMOVED lines=11> */
[----:B--2---:R-:W-:-:S04]  /*1ac0*/  LOP3.LUT P0, RZ, R6, 0xff, R9, 0xc8, !PT ;  /* 0x000000ff06ff7812 */ /* 0x004fc8000780c809 */
[----:B------:R-:W-:-:S05]  /*1ad0*/  SEL R11, RZ, 0x1, !P0 ;  /* 0x00000001ff0b7807 */ /* 0x000fca0004000000 */
[----:B------:R0:W-:Y:S01]  /*1ae0*/  STG.E.U8 desc[UR6][R4.64], R11 ;  /* 0x0000000b04007986 */ /* 0x0001e2000c101106 */
[----:B------:R-:W-:-:S13]  /*1af0*/  ISETP.GE.AND P0, PT, R3, UR4, PT ;  /* 0x0000000403007c0c */ /* 0x000fda000bf06270 */
[----:B------:R-:W-:Y:S05]  /*1b00*/  @P0 BREAK.RELIABLE B1 ;  /* 0x0000000000010942 */ /* 0x000fea0003800100 */
[----:B0-----:R-:W-:Y:S05]  /*1b10*/  @P0 BRA `(.L_x_9921) ;  /* 0x0000002c00600947 */ /* 0x001fea0003800000 */
        /* <DEDUP_REMOVED lines=348> */
.L_x_9922:
        /* <DEDUP_REMOVED lines=11> */
[----:B--2---:R-:W-:-:S04]  /*3190*/  LOP3.LUT P0, RZ, R6, 0xff, R9, 0xc8, !PT ;  /* 0x000000ff06ff7812 */ /* 0x004fc8000780c809 */
[----:B------:R-:W-:-:S05]  /*31a0*/  SEL R11, RZ, 0x1, !P0 ;  /* 0x00000001ff0b7807 */ /* 0x000fca0004000000 */
[----:B------:R0:W-:Y:S04]  /*31b0*/  STG.E.U8 desc[UR6][R4.64], R11 ;  /* 0x0000000b04007986 */ /* 0x0001e8000c101106 */
.L_x_9919:
[----:B------:R-:W-:-:S13]  /*31c0*/  ISETP.GE.AND P0, PT, R3, UR4, PT ;  /* 0x0000000403007c0c */ /* 0x000fda000bf06270 */
[----:B------:R-:W-:Y:S05]  /*31d0*/  @P0 BREAK.RELIABLE B1 ;  /* 0x0000000000010942 */ /* 0x000fea0003800100 */
[----:B------:R-:W-:Y:S05]  /*31e0*/  @P0 BRA `(.L_x_9921) ;  /* 0x0000001400ac0947 */ /* 0x000fea0003800000 */
[----:B------:R-:W-:Y:S05]  /*31f0*/  BSYNC.RELIABLE B1 ;  /* 0x0000000000017941 */ /* 0x000fea0003800100 */
.L_x_9918:
        /* <DEDUP_REMOVED lines=348> */
.L_x_9923:
        /* <DEDUP_REMOVED lines=14> */
.L_x_9921:
[----:B------:R-:W-:Y:S05]  /*48a0*/  BSYNC.RECONVERGENT B0 ;  /* 0x0000000000007941 */ /* 0x000fea0003800200 */
.L_x_9917:
        /* <DEDUP_REMOVED lines=351> */
.L_x_9924:
        /* <DEDUP_REMOVED lines=10> */
[----:B--2---:R-:W-:-:S04]  /*5f40*/  LOP3.LUT P0, RZ, R4, 0xff, R7, 0xc8, !PT ;  /* 0x000000ff04ff7812 */ /* 0x004fc8000780c807 */
[----:B------:R-:W-:-:S05]  /*5f50*/  SEL R9, RZ, 0x1, !P0 ;  /* 0x00000001ff097807 */ /* 0x000fca0004000000 */
[----:B------:R-:W-:Y:S01]  /*5f60*/  STG.E.U8 desc[UR6][R2.64], R9 ;  /* 0x0000000902007986 */ /* 0x000fe2000c101106 */
[----:B------:R-:W-:Y:S05]  /*5f70*/  EXIT ;  /* 0x000000000000794d */ /* 0x000fea0003800000 */
.L_x_9925:
        /* <DEDUP_REMOVED lines=16> */
.L_x_26210:


//--------------------- .text._ZN2at6native27unrolled_elementwise_kernelINS0_13BinaryFunctorIbbbNS0_16BitwiseOrFunctorIbEEEESt5arrayIPcLm3EELi4E23TrivialOffsetCalculatorILi2EjES9_ILi1EjENS0_6memory15LoadWithoutCastENSC_16StoreWithoutCastEEEviT_T0_T2_T3_T4_T5_ --------------------------
	.section	.text._ZN2at6native27unrolled_elementwise_kernelINS0_13BinaryFunctorIbbbNS0_16BitwiseOrFunctorIbEEEESt5arrayIPcLm3EELi4E23TrivialOffsetCalculatorILi2EjES9_ILi1EjENS0_6memory15LoadWithoutCastENSC_16StoreWithoutCastEEEviT_T0_T2_T3_T4_T5_,"ax",@progbits
	.align	128
        .global         _ZN2at6native27unrolled_elementwise_kernelINS0_13BinaryFunctorIbbbNS0_16BitwiseOrFunctorIbEEEESt5arrayIPcLm3EELi4E23TrivialOffsetCalculatorILi2EjES9_ILi1EjENS0_6memory15LoadWithoutCastENSC_16StoreWithoutCastEEEviT_T0_T2_T3_T4_T5_
        .type           _ZN2at6native27unrolled_elementwise_kernelINS0_13BinaryFunctorIbbbNS0_16BitwiseOrFunctorIbEEEESt5arrayIPcLm3EELi4E23TrivialOffsetCalculatorILi2EjES9_ILi1EjENS0_6memory15LoadWithoutCastENSC_16StoreWithoutCastEEEviT_T0_T2_T3_T4_T5_,@function
        .size           _ZN2at6native27unrolled_elementwise_kernelINS0_13BinaryFunctorIbbbNS0_16BitwiseOrFunctorIbEEEESt5arrayIPcLm3EELi4E23TrivialOffsetCalculatorILi2EjES9_ILi1EjENS0_6memory15LoadWithoutCastENSC_16StoreWithoutCastEEEviT_T0_T2_T3_T4_T5_,(.L_x_26211 - _ZN2at6native27unrolled_elementwise_kernelINS0_13BinaryFunctorIbbbNS0_16BitwiseOrFunctorIbEEEESt5arrayIPcLm3EELi4E23TrivialOffsetCalculatorILi2EjES9_ILi1EjENS0_6memory15LoadWithoutCastENSC_16StoreWithoutCastEEEviT_T0_T2_T3_T4_T5_)
        .other          _ZN2at6native27unrolled_elementwise_kernelINS0_13BinaryFunctorIbbbNS0_16BitwiseOrFunctorIbEEEESt5arrayIPcLm3EELi4E23TrivialOffsetCalculatorILi2EjES9_ILi1EjENS0_6memory15LoadWithoutCastENSC_16StoreWithoutCastEEEviT_T0_T2_T3_T4_T5_,@"STO_CUDA_ENTRY STV_DEFAULT"
_ZN2at6native27unrolled_elementwise_kernelINS0_13BinaryFunctorIbbbNS0_16BitwiseOrFunctorIbEEEESt5arrayIPcLm3EELi4E23TrivialOffsetCalculatorILi2EjES9_ILi1EjENS0_6memory15LoadWithoutCastENSC_16StoreWithoutCastEEEviT_T0_T2_T3_T4_T5_:
.text._ZN2at6native27unrolled_elementwise_kernelINS0_13BinaryFunctorIbbbNS0_16BitwiseOrFunctorIbEEEESt5arrayIPcLm3EELi4E23TrivialOffsetCalculatorILi2EjES9_ILi1EjENS0_6memory15LoadWithoutCastENSC_16StoreWithoutCastEEEviT_T0_T2_T3_T4_T5_:
        /* <DEDUP_REMOVED lines=13> */
[----:B------:R-:W0:Y:S01]  /*00d0*/  LDC.64 R8, c[0x0][0x398] ;  /* 0x0000e600ff087b82 */ /* 0x000e220000000a00 */
[----:B------:R-:W-:Y:S02]  /*00e0*/  @!P3 VIADD R21, R19, 0x80 ;  /* 0x000000801315b836 */ /* 0x000fe40000000000 */
[----:B------:R-:W-:-:S03]  /*00f0*/  @!P3 IMAD R25, R0, 0x200, R19 ;  /* 0x000002000019b824 */ /* 0x000fc600078e0213 */
[----:B------:R-:W-:Y:S02]  /*0100*/  ISETP.GE.AND P4, PT, R21, R18, PT ;  /* 0x000000121500720c */ /* 0x000fe40003f86270 */
[----:B------:R-:W0:Y:S01]  /*0110*/  LDC.64 R12, c[0x0][0x398] ;  /* 0x0000e600ff0c7b82 */ /* 0x000e220000000a00 */
[C---:B---3--:R-:W-:Y:S02]  /*0120*/  @!P3 IADD3 R14, P0, PT, R25.reuse, R14, RZ ;  /* 0x0000000e190eb210 */ /* 0x048fe40007f1e0ff */
[----:B----4-:R-:W-:-:S03]  /*0130*/  @!P3 IADD3 R16, P2, PT, R25, R16, RZ ;  /* 0x000000101910b210 */ /* 0x010fc60007f5e0ff */
[----:B------:R-:W-:Y:S02]  /*0140*/  @!P3 IMAD.X R15, RZ, RZ, R15, P0 ;  /* 0x000000ffff0fb224 */ /* 0x000fe400000e060f */
[----:B------:R-:W3:Y:S01]  /*0150*/  LDC.64 R10, c[0x0][0x390] ;  /* 0x0000e400ff0a7b82 */ /* 0x000ee20000000a00 */
[----:B------:R-:W-:Y:S02]  /*0160*/  @!P3 IMAD.X R17, RZ, RZ, R17, P2 ;  /* 0x000000ffff11b224 */ /* 0x000fe400010e0611 */
[----:B------:R-:W-:Y:S01]  /*0170*/  @!P4 IMAD R27, R0, 0x200, R21 ;  /* 0x00000200001bc824 */ /* 0x000fe200078e0215 */
[----:B-1----:R-:W4:Y:S01]  /*0180*/  @!P3 LDG.E.U8 R14, desc[UR4][R14.64] ;  /* 0x000000040e0eb981 */ /* 0x002f22000c1e1100 */
[----:B------:R-:W-:-:S03]  /*0190*/  @!P4 VIADD R21, R21, 0x80 ;  /* 0x000000801515c836 */ /* 0x000fc60000000000 */
[----:B--2---:R-:W-:Y:S01]  /*01a0*/  @!P4 IADD3 R2, P5, PT, R27, R2, RZ ;  /* 0x000000021b02c210 */ /* 0x004fe20007fbe0ff */
[----:B------:R-:W4:Y:S01]  /*01b0*/  @!P3 LDG.E.U8 R17, desc[UR4][R16.64] ;  /* 0x000000041011b981 */ /* 0x000f22000c1e1100 */
[----:B------:R-:W-:Y:S02]  /*01c0*/  ISETP.GE.AND P1, PT, R21, R18, PT ;  /* 0x000000121500720c */ /* 0x000fe40003f26270 */
[----:B-----5:R-:W-:Y:S01]  /*01d0*/  @!P4 IADD3 R4, P2, PT, R27, R4, RZ ;  /* 0x000000041b04c210 */ /* 0x020fe20007f5e0ff */
[----:B------:R-:W-:-:S10]  /*01e0*/  @!P4 IMAD.X R3, RZ, RZ, R3, P5 ;  /* 0x000000ffff03c224 */ /* 0x000fd400028e0603 */
[----:B------:R-:W-:Y:S01]  /*01f0*/  @!P1 IMAD R23, R0, 0x200, R21 ;  /* 0x0000020000179824 */ /* 0x000fe200078e0215 */
[----:B------:R-:W2:Y:S01]  /*0200*/  @!P4 LDG.E.U8 R2, desc[UR4][R2.64] ;  /* 0x000000040202c981 */ /* 0x000ea2000c1e1100 */
[----:B------:R-:W-:-:S05]  /*0210*/  @!P1 VIADD R21, R21, 0x80 ;  /* 0x0000008015159836 */ /* 0x000fca0000000000 */
[----:B------:R-:W-:Y:S02]  /*0220*/  ISETP.GE.AND P0, PT, R21, R18, PT ;  /* 0x000000121500720c */ /* 0x000fe40003f06270 */
[C---:B0-----:R-:W-:Y:S01]  /*0230*/  @!P1 IADD3 R6, P5, PT, R23.reuse, R6, RZ ;  /* 0x0000000617069210 */ /* 0x041fe20007fbe0ff */
[----:B------:R-:W-:Y:S01]  /*0240*/  @!P4 IMAD.X R5, RZ, RZ, R5, P2 ;  /* 0x000000ffff05c224 */ /* 0x000fe200010e0605 */
[----:B------:R-:W-:-:S03]  /*0250*/  @!P1 IADD3 R8, P2, PT, R23, R8, RZ ;  /* 0x0000000817089210 */ /* 0x000fc60007f5e0ff */
[----:B------:R-:W-:-:S06]  /*0260*/  @!P1 IMAD.X R7, RZ, RZ, R7, P5 ;  /* 0x000000ffff079224 */ /* 0x000fcc00028e0607 */
[----:B------:R-:W-:Y:S01]  /*0270*/  @!P0 IMAD R21, R0, 0x200, R21 ;  /* 0x0000020000158824 */ /* 0x000fe200078e0215 */
[----:B------:R-:W2:Y:S01]  /*0280*/  @!P4 LDG.E.U8 R5, desc[UR4][R4.64] ;  /* 0x000000040405c981 */ /* 0x000ea2000c1e1100 */
[----:B------:R-:W-:-:S03]  /*0290*/  @!P1 IMAD.X R9, RZ, RZ, R9, P2 ;  /* 0x000000ffff099224 */ /* 0x000fc600010e0609 */
[C---:B------:R-:W-:Y:S01]  /*02a0*/  @!P0 IADD3 R12, P6, PT, R21.reuse, R12, RZ ;  /* 0x0000000c150c8210 */ /* 0x040fe20007fde0ff */
[----:B------:R-:W5:Y:S01]  /*02b0*/  @!P1 LDG.E.U8 R6, desc[UR4][R6.64] ;  /* 0x0000000406069981 */ /* 0x000f62000c1e1100 */
[----:B---3--:R-:W-:-:S03]  /*02c0*/  @!P0 IADD3 R10, P5, PT, R21, R10, RZ ;  /* 0x0000000a150a8210 */ /* 0x008fc60007fbe0ff */
[----:B------:R-:W-:Y:S01]  /*02d0*/  @!P0 IMAD.X R13, RZ, RZ, R13, P6 ;  /* 0x000000ffff0d8224 */ /* 0x000fe200030e060d */
[----:B------:R-:W5:Y:S01]  /*02e0*/  @!P1 LDG.E.U8 R9, desc[UR4][R8.64] ;  /* 0x0000000408099981 */ /* 0x000f62000c1e1100 */
[----:B------:R-:W-:-:S04]  /*02f0*/  @!P0 IMAD.X R11, RZ, RZ, R11, P5 ;  /* 0x000000ffff0b8224 */ /* 0x000fc800028e060b */
[----:B------:R-:W3:Y:S04]  /*0300*/  @!P0 LDG.E.U8 R13, desc[UR4][R12.64] ;  /* 0x000000040c0d8981 */ /* 0x000ee8000c1e1100 */
[----:B------:R-:W3:Y:S01]  /*0310*/  @!P0 LDG.E.U8 R10, desc[UR4][R10.64] ;  /* 0x000000040a0a8981 */ /* 0x000ee2000c1e1100 */
[----:B------:R-:W-:Y:S01]  /*0320*/  PLOP3.LUT P2, PT, PT, PT, PT, 0x8, 0x80 ;  /* 0x000000000080781c */ /* 0x000fe20003f4e170 */
[----:B------:R-:W-:Y:S04]  /*0330*/  BSSY.RECONVERGENT B0, `(.L_x_9926) ;  /* 0x0000026000007945 */ /* 0x000fe80003800200 */
[----:B------:R-:W-:Y:S01]  /*0340*/  BSSY.RELIABLE B1, `(.L_x_9927) ;  /* 0x000001d000017945 */ /* 0x000fe20003800100 */
[----:B----4-:R-:W-:-:S02]  /*0350*/  @!P3 LOP3.LUT P2, RZ, R14, 0xff, R17, 0xc8, !PT ;  /* 0x000000ff0effb812 */ /* 0x010fc4000784c811 */
[----:B------:R-:W-:Y:S02]  /*0360*/  PLOP3.LUT P3, PT, PT, PT, PT, 0x8, 0x80 ;  /* 0x000000000080781c */ /* 0x000fe40003f6e170 */
[----:B--2---:R-:W-:Y:S02]  /*0370*/  @!P4 LOP3.LUT P3, RZ, R2, 0xff, R5, 0xc8, !PT ;  /* 0x000000ff02ffc812 */ /* 0x004fe4000786c805 */
[----:B------:R-:W-:Y:S02]  /*0380*/  PLOP3.LUT P4, PT, PT, PT, PT, 0x8, 0x80 ;  /* 0x000000000080781c */ /* 0x000fe40003f8e170 */
[----:B-----5:R-:W-:Y:S02]  /*0390*/  @!P1 LOP3.LUT P4, RZ, R6, 0xff, R9, 0xc8, !PT ;  /* 0x000000ff06ff9812 */ /* 0x020fe4000788c809 */
[----:B------:R-:W-:Y:S02]  /*03a0*/  PLOP3.LUT P1, PT, PT, PT, PT, 0x8, 0x80 ;  /* 0x000000000080781c */ /* 0x000fe40003f2e170 */
[----:B---3--:R-:W-:-:S02]  /*03b0*/  @!P0 LOP3.LUT P1, RZ, R10, 0xff, R13, 0xc8, !PT ;  /* 0x000000ff0aff8812 */ /* 0x008fc4000782c80d */
[----:B------:R-:W-:Y:S02]  /*03c0*/  ISETP.GE.AND P0, PT, R19, R18, PT ;  /* 0x000000121300720c */ /* 0x000fe40003f06270 */
[----:B------:R-:W-:Y:S02]  /*03d0*/  SEL R5, RZ, 0x1, !P2 ;  /* 0x00000001ff057807 */ /* 0x000fe40005000000 */
[----:B------:R-:W-:Y:S02]  /*03e0*/  SEL R7, RZ, 0x1, !P3 ;  /* 0x00000001ff077807 */ /* 0x000fe40005800000 */
[----:B------:R-:W-:Y:S02]  /*03f0*/  SEL R9, RZ, 0x1, !P4 ;  /* 0x00000001ff097807 */ /* 0x000fe40006000000 */
[----:B------:R-:W-:-:S05]  /*0400*/  SEL R11, RZ, 0x1, !P1 ;  /* 0x00000001ff0b7807 */ /* 0x000fca0004800000 */
[----:B------:R-:W-:Y:S05]  /*0410*/  @P0 BRA `(.L_x_9928) ;  /* 0x00000000003c0947 */ /* 0x000fea0003800000 */
        /* <DEDUP_REMOVED lines=15> */
.L_x_9928:
[----:B------:R-:W-:Y:S05]  /*0510*/  BSYNC.RELIABLE B1 ;  /* 0x0000000000017941 */ /* 0x000fea0003800100 */
.L_x_9927:
[----:B------:R-:W-:-:S13]  /*0520*/  ISETP.GE.AND P0, PT, R19, R18, PT ;  /* 0x000000121300720c */ /* 0x000fda0003f06270 */
[----:B------:R-:W1:Y:S01]  /*0530*/  @!P0 LDC.64 R4, c[0x0][0x388] ;  /* 0x0000e200ff048b82 */ /* 0x000e620000000a00 */
[----:B0-----:R-:W-:Y:S02]  /*0540*/  @!P0 IMAD R3, R0, 0x200, R19 ;  /* 0x0000020000038824 */ /* 0x001fe400078e0213 */
[----:B------:R-:W-:-:S03]  /*0550*/  @!P0 VIADD R19, R19, 0x80 ;  /* 0x0000008013138836 */ /* 0x000fc60000000000 */
[----:B-1----:R-:W-:-:S05]  /*0560*/  @!P0 IADD3 R2, P1, PT, R3, R4, RZ ;  /* 0x0000000403028210 */ /* 0x002fca0007f3e0ff */
[----:B------:R-:W-:-:S05]  /*0570*/  @!P0 IMAD.X R3, RZ, RZ, R5, P1 ;  /* 0x000000ffff038224 */ /* 0x000fca00008e0605 */
[----:B------:R1:W-:Y:S03]  /*0580*/  @!P0 STG.E.U8 desc[UR4][R2.64], R9 ;  /* 0x0000000902008986 */ /* 0x0003e6000c101104 */
.L_x_9929:
[----:B------:R-:W-:Y:S05]  /*0590*/  BSYNC.RECONVERGENT B0 ;  /* 0x0000000000007941 */ /* 0x000fea0003800200 */
.L_x_9926:
        /* <DEDUP_REMOVED lines=9> */
.L_x_9930:
        /* <DEDUP_REMOVED lines=13> */
.L_x_26211:


//--------------------- .text._ZN2at6native29vectorized_elementwise_kernelILi2ENS0_13BinaryFunctorIbbbNS0_16BitwiseOrFunctorIbEEEESt5arrayIPcLm3EEEEviT0_T1_ --------------------------
	.section	.text._ZN2at6native29vectorized_elementwise_kernelILi2ENS0_13BinaryFunctorIbbbNS0_16BitwiseOrFunctorIbEEEESt5arrayIPcLm3EEEEviT0_T1_,"ax",@progbits
	.align	128
        .global         _ZN2at6native29vectorized_elementwise_kernelILi2ENS0_13BinaryFunctorIbbbNS0_16BitwiseOrFunctorIbEEEESt5arrayIPcLm3EEEEviT0_T1_
        .type           _ZN2at6native29vectorized_elementwise_kernelILi2ENS0_13BinaryFunctorIbbbNS0_16BitwiseOrFunctorIbEEEESt5arrayIPcLm3EEEEviT0_T1_,@function
        .size           _ZN2at6native29vectorized_elementwise_kernelILi2ENS0_13BinaryFunctorIbbbNS0_16BitwiseOrFunctorIbEEEESt5arrayIPcLm3EEEEviT0_T1_,(.L_x_26212 - _ZN2at6native29vectorized_elementwise_kernelILi2ENS0_13BinaryFunctorIbbbNS0_16BitwiseOrFunctorIbEEEESt5arrayIPcLm3EEEEviT0_T1_)
        .other          _ZN2at6native29vectorized_elementwise_kernelILi2ENS0_13BinaryFunctorIbbbNS0_16BitwiseOrFunctorIbEEEESt5arrayIPcLm3EEEEviT0_T1_,@"STO_CUDA_ENTRY STV_DEFAULT"
_ZN2at6native29vectorized_elementwise_kernelILi2ENS0_13BinaryFunctorIbbbNS0_16BitwiseOrFunctorIbEEEESt5arrayIPcLm3EEEEviT0_T1_:
.text._ZN2at6native29vectorized_elementwise_kernelILi2ENS0_13BinaryFunctorIbbbNS0_16BitwiseOrFunctorIbEEEESt5arrayIPcLm3EEEEviT0_T1_:
        /* <DEDUP_REMOVED lines=24> */
[----:B------:R-:W1:Y:S01]  /*0180*/  LDC.64 R12, c[0x0][0x398] ;  /* 0x0000e600ff0c7b82 */ /* 0x000e620000000a00 */
[----:B------:R-:W-:Y:S02]  /*0190*/  @!P5 IMAD.X R25, RZ, RZ, R25, P3 ;  /* 0x000000ffff19d224 */ /* 0x000fe400018e0619 */
[----:B------:R2:W2:Y:S01]  /*01a0*/  @!P5 LDG.E.U8 R3, desc[UR12][R26.64] ;  /* 0x0000000c1a03d981 */ /* 0x0004a2000c1e1100 */
[C---:B------:R-:W-:Y:S02]  /*01b0*/  @!P0 VIADD R9, R0.reuse, UR4 ;  /* 0x0000000400098c36 */ /* 0x040fe40008000000 */
[----:B------:R-:W-:Y:S01]  /*01c0*/  @!P0 VIADD R0, R0, 0x80 ;  /* 0x0000008000008836 */ /* 0x000fe20000000000 */
[----:B------:R2:W2:Y:S01]  /*01d0*/  @!P5 LDG.E.U8 R24, desc[UR12][R24.64] ;  /* 0x0000000c1818d981 */ /* 0x0004a2000c1e1100 */
[----:B------:R-:W2:Y:S01]  /*01e0*/  LDC.64 R14, c[0x0][0x398] ;  /* 0x0000e600ff0e7b82 */ /* 0x000ea20000000a00 */
[----:B---3--:R-:W-:-:S02]  /*01f0*/  @!P0 IADD3 R6, P4, PT, R9, R6, RZ ;  /* 0x0000000609068210 */ /* 0x008fc40007f9e0ff */
[----:B------:R-:W-:Y:S02]  /*0200*/  ISETP.GE.U32.AND P1, PT, R0, UR5, PT ;  /* 0x0000000500007c0c */ /* 0x000fe4000bf26070 */
[----:B----4-:R-:W-:-:S03]  /*0210*/  @!P0 IADD3 R4, P6, PT, R9, R4, RZ ;  /* 0x0000000409048210 */ /* 0x010fc60007fde0ff */
[----:B------:R-:W3:Y:S08]  /*0220*/  LDC.64 R8, c[0x0][0x390] ;  /* 0x0000e400ff087b82 */ /* 0x000ef00000000a00 */
[C---:B------:R-:W-:Y:S02]  /*0230*/  @!P1 VIADD R21, R0.reuse, UR4 ;  /* 0x0000000400159c36 */ /* 0x040fe40008000000 */
[----:B------:R-:W-:-:S05]  /*0240*/  @!P1 VIADD R0, R0, 0x80 ;  /* 0x0000008000009836 */ /* 0x000fca0000000000 */
[----:B------:R-:W-:Y:S01]  /*0250*/  ISETP.GE.U32.AND P2, PT, R0, UR5, PT ;  /* 0x0000000500007c0c */ /* 0x000fe2000bf46070 */
[----:B------:R-:W-:-:S12]  /*0260*/  @!P0 IMAD.X R7, RZ, RZ, R7, P4 ;  /* 0x000000ffff078224 */ /* 0x000fd800020e0607 */
[C---:B------:R-:W-:Y:S01]  /*0270*/  @!P2 VIADD R23, R0.reuse, UR4 ;  /* 0x000000040017ac36 */ /* 0x040fe20008000000 */
[C---:B0-----:R-:W-:Y:S01]  /*0280*/  @!P1 IADD3 R16, P4, PT, R21.reuse, R16, RZ ;  /* 0x0000001015109210 */ /* 0x041fe20007f9e0ff */
[----:B------:R-:W-:Y:S01]  /*0290*/  @!P2 VIADD R0, R0, 0x80 ;  /* 0x000000800000a836 */ /* 0x000fe20000000000 */
[----:B------:R-:W4:Y:S04]  /*02a0*/  @!P0 LDG.E.U8 R6, desc[UR12][R6.64] ;  /* 0x0000000c06068981 */ /* 0x000f28000c1e1100 */
[----:B------:R-:W-:Y:S01]  /*02b0*/  ISETP.GE.U32.AND P3, PT, R0, UR5, PT ;  /* 0x0000000500007c0c */ /* 0x000fe2000bf66070 */
[----:B------:R-:W-:Y:S01]  /*02c0*/  @!P0 IMAD.X R5, RZ, RZ, R5, P6 ;  /* 0x000000ffff058224 */ /* 0x000fe200030e0605 */
[----:B-----5:R-:W-:Y:S01]  /*02d0*/  @!P1 IADD3 R18, P6, PT, R21, R18, RZ ;  /* 0x0000001215129210 */ /* 0x020fe20007fde0ff */
[----:B------:R-:W-:Y:S01]  /*02e0*/  @!P1 IMAD.X R17, RZ, RZ, R17, P4 ;  /* 0x000000ffff119224 */ /* 0x000fe200020e0611 */
[----:B------:R-:W0:Y:S01]  /*02f0*/  LDC.64 R20, c[0x0][0x390] ;  /* 0x0000e400ff147b82 */ /* 0x000e220000000a00 */
[----:B------:R-:W-:-:S02]  /*0300*/  @!P2 IADD3 R10, P4, PT, R23, R10, RZ ;  /* 0x0000000a170aa210 */ /* 0x000fc40007f9e0ff */
[----:B------:R-:W-:Y:S01]  /*0310*/  @!P1 IMAD.X R19, RZ, RZ, R19, P6 ;  /* 0x000000ffff139224 */ /* 0x000fe200030e0613 */
[----:B-1----:R-:W-:Y:S01]  /*0320*/  @!P2 IADD3 R12, P6, PT, R23, R12, RZ ;  /* 0x0000000c170ca210 */ /* 0x002fe20007fde0ff */
[----:B------:R1:W4:Y:S04]  /*0330*/  @!P0 LDG.E.U8 R5, desc[UR12][R4.64] ;  /* 0x0000000c04058981 */ /* 0x000328000c1e1100 */
[C---:B--2---:R-:W-:Y:S01]  /*0340*/  @!P3 VIADD R27, R0.reuse, UR4 ;  /* 0x00000004001bbc36 */ /* 0x044fe20008000000 */
[----:B------:R-:W2:Y:S01]  /*0350*/  LDC.64 R22, c[0x0][0x398] ;  /* 0x0000e600ff167b82 */ /* 0x000ea20000000a00 */
[----:B------:R-:W-:Y:S01]  /*0360*/  @!P3 VIADD R0, R0, 0x80 ;  /* 0x000000800000b836 */ /* 0x000fe20000000000 */
[----:B------:R-:W5:Y:S01]  /*0370*/  @!P1 LDG.E.U8 R16, desc[UR12][R16.64] ;  /* 0x0000000c10109981 */ /* 0x000f62000c1e1100 */
[----:B------:R-:W-:-:S03]  /*0380*/  @!P2 IMAD.X R11, RZ, RZ, R11, P4 ;  /* 0x000000ffff0ba224 */ /* 0x000fc600020e060b */
[C---:B------:R-:W-:Y:S01]  /*0390*/  ISETP.GE.U32.AND P4, PT, R0.reuse, UR5, PT ;  /* 0x0000000500007c0c */ /* 0x040fe2000bf86070 */
[----:B------:R-:W-:Y:S01]  /*03a0*/  @!P2 IMAD.X R13, RZ, RZ, R13, P6 ;  /* 0x000000ffff0da224 */ /* 0x000fe200030e060d */
[C---:B---3--:R-:W-:Y:S01]  /*03b0*/  @!P3 IADD3 R8, P6, PT, R27.reuse, R8, RZ ;  /* 0x000000081b08b210 */ /* 0x048fe20007fde0ff */
[----:B------:R-:W5:Y:S04]  /*03c0*/  @!P1 LDG.E.U8 R19, desc[UR12][R18.64] ;  /* 0x0000000c12139981 */ /* 0x000f68000c1e1100 */
[----:B------:R-:W-:Y:S01]  /*03d0*/  @!P3 IMAD.X R9, RZ, RZ, R9, P6 ;  /* 0x000000ffff09b224 */ /* 0x000fe200030e0609 */
[----:B------:R-:W-:Y:S01]  /*03e0*/  @!P3 IADD3 R14, P6, PT, R27, R14, RZ ;  /* 0x0000000e1b0eb210 */ /* 0x000fe20007fde0ff */
[----:B------:R-:W3:Y:S04]  /*03f0*/  @!P2 LDG.E.U8 R10, desc[UR12][R10.64] ;  /* 0x0000000c0a0aa981 */ /* 0x000ee8000c1e1100 */
[----:B------:R-:W-:Y:S01]  /*0400*/  @!P4 VIADD R25, R0, UR4 ;  /* 0x000000040019cc36 */ /* 0x000fe20008000000 */
[----:B------:R-:W3:Y:S01]  /*0410*/  @!P2 LDG.E.U8 R13, desc[UR12][R12.64] ;  /* 0x0000000c0c0da981 */ /* 0x000ee2000c1e1100 */
[----:B------:R-:W-:-:S03]  /*0420*/  @!P3 IMAD.X R15, RZ, RZ, R15, P6 ;  /* 0x000000ffff0fb224 */ /* 0x000fc600030e060f */
[C---:B0-----:R-:W-:Y:S01]  /*0430*/  @!P4 IADD3 R20, P6, PT, R25.reuse, R20, RZ ;  /* 0x000000141914c210 */ /* 0x041fe20007fde0ff */
[----:B------:R-:W3:Y:S04]  /*0440*/  @!P3 LDG.E.U8 R8, desc[UR12][R8.64] ;  /* 0x0000000c0808b981 */ /* 0x000ee8000c1e1100 */
[----:B------:R-:W-:Y:S01]  /*0450*/  @!P4 IMAD.X R21, RZ, RZ, R21, P6 ;  /* 0x000000ffff15c224 */ /* 0x000fe200030e0615 */
[----:B--2---:R-:W-:Y:S01]  /*0460*/  @!P4 IADD3 R22, P6, PT, R25, R22, RZ ;  /* 0x000000161916c210 */ /* 0x004fe20007fde0ff */
[----:B------:R-:W2:Y:S04]  /*0470*/  @!P3 LDG.E.U8 R15, desc[UR12][R14.64] ;  /* 0x0000000c0e0fb981 */ /* 0x000ea8000c1e1100 */
[----:B------:R-:W-:Y:S01]  /*0480*/  @!P4 IMAD.X R23, RZ, RZ, R23, P6 ;  /* 0x000000ffff17c224 */ /* 0x000fe200030e0617 */
[----:B------:R-:W2:Y:S05]  /*0490*/  @!P4 LDG.E.U8 R20, desc[UR12][R20.64] ;  /* 0x0000000c1414c981 */ /* 0x000eaa000c1e1100 */
[----:B------:R-:W2:Y:S01]  /*04a0*/  @!P4 LDG.E.U8 R23, desc[UR12][R22.64] ;  /* 0x0000000c1617c981 */ /* 0x000ea2000c1e1100 */
[----:B------:R-:W-:Y:S01]  /*04b0*/  PLOP3.LUT P6, PT, PT, PT, PT, 0x8, 0x80 ;  /* 0x000000000080781c */ /* 0x000fe20003fce170 */
[----:B------:R-:W-:Y:S01]  /*04c0*/  @!P4 VIADD R0, R0, 0x80 ;  /* 0x000000800000c836 */ /* 0x000fe20000000000 */
[----:B------:R-:W-:-:S04]  /*04d0*/  @!P5 LOP3.LUT P6, RZ, R3, 0xff, R24, 0xc8, !PT ;  /* 0x000000ff03ffd812 */ /* 0x000fc800078cc818 */
[----:B-1----:R-:W-:Y:S02]  /*04e0*/  P2R R4, PR, RZ, 0x40 ;  /* 0x00000040ff047803 */ /* 0x002fe40000000000 */
[----:B------:R-:W-:Y:S02]  /*04f0*/  PLOP3.LUT P6, PT, PT, PT, PT, 0x8, 0x80 ;  /* 0x000000000080781c */ /* 0x000fe40003fce170 */
[----:B----4-:R-:W-:Y:S02]  /*0500*/  @!P0 LOP3.LUT P6, RZ, R6, 0xff, R5, 0xc8, !PT ;  /* 0x000000ff06ff8812 */ /* 0x010fe400078cc805 */
[----:B------:R-:W-:Y:S02]  /*0510*/  PLOP3.LUT P0, PT, PT, PT, PT, 0x8, 0x80 ;  /* 0x000000000080781c */ /* 0x000fe40003f0e170 */
[----:B-----5:R-:W-:Y:S02]  /*0520*/  @!P1 LOP3.LUT P0, RZ, R16, 0xff, R19, 0xc8, !PT ;  /* 0x000000ff10ff9812 */ /* 0x020fe4000780c813 */
[----:B------:R-:W-:-:S02]  /*0530*/  PLOP3.LUT P1, PT, PT, PT, PT, 0x8, 0x80 ;  /* 0x000000000080781c */ /* 0x000fc40003f2e170 */
[----:B------:R-:W-:Y:S02]  /*0540*/  P2R R3, PR, RZ, 0x1 ;  /* 0x00000001ff037803 */ /* 0x000fe40000000000 */
[----:B------:R-:W-:Y:S02]  /*0550*/  ISETP.NE.AND P0, PT, R4, RZ, PT ;  /* 0x000000ff0400720c */ /* 0x000fe40003f05270 */
[----:B------:R-:W0:Y:S01]  /*0560*/  LDC.64 R4, c[0x0][0x390] ;  /* 0x0000e400ff047b82 */ /* 0x000e220000000a00 */
[----:B---3--:R-:W-:Y:S02]  /*0570*/  @!P2 LOP3.LUT P1, RZ, R10, 0xff, R13, 0xc8, !PT ;  /* 0x000000ff0affa812 */ /* 0x008fe4000782c80d */
[----:B------:R-:W-:Y:S02]  /*0580*/  PLOP3.LUT P2, PT, PT, PT, PT, 0x8, 0x80 ;  /* 0x000000000080781c */ /* 0x000fe40003f4e170 */
[----:B--2---:R-:W-:Y:S02]  /*0590*/  @!P3 LOP3.LUT P2, RZ, R8, 0xff, R15, 0xc8, !PT ;  /* 0x000000ff08ffb812 */ /* 0x004fe4000784c80f */
[----:B------:R-:W-:Y:S01]  /*05a0*/  PLOP3.LUT P3, PT, PT, PT, PT, 0x8, 0x80 ;  /* 0x000000000080781c */ /* 0x000fe20003f6e170 */
[----:B------:R-:W1:Y:S01]  /*05b0*/  LDC.64 R14, c[0x0][0x398] ;  /* 0x0000e600ff0e7b82 */ /* 0x000e620000000a00 */
[----:B------:R-:W-:-:S02]  /*05c0*/  @!P4 LOP3.LUT P3, RZ, R20, 0xff, R23, 0xc8, !PT ;  /* 0x000000ff14ffc812 */ /* 0x000fc4000786c817 */
[----:B------:R-:W-:-:S13]  /*05d0*/  ISETP.GE.U32.AND P4, PT, R0, UR5, PT ;  /* 0x0000000500007c0c */ /* 0x000fda000bf86070 */
[----:B------:R-:W-:-:S05]  /*05e0*/  @!P4 VIADD R11, R0, UR4 ;  /* 0x00000004000bcc36 */ /* 0x000fca0008000000 */
[----:B0-----:R-:W-:-:S05]  /*05f0*/  @!P4 IADD3 R8, P5, PT, R11, R4, RZ ;  /* 0x000000040b08c210 */ /* 0x001fca0007fbe0ff */
[----:B------:R-:W-:Y:S02]  /*0600*/  @!P4 IMAD.X R9, RZ, RZ, R5, P5 ;  /* 0x000000ffff09c224 */ /* 0x000fe400028e0605 */
[----:B------:R-:W0:Y:S01]  /*0610*/  LDC.64 R4, c[0x0][0x398] ;  /* 0x0000e600ff047b82 */ /* 0x000e220000000a00 */
[----:B------:R-:W-:Y:S01]  /*0620*/  @!P4 VIADD R0, R0, 0x80 ;  /* 0x000000800000c836 */ /* 0x000fe20000000000 */
[----:B------:R-:W-:Y:S01]  /*0630*/  P2R R12, PR, RZ, 0x40 ;  /* 0x00000040ff0c7803 */ /* 0x000fe20000000000 */
[----:B------:R2:W3:Y:S01]  /*0640*/  @!P4 LDG.E.U8 R8, desc[UR12][R8.64] ;  /* 0x0000000c0808c981 */ /* 0x0004e2000c1e1100 */
[----:B0-----:R-:W-:-:S05]  /*0650*/  @!P4 IADD3 R10, P5, PT, R11, R4, RZ ;  /* 0x000000040b0ac210 */ /* 0x001fca0007fbe0ff */
[----:B------:R-:W-:Y:S02]  /*0660*/  @!P4 IMAD.X R11, RZ, RZ, R5, P5 ;  /* 0x000000ffff0bc224 */ /* 0x000fe400028e0605 */
[----:B------:R-:W0:Y:S01]  /*0670*/  LDC.64 R4, c[0x0][0x390] ;  /* 0x0000e400ff047b82 */ /* 0x000e220000000a00 */
[----:B------:R-:W-:-:S03]  /*0680*/  ISETP.GE.U32.AND P5, PT, R0, UR5, PT ;  /* 0x0000000500007c0c */ /* 0x000fc6000bfa6070 */
[----:B------:R-:W3:Y:S10]  /*0690*/  @!P4 LDG.E.U8 R11, desc[UR12][R10.64] ;  /* 0x0000000c0a0bc981 */ /* 0x000ef4000c1e1100 */
[----:B------:R-:W-:-:S05]  /*06a0*/  @!P5 VIADD R7, R0, UR4 ;  /* 0x000000040007dc36 */ /* 0x000fca0008000000 */
[----:B0-----:R-:W-:-:S05]  /*06b0*/  @!P5 IADD3 R4, P6, PT, R7, R4, RZ ;  /* 0x000000040704d210 */ /* 0x001fca0007fde0ff */
[----:B------:R-:W-:Y:S01]  /*06c0*/  @!P5 IMAD.X R5, RZ, RZ, R5, P6 ;  /* 0x000000ffff05d224 */ /* 0x000fe200030e0605 */
[----:B-1----:R-:W-:-:S04]  /*06d0*/  @!P5 IADD3 R6, P6, PT, R7, R14, RZ ;  /* 0x0000000e0706d210 */ /* 0x002fc80007fde0ff */
[----:B------:R-:W4:Y:S01]  /*06e0*/  @!P5 LDG.E.U8 R4, desc[UR12][R4.64] ;  /* 0x0000000c0404d981 */ /* 0x000f22000c1e1100 */
[----:B------:R-:W-:-:S06]  /*06f0*/  @!P5 IMAD.X R7, RZ, RZ, R15, P6 ;  /* 0x000000ffff07d224 */ /* 0x000fcc00030e060f */
[----:B------:R-:W4:Y:S01]  /*0700*/  @!P5 LDG.E.U8 R7, desc[UR12][R6.64] ;  /* 0x0000000c0607d981 */ /* 0x000f22000c1e1100 */
[----:B------:R-:W-:Y:S02]  /*0710*/  SEL R13, RZ, 0x1, !P0 ;  /* 0x00000001ff0d7807 */ /* 0x000fe40004000000 */
[----:B------:R-:W-:-:S04]  /*0720*/  ISETP.NE.AND P0, PT, R3, RZ, PT ;  /* 0x000000ff0300720c */ /* 0x000fc80003f05270 */
[----:B------:R-:W-:Y:S02]  /*0730*/  SEL R17, RZ, 0x1, !P0 ;  /* 0x00000001ff117807 */ /* 0x000fe40004000000 */
[----:B------:R-:W-:Y:S02]  /*0740*/  ISETP.GE.U32.AND P0, PT, R2, UR5, PT ;  /* 0x0000000502007c0c */ /* 0x000fe4000bf06070 */
[----:B------:R-:W-:Y:S01]  /*0750*/  PLOP3.LUT P6, PT, PT, PT, PT, 0x8, 0x80 ;  /* 0x000000000080781c */ /* 0x000fe20003fce170 */
[----:B------:R-:W-:Y:S04]  /*0760*/  BSSY.RECONVERGENT B0, `(.L_x_9932) ;  /* 0x0000044000007945 */ /* 0x000fe80003800200 */
[----:B------:R-:W-:Y:S01]  /*0770*/  BSSY.RELIABLE B1, `(.L_x_9933) ;  /* 0x000003b000017945 */ /* 0x000fe20003800100 */
[----:B--2---:R-:W-:-:S02]  /*0780*/  SEL R9, RZ, 0x1, !P1 ;  /* 0x00000001ff097807 */ /* 0x004fc40004800000 */
[----:B------:R-:W-:Y:S02]  /*0790*/  SEL R19, RZ, 0x1, !P3 ;  /* 0x00000001ff137807 */ /* 0x000fe40005800000 */
[----:B---3--:R-:W-:Y:S02]  /*07a0*/  @!P4 LOP3.LUT P6, RZ, R8, 0xff, R11, 0xc8, !PT ;  /* 0x000000ff08ffc812 */ /* 0x008fe400078cc80b */
[----:B------:R-:W-:-:S04]  /*07b0*/  ISETP.NE.AND P4, PT, R12, RZ, PT ;  /* 0x000000ff0c00720c */ /* 0x000fc80003f85270 */
[----:B------:R-:W-:Y:S02]  /*07c0*/  SEL R15, RZ, 0x1, !P4 ;  /* 0x00000001ff0f7807 */ /* 0x000fe40006000000 */
[----:B------:R-:W-:Y:S02]  /*07d0*/  PLOP3.LUT P4, PT, PT, PT, PT, 0x8, 0x80 ;  /* 0x000000000080781c */ /* 0x000fe40003f8e170 */
[----:B------:R-:W-:Y:S02]  /*07e0*/  SEL R11, RZ, 0x1, !P2 ;  /* 0x00000001ff0b7807 */ /* 0x000fe40005000000 */
[----:B------:R-:W-:Y:S02]  /*07f0*/  SEL R3, RZ, 0x1, !P6 ;  /* 0x00000001ff037807 */ /* 0x000fe40007000000 */
[----:B----4-:R-:W-:-:S04]  /*0800*/  @!P5 LOP3.LUT P4, RZ, R4, 0xff, R7, 0xc8, !PT ;  /* 0x000000ff04ffd812 */ /* 0x010fc8000788c807 */
        /* <DEDUP_REMOVED lines=16> */
.L_x_9934:
        /* <DEDUP_REMOVED lines=8> */
.L_x_9935:
        /* <DEDUP_REMOVED lines=8> */
.L_x_9936:
        /* <DEDUP_REMOVED lines=8> */
.L_x_9937:
        /* <DEDUP_REMOVED lines=9> */
.L_x_9938:
[----:B------:R-:W-:Y:S05]  /*0b20*/  BSYNC.RELIABLE B1 ;  /* 0x0000000000017941 */ /* 0x000fea0003800100 */
.L_x_9933:
[----:B------:R-:W-:-:S13]  /*0b30*/  ISETP.GE.U32.AND P0, PT, R2, UR5, PT ;  /* 0x0000000502007c0c */ /* 0x000fda000bf06070 */
[----:B------:R-:W3:Y:S01]  /*0b40*/  @!P0 LDC.64 R6, c[0x0][0x388] ;  /* 0x0000e200ff068b82 */ /* 0x000ee20000000a00 */
[C---:B012---:R-:W-:Y:S02]  /*0b50*/  @!P0 VIADD R5, R2.reuse, UR4 ;  /* 0x0000000402058c36 */ /* 0x047fe40008000000 */
[----:B------:R-:W-:-:S03]  /*0b60*/  @!P0 VIADD R2, R2, 0x80 ;  /* 0x0000008002028836 */ /* 0x000fc60000000000 */
[----:B---3--:R-:W-:-:S05]  /*0b70*/  @!P0 IADD3 R4, P1, PT, R5, R6, RZ ;  /* 0x0000000605048210 */ /* 0x008fca0007f3e0ff */
[----:B------:R-:W-:-:S05]  /*0b80*/  @!P0 IMAD.X R5, RZ, RZ, R7, P1 ;  /* 0x000000ffff058224 */ /* 0x000fca00008e0607 */
[----:B------:R3:W-:Y:S03]  /*0b90*/  @!P0 STG.E.U8 desc[UR12][R4.64], R3 ;  /* 0x0000000304008986 */ /* 0x0007e6000c10110c */
.L_x_9939:
[----:B------:R-:W-:Y:S05]  /*0ba0*/  BSYNC.RECONVERGENT B0 ;  /* 0x0000000000007941 */ /* 0x000fea0003800200 */
.L_x_9932:
        /* <DEDUP_REMOVED lines=9> */
.L_x_9931:
        /* <DEDUP_REMOVED lines=18> */
[----:B------:R-:W5:Y:S04]  /*0d60*/  LDG.E.U16 R14, desc[UR12][R6.64+0x200] ;  /* 0x0002000c060e7981 */ /* 0x000f68000c1e1500 */
[----:B------:R1:W5:Y:S04]  /*0d70*/  LDG.E.U16 R15, desc[UR12][R4.64+0x300] ;  /* 0x0003000c040f7981 */ /* 0x000368000c1e1500 */
[----:B------:R4:W5:Y:S01]  /*0d80*/  LDG.E.U16 R16, desc[UR12][R6.64+0x300] ;  /* 0x0003000c06107981 */ /* 0x000962000c1e1500 */
[----:B0-----:R-:W-:-:S04]  /*0d90*/  UIADD3 UR6, UP0, UPT, UR4, UR6, URZ ;  /* 0x0000000604067290 */ /* 0x001fc8000ff1e0ff */
[----:B------:R-:W-:Y:S02]  /*0da0*/  UIADD3.X UR7, UPT, UPT, URZ, UR7, URZ, UP0, !UPT ;  /* 0x00000007ff077290 */ /* 0x000fe400087fe4ff */
[----:B------:R-:W-:-:S04]  /*0db0*/  IMAD.U32 R2, RZ, RZ, UR6 ;  /* 0x00000006ff027e24 */ /* 0x000fc8000f8e00ff */
[----:B------:R-:W-:Y:S02]  /*0dc0*/  IMAD.U32 R3, RZ, RZ, UR7 ;  /* 0x00000007ff037e24 */ /* 0x000fe4000f8e00ff */
[----:B------:R-:W-:Y:S01]  /*0dd0*/  IMAD.WIDE.U32 R2, R17, 0x2, R2 ;  /* 0x0000000211027825 */ /* 0x000fe200078e0002 */
[----:B--2---:R-:W-:Y:S02]  /*0de0*/  PRMT R0, R8, 0x7770, RZ ;  /* 0x0000777008007816 */ /* 0x004fe400000000ff */
[C---:B---3--:R-:W-:Y:S02]  /*0df0*/  PRMT R9, R10.reuse, 0x7770, RZ ;  /* 0x000077700a097816 */ /* 0x048fe400000000ff */
[----:B-1----:R-:W-:Y:S02]  /*0e00*/  PRMT R5, R10, 0x7771, RZ ;  /* 0x000077710a057816 */ /* 0x002fe400000000ff */
[----:B------:R-:W-:Y:S02]  /*0e10*/  LOP3.LUT P6, RZ, R0, 0xff, R9, 0xc8, !PT ;  /* 0x000000ff00ff7812 */ /* 0x000fe400078cc809 */
[----:B------:R-:W-:-:S02]  /*0e20*/  PRMT R0, R8, 0x7771, RZ ;  /* 0x0000777108007816 */ /* 0x000fc400000000ff */
[C---:B----4-:R-:W-:Y:S02]  /*0e30*/  PRMT R4, R11.reuse, 0x7770, RZ ;  /* 0x000077700b047816 */ /* 0x050fe400000000ff */
[----:B------:R-:W-:Y:S02]  /*0e40*/  PRMT R6, R11, 0x7771, RZ ;  /* 0x000077710b067816 */ /* 0x000fe400000000ff */
[C---:B-----5:R-:W-:Y:S02]  /*0e50*/  PRMT R7, R12.reuse, 0x7770, RZ ;  /* 0x000077700c077816 */ /* 0x060fe400000000ff */
[----:B------:R-:W-:Y:S02]  /*0e60*/  PRMT R9, R12, 0x7771, RZ ;  /* 0x000077710c097816 */ /* 0x000fe400000000ff */
[----:B------:R-:W-:Y:S02]  /*0e70*/  LOP3.LUT P5, RZ, R0, 0xff, R5, 0xc8, !PT ;  /* 0x000000ff00ff7812 */ /* 0x000fe400078ac805 */
[----:B------:R-:W-:-:S02]  /*0e80*/  PRMT R0, R13, 0x7771, RZ ;  /* 0x000077710d007816 */ /* 0x000fc400000000ff */
[----:B------:R-:W-:Y:S02]  /*0e90*/  PRMT R5, R14, 0x7771, RZ ;  /* 0x000077710e057816 */ /* 0x000fe400000000ff */
[----:B------:R-:W-:Y:S02]  /*0ea0*/  LOP3.LUT P4, RZ, R4, 0xff, R7, 0xc8, !PT ;  /* 0x000000ff04ff7812 */ /* 0x000fe4000788c807 */
[----:B------:R-:W-:Y:S02]  /*0eb0*/  LOP3.LUT P3, RZ, R6, 0xff, R9, 0xc8, !PT ;  /* 0x000000ff06ff7812 */ /* 0x000fe4000786c809 */
[----:B------:R-:W-:Y:S02]  /*0ec0*/  PRMT R8, R13, 0x7770, RZ ;  /* 0x000077700d087816 */ /* 0x000fe400000000ff */
[----:B------:R-:W-:Y:S02]  /*0ed0*/  PRMT R11, R14, 0x7770, RZ ;  /* 0x000077700e0b7816 */ /* 0x000fe400000000ff */
[----:B------:R-:W-:-:S02]  /*0ee0*/  PRMT R4, R15, 0x7770, RZ ;  /* 0x000077700f047816 */ /* 0x000fc400000000ff */
[C---:B------:R-:W-:Y:S02]  /*0ef0*/  PRMT R7, R16.reuse, 0x7770, RZ ;  /* 0x0000777010077816 */ /* 0x040fe400000000ff */
[----:B------:R-:W-:Y:S02]  /*0f00*/  PRMT R6, R15, 0x7771, RZ ;  /* 0x000077710f067816 */ /* 0x000fe400000000ff */
[----:B------:R-:W-:Y:S02]  /*0f10*/  PRMT R9, R16, 0x7771, RZ ;  /* 0x0000777110097816 */ /* 0x000fe400000000ff */
[----:B------:R-:W-:Y:S02]  /*0f20*/  LOP3.LUT P1, RZ, R0, 0xff, R5, 0xc8, !PT ;  /* 0x000000ff00ff7812 */ /* 0x000fe4000782c805 */
[----:B------:R-:W-:Y:S02]  /*0f30*/  SEL R0, RZ, 0x1, !P6 ;  /* 0x00000001ff007807 */ /* 0x000fe40007000000 */
[----:B------:R-:W-:-:S02]  /*0f40*/  LOP3.LUT P2, RZ, R8, 0xff, R11, 0xc8, !PT ;  /* 0x000000ff08ff7812 */ /* 0x000fc4000784c80b */
[----:B------:R-:W-:Y:S02]  /*0f50*/  LOP3.LUT P0, RZ, R4, 0xff, R7, 0xc8, !PT ;  /* 0x000000ff04ff7812 */ /* 0x000fe4000780c807 */
[----:B------:R-:W-:Y:S02]  /*0f60*/  LOP3.LUT P6, RZ, R6, 0xff, R9, 0xc8, !PT ;  /* 0x000000ff06ff7812 */ /* 0x000fe400078cc809 */
[----:B------:R-:W-:Y:S02]  /*0f70*/  SEL R5, RZ, 0x1, !P5 ;  /* 0x00000001ff057807 */ /* 0x000fe40006800000 */
[----:B------:R-:W-:Y:S02]  /*0f80*/  SEL R4, RZ, 0x1, !P4 ;  /* 0x00000001ff047807 */ /* 0x000fe40006000000 */
[----:B------:R-:W-:Y:S02]  /*0f90*/  SEL R7, RZ, 0x1, !P3 ;  /* 0x00000001ff077807 */ /* 0x000fe40005800000 */
[----:B------:R-:W-:-:S02]  /*0fa0*/  SEL R6, RZ, 0x1, !P2 ;  /* 0x00000001ff067807 */ /* 0x000fc40005000000 */
[----:B------:R-:W-:Y:S02]  /*0fb0*/  SEL R9, RZ, 0x1, !P1 ;  /* 0x00000001ff097807 */ /* 0x000fe40004800000 */
[----:B------:R-:W-:Y:S02]  /*0fc0*/  SEL R8, RZ, 0x1, !P0 ;  /* 0x00000001ff087807 */ /* 0x000fe40004000000 */
        /* <DEDUP_REMOVED lines=10> */
.L_x_9940:
        /* <DEDUP_REMOVED lines=9> */
.L_x_26212:


//--------------------- .text._ZN2at6native29vectorized_elementwise_kernelILi4ENS0_13BinaryFunctorIbbbNS0_16BitwiseOrFunctorIbEEEESt5arrayIPcLm3EEEEviT0_T1_ --------------------------
	.section	.text._ZN2at6native29vectorized_elementwise_kernelILi4ENS0_13BinaryFunctorIbbbNS0_16BitwiseOrFunctorIbEEEESt5arrayIPcLm3EEEEviT0_T1_,"ax",@progbits
	.align	128
        .global         _ZN2at6native29vectorized_elementwise_kernelILi4ENS0_13BinaryFunctorIbbbNS0_16BitwiseOrFunctorIbEEEESt5arrayIPcLm3EEEEviT0_T1_
        .type           _ZN2at6native29vectorized_elementwise_kernelILi4ENS0_13BinaryFunctorIbbbNS0_16BitwiseOrFunctorIbEEEESt5arrayIPcLm3EEEEviT0_T1_,@function
        .size           _ZN2at6native29vectorized_elementwise_kernelILi4ENS0_13BinaryFunctorIbbbNS0_16BitwiseOrFunctorIbEEEESt5arrayIPcLm3EEEEviT0_T1_,(.L_x_26213 - _ZN2at6native29vectorized_elementwise_kernelILi4ENS0_13BinaryFunctorIbbbNS0_16BitwiseOrFunctorIbEEEESt5arrayIPcLm3EEEEviT0_T1_)
        .other          _ZN2at6native29vectorized_elementwise_kernelILi4ENS0_13BinaryFunctorIbbbNS0_16BitwiseOrFunctorIbEEEESt5arrayIPcLm3EEEEviT0_T1_,@"STO_CUDA_ENTRY STV_DEFAULT"
_ZN2at6native29vectorized_elementwise_kernelILi4ENS0_13BinaryFunctorIbbbNS0_16BitwiseOrFunctorIbEEEESt5arrayIPcLm3EEEEviT0_T1_:
.text._ZN2at6native29vectorized_elementwise_kernelILi4ENS0_13BinaryFunctorIbbbNS0_16BitwiseOrFunctorIbEEEESt5arrayIPcLm3EEEEviT0_T1_:
        /* <DEDUP_REMOVED lines=145> */
.L_x_9944:
        /* <DEDUP_REMOVED lines=8> */
.L_x_9945:
        /* <DEDUP_REMOVED lines=8> */
.L_x_9946:
        /* <DEDUP_REMOVED lines=8> */
.L_x_9947:
        /* <DEDUP_REMOVED lines=9> */
.L_x_9948:
[----:B------:R-:W-:Y:S05]  /*0b20*/  BSYNC.RELIABLE B1 ;  /* 0x0000000000017941 */ /* 0x000fea0003800100 */
.L_x_9943:
[----:B------:R-:W-:-:S13]  /*0b30*/  ISETP.GE.U32.AND P0, PT, R2, UR5, PT ;  /* 0x0000000502007c0c */ /* 0x000fda000bf06070 */
[----:B------:R-:W3:Y:S01]  /*0b40*/  @!P0 LDC.64 R6, c[0x0][0x388] ;  /* 0x0000e200ff068b82 */ /* 0x000ee20000000a00 */
[C---:B012---:R-:W-:Y:S02]  /*0b50*/  @!P0 VIADD R5, R2.reuse, UR4 ;  /* 0x0000000402058c36 */ /* 0x047fe40008000000 */
[----:B------:R-:W-:-:S03]  /*0b60*/  @!P0 VIADD R2, R2, 0x80 ;  /* 0x0000008002028836 */ /* 0x000fc60000000000 */
[----:B---3--:R-:W-:-:S05]  /*0b70*/  @!P0 IADD3 R4, P1, PT, R5, R6, RZ ;  /* 0x0000000605048210 */ /* 0x008fca0007f3e0ff */
[----:B------:R-:W-:-:S05]  /*0b80*/  @!P0 IMAD.X R5, RZ, RZ, R7, P1 ;  /* 0x000000ffff058224 */ /* 0x000fca00008e0607 */
[----:B------:R3:W-:Y:S03]  /*0b90*/  @!P0 STG.E.U8 desc[UR12][R4.64], R3 ;  /* 0x0000000304008986 */ /* 0x0007e6000c10110c */
.L_x_9949:
[----:B------:R-:W-:Y:S05]  /*0ba0*/  BSYNC.RECONVERGENT B0 ;  /* 0x0000000000007941 */ /* 0x000fea0003800200 */
.L_x_9942:
        /* <DEDUP_REMOVED lines=9> */
.L_x_9941:
        /* <DEDUP_REMOVED lines=16> */
[----:B------:R-:W5:Y:S01]  /*0d40*/  LDG.E R13, desc[UR12][R4.64+0x200] ;  /* 0x0002000c040d7981 */ /* 0x000f62000c1e1900 */
[----:B0-----:R-:W-:-:S04]  /*0d50*/  UIADD3 UR6, UP0, UPT, UR4, UR6, URZ ;  /* 0x0000000604067290 */ /* 0x001fc8000ff1e0ff */
[----:B------:R-:W-:Y:S01]  /*0d60*/  UIADD3.X UR7, UPT, UPT, URZ, UR7, URZ, UP0, !UPT ;  /* 0x00000007ff077290 */ /* 0x000fe200087fe4ff */
[C---:B--2---:R-:W-:Y:S02]  /*0d70*/  PRMT R7, R6.reuse, 0x7770, RZ ;  /* 0x0000777006077816 */ /* 0x044fe400000000ff */
[C---:B------:R-:W-:Y:S02]  /*0d80*/  PRMT R8, R6.reuse, 0x7771, RZ ;  /* 0x0000777106087816 */ /* 0x040fe400000000ff */
[C---:B---3--:R-:W-:Y:S02]  /*0d90*/  PRMT R10, R9.reuse, 0x7770, RZ ;  /* 0x00007770090a7816 */ /* 0x048fe400000000ff */
[----:B-1----:R-:W-:Y:S02]  /*0da0*/  PRMT R2, R9, 0x7772, RZ ;  /* 0x0000777209027816 */ /* 0x002fe400000000ff */
[----:B------:R-:W-:Y:S02]  /*0db0*/  LOP3.LUT P6, RZ, R7, 0xff, R10, 0xc8, !PT ;  /* 0x000000ff07ff7812 */ /* 0x000fe400078cc80a */
[----:B------:R-:W-:-:S02]  /*0dc0*/  PRMT R7, R6, 0x7772, RZ ;  /* 0x0000777206077816 */ /* 0x000fc400000000ff */
[C---:B----4-:R-:W-:Y:S02]  /*0dd0*/  PRMT R3, R12.reuse, 0x7770, RZ ;  /* 0x000077700c037816 */ /* 0x050fe400000000ff */
[----:B-----5:R-:W-:Y:S02]  /*0de0*/  PRMT R4, R13, 0x7770, RZ ;  /* 0x000077700d047816 */ /* 0x020fe400000000ff */
[----:B------:R-:W-:Y:S02]  /*0df0*/  LOP3.LUT P3, RZ, R7, 0xff, R2, 0xc8, !PT ;  /* 0x000000ff07ff7812 */ /* 0x000fe4000786c802 */
[----:B------:R-:W-:Y:S02]  /*0e00*/  LOP3.LUT P2, RZ, R3, 0xff, R4, 0xc8, !PT ;  /* 0x000000ff03ff7812 */ /* 0x000fe4000784c804 */
[----:B------:R-:W-:Y:S02]  /*0e10*/  PRMT R11, R9, 0x7771, RZ ;  /* 0x00007771090b7816 */ /* 0x000fe400000000ff */
[----:B------:R-:W-:-:S02]  /*0e20*/  PRMT R2, R12, 0x7771, RZ ;  /* 0x000077710c027816 */ /* 0x000fc400000000ff */
[----:B------:R-:W-:Y:S02]  /*0e30*/  PRMT R3, R12, 0x7772, RZ ;  /* 0x000077720c037816 */ /* 0x000fe400000000ff */
[C---:B------:R-:W-:Y:S02]  /*0e40*/  PRMT R5, R13.reuse, 0x7771, RZ ;  /* 0x000077710d057816 */ /* 0x040fe400000000ff */
[----:B------:R-:W-:Y:S02]  /*0e50*/  PRMT R4, R13, 0x7772, RZ ;  /* 0x000077720d047816 */ /* 0x000fe400000000ff */
[----:B------:R-:W-:Y:S02]  /*0e60*/  PRMT R6, R6, 0x7773, RZ ;  /* 0x0000777306067816 */ /* 0x000fe400000000ff */
[----:B------:R-:W-:Y:S02]  /*0e70*/  PRMT R9, R9, 0x7773, RZ ;  /* 0x0000777309097816 */ /* 0x000fe400000000ff */
[----:B------:R-:W-:-:S02]  /*0e80*/  PRMT R12, R12, 0x7773, RZ ;  /* 0x000077730c0c7816 */ /* 0x000fc400000000ff */
[----:B------:R-:W-:Y:S02]  /*0e90*/  PRMT R13, R13, 0x7773, RZ ;  /* 0x000077730d0d7816 */ /* 0x000fe400000000ff */
[----:B------:R-:W-:Y:S02]  /*0ea0*/  SEL R7, RZ, 0x1, !P6 ;  /* 0x00000001ff077807 */ /* 0x000fe40007000000 */
[----:B------:R-:W-:Y:S02]  /*0eb0*/  LOP3.LUT P5, RZ, R8, 0xff, R11, 0xc8, !PT ;  /* 0x000000ff08ff7812 */ /* 0x000fe400078ac80b */
[----:B------:R-:W-:Y:S02]  /*0ec0*/  LOP3.LUT P4, RZ, R6, 0xff, R9, 0xc8, !PT ;  /* 0x000000ff06ff7812 */ /* 0x000fe4000788c809 */
[----:B------:R-:W-:Y:S01]  /*0ed0*/  LOP3.LUT P1, RZ, R2, 0xff, R5, 0xc8, !PT ;  /* 0x000000ff02ff7812 */ /* 0x000fe2000782c805 */
[----:B------:R-:W-:Y:S01]  /*0ee0*/  IMAD.U32 R2, RZ, RZ, UR6 ;  /* 0x00000006ff027e24 */ /* 0x000fe2000f8e00ff */
[----:B------:R-:W-:Y:S01]  /*0ef0*/  LOP3.LUT P0, RZ, R3, 0xff, R4, 0xc8, !PT ;  /* 0x000000ff03ff7812 */ /* 0x000fe2000780c804 */
[----:B------:R-:W-:Y:S01]  /*0f00*/  IMAD.U32 R3, RZ, RZ, UR7 ;  /* 0x00000007ff037e24 */ /* 0x000fe2000f8e00ff */
[----:B------:R-:W-:-:S02]  /*0f10*/  LOP3.LUT P6, RZ, R12, 0xff, R13, 0xc8, !PT ;  /* 0x000000ff0cff7812 */ /* 0x000fc400078cc80d */
[----:B------:R-:W-:Y:S01]  /*0f20*/  SEL R6, RZ, 0x1, !P5 ;  /* 0x00000001ff067807 */ /* 0x000fe20006800000 */
[----:B------:R-:W-:Y:S01]  /*0f30*/  IMAD.WIDE.U32 R2, R0, 0x4, R2 ;  /* 0x0000000400027825 */ /* 0x000fe200078e0002 */
        /* <DEDUP_REMOVED lines=8> */
[----:B------:R-:W-:Y:S02]  /*0fc0*/  PRMT R11, R11, 0x3340, R10 ;  /* 0x000033400b0b7816 */ /* 0x000fe4000000000a */
[----:B------:R-:W-:Y:S02]  /*0fd0*/  PRMT R8, R9, 0x3340, R8 ;  /* 0x0000334009087816 */ /* 0x000fe40000000008 */
[----:B------:R-:W-:-:S02]  /*0fe0*/  PRMT R7, R7, 0x5410, R4 ;  /* 0x0000541007077816 */ /* 0x000fc40000000004 */
[----:B------:R-:W-:-:S03]  /*0ff0*/  PRMT R11, R11, 0x5410, R8 ;  /* 0x000054100b0b7816 */ /* 0x000fc60000000008 */
[----:B------:R-:W-:Y:S04]  /*1000*/  STG.E desc[UR12][R2.64], R7 ;  /* 0x0000000702007986 */ /* 0x000fe8000c10190c */
[----:B------:R-:W-:Y:S01]  /*1010*/  STG.E desc[UR12][R2.64+0x200], R11 ;  /* 0x0002000b02007986 */ /* 0x000fe2000c10190c */
[----:B------:R-:W-:Y:S05]  /*1020*/  EXIT ;  /* 0x000000000000794d */ /* 0x000fea0003800000 */
.L_x_9950:
        /* <DEDUP_REMOVED lines=13> */
.L_x_26213:


//--------------------- .text._ZN2at6native29vectorized_elementwise_kernelILi8ENS0_13BinaryFunctorIbbbNS0_16BitwiseOrFunctorIbEEEESt5arrayIPcLm3EEEEviT0_T1_ --------------------------
	.section	.text._ZN2at6native29vectorized_elementwise_kernelILi8ENS0_13BinaryFunctorIbbbNS0_16BitwiseOrFunctorIbEEEESt5arrayIPcLm3EEEEviT0_T1_,"ax",@progbits
	.align	128
        .global         _ZN2at6native29vectorized_elementwise_kernelILi8ENS0_13BinaryFunctorIbbbNS0_16BitwiseOrFunctorIbEEEESt5arrayIPcLm3EEEEviT0_T1_
        .type           _ZN2at6native29vectorized_elementwise_kernelILi8ENS0_13BinaryFunctorIbbbNS0_16BitwiseOrFunctorIbEEEESt5arrayIPcLm3EEEEviT0_T1_,@function
        .size           _ZN2at6native29vectorized_elementwise_kernelILi8ENS0_13BinaryFunctorIbbbNS0_16BitwiseOrFunctorIbEEEESt5arrayIPcLm3EEEEviT0_T1_,(.L_x_26214 - _ZN2at6native29vectorized_elementwise_kernelILi8ENS0_13BinaryFunctorIbbbNS0_16BitwiseOrFunctorIbEEEESt5arrayIPcLm3EEEEviT0_T1_)
        .other          _ZN2at6native29vectorized_elementwise_kernelILi8ENS0_13BinaryFunctorIbbbNS0_16BitwiseOrFunctorIbEEEESt5arrayIPcLm3EEEEviT0_T1_,@"STO_CUDA_ENTRY STV_DEFAULT"
_ZN2at6native29vectorized_elementwise_kernelILi8ENS0_13BinaryFunctorIbbbNS0_16BitwiseOrFunctorIbEEEESt5arrayIPcLm3EEEEviT0_T1_:
.text._ZN2at6native29vectorized_elementwise_kernelILi8ENS0_13BinaryFunctorIbbbNS0_16BitwiseOrFunctorIbEEEESt5arrayIPcLm3EEEEviT0_T1_:
        /* <DEDUP_REMOVED lines=145> */
.L_x_9954:
        /* <DEDUP_REMOVED lines=8> */
.L_x_9955:
        /* <DEDUP_REMOVED lines=8> */
.L_x_9956:
        /* <DEDUP_REMOVED lines=8> */
.L_x_9957:
        /* <DEDUP_REMOVED lines=9> */
.L_x_9958:
[----:B------:R-:W-:Y:S05]  /*0b20*/  BSYNC.RELIABLE B1 ;  /* 0x0000000000017941 */ /* 0x000fea0003800100 */
.L_x_9953:
[----:B------:R-:W-:-:S13]  /*0b30*/  ISETP.GE.U32.AND P0, PT, R2, UR5, PT ;  /* 0x0000000502007c0c */ /* 0x000fda000bf06070 */
[----:B------:R-:W3:Y:S01]  /*0b40*/  @!P0 LDC.64 R6, c[0x0][0x388] ;  /* 0x0000e200ff068b82 */ /* 0x000ee20000000a00 */
[C---:B012---:R-:W-:Y:S02]  /*0b50*/  @!P0 VIADD R5, R2.reuse, UR4 ;  /* 0x0000000402058c36 */ /* 0x047fe40008000000 */
[----:B------:R-:W-:-:S03]  /*0b60*/  @!P0 VIADD R2, R2, 0x80 ;  /* 0x0000008002028836 */ /* 0x000fc60000000000 */
[----:B---3--:R-:W-:-:S05]  /*0b70*/  @!P0 IADD3 R4, P1, PT, R5, R6, RZ ;  /* 0x0000000605048210 */ /* 0x008fca0007f3e0ff */
[----:B------:R-:W-:-:S05]  /*0b80*/  @!P0 IMAD.X R5, RZ, RZ, R7, P1 ;  /* 0x000000ffff058224 */ /* 0x000fca00008e0607 */
[----:B------:R3:W-:Y:S03]  /*0b90*/  @!P0 STG.E.U8 desc[UR12][R4.64], R3 ;  /* 0x0000000304008986 */ /* 0x0007e6000c10110c */
.L_x_9959:
[----:B------:R-:W-:Y:S05]  /*0ba0*/  BSYNC.RECONVERGENT B0 ;  /* 0x0000000000007941 */ /* 0x000fea0003800200 */
.L_x_9952:
        /* <DEDUP_REMOVED lines=9> */
.L_x_9951:
        /* <DEDUP_REMOVED lines=19> */
[C---:B---3--:R-:W-:Y:S02]  /*0d70*/  PRMT R8, R4.reuse, 0x7770, RZ ;  /* 0x0000777004087816 */ /* 0x048fe400000000ff */
[----:B------:R-:W-:Y:S02]  /*0d80*/  PRMT R9, R4, 0x7771, RZ ;  /* 0x0000777104097816 */ /* 0x000fe400000000ff */
[----:B------:R-:W-:Y:S02]  /*0d90*/  LOP3.LUT P6, RZ, R7, 0xff, R8, 0xc8, !PT ;  /* 0x000000ff07ff7812 */ /* 0x000fe400078cc808 */
[----:B------:R-:W-:-:S02]  /*0da0*/  LOP3.LUT P5, RZ, R6, 0xff, R9, 0xc8, !PT ;  /* 0x000000ff06ff7812 */ /* 0x000fc400078ac809 */
[C---:B------:R-:W-:Y:S02]  /*0db0*/  PRMT R6, R2.reuse, 0x7773, RZ ;  /* 0x0000777302067816 */ /* 0x040fe400000000ff */
[----:B------:R-:W-:Y:S02]  /*0dc0*/  PRMT R7, R2, 0x7772, RZ ;  /* 0x0000777202077816 */ /* 0x000fe400000000ff */
[----:B------:R-:W-:Y:S02]  /*0dd0*/  PRMT R2, R3, 0x7770, RZ ;  /* 0x0000777003027816 */ /* 0x000fe400000000ff */
[----:B------:R-:W-:Y:S02]  /*0de0*/  PRMT R11, R5, 0x7770, RZ ;  /* 0x00007770050b7816 */ /* 0x000fe400000000ff */
[C---:B------:R-:W-:Y:S02]  /*0df0*/  PRMT R8, R4.reuse, 0x7772, RZ ;  /* 0x0000777204087816 */ /* 0x040fe400000000ff */
[----:B------:R-:W-:-:S02]  /*0e00*/  PRMT R9, R4, 0x7773, RZ ;  /* 0x0000777304097816 */ /* 0x000fc400000000ff */
[----:B------:R-:W-:Y:S02]  /*0e10*/  LOP3.LUT P2, RZ, R2, 0xff, R11, 0xc8, !PT ;  /* 0x000000ff02ff7812 */ /* 0x000fe4000784c80b */
[----:B------:R-:W-:Y:S02]  /*0e20*/  LOP3.LUT P3, RZ, R7, 0xff, R8, 0xc8, !PT ;  /* 0x000000ff07ff7812 */ /* 0x000fe4000786c808 */
[----:B------:R-:W-:Y:S02]  /*0e30*/  LOP3.LUT P4, RZ, R6, 0xff, R9, 0xc8, !PT ;  /* 0x000000ff06ff7812 */ /* 0x000fe4000788c809 */
[C---:B------:R-:W-:Y:S02]  /*0e40*/  PRMT R2, R3.reuse, 0x7772, RZ ;  /* 0x0000777203027816 */ /* 0x040fe400000000ff */
[----:B------:R-:W-:Y:S02]  /*0e50*/  PRMT R4, R3, 0x7771, RZ ;  /* 0x0000777103047816 */ /* 0x000fe400000000ff */
[----:B------:R-:W-:-:S02]  /*0e60*/  PRMT R7, R5, 0x7771, RZ ;  /* 0x0000777105077816 */ /* 0x000fc400000000ff */
[----:B------:R-:W-:Y:S02]  /*0e70*/  PRMT R9, R5, 0x7772, RZ ;  /* 0x0000777205097816 */ /* 0x000fe400000000ff */
[----:B------:R-:W-:Y:S02]  /*0e80*/  PRMT R3, R3, 0x7773, RZ ;  /* 0x0000777303037816 */ /* 0x000fe400000000ff */
[----:B------:R-:W-:Y:S02]  /*0e90*/  PRMT R6, R5, 0x7773, RZ ;  /* 0x0000777305067816 */ /* 0x000fe400000000ff */
[----:B------:R-:W-:Y:S02]  /*0ea0*/  SEL R11, RZ, 0x1, !P6 ;  /* 0x00000001ff0b7807 */ /* 0x000fe40007000000 */
[----:B------:R-:W-:Y:S02]  /*0eb0*/  LOP3.LUT P1, RZ, R4, 0xff, R7, 0xc8, !PT ;  /* 0x000000ff04ff7812 */ /* 0x000fe4000782c807 */
[----:B------:R-:W-:Y:S01]  /*0ec0*/  LOP3.LUT P0, RZ, R2, 0xff, R9, 0xc8, !PT ;  /* 0x000000ff02ff7812 */ /* 0x000fe2000780c809 */
[----:B------:R-:W-:Y:S01]  /*0ed0*/  IMAD.U32 R2, RZ, RZ, UR6 ;  /* 0x00000006ff027e24 */ /* 0x000fe2000f8e00ff */
        /* <DEDUP_REMOVED lines=18> */
.L_x_9960:
        /* <DEDUP_REMOVED lines=16> */
.L_x_26214:


//--------------------- .text._ZN2at6native18elementwise_kernelILi128ELi4EZNS0_15gpu_kernel_implINS0_13AUnaryFunctorIsssNS0_16BitwiseOrFunctorIsEEEEEEvRNS_18TensorIteratorBaseERKT_EUliE_EEviT1_ --------------------------
	.section	.text._ZN2at6native18elementwise_kernelILi128ELi4EZNS0_15gpu_kernel_implINS0_13AUnaryFunctorIsssNS0_16BitwiseOrFunctorIsEEEEEEvRNS_18TensorIteratorBaseERKT_EUliE_EEviT1_,"ax",@progbits
	.align	128
        .global         _ZN2at6native18elementwise_kernelILi128ELi4EZNS0_15gpu_kernel_implINS0_13AUnaryFunctorIsssNS0_16BitwiseOrFunctorIsEEEEEEvRNS_18TensorIteratorBaseERKT_EUliE_EEviT1_
        .type           _ZN2at6native18elementwise_kernelILi128ELi4EZNS0_15gpu_kernel_implINS0_13AUnaryFunctorIsssNS0_16BitwiseOrFunctorIsEEEEEEvRNS_18TensorIteratorBaseERKT_EUliE_EEviT1_,@function
        .size           _ZN2at6native18elementwise_kernelILi128ELi4EZNS0_15gpu_kernel_implINS0_13AUnaryFunctorIsssNS0_16BitwiseOrFunctorIsEEEEEEvRNS_18TensorIteratorBaseERKT_EUliE_EEviT1_,(.L_x_26215 - _ZN2at6native18elementwise_kernelILi128ELi4EZNS0_15gpu_kernel_implINS0_13AUnaryFunctorIsssNS0_16BitwiseOrFunctorIsEEEEEEvRNS_18TensorIteratorBaseERKT_EUliE_EEviT1_)
        .other          _ZN2at6native18elementwise_kernelILi128ELi4EZNS0_15gpu_kernel_implINS0_13AUnaryFunctorIsssNS0_16BitwiseOrFunctorIsEEEEEEvRNS_18TensorIteratorBaseERKT_EUliE_EEviT1_,@"STO_CUDA_ENTRY STV_DEFAULT"
_ZN2at6native18elementwise_kernelILi128ELi4EZNS0_15gpu_kernel_implINS0_13AUnaryFunctorIsssNS0_16BitwiseOrFunctorIsEEEEEEvRNS_18TensorIteratorBaseERKT_EUliE_EEviT1_:
.text._ZN2at6native18elementwise_kernelILi128ELi4EZNS0_15gpu_kernel_implINS0_13AUnaryFunctorIsssNS0_16BitwiseOrFunctorIsEEEEEEvRNS_18TensorIteratorBaseERKT_EUliE_EEviT1_:
        /* <DEDUP_REMOVED lines=320> */
.L_x_9963:
        /* <DEDUP_REMOVED lines=16> */
.L_x_9967:
[----:B------:R0:W5:Y:S01]  /*1500*/  LDG.E.U8 R0, desc[UR36][R2.64] ;  /* 0x0000002402007981 */ /* 0x000162000c1e1100 */
[----:B------:R-:W-:Y:S05]  /*1510*/  BRA `(.L_x_9969) ;  /* 0x0000000c004c7947 */ /* 0x000fea0003800000 */
.L_x_9966:
        /* <DEDUP_REMOVED lines=8> */
.L_x_9971:
[----:B------:R0:W5:Y:S01]  /*15a0*/  LDG.E.U16 R0, desc[UR36][R2.64] ;  /* 0x0000002402007981 */ /* 0x000162000c1e1500 */
[----:B------:R-:W-:Y:S05]  /*15b0*/  BRA `(.L_x_9969) ;  /* 0x0000000c00247947 */ /* 0x000fea0003800000 */
.L_x_9970:
[----:B------:R0:W5:Y:S01]  /*15c0*/  LDG.E.U16 R0, desc[UR36][R2.64] ;  /* 0x0000002402007981 */ /* 0x000162000c1e1500 */
[----:B------:R-:W-:Y:S05]  /*15d0*/  BRA `(.L_x_9969) ;  /* 0x0000000c001c7947 */ /* 0x000fea0003800000 */
.L_x_9965:
        /* <DEDUP_REMOVED lines=9> */
.L_x_9973:
[----:B------:R-:W2:Y:S02]  /*1670*/  LDG.E.U16 R4, desc[UR36][R2.64] ;  /* 0x0000002402047981 */ /* 0x000ea4000c1e1500 */
[----:B--2---:R-:W-:-:S06]  /*1680*/  HADD2.F32 R4, -RZ, R4.H0_H0 ;  /* 0x20000004ff047230 */ /* 0x004fcc0000004100 */
[----:B------:R-:W0:Y:S02]  /*1690*/  F2I.FTZ.TRUNC.NTZ R4, R4 ;  /* 0x0000000400047305 */ /* 0x000e24000021f100 */
[----:B0-----:R-:W-:Y:S01]  /*16a0*/  PRMT R0, R4, 0x7610, R0 ;  /* 0x0000761004007816 */ /* 0x001fe20000000000 */
[----:B------:R-:W-:Y:S06]  /*16b0*/  BRA `(.L_x_9969) ;  /* 0x0000000800e47947 */ /* 0x000fec0003800000 */
.L_x_9972:
        /* <DEDUP_REMOVED lines=9> */
.L_x_9975:
[----:B------:R-:W2:Y:S02]  /*1750*/  LDG.E.U16 R2, desc[UR36][R2.64] ;  /* 0x0000002402027981 */ /* 0x000ea4000c1e1500 */
[----:B--2---:R-:W-:-:S06]  /*1760*/  HADD2.F32 R4, -RZ, R2.H0_H0 ;  /* 0x20000002ff047230 */ /* 0x004fcc0000004100 */
[----:B------:R-:W0:Y:S02]  /*1770*/  F2I.FTZ.TRUNC.NTZ R4, R4 ;  /* 0x0000000400047305 */ /* 0x000e24000021f100 */
[----:B0-----:R-:W-:Y:S01]  /*1780*/  PRMT R0, R4, 0x7610, R0 ;  /* 0x0000761004007816 */ /* 0x001fe20000000000 */
[----:B------:R-:W-:Y:S06]  /*1790*/  BRA `(.L_x_9969) ;  /* 0x0000000800ac7947 */ /* 0x000fec0003800000 */
.L_x_9974:
[----:B------:R-:W2:Y:S02]  /*17a0*/  LDG.E.64 R2, desc[UR36][R2.64] ;  /* 0x0000002402027981 */ /* 0x000ea4000c1e1b00 */
[----:B--2---:R0:W1:Y:S01]  /*17b0*/  F2I.F64.TRUNC R0, R2 ;  /* 0x0000000200007311 */ /* 0x004062000030d100 */
[----:B------:R-:W-:Y:S05]  /*17c0*/  BRA `(.L_x_9969) ;  /* 0x0000000800a07947 */ /* 0x000fea0003800000 */
.L_x_9964:
        /* <DEDUP_REMOVED lines=12> */
.L_x_9978:
[----:B------:R-:W2:Y:S02]  /*1890*/  LDG.E.64 R2, desc[UR36][R2.64] ;  /* 0x0000002402027981 */ /* 0x000ea4000c1e1b00 */
[----:B--2---:R3:W4:Y:S01]  /*18a0*/  F2I.F64.TRUNC R0, R2 ;  /* 0x0000000200007311 */ /* 0x004722000030d100 */
[----:B------:R-:W-:Y:S05]  /*18b0*/  BRA `(.L_x_9969) ;  /* 0x0000000800647947 */ /* 0x000fea0003800000 */
.L_x_9977:
        /* <DEDUP_REMOVED lines=27> */
.L_x_9980:
        /* <DEDUP_REMOVED lines=14> */
.L_x_9979:
[----:B------:R-:W2:Y:S02]  /*1b50*/  LDG.E.U16 R4, desc[UR36][R2.64] ;  /* 0x0000002402047981 */ /* 0x000ea4000c1e1500 */
[----:B--2---:R-:W-:-:S06]  /*1b60*/  IMAD.U32 R4, R4, 0x10000, RZ ;  /* 0x0001000004047824 */ /* 0x004fcc00078e00ff */
[----:B------:R-:W0:Y:S02]  /*1b70*/  F2I.FTZ.TRUNC.NTZ R4, R4 ;  /* 0x0000000400047305 */ /* 0x000e24000021f100 */
[----:B0-----:R-:W-:Y:S01]  /*1b80*/  PRMT R0, R4, 0x7610, R0 ;  /* 0x0000761004007816 */ /* 0x001fe20000000000 */
[----:B------:R-:W-:Y:S06]  /*1b90*/  BRA `(.L_x_9969) ;  /* 0x0000000400ac7947 */ /* 0x000fec0003800000 */
.L_x_9976:
        /* <DEDUP_REMOVED lines=10> */
.L_x_9983:
        /* <DEDUP_REMOVED lines=21> */
.L_x_9987:
[----:B------:R-:W-:Y:S05]  /*1d90*/  BSYNC.RECONVERGENT B1 ;  /* 0x0000000000017941 */ /* 0x000fea0003800200 */
.L_x_9986:
[----:B------:R-:W-:Y:S02]  /*1da0*/  SHF.L.U32 R0, R0, 0x14, RZ ;  /* 0x0000001400007819 */ /* 0x000fe400000006ff */
[----:B------:R-:W-:-:S04]  /*1db0*/  LEA R2, R2, 0x3b800000, 0x17 ;  /* 0x3b80000002027811 */ /* 0x000fc800078eb8ff */
[----:B------:R-:W-:-:S07]  /*1dc0*/  LOP3.LUT R4, R2, R0, R7, 0xfe, !PT ;  /* 0x0000000002047212 */ /* 0x000fce00078efe07 */
.L_x_9985:
[----:B------:R-:W-:Y:S05]  /*1dd0*/  BSYNC.RECONVERGENT B0 ;  /* 0x0000000000007941 */ /* 0x000fea0003800200 */
.L_x_9984:
[----:B------:R-:W0:Y:S02]  /*1de0*/  F2I.FTZ.TRUNC.NTZ R4, R4 ;  /* 0x0000000400047305 */ /* 0x000e24000021f100 */
[----:B0-----:R-:W-:Y:S01]  /*1df0*/  PRMT R0, R4, 0x7610, R0 ;  /* 0x0000761004007816 */ /* 0x001fe20000000000 */
[----:B------:R-:W-:Y:S06]  /*1e00*/  BRA `(.L_x_9969) ;  /* 0x0000000400107947 */ /* 0x000fec0003800000 */
.L_x_9982:
        /* <DEDUP_REMOVED lines=21> */
.L_x_9991:
[----:B------:R-:W-:Y:S05]  /*1f60*/  BSYNC.RECONVERGENT B1 ;  /* 0x0000000000017941 */ /* 0x000fea0003800200 */
.L_x_9990:
[----:B------:R-:W-:Y:S01]  /*1f70*/  IMAD.SHL.U32 R0, R0, 0x200000, RZ ;  /* 0x0020000000007824 */ /* 0x000fe200078e00ff */
[----:B------:R-:W-:-:S04]  /*1f80*/  LEA R2, R2, 0x37800000, 0x17 ;  /* 0x3780000002027811 */ /* 0x000fc800078eb8ff */
[----:B------:R-:W-:-:S07]  /*1f90*/  LOP3.LUT R4, R2, R0, R7, 0xfe, !PT ;  /* 0x0000000002047212 */ /* 0x000fce00078efe07 */
.L_x_9989:
[----:B------:R-:W-:Y:S05]  /*1fa0*/  BSYNC.RECONVERGENT B0 ;  /* 0x0000000000007941 */ /* 0x000fea0003800200 */
.L_x_9988:
[----:B------:R-:W0:Y:S02]  /*1fb0*/  F2I.FTZ.TRUNC.NTZ R4, R4 ;  /* 0x0000000400047305 */ /* 0x000e24000021f100 */
[----:B0-----:R-:W-:Y:S01]  /*1fc0*/  PRMT R0, R4, 0x7610, R0 ;  /* 0x0000761004007816 */ /* 0x001fe20000000000 */
[----:B------:R-:W-:Y:S06]  /*1fd0*/  BRA `(.L_x_9969) ;  /* 0x00000000009c7947 */ /* 0x000fec0003800000 */
.L_x_9981:
[----:B------:R-:W-:-:S09]  /*1fe0*/  UISETP.NE.AND UP0, UPT, UR4, 0x1c, UPT ;  /* 0x0000001c0400788c */ /* 0x000fd2000bf05270 */
[----:B------:R-:W-:Y:S05]  /*1ff0*/  BRA.U !UP0, `(.L_x_9992) ;  /* 0x0000000108907547 */ /* 0x000fea000b800000 */
[----:B------:R-:W-:-:S09]  /*2000*/  UISETP.NE.AND UP0, UPT, UR4, 0x1d, UPT ;  /* 0x0000001d0400788c */ /* 0x000fd2000bf05270 */
[----:B------:R-:W-:Y:S05]  /*2010*/  BRA.U !UP0, `(.L_x_9993) ;  /* 0x0000000108807547 */ /* 0x000fea000b800000 */
[----:B------:R-:W-:-:S09]  /*2020*/  UISETP.NE.AND UP0, UPT, UR4, 0x2c, UPT ;  /* 0x0000002c0400788c */ /* 0x000fd2000bf05270 */
[----:B------:R-:W-:Y:S05]  /*2030*/  BRA.U !UP0, `(.L_x_9994) ;  /* 0x0000000108487547 */ /* 0x000fea000b800000 */
.L_x_9968:
        /* <DEDUP_REMOVED lines=16> */
.L_x_9995:
[----:B------:R-:W-:Y:S01]  /*2140*/  PRMT R0, RZ, 0x7610, R0 ;  /* 0x00007610ff007816 */ /* 0x000fe20000000000 */
[----:B------:R-:W-:Y:S06]  /*2150*/  BRA `(.L_x_9969) ;  /* 0x00000000003c7947 */ /* 0x000fec0003800000 */
.L_x_9994:
        /* <DEDUP_REMOVED lines=8> */
.L_x_9997:
[----:B------:R-:W-:Y:S05]  /*21e0*/  BSYNC.RECONVERGENT B0 ;  /* 0x0000000000007941 */ /* 0x000fea0003800200 */
.L_x_9996:
[----:B------:R-:W0:Y:S02]  /*21f0*/  F2I.FTZ.TRUNC.NTZ R4, R4 ;  /* 0x0000000400047305 */ /* 0x000e24000021f100 */
[----:B0-----:R-:W-:Y:S01]  /*2200*/  PRMT R0, R4, 0x7610, R0 ;  /* 0x0000761004007816 */ /* 0x001fe20000000000 */
[----:B------:R-:W-:Y:S06]  /*2210*/  BRA `(.L_x_9969) ;  /* 0x00000000000c7947 */ /* 0x000fec0003800000 */
.L_x_9993:
[----:B------:R2:W5:Y:S01]  /*2220*/  LDG.E.U16 R0, desc[UR36][R2.64] ;  /* 0x0000002402007981 */ /* 0x000562000c1e1500 */
[----:B------:R-:W-:Y:S05]  /*2230*/  BRA `(.L_x_9969) ;  /* 0x0000000000047947 */ /* 0x000fea0003800000 */
.L_x_9992:
[----:B------:R1:W5:Y:S02]  /*2240*/  LDG.E.U16 R0, desc[UR36][R2.64] ;  /* 0x0000002402007981 */ /* 0x000364000c1e1500 */
.L_x_9969:
        /* <DEDUP_REMOVED lines=17> */
.L_x_10001:
[----:B------:R3:W-:Y:S01]  /*2360*/  STG.E.U8 desc[UR36][R2.64], R9 ;  /* 0x0000000902007986 */ /* 0x0007e2000c101124 */
[----:B------:R-:W-:Y:S05]  /*2370*/  BRA `(.L_x_10003) ;  /* 0x0000000c00507947 */ /* 0x000fea0003800000 */
.L_x_10000:
        /* <DEDUP_REMOVED lines=10> */
.L_x_10005:
[----:B------:R-:W-:-:S05]  /*2420*/  PRMT R5, R9, 0x9910, RZ ;  /* 0x0000991009057816 */ /* 0x000fca00000000ff */
[----:B------:R1:W-:Y:S01]  /*2430*/  STG.E desc[UR36][R2.64], R5 ;  /* 0x0000000502007986 */ /* 0x0003e2000c101924 */
[----:B------:R-:W-:Y:S05]  /*2440*/  BRA `(.L_x_10003) ;  /* 0x0000000c001c7947 */ /* 0x000fea0003800000 */
.L_x_10004:
[----:B------:R2:W-:Y:S01]  /*2450*/  STG.E.U16 desc[UR36][R2.64], R9 ;  /* 0x0000000902007986 */ /* 0x0005e2000c101524 */
[----:B------:R-:W-:Y:S05]  /*2460*/  BRA `(.L_x_10003) ;  /* 0x0000000c00147947 */ /* 0x000fea0003800000 */
.L_x_9999:
        /* <DEDUP_REMOVED lines=9> */
.L_x_10007:
[----:B------:R-:W0:Y:S02]  /*2500*/  I2F.S16 R0, R9 ;  /* 0x0000000900007306 */ /* 0x000e240000101400 */
[----:B0-----:R-:W-:-:S05]  /*2510*/  F2FP.F16.F32.PACK_AB R0, RZ, R0 ;  /* 0x00000000ff00723e */ /* 0x001fca00000000ff */
[----:B------:R0:W-:Y:S01]  /*2520*/  STG.E.U16 desc[UR36][R2.64], R0 ;  /* 0x0000000002007986 */ /* 0x0001e2000c101524 */
[----:B------:R-:W-:Y:S05]  /*2530*/  BRA `(.L_x_10003) ;  /* 0x0000000800e07947 */ /* 0x000fea0003800000 */
.L_x_10006:
        /* <DEDUP_REMOVED lines=10> */
.L_x_10009:
[----:B------:R-:W0:Y:S02]  /*25e0*/  I2F.S16 R9, R9 ;  /* 0x0000000900097306 */ /* 0x000e240000101400 */
[----:B0-----:R-:W-:-:S04]  /*25f0*/  F2FP.F16.F32.PACK_AB R5, RZ, R9 ;  /* 0x00000009ff05723e */ /* 0x001fc800000000ff */
[----:B------:R-:W-:-:S05]  /*2600*/  PRMT R5, R5, 0x5410, RZ ;  /* 0x0000541005057816 */ /* 0x000fca00000000ff */
[----:B------:R0:W-:Y:S01]  /*2610*/  STG.E desc[UR36][R2.64], R5 ;  /* 0x0000000502007986 */ /* 0x0001e2000c101924 */
[----:B------:R-:W-:Y:S05]  /*2620*/  BRA `(.L_x_10003) ;  /* 0x0000000800a47947 */ /* 0x000fea0003800000 */
.L_x_10008:
[----:B------:R-:W0:Y:S02]  /*2630*/  I2F.F64.S16 R4, R9 ;  /* 0x0000000900047312 */ /* 0x000e240000101c00 */
[----:B0-----:R0:W-:Y:S01]  /*2640*/  STG.E.64 desc[UR36][R2.64], R4 ;  /* 0x0000000402007986 */ /* 0x0011e2000c101b24 */
[----:B------:R-:W-:Y:S05]  /*2650*/  BRA `(.L_x_10003) ;  /* 0x0000000800987947 */ /* 0x000fea0003800000 */
.L_x_9998:
        /* <DEDUP_REMOVED lines=8> */
[----:B------:R-:W-:-:S04]  /*26e0*/  PRMT R0, R9, 0x9910, RZ ;  /* 0x0000991009007816 */ /* 0x000fc800000000ff */
[----:B------:R-:W-:-:S04]  /*26f0*/  ISETP.NE.AND P0, PT, R0, RZ, PT ;  /* 0x000000ff0000720c */ /* 0x000fc80003f05270 */
[----:B------:R-:W-:-:S05]  /*2700*/  SEL R5, RZ, 0x1, !P0 ;  /* 0x00000001ff057807 */ /* 0x000fca0004000000 */
[----:B------:R0:W-:Y:S01]  /*2710*/  STG.E.U8 desc[UR36][R2.64], R5 ;  /* 0x0000000502007986 */ /* 0x0001e2000c101124 */
[----:B------:R-:W-:Y:S05]  /*2720*/  BRA `(.L_x_10003) ;  /* 0x0000000800647947 */ /* 0x000fea0003800000 */
.L_x_10012:
[----:B------:R-:W0:Y:S01]  /*2730*/  I2F.F64.S16 R4, R9 ;  /* 0x0000000900047312 */ /* 0x000e220000101c00 */
[----:B------:R-:W-:-:S05]  /*2740*/  CS2R R6, SRZ ;  /* 0x0000000000067805 */ /* 0x000fca000001ff00 */
[----:B0-----:R0:W-:Y:S01]  /*2750*/  STG.E.128 desc[UR36][R2.64], R4 ;  /* 0x0000000402007986 */ /* 0x0011e2000c101d24 */
[----:B------:R-:W-:Y:S05]  /*2760*/  BRA `(.L_x_10003) ;  /* 0x0000000800547947 */ /* 0x000fea0003800000 */
.L_x_10011:
        /* <DEDUP_REMOVED lines=19> */
.L_x_10016:
[----:B------:R-:W-:Y:S05]  /*28a0*/  BSYNC.RECONVERGENT B0 ;  /* 0x0000000000007941 */ /* 0x000fea0003800200 */
.L_x_10015:
[----:B------:R-:W-:-:S05]  /*28b0*/  LOP3.LUT R5, R0, 0x80, R5, 0xf8, !PT ;  /* 0x0000008000057812 */ /* 0x000fca00078ef805 */
[----:B------:R0:W-:Y:S01]  /*28c0*/  STG.E.U8 desc[UR36][R2.64], R5 ;  /* 0x0000000502007986 */ /* 0x0001e2000c101124 */
[----:B------:R-:W-:Y:S05]  /*28d0*/  BRA `(.L_x_10003) ;  /* 0x0000000400f87947 */ /* 0x000fea0003800000 */
.L_x_10014:
        /* <DEDUP_REMOVED lines=15> */
.L_x_10018:
[----:B------:R-:W-:Y:S05]  /*29d0*/  BSYNC.RECONVERGENT B0 ;  /* 0x0000000000007941 */ /* 0x000fea0003800200 */
.L_x_10017:
[----:B------:R-:W-:-:S05]  /*29e0*/  LOP3.LUT R5, R0, 0x80, R5, 0xf8, !PT ;  /* 0x0000008000057812 */ /* 0x000fca00078ef805 */
[----:B------:R0:W-:Y:S01]  /*29f0*/  STG.E.U8 desc[UR36][R2.64], R5 ;  /* 0x0000000502007986 */ /* 0x0001e2000c101124 */
[----:B------:R-:W-:Y:S05]  /*2a00*/  BRA `(.L_x_10003) ;  /* 0x0000000400ac7947 */ /* 0x000fea0003800000 */
.L_x_10013:
[----:B------:R-:W0:Y:S02]  /*2a10*/  I2F.S16 R0, R9 ;  /* 0x0000000900007306 */ /* 0x000e240000101400 */
[----:B0-----:R-:W-:-:S05]  /*2a20*/  F2FP.BF16.F32.PACK_AB R0, RZ, R0 ;  /* 0x00000000ff00723e */ /* 0x001fca00000010ff */
[----:B------:R0:W-:Y:S01]  /*2a30*/  STG.E.U16 desc[UR36][R2.64], R0 ;  /* 0x0000000002007986 */ /* 0x0001e2000c101524 */
[----:B------:R-:W-:Y:S05]  /*2a40*/  BRA `(.L_x_10003) ;  /* 0x00000004009c7947 */ /* 0x000fea0003800000 */
.L_x_10010:
        /* <DEDUP_REMOVED lines=10> */
.L_x_10021:
        /* <DEDUP_REMOVED lines=13> */
.L_x_10024:
[----:B------:R-:W-:-:S04]  /*2bc0*/  SHF.R.U32.HI R0, RZ, 0x14, R5 ;  /* 0x00000014ff007819 */ /* 0x000fc80000011605 */
[----:B------:R-:W-:-:S04]  /*2bd0*/  LOP3.LUT R0, R0, 0x1, RZ, 0xc0, !PT ;  /* 0x0000000100007812 */ /* 0x000fc800078ec0ff */
[----:B------:R-:W-:-:S04]  /*2be0*/  IADD3 R0, PT, PT, R5, 0x487ffff, R0 ;  /* 0x0487ffff05007810 */ /* 0x000fc80007ffe000 */
[----:B------:R-:W-:-:S04]  /*2bf0*/  SHF.R.U32.HI R0, RZ, 0x14, R0 ;  /* 0x00000014ff007819 */ /* 0x000fc80000011600 */
[----:B------:R-:W-:-:S07]  /*2c00*/  LOP3.LUT R4, R0, 0xff, RZ, 0xc0, !PT ;  /* 0x000000ff00047812 */ /* 0x000fce00078ec0ff */
.L_x_10025:
[----:B------:R-:W-:-:S04]  /*2c10*/  SHF.R.U32.HI R5, RZ, 0x18, R5 ;  /* 0x00000018ff057819 */ /* 0x000fc80000011605 */
[----:B------:R-:W-:-:S04]  /*2c20*/  LOP3.LUT R4, R4, 0x80, R5, 0xf8, !PT ;  /* 0x0000008004047812 */ /* 0x000fc800078ef805 */
[----:B------:R-:W-:-:S07]  /*2c30*/  PRMT R0, R4, 0x7610, R0 ;  /* 0x0000761004007816 */ /* 0x000fce0000000000 */
.L_x_10023:
[----:B------:R-:W-:Y:S05]  /*2c40*/  BSYNC.RECONVERGENT B0 ;  /* 0x0000000000007941 */ /* 0x000fea0003800200 */
.L_x_10022:
[----:B------:R0:W-:Y:S01]  /*2c50*/  STG.E.U8 desc[UR36][R2.64], R0 ;  /* 0x0000000002007986 */ /* 0x0001e2000c101124 */
[----:B------:R-:W-:Y:S05]  /*2c60*/  BRA `(.L_x_10003) ;  /* 0x0000000400147947 */ /* 0x000fea0003800000 */
.L_x_10020:
        /* <DEDUP_REMOVED lines=13> */
.L_x_10028:
[----:B------:R-:W-:-:S04]  /*2d40*/  SHF.R.U32.HI R0, RZ, 0x15, R5 ;  /* 0x00000015ff007819 */ /* 0x000fc80000011605 */
[----:B------:R-:W-:-:S04]  /*2d50*/  LOP3.LUT R0, R0, 0x1, RZ, 0xc0, !PT ;  /* 0x0000000100007812 */ /* 0x000fc800078ec0ff */
[----:B------:R-:W-:-:S04]  /*2d60*/  IADD3 R0, PT, PT, R5, 0x88fffff, R0 ;  /* 0x088fffff05007810 */ /* 0x000fc80007ffe000 */
[----:B------:R-:W-:-:S04]  /*2d70*/  SHF.R.U32.HI R0, RZ, 0x15, R0 ;  /* 0x00000015ff007819 */ /* 0x000fc80000011600 */
[----:B------:R-:W-:-:S07]  /*2d80*/  LOP3.LUT R4, R0, 0xff, RZ, 0xc0, !PT ;  /* 0x000000ff00047812 */ /* 0x000fce00078ec0ff */
.L_x_10029:
[----:B------:R-:W-:-:S04]  /*2d90*/  SHF.R.U32.HI R5, RZ, 0x18, R5 ;  /* 0x00000018ff057819 */ /* 0x000fc80000011605 */
[----:B------:R-:W-:-:S04]  /*2da0*/  LOP3.LUT R4, R4, 0x80, R5, 0xf8, !PT ;  /* 0x0000008004047812 */ /* 0x000fc800078ef805 */
[----:B------:R-:W-:-:S07]  /*2db0*/  PRMT R0, R4, 0x7610, R0 ;  /* 0x0000761004007816 */ /* 0x000fce0000000000 */
.L_x_10027:
[----:B------:R-:W-:Y:S05]  /*2dc0*/  BSYNC.RECONVERGENT B0 ;  /* 0x0000000000007941 */ /* 0x000fea0003800200 */
.L_x_10026:
[----:B------:R0:W-:Y:S01]  /*2dd0*/  STG.E.U8 desc[UR36][R2.64], R0 ;  /* 0x0000000002007986 */ /* 0x0001e2000c101124 */
[----:B------:R-:W-:Y:S05]  /*2de0*/  BRA `(.L_x_10003) ;  /* 0x0000000000b47947 */ /* 0x000fea0003800000 */
.L_x_10019:
[----:B------:R-:W-:-:S09]  /*2df0*/  UISETP.NE.AND UP0, UPT, UR4, 0x1c, UPT ;  /* 0x0000001c0400788c */ /* 0x000fd2000bf05270 */
[----:B------:R-:W-:Y:S05]  /*2e00*/  BRA.U !UP0, `(.L_x_10030) ;  /* 0x0000000108a47547 */ /* 0x000fea000b800000 */
[----:B------:R-:W-:-:S09]  /*2e10*/  UISETP.NE.AND UP0, UPT, UR4, 0x1d, UPT ;  /* 0x0000001d0400788c */ /* 0x000fd2000bf05270 */
[----:B------:R-:W-:Y:S05]  /*2e20*/  BRA.U !UP0, `(.L_x_10031) ;  /* 0x00000001088c7547 */ /* 0x000fea000b800000 */
[----:B------:R-:W-:-:S09]  /*2e30*/  UISETP.NE.AND UP0, UPT, UR4, 0x2c, UPT ;  /* 0x0000002c0400788c */ /* 0x000fd2000bf05270 */
[----:B------:R-:W-:Y:S05]  /*2e40*/  BRA.U !UP0, `(.L_x_10032) ;  /* 0x0000000108447547 */ /* 0x000fea000b800000 */
.L_x_10002:
        /* <DEDUP_REMOVED lines=16> */
.L_x_10033:
[----:B------:R-:W-:Y:S05]  /*2f50*/  BRA `(.L_x_10003) ;  /* 0x0000000000587947 */ /* 0x000fea0003800000 */
.L_x_10032:
        /* <DEDUP_REMOVED lines=16> */
.L_x_10031:
[----:B------:R-:W-:-:S04]  /*3060*/  PRMT R4, R9, 0x9910, RZ ;  /* 0x0000991009047816 */ /* 0x000fc800000000ff */
[----:B------:R-:W-:-:S05]  /*3070*/  SHF.R.S32.HI R5, RZ, 0x1f, R4 ;  /* 0x0000001fff057819 */ /* 0x000fca0000011404 */
[----:B------:R0:W-:Y:S01]  /*3080*/  STG.E.64 desc[UR36][R2.64], R4 ;  /* 0x0000000402007986 */ /* 0x0001e2000c101b24 */
[----:B------:R-:W-:Y:S05]  /*3090*/  BRA `(.L_x_10003) ;  /* 0x0000000000087947 */ /* 0x000fea0003800000 */
.L_x_10030:
[----:B------:R-:W-:-:S05]  /*30a0*/  PRMT R5, R9, 0x9910, RZ ;  /* 0x0000991009057816 */ /* 0x000fca00000000ff */
[----:B------:R0:W-:Y:S02]  /*30b0*/  STG.E desc[UR36][R2.64], R5 ;  /* 0x0000000502007986 */ /* 0x0001e4000c101924 */
.L_x_10003:
[----:B------:R-:W-:-:S07]  /*30c0*/  VIADD R17, R17, 0x80 ;  /* 0x0000008011117836 */ /* 0x000fce0000000000 */
.L_x_9962:
[----:B------:R-:W-:Y:S05]  /*30d0*/  BSYNC.RECONVERGENT B6 ;  /* 0x0000000000067941 */ /* 0x000fea0003800200 */
.L_x_9961:
        /* <DEDUP_REMOVED lines=307> */
.L_x_10036:
        /* <DEDUP_REMOVED lines=16> */
.L_x_10040:
[----:B------:R1:W5:Y:S01]  /*4510*/  LDG.E.U8 R0, desc[UR36][R2.64] ;  /* 0x0000002402007981 */ /* 0x000362000c1e1100 */
[----:B------:R-:W-:Y:S05]  /*4520*/  BRA `(.L_x_10042) ;  /* 0x0000000c004c7947 */ /* 0x000fea0003800000 */
.L_x_10039:
        /* <DEDUP_REMOVED lines=8> */
.L_x_10044:
[----:B------:R3:W5:Y:S01]  /*45b0*/  LDG.E.U16 R0, desc[UR36][R2.64] ;  /* 0x0000002402007981 */ /* 0x000762000c1e1500 */
[----:B------:R-:W-:Y:S05]  /*45c0*/  BRA `(.L_x_10042) ;  /* 0x0000000c00247947 */ /* 0x000fea0003800000 */
.L_x_10043:
[----:B------:R2:W5:Y:S01]  /*45d0*/  LDG.E.U16 R0, desc[UR36][R2.64] ;  /* 0x0000002402007981 */ /* 0x000562000c1e1500 */
[----:B------:R-:W-:Y:S05]  /*45e0*/  BRA `(.L_x_10042) ;  /* 0x0000000c001c7947 */ /* 0x000fea0003800000 */
.L_x_10038:
        /* <DEDUP_REMOVED lines=9> */
.L_x_10046:
[----:B------:R-:W2:Y:S02]  /*4680*/  LDG.E.U16 R4, desc[UR36][R2.64] ;  /* 0x0000002402047981 */ /* 0x000ea4000c1e1500 */
[----:B--2---:R-:W-:-:S06]  /*4690*/  HADD2.F32 R4, -RZ, R4.H0_H0 ;  /* 0x20000004ff047230 */ /* 0x004fcc0000004100 */
[----:B------:R-:W0:Y:S02]  /*46a0*/  F2I.FTZ.TRUNC.NTZ R4, R4 ;  /* 0x0000000400047305 */ /* 0x000e24000021f100 */
[----:B0-----:R-:W-:Y:S01]  /*46b0*/  PRMT R0, R4, 0x7610, R0 ;  /* 0x0000761004007816 */ /* 0x001fe20000000000 */
[----:B------:R-:W-:Y:S06]  /*46c0*/  BRA `(.L_x_10042) ;  /* 0x0000000800e47947 */ /* 0x000fec0003800000 */
.L_x_10045:
        /* <DEDUP_REMOVED lines=9> */
.L_x_10048:
[----:B------:R-:W2:Y:S02]  /*4760*/  LDG.E.U16 R2, desc[UR36][R2.64] ;  /* 0x0000002402027981 */ /* 0x000ea4000c1e1500 */
[----:B--2---:R-:W-:-:S06]  /*4770*/  HADD2.F32 R4, -RZ, R2.H0_H0 ;  /* 0x20000002ff047230 */ /* 0x004fcc0000004100 */
[----:B------:R-:W0:Y:S02]  /*4780*/  F2I.FTZ.TRUNC.NTZ R4, R4 ;  /* 0x0000000400047305 */ /* 0x000e24000021f100 */
[----:B0-----:R-:W-:Y:S01]  /*4790*/  PRMT R0, R4, 0x7610, R0 ;  /* 0x0000761004007816 */ /* 0x001fe20000000000 */
[----:B------:R-:W-:Y:S06]  /*47a0*/  BRA `(.L_x_10042) ;  /* 0x0000000800ac7947 */ /* 0x000fec0003800000 */
.L_x_10047:
[----:B------:R-:W2:Y:S02]  /*47b0*/  LDG.E.64 R2, desc[UR36][R2.64] ;  /* 0x0000002402027981 */ /* 0x000ea4000c1e1b00 */
[----:B--2---:R0:W1:Y:S01]  /*47c0*/  F2I.F64.TRUNC R0, R2 ;  /* 0x0000000200007311 */ /* 0x004062000030d100 */
[----:B------:R-:W-:Y:S05]  /*47d0*/  BRA `(.L_x_10042) ;  /* 0x0000000800a07947 */ /* 0x000fea0003800000 */
.L_x_10037:
        /* <DEDUP_REMOVED lines=12> */
.L_x_10051:
[----:B------:R-:W2:Y:S02]  /*48a0*/  LDG.E.64 R2, desc[UR36][R2.64] ;  /* 0x0000002402027981 */ /* 0x000ea4000c1e1b00 */
[----:B--2---:R0:W1:Y:S01]  /*48b0*/  F2I.F64.TRUNC R0, R2 ;  /* 0x0000000200007311 */ /* 0x004062000030d100 */
[----:B------:R-:W-:Y:S05]  /*48c0*/  BRA `(.L_x_10042) ;  /* 0x0000000800647947 */ /* 0x000fea0003800000 */
.L_x_10050:
        /* <DEDUP_REMOVED lines=27> */
.L_x_10053:
        /* <DEDUP_REMOVED lines=14> */
.L_x_10052:
[----:B------:R-:W2:Y:S02]  /*4b60*/  LDG.E.U16 R4, desc[UR36][R2.64] ;  /* 0x0000002402047981 */ /* 0x000ea4000c1e1500 */
[----:B--2---:R-:W-:-:S06]  /*4b70*/  SHF.L.U32 R4, R4, 0x10, RZ ;  /* 0x0000001004047819 */ /* 0x004fcc00000006ff */
[----:B------:R-:W0:Y:S02]  /*4b80*/  F2I.FTZ.TRUNC.NTZ R4, R4 ;  /* 0x0000000400047305 */ /* 0x000e24000021f100 */
[----:B0-----:R-:W-:Y:S01]  /*4b90*/  PRMT R0, R4, 0x7610, R0 ;  /* 0x0000761004007816 */ /* 0x001fe20000000000 */
[----:B------:R-:W-:Y:S06]  /*4ba0*/  BRA `(.L_x_10042) ;  /* 0x0000000400ac7947 */ /* 0x000fec0003800000 */
.L_x_10049:
        /* <DEDUP_REMOVED lines=10> */
.L_x_10056:
        /* <DEDUP_REMOVED lines=21> */
.L_x_10060:
[----:B------:R-:W-:Y:S05]  /*4da0*/  BSYNC.RECONVERGENT B1 ;  /* 0x0000000000017941 */ /* 0x000fea0003800200 */
.L_x_10059:
[----:B------:R-:W-:Y:S01]  /*4db0*/  IMAD.SHL.U32 R0, R0, 0x100000, RZ ;  /* 0x0010000000007824 */ /* 0x000fe200078e00ff */
[----:B------:R-:W-:-:S04]  /*4dc0*/  LEA R2, R2, 0x3b800000, 0x17 ;  /* 0x3b80000002027811 */ /* 0x000fc800078eb8ff */
[----:B------:R-:W-:-:S07]  /*4dd0*/  LOP3.LUT R4, R2, R0, R7, 0xfe, !PT ;  /* 0x0000000002047212 */ /* 0x000fce00078efe07 */
.L_x_10058:
[----:B------:R-:W-:Y:S05]  /*4de0*/  BSYNC.RECONVERGENT B0 ;  /* 0x0000000000007941 */ /* 0x000fea0003800200 */
.L_x_10057:
[----:B------:R-:W0:Y:S02]  /*4df0*/  F2I.FTZ.TRUNC.NTZ R4, R4 ;  /* 0x0000000400047305 */ /* 0x000e24000021f100 */
[----:B0-----:R-:W-:Y:S01]  /*4e00*/  PRMT R0, R4, 0x7610, R0 ;  /* 0x0000761004007816 */ /* 0x001fe20000000000 */
[----:B------:R-:W-:Y:S06]  /*4e10*/  BRA `(.L_x_10042) ;  /* 0x0000000400107947 */ /* 0x000fec0003800000 */
.L_x_10055:
        /* <DEDUP_REMOVED lines=21> */
.L_x_10064:
[----:B------:R-:W-:Y:S05]  /*4f70*/  BSYNC.RECONVERGENT B1 ;  /* 0x0000000000017941 */ /* 0x000fea0003800200 */
.L_x_10063:
[----:B------:R-:W-:Y:S01]  /*4f80*/  IMAD.SHL.U32 R0, R0, 0x200000, RZ ;  /* 0x0020000000007824 */ /* 0x000fe200078e00ff */
[----:B------:R-:W-:-:S04]  /*4f90*/  LEA R2, R2, 0x37800000, 0x17 ;  /* 0x3780000002027811 */ /* 0x000fc800078eb8ff */
[----:B------:R-:W-:-:S07]  /*4fa0*/  LOP3.LUT R4, R2, R0, R7, 0xfe, !PT ;  /* 0x0000000002047212 */ /* 0x000fce00078efe07 */
.L_x_10062:
[----:B------:R-:W-:Y:S05]  /*4fb0*/  BSYNC.RECONVERGENT B0 ;  /* 0x0000000000007941 */ /* 0x000fea0003800200 */
.L_x_10061:
[----:B------:R-:W0:Y:S02]  /*4fc0*/  F2I.FTZ.TRUNC.NTZ R4, R4 ;  /* 0x0000000400047305 */ /* 0x000e24000021f100 */
[----:B0-----:R-:W-:Y:S01]  /*4fd0*/  PRMT R0, R4, 0x7610, R0 ;  /* 0x0000761004007816 */ /* 0x001fe20000000000 */
[----:B------:R-:W-:Y:S06]  /*4fe0*/  BRA `(.L_x_10042) ;  /* 0x00000000009c7947 */ /* 0x000fec0003800000 */
.L_x_10054:
        /* <DEDUP_REMOVED lines=14> */
.L_x_10068:
[----:B------:R-:W-:Y:S05]  /*50d0*/  BSYNC.RECONVERGENT B0 ;  /* 0x0000000000007941 */ /* 0x000fea0003800200 */
.L_x_10067:
[----:B------:R-:W0:Y:S02]  /*50e0*/  F2I.FTZ.TRUNC.NTZ R4, R4 ;  /* 0x0000000400047305 */ /* 0x000e24000021f100 */
[----:B0-----:R-:W-:Y:S01]  /*50f0*/  PRMT R0, R4, 0x7610, R0 ;  /* 0x0000761004007816 */ /* 0x001fe20000000000 */
[----:B------:R-:W-:Y:S06]  /*5100*/  BRA `(.L_x_10042) ;  /* 0x0000000000547947 */ /* 0x000fec0003800000 */
.L_x_10041:
        /* <DEDUP_REMOVED lines=16> */
.L_x_10069:
[----:B------:R-:W-:Y:S01]  /*5210*/  PRMT R0, RZ, 0x7610, R0 ;  /* 0x00007610ff007816 */ /* 0x000fe20000000000 */
[----:B------:R-:W-:Y:S06]  /*5220*/  BRA `(.L_x_10042) ;  /* 0x00000000000c7947 */ /* 0x000fec0003800000 */
.L_x_10066:
[----:B------:R0:W5:Y:S01]  /*5230*/  LDG.E.U16 R0, desc[UR36][R2.64] ;  /* 0x0000002402007981 */ /* 0x000162000c1e1500 */
[----:B------:R-:W-:Y:S05]  /*5240*/  BRA `(.L_x_10042) ;  /* 0x0000000000047947 */ /* 0x000fea0003800000 */
.L_x_10065:
[----:B------:R0:W5:Y:S02]  /*5250*/  LDG.E.U16 R0, desc[UR36][R2.64] ;  /* 0x0000002402007981 */ /* 0x000164000c1e1500 */
.L_x_10042:
        /* <DEDUP_REMOVED lines=17> */
.L_x_10073:
[----:B------:R0:W-:Y:S01]  /*5370*/  STG.E.U8 desc[UR36][R2.64], R9 ;  /* 0x0000000902007986 */ /* 0x0001e2000c101124 */
[----:B------:R-:W-:Y:S05]  /*5380*/  BRA `(.L_x_10075) ;  /* 0x0000000c004c7947 */ /* 0x000fea0003800000 */
.L_x_10072:
        /* <DEDUP_REMOVED lines=10> */
.L_x_10077:
[----:B------:R-:W-:-:S05]  /*5430*/  PRMT R5, R9, 0x9910, RZ ;  /* 0x0000991009057816 */ /* 0x000fca00000000ff */
[----:B------:R0:W-:Y:S01]  /*5440*/  STG.E desc[UR36][R2.64], R5 ;  /* 0x0000000502007986 */ /* 0x0001e2000c101924 */
[----:B------:R-:W-:Y:S05]  /*5450*/  BRA `(.L_x_10075) ;  /* 0x0000000c00187947 */ /* 0x000fea0003800000 */
.L_x_10076:
[----:B------:R0:W-:Y:S01]  /*5460*/  STG.E.U16 desc[UR36][R2.64], R9 ;  /* 0x0000000902007986 */ /* 0x0001e2000c101524 */
[----:B------:R-:W-:Y:S05]  /*5470*/  BRA `(.L_x_10075) ;  /* 0x0000000c00107947 */ /* 0x000fea0003800000 */
.L_x_10071:
        /* <DEDUP_REMOVED lines=9> */
.L_x_10079:
[----:B------:R-:W0:Y:S02]  /*5510*/  I2F.S16 R0, R9 ;  /* 0x0000000900007306 */ /* 0x000e240000101400 */
[----:B0-----:R-:W-:-:S05]  /*5520*/  F2FP.F16.F32.PACK_AB R0, RZ, R0 ;  /* 0x00000000ff00723e */ /* 0x001fca00000000ff */
[----:B------:R0:W-:Y:S01]  /*5530*/  STG.E.U16 desc[UR36][R2.64], R0 ;  /* 0x0000000002007986 */ /* 0x0001e2000c101524 */
[----:B------:R-:W-:Y:S05]  /*5540*/  BRA `(.L_x_10075) ;  /* 0x0000000800dc7947 */ /* 0x000fea0003800000 */
.L_x_10078:
        /* <DEDUP_REMOVED lines=10> */
.L_x_10081:
[----:B------:R-:W0:Y:S02]  /*55f0*/  I2F.S16 R9, R9 ;  /* 0x0000000900097306 */ /* 0x000e240000101400 */
[----:B0-----:R-:W-:-:S04]  /*5600*/  F2FP.F16.F32.PACK_AB R5, RZ, R9 ;  /* 0x00000009ff05723e */ /* 0x001fc800000000ff */
[----:B------:R-:W-:-:S05]  /*5610*/  PRMT R5, R5, 0x5410, RZ ;  /* 0x0000541005057816 */ /* 0x000fca00000000ff */
[----:B------:R0:W-:Y:S01]  /*5620*/  STG.E desc[UR36][R2.64], R5 ;  /* 0x0000000502007986 */ /* 0x0001e2000c101924 */
[----:B------:R-:W-:Y:S05]  /*5630*/  BRA `(.L_x_10075) ;  /* 0x0000000800a07947 */ /* 0x000fea0003800000 */
.L_x_10080:
[----:B------:R-:W0:Y:S02]  /*5640*/  I2F.F64.S16 R4, R9 ;  /* 0x0000000900047312 */ /* 0x000e240000101c00 */
[----:B0-----:R0:W-:Y:S01]  /*5650*/  STG.E.64 desc[UR36][R2.64], R4 ;  /* 0x0000000402007986 */ /* 0x0011e2000c101b24 */
[----:B------:R-:W-:Y:S05]  /*5660*/  BRA `(.L_x_10075) ;  /* 0x0000000800947947 */ /* 0x000fea0003800000 */
.L_x_10070:
        /* <DEDUP_REMOVED lines=12> */
.L_x_10085:
        /* <DEDUP_REMOVED lines=18> */
.L_x_10088:
[----:B------:R-:W-:-:S04]  /*5850*/  SHF.R.U32.HI R5, RZ, 0x18, R5 ;  /* 0x00000018ff057819 */ /* 0x000fc80000011605 */
[----:B------:R-:W-:-:S07]  /*5860*/  LOP3.LUT R0, R0, 0x80, R5, 0xf8, !PT ;  /* 0x0000008000007812 */ /* 0x000fce00078ef805 */
.L_x_10087:
[----:B------:R-:W-:Y:S05]  /*5870*/  BSYNC.RECONVERGENT B0 ;  /* 0x0000000000007941 */ /* 0x000fea0003800200 */
.L_x_10086:
[----:B------:R0:W-:Y:S01]  /*5880*/  STG.E.U8 desc[UR36][R2.64], R0 ;  /* 0x0000000002007986 */ /* 0x0001e2000c101124 */
[----:B------:R-:W-:Y:S05]  /*5890*/  BRA `(.L_x_10075) ;  /* 0x0000000800087947 */ /* 0x000fea0003800000 */
.L_x_10084:
        /* <DEDUP_REMOVED lines=18> */
.L_x_10091:
[----:B------:R-:W-:-:S04]  /*59c0*/  SHF.R.U32.HI R5, RZ, 0x18, R5 ;  /* 0x00000018ff057819 */ /* 0x000fc80000011605 */
[----:B------:R-:W-:-:S07]  /*59d0*/  LOP3.LUT R0, R0, 0x80, R5, 0xf8, !PT ;  /* 0x0000008000007812 */ /* 0x000fce00078ef805 */
.L_x_10090:
[----:B------:R-:W-:Y:S05]  /*59e0*/  BSYNC.RECONVERGENT B0 ;  /* 0x0000000000007941 */ /* 0x000fea0003800200 */
.L_x_10089:
[----:B------:R0:W-:Y:S01]  /*59f0*/  STG.E.U8 desc[UR36][R2.64], R0 ;  /* 0x0000000002007986 */ /* 0x0001e2000c101124 */
[----:B------:R-:W-:Y:S05]  /*5a00*/  BRA `(.L_x_10075) ;  /* 0x0000000400ac7947 */ /* 0x000fea0003800000 */
.L_x_10083:
        /* <DEDUP_REMOVED lines=22> */
.L_x_10093:
[----:B------:R-:W-:-:S04]  /*5b70*/  PRMT R4, R9, 0x9910, RZ ;  /* 0x0000991009047816 */ /* 0x000fc800000000ff */
[----:B------:R-:W-:-:S05]  /*5b80*/  SHF.R.S32.HI R5, RZ, 0x1f, R4 ;  /* 0x0000001fff057819 */ /* 0x000fca0000011404 */
[----:B------:R0:W-:Y:S01]  /*5b90*/  STG.E.64 desc[UR36][R2.64], R4 ;  /* 0x0000000402007986 */ /* 0x0001e2000c101b24 */
[----:B------:R-:W-:Y:S05]  /*5ba0*/  BRA `(.L_x_10075) ;  /* 0x0000000400447947 */ /* 0x000fea0003800000 */
.L_x_10092:
[----:B------:R-:W-:-:S05]  /*5bb0*/  PRMT R5, R9, 0x9910, RZ ;  /* 0x0000991009057816 */ /* 0x000fca00000000ff */
[----:B------:R0:W-:Y:S01]  /*5bc0*/  STG.E desc[UR36][R2.64], R5 ;  /* 0x0000000502007986 */ /* 0x0001e2000c101924 */
[----:B------:R-:W-:Y:S05]  /*5bd0*/  BRA `(.L_x_10075) ;  /* 0x0000000400387947 */ /* 0x000fea0003800000 */
.L_x_10082:
        /* <DEDUP_REMOVED lines=11> */
.L_x_10095:
[----:B------:R-:W0:Y:S01]  /*5c90*/  I2F.F64.S16 R4, R9 ;  /* 0x0000000900047312 */ /* 0x000e220000101c00 */
[----:B------:R-:W-:-:S05]  /*5ca0*/  CS2R R6, SRZ ;  /* 0x0000000000067805 */ /* 0x000fca000001ff00 */
[----:B0-----:R4:W-:Y:S01]  /*5cb0*/  STG.E.128 desc[UR36][R2.64], R4 ;  /* 0x0000000402007986 */ /* 0x0019e2000c101d24 */
[----:B------:R-:W-:Y:S05]  /*5cc0*/  BRA `(.L_x_10075) ;  /* 0x0000000000fc7947 */ /* 0x000fea0003800000 */
.L_x_10094:
[----:B------:R-:W-:-:S09]  /*5cd0*/  UISETP.NE.AND UP0, UPT, UR4, 0xf, UPT ;  /* 0x0000000f0400788c */ /* 0x000fd2000bf05270 */
[----:B------:R-:W-:Y:S05]  /*5ce0*/  BRA.U !UP0, `(.L_x_10096) ;  /* 0x0000000108e87547 */ /* 0x000fea000b800000 */
[----:B------:R-:W-:-:S09]  /*5cf0*/  UISETP.NE.AND UP0, UPT, UR4, 0x17, UPT ;  /* 0x000000170400788c */ /* 0x000fd2000bf05270 */
[----:B------:R-:W-:Y:S05]  /*5d00*/  BRA.U !UP0, `(.L_x_10097) ;  /* 0x0000000108907547 */ /* 0x000fea000b800000 */
[----:B------:R-:W-:-:S09]  /*5d10*/  UISETP.NE.AND UP0, UPT, UR4, 0x18, UPT ;  /* 0x000000180400788c */ /* 0x000fd2000bf05270 */
[----:B------:R-:W-:Y:S05]  /*5d20*/  BRA.U !UP0, `(.L_x_10098) ;  /* 0x0000000108447547 */ /* 0x000fea000b800000 */
.L_x_10074:
        /* <DEDUP_REMOVED lines=16> */
.L_x_10099:
[----:B------:R-:W-:Y:S05]  /*5e30*/  BRA `(.L_x_10075) ;  /* 0x0000000000a07947 */ /* 0x000fea0003800000 */
.L_x_10098:
        /* <DEDUP_REMOVED lines=13> */
.L_x_10101:
[----:B------:R-:W-:Y:S05]  /*5f10*/  BSYNC.RECONVERGENT B0 ;  /* 0x0000000000007941 */ /* 0x000fea0003800200 */
.L_x_10100:
[----:B------:R-:W-:-:S05]  /*5f20*/  LOP3.LUT R5, R0, 0x80, R5, 0xf8, !PT ;  /* 0x0000008000057812 */ /* 0x000fca00078ef805 */
[----:B------:R2:W-:Y:S01]  /*5f30*/  STG.E.U8 desc[UR36][R2.64], R5 ;  /* 0x0000000502007986 */ /* 0x0005e2000c101124 */
[----:B------:R-:W-:Y:S05]  /*5f40*/  BRA `(.L_x_10075) ;  /* 0x00000000005c7947 */ /* 0x000fea0003800000 */
.L_x_10097:
        /* <DEDUP_REMOVED lines=12> */
.L_x_10103:
[----:B------:R-:W-:Y:S01]  /*6010*/  IMAD.MOV.U32 R0, RZ, RZ, 0x7f ;  /* 0x0000007fff007424 */ /* 0x000fe200078e00ff */
[----:B------:R-:W-:-:S04]  /*6020*/  ISETP.GT.U32.AND P0, PT, R4, 0x7f800000, PT ;  /* 0x7f8000000400780c */ /* 0x000fc80003f04070 */
[----:B------:R-:W-:-:S09]  /*6030*/  SEL R0, R0, 0x7c, P0 ;  /* 0x0000007c00007807 */ /* 0x000fd20000000000 */
.L_x_10104:
[----:B------:R-:W-:Y:S05]  /*6040*/  BSYNC.RECONVERGENT B0 ;  /* 0x0000000000007941 */ /* 0x000fea0003800200 */
.L_x_10102:
[----:B------:R-:W-:-:S04]  /*6050*/  SHF.R.U32.HI R5, RZ, 0x18, R5 ;  /* 0x00000018ff057819 */ /* 0x000fc80000011605 */
[----:B------:R-:W-:-:S05]  /*6060*/  LOP3.LUT R5, R0, 0x80, R5, 0xf8, !PT ;  /* 0x0000008000057812 */ /* 0x000fca00078ef805 */
[----:B------:R1:W-:Y:S01]  /*6070*/  STG.E.U8 desc[UR36][R2.64], R5 ;  /* 0x0000000502007986 */ /* 0x0003e2000c101124 */
[----:B------:R-:W-:Y:S05]  /*6080*/  BRA `(.L_x_10075) ;  /* 0x00000000000c7947 */ /* 0x000fea0003800000 */
.L_x_10096:
[----:B------:R-:W0:Y:S02]  /*6090*/  I2F.S16 R0, R9 ;  /* 0x0000000900007306 */ /* 0x000e240000101400 */
[----:B0-----:R-:W-:-:S05]  /*60a0*/  F2FP.BF16.F32.PACK_AB R0, RZ, R0 ;  /* 0x00000000ff00723e */ /* 0x001fca00000010ff */
[----:B------:R0:W-:Y:S02]  /*60b0*/  STG.E.U16 desc[UR36][R2.64], R0 ;  /* 0x0000000002007986 */ /* 0x0001e4000c101524 */
.L_x_10075:
[----:B------:R-:W-:-:S07]  /*60c0*/  IADD3 R17, PT, PT, R17, 0x80, RZ ;  /* 0x0000008011117810 */ /* 0x000fce0007ffe0ff */
.L_x_10035:
[----:B------:R-:W-:Y:S05]  /*60d0*/  BSYNC.RECONVERGENT B6 ;  /* 0x0000000000067941 */ /* 0x000fea0003800200 */
.L_x_10034:
        /* <DEDUP_REMOVED lines=307> */
.L_x_10107:
        /* <DEDUP_REMOVED lines=16> */
.L_x_10111:
[----:B------:R0:W5:Y:S01]  /*7510*/  LDG.E.U8 R0, desc[UR36][R2.64] ;  /* 0x0000002402007981 */ /* 0x000162000c1e1100 */
[----:B------:R-:W-:Y:S05]  /*7520*/  BRA `(.L_x_10113) ;  /* 0x0000000c004c7947 */ /* 0x000fea0003800000 */
.L_x_10110:
        /* <DEDUP_REMOVED lines=8> */
.L_x_10115:
[----:B------:R0:W5:Y:S01]  /*75b0*/  LDG.E.U16 R0, desc[UR36][R2.64] ;  /* 0x0000002402007981 */ /* 0x000162000c1e1500 */
[----:B------:R-:W-:Y:S05]  /*75c0*/  BRA `(.L_x_10113) ;  /* 0x0000000c00247947 */ /* 0x000fea0003800000 */
.L_x_10114:
[----:B------:R0:W5:Y:S01]  /*75d0*/  LDG.E.U16 R0, desc[UR36][R2.64] ;  /* 0x0000002402007981 */ /* 0x000162000c1e1500 */
[----:B------:R-:W-:Y:S05]  /*75e0*/  BRA `(.L_x_10113) ;  /* 0x0000000c001c7947 */ /* 0x000fea0003800000 */
.L_x_10109:
        /* <DEDUP_REMOVED lines=9> */
.L_x_10117:
[----:B------:R-:W2:Y:S02]  /*7680*/  LDG.E.U16 R4, desc[UR36][R2.64] ;  /* 0x0000002402047981 */ /* 0x000ea4000c1e1500 */
[----:B--2---:R-:W-:-:S06]  /*7690*/  HADD2.F32 R4, -RZ, R4.H0_H0 ;  /* 0x20000004ff047230 */ /* 0x004fcc0000004100 */
[----:B------:R-:W0:Y:S02]  /*76a0*/  F2I.FTZ.TRUNC.NTZ R4, R4 ;  /* 0x0000000400047305 */ /* 0x000e24000021f100 */
[----:B0-----:R-:W-:Y:S01]  /*76b0*/  PRMT R0, R4, 0x7610, R0 ;  /* 0x0000761004007816 */ /* 0x001fe20000000000 */
[----:B------:R-:W-:Y:S06]  /*76c0*/  BRA `(.L_x_10113) ;  /* 0x0000000800e47947 */ /* 0x000fec0003800000 */
.L_x_10116:
        /* <DEDUP_REMOVED lines=9> */
.L_x_10119:
[----:B------:R-:W2:Y:S02]  /*7760*/  LDG.E.U16 R2, desc[UR36][R2.64] ;  /* 0x0000002402027981 */ /* 0x000ea4000c1e1500 */
[----:B--2---:R-:W-:-:S06]  /*7770*/  HADD2.F32 R4, -RZ, R2.H0_H0 ;  /* 0x20000002ff047230 */ /* 0x004fcc0000004100 */
[----:B------:R-:W0:Y:S02]  /*7780*/  F2I.FTZ.TRUNC.NTZ R4, R4 ;  /* 0x0000000400047305 */ /* 0x000e24000021f100 */
[----:B0-----:R-:W-:Y:S01]  /*7790*/  PRMT R0, R4, 0x7610, R0 ;  /* 0x0000761004007816 */ /* 0x001fe20000000000 */
[----:B------:R-:W-:Y:S06]  /*77a0*/  BRA `(.L_x_10113) ;  /* 0x0000000800ac7947 */ /* 0x000fec0003800000 */
.L_x_10118:
[----:B------:R-:W2:Y:S02]  /*77b0*/  LDG.E.64 R2, desc[UR36][R2.64] ;  /* 0x0000002402027981 */ /* 0x000ea4000c1e1b00 */
[----:B--2---:R0:W1:Y:S01]  /*77c0*/  F2I.F64.TRUNC R0, R2 ;  /* 0x0000000200007311 */ /* 0x004062000030d100 */
[----:B------:R-:W-:Y:S05]  /*77d0*/  BRA `(.L_x_10113) ;  /* 0x0000000800a07947 */ /* 0x000fea0003800000 */
.L_x_10108:
        /* <DEDUP_REMOVED lines=12> */
.L_x_10122:
[----:B------:R-:W2:Y:S02]  /*78a0*/  LDG.E.64 R2, desc[UR36][R2.64] ;  /* 0x0000002402027981 */ /* 0x000ea4000c1e1b00 */
[----:B--2---:R0:W1:Y:S01]  /*78b0*/  F2I.F64.TRUNC R0, R2 ;  /* 0x0000000200007311 */ /* 0x004062000030d100 */
[----:B------:R-:W-:Y:S05]  /*78c0*/  BRA `(.L_x_10113) ;  /* 0x0000000800647947 */ /* 0x000fea0003800000 */
.L_x_10121:
        /* <DEDUP_REMOVED lines=27> */
.L_x_10124:
        /* <DEDUP_REMOVED lines=14> */
.L_x_10123:
[----:B------:R-:W2:Y:S02]  /*7b60*/  LDG.E.U16 R4, desc[UR36][R2.64] ;  /* 0x0000002402047981 */ /* 0x000ea4000c1e1500 */
[----:B--2---:R-:W-:-:S06]  /*7b70*/  SHF.L.U32 R4, R4, 0x10, RZ ;  /* 0x0000001004047819 */ /* 0x004fcc00000006ff */
[----:B------:R-:W0:Y:S02]  /*7b80*/  F2I.FTZ.TRUNC.NTZ R4, R4 ;  /* 0x0000000400047305 */ /* 0x000e24000021f100 */
[----:B0-----:R-:W-:Y:S01]  /*7b90*/  PRMT R0, R4, 0x7610, R0 ;  /* 0x0000761004007816 */ /* 0x001fe20000000000 */
[----:B------:R-:W-:Y:S06]  /*7ba0*/  BRA `(.L_x_10113) ;  /* 0x0000000400ac7947 */ /* 0x000fec0003800000 */
.L_x_10120:
        /* <DEDUP_REMOVED lines=10> */
.L_x_10127:
        /* <DEDUP_REMOVED lines=21> */
.L_x_10131:
[----:B------:R-:W-:Y:S05]  /*7da0*/  BSYNC.RECONVERGENT B1 ;  /* 0x0000000000017941 */ /* 0x000fea0003800200 */
.L_x_10130:
[----:B------:R-:W-:Y:S01]  /*7db0*/  IMAD.SHL.U32 R0, R0, 0x100000, RZ ;  /* 0x0010000000007824 */ /* 0x000fe200078e00ff */
[----:B------:R-:W-:-:S04]  /*7dc0*/  LEA R2, R2, 0x3b800000, 0x17 ;  /* 0x3b80000002027811 */ /* 0x000fc800078eb8ff */
[----:B------:R-:W-:-:S07]  /*7dd0*/  LOP3.LUT R4, R2, R0, R7, 0xfe, !PT ;  /* 0x0000000002047212 */ /* 0x000fce00078efe07 */
.L_x_10129:
[----:B------:R-:W-:Y:S05]  /*7de0*/  BSYNC.RECONVERGENT B0 ;  /* 0x0000000000007941 */ /* 0x000fea0003800200 */
.L_x_10128:
[----:B------:R-:W0:Y:S02]  /*7df0*/  F2I.FTZ.TRUNC.NTZ R4, R4 ;  /* 0x0000000400047305 */ /* 0x000e24000021f100 */
[----:B0-----:R-:W-:Y:S01]  /*7e00*/  PRMT R0, R4, 0x7610, R0 ;  /* 0x0000761004007816 */ /* 0x001fe20000000000 */
[----:B------:R-:W-:Y:S06]  /*7e10*/  BRA `(.L_x_10113) ;  /* 0x0000000400107947 */ /* 0x000fec0003800000 */
.L_x_10126:
        /* <DEDUP_REMOVED lines=21> */
.L_x_10135:
[----:B------:R-:W-:Y:S05]  /*7f70*/  BSYNC.RECONVERGENT B1 ;  /* 0x0000000000017941 */ /* 0x000fea0003800200 */
.L_x_10134:
[----:B------:R-:W-:Y:S01]  /*7f80*/  IMAD.SHL.U32 R0, R0, 0x200000, RZ ;  /* 0x0020000000007824 */ /* 0x000fe200078e00ff */
[----:B------:R-:W-:-:S04]  /*7f90*/  LEA R2, R2, 0x37800000, 0x17 ;  /* 0x3780000002027811 */ /* 0x000fc800078eb8ff */
[----:B------:R-:W-:-:S07]  /*7fa0*/  LOP3.LUT R4, R2, R0, R7, 0xfe, !PT ;  /* 0x0000000002047212 */ /* 0x000fce00078efe07 */
.L_x_10133:
[----:B------:R-:W-:Y:S05]  /*7fb0*/  BSYNC.RECONVERGENT B0 ;  /* 0x0000000000007941 */ /* 0x000fea0003800200 */
.L_x_10132:
[----:B------:R-:W0:Y:S02]  /*7fc0*/  F2I.FTZ.TRUNC.NTZ R4, R4 ;  /* 0x0000000400047305 */ /* 0x000e24000021f100 */
[----:B0-----:R-:W-:Y:S01]  /*7fd0*/  PRMT R0, R4, 0x7610, R0 ;  /* 0x0000761004007816 */ /* 0x001fe20000000000 */
[----:B------:R-:W-:Y:S06]  /*7fe0*/  BRA `(.L_x_10113) ;  /* 0x00000000009c7947 */ /* 0x000fec0003800000 */
.L_x_10125:
        /* <DEDUP_REMOVED lines=14> */
.L_x_10139:
[----:B------:R-:W-:Y:S05]  /*80d0*/  BSYNC.RECONVERGENT B0 ;  /* 0x0000000000007941 */ /* 0x000fea0003800200 */
.L_x_10138:
[----:B------:R-:W0:Y:S02]  /*80e0*/  F2I.FTZ.TRUNC.NTZ R4, R4 ;  /* 0x0000000400047305 */ /* 0x000e24000021f100 */
[----:B0-----:R-:W-:Y:S01]  /*80f0*/  PRMT R0, R4, 0x7610, R0 ;  /* 0x0000761004007816 */ /* 0x001fe20000000000 */
[----:B------:R-:W-:Y:S06]  /*8100*/  BRA `(.L_x_10113) ;  /* 0x0000000000547947 */ /* 0x000fec0003800000 */
.L_x_10112:
        /* <DEDUP_REMOVED lines=16> */
.L_x_10140:
[----:B------:R-:W-:Y:S01]  /*8210*/  PRMT R0, RZ, 0x7610, R0 ;  /* 0x00007610ff007816 */ /* 0x000fe20000000000 */
[----:B------:R-:W-:Y:S06]  /*8220*/  BRA `(.L_x_10113) ;  /* 0x00000000000c7947 */ /* 0x000fec0003800000 */
.L_x_10137:
[----:B------:R3:W5:Y:S01]  /*8230*/  LDG.E.U16 R0, desc[UR36][R2.64] ;  /* 0x0000002402007981 */ /* 0x000762000c1e1500 */
[----:B------:R-:W-:Y:S05]  /*8240*/  BRA `(.L_x_10113) ;  /* 0x0000000000047947 */ /* 0x000fea0003800000 */
.L_x_10136:
[----:B------:R4:W5:Y:S02]  /*8250*/  LDG.E.U16 R0, desc[UR36][R2.64] ;  /* 0x0000002402007981 */ /* 0x000964000c1e1500 */
.L_x_10113:
        /* <DEDUP_REMOVED lines=17> */
.L_x_10144:
[----:B------:R4:W-:Y:S01]  /*8370*/  STG.E.U8 desc[UR36][R2.64], R9 ;  /* 0x0000000902007986 */ /* 0x0009e2000c101124 */
[----:B------:R-:W-:Y:S05]  /*8380*/  BRA `(.L_x_10146) ;  /* 0x0000000c004c7947 */ /* 0x000fea0003800000 */
.L_x_10143:
        /* <DEDUP_REMOVED lines=10> */
.L_x_10148:
[----:B------:R-:W-:-:S05]  /*8430*/  PRMT R5, R9, 0x9910, RZ ;  /* 0x0000991009057816 */ /* 0x000fca00000000ff */
[----:B------:R2:W-:Y:S01]  /*8440*/  STG.E desc[UR36][R2.64], R5 ;  /* 0x0000000502007986 */ /* 0x0005e2000c101924 */
[----:B------:R-:W-:Y:S05]  /*8450*/  BRA `(.L_x_10146) ;  /* 0x0000000c00187947 */ /* 0x000fea0003800000 */
.L_x_10147:
[----:B------:R0:W-:Y:S01]  /*8460*/  STG.E.U16 desc[UR36][R2.64], R9 ;  /* 0x0000000902007986 */ /* 0x0001e2000c101524 */
[----:B------:R-:W-:Y:S05]  /*8470*/  BRA `(.L_x_10146) ;  /* 0x0000000c00107947 */ /* 0x000fea0003800000 */
.L_x_10142:
        /* <DEDUP_REMOVED lines=9> */
.L_x_10150:
[----:B------:R-:W0:Y:S02]  /*8510*/  I2F.S16 R0, R9 ;  /* 0x0000000900007306 */ /* 0x000e240000101400 */
[----:B0-----:R-:W-:-:S05]  /*8520*/  F2FP.F16.F32.PACK_AB R0, RZ, R0 ;  /* 0x00000000ff00723e */ /* 0x001fca00000000ff */
[----:B------:R0:W-:Y:S01]  /*8530*/  STG.E.U16 desc[UR36][R2.64], R0 ;  /* 0x0000000002007986 */ /* 0x0001e2000c101524 */
[----:B------:R-:W-:Y:S05]  /*8540*/  BRA `(.L_x_10146) ;  /* 0x0000000800dc7947 */ /* 0x000fea0003800000 */
.L_x_10149:
        /* <DEDUP_REMOVED lines=10> */
.L_x_10152:
[----:B------:R-:W0:Y:S02]  /*85f0*/  I2F.S16 R9, R9 ;  /* 0x0000000900097306 */ /* 0x000e240000101400 */
[----:B0-----:R-:W-:-:S04]  /*8600*/  F2FP.F16.F32.PACK_AB R5, RZ, R9 ;  /* 0x00000009ff05723e */ /* 0x001fc800000000ff */
[----:B------:R-:W-:-:S05]  /*8610*/  PRMT R5, R5, 0x5410, RZ ;  /* 0x0000541005057816 */ /* 0x000fca00000000ff */
[----:B------:R0:W-:Y:S01]  /*8620*/  STG.E desc[UR36][R2.64], R5 ;  /* 0x0000000502007986 */ /* 0x0001e2000c101924 */
[----:B------:R-:W-:Y:S05]  /*8630*/  BRA `(.L_x_10146) ;  /* 0x0000000800a07947 */ /* 0x000fea0003800000 */
.L_x_10151:
[----:B------:R-:W0:Y:S02]  /*8640*/  I2F.F64.S16 R4, R9 ;  /* 0x0000000900047312 */ /* 0x000e240000101c00 */
[----:B0-----:R0:W-:Y:S01]  /*8650*/  STG.E.64 desc[UR36][R2.64], R4 ;  /* 0x0000000402007986 */ /* 0x0011e2000c101b24 */
[----:B------:R-:W-:Y:S05]  /*8660*/  BRA `(.L_x_10146) ;  /* 0x0000000800947947 */ /* 0x000fea0003800000 */
.L_x_10141:
        /* <DEDUP_REMOVED lines=12> */
.L_x_10156:
        /* <DEDUP_REMOVED lines=18> */
.L_x_10159:
[----:B------:R-:W-:-:S04]  /*8850*/  SHF.R.U32.HI R5, RZ, 0x18, R5 ;  /* 0x00000018ff057819 */ /* 0x000fc80000011605 */
[----:B------:R-:W-:-:S07]  /*8860*/  LOP3.LUT R0, R0, 0x80, R5, 0xf8, !PT ;  /* 0x0000008000007812 */ /* 0x000fce00078ef805 */
.L_x_10158:
[----:B------:R-:W-:Y:S05]  /*8870*/  BSYNC.RECONVERGENT B0 ;  /* 0x0000000000007941 */ /* 0x000fea0003800200 */
.L_x_10157:
[----:B------:R0:W-:Y:S01]  /*8880*/  STG.E.U8 desc[UR36][R2.64], R0 ;  /* 0x0000000002007986 */ /* 0x0001e2000c101124 */
[----:B------:R-:W-:Y:S05]  /*8890*/  BRA `(.L_x_10146) ;  /* 0x0000000800087947 */ /* 0x000fea0003800000 */
.L_x_10155:
        /* <DEDUP_REMOVED lines=18> */
.L_x_10162:
[----:B------:R-:W-:-:S04]  /*89c0*/  SHF.R.U32.HI R5, RZ, 0x18, R5 ;  /* 0x00000018ff057819 */ /* 0x000fc80000011605 */
[----:B------:R-:W-:-:S07]  /*89d0*/  LOP3.LUT R0, R0, 0x80, R5, 0xf8, !PT ;  /* 0x0000008000007812 */ /* 0x000fce00078ef805 */
.L_x_10161:
[----:B------:R-:W-:Y:S05]  /*89e0*/  BSYNC.RECONVERGENT B0 ;  /* 0x0000000000007941 */ /* 0x000fea0003800200 */
.L_x_10160:
[----:B------:R0:W-:Y:S01]  /*89f0*/  STG.E.U8 desc[UR36][R2.64], R0 ;  /* 0x0000000002007986 */ /* 0x0001e2000c101124 */
[----:B------:R-:W-:Y:S05]  /*8a00*/  BRA `(.L_x_10146) ;  /* 0x0000000400ac7947 */ /* 0x000fea0003800000 */
.L_x_10154:
        /* <DEDUP_REMOVED lines=22> */
.L_x_10164:
[----:B------:R-:W-:-:S04]  /*8b70*/  PRMT R4, R9, 0x9910, RZ ;  /* 0x0000991009047816 */ /* 0x000fc800000000ff */
[----:B------:R-:W-:-:S05]  /*8b80*/  SHF.R.S32.HI R5, RZ, 0x1f, R4 ;  /* 0x0000001fff057819 */ /* 0x000fca0000011404 */
[----:B------:R0:W-:Y:S01]  /*8b90*/  STG.E.64 desc[UR36][R2.64], R4 ;  /* 0x0000000402007986 */ /* 0x0001e2000c101b24 */
[----:B------:R-:W-:Y:S05]  /*8ba0*/  BRA `(.L_x_10146) ;  /* 0x0000000400447947 */ /* 0x000fea0003800000 */
.L_x_10163:
[----:B------:R-:W-:-:S05]  /*8bb0*/  PRMT R5, R9, 0x9910, RZ ;  /* 0x0000991009057816 */ /* 0x000fca00000000ff */
[----:B------:R0:W-:Y:S01]  /*8bc0*/  STG.E desc[UR36][R2.64], R5 ;  /* 0x0000000502007986 */ /* 0x0001e2000c101924 */
[----:B------:R-:W-:Y:S05]  /*8bd0*/  BRA `(.L_x_10146) ;  /* 0x0000000400387947 */ /* 0x000fea0003800000 */
.L_x_10153:
        /* <DEDUP_REMOVED lines=11> */
.L_x_10166:
[----:B------:R-:W0:Y:S01]  /*8c90*/  I2F.F64.S16 R4, R9 ;  /* 0x0000000900047312 */ /* 0x000e220000101c00 */
[----:B------:R-:W-:-:S05]  /*8ca0*/  CS2R R6, SRZ ;  /* 0x0000000000067805 */ /* 0x000fca000001ff00 */
[----:B0-----:R0:W-:Y:S01]  /*8cb0*/  STG.E.128 desc[UR36][R2.64], R4 ;  /* 0x0000000402007986 */ /* 0x0011e2000c101d24 */
[----:B------:R-:W-:Y:S05]  /*8cc0*/  BRA `(.L_x_10146) ;  /* 0x0000000000fc7947 */ /* 0x000fea0003800000 */
.L_x_10165:
[----:B------:R-:W-:-:S09]  /*8cd0*/  UISETP.NE.AND UP0, UPT, UR4, 0xf, UPT ;  /* 0x0000000f0400788c */ /* 0x000fd2000bf05270 */
[----:B------:R-:W-:Y:S05]  /*8ce0*/  BRA.U !UP0, `(.L_x_10167) ;  /* 0x0000000108e87547 */ /* 0x000fea000b800000 */
[----:B------:R-:W-:-:S09]  /*8cf0*/  UISETP.NE.AND UP0, UPT, UR4, 0x17, UPT ;  /* 0x000000170400788c */ /* 0x000fd2000bf05270 */
[----:B------:R-:W-:Y:S05]  /*8d00*/  BRA.U !UP0, `(.L_x_10168) ;  /* 0x0000000108907547 */ /* 0x000fea000b800000 */
[----:B------:R-:W-:-:S09]  /*8d10*/  UISETP.NE.AND UP0, UPT, UR4, 0x18, UPT ;  /* 0x000000180400788c */ /* 0x000fd2000bf05270 */
[----:B------:R-:W-:Y:S05]  /*8d20*/  BRA.U !UP0, `(.L_x_10169) ;  /* 0x0000000108447547 */ /* 0x000fea000b800000 */
.L_x_10145:
        /* <DEDUP_REMOVED lines=16> */
.L_x_10170:
[----:B------:R-:W-:Y:S05]  /*8e30*/  BRA `(.L_x_10146) ;  /* 0x0000000000a07947 */ /* 0x000fea0003800000 */
.L_x_10169:
        /* <DEDUP_REMOVED lines=13> */
.L_x_10172:
[----:B------:R-:W-:Y:S05]  /*8f10*/  BSYNC.RECONVERGENT B0 ;  /* 0x0000000000007941 */ /* 0x000fea0003800200 */
.L_x_10171:
[----:B------:R-:W-:-:S05]  /*8f20*/  LOP3.LUT R5, R0, 0x80, R5, 0xf8, !PT ;  /* 0x0000008000057812 */ /* 0x000fca00078ef805 */
[----:B------:R0:W-:Y:S01]  /*8f30*/  STG.E.U8 desc[UR36][R2.64], R5 ;  /* 0x0000000502007986 */ /* 0x0001e2000c101124 */
[----:B------:R-:W-:Y:S05]  /*8f40*/  BRA `(.L_x_10146) ;  /* 0x00000000005c7947 */ /* 0x000fea0003800000 */
.L_x_10168:
        /* <DEDUP_REMOVED lines=12> */
.L_x_10174:
[----:B------:R-:W-:Y:S01]  /*9010*/  IMAD.MOV.U32 R0, RZ, RZ, 0x7f ;  /* 0x0000007fff007424 */ /* 0x000fe200078e00ff */
[----:B------:R-:W-:-:S04]  /*9020*/  ISETP.GT.U32.AND P0, PT, R4, 0x7f800000, PT ;  /* 0x7f8000000400780c */ /* 0x000fc80003f04070 */
[----:B------:R-:W-:-:S09]  /*9030*/  SEL R0, R0, 0x7c, P0 ;  /* 0x0000007c00007807 */ /* 0x000fd20000000000 */
.L_x_10175:
[----:B------:R-:W-:Y:S05]  /*9040*/  BSYNC.RECONVERGENT B0 ;  /* 0x0000000000007941 */ /* 0x000fea0003800200 */
.L_x_10173:
[----:B------:R-:W-:-:S04]  /*9050*/  SHF.R.U32.HI R5, RZ, 0x18, R5 ;  /* 0x00000018ff057819 */ /* 0x000fc80000011605 */
[----:B------:R-:W-:-:S05]  /*9060*/  LOP3.LUT R5, R0, 0x80, R5, 0xf8, !PT ;  /* 0x0000008000057812 */ /* 0x000fca00078ef805 */
[----:B------:R0:W-:Y:S01]  /*9070*/  STG.E.U8 desc[UR36][R2.64], R5 ;  /* 0x0000000502007986 */ /* 0x0001e2000c101124 */
[----:B------:R-:W-:Y:S05]  /*9080*/  BRA `(.L_x_10146) ;  /* 0x00000000000c7947 */ /* 0x000fea0003800000 */
.L_x_10167:
[----:B------:R-:W0:Y:S02]  /*9090*/  I2F.S16 R0, R9 ;  /* 0x0000000900007306 */ /* 0x000e240000101400 */
[----:B0-----:R-:W-:-:S05]  /*90a0*/  F2FP.BF16.F32.PACK_AB R0, RZ, R0 ;  /* 0x00000000ff00723e */ /* 0x001fca00000010ff */
[----:B------:R0:W-:Y:S02]  /*90b0*/  STG.E.U16 desc[UR36][R2.64], R0 ;  /* 0x0000000002007986 */ /* 0x0001e4000c101524 */
.L_x_10146:
[----:B------:R-:W-:-:S07]  /*90c0*/  VIADD R17, R17, 0x80 ;  /* 0x0000008011117836 */ /* 0x000fce0000000000 */
.L_x_10106:
[----:B------:R-:W-:Y:S05]  /*90d0*/  BSYNC.RECONVERGENT B6 ;  /* 0x0000000000067941 */ /* 0x000fea0003800200 */
.L_x_10105:
        /* <DEDUP_REMOVED lines=306> */
.L_x_10176:
        /* <DEDUP_REMOVED lines=18> */
.L_x_10180:
[----:B------:R0:W5:Y:S01]  /*a520*/  LDG.E.U8 R0, desc[UR36][R2.64] ;  /* 0x0000002402007981 */ /* 0x000162000c1e1100 */
[----:B------:R-:W-:Y:S05]  /*a530*/  BRA `(.L_x_10182) ;  /* 0x0000000c004c7947 */ /* 0x000fea0003800000 */
.L_x_10179:
        /* <DEDUP_REMOVED lines=8> */
.L_x_10184:
[----:B------:R0:W5:Y:S01]  /*a5c0*/  LDG.E.U16 R0, desc[UR36][R2.64] ;  /* 0x0000002402007981 */ /* 0x000162000c1e1500 */
[----:B------:R-:W-:Y:S05]  /*a5d0*/  BRA `(.L_x_10182) ;  /* 0x0000000c00247947 */ /* 0x000fea0003800000 */
.L_x_10183:
[----:B------:R0:W5:Y:S01]  /*a5e0*/  LDG.E.U16 R0, desc[UR36][R2.64] ;  /* 0x0000002402007981 */ /* 0x000162000c1e1500 */
[----:B------:R-:W-:Y:S05]  /*a5f0*/  BRA `(.L_x_10182) ;  /* 0x0000000c001c7947 */ /* 0x000fea0003800000 */
.L_x_10178:
        /* <DEDUP_REMOVED lines=9> */
.L_x_10186:
[----:B------:R-:W2:Y:S02]  /*a690*/  LDG.E.U16 R4, desc[UR36][R2.64] ;  /* 0x0000002402047981 */ /* 0x000ea4000c1e1500 */
[----:B--2---:R-:W-:-:S06]  /*a6a0*/  HADD2.F32 R4, -RZ, R4.H0_H0 ;  /* 0x20000004ff047230 */ /* 0x004fcc0000004100 */
[----:B------:R-:W0:Y:S02]  /*a6b0*/  F2I.FTZ.TRUNC.NTZ R4, R4 ;  /* 0x0000000400047305 */ /* 0x000e24000021f100 */
[----:B0-----:R-:W-:Y:S01]  /*a6c0*/  PRMT R0, R4, 0x7610, R0 ;  /* 0x0000761004007816 */ /* 0x001fe20000000000 */
[----:B------:R-:W-:Y:S06]  /*a6d0*/  BRA `(.L_x_10182) ;  /* 0x0000000800e47947 */ /* 0x000fec0003800000 */
.L_x_10185:
        /* <DEDUP_REMOVED lines=9> */
.L_x_10188:
[----:B------:R-:W2:Y:S02]  /*a770*/  LDG.E.U16 R2, desc[UR36][R2.64] ;  /* 0x0000002402027981 */ /* 0x000ea4000c1e1500 */
[----:B--2---:R-:W-:-:S06]  /*a780*/  HADD2.F32 R4, -RZ, R2.H0_H0 ;  /* 0x20000002ff047230 */ /* 0x004fcc0000004100 */
[----:B------:R-:W0:Y:S02]  /*a790*/  F2I.FTZ.TRUNC.NTZ R4, R4 ;  /* 0x0000000400047305 */ /* 0x000e24000021f100 */
[----:B0-----:R-:W-:Y:S01]  /*a7a0*/  PRMT R0, R4, 0x7610, R0 ;  /* 0x0000761004007816 */ /* 0x001fe20000000000 */
[----:B------:R-:W-:Y:S06]  /*a7b0*/  BRA `(.L_x_10182) ;  /* 0x0000000800ac7947 */ /* 0x000fec0003800000 */
.L_x_10187:
[----:B------:R-:W2:Y:S02]  /*a7c0*/  LDG.E.64 R2, desc[UR36][R2.64] ;  /* 0x0000002402027981 */ /* 0x000ea4000c1e1b00 */
[----:B--2---:R0:W1:Y:S01]  /*a7d0*/  F2I.F64.TRUNC R0, R2 ;  /* 0x0000000200007311 */ /* 0x004062000030d100 */
[----:B------:R-:W-:Y:S05]  /*a7e0*/  BRA `(.L_x_10182) ;  /* 0x0000000800a07947 */ /* 0x000fea0003800000 */
.L_x_10177:
        /* <DEDUP_REMOVED lines=12> */
.L_x_10191:
[----:B------:R-:W2:Y:S02]  /*a8b0*/  LDG.E.64 R2, desc[UR36][R2.64] ;  /* 0x0000002402027981 */ /* 0x000ea4000c1e1b00 */
[----:B--2---:R3:W4:Y:S01]  /*a8c0*/  F2I.F64.TRUNC R0, R2 ;  /* 0x0000000200007311 */ /* 0x004722000030d100 */
[----:B------:R-:W-:Y:S05]  /*a8d0*/  BRA `(.L_x_10182) ;  /* 0x0000000800647947 */ /* 0x000fea0003800000 */
.L_x_10190:
        /* <DEDUP_REMOVED lines=27> */
.L_x_10193:
        /* <DEDUP_REMOVED lines=14> */
.L_x_10192:
[----:B------:R-:W2:Y:S02]  /*ab70*/  LDG.E.U16 R4, desc[UR36][R2.64] ;  /* 0x0000002402047981 */ /* 0x000ea4000c1e1500 */
[----:B--2---:R-:W-:-:S06]  /*ab80*/  SHF.L.U32 R4, R4, 0x10, RZ ;  /* 0x0000001004047819 */ /* 0x004fcc00000006ff */
[----:B------:R-:W0:Y:S02]  /*ab90*/  F2I.FTZ.TRUNC.NTZ R4, R4 ;  /* 0x0000000400047305 */ /* 0x000e24000021f100 */
[----:B0-----:R-:W-:Y:S01]  /*aba0*/  PRMT R0, R4, 0x7610, R0 ;  /* 0x0000761004007816 */ /* 0x001fe20000000000 */
[----:B------:R-:W-:Y:S06]  /*abb0*/  BRA `(.L_x_10182) ;  /* 0x0000000400ac7947 */ /* 0x000fec0003800000 */
.L_x_10189:
        /* <DEDUP_REMOVED lines=10> */
.L_x_10196:
        /* <DEDUP_REMOVED lines=21> */
.L_x_10200:
[----:B------:R-:W-:Y:S05]  /*adb0*/  BSYNC.RECONVERGENT B1 ;  /* 0x0000000000017941 */ /* 0x000fea0003800200 */
.L_x_10199:
[----:B------:R-:W-:Y:S01]  /*adc0*/  IMAD.SHL.U32 R0, R0, 0x100000, RZ ;  /* 0x0010000000007824 */ /* 0x000fe200078e00ff */
[----:B------:R-:W-:-:S04]  /*add0*/  LEA R2, R2, 0x3b800000, 0x17 ;  /* 0x3b80000002027811 */ /* 0x000fc800078eb8ff */
[----:B------:R-:W-:-:S07]  /*ade0*/  LOP3.LUT R4, R2, R0, R7, 0xfe, !PT ;  /* 0x0000000002047212 */ /* 0x000fce00078efe07 */
.L_x_10198:
[----:B------:R-:W-:Y:S05]  /*adf0*/  BSYNC.RECONVERGENT B0 ;  /* 0x0000000000007941 */ /* 0x000fea0003800200 */
.L_x_10197:
[----:B------:R-:W0:Y:S02]  /*ae00*/  F2I.FTZ.TRUNC.NTZ R4, R4 ;  /* 0x0000000400047305 */ /* 0x000e24000021f100 */
[----:B0-----:R-:W-:Y:S01]  /*ae10*/  PRMT R0, R4, 0x7610, R0 ;  /* 0x0000761004007816 */ /* 0x001fe20000000000 */
[----:B------:R-:W-:Y:S06]  /*ae20*/  BRA `(.L_x_10182) ;  /* 0x0000000400107947 */ /* 0x000fec0003800000 */
.L_x_10195:
        /* <DEDUP_REMOVED lines=21> */
.L_x_10204:
[----:B------:R-:W-:Y:S05]  /*af80*/  BSYNC.RECONVERGENT B1 ;  /* 0x0000000000017941 */ /* 0x000fea0003800200 */
.L_x_10203:
[----:B------:R-:W-:Y:S01]  /*af90*/  IMAD.SHL.U32 R0, R0, 0x200000, RZ ;  /* 0x0020000000007824 */ /* 0x000fe200078e00ff */
[----:B------:R-:W-:-:S04]  /*afa0*/  LEA R2, R2, 0x37800000, 0x17 ;  /* 0x3780000002027811 */ /* 0x000fc800078eb8ff */
[----:B------:R-:W-:-:S07]  /*afb0*/  LOP3.LUT R4, R2, R0, R7, 0xfe, !PT ;  /* 0x0000000002047212 */ /* 0x000fce00078efe07 */
.L_x_10202:
[----:B------:R-:W-:Y:S05]  /*afc0*/  BSYNC.RECONVERGENT B0 ;  /* 0x0000000000007941 */ /* 0x000fea0003800200 */
.L_x_10201:
[----:B------:R-:W0:Y:S02]  /*afd0*/  F2I.FTZ.TRUNC.NTZ R4, R4 ;  /* 0x0000000400047305 */ /* 0x000e24000021f100 */
[----:B0-----:R-:W-:Y:S01]  /*afe0*/  PRMT R0, R4, 0x7610, R0 ;  /* 0x0000761004007816 */ /* 0x001fe20000000000 */
[----:B------:R-:W-:Y:S06]  /*aff0*/  BRA `(.L_x_10182) ;  /* 0x00000000009c7947 */ /* 0x000fec0003800000 */
.L_x_10194:
        /* <DEDUP_REMOVED lines=14> */
.L_x_10208:
[----:B------:R-:W-:Y:S05]  /*b0e0*/  BSYNC.RECONVERGENT B0 ;  /* 0x0000000000007941 */ /* 0x000fea0003800200 */
.L_x_10207:
[----:B------:R-:W0:Y:S02]  /*b0f0*/  F2I.FTZ.TRUNC.NTZ R4, R4 ;  /* 0x0000000400047305 */ /* 0x000e24000021f100 */
[----:B0-----:R-:W-:Y:S01]  /*b100*/  PRMT R0, R4, 0x7610, R0 ;  /* 0x0000761004007816 */ /* 0x001fe20000000000 */
[----:B------:R-:W-:Y:S06]  /*b110*/  BRA `(.L_x_10182) ;  /* 0x0000000000547947 */ /* 0x000fec0003800000 */
.L_x_10181:
        /* <DEDUP_REMOVED lines=16> */
.L_x_10209:
[----:B------:R-:W-:Y:S01]  /*b220*/  PRMT R0, RZ, 0x7610, R0 ;  /* 0x00007610ff007816 */ /* 0x000fe20000000000 */
[----:B------:R-:W-:Y:S06]  /*b230*/  BRA `(.L_x_10182) ;  /* 0x00000000000c7947 */ /* 0x000fec0003800000 */
.L_x_10206:
[----:B------:R2:W5:Y:S01]  /*b240*/  LDG.E.U16 R0, desc[UR36][R2.64] ;  /* 0x0000002402007981 */ /* 0x000562000c1e1500 */
[----:B------:R-:W-:Y:S05]  /*b250*/  BRA `(.L_x_10182) ;  /* 0x0000000000047947 */ /* 0x000fea0003800000 */
.L_x_10205:
[----:B------:R1:W5:Y:S02]  /*b260*/  LDG.E.U16 R0, desc[UR36][R2.64] ;  /* 0x0000002402007981 */ /* 0x000364000c1e1500 */
.L_x_10182:
        /* <DEDUP_REMOVED lines=14> */
.L_x_10213:
[----:B------:R-:W-:Y:S01]  /*b350*/  STG.E.U8 desc[UR36][R16.64], R5 ;  /* 0x0000000510007986 */ /* 0x000fe2000c101124 */
[----:B------:R-:W-:Y:S05]  /*b360*/  EXIT ;  /* 0x000000000000794d */ /* 0x000fea0003800000 */
.L_x_10212:
        /* <DEDUP_REMOVED lines=10> */
.L_x_10216:
[----:B0-23--:R-:W-:-:S05]  /*b410*/  PRMT R3, R5, 0x9910, RZ ;  /* 0x0000991005037816 */ /* 0x00dfca00000000ff */
[----:B------:R-:W-:Y:S01]  /*b420*/  STG.E desc[UR36][R16.64], R3 ;  /* 0x0000000310007986 */ /* 0x000fe2000c101924 */
[----:B------:R-:W-:Y:S05]  /*b430*/  EXIT ;  /* 0x000000000000794d */ /* 0x000fea0003800000 */
.L_x_10215:
[----:B------:R-:W-:Y:S01]  /*b440*/  STG.E.U16 desc[UR36][R16.64], R5 ;  /* 0x0000000510007986 */ /* 0x000fe2000c101524 */
[----:B------:R-:W-:Y:S05]  /*b450*/  EXIT ;  /* 0x000000000000794d */ /* 0x000fea0003800000 */
.L_x_10211:
        /* <DEDUP_REMOVED lines=9> */
.L_x_10218:
[----:B------:R-:W1:Y:S02]  /*b4f0*/  I2F.S16 R0, R5 ;  /* 0x0000000500007306 */ /* 0x000e640000101400 */
[----:B-1----:R-:W-:-:S05]  /*b500*/  F2FP.F16.F32.PACK_AB R0, RZ, R0 ;  /* 0x00000000ff00723e */ /* 0x002fca00000000ff */
[----:B------:R-:W-:Y:S01]  /*b510*/  STG.E.U16 desc[UR36][R16.64], R0 ;  /* 0x0000000010007986 */ /* 0x000fe2000c101524 */
[----:B------:R-:W-:Y:S05]  /*b520*/  EXIT ;  /* 0x000000000000794d */ /* 0x000fea0003800000 */
.L_x_10217:
        /* <DEDUP_REMOVED lines=10> */
.L_x_10220:
[----:B------:R-:W0:Y:S02]  /*b5d0*/  I2F.S16 R5, R5 ;  /* 0x0000000500057306 */ /* 0x000e240000101400 */
[----:B0-23--:R-:W-:-:S04]  /*b5e0*/  F2FP.F16.F32.PACK_AB R3, RZ, R5 ;  /* 0x00000005ff03723e */ /* 0x00dfc800000000ff */
[----:B------:R-:W-:-:S05]  /*b5f0*/  PRMT R3, R3, 0x5410, RZ ;  /* 0x0000541003037816 */ /* 0x000fca00000000ff */
[----:B------:R-:W-:Y:S01]  /*b600*/  STG.E desc[UR36][R16.64], R3 ;  /* 0x0000000310007986 */ /* 0x000fe2000c101924 */
[----:B------:R-:W-:Y:S05]  /*b610*/  EXIT ;  /* 0x000000000000794d */ /* 0x000fea0003800000 */
.L_x_10219:
[----:B0-23--:R-:W0:Y:S02]  /*b620*/  I2F.F64.S16 R2, R5 ;  /* 0x0000000500027312 */ /* 0x00de240000101c00 */
[----:B0-----:R-:W-:Y:S01]  /*b630*/  STG.E.64 desc[UR36][R16.64], R2 ;  /* 0x0000000210007986 */ /* 0x001fe2000c101b24 */
[----:B------:R-:W-:Y:S05]  /*b640*/  EXIT ;  /* 0x000000000000794d */ /* 0x000fea0003800000 */
.L_x_10210:
        /* <DEDUP_REMOVED lines=12> */
.L_x_10224:
        /* <DEDUP_REMOVED lines=17> */
.L_x_10227:
[----:B------:R-:W-:-:S04]  /*b820*/  SHF.R.U32.HI R3, RZ, 0x18, R3 ;  /* 0x00000018ff037819 */ /* 0x000fc80000011603 */
[----:B------:R-:W-:-:S04]  /*b830*/  LOP3.LUT R0, R0, 0x80, R3, 0xf8, !PT ;  /* 0x0000008000007812 */ /* 0x000fc800078ef803 */
[----:B------:R-:W-:-:S07]  /*b840*/  PRMT R8, R0, 0x7610, R8 ;  /* 0x0000761000087816 */ /* 0x000fce0000000008 */
.L_x_10226:
[----:B------:R-:W-:Y:S05]  /*b850*/  BSYNC.RECONVERGENT B0 ;  /* 0x0000000000007941 */ /* 0x000fea0003800200 */
.L_x_10225:
[----:B------:R-:W-:Y:S01]  /*b860*/  STG.E.U8 desc[UR36][R16.64], R8 ;  /* 0x0000000810007986 */ /* 0x000fe2000c101124 */
[----:B------:R-:W-:Y:S05]  /*b870*/  EXIT ;  /* 0x000000000000794d */ /* 0x000fea0003800000 */
.L_x_10223:
        /* <DEDUP_REMOVED lines=17> */
.L_x_10230:
[----:B------:R-:W-:-:S04]  /*b990*/  SHF.R.U32.HI R3, RZ, 0x18, R3 ;  /* 0x00000018ff037819 */ /* 0x000fc80000011603 */
[----:B------:R-:W-:-:S04]  /*b9a0*/  LOP3.LUT R0, R0, 0x80, R3, 0xf8, !PT ;  /* 0x0000008000007812 */ /* 0x000fc800078ef803 */
[----:B------:R-:W-:-:S07]  /*b9b0*/  PRMT R8, R0, 0x7610, R8 ;  /* 0x0000761000087816 */ /* 0x000fce0000000008 */
.L_x_10229:
[----:B------:R-:W-:Y:S05]  /*b9c0*/  BSYNC.RECONVERGENT B0 ;  /* 0x0000000000007941 */ /* 0x000fea0003800200 */
.L_x_10228:
[----:B------:R-:W-:Y:S01]  /*b9d0*/  STG.E.U8 desc[UR36][R16.64], R8 ;  /* 0x0000000810007986 */ /* 0x000fe2000c101124 */
[----:B------:R-:W-:Y:S05]  /*b9e0*/  EXIT ;  /* 0x000000000000794d */ /* 0x000fea0003800000 */
.L_x_10222:
        /* <DEDUP_REMOVED lines=22> */
.L_x_10232:
[----:B0-23--:R-:W-:-:S04]  /*bb50*/  PRMT R2, R5, 0x9910, RZ ;  /* 0x0000991005027816 */ /* 0x00dfc800000000ff */
[----:B------:R-:W-:-:S05]  /*bb60*/  SHF.R.S32.HI R3, RZ, 0x1f, R2 ;  /* 0x0000001fff037819 */ /* 0x000fca0000011402 */
[----:B------:R-:W-:Y:S01]  /*bb70*/  STG.E.64 desc[UR36][R16.64], R2 ;  /* 0x0000000210007986 */ /* 0x000fe2000c101b24 */
[----:B------:R-:W-:Y:S05]  /*bb80*/  EXIT ;  /* 0x000000000000794d */ /* 0x000fea0003800000 */
.L_x_10231:
[----:B0-23--:R-:W-:-:S05]  /*bb90*/  PRMT R3, R5, 0x9910, RZ ;  /* 0x0000991005037816 */ /* 0x00dfca00000000ff */
[----:B------:R-:W-:Y:S01]  /*bba0*/  STG.E desc[UR36][R16.64], R3 ;  /* 0x0000000310007986 */ /* 0x000fe2000c101924 */
[----:B------:R-:W-:Y:S05]  /*bbb0*/  EXIT ;  /* 0x000000000000794d */ /* 0x000fea0003800000 */
.L_x_10221:
        /* <DEDUP_REMOVED lines=8> */
[----:B0-23--:R-:W-:-:S05]  /*bc40*/  SEL R3, RZ, 0x1, !P0 ;  /* 0x00000001ff037807 */ /* 0x00dfca0004000000 */
[----:B------:R-:W-:Y:S01]  /*bc50*/  STG.E.U8 desc[UR36][R16.64], R3 ;  /* 0x0000000310007986 */ /* 0x000fe2000c101124 */
[----:B------:R-:W-:Y:S05]  /*bc60*/  EXIT ;  /* 0x000000000000794d */ /* 0x000fea0003800000 */
.L_x_10234:
[----:B------:R-:W1:Y:S01]  /*bc70*/  I2F.F64.S16 R4, R5 ;  /* 0x0000000500047312 */ /* 0x000e620000101c00 */
[----:B------:R-:W-:-:S05]  /*bc80*/  CS2R R6, SRZ ;  /* 0x0000000000067805 */ /* 0x000fca000001ff00 */
[----:B-1----:R-:W-:Y:S01]  /*bc90*/  STG.E.128 desc[UR36][R16.64], R4 ;  /* 0x0000000410007986 */ /* 0x002fe2000c101d24 */
[----:B------:R-:W-:Y:S05]  /*bca0*/  EXIT ;  /* 0x000000000000794d */ /* 0x000fea0003800000 */
.L_x_10233:
[----:B------:R-:W-:-:S09]  /*bcb0*/  UISETP.NE.AND UP0, UPT, UR4, 0xf, UPT ;  /* 0x0000000f0400788c */ /* 0x000fd2000bf05270 */
[----:B------:R-:W-:Y:S05]  /*bcc0*/  BRA.U !UP0, `(.L_x_10235) ;  /* 0x0000000108e87547 */ /* 0x000fea000b800000 */
[----:B------:R-:W-:-:S09]  /*bcd0*/  UISETP.NE.AND UP0, UPT, UR4, 0x17, UPT ;  /* 0x000000170400788c */ /* 0x000fd2000bf05270 */
[----:B------:R-:W-:Y:S05]  /*bce0*/  BRA.U !UP0, `(.L_x_10236) ;  /* 0x0000000108907547 */ /* 0x000fea000b800000 */
[----:B------:R-:W-:-:S09]  /*bcf0*/  UISETP.NE.AND UP0, UPT, UR4, 0x18, UPT ;  /* 0x000000180400788c */ /* 0x000fd2000bf05270 */
[----:B------:R-:W-:Y:S05]  /*bd00*/  BRA.U !UP0, `(.L_x_10237) ;  /* 0x0000000108447547 */ /* 0x000fea000b800000 */
.L_x_10214:
        /* <DEDUP_REMOVED lines=16> */
.L_x_10238:
[----:B------:R-:W-:Y:S05]  /*be10*/  EXIT ;  /* 0x000000000000794d */ /* 0x000fea0003800000 */
.L_x_10237:
        /* <DEDUP_REMOVED lines=13> */
.L_x_10240:
[----:B------:R-:W-:Y:S05]  /*bef0*/  BSYNC.RECONVERGENT B0 ;  /* 0x0000000000007941 */ /* 0x000fea0003800200 */
.L_x_10239:
[----:B------:R-:W-:-:S05]  /*bf00*/  LOP3.LUT R3, R0, 0x80, R3, 0xf8, !PT ;  /* 0x0000008000037812 */ /* 0x000fca00078ef803 */
[----:B------:R-:W-:Y:S01]  /*bf10*/  STG.E.U8 desc[UR36][R16.64], R3 ;  /* 0x0000000310007986 */ /* 0x000fe2000c101124 */
[----:B------:R-:W-:Y:S05]  /*bf20*/  EXIT ;  /* 0x000000000000794d */ /* 0x000fea0003800000 */
.L_x_10236:
        /* <DEDUP_REMOVED lines=12> */
.L_x_10242:
[----:B------:R-:W-:Y:S01]  /*bff0*/  IMAD.MOV.U32 R0, RZ, RZ, 0x7f ;  /* 0x0000007fff007424 */ /* 0x000fe200078e00ff */
[----:B------:R-:W-:-:S04]  /*c000*/  ISETP.GT.U32.AND P0, PT, R2, 0x7f800000, PT ;  /* 0x7f8000000200780c */ /* 0x000fc80003f04070 */
[----:B------:R-:W-:-:S09]  /*c010*/  SEL R0, R0, 0x7c, P0 ;  /* 0x0000007c00007807 */ /* 0x000fd20000000000 */
.L_x_10243:
[----:B------:R-:W-:Y:S05]  /*c020*/  BSYNC.RECONVERGENT B0 ;  /* 0x0000000000007941 */ /* 0x000fea0003800200 */
.L_x_10241:
[----:B------:R-:W-:-:S04]  /*c030*/  SHF.R.U32.HI R3, RZ, 0x18, R3 ;  /* 0x00000018ff037819 */ /* 0x000fc80000011603 */
[----:B------:R-:W-:-:S05]  /*c040*/  LOP3.LUT R3, R0, 0x80, R3, 0xf8, !PT ;  /* 0x0000008000037812 */ /* 0x000fca00078ef803 */
[----:B------:R-:W-:Y:S01]  /*c050*/  STG.E.U8 desc[UR36][R16.64], R3 ;  /* 0x0000000310007986 */ /* 0x000fe2000c101124 */
[----:B------:R-:W-:Y:S05]  /*c060*/  EXIT ;  /* 0x000000000000794d */ /* 0x000fea0003800000 */
.L_x_10235:
[----:B------:R-:W1:Y:S02]  /*c070*/  I2F.S16 R0, R5 ;  /* 0x0000000500007306 */ /* 0x000e640000101400 */
[----:B-1----:R-:W-:-:S05]  /*c080*/  F2FP.BF16.F32.PACK_AB R0, RZ, R0 ;  /* 0x00000000ff00723e */ /* 0x002fca00000010ff */
[----:B------:R-:W-:Y:S01]  /*c090*/  STG.E.U16 desc[UR36][R16.64], R0 ;  /* 0x0000000010007986 */ /* 0x000fe2000c101524 */
[----:B------:R-:W-:Y:S05]  /*c0a0*/  EXIT ;  /* 0x000000000000794d */ /* 0x000fea0003800000 */
.L_x_10244:
        /* <DEDUP_REMOVED lines=13> */
.L_x_26215:


//--------------------- .text._ZN2at6native27unrolled_elementwise_kernelINS0_13AUnaryFunctorIsssNS0_16BitwiseOrFunctorIsEEEESt5arrayIPcLm2EELi4E23TrivialOffsetCalculatorILi1EjESA_NS0_6memory12LoadWithCastILi1EEENSB_13StoreWithCastILi1EEEEEviT_T0_T2_T3_T4_T5_ --------------------------
	.section	.text._ZN2at6native27unrolled_elementwise_kernelINS0_13AUnaryFunctorIsssNS0_16BitwiseOrFunctorIsEEEESt5arrayIPcLm2EELi4E23TrivialOffsetCalculatorILi1EjESA_NS0_6memory12LoadWithCastILi1EEENSB_13StoreWithCastILi1EEEEEviT_T0_T2_T3_T4_T5_,"ax",@progbits
	.align	128
        .global         _ZN2at6native27unrolled_elementwise_kernelINS0_13AUnaryFunctorIsssNS0_16BitwiseOrFunctorIsEEEESt5arrayIPcLm2EELi4E23TrivialOffsetCalculatorILi1EjESA_NS0_6memory12LoadWithCastILi1EEENSB_13StoreWithCastILi1EEEEEviT_T0_T2_T3_T4_T5_
        .type           _ZN2at6native27unrolled_elementwise_kernelINS0_13AUnaryFunctorIsssNS0_16BitwiseOrFunctorIsEEEESt5arrayIPcLm2EELi4E23TrivialOffsetCalculatorILi1EjESA_NS0_6memory12LoadWithCastILi1EEENSB_13StoreWithCastILi1EEEEEviT_T0_T2_T3_T4_T5_,@function
        .size           _ZN2at6native27unrolled_elementwise_kernelINS0_13AUnaryFunctorIsssNS0_16BitwiseOrFunctorIsEEEESt5arrayIPcLm2EELi4E23TrivialOffsetCalculatorILi1EjESA_NS0_6memory12LoadWithCastILi1EEENSB_13StoreWithCastILi1EEEEEviT_T0_T2_T3_T4_T5_,(.L_x_26216 - _ZN2at6native27unrolled_elementwise_kernelINS0_13AUnaryFunctorIsssNS0_16BitwiseOrFunctorIsEEEESt5arrayIPcLm2EELi4E23TrivialOffsetCalculatorILi1EjESA_NS0_6memory12LoadWithCastILi1EEENSB_13StoreWithCastILi1EEEEEviT_T0_T2_T3_T4_T5_)
        .other          _ZN2at6native27unrolled_elementwise_kernelINS0_13AUnaryFunctorIsssNS0_16BitwiseOrFunctorIsEEEESt5arrayIPcLm2EELi4E23TrivialOffsetCalculatorILi1EjESA_NS0_6memory12LoadWithCastILi1EEENSB_13StoreWithCastILi1EEEEEviT_T0_T2_T3_T4_T5_,@"STO_CUDA_ENTRY STV_DEFAULT"
_ZN2at6native27unrolled_elementwise_kernelINS0_13AUnaryFunctorIsssNS0_16BitwiseOrFunctorIsEEEESt5arrayIPcLm2EELi4E23TrivialOffsetCalculatorILi1EjESA_NS0_6memory12LoadWithCastILi1EEENSB_13StoreWithCastILi1EEEEEviT_T0_T2_T3_T4_T5_:
.text._ZN2at6native27unrolled_elementwise_kernelINS0_13AUnaryFunctorIsssNS0_16BitwiseOrFunctorIsEEEESt5arrayIPcLm2EELi4E23TrivialOffsetCalculatorILi1EjESA_NS0_6memory12LoadWithCastILi1EEENSB_13StoreWithCastILi1EEEEEviT_T0_T2_T3_T4_T5_:
        /* <DEDUP_REMOVED lines=31> */
.L_x_10250:
[----:B------:R3:W5:Y:S01]  /*01f0*/  LDG.E.U8 R18, desc[UR36][R4.64] ;  /* 0x0000002404127981 */ /* 0x000762000c1e1100 */
[----:B------:R-:W-:Y:S05]  /*0200*/  BRA `(.L_x_10252) ;  /* 0x0000000c00507947 */ /* 0x000fea0003800000 */
.L_x_10249:
        /* <DEDUP_REMOVED lines=8> */
.L_x_10254:
[----:B------:R1:W5:Y:S01]  /*0290*/  LDG.E.U16 R18, desc[UR36][R4.64] ;  /* 0x0000002404127981 */ /* 0x000362000c1e1500 */
[----:B------:R-:W-:Y:S05]  /*02a0*/  BRA `(.L_x_10252) ;  /* 0x0000000c00287947 */ /* 0x000fea0003800000 */
.L_x_10253:
[----:B------:R2:W5:Y:S01]  /*02b0*/  LDG.E.U16 R18, desc[UR36][R4.64] ;  /* 0x0000002404127981 */ /* 0x000562000c1e1500 */
[----:B------:R-:W-:Y:S05]  /*02c0*/  BRA `(.L_x_10252) ;  /* 0x0000000c00207947 */ /* 0x000fea0003800000 */
.L_x_10248:
        /* <DEDUP_REMOVED lines=9> */
.L_x_10256:
[----:B------:R-:W2:Y:S02]  /*0360*/  LDG.E.U16 R0, desc[UR36][R4.64] ;  /* 0x0000002404007981 */ /* 0x000ea4000c1e1500 */
[----:B--2---:R-:W-:-:S06]  /*0370*/  HADD2.F32 R0, -RZ, R0.H0_H0 ;  /* 0x20000000ff007230 */ /* 0x004fcc0000004100 */
[----:B------:R-:W0:Y:S02]  /*0380*/  F2I.FTZ.TRUNC.NTZ R0, R0 ;  /* 0x0000000000007305 */ /* 0x000e24000021f100 */
[----:B0-----:R-:W-:Y:S01]  /*0390*/  PRMT R18, R0, 0x7610, R18 ;  /* 0x0000761000127816 */ /* 0x001fe20000000012 */
[----:B------:R-:W-:Y:S06]  /*03a0*/  BRA `(.L_x_10252) ;  /* 0x0000000800e87947 */ /* 0x000fec0003800000 */
.L_x_10255:
        /* <DEDUP_REMOVED lines=9> */
.L_x_10258:
[----:B------:R-:W2:Y:S02]  /*0440*/  LDG.E.U16 R4, desc[UR36][R4.64] ;  /* 0x0000002404047981 */ /* 0x000ea4000c1e1500 */
[----:B--2---:R-:W-:-:S06]  /*0450*/  HADD2.F32 R0, -RZ, R4.H0_H0 ;  /* 0x20000004ff007230 */ /* 0x004fcc0000004100 */
[----:B------:R-:W0:Y:S02]  /*0460*/  F2I.FTZ.TRUNC.NTZ R0, R0 ;  /* 0x0000000000007305 */ /* 0x000e24000021f100 */
[----:B0-----:R-:W-:Y:S01]  /*0470*/  PRMT R18, R0, 0x7610, R18 ;  /* 0x0000761000127816 */ /* 0x001fe20000000012 */
[----:B------:R-:W-:Y:S06]  /*0480*/  BRA `(.L_x_10252) ;  /* 0x0000000800b07947 */ /* 0x000fec0003800000 */
.L_x_10257:
[----:B------:R-:W2:Y:S02]  /*0490*/  LDG.E.64 R4, desc[UR36][R4.64] ;  /* 0x0000002404047981 */ /* 0x000ea4000c1e1b00 */
[----:B--2---:R0:W1:Y:S01]  /*04a0*/  F2I.F64.TRUNC R18, R4 ;  /* 0x0000000400127311 */ /* 0x004062000030d100 */
[----:B------:R-:W-:Y:S05]  /*04b0*/  BRA `(.L_x_10252) ;  /* 0x0000000800a47947 */ /* 0x000fea0003800000 */
.L_x_10247:
        /* <DEDUP_REMOVED lines=12> */
.L_x_10261:
[----:B------:R-:W2:Y:S02]  /*0580*/  LDG.E.64 R4, desc[UR36][R4.64] ;  /* 0x0000002404047981 */ /* 0x000ea4000c1e1b00 */
[----:B--2---:R0:W1:Y:S01]  /*0590*/  F2I.F64.TRUNC R18, R4 ;  /* 0x0000000400127311 */ /* 0x004062000030d100 */
[----:B------:R-:W-:Y:S05]  /*05a0*/  BRA `(.L_x_10252) ;  /* 0x0000000800687947 */ /* 0x000fea0003800000 */
.L_x_10260:
        /* <DEDUP_REMOVED lines=27> */
.L_x_10263:
        /* <DEDUP_REMOVED lines=15> */
.L_x_10262:
[----:B------:R-:W2:Y:S02]  /*0850*/  LDG.E.U16 R0, desc[UR36][R4.64] ;  /* 0x0000002404007981 */ /* 0x000ea4000c1e1500 */
[----:B--2---:R-:W-:-:S06]  /*0860*/  IMAD.U32 R0, R0, 0x10000, RZ ;  /* 0x0001000000007824 */ /* 0x004fcc00078e00ff */
[----:B------:R-:W0:Y:S02]  /*0870*/  F2I.FTZ.TRUNC.NTZ R0, R0 ;  /* 0x0000000000007305 */ /* 0x000e24000021f100 */
[----:B0-----:R-:W-:Y:S01]  /*0880*/  PRMT R18, R0, 0x7610, R18 ;  /* 0x0000761000127816 */ /* 0x001fe20000000012 */
[----:B------:R-:W-:Y:S06]  /*0890*/  BRA `(.L_x_10252) ;  /* 0x0000000400ac7947 */ /* 0x000fec0003800000 */
.L_x_10259:
        /* <DEDUP_REMOVED lines=10> */
.L_x_10266:
        /* <DEDUP_REMOVED lines=21> */
.L_x_10270:
[----:B------:R-:W-:Y:S05]  /*0a90*/  BSYNC.RECONVERGENT B1 ;  /* 0x0000000000017941 */ /* 0x000fea0003800200 */
.L_x_10269:
[----:B------:R-:W-:Y:S01]  /*0aa0*/  IMAD.SHL.U32 R0, R0, 0x100000, RZ ;  /* 0x0010000000007824 */ /* 0x000fe200078e00ff */
[----:B------:R-:W-:-:S04]  /*0ab0*/  LEA R3, R3, 0x3b800000, 0x17 ;  /* 0x3b80000003037811 */ /* 0x000fc800078eb8ff */
[----:B------:R-:W-:-:S07]  /*0ac0*/  LOP3.LUT R0, R3, R0, R7, 0xfe, !PT ;  /* 0x0000000003007212 */ /* 0x000fce00078efe07 */
.L_x_10268:
[----:B------:R-:W-:Y:S05]  /*0ad0*/  BSYNC.RECONVERGENT B0 ;  /* 0x0000000000007941 */ /* 0x000fea0003800200 */
.L_x_10267:
[----:B------:R-:W0:Y:S02]  /*0ae0*/  F2I.FTZ.TRUNC.NTZ R0, R0 ;  /* 0x0000000000007305 */ /* 0x000e24000021f100 */
[----:B0-----:R-:W-:Y:S01]  /*0af0*/  PRMT R18, R0, 0x7610, R18 ;  /* 0x0000761000127816 */ /* 0x001fe20000000012 */
[----:B------:R-:W-:Y:S06]  /*0b00*/  BRA `(.L_x_10252) ;  /* 0x0000000400107947 */ /* 0x000fec0003800000 */
.L_x_10265:
        /* <DEDUP_REMOVED lines=21> */
.L_x_10274:
[----:B------:R-:W-:Y:S05]  /*0c60*/  BSYNC.RECONVERGENT B1 ;  /* 0x0000000000017941 */ /* 0x000fea0003800200 */
.L_x_10273:
[----:B------:R-:W-:Y:S01]  /*0c70*/  IMAD.SHL.U32 R0, R0, 0x200000, RZ ;  /* 0x0020000000007824 */ /* 0x000fe200078e00ff */
[----:B------:R-:W-:-:S04]  /*0c80*/  LEA R3, R3, 0x37800000, 0x17 ;  /* 0x3780000003037811 */ /* 0x000fc800078eb8ff */
[----:B------:R-:W-:-:S07]  /*0c90*/  LOP3.LUT R0, R3, R0, R7, 0xfe, !PT ;  /* 0x0000000003007212 */ /* 0x000fce00078efe07 */
.L_x_10272:
[----:B------:R-:W-:Y:S05]  /*0ca0*/  BSYNC.RECONVERGENT B0 ;  /* 0x0000000000007941 */ /* 0x000fea0003800200 */
.L_x_10271:
[----:B------:R-:W0:Y:S02]  /*0cb0*/  F2I.FTZ.TRUNC.NTZ R0, R0 ;  /* 0x0000000000007305 */ /* 0x000e24000021f100 */
[----:B0-----:R-:W-:Y:S01]  /*0cc0*/  PRMT R18, R0, 0x7610, R18 ;  /* 0x0000761000127816 */ /* 0x001fe20000000012 */
[----:B------:R-:W-:Y:S06]  /*0cd0*/  BRA `(.L_x_10252) ;  /* 0x00000000009c7947 */ /* 0x000fec0003800000 */
.L_x_10264:
[----:B------:R-:W-:-:S09]  /*0ce0*/  UISETP.NE.AND UP0, UPT, UR4, 0x1c, UPT ;  /* 0x0000001c0400788c */ /* 0x000fd2000bf05270 */
[----:B------:R-:W-:Y:S05]  /*0cf0*/  BRA.U !UP0, `(.L_x_10275) ;  /* 0x0000000108907547 */ /* 0x000fea000b800000 */
[----:B------:R-:W-:-:S09]  /*0d00*/  UISETP.NE.AND UP0, UPT, UR4, 0x1d, UPT ;  /* 0x0000001d0400788c */ /* 0x000fd2000bf05270 */
[----:B------:R-:W-:Y:S05]  /*0d10*/  BRA.U !UP0, `(.L_x_10276) ;  /* 0x0000000108807547 */ /* 0x000fea000b800000 */
[----:B------:R-:W-:-:S09]  /*0d20*/  UISETP.NE.AND UP0, UPT, UR4, 0x2c, UPT ;  /* 0x0000002c0400788c */ /* 0x000fd2000bf05270 */
[----:B------:R-:W-:Y:S05]  /*0d30*/  BRA.U !UP0, `(.L_x_10277) ;  /* 0x0000000108487547 */ /* 0x000fea000b800000 */
.L_x_10251:
        /* <DEDUP_REMOVED lines=16> */
.L_x_10278:
[----:B------:R-:W-:Y:S01]  /*0e40*/  PRMT R18, RZ, 0x7610, R18 ;  /* 0x00007610ff127816 */ /* 0x000fe20000000012 */
[----:B------:R-:W-:Y:S06]  /*0e50*/  BRA `(.L_x_10252) ;  /* 0x00000000003c7947 */ /* 0x000fec0003800000 */
.L_x_10277:
        /* <DEDUP_REMOVED lines=8> */
.L_x_10280:
[----:B------:R-:W-:Y:S05]  /*0ee0*/  BSYNC.RECONVERGENT B0 ;  /* 0x0000000000007941 */ /* 0x000fea0003800200 */
.L_x_10279:
[----:B------:R-:W0:Y:S02]  /*0ef0*/  F2I.FTZ.TRUNC.NTZ R0, R0 ;  /* 0x0000000000007305 */ /* 0x000e24000021f100 */
[----:B0-----:R-:W-:Y:S01]  /*0f00*/  PRMT R18, R0, 0x7610, R18 ;  /* 0x0000761000127816 */ /* 0x001fe20000000012 */
[----:B------:R-:W-:Y:S06]  /*0f10*/  BRA `(.L_x_10252) ;  /* 0x00000000000c7947 */ /* 0x000fec0003800000 */
.L_x_10276:
[----:B------:R0:W5:Y:S01]  /*0f20*/  LDG.E.U16 R18, desc[UR36][R4.64] ;  /* 0x0000002404127981 */ /* 0x000162000c1e1500 */
[----:B------:R-:W-:Y:S05]  /*0f30*/  BRA `(.L_x_10252) ;  /* 0x0000000000047947 */ /* 0x000fea0003800000 */
.L_x_10275:
[----:B------:R0:W5:Y:S02]  /*0f40*/  LDG.E.U16 R18, desc[UR36][R4.64] ;  /* 0x0000002404127981 */ /* 0x000164000c1e1500 */
.L_x_10252:
[----:B------:R-:W-:-:S07]  /*0f50*/  VIADD R19, R2, 0x80 ;  /* 0x0000008002137836 */ /* 0x000fce0000000000 */
.L_x_10246:
[----:B------:R-:W-:Y:S05]  /*0f60*/  BSYNC.RECONVERGENT B6 ;  /* 0x0000000000067941 */ /* 0x000fea0003800200 */
.L_x_10245:
        /* <DEDUP_REMOVED lines=23> */
.L_x_10286:
[----:B------:R0:W5:Y:S01]  /*10e0*/  LDG.E.U8 R24, desc[UR36][R4.64] ;  /* 0x0000002404187981 */ /* 0x000162000c1e1100 */
[----:B------:R-:W-:Y:S05]  /*10f0*/  BRA `(.L_x_10288) ;  /* 0x0000000c00507947 */ /* 0x000fea0003800000 */
.L_x_10285:
        /* <DEDUP_REMOVED lines=8> */
.L_x_10290:
[----:B------:R0:W5:Y:S01]  /*1180*/  LDG.E.U16 R24, desc[UR36][R4.64] ;  /* 0x0000002404187981 */ /* 0x000162000c1e1500 */
[----:B------:R-:W-:Y:S05]  /*1190*/  BRA `(.L_x_10288) ;  /* 0x0000000c00287947 */ /* 0x000fea0003800000 */
.L_x_10289:
[----:B------:R0:W5:Y:S01]  /*11a0*/  LDG.E.U16 R24, desc[UR36][R4.64] ;  /* 0x0000002404187981 */ /* 0x000162000c1e1500 */
[----:B------:R-:W-:Y:S05]  /*11b0*/  BRA `(.L_x_10288) ;  /* 0x0000000c00207947 */ /* 0x000fea0003800000 */
.L_x_10284:
        /* <DEDUP_REMOVED lines=9> */
.L_x_10292:
[----:B------:R-:W2:Y:S02]  /*1250*/  LDG.E.U16 R0, desc[UR36][R4.64] ;  /* 0x0000002404007981 */ /* 0x000ea4000c1e1500 */
[----:B--2---:R-:W-:-:S06]  /*1260*/  HADD2.F32 R0, -RZ, R0.H0_H0 ;  /* 0x20000000ff007230 */ /* 0x004fcc0000004100 */
[----:B------:R-:W0:Y:S02]  /*1270*/  F2I.FTZ.TRUNC.NTZ R0, R0 ;  /* 0x0000000000007305 */ /* 0x000e24000021f100 */
[----:B0-----:R-:W-:Y:S01]  /*1280*/  PRMT R24, R0, 0x7610, R24 ;  /* 0x0000761000187816 */ /* 0x001fe20000000018 */
[----:B------:R-:W-:Y:S06]  /*1290*/  BRA `(.L_x_10288) ;  /* 0x0000000800e87947 */ /* 0x000fec0003800000 */
.L_x_10291:
        /* <DEDUP_REMOVED lines=9> */
.L_x_10294:
[----:B------:R-:W2:Y:S02]  /*1330*/  LDG.E.U16 R4, desc[UR36][R4.64] ;  /* 0x0000002404047981 */ /* 0x000ea4000c1e1500 */
[----:B--2---:R-:W-:-:S06]  /*1340*/  HADD2.F32 R0, -RZ, R4.H0_H0 ;  /* 0x20000004ff007230 */ /* 0x004fcc0000004100 */
[----:B------:R-:W0:Y:S02]  /*1350*/  F2I.FTZ.TRUNC.NTZ R0, R0 ;  /* 0x0000000000007305 */ /* 0x000e24000021f100 */
[----:B0-----:R-:W-:Y:S01]  /*1360*/  PRMT R24, R0, 0x7610, R24 ;  /* 0x0000761000187816 */ /* 0x001fe20000000018 */
[----:B------:R-:W-:Y:S06]  /*1370*/  BRA `(.L_x_10288) ;  /* 0x0000000800b07947 */ /* 0x000fec0003800000 */
.L_x_10293:
[----:B------:R-:W2:Y:S02]  /*1380*/  LDG.E.64 R4, desc[UR36][R4.64] ;  /* 0x0000002404047981 */ /* 0x000ea4000c1e1b00 */
[----:B--2---:R0:W1:Y:S01]  /*1390*/  F2I.F64.TRUNC R24, R4 ;  /* 0x0000000400187311 */ /* 0x004062000030d100 */
[----:B------:R-:W-:Y:S05]  /*13a0*/  BRA `(.L_x_10288) ;  /* 0x0000000800a47947 */ /* 0x000fea0003800000 */
.L_x_10283:
        /* <DEDUP_REMOVED lines=12> */
.L_x_10297:
[----:B------:R-:W2:Y:S02]  /*1470*/  LDG.E.64 R4, desc[UR36][R4.64] ;  /* 0x0000002404047981 */ /* 0x000ea4000c1e1b00 */
[----:B--2---:R0:W1:Y:S01]  /*1480*/  F2I.F64.TRUNC R24, R4 ;  /* 0x0000000400187311 */ /* 0x004062000030d100 */
[----:B------:R-:W-:Y:S05]  /*1490*/  BRA `(.L_x_10288) ;  /* 0x0000000800687947 */ /* 0x000fea0003800000 */
.L_x_10296:
        /* <DEDUP_REMOVED lines=27> */
.L_x_10299:
        /* <DEDUP_REMOVED lines=15> */
.L_x_10298:
[----:B------:R-:W2:Y:S02]  /*1740*/  LDG.E.U16 R0, desc[UR36][R4.64] ;  /* 0x0000002404007981 */ /* 0x000ea4000c1e1500 */
[----:B--2---:R-:W-:-:S06]  /*1750*/  IMAD.U32 R0, R0, 0x10000, RZ ;  /* 0x0001000000007824 */ /* 0x004fcc00078e00ff */
[----:B------:R-:W0:Y:S02]  /*1760*/  F2I.FTZ.TRUNC.NTZ R0, R0 ;  /* 0x0000000000007305 */ /* 0x000e24000021f100 */
[----:B0-----:R-:W-:Y:S01]  /*1770*/  PRMT R24, R0, 0x7610, R24 ;  /* 0x0000761000187816 */ /* 0x001fe20000000018 */
[----:B------:R-:W-:Y:S06]  /*1780*/  BRA `(.L_x_10288) ;  /* 0x0000000400ac7947 */ /* 0x000fec0003800000 */
.L_x_10295:
        /* <DEDUP_REMOVED lines=10> */
.L_x_10302:
        /* <DEDUP_REMOVED lines=21> */
.L_x_10306:
[----:B------:R-:W-:Y:S05]  /*1980*/  BSYNC.RECONVERGENT B1 ;  /* 0x0000000000017941 */ /* 0x000fea0003800200 */
.L_x_10305:
[----:B------:R-:W-:Y:S01]  /*1990*/  IMAD.SHL.U32 R0, R0, 0x100000, RZ ;  /* 0x0010000000007824 */ /* 0x000fe200078e00ff */
[----:B------:R-:W-:-:S04]  /*19a0*/  LEA R3, R3, 0x3b800000, 0x17 ;  /* 0x3b80000003037811 */ /* 0x000fc800078eb8ff */
[----:B------:R-:W-:-:S07]  /*19b0*/  LOP3.LUT R0, R3, R0, R7, 0xfe, !PT ;  /* 0x0000000003007212 */ /* 0x000fce00078efe07 */
.L_x_10304:
[----:B------:R-:W-:Y:S05]  /*19c0*/  BSYNC.RECONVERGENT B0 ;  /* 0x0000000000007941 */ /* 0x000fea0003800200 */
.L_x_10303:
[----:B------:R-:W0:Y:S02]  /*19d0*/  F2I.FTZ.TRUNC.NTZ R0, R0 ;  /* 0x0000000000007305 */ /* 0x000e24000021f100 */
[----:B0-----:R-:W-:Y:S01]  /*19e0*/  PRMT R24, R0, 0x7610, R24 ;  /* 0x0000761000187816 */ /* 0x001fe20000000018 */
[----:B------:R-:W-:Y:S06]  /*19f0*/  BRA `(.L_x_10288) ;  /* 0x0000000400107947 */ /* 0x000fec0003800000 */
.L_x_10301:
        /* <DEDUP_REMOVED lines=21> */
.L_x_10310:
[----:B------:R-:W-:Y:S05]  /*1b50*/  BSYNC.RECONVERGENT B1 ;  /* 0x0000000000017941 */ /* 0x000fea0003800200 */
.L_x_10309:
[----:B------:R-:W-:Y:S01]  /*1b60*/  IMAD.SHL.U32 R0, R0, 0x200000, RZ ;  /* 0x0020000000007824 */ /* 0x000fe200078e00ff */
[----:B------:R-:W-:-:S04]  /*1b70*/  LEA R3, R3, 0x37800000, 0x17 ;  /* 0x3780000003037811 */ /* 0x000fc800078eb8ff */
[----:B------:R-:W-:-:S07]  /*1b80*/  LOP3.LUT R0, R3, R0, R7, 0xfe, !PT ;  /* 0x0000000003007212 */ /* 0x000fce00078efe07 */
.L_x_10308:
[----:B------:R-:W-:Y:S05]  /*1b90*/  BSYNC.RECONVERGENT B0 ;  /* 0x0000000000007941 */ /* 0x000fea0003800200 */
.L_x_10307:
[----:B------:R-:W0:Y:S02]  /*1ba0*/  F2I.FTZ.TRUNC.NTZ R0, R0 ;  /* 0x0000000000007305 */ /* 0x000e24000021f100 */
[----:B0-----:R-:W-:Y:S01]  /*1bb0*/  PRMT R24, R0, 0x7610, R24 ;  /* 0x0000761000187816 */ /* 0x001fe20000000018 */
[----:B------:R-:W-:Y:S06]  /*1bc0*/  BRA `(.L_x_10288) ;  /* 0x00000000009c7947 */ /* 0x000fec0003800000 */
.L_x_10300:
        /* <DEDUP_REMOVED lines=14> */
.L_x_10314:
[----:B------:R-:W-:Y:S05]  /*1cb0*/  BSYNC.RECONVERGENT B0 ;  /* 0x0000000000007941 */ /* 0x000fea0003800200 */
.L_x_10313:
[----:B------:R-:W0:Y:S02]  /*1cc0*/  F2I.FTZ.TRUNC.NTZ R0, R0 ;  /* 0x0000000000007305 */ /* 0x000e24000021f100 */
[----:B0-----:R-:W-:Y:S01]  /*1cd0*/  PRMT R24, R0, 0x7610, R24 ;  /* 0x0000761000187816 */ /* 0x001fe20000000018 */
[----:B------:R-:W-:Y:S06]  /*1ce0*/  BRA `(.L_x_10288) ;  /* 0x0000000000547947 */ /* 0x000fec0003800000 */
.L_x_10287:
        /* <DEDUP_REMOVED lines=16> */
.L_x_10315:
[----:B------:R-:W-:Y:S01]  /*1df0*/  PRMT R24, RZ, 0x7610, R24 ;  /* 0x00007610ff187816 */ /* 0x000fe20000000018 */
[----:B------:R-:W-:Y:S06]  /*1e00*/  BRA `(.L_x_10288) ;  /* 0x00000000000c7947 */ /* 0x000fec0003800000 */
.L_x_10312:
[----:B------:R3:W5:Y:S01]  /*1e10*/  LDG.E.U16 R24, desc[UR36][R4.64] ;  /* 0x0000002404187981 */ /* 0x000762000c1e1500 */
[----:B------:R-:W-:Y:S05]  /*1e20*/  BRA `(.L_x_10288) ;  /* 0x0000000000047947 */ /* 0x000fea0003800000 */
.L_x_10311:
[----:B------:R2:W5:Y:S02]  /*1e30*/  LDG.E.U16 R24, desc[UR36][R4.64] ;  /* 0x0000002404187981 */ /* 0x000564000c1e1500 */
.L_x_10288:
[----:B------:R-:W-:-:S07]  /*1e40*/  VIADD R19, R19, 0x80 ;  /* 0x0000008013137836 */ /* 0x000fce0000000000 */
.L_x_10282:
[----:B------:R-:W-:Y:S05]  /*1e50*/  BSYNC.RECONVERGENT B6 ;  /* 0x0000000000067941 */ /* 0x000fea0003800200 */
.L_x_10281:
        /* <DEDUP_REMOVED lines=23> */
.L_x_10321:
[----:B------:R0:W5:Y:S01]  /*1fd0*/  LDG.E.U8 R17, desc[UR36][R4.64] ;  /* 0x0000002404117981 */ /* 0x000162000c1e1100 */
[----:B------:R-:W-:Y:S05]  /*1fe0*/  BRA `(.L_x_10323) ;  /* 0x0000000c00507947 */ /* 0x000fea0003800000 */
.L_x_10320:
        /* <DEDUP_REMOVED lines=8> */
.L_x_10325:
[----:B------:R0:W5:Y:S01]  /*2070*/  LDG.E.U16 R17, desc[UR36][R4.64] ;  /* 0x0000002404117981 */ /* 0x000162000c1e1500 */
[----:B------:R-:W-:Y:S05]  /*2080*/  BRA `(.L_x_10323) ;  /* 0x0000000c00287947 */ /* 0x000fea0003800000 */
.L_x_10324:
[----:B------:R0:W5:Y:S01]  /*2090*/  LDG.E.U16 R17, desc[UR36][R4.64] ;  /* 0x0000002404117981 */ /* 0x000162000c1e1500 */
[----:B------:R-:W-:Y:S05]  /*20a0*/  BRA `(.L_x_10323) ;  /* 0x0000000c00207947 */ /* 0x000fea0003800000 */
.L_x_10319:
        /* <DEDUP_REMOVED lines=9> */
.L_x_10327:
[----:B------:R-:W2:Y:S02]  /*2140*/  LDG.E.U16 R0, desc[UR36][R4.64] ;  /* 0x0000002404007981 */ /* 0x000ea4000c1e1500 */
[----:B--2---:R-:W-:-:S06]  /*2150*/  HADD2.F32 R0, -RZ, R0.H0_H0 ;  /* 0x20000000ff007230 */ /* 0x004fcc0000004100 */
[----:B------:R-:W0:Y:S02]  /*2160*/  F2I.FTZ.TRUNC.NTZ R0, R0 ;  /* 0x0000000000007305 */ /* 0x000e24000021f100 */
[----:B0-----:R-:W-:Y:S01]  /*2170*/  PRMT R17, R0, 0x7610, R17 ;  /* 0x0000761000117816 */ /* 0x001fe20000000011 */
[----:B------:R-:W-:Y:S06]  /*2180*/  BRA `(.L_x_10323) ;  /* 0x0000000800e87947 */ /* 0x000fec0003800000 */
.L_x_10326:
        /* <DEDUP_REMOVED lines=9> */
.L_x_10329:
[----:B------:R-:W2:Y:S02]  /*2220*/  LDG.E.U16 R4, desc[UR36][R4.64] ;  /* 0x0000002404047981 */ /* 0x000ea4000c1e1500 */
[----:B--2---:R-:W-:-:S06]  /*2230*/  HADD2.F32 R0, -RZ, R4.H0_H0 ;  /* 0x20000004ff007230 */ /* 0x004fcc0000004100 */
[----:B------:R-:W0:Y:S02]  /*2240*/  F2I.FTZ.TRUNC.NTZ R0, R0 ;  /* 0x0000000000007305 */ /* 0x000e24000021f100 */
[----:B0-----:R-:W-:Y:S01]  /*2250*/  PRMT R17, R0, 0x7610, R17 ;  /* 0x0000761000117816 */ /* 0x001fe20000000011 */
[----:B------:R-:W-:Y:S06]  /*2260*/  BRA `(.L_x_10323) ;  /* 0x0000000800b07947 */ /* 0x000fec0003800000 */
.L_x_10328:
[----:B------:R-:W2:Y:S02]  /*2270*/  LDG.E.64 R4, desc[UR36][R4.64] ;  /* 0x0000002404047981 */ /* 0x000ea4000c1e1b00 */
[----:B--2---:R0:W1:Y:S01]  /*2280*/  F2I.F64.TRUNC R17, R4 ;  /* 0x0000000400117311 */ /* 0x004062000030d100 */
[----:B------:R-:W-:Y:S05]  /*2290*/  BRA `(.L_x_10323) ;  /* 0x0000000800a47947 */ /* 0x000fea0003800000 */
.L_x_10318:
        /* <DEDUP_REMOVED lines=12> */
.L_x_10332:
[----:B------:R-:W2:Y:S02]  /*2360*/  LDG.E.64 R4, desc[UR36][R4.64] ;  /* 0x0000002404047981 */ /* 0x000ea4000c1e1b00 */
[----:B--2---:R3:W4:Y:S01]  /*2370*/  F2I.F64.TRUNC R17, R4 ;  /* 0x0000000400117311 */ /* 0x004722000030d100 */
[----:B------:R-:W-:Y:S05]  /*2380*/  BRA `(.L_x_10323) ;  /* 0x0000000800687947 */ /* 0x000fea0003800000 */
.L_x_10331:
        /* <DEDUP_REMOVED lines=27> */
.L_x_10334:
        /* <DEDUP_REMOVED lines=15> */
.L_x_10333:
[----:B------:R-:W2:Y:S02]  /*2630*/  LDG.E.U16 R0, desc[UR36][R4.64] ;  /* 0x0000002404007981 */ /* 0x000ea4000c1e1500 */
[----:B--2---:R-:W-:-:S06]  /*2640*/  IMAD.U32 R0, R0, 0x10000, RZ ;  /* 0x0001000000007824 */ /* 0x004fcc00078e00ff */
[----:B------:R-:W0:Y:S02]  /*2650*/  F2I.FTZ.TRUNC.NTZ R0, R0 ;  /* 0x0000000000007305 */ /* 0x000e24000021f100 */
[----:B0-----:R-:W-:Y:S01]  /*2660*/  PRMT R17, R0, 0x7610, R17 ;  /* 0x0000761000117816 */ /* 0x001fe20000000011 */
[----:B------:R-:W-:Y:S06]  /*2670*/  BRA `(.L_x_10323) ;  /* 0x0000000400ac7947 */ /* 0x000fec0003800000 */
.L_x_10330:
        /* <DEDUP_REMOVED lines=10> */
.L_x_10337:
        /* <DEDUP_REMOVED lines=21> */
.L_x_10341:
[----:B------:R-:W-:Y:S05]  /*2870*/  BSYNC.RECONVERGENT B1 ;  /* 0x0000000000017941 */ /* 0x000fea0003800200 */
.L_x_10340:
[----:B------:R-:W-:Y:S01]  /*2880*/  IMAD.SHL.U32 R0, R0, 0x100000, RZ ;  /* 0x0010000000007824 */ /* 0x000fe200078e00ff */
[----:B------:R-:W-:-:S04]  /*2890*/  LEA R3, R3, 0x3b800000, 0x17 ;  /* 0x3b80000003037811 */ /* 0x000fc800078eb8ff */
[----:B------:R-:W-:-:S07]  /*28a0*/  LOP3.LUT R0, R3, R0, R7, 0xfe, !PT ;  /* 0x0000000003007212 */ /* 0x000fce00078efe07 */
.L_x_10339:
[----:B------:R-:W-:Y:S05]  /*28b0*/  BSYNC.RECONVERGENT B0 ;  /* 0x0000000000007941 */ /* 0x000fea0003800200 */
.L_x_10338:
[----:B------:R-:W0:Y:S02]  /*28c0*/  F2I.FTZ.TRUNC.NTZ R0, R0 ;  /* 0x0000000000007305 */ /* 0x000e24000021f100 */
[----:B0-----:R-:W-:Y:S01]  /*28d0*/  PRMT R17, R0, 0x7610, R17 ;  /* 0x0000761000117816 */ /* 0x001fe20000000011 */
[----:B------:R-:W-:Y:S06]  /*28e0*/  BRA `(.L_x_10323) ;  /* 0x0000000400107947 */ /* 0x000fec0003800000 */
.L_x_10336:
        /* <DEDUP_REMOVED lines=21> */
.L_x_10345:
[----:B------:R-:W-:Y:S05]  /*2a40*/  BSYNC.RECONVERGENT B1 ;  /* 0x0000000000017941 */ /* 0x000fea0003800200 */
.L_x_10344:
[----:B------:R-:W-:Y:S01]  /*2a50*/  IMAD.SHL.U32 R0, R0, 0x200000, RZ ;  /* 0x0020000000007824 */ /* 0x000fe200078e00ff */
[----:B------:R-:W-:-:S04]  /*2a60*/  LEA R3, R3, 0x37800000, 0x17 ;  /* 0x3780000003037811 */ /* 0x000fc800078eb8ff */
[----:B------:R-:W-:-:S07]  /*2a70*/  LOP3.LUT R0, R3, R0, R7, 0xfe, !PT ;  /* 0x0000000003007212 */ /* 0x000fce00078efe07 */
.L_x_10343:
[----:B------:R-:W-:Y:S05]  /*2a80*/  BSYNC.RECONVERGENT B0 ;  /* 0x0000000000007941 */ /* 0x000fea0003800200 */
.L_x_10342:
[----:B------:R-:W0:Y:S02]  /*2a90*/  F2I.FTZ.TRUNC.NTZ R0, R0 ;  /* 0x0000000000007305 */ /* 0x000e24000021f100 */
[----:B0-----:R-:W-:Y:S01]  /*2aa0*/  PRMT R17, R0, 0x7610, R17 ;  /* 0x0000761000117816 */ /* 0x001fe20000000011 */
[----:B------:R-:W-:Y:S06]  /*2ab0*/  BRA `(.L_x_10323) ;  /* 0x00000000009c7947 */ /* 0x000fec0003800000 */
.L_x_10335:
        /* <DEDUP_REMOVED lines=14> */
.L_x_10349:
[----:B------:R-:W-:Y:S05]  /*2ba0*/  BSYNC.RECONVERGENT B0 ;  /* 0x0000000000007941 */ /* 0x000fea0003800200 */
.L_x_10348:
[----:B------:R-:W0:Y:S02]  /*2bb0*/  F2I.FTZ.TRUNC.NTZ R0, R0 ;  /* 0x0000000000007305 */ /* 0x000e24000021f100 */
[----:B0-----:R-:W-:Y:S01]  /*2bc0*/  PRMT R17, R0, 0x7610, R17 ;  /* 0x0000761000117816 */ /* 0x001fe20000000011 */
[----:B------:R-:W-:Y:S06]  /*2bd0*/  BRA `(.L_x_10323) ;  /* 0x0000000000547947 */ /* 0x000fec0003800000 */
.L_x_10322:
        /* <DEDUP_REMOVED lines=16> */
.L_x_10350:
[----:B------:R-:W-:Y:S01]  /*2ce0*/  PRMT R17, RZ, 0x7610, R17 ;  /* 0x00007610ff117816 */ /* 0x000fe20000000011 */
[----:B------:R-:W-:Y:S06]  /*2cf0*/  BRA `(.L_x_10323) ;  /* 0x00000000000c7947 */ /* 0x000fec0003800000 */
.L_x_10347:
[----:B------:R2:W5:Y:S01]  /*2d00*/  LDG.E.U16 R17, desc[UR36][R4.64] ;  /* 0x0000002404117981 */ /* 0x000562000c1e1500 */
[----:B------:R-:W-:Y:S05]  /*2d10*/  BRA `(.L_x_10323) ;  /* 0x0000000000047947 */ /* 0x000fea0003800000 */
.L_x_10346:
[----:B------:R1:W5:Y:S02]  /*2d20*/  LDG.E.U16 R17, desc[UR36][R4.64] ;  /* 0x0000002404117981 */ /* 0x000364000c1e1500 */
.L_x_10323:
[----:B------:R-:W-:-:S07]  /*2d30*/  VIADD R19, R19, 0x80 ;  /* 0x0000008013137836 */ /* 0x000fce0000000000 */
.L_x_10317:
[----:B------:R-:W-:Y:S05]  /*2d40*/  BSYNC.RECONVERGENT B6 ;  /* 0x0000000000067941 */ /* 0x000fea0003800200 */
.L_x_10316:
        /* <DEDUP_REMOVED lines=23> */
.L_x_10356:
[----:B------:R0:W5:Y:S01]  /*2ec0*/  LDG.E.U8 R16, desc[UR36][R4.64] ;  /* 0x0000002404107981 */ /* 0x000162000c1e1100 */
[----:B------:R-:W-:Y:S05]  /*2ed0*/  BRA `(.L_x_10352) ;  /* 0x0000000c004c7947 */ /* 0x000fea0003800000 */
.L_x_10355:
        /* <DEDUP_REMOVED lines=8> */
.L_x_10359:
[----:B------:R0:W5:Y:S01]  /*2f60*/  LDG.E.U16 R16, desc[UR36][R4.64] ;  /* 0x0000002404107981 */ /* 0x000162000c1e1500 */
[----:B------:R-:W-:Y:S05]  /*2f70*/  BRA `(.L_x_10352) ;  /* 0x0000000c00247947 */ /* 0x000fea0003800000 */
.L_x_10358:
[----:B------:R0:W5:Y:S01]  /*2f80*/  LDG.E.U16 R16, desc[UR36][R4.64] ;  /* 0x0000002404107981 */ /* 0x000162000c1e1500 */
[----:B------:R-:W-:Y:S05]  /*2f90*/  BRA `(.L_x_10352) ;  /* 0x0000000c001c7947 */ /* 0x000fea0003800000 */
.L_x_10354:
        /* <DEDUP_REMOVED lines=9> */
.L_x_10361:
[----:B------:R-:W2:Y:S02]  /*3030*/  LDG.E.U16 R0, desc[UR36][R4.64] ;  /* 0x0000002404007981 */ /* 0x000ea4000c1e1500 */
[----:B--2---:R-:W-:-:S06]  /*3040*/  HADD2.F32 R0, -RZ, R0.H0_H0 ;  /* 0x20000000ff007230 */ /* 0x004fcc0000004100 */
[----:B------:R-:W0:Y:S02]  /*3050*/  F2I.FTZ.TRUNC.NTZ R0, R0 ;  /* 0x0000000000007305 */ /* 0x000e24000021f100 */
[----:B0-----:R-:W-:Y:S01]  /*3060*/  PRMT R16, R0, 0x7610, R16 ;  /* 0x0000761000107816 */ /* 0x001fe20000000010 */
[----:B------:R-:W-:Y:S06]  /*3070*/  BRA `(.L_x_10352) ;  /* 0x0000000800e47947 */ /* 0x000fec0003800000 */
.L_x_10360:
        /* <DEDUP_REMOVED lines=9> */
.L_x_10363:
[----:B------:R-:W2:Y:S02]  /*3110*/  LDG.E.U16 R4, desc[UR36][R4.64] ;  /* 0x0000002404047981 */ /* 0x000ea4000c1e1500 */
[----:B--2---:R-:W-:-:S06]  /*3120*/  HADD2.F32 R0, -RZ, R4.H0_H0 ;  /* 0x20000004ff007230 */ /* 0x004fcc0000004100 */
[----:B------:R-:W0:Y:S02]  /*3130*/  F2I.FTZ.TRUNC.NTZ R0, R0 ;  /* 0x0000000000007305 */ /* 0x000e24000021f100 */
[----:B0-----:R-:W-:Y:S01]  /*3140*/  PRMT R16, R0, 0x7610, R16 ;  /* 0x0000761000107816 */ /* 0x001fe20000000010 */
[----:B------:R-:W-:Y:S06]  /*3150*/  BRA `(.L_x_10352) ;  /* 0x0000000800ac7947 */ /* 0x000fec0003800000 */
.L_x_10362:
[----:B------:R-:W2:Y:S02]  /*3160*/  LDG.E.64 R4, desc[UR36][R4.64] ;  /* 0x0000002404047981 */ /* 0x000ea4000c1e1b00 */
[----:B--2---:R0:W1:Y:S01]  /*3170*/  F2I.F64.TRUNC R16, R4 ;  /* 0x0000000400107311 */ /* 0x004062000030d100 */
[----:B------:R-:W-:Y:S05]  /*3180*/  BRA `(.L_x_10352) ;  /* 0x0000000800a07947 */ /* 0x000fea0003800000 */
.L_x_10353:
        /* <DEDUP_REMOVED lines=12> */
.L_x_10366:
[----:B------:R-:W2:Y:S02]  /*3250*/  LDG.E.64 R4, desc[UR36][R4.64] ;  /* 0x0000002404047981 */ /* 0x000ea4000c1e1b00 */
[----:B--2---:R0:W1:Y:S01]  /*3260*/  F2I.F64.TRUNC R16, R4 ;  /* 0x0000000400107311 */ /* 0x004062000030d100 */
[----:B------:R-:W-:Y:S05]  /*3270*/  BRA `(.L_x_10352) ;  /* 0x0000000800647947 */ /* 0x000fea0003800000 */
.L_x_10365:
        /* <DEDUP_REMOVED lines=27> */
.L_x_10368:
        /* <DEDUP_REMOVED lines=15> */
.L_x_10367:
[----:B------:R-:W2:Y:S02]  /*3520*/  LDG.E.U16 R0, desc[UR36][R4.64] ;  /* 0x0000002404007981 */ /* 0x000ea4000c1e1500 */
[----:B--2---:R-:W-:-:S06]  /*3530*/  IMAD.U32 R0, R0, 0x10000, RZ ;  /* 0x0001000000007824 */ /* 0x004fcc00078e00ff */
[----:B------:R-:W0:Y:S02]  /*3540*/  F2I.FTZ.TRUNC.NTZ R0, R0 ;  /* 0x0000000000007305 */ /* 0x000e24000021f100 */
[----:B0-----:R-:W-:Y:S01]  /*3550*/  PRMT R16, R0, 0x7610, R16 ;  /* 0x0000761000107816 */ /* 0x001fe20000000010 */
[----:B------:R-:W-:Y:S06]  /*3560*/  BRA `(.L_x_10352) ;  /* 0x0000000400a87947 */ /* 0x000fec0003800000 */
.L_x_10364:
        /* <DEDUP_REMOVED lines=10> */
.L_x_10371:
        /* <DEDUP_REMOVED lines=21> */
.L_x_10375:
[----:B------:R-:W-:Y:S05]  /*3760*/  BSYNC.RECONVERGENT B1 ;  /* 0x0000000000017941 */ /* 0x000fea0003800200 */
.L_x_10374:
[----:B------:R-:W-:Y:S01]  /*3770*/  IMAD.SHL.U32 R0, R0, 0x100000, RZ ;  /* 0x0010000000007824 */ /* 0x000fe200078e00ff */
[----:B------:R-:W-:-:S04]  /*3780*/  LEA R3, R3, 0x3b800000, 0x17 ;  /* 0x3b80000003037811 */ /* 0x000fc800078eb8ff */
[----:B------:R-:W-:-:S07]  /*3790*/  LOP3.LUT R0, R3, R0, R7, 0xfe, !PT ;  /* 0x0000000003007212 */ /* 0x000fce00078efe07 */
.L_x_10373:
[----:B------:R-:W-:Y:S05]  /*37a0*/  BSYNC.RECONVERGENT B0 ;  /* 0x0000000000007941 */ /* 0x000fea0003800200 */
.L_x_10372:
[----:B------:R-:W0:Y:S02]  /*37b0*/  F2I.FTZ.TRUNC.NTZ R0, R0 ;  /* 0x0000000000007305 */ /* 0x000e24000021f100 */
[----:B0-----:R-:W-:Y:S01]  /*37c0*/  PRMT R16, R0, 0x7610, R16 ;  /* 0x0000761000107816 */ /* 0x001fe20000000010 */
[----:B------:R-:W-:Y:S06]  /*37d0*/  BRA `(.L_x_10352) ;  /* 0x00000004000c7947 */ /* 0x000fec0003800000 */
.L_x_10370:
        /* <DEDUP_REMOVED lines=21> */
.L_x_10379:
[----:B------:R-:W-:Y:S05]  /*3930*/  BSYNC.RECONVERGENT B1 ;  /* 0x0000000000017941 */ /* 0x000fea0003800200 */
.L_x_10378:
[----:B------:R-:W-:Y:S01]  /*3940*/  IMAD.SHL.U32 R0, R0, 0x200000, RZ ;  /* 0x0020000000007824 */ /* 0x000fe200078e00ff */
[----:B------:R-:W-:-:S04]  /*3950*/  LEA R3, R3, 0x37800000, 0x17 ;  /* 0x3780000003037811 */ /* 0x000fc800078eb8ff */
[----:B------:R-:W-:-:S07]  /*3960*/  LOP3.LUT R0, R3, R0, R7, 0xfe, !PT ;  /* 0x0000000003007212 */ /* 0x000fce00078efe07 */
.L_x_10377:
[----:B------:R-:W-:Y:S05]  /*3970*/  BSYNC.RECONVERGENT B0 ;  /* 0x0000000000007941 */ /* 0x000fea0003800200 */
.L_x_10376:
[----:B------:R-:W0:Y:S02]  /*3980*/  F2I.FTZ.TRUNC.NTZ R0, R0 ;  /* 0x0000000000007305 */ /* 0x000e24000021f100 */
[----:B0-----:R-:W-:Y:S01]  /*3990*/  PRMT R16, R0, 0x7610, R16 ;  /* 0x0000761000107816 */ /* 0x001fe20000000010 */
[----:B------:R-:W-:Y:S06]  /*39a0*/  BRA `(.L_x_10352) ;  /* 0x0000000000987947 */ /* 0x000fec0003800000 */
.L_x_10369:
        /* <DEDUP_REMOVED lines=14> */
.L_x_10383:
[----:B------:R-:W-:Y:S05]  /*3a90*/  BSYNC.RECONVERGENT B0 ;  /* 0x0000000000007941 */ /* 0x000fea0003800200 */
.L_x_10382:
[----:B------:R-:W0:Y:S02]  /*3aa0*/  F2I.FTZ.TRUNC.NTZ R0, R0 ;  /* 0x0000000000007305 */ /* 0x000e24000021f100 */
[----:B0-----:R-:W-:Y:S01]  /*3ab0*/  PRMT R16, R0, 0x7610, R16 ;  /* 0x0000761000107816 */ /* 0x001fe20000000010 */
[----:B------:R-:W-:Y:S06]  /*3ac0*/  BRA `(.L_x_10352) ;  /* 0x0000000000507947 */ /* 0x000fec0003800000 */
.L_x_10357:
        /* <DEDUP_REMOVED lines=16> */
.L_x_10384:
[----:B------:R-:W-:Y:S05]  /*3bd0*/  BRA `(.L_x_10352) ;  /* 0x00000000000c7947 */ /* 0x000fea0003800000 */
.L_x_10381:
[----:B------:R0:W5:Y:S01]  /*3be0*/  LDG.E.U16 R16, desc[UR36][R4.64] ;  /* 0x0000002404107981 */ /* 0x000162000c1e1500 */
[----:B------:R-:W-:Y:S05]  /*3bf0*/  BRA `(.L_x_10352) ;  /* 0x0000000000047947 */ /* 0x000fea0003800000 */
.L_x_10380:
[----:B------:R0:W5:Y:S02]  /*3c00*/  LDG.E.U16 R16, desc[UR36][R4.64] ;  /* 0x0000002404107981 */ /* 0x000164000c1e1500 */
.L_x_10352:
[----:B------:R-:W-:Y:S05]  /*3c10*/  BSYNC.RECONVERGENT B6 ;  /* 0x0000000000067941 */ /* 0x000fea0003800200 */
.L_x_10351:
        /* <DEDUP_REMOVED lines=31> */
.L_x_10391:
[----:B------:R0:W-:Y:S01]  /*3e10*/  STG.E.U8 desc[UR36][R8.64], R3 ;  /* 0x0000000308007986 */ /* 0x0001e2000c101124 */
[----:B------:R-:W-:Y:S05]  /*3e20*/  BRA `(.L_x_10393) ;  /* 0x0000000c005c7947 */ /* 0x000fea0003800000 */
.L_x_10390:
        /* <DEDUP_REMOVED lines=11> */
.L_x_10395:
[----:B------:R-:W-:-:S05]  /*3ee0*/  PRMT R3, R3, 0x9910, RZ ;  /* 0x0000991003037816 */ /* 0x000fca00000000ff */
[----:B------:R0:W-:Y:S01]  /*3ef0*/  STG.E desc[UR36][R8.64], R3 ;  /* 0x0000000308007986 */ /* 0x0001e2000c101924 */
[----:B------:R-:W-:Y:S05]  /*3f00*/  BRA `(.L_x_10393) ;  /* 0x0000000c00247947 */ /* 0x000fea0003800000 */
.L_x_10394:
[----:B------:R0:W-:Y:S01]  /*3f10*/  STG.E.U16 desc[UR36][R8.64], R3 ;  /* 0x0000000308007986 */ /* 0x0001e2000c101524 */
[----:B------:R-:W-:Y:S05]  /*3f20*/  BRA `(.L_x_10393) ;  /* 0x0000000c001c7947 */ /* 0x000fea0003800000 */
.L_x_10389:
        /* <DEDUP_REMOVED lines=9> */
.L_x_10397:
[----:B------:R-:W0:Y:S02]  /*3fc0*/  I2F.S16 R0, R3 ;  /* 0x0000000300007306 */ /* 0x000e240000101400 */
[----:B0-----:R-:W-:-:S05]  /*3fd0*/  F2FP.F16.F32.PACK_AB R0, RZ, R0 ;  /* 0x00000000ff00723e */ /* 0x001fca00000000ff */
[----:B------:R0:W-:Y:S01]  /*3fe0*/  STG.E.U16 desc[UR36][R8.64], R0 ;  /* 0x0000000008007986 */ /* 0x0001e2000c101524 */
[----:B------:R-:W-:Y:S05]  /*3ff0*/  BRA `(.L_x_10393) ;  /* 0x0000000800e87947 */ /* 0x000fea0003800000 */
.L_x_10396:
        /* <DEDUP_REMOVED lines=10> */
.L_x_10399:
[----:B------:R-:W0:Y:S02]  /*40a0*/  I2F.S16 R3, R3 ;  /* 0x0000000300037306 */ /* 0x000e240000101400 */
[----:B0-----:R-:W-:-:S04]  /*40b0*/  F2FP.F16.F32.PACK_AB R3, RZ, R3 ;  /* 0x00000003ff03723e */ /* 0x001fc800000000ff */
[----:B------:R-:W-:-:S05]  /*40c0*/  PRMT R3, R3, 0x5410, RZ ;  /* 0x0000541003037816 */ /* 0x000fca00000000ff */
[----:B------:R0:W-:Y:S01]  /*40d0*/  STG.E desc[UR36][R8.64], R3 ;  /* 0x0000000308007986 */ /* 0x0001e2000c101924 */
[----:B------:R-:W-:Y:S05]  /*40e0*/  BRA `(.L_x_10393) ;  /* 0x0000000800ac7947 */ /* 0x000fea0003800000 */
.L_x_10398:
[----:B------:R-:W0:Y:S02]  /*40f0*/  I2F.F64.S16 R4, R3 ;  /* 0x0000000300047312 */ /* 0x000e240000101c00 */
[----:B0-----:R0:W-:Y:S01]  /*4100*/  STG.E.64 desc[UR36][R8.64], R4 ;  /* 0x0000000408007986 */ /* 0x0011e2000c101b24 */
[----:B------:R-:W-:Y:S05]  /*4110*/  BRA `(.L_x_10393) ;  /* 0x0000000800a07947 */ /* 0x000fea0003800000 */
.L_x_10388:
        /* <DEDUP_REMOVED lines=13> */
.L_x_10402:
[----:B------:R-:W0:Y:S01]  /*41f0*/  I2F.F64.S16 R4, R3 ;  /* 0x0000000300047312 */ /* 0x000e220000101c00 */
[----:B------:R-:W-:-:S05]  /*4200*/  CS2R R6, SRZ ;  /* 0x0000000000067805 */ /* 0x000fca000001ff00 */
[----:B0-----:R3:W-:Y:S01]  /*4210*/  STG.E.128 desc[UR36][R8.64], R4 ;  /* 0x0000000408007986 */ /* 0x0017e2000c101d24 */
[----:B------:R-:W-:Y:S05]  /*4220*/  BRA `(.L_x_10393) ;  /* 0x00000008005c7947 */ /* 0x000fea0003800000 */
.L_x_10401:
        /* <DEDUP_REMOVED lines=19> */
.L_x_10406:
[----:B------:R-:W-:Y:S05]  /*4360*/  BSYNC.RECONVERGENT B0 ;  /* 0x0000000000007941 */ /* 0x000fea0003800200 */
.L_x_10405:
[----:B------:R-:W-:-:S05]  /*4370*/  LOP3.LUT R5, R0, 0x80, R5, 0xf8, !PT ;  /* 0x0000008000057812 */ /* 0x000fca00078ef805 */
[----:B------:R2:W-:Y:S01]  /*4380*/  STG.E.U8 desc[UR36][R8.64], R5 ;  /* 0x0000000508007986 */ /* 0x0005e2000c101124 */
[----:B------:R-:W-:Y:S05]  /*4390*/  BRA `(.L_x_10393) ;  /* 0x0000000800007947 */ /* 0x000fea0003800000 */
.L_x_10404:
        /* <DEDUP_REMOVED lines=15> */
.L_x_10408:
[----:B------:R-:W-:Y:S05]  /*4490*/  BSYNC.RECONVERGENT B0 ;  /* 0x0000000000007941 */ /* 0x000fea0003800200 */
.L_x_10407:
[----:B------:R-:W-:-:S05]  /*44a0*/  LOP3.LUT R5, R0, 0x80, R5, 0xf8, !PT ;  /* 0x0000008000057812 */ /* 0x000fca00078ef805 */
[----:B------:R1:W-:Y:S01]  /*44b0*/  STG.E.U8 desc[UR36][R8.64], R5 ;  /* 0x0000000508007986 */ /* 0x0003e2000c101124 */
[----:B------:R-:W-:Y:S05]  /*44c0*/  BRA `(.L_x_10393) ;  /* 0x0000000400b47947 */ /* 0x000fea0003800000 */
.L_x_10403:
[----:B------:R-:W0:Y:S02]  /*44d0*/  I2F.S16 R0, R3 ;  /* 0x0000000300007306 */ /* 0x000e240000101400 */
[----:B0-----:R-:W-:-:S05]  /*44e0*/  F2FP.BF16.F32.PACK_AB R0, RZ, R0 ;  /* 0x00000000ff00723e */ /* 0x001fca00000010ff */
[----:B------:R0:W-:Y:S01]  /*44f0*/  STG.E.U16 desc[UR36][R8.64], R0 ;  /* 0x0000000008007986 */ /* 0x0001e2000c101524 */
[----:B------:R-:W-:Y:S05]  /*4500*/  BRA `(.L_x_10393) ;  /* 0x0000000400a47947 */ /* 0x000fea0003800000 */
.L_x_10400:
        /* <DEDUP_REMOVED lines=10> */
.L_x_10411:
        /* <DEDUP_REMOVED lines=13> */
.L_x_10414:
[----:B------:R-:W-:-:S04]  /*4680*/  SHF.R.U32.HI R0, RZ, 0x14, R3 ;  /* 0x00000014ff007819 */ /* 0x000fc80000011603 */
[----:B------:R-:W-:-:S04]  /*4690*/  LOP3.LUT R0, R0, 0x1, RZ, 0xc0, !PT ;  /* 0x0000000100007812 */ /* 0x000fc800078ec0ff */
[----:B------:R-:W-:-:S04]  /*46a0*/  IADD3 R0, PT, PT, R3, 0x487ffff, R0 ;  /* 0x0487ffff03007810 */ /* 0x000fc80007ffe000 */
[----:B------:R-:W-:-:S04]  /*46b0*/  SHF.R.U32.HI R0, RZ, 0x14, R0 ;  /* 0x00000014ff007819 */ /* 0x000fc80000011600 */
[----:B------:R-:W-:-:S07]  /*46c0*/  LOP3.LUT R0, R0, 0xff, RZ, 0xc0, !PT ;  /* 0x000000ff00007812 */ /* 0x000fce00078ec0ff */
.L_x_10415:
[----:B------:R-:W-:-:S04]  /*46d0*/  SHF.R.U32.HI R3, RZ, 0x18, R3 ;  /* 0x00000018ff037819 */ /* 0x000fc80000011603 */
[----:B------:R-:W-:-:S04]  /*46e0*/  LOP3.LUT R0, R0, 0x80, R3, 0xf8, !PT ;  /* 0x0000008000007812 */ /* 0x000fc800078ef803 */
[----:B------:R-:W-:-:S07]  /*46f0*/  PRMT R4, R0, 0x7610, R4 ;  /* 0x0000761000047816 */ /* 0x000fce0000000004 */
.L_x_10413:
[----:B------:R-:W-:Y:S05]  /*4700*/  BSYNC.RECONVERGENT B0 ;  /* 0x0000000000007941 */ /* 0x000fea0003800200 */
.L_x_10412:
[----:B------:R0:W-:Y:S01]  /*4710*/  STG.E.U8 desc[UR36][R8.64], R4 ;  /* 0x0000000408007986 */ /* 0x0001e2000c101124 */
[----:B------:R-:W-:Y:S05]  /*4720*/  BRA `(.L_x_10393) ;  /* 0x00000004001c7947 */ /* 0x000fea0003800000 */
.L_x_10410:
        /* <DEDUP_REMOVED lines=13> */
.L_x_10418:
[----:B------:R-:W-:-:S04]  /*4800*/  SHF.R.U32.HI R0, RZ, 0x15, R3 ;  /* 0x00000015ff007819 */ /* 0x000fc80000011603 */
[----:B------:R-:W-:-:S04]  /*4810*/  LOP3.LUT R0, R0, 0x1, RZ, 0xc0, !PT ;  /* 0x0000000100007812 */ /* 0x000fc800078ec0ff */
[----:B------:R-:W-:-:S04]  /*4820*/  IADD3 R0, PT, PT, R3, 0x88fffff, R0 ;  /* 0x088fffff03007810 */ /* 0x000fc80007ffe000 */
[----:B------:R-:W-:-:S04]  /*4830*/  SHF.R.U32.HI R0, RZ, 0x15, R0 ;  /* 0x00000015ff007819 */ /* 0x000fc80000011600 */
[----:B------:R-:W-:-:S07]  /*4840*/  LOP3.LUT R0, R0, 0xff, RZ, 0xc0, !PT ;  /* 0x000000ff00007812 */ /* 0x000fce00078ec0ff */
.L_x_10419:
[----:B------:R-:W-:-:S04]  /*4850*/  SHF.R.U32.HI R3, RZ, 0x18, R3 ;  /* 0x00000018ff037819 */ /* 0x000fc80000011603 */
[----:B------:R-:W-:-:S04]  /*4860*/  LOP3.LUT R0, R0, 0x80, R3, 0xf8, !PT ;  /* 0x0000008000007812 */ /* 0x000fc800078ef803 */
[----:B------:R-:W-:-:S07]  /*4870*/  PRMT R4, R0, 0x7610, R4 ;  /* 0x0000761000047816 */ /* 0x000fce0000000004 */
.L_x_10417:
[----:B------:R-:W-:Y:S05]  /*4880*/  BSYNC.RECONVERGENT B0 ;  /* 0x0000000000007941 */ /* 0x000fea0003800200 */
.L_x_10416:
[----:B------:R0:W-:Y:S01]  /*4890*/  STG.E.U8 desc[UR36][R8.64], R4 ;  /* 0x0000000408007986 */ /* 0x0001e2000c101124 */
[----:B------:R-:W-:Y:S05]  /*48a0*/  BRA `(.L_x_10393) ;  /* 0x0000000000bc7947 */ /* 0x000fea0003800000 */
.L_x_10409:
[----:B------:R-:W-:-:S13]  /*48b0*/  ISETP.NE.AND P0, PT, R0, 0x1c, PT ;  /* 0x0000001c0000780c */ /* 0x000fda0003f05270 */
[----:B------:R-:W-:Y:S05]  /*48c0*/  @!P0 BRA `(.L_x_10420) ;  /* 0x0000000000ac8947 */ /* 0x000fea0003800000 */
[----:B------:R-:W-:-:S13]  /*48d0*/  ISETP.NE.AND P0, PT, R0, 0x1d, PT ;  /* 0x0000001d0000780c */ /* 0x000fda0003f05270 */
[----:B------:R-:W-:Y:S05]  /*48e0*/  @!P0 BRA `(.L_x_10421) ;  /* 0x0000000000908947 */ /* 0x000fea0003800000 */
[----:B------:R-:W-:-:S13]  /*48f0*/  ISETP.NE.AND P0, PT, R0, 0x2c, PT ;  /* 0x0000002c0000780c */ /* 0x000fda0003f05270 */
[----:B------:R-:W-:Y:S05]  /*4900*/  @!P0 BRA `(.L_x_10422) ;  /* 0x0000000000448947 */ /* 0x000fea0003800000 */
.L_x_10392:
        /* <DEDUP_REMOVED lines=16> */
.L_x_10423:
[----:B------:R-:W-:Y:S05]  /*4a10*/  BRA `(.L_x_10393) ;  /* 0x0000000000607947 */ /* 0x000fea0003800000 */
.L_x_10422:
        /* <DEDUP_REMOVED lines=17> */
.L_x_10421:
[----:B------:R-:W-:-:S05]  /*4b30*/  PRMT R3, R3, 0x9910, RZ ;  /* 0x0000991003037816 */ /* 0x000fca00000000ff */
[----:B------:R-:W-:-:S05]  /*4b40*/  IMAD.MOV.U32 R4, RZ, RZ, R3 ;  /* 0x000000ffff047224 */ /* 0x000fca00078e0003 */
[----:B------:R-:W-:-:S05]  /*4b50*/  SHF.R.S32.HI R5, RZ, 0x1f, R4 ;  /* 0x0000001fff057819 */ /* 0x000fca0000011404 */
[----:B------:R0:W-:Y:S01]  /*4b60*/  STG.E.64 desc[UR36][R8.64], R4 ;  /* 0x0000000408007986 */ /* 0x0001e2000c101b24 */
[----:B------:R-:W-:Y:S05]  /*4b70*/  BRA `(.L_x_10393) ;  /* 0x0000000000087947 */ /* 0x000fea0003800000 */
.L_x_10420:
[----:B------:R-:W-:-:S05]  /*4b80*/  PRMT R3, R3, 0x9910, RZ ;  /* 0x0000991003037816 */ /* 0x000fca00000000ff */
[----:B------:R0:W-:Y:S02]  /*4b90*/  STG.E desc[UR36][R8.64], R3 ;  /* 0x0000000308007986 */ /* 0x0001e4000c101924 */
.L_x_10393:
        /* <DEDUP_REMOVED lines=23> */
.L_x_10428:
[----:B------:R0:W-:Y:S01]  /*4d10*/  STG.E.U8 desc[UR36][R8.64], R18 ;  /* 0x0000001208007986 */ /* 0x0001e2000c101124 */
[----:B------:R-:W-:Y:S05]  /*4d20*/  BRA `(.L_x_10430) ;  /* 0x0000000c004c7947 */ /* 0x000fea0003800000 */
.L_x_10427:
        /* <DEDUP_REMOVED lines=10> */
.L_x_10432:
[----:B------:R-:W-:-:S05]  /*4dd0*/  PRMT R3, R18, 0x9910, RZ ;  /* 0x0000991012037816 */ /* 0x000fca00000000ff */
[----:B------:R3:W-:Y:S01]  /*4de0*/  STG.E desc[UR36][R8.64], R3 ;  /* 0x0000000308007986 */ /* 0x0007e2000c101924 */
[----:B------:R-:W-:Y:S05]  /*4df0*/  BRA `(.L_x_10430) ;  /* 0x0000000c00187947 */ /* 0x000fea0003800000 */
.L_x_10431:
[----:B------:R2:W-:Y:S01]  /*4e00*/  STG.E.U16 desc[UR36][R8.64], R18 ;  /* 0x0000001208007986 */ /* 0x0005e2000c101524 */
[----:B------:R-:W-:Y:S05]  /*4e10*/  BRA `(.L_x_10430) ;  /* 0x0000000c00107947 */ /* 0x000fea0003800000 */
.L_x_10426:
        /* <DEDUP_REMOVED lines=9> */
.L_x_10434:
[----:B------:R-:W0:Y:S02]  /*4eb0*/  I2F.S16 R0, R18 ;  /* 0x0000001200007306 */ /* 0x000e240000101400 */
[----:B0-----:R-:W-:-:S05]  /*4ec0*/  F2FP.F16.F32.PACK_AB R0, RZ, R0 ;  /* 0x00000000ff00723e */ /* 0x001fca00000000ff */
[----:B------:R0:W-:Y:S01]  /*4ed0*/  STG.E.U16 desc[UR36][R8.64], R0 ;  /* 0x0000000008007986 */ /* 0x0001e2000c101524 */
[----:B------:R-:W-:Y:S05]  /*4ee0*/  BRA `(.L_x_10430) ;  /* 0x0000000800dc7947 */ /* 0x000fea0003800000 */
.L_x_10433:
        /* <DEDUP_REMOVED lines=10> */
.L_x_10436:
[----:B------:R-:W0:Y:S02]  /*4f90*/  I2F.S16 R18, R18 ;  /* 0x0000001200127306 */ /* 0x000e240000101400 */
[----:B0-----:R-:W-:-:S04]  /*4fa0*/  F2FP.F16.F32.PACK_AB R3, RZ, R18 ;  /* 0x00000012ff03723e */ /* 0x001fc800000000ff */
[----:B------:R-:W-:-:S05]  /*4fb0*/  PRMT R3, R3, 0x5410, RZ ;  /* 0x0000541003037816 */ /* 0x000fca00000000ff */
[----:B------:R0:W-:Y:S01]  /*4fc0*/  STG.E desc[UR36][R8.64], R3 ;  /* 0x0000000308007986 */ /* 0x0001e2000c101924 */
[----:B------:R-:W-:Y:S05]  /*4fd0*/  BRA `(.L_x_10430) ;  /* 0x0000000800a07947 */ /* 0x000fea0003800000 */
.L_x_10435:
[----:B------:R-:W0:Y:S02]  /*4fe0*/  I2F.F64.S16 R4, R18 ;  /* 0x0000001200047312 */ /* 0x000e240000101c00 */
[----:B0-----:R0:W-:Y:S01]  /*4ff0*/  STG.E.64 desc[UR36][R8.64], R4 ;  /* 0x0000000408007986 */ /* 0x0011e2000c101b24 */
[----:B------:R-:W-:Y:S05]  /*5000*/  BRA `(.L_x_10430) ;  /* 0x0000000800947947 */ /* 0x000fea0003800000 */
.L_x_10425:
        /* <DEDUP_REMOVED lines=12> */
.L_x_10440:
        /* <DEDUP_REMOVED lines=17> */
.L_x_10443:
[----:B------:R-:W-:-:S04]  /*51e0*/  SHF.R.U32.HI R3, RZ, 0x18, R5 ;  /* 0x00000018ff037819 */ /* 0x000fc80000011605 */
[----:B------:R-:W-:-:S04]  /*51f0*/  LOP3.LUT R0, R0, 0x80, R3, 0xf8, !PT ;  /* 0x0000008000007812 */ /* 0x000fc800078ef803 */
[----:B------:R-:W-:-:S07]  /*5200*/  PRMT R4, R0, 0x7610, R4 ;  /* 0x0000761000047816 */ /* 0x000fce0000000004 */
.L_x_10442:
[----:B------:R-:W-:Y:S05]  /*5210*/  BSYNC.RECONVERGENT B0 ;  /* 0x0000000000007941 */ /* 0x000fea0003800200 */
.L_x_10441:
[----:B------:R0:W-:Y:S01]  /*5220*/  STG.E.U8 desc[UR36][R8.64], R4 ;  /* 0x0000000408007986 */ /* 0x0001e2000c101124 */
[----:B------:R-:W-:Y:S05]  /*5230*/  BRA `(.L_x_10430) ;  /* 0x0000000800087947 */ /* 0x000fea0003800000 */
.L_x_10439:
        /* <DEDUP_REMOVED lines=17> */
.L_x_10446:
[----:B------:R-:W-:-:S04]  /*5350*/  SHF.R.U32.HI R3, RZ, 0x18, R5 ;  /* 0x00000018ff037819 */ /* 0x000fc80000011605 */
[----:B------:R-:W-:-:S04]  /*5360*/  LOP3.LUT R0, R0, 0x80, R3, 0xf8, !PT ;  /* 0x0000008000007812 */ /* 0x000fc800078ef803 */
[----:B------:R-:W-:-:S07]  /*5370*/  PRMT R4, R0, 0x7610, R4 ;  /* 0x0000761000047816 */ /* 0x000fce0000000004 */
.L_x_10445:
[----:B------:R-:W-:Y:S05]  /*5380*/  BSYNC.RECONVERGENT B0 ;  /* 0x0000000000007941 */ /* 0x000fea0003800200 */
.L_x_10444:
[----:B------:R0:W-:Y:S01]  /*5390*/  STG.E.U8 desc[UR36][R8.64], R4 ;  /* 0x0000000408007986 */ /* 0x0001e2000c101124 */
[----:B------:R-:W-:Y:S05]  /*53a0*/  BRA `(.L_x_10430) ;  /* 0x0000000400ac7947 */ /* 0x000fea0003800000 */
.L_x_10438:
        /* <DEDUP_REMOVED lines=22> */
.L_x_10448:
[----:B------:R-:W-:-:S04]  /*5510*/  PRMT R4, R18, 0x9910, RZ ;  /* 0x0000991012047816 */ /* 0x000fc800000000ff */
[----:B------:R-:W-:-:S05]  /*5520*/  SHF.R.S32.HI R5, RZ, 0x1f, R4 ;  /* 0x0000001fff057819 */ /* 0x000fca0000011404 */
[----:B------:R0:W-:Y:S01]  /*5530*/  STG.E.64 desc[UR36][R8.64], R4 ;  /* 0x0000000408007986 */ /* 0x0001e2000c101b24 */
[----:B------:R-:W-:Y:S05]  /*5540*/  BRA `(.L_x_10430) ;  /* 0x0000000400447947 */ /* 0x000fea0003800000 */
.L_x_10447:
[----:B------:R-:W-:-:S05]  /*5550*/  PRMT R3, R18, 0x9910, RZ ;  /* 0x0000991012037816 */ /* 0x000fca00000000ff */
[----:B------:R0:W-:Y:S01]  /*5560*/  STG.E desc[UR36][R8.64], R3 ;  /* 0x0000000308007986 */ /* 0x0001e2000c101924 */
[----:B------:R-:W-:Y:S05]  /*5570*/  BRA `(.L_x_10430) ;  /* 0x0000000400387947 */ /* 0x000fea0003800000 */
.L_x_10437:
        /* <DEDUP_REMOVED lines=11> */
.L_x_10450:
[----:B------:R-:W0:Y:S01]  /*5630*/  I2F.F64.S16 R4, R18 ;  /* 0x0000001200047312 */ /* 0x000e220000101c00 */
[----:B------:R-:W-:-:S05]  /*5640*/  CS2R R6, SRZ ;  /* 0x0000000000067805 */ /* 0x000fca000001ff00 */
[----:B0-----:R0:W-:Y:S01]  /*5650*/  STG.E.128 desc[UR36][R8.64], R4 ;  /* 0x0000000408007986 */ /* 0x0011e2000c101d24 */
[----:B------:R-:W-:Y:S05]  /*5660*/  BRA `(.L_x_10430) ;  /* 0x0000000000fc7947 */ /* 0x000fea0003800000 */
.L_x_10449:
[----:B------:R-:W-:-:S13]  /*5670*/  ISETP.NE.AND P0, PT, R0, 0xf, PT ;  /* 0x0000000f0000780c */ /* 0x000fda0003f05270 */
[----:B------:R-:W-:Y:S05]  /*5680*/  @!P0 BRA `(.L_x_10451) ;  /* 0x0000000000e88947 */ /* 0x000fea0003800000 */
[----:B------:R-:W-:-:S13]  /*5690*/  ISETP.NE.AND P0, PT, R0, 0x17, PT ;  /* 0x000000170000780c */ /* 0x000fda0003f05270 */
[----:B------:R-:W-:Y:S05]  /*56a0*/  @!P0 BRA `(.L_x_10452) ;  /* 0x0000000000908947 */ /* 0x000fea0003800000 */
[----:B------:R-:W-:-:S13]  /*56b0*/  ISETP.NE.AND P0, PT, R0, 0x18, PT ;  /* 0x000000180000780c */ /* 0x000fda0003f05270 */
[----:B------:R-:W-:Y:S05]  /*56c0*/  @!P0 BRA `(.L_x_10453) ;  /* 0x0000000000448947 */ /* 0x000fea0003800000 */
.L_x_10429:
        /* <DEDUP_REMOVED lines=16> */
.L_x_10454:
[----:B------:R-:W-:Y:S05]  /*57d0*/  BRA `(.L_x_10430) ;  /* 0x0000000000a07947 */ /* 0x000fea0003800000 */
.L_x_10453:
        /* <DEDUP_REMOVED lines=13> */
.L_x_10456:
[----:B------:R-:W-:Y:S05]  /*58b0*/  BSYNC.RECONVERGENT B0 ;  /* 0x0000000000007941 */ /* 0x000fea0003800200 */
.L_x_10455:
[----:B------:R-:W-:-:S05]  /*58c0*/  LOP3.LUT R3, R0, 0x80, R3, 0xf8, !PT ;  /* 0x0000008000037812 */ /* 0x000fca00078ef803 */
[----:B------:R0:W-:Y:S01]  /*58d0*/  STG.E.U8 desc[UR36][R8.64], R3 ;  /* 0x0000000308007986 */ /* 0x0001e2000c101124 */
[----:B------:R-:W-:Y:S05]  /*58e0*/  BRA `(.L_x_10430) ;  /* 0x00000000005c7947 */ /* 0x000fea0003800000 */
.L_x_10452:
        /* <DEDUP_REMOVED lines=12> */
.L_x_10458:
[----:B------:R-:W-:Y:S01]  /*59b0*/  IMAD.MOV.U32 R0, RZ, RZ, 0x7f ;  /* 0x0000007fff007424 */ /* 0x000fe200078e00ff */
[----:B------:R-:W-:-:S04]  /*59c0*/  ISETP.GT.U32.AND P0, PT, R3, 0x7f800000, PT ;  /* 0x7f8000000300780c */ /* 0x000fc80003f04070 */
[----:B------:R-:W-:-:S09]  /*59d0*/  SEL R0, R0, 0x7c, P0 ;  /* 0x0000007c00007807 */ /* 0x000fd20000000000 */
.L_x_10459:
[----:B------:R-:W-:Y:S05]  /*59e0*/  BSYNC.RECONVERGENT B0 ;  /* 0x0000000000007941 */ /* 0x000fea0003800200 */
.L_x_10457:
[----:B------:R-:W-:-:S04]  /*59f0*/  SHF.R.U32.HI R3, RZ, 0x18, R5 ;  /* 0x00000018ff037819 */ /* 0x000fc80000011605 */
[----:B------:R-:W-:-:S05]  /*5a00*/  LOP3.LUT R3, R0, 0x80, R3, 0xf8, !PT ;  /* 0x0000008000037812 */ /* 0x000fca00078ef803 */
[----:B------:R0:W-:Y:S01]  /*5a10*/  STG.E.U8 desc[UR36][R8.64], R3 ;  /* 0x0000000308007986 */ /* 0x0001e2000c101124 */
[----:B------:R-:W-:Y:S05]  /*5a20*/  BRA `(.L_x_10430) ;  /* 0x00000000000c7947 */ /* 0x000fea0003800000 */
.L_x_10451:
[----:B------:R-:W0:Y:S02]  /*5a30*/  I2F.S16 R0, R18 ;  /* 0x0000001200007306 */ /* 0x000e240000101400 */
[----:B0-----:R-:W-:-:S05]  /*5a40*/  F2FP.BF16.F32.PACK_AB R0, RZ, R0 ;  /* 0x00000000ff00723e */ /* 0x001fca00000010ff */
[----:B------:R0:W-:Y:S02]  /*5a50*/  STG.E.U16 desc[UR36][R8.64], R0 ;  /* 0x0000000008007986 */ /* 0x0001e4000c101524 */
.L_x_10430:
[----:B------:R-:W-:-:S07]  /*5a60*/  VIADD R2, R2, 0x80 ;  /* 0x0000008002027836 */ /* 0x000fce0000000000 */
.L_x_10387:
[----:B------:R-:W-:-:S13]  /*5a70*/  ISETP.GE.AND P0, PT, R2, R22, PT ;  /* 0x000000160200720c */ /* 0x000fda0003f06270 */
[----:B------:R-:W-:Y:S05]  /*5a80*/  @P0 BREAK.RELIABLE B6 ;  /* 0x0000000000060942 */ /* 0x000fea0003800100 */
[----:B------:R-:W-:Y:S05]  /*5a90*/  @P0 BRA `(.L_x_10424) ;  /* 0x0000000c00ac0947 */ /* 0x000fea0003800000 */
[----:B------:R-:W-:Y:S05]  /*5aa0*/  BSYNC.RELIABLE B6 ;  /* 0x0000000000067941 */ /* 0x000fea0003800100 */
.L_x_10386:
        /* <DEDUP_REMOVED lines=20> */
.L_x_10463:
[----:B------:R0:W-:Y:S01]  /*5bf0*/  STG.E.U8 desc[UR36][R8.64], R17 ;  /* 0x0000001108007986 */ /* 0x0001e2000c101124 */
[----:B------:R-:W-:Y:S05]  /*5c00*/  BRA `(.L_x_10465) ;  /* 0x0000000c004c7947 */ /* 0x000fea0003800000 */
.L_x_10462:
        /* <DEDUP_REMOVED lines=10> */
.L_x_10467:
[----:B------:R-:W-:-:S05]  /*5cb0*/  PRMT R3, R17, 0x9910, RZ ;  /* 0x0000991011037816 */ /* 0x000fca00000000ff */
[----:B------:R0:W-:Y:S01]  /*5cc0*/  STG.E desc[UR36][R8.64], R3 ;  /* 0x0000000308007986 */ /* 0x0001e2000c101924 */
[----:B------:R-:W-:Y:S05]  /*5cd0*/  BRA `(.L_x_10465) ;  /* 0x0000000c00187947 */ /* 0x000fea0003800000 */
.L_x_10466:
[----:B------:R0:W-:Y:S01]  /*5ce0*/  STG.E.U16 desc[UR36][R8.64], R17 ;  /* 0x0000001108007986 */ /* 0x0001e2000c101524 */
[----:B------:R-:W-:Y:S05]  /*5cf0*/  BRA `(.L_x_10465) ;  /* 0x0000000c00107947 */ /* 0x000fea0003800000 */
.L_x_10461:
        /* <DEDUP_REMOVED lines=9> */
.L_x_10469:
[----:B------:R-:W0:Y:S02]  /*5d90*/  I2F.S16 R0, R17 ;  /* 0x0000001100007306 */ /* 0x000e240000101400 */
[----:B0-----:R-:W-:-:S05]  /*5da0*/  F2FP.F16.F32.PACK_AB R0, RZ, R0 ;  /* 0x00000000ff00723e */ /* 0x001fca00000000ff */
[----:B------:R0:W-:Y:S01]  /*5db0*/  STG.E.U16 desc[UR36][R8.64], R0 ;  /* 0x0000000008007986 */ /* 0x0001e2000c101524 */
[----:B------:R-:W-:Y:S05]  /*5dc0*/  BRA `(.L_x_10465) ;  /* 0x0000000800dc7947 */ /* 0x000fea0003800000 */
.L_x_10468:
        /* <DEDUP_REMOVED lines=10> */
.L_x_10471:
[----:B------:R-:W0:Y:S02]  /*5e70*/  I2F.S16 R17, R17 ;  /* 0x0000001100117306 */ /* 0x000e240000101400 */
[----:B0-----:R-:W-:-:S04]  /*5e80*/  F2FP.F16.F32.PACK_AB R3, RZ, R17 ;  /* 0x00000011ff03723e */ /* 0x001fc800000000ff */
[----:B------:R-:W-:-:S05]  /*5e90*/  PRMT R3, R3, 0x5410, RZ ;  /* 0x0000541003037816 */ /* 0x000fca00000000ff */
[----:B------:R0:W-:Y:S01]  /*5ea0*/  STG.E desc[UR36][R8.64], R3 ;  /* 0x0000000308007986 */ /* 0x0001e2000c101924 */
[----:B------:R-:W-:Y:S05]  /*5eb0*/  BRA `(.L_x_10465) ;  /* 0x0000000800a07947 */ /* 0x000fea0003800000 */
.L_x_10470:
[----:B------:R-:W0:Y:S02]  /*5ec0*/  I2F.F64.S16 R4, R17 ;  /* 0x0000001100047312 */ /* 0x000e240000101c00 */
[----:B0-----:R0:W-:Y:S01]  /*5ed0*/  STG.E.64 desc[UR36][R8.64], R4 ;  /* 0x0000000408007986 */ /* 0x0011e2000c101b24 */
[----:B------:R-:W-:Y:S05]  /*5ee0*/  BRA `(.L_x_10465) ;  /* 0x0000000800947947 */ /* 0x000fea0003800000 */
.L_x_10460:
        /* <DEDUP_REMOVED lines=12> */
.L_x_10475:
        /* <DEDUP_REMOVED lines=17> */
.L_x_10478:
[----:B------:R-:W-:-:S04]  /*60c0*/  SHF.R.U32.HI R3, RZ, 0x18, R17 ;  /* 0x00000018ff037819 */ /* 0x000fc80000011611 */
[----:B------:R-:W-:-:S04]  /*60d0*/  LOP3.LUT R0, R0, 0x80, R3, 0xf8, !PT ;  /* 0x0000008000007812 */ /* 0x000fc800078ef803 */
[----:B------:R-:W-:-:S07]  /*60e0*/  PRMT R4, R0, 0x7610, R4 ;  /* 0x0000761000047816 */ /* 0x000fce0000000004 */
.L_x_10477:
[----:B------:R-:W-:Y:S05]  /*60f0*/  BSYNC.RECONVERGENT B0 ;  /* 0x0000000000007941 */ /* 0x000fea0003800200 */
.L_x_10476:
[----:B------:R0:W-:Y:S01]  /*6100*/  STG.E.U8 desc[UR36][R8.64], R4 ;  /* 0x0000000408007986 */ /* 0x0001e2000c101124 */
[----:B------:R-:W-:Y:S05]  /*6110*/  BRA `(.L_x_10465) ;  /* 0x0000000800087947 */ /* 0x000fea0003800000 */
.L_x_10474:
        /* <DEDUP_REMOVED lines=17> */
.L_x_10481:
[----:B------:R-:W-:-:S04]  /*6230*/  SHF.R.U32.HI R3, RZ, 0x18, R17 ;  /* 0x00000018ff037819 */ /* 0x000fc80000011611 */
[----:B------:R-:W-:-:S04]  /*6240*/  LOP3.LUT R0, R0, 0x80, R3, 0xf8, !PT ;  /* 0x0000008000007812 */ /* 0x000fc800078ef803 */
[----:B------:R-:W-:-:S07]  /*6250*/  PRMT R4, R0, 0x7610, R4 ;  /* 0x0000761000047816 */ /* 0x000fce0000000004 */
.L_x_10480:
[----:B------:R-:W-:Y:S05]  /*6260*/  BSYNC.RECONVERGENT B0 ;  /* 0x0000000000007941 */ /* 0x000fea0003800200 */
.L_x_10479:
[----:B------:R0:W-:Y:S01]  /*6270*/  STG.E.U8 desc[UR36][R8.64], R4 ;  /* 0x0000000408007986 */ /* 0x0001e2000c101124 */
[----:B------:R-:W-:Y:S05]  /*6280*/  BRA `(.L_x_10465) ;  /* 0x0000000400ac7947 */ /* 0x000fea0003800000 */
.L_x_10473:
        /* <DEDUP_REMOVED lines=22> */
.L_x_10483:
[----:B------:R-:W-:-:S04]  /*63f0*/  PRMT R4, R17, 0x9910, RZ ;  /* 0x0000991011047816 */ /* 0x000fc800000000ff */
[----:B------:R-:W-:-:S05]  /*6400*/  SHF.R.S32.HI R5, RZ, 0x1f, R4 ;  /* 0x0000001fff057819 */ /* 0x000fca0000011404 */
[----:B------:R0:W-:Y:S01]  /*6410*/  STG.E.64 desc[UR36][R8.64], R4 ;  /* 0x0000000408007986 */ /* 0x0001e2000c101b24 */
[----:B------:R-:W-:Y:S05]  /*6420*/  BRA `(.L_x_10465) ;  /* 0x0000000400447947 */ /* 0x000fea0003800000 */
.L_x_10482:
[----:B------:R-:W-:-:S05]  /*6430*/  PRMT R3, R17, 0x9910, RZ ;  /* 0x0000991011037816 */ /* 0x000fca00000000ff */
[----:B------:R0:W-:Y:S01]  /*6440*/  STG.E desc[UR36][R8.64], R3 ;  /* 0x0000000308007986 */ /* 0x0001e2000c101924 */
[----:B------:R-:W-:Y:S05]  /*6450*/  BRA `(.L_x_10465) ;  /* 0x0000000400387947 */ /* 0x000fea0003800000 */
.L_x_10472:
        /* <DEDUP_REMOVED lines=11> */
.L_x_10485:
[----:B------:R-:W0:Y:S01]  /*6510*/  I2F.F64.S16 R4, R17 ;  /* 0x0000001100047312 */ /* 0x000e220000101c00 */
[----:B------:R-:W-:-:S05]  /*6520*/  CS2R R6, SRZ ;  /* 0x0000000000067805 */ /* 0x000fca000001ff00 */
[----:B0-----:R4:W-:Y:S01]  /*6530*/  STG.E.128 desc[UR36][R8.64], R4 ;  /* 0x0000000408007986 */ /* 0x0019e2000c101d24 */
[----:B------:R-:W-:Y:S05]  /*6540*/  BRA `(.L_x_10465) ;  /* 0x0000000000fc7947 */ /* 0x000fea0003800000 */
.L_x_10484:
[----:B------:R-:W-:-:S13]  /*6550*/  ISETP.NE.AND P0, PT, R0, 0xf, PT ;  /* 0x0000000f0000780c */ /* 0x000fda0003f05270 */
[----:B------:R-:W-:Y:S05]  /*6560*/  @!P0 BRA `(.L_x_10486) ;  /* 0x0000000000e88947 */ /* 0x000fea0003800000 */
[----:B------:R-:W-:-:S13]  /*6570*/  ISETP.NE.AND P0, PT, R0, 0x17, PT ;  /* 0x000000170000780c */ /* 0x000fda0003f05270 */
[----:B------:R-:W-:Y:S05]  /*6580*/  @!P0 BRA `(.L_x_10487) ;  /* 0x0000000000908947 */ /* 0x000fea0003800000 */
[----:B------:R-:W-:-:S13]  /*6590*/  ISETP.NE.AND P0, PT, R0, 0x18, PT ;  /* 0x000000180000780c */ /* 0x000fda0003f05270 */
[----:B------:R-:W-:Y:S05]  /*65a0*/  @!P0 BRA `(.L_x_10488) ;  /* 0x0000000000448947 */ /* 0x000fea0003800000 */
.L_x_10464:
        /* <DEDUP_REMOVED lines=16> */
.L_x_10489:
[----:B------:R-:W-:Y:S05]  /*66b0*/  BRA `(.L_x_10465) ;  /* 0x0000000000a07947 */ /* 0x000fea0003800000 */
.L_x_10488:
        /* <DEDUP_REMOVED lines=13> */
.L_x_10491:
[----:B------:R-:W-:Y:S05]  /*6790*/  BSYNC.RECONVERGENT B0 ;  /* 0x0000000000007941 */ /* 0x000fea0003800200 */
.L_x_10490:
[----:B------:R-:W-:-:S05]  /*67a0*/  LOP3.LUT R3, R0, 0x80, R3, 0xf8, !PT ;  /* 0x0000008000037812 */ /* 0x000fca00078ef803 */
[----:B------:R2:W-:Y:S01]  /*67b0*/  STG.E.U8 desc[UR36][R8.64], R3 ;  /* 0x0000000308007986 */ /* 0x0005e2000c101124 */
[----:B------:R-:W-:Y:S05]  /*67c0*/  BRA `(.L_x_10465) ;  /* 0x00000000005c7947 */ /* 0x000fea0003800000 */
.L_x_10487:
        /* <DEDUP_REMOVED lines=12> */
.L_x_10493:
[----:B------:R-:W-:Y:S01]  /*6890*/  IMAD.MOV.U32 R0, RZ, RZ, 0x7f ;  /* 0x0000007fff007424 */ /* 0x000fe200078e00ff */
[----:B------:R-:W-:-:S04]  /*68a0*/  ISETP.GT.U32.AND P0, PT, R3, 0x7f800000, PT ;  /* 0x7f8000000300780c */ /* 0x000fc80003f04070 */
[----:B------:R-:W-:-:S09]  /*68b0*/  SEL R0, R0, 0x7c, P0 ;  /* 0x0000007c00007807 */ /* 0x000fd20000000000 */
.L_x_10494:
[----:B------:R-:W-:Y:S05]  /*68c0*/  BSYNC.RECONVERGENT B0 ;  /* 0x0000000000007941 */ /* 0x000fea0003800200 */
.L_x_10492:
[----:B------:R-:W-:-:S04]  /*68d0*/  SHF.R.U32.HI R3, RZ, 0x18, R17 ;  /* 0x00000018ff037819 */ /* 0x000fc80000011611 */
[----:B------:R-:W-:-:S05]  /*68e0*/  LOP3.LUT R3, R0, 0x80, R3, 0xf8, !PT ;  /* 0x0000008000037812 */ /* 0x000fca00078ef803 */
[----:B------:R1:W-:Y:S01]  /*68f0*/  STG.E.U8 desc[UR36][R8.64], R3 ;  /* 0x0000000308007986 */ /* 0x0003e2000c101124 */
[----:B------:R-:W-:Y:S05]  /*6900*/  BRA `(.L_x_10465) ;  /* 0x00000000000c7947 */ /* 0x000fea0003800000 */
.L_x_10486:
[----:B------:R-:W0:Y:S02]  /*6910*/  I2F.S16 R0, R17 ;  /* 0x0000001100007306 */ /* 0x000e240000101400 */
[----:B0-----:R-:W-:-:S05]  /*6920*/  F2FP.BF16.F32.PACK_AB R0, RZ, R0 ;  /* 0x00000000ff00723e */ /* 0x001fca00000010ff */
[----:B------:R0:W-:Y:S02]  /*6930*/  STG.E.U16 desc[UR36][R8.64], R0 ;  /* 0x0000000008007986 */ /* 0x0001e4000c101524 */
.L_x_10465:
[----:B------:R-:W-:-:S07]  /*6940*/  VIADD R2, R2, 0x80 ;  /* 0x0000008002027836 */ /* 0x000fce0000000000 */
.L_x_10424:
[----:B------:R-:W-:Y:S05]  /*6950*/  BSYNC.RECONVERGENT B7 ;  /* 0x0000000000077941 */ /* 0x000fea0003800200 */
.L_x_10385:
        /* <DEDUP_REMOVED lines=21> */
.L_x_10498:
[----:B------:R-:W-:Y:S01]  /*6ab0*/  STG.E.U8 desc[UR36][R2.64], R16 ;  /* 0x0000001002007986 */ /* 0x000fe2000c101124 */
[----:B------:R-:W-:Y:S05]  /*6ac0*/  EXIT ;  /* 0x000000000000794d */ /* 0x000fea0003800000 */
.L_x_10497:
        /* <DEDUP_REMOVED lines=10> */
.L_x_10501:
[----:B------:R-:W-:-:S05]  /*6b70*/  PRMT R5, R16, 0x9910, RZ ;  /* 0x0000991010057816 */ /* 0x000fca00000000ff */
[----:B------:R-:W-:Y:S01]  /*6b80*/  STG.E desc[UR36][R2.64], R5 ;  /* 0x0000000502007986 */ /* 0x000fe2000c101924 */
[----:B------:R-:W-:Y:S05]  /*6b90*/  EXIT ;  /* 0x000000000000794d */ /* 0x000fea0003800000 */
.L_x_10500:
[----:B------:R-:W-:Y:S01]  /*6ba0*/  STG.E.U16 desc[UR36][R2.64], R16 ;  /* 0x0000001002007986 */ /* 0x000fe2000c101524 */
[----:B------:R-:W-:Y:S05]  /*6bb0*/  EXIT ;  /* 0x000000000000794d */ /* 0x000fea0003800000 */
.L_x_10496:
        /* <DEDUP_REMOVED lines=9> */
.L_x_10503:
[----:B------:R-:W0:Y:S02]  /*6c50*/  I2F.S16 R0, R16 ;  /* 0x0000001000007306 */ /* 0x000e240000101400 */
[----:B0-----:R-:W-:-:S05]  /*6c60*/  F2FP.F16.F32.PACK_AB R0, RZ, R0 ;  /* 0x00000000ff00723e */ /* 0x001fca00000000ff */
[----:B------:R-:W-:Y:S01]  /*6c70*/  STG.E.U16 desc[UR36][R2.64], R0 ;  /* 0x0000000002007986 */ /* 0x000fe2000c101524 */
[----:B------:R-:W-:Y:S05]  /*6c80*/  EXIT ;  /* 0x000000000000794d */ /* 0x000fea0003800000 */
.L_x_10502:
        /* <DEDUP_REMOVED lines=10> */
.L_x_10505:
[----:B------:R-:W0:Y:S02]  /*6d30*/  I2F.S16 R16, R16 ;  /* 0x0000001000107306 */ /* 0x000e240000101400 */
[----:B0-----:R-:W-:-:S04]  /*6d40*/  F2FP.F16.F32.PACK_AB R5, RZ, R16 ;  /* 0x00000010ff05723e */ /* 0x001fc800000000ff */
[----:B------:R-:W-:-:S05]  /*6d50*/  PRMT R5, R5, 0x5410, RZ ;  /* 0x0000541005057816 */ /* 0x000fca00000000ff */
[----:B------:R-:W-:Y:S01]  /*6d60*/  STG.E desc[UR36][R2.64], R5 ;  /* 0x0000000502007986 */ /* 0x000fe2000c101924 */
[----:B------:R-:W-:Y:S05]  /*6d70*/  EXIT ;  /* 0x000000000000794d */ /* 0x000fea0003800000 */
.L_x_10504:
[----:B------:R-:W0:Y:S02]  /*6d80*/  I2F.F64.S16 R16, R16 ;  /* 0x0000001000107312 */ /* 0x000e240000101c00 */
[----:B0-----:R-:W-:Y:S01]  /*6d90*/  STG.E.64 desc[UR36][R2.64], R16 ;  /* 0x0000001002007986 */ /* 0x001fe2000c101b24 */
[----:B------:R-:W-:Y:S05]  /*6da0*/  EXIT ;  /* 0x000000000000794d */ /* 0x000fea0003800000 */
.L_x_10495:
        /* <DEDUP_REMOVED lines=12> */
.L_x_10509:
        /* <DEDUP_REMOVED lines=18> */
.L_x_10512:
[----:B------:R-:W-:-:S04]  /*6f90*/  SHF.R.U32.HI R5, RZ, 0x18, R5 ;  /* 0x00000018ff057819 */ /* 0x000fc80000011605 */
[----:B------:R-:W-:-:S07]  /*6fa0*/  LOP3.LUT R0, R0, 0x80, R5, 0xf8, !PT ;  /* 0x0000008000007812 */ /* 0x000fce00078ef805 */
.L_x_10511:
[----:B------:R-:W-:Y:S05]  /*6fb0*/  BSYNC.RECONVERGENT B0 ;  /* 0x0000000000007941 */ /* 0x000fea0003800200 */
.L_x_10510:
[----:B------:R-:W-:Y:S01]  /*6fc0*/  STG.E.U8 desc[UR36][R2.64], R0 ;  /* 0x0000000002007986 */ /* 0x000fe2000c101124 */
[----:B------:R-:W-:Y:S05]  /*6fd0*/  EXIT ;  /* 0x000000000000794d */ /* 0x000fea0003800000 */
.L_x_10508:
        /* <DEDUP_REMOVED lines=18> */
.L_x_10515:
[----:B------:R-:W-:-:S04]  /*7100*/  SHF.R.U32.HI R5, RZ, 0x18, R5 ;  /* 0x00000018ff057819 */ /* 0x000fc80000011605 */
[----:B------:R-:W-:-:S07]  /*7110*/  LOP3.LUT R0, R0, 0x80, R5, 0xf8, !PT ;  /* 0x0000008000007812 */ /* 0x000fce00078ef805 */
.L_x_10514:
[----:B------:R-:W-:Y:S05]  /*7120*/  BSYNC.RECONVERGENT B0 ;  /* 0x0000000000007941 */ /* 0x000fea0003800200 */
.L_x_10513:
[----:B------:R-:W-:Y:S01]  /*7130*/  STG.E.U8 desc[UR36][R2.64], R0 ;  /* 0x0000000002007986 */ /* 0x000fe2000c101124 */
[----:B------:R-:W-:Y:S05]  /*7140*/  EXIT ;  /* 0x000000000000794d */ /* 0x000fea0003800000 */
.L_x_10507:
        /* <DEDUP_REMOVED lines=22> */
.L_x_10517:
[----:B------:R-:W-:-:S04]  /*72b0*/  PRMT R4, R16, 0x9910, RZ ;  /* 0x0000991010047816 */ /* 0x000fc800000000ff */
[----:B------:R-:W-:-:S05]  /*72c0*/  SHF.R.S32.HI R5, RZ, 0x1f, R4 ;  /* 0x0000001fff057819 */ /* 0x000fca0000011404 */
[----:B------:R-:W-:Y:S01]  /*72d0*/  STG.E.64 desc[UR36][R2.64], R4 ;  /* 0x0000000402007986 */ /* 0x000fe2000c101b24 */
[----:B------:R-:W-:Y:S05]  /*72e0*/  EXIT ;  /* 0x000000000000794d */ /* 0x000fea0003800000 */
.L_x_10516:
[----:B------:R-:W-:-:S05]  /*72f0*/  PRMT R5, R16, 0x9910, RZ ;  /* 0x0000991010057816 */ /* 0x000fca00000000ff */
[----:B------:R-:W-:Y:S01]  /*7300*/  STG.E desc[UR36][R2.64], R5 ;  /* 0x0000000502007986 */ /* 0x000fe2000c101924 */
[----:B------:R-:W-:Y:S05]  /*7310*/  EXIT ;  /* 0x000000000000794d */ /* 0x000fea0003800000 */
.L_x_10506:
        /* <DEDUP_REMOVED lines=11> */
.L_x_10519:
[----:B------:R-:W0:Y:S01]  /*73d0*/  I2F.F64.S16 R16, R16 ;  /* 0x0000001000107312 */ /* 0x000e220000101c00 */
[----:B------:R-:W-:-:S05]  /*73e0*/  CS2R R18, SRZ ;  /* 0x0000000000127805 */ /* 0x000fca000001ff00 */
[----:B0-----:R-:W-:Y:S01]  /*73f0*/  STG.E.128 desc[UR36][R2.64], R16 ;  /* 0x0000001002007986 */ /* 0x001fe2000c101d24 */
[----:B------:R-:W-:Y:S05]  /*7400*/  EXIT ;  /* 0x000000000000794d */ /* 0x000fea0003800000 */
.L_x_10518:
[----:B------:R-:W-:-:S13]  /*7410*/  ISETP.NE.AND P0, PT, R0, 0xf, PT ;  /* 0x0000000f0000780c */ /* 0x000fda0003f05270 */
[----:B------:R-:W-:Y:S05]  /*7420*/  @!P0 BRA `(.L_x_10520) ;  /* 0x0000000000e88947 */ /* 0x000fea0003800000 */
[----:B------:R-:W-:-:S13]  /*7430*/  ISETP.NE.AND P0, PT, R0, 0x17, PT ;  /* 0x000000170000780c */ /* 0x000fda0003f05270 */
[----:B------:R-:W-:Y:S05]  /*7440*/  @!P0 BRA `(.L_x_10521) ;  /* 0x0000000000908947 */ /* 0x000fea0003800000 */
[----:B------:R-:W-:-:S13]  /*7450*/  ISETP.NE.AND P0, PT, R0, 0x18, PT ;  /* 0x000000180000780c */ /* 0x000fda0003f05270 */
[----:B------:R-:W-:Y:S05]  /*7460*/  @!P0 BRA `(.L_x_10522) ;  /* 0x0000000000448947 */ /* 0x000fea0003800000 */
.L_x_10499:
        /* <DEDUP_REMOVED lines=16> */
.L_x_10523:
[----:B------:R-:W-:Y:S05]  /*7570*/  EXIT ;  /* 0x000000000000794d */ /* 0x000fea0003800000 */
.L_x_10522:
        /* <DEDUP_REMOVED lines=13> */
.L_x_10525:
[----:B------:R-:W-:Y:S05]  /*7650*/  BSYNC.RECONVERGENT B0 ;  /* 0x0000000000007941 */ /* 0x000fea0003800200 */
.L_x_10524:
[----:B------:R-:W-:-:S05]  /*7660*/  LOP3.LUT R5, R0, 0x80, R5, 0xf8, !PT ;  /* 0x0000008000057812 */ /* 0x000fca00078ef805 */
[----:B------:R-:W-:Y:S01]  /*7670*/  STG.E.U8 desc[UR36][R2.64], R5 ;  /* 0x0000000502007986 */ /* 0x000fe2000c101124 */
[----:B------:R-:W-:Y:S05]  /*7680*/  EXIT ;  /* 0x000000000000794d */ /* 0x000fea0003800000 */
.L_x_10521:
        /* <DEDUP_REMOVED lines=12> */
.L_x_10527:
[----:B------:R-:W-:Y:S01]  /*7750*/  IMAD.MOV.U32 R0, RZ, RZ, 0x7f ;  /* 0x0000007fff007424 */ /* 0x000fe200078e00ff */
[----:B------:R-:W-:-:S04]  /*7760*/  ISETP.GT.U32.AND P0, PT, R4, 0x7f800000, PT ;  /* 0x7f8000000400780c */ /* 0x000fc80003f04070 */
[----:B------:R-:W-:-:S09]  /*7770*/  SEL R0, R0, 0x7c, P0 ;  /* 0x0000007c00007807 */ /* 0x000fd20000000000 */
.L_x_10528:
[----:B------:R-:W-:Y:S05]  /*7780*/  BSYNC.RECONVERGENT B0 ;  /* 0x0000000000007941 */ /* 0x000fea0003800200 */
.L_x_10526:
[----:B------:R-:W-:-:S04]  /*7790*/  SHF.R.U32.HI R5, RZ, 0x18, R5 ;  /* 0x00000018ff057819 */ /* 0x000fc80000011605 */
[----:B------:R-:W-:-:S05]  /*77a0*/  LOP3.LUT R5, R0, 0x80, R5, 0xf8, !PT ;  /* 0x0000008000057812 */ /* 0x000fca00078ef805 */
[----:B------:R-:W-:Y:S01]  /*77b0*/  STG.E.U8 desc[UR36][R2.64], R5 ;  /* 0x0000000502007986 */ /* 0x000fe2000c101124 */
[----:B------:R-:W-:Y:S05]  /*77c0*/  EXIT ;  /* 0x000000000000794d */ /* 0x000fea0003800000 */
.L_x_10520:
[----:B------:R-:W0:Y:S02]  /*77d0*/  I2F.S16 R0, R16 ;  /* 0x0000001000007306 */ /* 0x000e240000101400 */
[----:B0-----:R-:W-:-:S05]  /*77e0*/  F2FP.BF16.F32.PACK_AB R0, RZ, R0 ;  /* 0x00000000ff00723e */ /* 0x001fca00000010ff */
[----:B------:R-:W-:Y:S01]  /*77f0*/  STG.E.U16 desc[UR36][R2.64], R0 ;  /* 0x0000000002007986 */ /* 0x000fe2000c101524 */
[----:B------:R-:W-:Y:S05]  /*7800*/  EXIT ;  /* 0x000000000000794d */ /* 0x000fea0003800000 */
.L_x_10529:
        /* <DEDUP_REMOVED lines=15> */
.L_x_26216:


//--------------------- .text._ZN2at6native18elementwise_kernelILi128ELi4EZNS0_22gpu_kernel_impl_nocastINS0_13AUnaryFunctorIsssNS0_16BitwiseOrFunctorIsEEEEEEvRNS_18TensorIteratorBaseERKT_EUliE_EEviT1_ --------------------------
	.section	.text._ZN2at6native18elementwise_kernelILi128ELi4EZNS0_22gpu_kernel_impl_nocastINS0_13AUnaryFunctorIsssNS0_16BitwiseOrFunctorIsEEEEEEvRNS_18TensorIteratorBaseERKT_EUliE_EEviT1_,"ax",@progbits
	.align	128
        .global         _ZN2at6native18elementwise_kernelILi128ELi4EZNS0_22gpu_kernel_impl_nocastINS0_13AUnaryFunctorIsssNS0_16BitwiseOrFunctorIsEEEEEEvRNS_18TensorIteratorBaseERKT_EUliE_EEviT1_
        .type           _ZN2at6native18elementwise_kernelILi128ELi4EZNS0_22gpu_kernel_impl_nocastINS0_13AUnaryFunctorIsssNS0_16BitwiseOrFunctorIsEEEEEEvRNS_18TensorIteratorBaseERKT_EUliE_EEviT1_,@function
        .size           _ZN2at6native18elementwise_kernelILi128ELi4EZNS0_22gpu_kernel_impl_nocastINS0_13AUnaryFunctorIsssNS0_16BitwiseOrFunctorIsEEEEEEvRNS_18TensorIteratorBaseERKT_EUliE_EEviT1_,(.L_x_26217 - _ZN2at6native18elementwise_kernelILi128ELi4EZNS0_22gpu_kernel_impl_nocastINS0_13AUnaryFunctorIsssNS0_16BitwiseOrFunctorIsEEEEEEvRNS_18TensorIteratorBaseERKT_EUliE_EEviT1_)
        .other          _ZN2at6native18elementwise_kernelILi128ELi4EZNS0_22gpu_kernel_impl_nocastINS0_13AUnaryFunctorIsssNS0_16BitwiseOrFunctorIsEEEEEEvRNS_18TensorIteratorBaseERKT_EUliE_EEviT1_,@"STO_CUDA_ENTRY STV_DEFAULT"
_ZN2at6native18elementwise_kernelILi128ELi4EZNS0_22gpu_kernel_impl_nocastINS0_13AUnaryFunctorIsssNS0_16BitwiseOrFunctorIsEEEEEEvRNS_18TensorIteratorBaseERKT_EUliE_EEviT1_:
.text._ZN2at6native18elementwise_kernelILi128ELi4EZNS0_22gpu_kernel_impl_nocastINS0_13AUnaryFunctorIsssNS0_16BitwiseOrFunctorIsEEEEEEvRNS_18TensorIteratorBaseERKT_EUliE_EEviT1_:
        /* <DEDUP_REMOVED lines=30> */
.L_x_10533:
[----:B------:R-:W-:-:S13]  /*01e0*/  ISETP.GE.AND P0, PT, R3, UR4, PT ;  /* 0x0000000403007c0c */ /* 0x000fda000bf06270 */
[----:B------:R-:W-:Y:S05]  /*01f0*/  @P0 BREAK.RELIABLE B1 ;  /* 0x0000000000010942 */ /* 0x000fea0003800100 */
[----:B------:R-:W-:Y:S05]  /*0200*/  @P0 BRA `(.L_x_10534) ;  /* 0x00000000001c0947 */ /* 0x000fea0003800000 */
[----:B------:R-:W-:Y:S05]  /*0210*/  BSYNC.RELIABLE B1 ;  /* 0x0000000000017941 */ /* 0x000fea0003800100 */
.L_x_10532:
[----:B------:R-:W1:Y:S02]  /*0220*/  LDC.64 R4, c[0x0][0x588] ;  /* 0x00016200ff047b82 */ /* 0x000e640000000a00 */
[----:B-1----:R-:W2:Y:S06]  /*0230*/  LDG.E.U16 R4, desc[UR6][R4.64] ;  /* 0x0000000604047981 */ /* 0x002eac000c1e1500 */
[----:B0-----:R-:W0:Y:S01]  /*0240*/  LDC.64 R6, c[0x0][0x580] ;  /* 0x00016000ff067b82 */ /* 0x001e220000000a00 */
[----:B------:R-:W-:Y:S02]  /*0250*/  IADD3 R3, PT, PT, R3, 0x80, RZ ;  /* 0x0000008003037810 */ /* 0x000fe40007ffe0ff */
[----:B--2---:R-:W-:-:S05]  /*0260*/  LOP3.LUT R9, R4, UR5, RZ, 0xfc, !PT ;  /* 0x0000000504097c12 */ /* 0x004fca000f8efcff */
[----:B0-----:R1:W-:Y:S02]  /*0270*/  STG.E.U16 desc[UR6][R6.64], R9 ;  /* 0x0000000906007986 */ /* 0x0013e4000c101506 */
.L_x_10534:
[----:B------:R-:W-:Y:S05]  /*0280*/  BSYNC.RECONVERGENT B0 ;  /* 0x0000000000007941 */ /* 0x000fea0003800200 */
.L_x_10531:
        /* <DEDUP_REMOVED lines=9> */
.L_x_10530:
        /* <DEDUP_REMOVED lines=306> */
.L_x_10538:
        /* <DEDUP_REMOVED lines=310> */
.L_x_10540:
        /* <DEDUP_REMOVED lines=9> */
.L_x_10537:
[----:B------:R-:W-:-:S13]  /*2a30*/  ISETP.GE.AND P0, PT, R3, UR4, PT ;  /* 0x0000000403007c0c */ /* 0x000fda000bf06270 */
[----:B------:R-:W-:Y:S05]  /*2a40*/  @P0 BREAK.RELIABLE B1 ;  /* 0x0000000000010942 */ /* 0x000fea0003800100 */
[----:B------:R-:W-:Y:S05]  /*2a50*/  @P0 BRA `(.L_x_10539) ;  /* 0x0000001000d00947 */ /* 0x000fea0003800000 */
[----:B------:R-:W-:Y:S05]  /*2a60*/  BSYNC.RELIABLE B1 ;  /* 0x0000000000017941 */ /* 0x000fea0003800100 */
.L_x_10536:
        /* <DEDUP_REMOVED lines=298> */
.L_x_10541:
        /* <DEDUP_REMOVED lines=9> */
.L_x_10539:
[----:B------:R-:W-:Y:S05]  /*3da0*/  BSYNC.RECONVERGENT B0 ;  /* 0x0000000000007941 */ /* 0x000fea0003800200 */
.L_x_10535:
        /* <DEDUP_REMOVED lines=301> */
.L_x_10542:
        /* <DEDUP_REMOVED lines=9> */
.L_x_10543:
        /* <DEDUP_REMOVED lines=15> */
.L_x_26217:


//--------------------- .text._ZN2at6native27unrolled_elementwise_kernelINS0_13AUnaryFunctorIsssNS0_16BitwiseOrFunctorIsEEEESt5arrayIPcLm2EELi4E23TrivialOffsetCalculatorILi1EjESA_NS0_6memory15LoadWithoutCastENSB_16StoreWithoutCastEEEviT_T0_T2_T3_T4_T5_ --------------------------
	.section	.text._ZN2at6native27unrolled_elementwise_kernelINS0_13AUnaryFunctorIsssNS0_16BitwiseOrFunctorIsEEEESt5arrayIPcLm2EELi4E23TrivialOffsetCalculatorILi1EjESA_NS0_6memory15LoadWithoutCastENSB_16StoreWithoutCastEEEviT_T0_T2_T3_T4_T5_,"ax",@progbits
	.align	128
        .global         _ZN2at6native27unrolled_elementwise_kernelINS0_13AUnaryFunctorIsssNS0_16BitwiseOrFunctorIsEEEESt5arrayIPcLm2EELi4E23TrivialOffsetCalculatorILi1EjESA_NS0_6memory15LoadWithoutCastENSB_16StoreWithoutCastEEEviT_T0_T2_T3_T4_T5_
        .type           _ZN2at6native27unrolled_elementwise_kernelINS0_13AUnaryFunctorIsssNS0_16BitwiseOrFunctorIsEEEESt5arrayIPcLm2EELi4E23TrivialOffsetCalculatorILi1EjESA_NS0_6memory15LoadWithoutCastENSB_16StoreWithoutCastEEEviT_T0_T2_T3_T4_T5_,@function
        .size           _ZN2at6native27unrolled_elementwise_kernelINS0_13AUnaryFunctorIsssNS0_16BitwiseOrFunctorIsEEEESt5arrayIPcLm2EELi4E23TrivialOffsetCalculatorILi1EjESA_NS0_6memory15LoadWithoutCastENSB_16StoreWithoutCastEEEviT_T0_T2_T3_T4_T5_,(.L_x_26218 - _ZN2at6native27unrolled_elementwise_kernelINS0_13AUnaryFunctorIsssNS0_16BitwiseOrFunctorIsEEEESt5arrayIPcLm2EELi4E23TrivialOffsetCalculatorILi1EjESA_NS0_6memory15LoadWithoutCastENSB_16StoreWithoutCastEEEviT_T0_T2_T3_T4_T5_)
        .other          _ZN2at6native27unrolled_elementwise_kernelINS0_13AUnaryFunctorIsssNS0_16BitwiseOrFunctorIsEEEESt5arrayIPcLm2EELi4E23TrivialOffsetCalculatorILi1EjESA_NS0_6memory15LoadWithoutCastENSB_16StoreWithoutCastEEEviT_T0_T2_T3_T4_T5_,@"STO_CUDA_ENTRY STV_DEFAULT"
_ZN2at6native27unrolled_elementwise_kernelINS0_13AUnaryFunctorIsssNS0_16BitwiseOrFunctorIsEEEESt5arrayIPcLm2EELi4E23TrivialOffsetCalculatorILi1EjESA_NS0_6memory15LoadWithoutCastENSB_16StoreWithoutCastEEEviT_T0_T2_T3_T4_T5_:
.text._ZN2at6native27unrolled_elementwise_kernelINS0_13AUnaryFunctorIsssNS0_16BitwiseOrFunctorIsEEEESt5arrayIPcLm2EELi4E23TrivialOffsetCalculatorILi1EjESA_NS0_6memory15LoadWithoutCastENSB_16StoreWithoutCastEEEviT_T0_T2_T3_T4_T5_:
        /* <DEDUP_REMOVED lines=56> */
.L_x_10546:
[----:B------:R-:W-:Y:S05]  /*0380*/  BSYNC.RELIABLE B1 ;  /* 0x0000000000017941 */ /* 0x000fea0003800100 */
.L_x_10545:
[----:B------:R-:W-:-:S13]  /*0390*/  ISETP.GE.AND P0, PT, R3, R2, PT ;  /* 0x000000020300720c */ /* 0x000fda0003f06270 */
[----:B0-----:R-:W0:Y:S01]  /*03a0*/  @!P0 LDC.64 R4, c[0x0][0x388] ;  /* 0x0000e200ff048b82 */ /* 0x001e220000000a00 */
[----:B------:R-:W-:Y:S01]  /*03b0*/  @!P0 LEA R7, R0, R3, 0x9 ;  /* 0x0000000300078211 */ /* 0x000fe200078e48ff */
[----:B------:R-:W-:-:S04]  /*03c0*/  @!P0 VIADD R3, R3, 0x80 ;  /* 0x0000008003038836 */ /* 0x000fc80000000000 */
[----:B0-----:R-:W-:-:S05]  /*03d0*/  @!P0 IMAD.WIDE.U32 R4, R7, 0x2, R4 ;  /* 0x0000000207048825 */ /* 0x001fca00078e0004 */
[----:B------:R1:W-:Y:S02]  /*03e0*/  @!P0 STG.E.U16 desc[UR4][R4.64], R19 ;  /* 0x0000001304008986 */ /* 0x0003e4000c101504 */
.L_x_10547:
[----:B------:R-:W-:Y:S05]  /*03f0*/  BSYNC.RECONVERGENT B0 ;  /* 0x0000000000007941 */ /* 0x000fea0003800200 */
.L_x_10544:
        /* <DEDUP_REMOVED lines=8> */
.L_x_10548:
        /* <DEDUP_REMOVED lines=16> */
.L_x_26218:


//--------------------- .text._ZN2at6native29vectorized_elementwise_kernelILi2ENS0_13AUnaryFunctorIsssNS0_16BitwiseOrFunctorIsEEEESt5arrayIPcLm2EEEEviT0_T1_ --------------------------
	.section	.text._ZN2at6native29vectorized_elementwise_kernelILi2ENS0_13AUnaryFunctorIsssNS0_16BitwiseOrFunctorIsEEEESt5arrayIPcLm2EEEEviT0_T1_,"ax",@progbits
	.align	128
        .global         _ZN2at6native29vectorized_elementwise_kernelILi2ENS0_13AUnaryFunctorIsssNS0_16BitwiseOrFunctorIsEEEESt5arrayIPcLm2EEEEviT0_T1_
        .type           _ZN2at6native29vectorized_elementwise_kernelILi2ENS0_13AUnaryFunctorIsssNS0_16BitwiseOrFunctorIsEEEESt5arrayIPcLm2EEEEviT0_T1_,@function
        .size           _ZN2at6native29vectorized_elementwise_kernelILi2ENS0_13AUnaryFunctorIsssNS0_16BitwiseOrFunctorIsEEEESt5arrayIPcLm2EEEEviT0_T1_,(.L_x_26219 - _ZN2at6native29vectorized_elementwise_kernelILi2ENS0_13AUnaryFunctorIsssNS0_16BitwiseOrFunctorIsEEEESt5arrayIPcLm2EEEEviT0_T1_)
        .other          _ZN2at6native29vectorized_elementwise_kernelILi2ENS0_13AUnaryFunctorIsssNS0_16BitwiseOrFunctorIsEEEESt5arrayIPcLm2EEEEviT0_T1_,@"STO_CUDA_ENTRY STV_DEFAULT"
_ZN2at6native29vectorized_elementwise_kernelILi2ENS0_13AUnaryFunctorIsssNS0_16BitwiseOrFunctorIsEEEESt5arrayIPcLm2EEEEviT0_T1_:
.text._ZN2at6native29vectorized_elementwise_kernelILi2ENS0_13AUnaryFunctorIsssNS0_16BitwiseOrFunctorIsEEEESt5arrayIPcLm2EEEEviT0_T1_:
        /* <DEDUP_REMOVED lines=90> */
.L_x_10552:
[----:B------:R-:W-:-:S13]  /*05a0*/  ISETP.GE.U32.AND P0, PT, R17, R16, PT ;  /* 0x000000101100720c */ /* 0x000fda0003f06070 */
[----:B------:R-:W-:Y:S05]  /*05b0*/  @P0 BRA `(.L_x_10554) ;  /* 0x0000000000300947 */ /* 0x000fea0003800000 */
[----:B0-----:R-:W0:Y:S01]  /*05c0*/  LDC.64 R4, c[0x0][0x388] ;  /* 0x0000e200ff047b82 */ /* 0x001e220000000a00 */
[----:B------:R-:W-:Y:S02]  /*05d0*/  IMAD.IADD R9, R0, 0x1, R17 ;  /* 0x0000000100097824 */ /* 0x000fe400078e0211 */
[----:B------:R-:W-:Y:S02]  /*05e0*/  VIADD R17, R17, 0x80 ;  /* 0x0000008011117836 */ /* 0x000fe40000000000 */
[----:B0-----:R-:W-:-:S05]  /*05f0*/  IMAD.WIDE.U32 R4, R9, 0x2, R4 ;  /* 0x0000000209047825 */ /* 0x001fca00078e0004 */
[----:B------:R1:W-:Y:S02]  /*0600*/  STG.E.U16 desc[UR6][R4.64], R22 ;  /* 0x0000001604007986 */ /* 0x0003e4000c101506 */
.L_x_10553:
[----:B------:R-:W-:-:S13]  /*0610*/  ISETP.GE.U32.AND P0, PT, R17, R16, PT ;  /* 0x000000101100720c */ /* 0x000fda0003f06070 */
[----:B------:R-:W-:Y:S05]  /*0620*/  @P0 BRA `(.L_x_10555) ;  /* 0x0000000000300947 */ /* 0x000fea0003800000 */
[----:B01----:R-:W0:Y:S01]  /*0630*/  LDC.64 R4, c[0x0][0x388] ;  /* 0x0000e200ff047b82 */ /* 0x003e220000000a00 */
[----:B------:R-:W-:Y:S02]  /*0640*/  IMAD.IADD R9, R0, 0x1, R17 ;  /* 0x0000000100097824 */ /* 0x000fe400078e0211 */
[----:B------:R-:W-:Y:S02]  /*0650*/  VIADD R17, R17, 0x80 ;  /* 0x0000008011117836 */ /* 0x000fe40000000000 */
[----:B0-----:R-:W-:-:S05]  /*0660*/  IMAD.WIDE.U32 R4, R9, 0x2, R4 ;  /* 0x0000000209047825 */ /* 0x001fca00078e0004 */
[----:B------:R1:W-:Y:S02]  /*0670*/  STG.E.U16 desc[UR6][R4.64], R12 ;  /* 0x0000000c04007986 */ /* 0x0003e4000c101506 */
.L_x_10554:
[----:B------:R-:W-:-:S13]  /*0680*/  ISETP.GE.U32.AND P0, PT, R17, R16, PT ;  /* 0x000000101100720c */ /* 0x000fda0003f06070 */
[----:B------:R-:W-:Y:S05]  /*0690*/  @P0 BRA `(.L_x_10556) ;  /* 0x0000000000340947 */ /* 0x000fea0003800000 */
[----:B01----:R-:W0:Y:S01]  /*06a0*/  LDC.64 R4, c[0x0][0x388] ;  /* 0x0000e200ff047b82 */ /* 0x003e220000000a00 */
[----:B------:R-:W-:Y:S01]  /*06b0*/  IADD3 R9, PT, PT, R0, R17, RZ ;  /* 0x0000001100097210 */ /* 0x000fe20007ffe0ff */
[----:B------:R-:W-:-:S04]  /*06c0*/  VIADD R17, R17, 0x80 ;  /* 0x0000008011117836 */ /* 0x000fc80000000000 */
[----:B0-----:R-:W-:-:S05]  /*06d0*/  IMAD.WIDE.U32 R4, R9, 0x2, R4 ;  /* 0x0000000209047825 */ /* 0x001fca00078e0004 */
[----:B------:R2:W-:Y:S02]  /*06e0*/  STG.E.U16 desc[UR6][R4.64], R7 ;  /* 0x0000000704007986 */ /* 0x0005e4000c101506 */
.L_x_10555:
        /* <DEDUP_REMOVED lines=8> */
.L_x_10556:
[----:B------:R-:W-:Y:S05]  /*0770*/  BSYNC.RELIABLE B1 ;  /* 0x0000000000017941 */ /* 0x000fea0003800100 */
.L_x_10551:
[----:B------:R-:W-:-:S13]  /*0780*/  ISETP.GE.U32.AND P0, PT, R17, R16, PT ;  /* 0x000000101100720c */ /* 0x000fda0003f06070 */
[----:B012---:R-:W0:Y:S01]  /*0790*/  @!P0 LDC.64 R4, c[0x0][0x388] ;  /* 0x0000e200ff048b82 */ /* 0x007e220000000a00 */
[----:B------:R-:W-:Y:S02]  /*07a0*/  @!P0 IMAD.IADD R7, R0, 0x1, R17 ;  /* 0x0000000100078824 */ /* 0x000fe400078e0211 */
[----:B------:R-:W-:Y:S02]  /*07b0*/  @!P0 VIADD R17, R17, 0x80 ;  /* 0x0000008011118836 */ /* 0x000fe40000000000 */
[----:B0-----:R-:W-:-:S05]  /*07c0*/  @!P0 IMAD.WIDE.U32 R4, R7, 0x2, R4 ;  /* 0x0000000207048825 */ /* 0x001fca00078e0004 */
[----:B------:R3:W-:Y:S02]  /*07d0*/  @!P0 STG.E.U16 desc[UR6][R4.64], R3 ;  /* 0x0000000304008986 */ /* 0x0007e4000c101506 */
.L_x_10557:
[----:B------:R-:W-:Y:S05]  /*07e0*/  BSYNC.RECONVERGENT B0 ;  /* 0x0000000000007941 */ /* 0x000fea0003800200 */
.L_x_10550:
        /* <DEDUP_REMOVED lines=8> */
.L_x_10549:
        /* <DEDUP_REMOVED lines=32> */
.L_x_10558:
        /* <DEDUP_REMOVED lines=9> */
.L_x_26219:


//--------------------- .text._ZN2at6native29vectorized_elementwise_kernelILi4ENS0_13AUnaryFunctorIsssNS0_16BitwiseOrFunctorIsEEEESt5arrayIPcLm2EEEEviT0_T1_ --------------------------
	.section	.text._ZN2at6native29vectorized_elementwise_kernelILi4ENS0_13AUnaryFunctorIsssNS0_16BitwiseOrFunctorIsEEEESt5arrayIPcLm2EEEEviT0_T1_,"ax",@progbits
	.align	128
        .global         _ZN2at6native29vectorized_elementwise_kernelILi4ENS0_13AUnaryFunctorIsssNS0_16BitwiseOrFunctorIsEEEESt5arrayIPcLm2EEEEviT0_T1_
        .type           _ZN2at6native29vectorized_elementwise_kernelILi4ENS0_13AUnaryFunctorIsssNS0_16BitwiseOrFunctorIsEEEESt5arrayIPcLm2EEEEviT0_T1_,@function
        .size           _ZN2at6native29vectorized_elementwise_kernelILi4ENS0_13AUnaryFunctorIsssNS0_16BitwiseOrFunctorIsEEEESt5arrayIPcLm2EEEEviT0_T1_,(.L_x_26220 - _ZN2at6native29vectorized_elementwise_kernelILi4ENS0_13AUnaryFunctorIsssNS0_16BitwiseOrFunctorIsEEEESt5arrayIPcLm2EEEEviT0_T1_)
        .other          _ZN2at6native29vectorized_elementwise_kernelILi4ENS0_13AUnaryFunctorIsssNS0_16BitwiseOrFunctorIsEEEESt5arrayIPcLm2EEEEviT0_T1_,@"STO_CUDA_ENTRY STV_DEFAULT"
_ZN2at6native29vectorized_elementwise_kernelILi4ENS0_13AUnaryFunctorIsssNS0_16BitwiseOrFunctorIsEEEESt5arrayIPcLm2EEEEviT0_T1_:
.text._ZN2at6native29vectorized_elementwise_kernelILi4ENS0_13AUnaryFunctorIsssNS0_16BitwiseOrFunctorIsEEEESt5arrayIPcLm2EEEEviT0_T1_:
        /* <DEDUP_REMOVED lines=90> */
.L_x_10562:
[----:B------:R-:W-:-:S13]  /*05a0*/  ISETP.GE.U32.AND P0, PT, R17, R16, PT ;  /* 0x000000101100720c */ /* 0x000fda0003f06070 */
[----:B------:R-:W-:Y:S05]  /*05b0*/  @P0 BRA `(.L_x_10564) ;  /* 0x0000000000300947 */ /* 0x000fea0003800000 */
[----:B0-----:R-:W0:Y:S01]  /*05c0*/  LDC.64 R4, c[0x0][0x388] ;  /* 0x0000e200ff047b82 */ /* 0x001e220000000a00 */
[----:B------:R-:W-:Y:S02]  /*05d0*/  IMAD.IADD R9, R0, 0x1, R17 ;  /* 0x0000000100097824 */ /* 0x000fe400078e0211 */
[----:B------:R-:W-:Y:S02]  /*05e0*/  VIADD R17, R17, 0x80 ;  /* 0x0000008011117836 */ /* 0x000fe40000000000 */
[----:B0-----:R-:W-:-:S05]  /*05f0*/  IMAD.WIDE.U32 R4, R9, 0x2, R4 ;  /* 0x0000000209047825 */ /* 0x001fca00078e0004 */
[----:B------:R1:W-:Y:S02]  /*0600*/  STG.E.U16 desc[UR6][R4.64], R22 ;  /* 0x0000001604007986 */ /* 0x0003e4000c101506 */
.L_x_10563:
[----:B------:R-:W-:-:S13]  /*0610*/  ISETP.GE.U32.AND P0, PT, R17, R16, PT ;  /* 0x000000101100720c */ /* 0x000fda0003f06070 */
[----:B------:R-:W-:Y:S05]  /*0620*/  @P0 BRA `(.L_x_10565) ;  /* 0x0000000000300947 */ /* 0x000fea0003800000 */
[----:B01----:R-:W0:Y:S01]  /*0630*/  LDC.64 R4, c[0x0][0x388] ;  /* 0x0000e200ff047b82 */ /* 0x003e220000000a00 */
[----:B------:R-:W-:Y:S02]  /*0640*/  IMAD.IADD R9, R0, 0x1, R17 ;  /* 0x0000000100097824 */ /* 0x000fe400078e0211 */
[----:B------:R-:W-:Y:S02]  /*0650*/  VIADD R17, R17, 0x80 ;  /* 0x0000008011117836 */ /* 0x000fe40000000000 */
[----:B0-----:R-:W-:-:S05]  /*0660*/  IMAD.WIDE.U32 R4, R9, 0x2, R4 ;  /* 0x0000000209047825 */ /* 0x001fca00078e0004 */
[----:B------:R1:W-:Y:S02]  /*0670*/  STG.E.U16 desc[UR6][R4.64], R12 ;  /* 0x0000000c04007986 */ /* 0x0003e4000c101506 */
.L_x_10564:
[----:B------:R-:W-:-:S13]  /*0680*/  ISETP.GE.U32.AND P0, PT, R17, R16, PT ;  /* 0x000000101100720c */ /* 0x000fda0003f06070 */
[----:B------:R-:W-:Y:S05]  /*0690*/  @P0 BRA `(.L_x_10566) ;  /* 0x0000000000340947 */ /* 0x000fea0003800000 */
[----:B01----:R-:W0:Y:S01]  /*06a0*/  LDC.64 R4, c[0x0][0x388] ;  /* 0x0000e200ff047b82 */ /* 0x003e220000000a00 */
[----:B------:R-:W-:Y:S01]  /*06b0*/  IADD3 R9, PT, PT, R0, R17, RZ ;  /* 0x0000001100097210 */ /* 0x000fe20007ffe0ff */
[----:B------:R-:W-:-:S04]  /*06c0*/  VIADD R17, R17, 0x80 ;  /* 0x0000008011117836 */ /* 0x000fc80000000000 */
[----:B0-----:R-:W-:-:S05]  /*06d0*/  IMAD.WIDE.U32 R4, R9, 0x2, R4 ;  /* 0x0000000209047825 */ /* 0x001fca00078e0004 */
[----:B------:R2:W-:Y:S02]  /*06e0*/  STG.E.U16 desc[UR6][R4.64], R7 ;  /* 0x0000000704007986 */ /* 0x0005e4000c101506 */
.L_x_10565:
        /* <DEDUP_REMOVED lines=8> */
.L_x_10566:
[----:B------:R-:W-:Y:S05]  /*0770*/  BSYNC.RELIABLE B1 ;  /* 0x0000000000017941 */ /* 0x000fea0003800100 */
.L_x_10561:
[----:B------:R-:W-:-:S13]  /*0780*/  ISETP.GE.U32.AND P0, PT, R17, R16, PT ;  /* 0x000000101100720c */ /* 0x000fda0003f06070 */
[----:B012---:R-:W0:Y:S01]  /*0790*/  @!P0 LDC.64 R4, c[0x0][0x388] ;  /* 0x0000e200ff048b82 */ /* 0x007e220000000a00 */
[----:B------:R-:W-:Y:S02]  /*07a0*/  @!P0 IMAD.IADD R7, R0, 0x1, R17 ;  /* 0x0000000100078824 */ /* 0x000fe400078e0211 */
[----:B------:R-:W-:Y:S02]  /*07b0*/  @!P0 VIADD R17, R17, 0x80 ;  /* 0x0000008011118836 */ /* 0x000fe40000000000 */
[----:B0-----:R-:W-:-:S05]  /*07c0*/  @!P0 IMAD.WIDE.U32 R4, R7, 0x2, R4 ;  /* 0x0000000207048825 */ /* 0x001fca00078e0004 */
[----:B------:R3:W-:Y:S02]  /*07d0*/  @!P0 STG.E.U16 desc[UR6][R4.64], R3 ;  /* 0x0000000304008986 */ /* 0x0007e4000c101506 */
.L_x_10567:
[----:B------:R-:W-:Y:S05]  /*07e0*/  BSYNC.RECONVERGENT B0 ;  /* 0x0000000000007941 */ /* 0x000fea0003800200 */
.L_x_10560:
        /* <DEDUP_REMOVED lines=8> */
.L_x_10559:
        /* <DEDUP_REMOVED lines=28> */
.L_x_10568:
        /* <DEDUP_REMOVED lines=13> */
.L_x_26220:


//--------------------- .text._ZN2at6native29vectorized_elementwise_kernelILi8ENS0_13AUnaryFunctorIsssNS0_16BitwiseOrFunctorIsEEEESt5arrayIPcLm2EEEEviT0_T1_ --------------------------
	.section	.text._ZN2at6native29vectorized_elementwise_kernelILi8ENS0_13AUnaryFunctorIsssNS0_16BitwiseOrFunctorIsEEEESt5arrayIPcLm2EEEEviT0_T1_,"ax",@progbits
	.align	128
        .global         _ZN2at6native29vectorized_elementwise_kernelILi8ENS0_13AUnaryFunctorIsssNS0_16BitwiseOrFunctorIsEEEESt5arrayIPcLm2EEEEviT0_T1_
        .type           _ZN2at6native29vectorized_elementwise_kernelILi8ENS0_13AUnaryFunctorIsssNS0_16BitwiseOrFunctorIsEEEESt5arrayIPcLm2EEEEviT0_T1_,@function
        .size           _ZN2at6native29vectorized_elementwise_kernelILi8ENS0_13AUnaryFunctorIsssNS0_16BitwiseOrFunctorIsEEEESt5arrayIPcLm2EEEEviT0_T1_,(.L_x_26221 - _ZN2at6native29vectorized_elementwise_kernelILi8ENS0_13AUnaryFunctorIsssNS0_16BitwiseOrFunctorIsEEEESt5arrayIPcLm2EEEEviT0_T1_)
        .other          _ZN2at6native29vectorized_elementwise_kernelILi8ENS0_13AUnaryFunctorIsssNS0_16BitwiseOrFunctorIsEEEESt5arrayIPcLm2EEEEviT0_T1_,@"STO_CUDA_ENTRY STV_DEFAULT"
_ZN2at6native29vectorized_elementwise_kernelILi8ENS0_13AUnaryFunctorIsssNS0_16BitwiseOrFunctorIsEEEESt5arrayIPcLm2EEEEviT0_T1_:
.text._ZN2at6native29vectorized_elementwise_kernelILi8ENS0_13AUnaryFunctorIsssNS0_16BitwiseOrFunctorIsEEEESt5arrayIPcLm2EEEEviT0_T1_:
        /* <DEDUP_REMOVED lines=90> */
.L_x_10572:
[----:B------:R-:W-:-:S13]  /*05a0*/  ISETP.GE.U32.AND P0, PT, R17, R16, PT ;  /* 0x000000101100720c */ /* 0x000fda0003f06070 */
[----:B------:R-:W-:Y:S05]  /*05b0*/  @P0 BRA `(.L_x_10574) ;  /* 0x0000000000300947 */ /* 0x000fea0003800000 */
[----:B0-----:R-:W0:Y:S01]  /*05c0*/  LDC.64 R4, c[0x0][0x388] ;  /* 0x0000e200ff047b82 */ /* 0x001e220000000a00 */
[----:B------:R-:W-:Y:S02]  /*05d0*/  IMAD.IADD R9, R0, 0x1, R17 ;  /* 0x0000000100097824 */ /* 0x000fe400078e0211 */
[----:B------:R-:W-:Y:S02]  /*05e0*/  VIADD R17, R17, 0x80 ;  /* 0x0000008011117836 */ /* 0x000fe40000000000 */
[----:B0-----:R-:W-:-:S05]  /*05f0*/  IMAD.WIDE.U32 R4, R9, 0x2, R4 ;  /* 0x0000000209047825 */ /* 0x001fca00078e0004 */
[----:B------:R1:W-:Y:S02]  /*0600*/  STG.E.U16 desc[UR6][R4.64], R22 ;  /* 0x0000001604007986 */ /* 0x0003e4000c101506 */
.L_x_10573:
[----:B------:R-:W-:-:S13]  /*0610*/  ISETP.GE.U32.AND P0, PT, R17, R16, PT ;  /* 0x000000101100720c */ /* 0x000fda0003f06070 */
[----:B------:R-:W-:Y:S05]  /*0620*/  @P0 BRA `(.L_x_10575) ;  /* 0x0000000000300947 */ /* 0x000fea0003800000 */
[----:B01----:R-:W0:Y:S01]  /*0630*/  LDC.64 R4, c[0x0][0x388] ;  /* 0x0000e200ff047b82 */ /* 0x003e220000000a00 */
[----:B------:R-:W-:Y:S02]  /*0640*/  IMAD.IADD R9, R0, 0x1, R17 ;  /* 0x0000000100097824 */ /* 0x000fe400078e0211 */
[----:B------:R-:W-:Y:S02]  /*0650*/  VIADD R17, R17, 0x80 ;  /* 0x0000008011117836 */ /* 0x000fe40000000000 */
[----:B0-----:R-:W-:-:S05]  /*0660*/  IMAD.WIDE.U32 R4, R9, 0x2, R4 ;  /* 0x0000000209047825 */ /* 0x001fca00078e0004 */
[----:B------:R1:W-:Y:S02]  /*0670*/  STG.E.U16 desc[UR6][R4.64], R12 ;  /* 0x0000000c04007986 */ /* 0x0003e4000c101506 */
.L_x_10574:
[----:B------:R-:W-:-:S13]  /*0680*/  ISETP.GE.U32.AND P0, PT, R17, R16, PT ;  /* 0x000000101100720c */ /* 0x000fda0003f06070 */
[----:B------:R-:W-:Y:S05]  /*0690*/  @P0 BRA `(.L_x_10576) ;  /* 0x0000000000340947 */ /* 0x000fea0003800000 */
[----:B01----:R-:W0:Y:S01]  /*06a0*/  LDC.64 R4, c[0x0][0x388] ;  /* 0x0000e200ff047b82 */ /* 0x003e220000000a00 */
[----:B------:R-:W-:Y:S01]  /*06b0*/  IADD3 R9, PT, PT, R0, R17, RZ ;  /* 0x0000001100097210 */ /* 0x000fe20007ffe0ff */
[----:B------:R-:W-:-:S04]  /*06c0*/  VIADD R17, R17, 0x80 ;  /* 0x0000008011117836 */ /* 0x000fc80000000000 */
[----:B0-----:R-:W-:-:S05]  /*06d0*/  IMAD.WIDE.U32 R4, R9, 0x2, R4 ;  /* 0x0000000209047825 */ /* 0x001fca00078e0004 */
[----:B------:R2:W-:Y:S02]  /*06e0*/  STG.E.U16 desc[UR6][R4.64], R7 ;  /* 0x0000000704007986 */ /* 0x0005e4000c101506 */
.L_x_10575:
        /* <DEDUP_REMOVED lines=8> */
.L_x_10576:
[----:B------:R-:W-:Y:S05]  /*0770*/  BSYNC.RELIABLE B1 ;  /* 0x0000000000017941 */ /* 0x000fea0003800100 */
.L_x_10571:
[----:B------:R-:W-:-:S13]  /*0780*/  ISETP.GE.U32.AND P0, PT, R17, R16, PT ;  /* 0x000000101100720c */ /* 0x000fda0003f06070 */
[----:B012---:R-:W0:Y:S01]  /*0790*/  @!P0 LDC.64 R4, c[0x0][0x388] ;  /* 0x0000e200ff048b82 */ /* 0x007e220000000a00 */
[----:B------:R-:W-:Y:S02]  /*07a0*/  @!P0 IMAD.IADD R7, R0, 0x1, R17 ;  /* 0x0000000100078824 */ /* 0x000fe400078e0211 */
[----:B------:R-:W-:Y:S02]  /*07b0*/  @!P0 VIADD R17, R17, 0x80 ;  /* 0x0000008011118836 */ /* 0x000fe40000000000 */
[----:B0-----:R-:W-:-:S05]  /*07c0*/  @!P0 IMAD.WIDE.U32 R4, R7, 0x2, R4 ;  /* 0x0000000207048825 */ /* 0x001fca00078e0004 */
[----:B------:R3:W-:Y:S02]  /*07d0*/  @!P0 STG.E.U16 desc[UR6][R4.64], R3 ;  /* 0x0000000304008986 */ /* 0x0007e4000c101506 */
.L_x_10577:
[----:B------:R-:W-:Y:S05]  /*07e0*/  BSYNC.RECONVERGENT B0 ;  /* 0x0000000000007941 */ /* 0x000fea0003800200 */
.L_x_10570:
        /* <DEDUP_REMOVED lines=8> */
.L_x_10569:
        /* <DEDUP_REMOVED lines=26> */
.L_x_10578:
        /* <DEDUP_REMOVED lines=15> */
.L_x_26221:


//--------------------- .text._ZN2at6native18elementwise_kernelILi128ELi4EZNS0_15gpu_kernel_implINS0_13BinaryFunctorIsssNS0_16BitwiseOrFunctorIsEEEEEEvRNS_18TensorIteratorBaseERKT_EUliE_EEviT1_ --------------------------
	.section	.text._ZN2at6native18elementwise_kernelILi128ELi4EZNS0_15gpu_kernel_implINS0_13BinaryFunctorIsssNS0_16BitwiseOrFunctorIsEEEEEEvRNS_18TensorIteratorBaseERKT_EUliE_EEviT1_,"ax",@progbits
	.align	128
        .global         _ZN2at6native18elementwise_kernelILi128ELi4EZNS0_15gpu_kernel_implINS0_13BinaryFunctorIsssNS0_16BitwiseOrFunctorIsEEEEEEvRNS_18TensorIteratorBaseERKT_EUliE_EEviT1_
        .type           _ZN2at6native18elementwise_kernelILi128ELi4EZNS0_15gpu_kernel_implINS0_13BinaryFunctorIsssNS0_16BitwiseOrFunctorIsEEEEEEvRNS_18TensorIteratorBaseERKT_EUliE_EEviT1_,@function
        .size           _ZN2at6native18elementwise_kernelILi128ELi4EZNS0_15gpu_kernel_implINS0_13BinaryFunctorIsssNS0_16BitwiseOrFunctorIsEEEEEEvRNS_18TensorIteratorBaseERKT_EUliE_EEviT1_,(.L_x_26222 - _ZN2at6native18elementwise_kernelILi128ELi4EZNS0_15gpu_kernel_implINS0_13BinaryFunctorIsssNS0_16BitwiseOrFunctorIsEEEEEEvRNS_18TensorIteratorBaseERKT_EUliE_EEviT1_)
        .other          _ZN2at6native18elementwise_kernelILi128ELi4EZNS0_15gpu_kernel_implINS0_13BinaryFunctorIsssNS0_16BitwiseOrFunctorIsEEEEEEvRNS_18TensorIteratorBaseERKT_EUliE_EEviT1_,@"STO_CUDA_ENTRY STV_DEFAULT"
_ZN2at6native18elementwise_kernelILi128ELi4EZNS0_15gpu_kernel_implINS0_13BinaryFunctorIsssNS0_16BitwiseOrFunctorIsEEEEEEvRNS_18TensorIteratorBaseERKT_EUliE_EEviT1_:
.text._ZN2at6native18elementwise_kernelILi128ELi4EZNS0_15gpu_kernel_implINS0_13BinaryFunctorIsssNS0_16BitwiseOrFunctorIsEEEEEEvRNS_18TensorIteratorBaseERKT_EUliE_EEviT1_:
        /* <DEDUP_REMOVED lines=371> */
.L_x_10581:
        /* <DEDUP_REMOVED lines=16> */
.L_x_10585:
[----:B------:R0:W5:Y:S01]  /*1830*/  LDG.E.U8 R19, desc[UR36][R2.64] ;  /* 0x0000002402137981 */ /* 0x000162000c1e1100 */
[----:B------:R-:W-:Y:S05]  /*1840*/  BRA `(.L_x_10587) ;  /* 0x0000000c004c7947 */ /* 0x000fea0003800000 */
.L_x_10584:
        /* <DEDUP_REMOVED lines=8> */
.L_x_10589:
[----:B------:R0:W5:Y:S01]  /*18d0*/  LDG.E.U16 R19, desc[UR36][R2.64] ;  /* 0x0000002402137981 */ /* 0x000162000c1e1500 */
[----:B------:R-:W-:Y:S05]  /*18e0*/  BRA `(.L_x_10587) ;  /* 0x0000000c00247947 */ /* 0x000fea0003800000 */
.L_x_10588:
[----:B------:R0:W5:Y:S01]  /*18f0*/  LDG.E.U16 R19, desc[UR36][R2.64] ;  /* 0x0000002402137981 */ /* 0x000162000c1e1500 */
[----:B------:R-:W-:Y:S05]  /*1900*/  BRA `(.L_x_10587) ;  /* 0x0000000c001c7947 */ /* 0x000fea0003800000 */
.L_x_10583:
        /* <DEDUP_REMOVED lines=9> */
.L_x_10591:
[----:B------:R-:W2:Y:S02]  /*19a0*/  LDG.E.U16 R0, desc[UR36][R2.64] ;  /* 0x0000002402007981 */ /* 0x000ea4000c1e1500 */
[----:B--2---:R-:W-:-:S06]  /*19b0*/  HADD2.F32 R0, -RZ, R0.H0_H0 ;  /* 0x20000000ff007230 */ /* 0x004fcc0000004100 */
[----:B------:R-:W0:Y:S02]  /*19c0*/  F2I.FTZ.TRUNC.NTZ R0, R0 ;  /* 0x0000000000007305 */ /* 0x000e24000021f100 */
[----:B0-----:R-:W-:Y:S01]  /*19d0*/  PRMT R19, R0, 0x7610, R19 ;  /* 0x0000761000137816 */ /* 0x001fe20000000013 */
[----:B------:R-:W-:Y:S06]  /*19e0*/  BRA `(.L_x_10587) ;  /* 0x0000000800e47947 */ /* 0x000fec0003800000 */
.L_x_10590:
        /* <DEDUP_REMOVED lines=9> */
.L_x_10593:
[----:B------:R-:W2:Y:S02]  /*1a80*/  LDG.E.U16 R2, desc[UR36][R2.64] ;  /* 0x0000002402027981 */ /* 0x000ea4000c1e1500 */
[----:B--2---:R-:W-:-:S06]  /*1a90*/  HADD2.F32 R0, -RZ, R2.H0_H0 ;  /* 0x20000002ff007230 */ /* 0x004fcc0000004100 */
[----:B------:R-:W0:Y:S02]  /*1aa0*/  F2I.FTZ.TRUNC.NTZ R0, R0 ;  /* 0x0000000000007305 */ /* 0x000e24000021f100 */
[----:B0-----:R-:W-:Y:S01]  /*1ab0*/  PRMT R19, R0, 0x7610, R19 ;  /* 0x0000761000137816 */ /* 0x001fe20000000013 */
[----:B------:R-:W-:Y:S06]  /*1ac0*/  BRA `(.L_x_10587) ;  /* 0x0000000800ac7947 */ /* 0x000fec0003800000 */
.L_x_10592:
[----:B------:R-:W2:Y:S02]  /*1ad0*/  LDG.E.64 R2, desc[UR36][R2.64] ;  /* 0x0000002402027981 */ /* 0x000ea4000c1e1b00 */
[----:B--2---:R0:W1:Y:S01]  /*1ae0*/  F2I.F64.TRUNC R19, R2 ;  /* 0x0000000200137311 */ /* 0x004062000030d100 */
[----:B------:R-:W-:Y:S05]  /*1af0*/  BRA `(.L_x_10587) ;  /* 0x0000000800a07947 */ /* 0x000fea0003800000 */
.L_x_10582:
        /* <DEDUP_REMOVED lines=12> */
.L_x_10596:
[----:B------:R-:W2:Y:S02]  /*1bc0*/  LDG.E.64 R2, desc[UR36][R2.64] ;  /* 0x0000002402027981 */ /* 0x000ea4000c1e1b00 */
[----:B--2---:R3:W4:Y:S01]  /*1bd0*/  F2I.F64.TRUNC R19, R2 ;  /* 0x0000000200137311 */ /* 0x004722000030d100 */
[----:B------:R-:W-:Y:S05]  /*1be0*/  BRA `(.L_x_10587) ;  /* 0x0000000800647947 */ /* 0x000fea0003800000 */
.L_x_10595:
        /* <DEDUP_REMOVED lines=27> */
.L_x_10598:
        /* <DEDUP_REMOVED lines=14> */
.L_x_10597:
[----:B------:R-:W2:Y:S02]  /*1e80*/  LDG.E.U16 R0, desc[UR36][R2.64] ;  /* 0x0000002402007981 */ /* 0x000ea4000c1e1500 */
[----:B--2---:R-:W-:-:S06]  /*1e90*/  IMAD.U32 R0, R0, 0x10000, RZ ;  /* 0x0001000000007824 */ /* 0x004fcc00078e00ff */
[----:B------:R-:W0:Y:S02]  /*1ea0*/  F2I.FTZ.TRUNC.NTZ R0, R0 ;  /* 0x0000000000007305 */ /* 0x000e24000021f100 */
[----:B0-----:R-:W-:Y:S01]  /*1eb0*/  PRMT R19, R0, 0x7610, R19 ;  /* 0x0000761000137816 */ /* 0x001fe20000000013 */
[----:B------:R-:W-:Y:S06]  /*1ec0*/  BRA `(.L_x_10587) ;  /* 0x0000000400ac7947 */ /* 0x000fec0003800000 */
.L_x_10594:
        /* <DEDUP_REMOVED lines=10> */
.L_x_10601:
        /* <DEDUP_REMOVED lines=21> */
.L_x_10605:
[----:B------:R-:W-:Y:S05]  /*20c0*/  BSYNC.RECONVERGENT B1 ;  /* 0x0000000000017941 */ /* 0x000fea0003800200 */
.L_x_10604:
[----:B------:R-:W-:Y:S02]  /*20d0*/  SHF.L.U32 R0, R0, 0x14, RZ ;  /* 0x0000001400007819 */ /* 0x000fe400000006ff */
[----:B------:R-:W-:-:S04]  /*20e0*/  LEA R2, R2, 0x3b800000, 0x17 ;  /* 0x3b80000002027811 */ /* 0x000fc800078eb8ff */
[----:B------:R-:W-:-:S07]  /*20f0*/  LOP3.LUT R0, R2, R0, R7, 0xfe, !PT ;  /* 0x0000000002007212 */ /* 0x000fce00078efe07 */
.L_x_10603:
[----:B------:R-:W-:Y:S05]  /*2100*/  BSYNC.RECONVERGENT B0 ;  /* 0x0000000000007941 */ /* 0x000fea0003800200 */
.L_x_10602:
[----:B------:R-:W0:Y:S02]  /*2110*/  F2I.FTZ.TRUNC.NTZ R0, R0 ;  /* 0x0000000000007305 */ /* 0x000e24000021f100 */
[----:B0-----:R-:W-:Y:S01]  /*2120*/  PRMT R19, R0, 0x7610, R19 ;  /* 0x0000761000137816 */ /* 0x001fe20000000013 */
[----:B------:R-:W-:Y:S06]  /*2130*/  BRA `(.L_x_10587) ;  /* 0x0000000400107947 */ /* 0x000fec0003800000 */
.L_x_10600:
        /* <DEDUP_REMOVED lines=21> */
.L_x_10609:
[----:B------:R-:W-:Y:S05]  /*2290*/  BSYNC.RECONVERGENT B1 ;  /* 0x0000000000017941 */ /* 0x000fea0003800200 */
.L_x_10608:
[----:B------:R-:W-:Y:S01]  /*22a0*/  IMAD.SHL.U32 R0, R0, 0x200000, RZ ;  /* 0x0020000000007824 */ /* 0x000fe200078e00ff */
[----:B------:R-:W-:-:S04]  /*22b0*/  LEA R2, R2, 0x37800000, 0x17 ;  /* 0x3780000002027811 */ /* 0x000fc800078eb8ff */
[----:B------:R-:W-:-:S07]  /*22c0*/  LOP3.LUT R0, R2, R0, R7, 0xfe, !PT ;  /* 0x0000000002007212 */ /* 0x000fce00078efe07 */
.L_x_10607:
[----:B------:R-:W-:Y:S05]  /*22d0*/  BSYNC.RECONVERGENT B0 ;  /* 0x0000000000007941 */ /* 0x000fea0003800200 */
.L_x_10606:
[----:B------:R-:W0:Y:S02]  /*22e0*/  F2I.FTZ.TRUNC.NTZ R0, R0 ;  /* 0x0000000000007305 */ /* 0x000e24000021f100 */
[----:B0-----:R-:W-:Y:S01]  /*22f0*/  PRMT R19, R0, 0x7610, R19 ;  /* 0x0000761000137816 */ /* 0x001fe20000000013 */
[----:B------:R-:W-:Y:S06]  /*2300*/  BRA `(.L_x_10587) ;  /* 0x00000000009c7947 */ /* 0x000fec0003800000 */
.L_x_10599:
[----:B------:R-:W-:-:S09]  /*2310*/  UISETP.NE.AND UP0, UPT, UR4, 0x1c, UPT ;  /* 0x0000001c0400788c */ /* 0x000fd2000bf05270 */
[----:B------:R-:W-:Y:S05]  /*2320*/  BRA.U !UP0, `(.L_x_10610) ;  /* 0x0000000108907547 */ /* 0x000fea000b800000 */
[----:B------:R-:W-:-:S09]  /*2330*/  UISETP.NE.AND UP0, UPT, UR4, 0x1d, UPT ;  /* 0x0000001d0400788c */ /* 0x000fd2000bf05270 */
[----:B------:R-:W-:Y:S05]  /*2340*/  BRA.U !UP0, `(.L_x_10611) ;  /* 0x0000000108807547 */ /* 0x000fea000b800000 */
[----:B------:R-:W-:-:S09]  /*2350*/  UISETP.NE.AND UP0, UPT, UR4, 0x2c, UPT ;  /* 0x0000002c0400788c */ /* 0x000fd2000bf05270 */
[----:B------:R-:W-:Y:S05]  /*2360*/  BRA.U !UP0, `(.L_x_10612) ;  /* 0x0000000108487547 */ /* 0x000fea000b800000 */
.L_x_10586:
        /* <DEDUP_REMOVED lines=16> */
.L_x_10613:
[----:B------:R-:W-:Y:S01]  /*2470*/  PRMT R19, RZ, 0x7610, R19 ;  /* 0x00007610ff137816 */ /* 0x000fe20000000013 */
[----:B------:R-:W-:Y:S06]  /*2480*/  BRA `(.L_x_10587) ;  /* 0x00000000003c7947 */ /* 0x000fec0003800000 */
.L_x_10612:
        /* <DEDUP_REMOVED lines=8> */
.L_x_10615:
[----:B------:R-:W-:Y:S05]  /*2510*/  BSYNC.RECONVERGENT B0 ;  /* 0x0000000000007941 */ /* 0x000fea0003800200 */
.L_x_10614:
[----:B------:R-:W0:Y:S02]  /*2520*/  F2I.FTZ.TRUNC.NTZ R0, R0 ;  /* 0x0000000000007305 */ /* 0x000e24000021f100 */
[----:B0-----:R-:W-:Y:S01]  /*2530*/  PRMT R19, R0, 0x7610, R19 ;  /* 0x0000761000137816 */ /* 0x001fe20000000013 */
[----:B------:R-:W-:Y:S06]  /*2540*/  BRA `(.L_x_10587) ;  /* 0x00000000000c7947 */ /* 0x000fec0003800000 */
.L_x_10611:
[----:B------:R2:W5:Y:S01]  /*2550*/  LDG.E.U16 R19, desc[UR36][R2.64] ;  /* 0x0000002402137981 */ /* 0x000562000c1e1500 */
[----:B------:R-:W-:Y:S05]  /*2560*/  BRA `(.L_x_10587) ;  /* 0x0000000000047947 */ /* 0x000fea0003800000 */
.L_x_10610:
[----:B------:R1:W5:Y:S02]  /*2570*/  LDG.E.U16 R19, desc[UR36][R2.64] ;  /* 0x0000002402137981 */ /* 0x000364000c1e1500 */
.L_x_10587:
        /* <DEDUP_REMOVED lines=16> */
.L_x_10619:
[----:B------:R3:W5:Y:S01]  /*2680*/  LDG.E.U8 R0, desc[UR36][R2.64] ;  /* 0x0000002402007981 */ /* 0x000762000c1e1100 */
[----:B------:R-:W-:Y:S05]  /*2690*/  BRA `(.L_x_10621) ;  /* 0x0000000c004c7947 */ /* 0x000fea0003800000 */
.L_x_10618:
        /* <DEDUP_REMOVED lines=8> */
.L_x_10623:
[----:B------:R1:W5:Y:S01]  /*2720*/  LDG.E.U16 R0, desc[UR36][R2.64] ;  /* 0x0000002402007981 */ /* 0x000362000c1e1500 */
[----:B------:R-:W-:Y:S05]  /*2730*/  BRA `(.L_x_10621) ;  /* 0x0000000c00247947 */ /* 0x000fea0003800000 */
.L_x_10622:
[----:B------:R2:W5:Y:S01]  /*2740*/  LDG.E.U16 R0, desc[UR36][R2.64] ;  /* 0x0000002402007981 */ /* 0x000562000c1e1500 */
[----:B------:R-:W-:Y:S05]  /*2750*/  BRA `(.L_x_10621) ;  /* 0x0000000c001c7947 */ /* 0x000fea0003800000 */
.L_x_10617:
        /* <DEDUP_REMOVED lines=9> */
.L_x_10625:
[----:B------:R-:W2:Y:S02]  /*27f0*/  LDG.E.U16 R4, desc[UR36][R2.64] ;  /* 0x0000002402047981 */ /* 0x000ea4000c1e1500 */
[----:B--2---:R-:W-:-:S06]  /*2800*/  HADD2.F32 R4, -RZ, R4.H0_H0 ;  /* 0x20000004ff047230 */ /* 0x004fcc0000004100 */
[----:B------:R-:W0:Y:S02]  /*2810*/  F2I.FTZ.TRUNC.NTZ R4, R4 ;  /* 0x0000000400047305 */ /* 0x000e24000021f100 */
[----:B0-----:R-:W-:Y:S01]  /*2820*/  PRMT R0, R4, 0x7610, R0 ;  /* 0x0000761004007816 */ /* 0x001fe20000000000 */
[----:B------:R-:W-:Y:S06]  /*2830*/  BRA `(.L_x_10621) ;  /* 0x0000000800e47947 */ /* 0x000fec0003800000 */
.L_x_10624:
        /* <DEDUP_REMOVED lines=9> */
.L_x_10627:
[----:B------:R-:W2:Y:S02]  /*28d0*/  LDG.E.U16 R2, desc[UR36][R2.64] ;  /* 0x0000002402027981 */ /* 0x000ea4000c1e1500 */
[----:B--2---:R-:W-:-:S06]  /*28e0*/  HADD2.F32 R4, -RZ, R2.H0_H0 ;  /* 0x20000002ff047230 */ /* 0x004fcc0000004100 */
[----:B------:R-:W0:Y:S02]  /*28f0*/  F2I.FTZ.TRUNC.NTZ R4, R4 ;  /* 0x0000000400047305 */ /* 0x000e24000021f100 */
[----:B0-----:R-:W-:Y:S01]  /*2900*/  PRMT R0, R4, 0x7610, R0 ;  /* 0x0000761004007816 */ /* 0x001fe20000000000 */
[----:B------:R-:W-:Y:S06]  /*2910*/  BRA `(.L_x_10621) ;  /* 0x0000000800ac7947 */ /* 0x000fec0003800000 */
.L_x_10626:
[----:B------:R-:W2:Y:S02]  /*2920*/  LDG.E.64 R2, desc[UR36][R2.64] ;  /* 0x0000002402027981 */ /* 0x000ea4000c1e1b00 */
[----:B--2---:R0:W1:Y:S01]  /*2930*/  F2I.F64.TRUNC R0, R2 ;  /* 0x0000000200007311 */ /* 0x004062000030d100 */
[----:B------:R-:W-:Y:S05]  /*2940*/  BRA `(.L_x_10621) ;  /* 0x0000000800a07947 */ /* 0x000fea0003800000 */
.L_x_10616:
        /* <DEDUP_REMOVED lines=12> */
.L_x_10630:
[----:B------:R-:W2:Y:S02]  /*2a10*/  LDG.E.64 R2, desc[UR36][R2.64] ;  /* 0x0000002402027981 */ /* 0x000ea4000c1e1b00 */
[----:B--2---:R0:W1:Y:S01]  /*2a20*/  F2I.F64.TRUNC R0, R2 ;  /* 0x0000000200007311 */ /* 0x004062000030d100 */
[----:B------:R-:W-:Y:S05]  /*2a30*/  BRA `(.L_x_10621) ;  /* 0x0000000800647947 */ /* 0x000fea0003800000 */
.L_x_10629:
        /* <DEDUP_REMOVED lines=27> */
.L_x_10632:
        /* <DEDUP_REMOVED lines=14> */
.L_x_10631:
[----:B------:R-:W2:Y:S02]  /*2cd0*/  LDG.E.U16 R4, desc[UR36][R2.64] ;  /* 0x0000002402047981 */ /* 0x000ea4000c1e1500 */
[----:B--2---:R-:W-:-:S06]  /*2ce0*/  SHF.L.U32 R4, R4, 0x10, RZ ;  /* 0x0000001004047819 */ /* 0x004fcc00000006ff */
[----:B------:R-:W0:Y:S02]  /*2cf0*/  F2I.FTZ.TRUNC.NTZ R4, R4 ;  /* 0x0000000400047305 */ /* 0x000e24000021f100 */
[----:B0-----:R-:W-:Y:S01]  /*2d00*/  PRMT R0, R4, 0x7610, R0 ;  /* 0x0000761004007816 */ /* 0x001fe20000000000 */
[----:B------:R-:W-:Y:S06]  /*2d10*/  BRA `(.L_x_10621) ;  /* 0x0000000400ac7947 */ /* 0x000fec0003800000 */
.L_x_10628:
        /* <DEDUP_REMOVED lines=10> */
.L_x_10635:
        /* <DEDUP_REMOVED lines=21> */
.L_x_10639:
[----:B------:R-:W-:Y:S05]  /*2f10*/  BSYNC.RECONVERGENT B1 ;  /* 0x0000000000017941 */ /* 0x000fea0003800200 */
.L_x_10638:
[----:B------:R-:W-:Y:S01]  /*2f20*/  IMAD.SHL.U32 R0, R0, 0x100000, RZ ;  /* 0x0010000000007824 */ /* 0x000fe200078e00ff */
[----:B------:R-:W-:-:S04]  /*2f30*/  LEA R2, R2, 0x3b800000, 0x17 ;  /* 0x3b80000002027811 */ /* 0x000fc800078eb8ff */
[----:B------:R-:W-:-:S07]  /*2f40*/  LOP3.LUT R4, R2, R0, R7, 0xfe, !PT ;  /* 0x0000000002047212 */ /* 0x000fce00078efe07 */
.L_x_10637:
[----:B------:R-:W-:Y:S05]  /*2f50*/  BSYNC.RECONVERGENT B0 ;  /* 0x0000000000007941 */ /* 0x000fea0003800200 */
.L_x_10636:
[----:B------:R-:W0:Y:S02]  /*2f60*/  F2I.FTZ.TRUNC.NTZ R4, R4 ;  /* 0x0000000400047305 */ /* 0x000e24000021f100 */
[----:B0-----:R-:W-:Y:S01]  /*2f70*/  PRMT R0, R4, 0x7610, R0 ;  /* 0x0000761004007816 */ /* 0x001fe20000000000 */
[----:B------:R-:W-:Y:S06]  /*2f80*/  BRA `(.L_x_10621) ;  /* 0x0000000400107947 */ /* 0x000fec0003800000 */
.L_x_10634:
        /* <DEDUP_REMOVED lines=21> */
.L_x_10643:
[----:B------:R-:W-:Y:S05]  /*30e0*/  BSYNC.RECONVERGENT B1 ;  /* 0x0000000000017941 */ /* 0x000fea0003800200 */
.L_x_10642:
[----:B------:R-:W-:Y:S01]  /*30f0*/  IMAD.SHL.U32 R0, R0, 0x200000, RZ ;  /* 0x0020000000007824 */ /* 0x000fe200078e00ff */
[----:B------:R-:W-:-:S04]  /*3100*/  LEA R2, R2, 0x37800000, 0x17 ;  /* 0x3780000002027811 */ /* 0x000fc800078eb8ff */
[----:B------:R-:W-:-:S07]  /*3110*/  LOP3.LUT R4, R2, R0, R7, 0xfe, !PT ;  /* 0x0000000002047212 */ /* 0x000fce00078efe07 */
.L_x_10641:
[----:B------:R-:W-:Y:S05]  /*3120*/  BSYNC.RECONVERGENT B0 ;  /* 0x0000000000007941 */ /* 0x000fea0003800200 */
.L_x_10640:
[----:B------:R-:W0:Y:S02]  /*3130*/  F2I.FTZ.TRUNC.NTZ R4, R4 ;  /* 0x0000000400047305 */ /* 0x000e24000021f100 */
[----:B0-----:R-:W-:Y:S01]  /*3140*/  PRMT R0, R4, 0x7610, R0 ;  /* 0x0000761004007816 */ /* 0x001fe20000000000 */
[----:B------:R-:W-:Y:S06]  /*3150*/  BRA `(.L_x_10621) ;  /* 0x00000000009c7947 */ /* 0x000fec0003800000 */
.L_x_10633:
[----:B------:R-:W-:-:S09]  /*3160*/  UISETP.NE.AND UP0, UPT, UR4, 0x1c, UPT ;  /* 0x0000001c0400788c */ /* 0x000fd2000bf05270 */
[----:B------:R-:W-:Y:S05]  /*3170*/  BRA.U !UP0, `(.L_x_10644) ;  /* 0x0000000108907547 */ /* 0x000fea000b800000 */
[----:B------:R-:W-:-:S09]  /*3180*/  UISETP.NE.AND UP0, UPT, UR4, 0x1d, UPT ;  /* 0x0000001d0400788c */ /* 0x000fd2000bf05270 */
[----:B------:R-:W-:Y:S05]  /*3190*/  BRA.U !UP0, `(.L_x_10645) ;  /* 0x0000000108807547 */ /* 0x000fea000b800000 */
[----:B------:R-:W-:-:S09]  /*31a0*/  UISETP.NE.AND UP0, UPT, UR4, 0x2c, UPT ;  /* 0x0000002c0400788c */ /* 0x000fd2000bf05270 */
[----:B------:R-:W-:Y:S05]  /*31b0*/  BRA.U !UP0, `(.L_x_10646) ;  /* 0x0000000108487547 */ /* 0x000fea000b800000 */
.L_x_10620:
        /* <DEDUP_REMOVED lines=16> */
.L_x_10647:
[----:B------:R-:W-:Y:S01]  /*32c0*/  PRMT R0, RZ, 0x7610, R0 ;  /* 0x00007610ff007816 */ /* 0x000fe20000000000 */
[----:B------:R-:W-:Y:S06]  /*32d0*/  BRA `(.L_x_10621) ;  /* 0x00000000003c7947 */ /* 0x000fec0003800000 */
.L_x_10646:
        /* <DEDUP_REMOVED lines=8> */
.L_x_10649:
[----:B------:R-:W-:Y:S05]  /*3360*/  BSYNC.RECONVERGENT B0 ;  /* 0x0000000000007941 */ /* 0x000fea0003800200 */
.L_x_10648:
[----:B------:R-:W0:Y:S02]  /*3370*/  F2I.FTZ.TRUNC.NTZ R4, R4 ;  /* 0x0000000400047305 */ /* 0x000e24000021f100 */
[----:B0-----:R-:W-:Y:S01]  /*3380*/  PRMT R0, R4, 0x7610, R0 ;  /* 0x0000761004007816 */ /* 0x001fe20000000000 */
[----:B------:R-:W-:Y:S06]  /*3390*/  BRA `(.L_x_10621) ;  /* 0x00000000000c7947 */ /* 0x000fec0003800000 */
.L_x_10645:
[----:B------:R0:W5:Y:S01]  /*33a0*/  LDG.E.U16 R0, desc[UR36][R2.64] ;  /* 0x0000002402007981 */ /* 0x000162000c1e1500 */
[----:B------:R-:W-:Y:S05]  /*33b0*/  BRA `(.L_x_10621) ;  /* 0x0000000000047947 */ /* 0x000fea0003800000 */
.L_x_10644:
[----:B------:R0:W5:Y:S02]  /*33c0*/  LDG.E.U16 R0, desc[UR36][R2.64] ;  /* 0x0000002402007981 */ /* 0x000164000c1e1500 */
.L_x_10621:
        /* <DEDUP_REMOVED lines=17> */
.L_x_10653:
[----:B------:R1:W-:Y:S01]  /*34e0*/  STG.E.U8 desc[UR36][R2.64], R19 ;  /* 0x0000001302007986 */ /* 0x0003e2000c101124 */
[----:B------:R-:W-:Y:S05]  /*34f0*/  BRA `(.L_x_10655) ;  /* 0x0000000c00507947 */ /* 0x000fea0003800000 */
.L_x_10652:
        /* <DEDUP_REMOVED lines=10> */
.L_x_10657:
[----:B------:R-:W-:-:S05]  /*35a0*/  PRMT R5, R19, 0x9910, RZ ;  /* 0x0000991013057816 */ /* 0x000fca00000000ff */
[----:B------:R3:W-:Y:S01]  /*35b0*/  STG.E desc[UR36][R2.64], R5 ;  /* 0x0000000502007986 */ /* 0x0007e2000c101924 */
[----:B------:R-:W-:Y:S05]  /*35c0*/  BRA `(.L_x_10655) ;  /* 0x0000000c001c7947 */ /* 0x000fea0003800000 */
.L_x_10656:
[----:B------:R2:W-:Y:S01]  /*35d0*/  STG.E.U16 desc[UR36][R2.64], R19 ;  /* 0x0000001302007986 */ /* 0x0005e2000c101524 */
[----:B------:R-:W-:Y:S05]  /*35e0*/  BRA `(.L_x_10655) ;  /* 0x0000000c00147947 */ /* 0x000fea0003800000 */
.L_x_10651:
        /* <DEDUP_REMOVED lines=9> */
.L_x_10659:
[----:B------:R-:W0:Y:S02]  /*3680*/  I2F.S16 R0, R19 ;  /* 0x0000001300007306 */ /* 0x000e240000101400 */
[----:B0-----:R-:W-:-:S05]  /*3690*/  F2FP.F16.F32.PACK_AB R0, RZ, R0 ;  /* 0x00000000ff00723e */ /* 0x001fca00000000ff */
[----:B------:R0:W-:Y:S01]  /*36a0*/  STG.E.U16 desc[UR36][R2.64], R0 ;  /* 0x0000000002007986 */ /* 0x0001e2000c101524 */
[----:B------:R-:W-:Y:S05]  /*36b0*/  BRA `(.L_x_10655) ;  /* 0x0000000800e07947 */ /* 0x000fea0003800000 */
.L_x_10658:
        /* <DEDUP_REMOVED lines=10> */
.L_x_10661:
[----:B------:R-:W0:Y:S02]  /*3760*/  I2F.S16 R19, R19 ;  /* 0x0000001300137306 */ /* 0x000e240000101400 */
[----:B0-----:R-:W-:-:S04]  /*3770*/  F2FP.F16.F32.PACK_AB R5, RZ, R19 ;  /* 0x00000013ff05723e */ /* 0x001fc800000000ff */
[----:B------:R-:W-:-:S05]  /*3780*/  PRMT R5, R5, 0x5410, RZ ;  /* 0x0000541005057816 */ /* 0x000fca00000000ff */
[----:B------:R0:W-:Y:S01]  /*3790*/  STG.E desc[UR36][R2.64], R5 ;  /* 0x0000000502007986 */ /* 0x0001e2000c101924 */
[----:B------:R-:W-:Y:S05]  /*37a0*/  BRA `(.L_x_10655) ;  /* 0x0000000800a47947 */ /* 0x000fea0003800000 */
.L_x_10660:
[----:B------:R-:W0:Y:S02]  /*37b0*/  I2F.F64.S16 R4, R19 ;  /* 0x0000001300047312 */ /* 0x000e240000101c00 */
[----:B0-----:R0:W-:Y:S01]  /*37c0*/  STG.E.64 desc[UR36][R2.64], R4 ;  /* 0x0000000402007986 */ /* 0x0011e2000c101b24 */
[----:B------:R-:W-:Y:S05]  /*37d0*/  BRA `(.L_x_10655) ;  /* 0x0000000800987947 */ /* 0x000fea0003800000 */
.L_x_10650:
        /* <DEDUP_REMOVED lines=13> */
.L_x_10664:
[----:B------:R-:W0:Y:S01]  /*38b0*/  I2F.F64.S16 R4, R19 ;  /* 0x0000001300047312 */ /* 0x000e220000101c00 */
[----:B------:R-:W-:-:S05]  /*38c0*/  CS2R R6, SRZ ;  /* 0x0000000000067805 */ /* 0x000fca000001ff00 */
[----:B0-----:R0:W-:Y:S01]  /*38d0*/  STG.E.128 desc[UR36][R2.64], R4 ;  /* 0x0000000402007986 */ /* 0x0011e2000c101d24 */
[----:B------:R-:W-:Y:S05]  /*38e0*/  BRA `(.L_x_10655) ;  /* 0x0000000800547947 */ /* 0x000fea0003800000 */
.L_x_10663:
        /* <DEDUP_REMOVED lines=19> */
.L_x_10668:
[----:B------:R-:W-:Y:S05]  /*3a20*/  BSYNC.RECONVERGENT B0 ;  /* 0x0000000000007941 */ /* 0x000fea0003800200 */
.L_x_10667:
[----:B------:R-:W-:-:S05]  /*3a30*/  LOP3.LUT R5, R0, 0x80, R5, 0xf8, !PT ;  /* 0x0000008000057812 */ /* 0x000fca00078ef805 */
[----:B------:R0:W-:Y:S01]  /*3a40*/  STG.E.U8 desc[UR36][R2.64], R5 ;  /* 0x0000000502007986 */ /* 0x0001e2000c101124 */
[----:B------:R-:W-:Y:S05]  /*3a50*/  BRA `(.L_x_10655) ;  /* 0x0000000400f87947 */ /* 0x000fea0003800000 */
.L_x_10666:
        /* <DEDUP_REMOVED lines=15> */
.L_x_10670:
[----:B------:R-:W-:Y:S05]  /*3b50*/  BSYNC.RECONVERGENT B0 ;  /* 0x0000000000007941 */ /* 0x000fea0003800200 */
.L_x_10669:
[----:B------:R-:W-:-:S05]  /*3b60*/  LOP3.LUT R5, R0, 0x80, R5, 0xf8, !PT ;  /* 0x0000008000057812 */ /* 0x000fca00078ef805 */
[----:B------:R0:W-:Y:S01]  /*3b70*/  STG.E.U8 desc[UR36][R2.64], R5 ;  /* 0x0000000502007986 */ /* 0x0001e2000c101124 */
[----:B------:R-:W-:Y:S05]  /*3b80*/  BRA `(.L_x_10655) ;  /* 0x0000000400ac7947 */ /* 0x000fea0003800000 */
.L_x_10665:
[----:B------:R-:W0:Y:S02]  /*3b90*/  I2F.S16 R0, R19 ;  /* 0x0000001300007306 */ /* 0x000e240000101400 */
[----:B0-----:R-:W-:-:S05]  /*3ba0*/  F2FP.BF16.F32.PACK_AB R0, RZ, R0 ;  /* 0x00000000ff00723e */ /* 0x001fca00000010ff */
[----:B------:R0:W-:Y:S01]  /*3bb0*/  STG.E.U16 desc[UR36][R2.64], R0 ;  /* 0x0000000002007986 */ /* 0x0001e2000c101524 */
[----:B------:R-:W-:Y:S05]  /*3bc0*/  BRA `(.L_x_10655) ;  /* 0x00000004009c7947 */ /* 0x000fea0003800000 */
.L_x_10662:
        /* <DEDUP_REMOVED lines=10> */
.L_x_10673:
        /* <DEDUP_REMOVED lines=13> */
.L_x_10676:
[----:B------:R-:W-:-:S04]  /*3d40*/  SHF.R.U32.HI R0, RZ, 0x14, R5 ;  /* 0x00000014ff007819 */ /* 0x000fc80000011605 */
[----:B------:R-:W-:-:S04]  /*3d50*/  LOP3.LUT R0, R0, 0x1, RZ, 0xc0, !PT ;  /* 0x0000000100007812 */ /* 0x000fc800078ec0ff */
[----:B------:R-:W-:-:S04]  /*3d60*/  IADD3 R0, PT, PT, R5, 0x487ffff, R0 ;  /* 0x0487ffff05007810 */ /* 0x000fc80007ffe000 */
[----:B------:R-:W-:-:S04]  /*3d70*/  SHF.R.U32.HI R0, RZ, 0x14, R0 ;  /* 0x00000014ff007819 */ /* 0x000fc80000011600 */
[----:B------:R-:W-:-:S07]  /*3d80*/  LOP3.LUT R4, R0, 0xff, RZ, 0xc0, !PT ;  /* 0x000000ff00047812 */ /* 0x000fce00078ec0ff */
.L_x_10677:
[----:B------:R-:W-:-:S04]  /*3d90*/  SHF.R.U32.HI R5, RZ, 0x18, R5 ;  /* 0x00000018ff057819 */ /* 0x000fc80000011605 */
[----:B------:R-:W-:-:S04]  /*3da0*/  LOP3.LUT R4, R4, 0x80, R5, 0xf8, !PT ;  /* 0x0000008004047812 */ /* 0x000fc800078ef805 */
[----:B------:R-:W-:-:S07]  /*3db0*/  PRMT R0, R4, 0x7610, R0 ;  /* 0x0000761004007816 */ /* 0x000fce0000000000 */
.L_x_10675:
[----:B------:R-:W-:Y:S05]  /*3dc0*/  BSYNC.RECONVERGENT B0 ;  /* 0x0000000000007941 */ /* 0x000fea0003800200 */
.L_x_10674:
[----:B------:R0:W-:Y:S01]  /*3dd0*/  STG.E.U8 desc[UR36][R2.64], R0 ;  /* 0x0000000002007986 */ /* 0x0001e2000c101124 */
[----:B------:R-:W-:Y:S05]  /*3de0*/  BRA `(.L_x_10655) ;  /* 0x0000000400147947 */ /* 0x000fea0003800000 */
.L_x_10672:
        /* <DEDUP_REMOVED lines=13> */
.L_x_10680:
[----:B------:R-:W-:-:S04]  /*3ec0*/  SHF.R.U32.HI R0, RZ, 0x15, R5 ;  /* 0x00000015ff007819 */ /* 0x000fc80000011605 */
[----:B------:R-:W-:-:S04]  /*3ed0*/  LOP3.LUT R0, R0, 0x1, RZ, 0xc0, !PT ;  /* 0x0000000100007812 */ /* 0x000fc800078ec0ff */
[----:B------:R-:W-:-:S04]  /*3ee0*/  IADD3 R0, PT, PT, R5, 0x88fffff, R0 ;  /* 0x088fffff05007810 */ /* 0x000fc80007ffe000 */
[----:B------:R-:W-:-:S04]  /*3ef0*/  SHF.R.U32.HI R0, RZ, 0x15, R0 ;  /* 0x00000015ff007819 */ /* 0x000fc80000011600 */
[----:B------:R-:W-:-:S07]  /*3f00*/  LOP3.LUT R4, R0, 0xff, RZ, 0xc0, !PT ;  /* 0x000000ff00047812 */ /* 0x000fce00078ec0ff */
.L_x_10681:
[----:B------:R-:W-:-:S04]  /*3f10*/  SHF.R.U32.HI R5, RZ, 0x18, R5 ;  /* 0x00000018ff057819 */ /* 0x000fc80000011605 */
[----:B------:R-:W-:-:S04]  /*3f20*/  LOP3.LUT R4, R4, 0x80, R5, 0xf8, !PT ;  /* 0x0000008004047812 */ /* 0x000fc800078ef805 */
[----:B------:R-:W-:-:S07]  /*3f30*/  PRMT R0, R4, 0x7610, R0 ;  /* 0x0000761004007816 */ /* 0x000fce0000000000 */
.L_x_10679:
[----:B------:R-:W-:Y:S05]  /*3f40*/  BSYNC.RECONVERGENT B0 ;  /* 0x0000000000007941 */ /* 0x000fea0003800200 */
.L_x_10678:
[----:B------:R0:W-:Y:S01]  /*3f50*/  STG.E.U8 desc[UR36][R2.64], R0 ;  /* 0x0000000002007986 */ /* 0x0001e2000c101124 */
[----:B------:R-:W-:Y:S05]  /*3f60*/  BRA `(.L_x_10655) ;  /* 0x0000000000b47947 */ /* 0x000fea0003800000 */
.L_x_10671:
[----:B------:R-:W-:-:S09]  /*3f70*/  UISETP.NE.AND UP0, UPT, UR4, 0x1c, UPT ;  /* 0x0000001c0400788c */ /* 0x000fd2000bf05270 */
[----:B------:R-:W-:Y:S05]  /*3f80*/  BRA.U !UP0, `(.L_x_10682) ;  /* 0x0000000108a47547 */ /* 0x000fea000b800000 */
[----:B------:R-:W-:-:S09]  /*3f90*/  UISETP.NE.AND UP0, UPT, UR4, 0x1d, UPT ;  /* 0x0000001d0400788c */ /* 0x000fd2000bf05270 */
[----:B------:R-:W-:Y:S05]  /*3fa0*/  BRA.U !UP0, `(.L_x_10683) ;  /* 0x00000001088c7547 */ /* 0x000fea000b800000 */
[----:B------:R-:W-:-:S09]  /*3fb0*/  UISETP.NE.AND UP0, UPT, UR4, 0x2c, UPT ;  /* 0x0000002c0400788c */ /* 0x000fd2000bf05270 */
[----:B------:R-:W-:Y:S05]  /*3fc0*/  BRA.U !UP0, `(.L_x_10684) ;  /* 0x0000000108447547 */ /* 0x000fea000b800000 */
.L_x_10654:
        /* <DEDUP_REMOVED lines=16> */
.L_x_10685:
[----:B------:R-:W-:Y:S05]  /*40d0*/  BRA `(.L_x_10655) ;  /* 0x0000000000587947 */ /* 0x000fea0003800000 */
.L_x_10684:
        /* <DEDUP_REMOVED lines=16> */
.L_x_10683:
[----:B------:R-:W-:-:S04]  /*41e0*/  PRMT R4, R19, 0x9910, RZ ;  /* 0x0000991013047816 */ /* 0x000fc800000000ff */
[----:B------:R-:W-:-:S05]  /*41f0*/  SHF.R.S32.HI R5, RZ, 0x1f, R4 ;  /* 0x0000001fff057819 */ /* 0x000fca0000011404 */
[----:B------:R0:W-:Y:S01]  /*4200*/  STG.E.64 desc[UR36][R2.64], R4 ;  /* 0x0000000402007986 */ /* 0x0001e2000c101b24 */
[----:B------:R-:W-:Y:S05]  /*4210*/  BRA `(.L_x_10655) ;  /* 0x0000000000087947 */ /* 0x000fea0003800000 */
.L_x_10682:
[----:B------:R-:W-:-:S05]  /*4220*/  PRMT R5, R19, 0x9910, RZ ;  /* 0x0000991013057816 */ /* 0x000fca00000000ff */
[----:B------:R0:W-:Y:S02]  /*4230*/  STG.E desc[UR36][R2.64], R5 ;  /* 0x0000000502007986 */ /* 0x0001e4000c101924 */
.L_x_10655:
[----:B------:R-:W-:-:S07]  /*4240*/  VIADD R17, R17, 0x80 ;  /* 0x0000008011117836 */ /* 0x000fce0000000000 */
.L_x_10580:
[----:B------:R-:W-:Y:S05]  /*4250*/  BSYNC.RECONVERGENT B6 ;  /* 0x0000000000067941 */ /* 0x000fea0003800200 */
.L_x_10579:
        /* <DEDUP_REMOVED lines=358> */
.L_x_10688:
        /* <DEDUP_REMOVED lines=16> */
.L_x_10692:
[----:B------:R0:W5:Y:S01]  /*59c0*/  LDG.E.U8 R19, desc[UR36][R2.64] ;  /* 0x0000002402137981 */ /* 0x000162000c1e1100 */
[----:B------:R-:W-:Y:S05]  /*59d0*/  BRA `(.L_x_10694) ;  /* 0x0000000c004c7947 */ /* 0x000fea0003800000 */
.L_x_10691:
        /* <DEDUP_REMOVED lines=8> */
.L_x_10696:
[----:B------:R0:W5:Y:S01]  /*5a60*/  LDG.E.U16 R19, desc[UR36][R2.64] ;  /* 0x0000002402137981 */ /* 0x000162000c1e1500 */
[----:B------:R-:W-:Y:S05]  /*5a70*/  BRA `(.L_x_10694) ;  /* 0x0000000c00247947 */ /* 0x000fea0003800000 */
.L_x_10695:
[----:B------:R0:W5:Y:S01]  /*5a80*/  LDG.E.U16 R19, desc[UR36][R2.64] ;  /* 0x0000002402137981 */ /* 0x000162000c1e1500 */
[----:B------:R-:W-:Y:S05]  /*5a90*/  BRA `(.L_x_10694) ;  /* 0x0000000c001c7947 */ /* 0x000fea0003800000 */
.L_x_10690:
        /* <DEDUP_REMOVED lines=9> */
.L_x_10698:
[----:B------:R-:W2:Y:S02]  /*5b30*/  LDG.E.U16 R0, desc[UR36][R2.64] ;  /* 0x0000002402007981 */ /* 0x000ea4000c1e1500 */
[----:B--2---:R-:W-:-:S06]  /*5b40*/  HADD2.F32 R0, -RZ, R0.H0_H0 ;  /* 0x20000000ff007230 */ /* 0x004fcc0000004100 */
[----:B------:R-:W0:Y:S02]  /*5b50*/  F2I.FTZ.TRUNC.NTZ R0, R0 ;  /* 0x0000000000007305 */ /* 0x000e24000021f100 */
[----:B0-----:R-:W-:Y:S01]  /*5b60*/  PRMT R19, R0, 0x7610, R19 ;  /* 0x0000761000137816 */ /* 0x001fe20000000013 */
[----:B------:R-:W-:Y:S06]  /*5b70*/  BRA `(.L_x_10694) ;  /* 0x0000000800e47947 */ /* 0x000fec0003800000 */
.L_x_10697:
        /* <DEDUP_REMOVED lines=9> */
.L_x_10700:
[----:B------:R-:W2:Y:S02]  /*5c10*/  LDG.E.U16 R2, desc[UR36][R2.64] ;  /* 0x0000002402027981 */ /* 0x000ea4000c1e1500 */
[----:B--2---:R-:W-:-:S06]  /*5c20*/  HADD2.F32 R0, -RZ, R2.H0_H0 ;  /* 0x20000002ff007230 */ /* 0x004fcc0000004100 */
[----:B------:R-:W0:Y:S02]  /*5c30*/  F2I.FTZ.TRUNC.NTZ R0, R0 ;  /* 0x0000000000007305 */ /* 0x000e24000021f100 */
[----:B0-----:R-:W-:Y:S01]  /*5c40*/  PRMT R19, R0, 0x7610, R19 ;  /* 0x0000761000137816 */ /* 0x001fe20000000013 */
[----:B------:R-:W-:Y:S06]  /*5c50*/  BRA `(.L_x_10694) ;  /* 0x0000000800ac7947 */ /* 0x000fec0003800000 */
.L_x_10699:
[----:B------:R-:W2:Y:S02]  /*5c60*/  LDG.E.64 R2, desc[UR36][R2.64] ;  /* 0x0000002402027981 */ /* 0x000ea4000c1e1b00 */
[----:B--2---:R0:W1:Y:S01]  /*5c70*/  F2I.F64.TRUNC R19, R2 ;  /* 0x0000000200137311 */ /* 0x004062000030d100 */
[----:B------:R-:W-:Y:S05]  /*5c80*/  BRA `(.L_x_10694) ;  /* 0x0000000800a07947 */ /* 0x000fea0003800000 */
.L_x_10689:
        /* <DEDUP_REMOVED lines=12> */
.L_x_10703:
[----:B------:R-:W2:Y:S02]  /*5d50*/  LDG.E.64 R2, desc[UR36][R2.64] ;  /* 0x0000002402027981 */ /* 0x000ea4000c1e1b00 */
[----:B--2---:R3:W4:Y:S01]  /*5d60*/  F2I.F64.TRUNC R19, R2 ;  /* 0x0000000200137311 */ /* 0x004722000030d100 */
[----:B------:R-:W-:Y:S05]  /*5d70*/  BRA `(.L_x_10694) ;  /* 0x0000000800647947 */ /* 0x000fea0003800000 */
.L_x_10702:
        /* <DEDUP_REMOVED lines=27> */
.L_x_10705:
        /* <DEDUP_REMOVED lines=14> */
.L_x_10704:
[----:B------:R-:W2:Y:S02]  /*6010*/  LDG.E.U16 R0, desc[UR36][R2.64] ;  /* 0x0000002402007981 */ /* 0x000ea4000c1e1500 */
[----:B--2---:R-:W-:-:S06]  /*6020*/  IMAD.U32 R0, R0, 0x10000, RZ ;  /* 0x0001000000007824 */ /* 0x004fcc00078e00ff */
[----:B------:R-:W0:Y:S02]  /*6030*/  F2I.FTZ.TRUNC.NTZ R0, R0 ;  /* 0x0000000000007305 */ /* 0x000e24000021f100 */
[----:B0-----:R-:W-:Y:S01]  /*6040*/  PRMT R19, R0, 0x7610, R19 ;  /* 0x0000761000137816 */ /* 0x001fe20000000013 */
[----:B------:R-:W-:Y:S06]  /*6050*/  BRA `(.L_x_10694) ;  /* 0x0000000400ac7947 */ /* 0x000fec0003800000 */
.L_x_10701:
        /* <DEDUP_REMOVED lines=10> */
.L_x_10708:
        /* <DEDUP_REMOVED lines=21> */
.L_x_10712:
[----:B------:R-:W-:Y:S05]  /*6250*/  BSYNC.RECONVERGENT B1 ;  /* 0x0000000000017941 */ /* 0x000fea0003800200 */
.L_x_10711:
[----:B------:R-:W-:Y:S01]  /*6260*/  IMAD.SHL.U32 R0, R0, 0x100000, RZ ;  /* 0x0010000000007824 */ /* 0x000fe200078e00ff */
[----:B------:R-:W-:-:S04]  /*6270*/  LEA R2, R2, 0x3b800000, 0x17 ;  /* 0x3b80000002027811 */ /* 0x000fc800078eb8ff */
[----:B------:R-:W-:-:S07]  /*6280*/  LOP3.LUT R0, R2, R0, R7, 0xfe, !PT ;  /* 0x0000000002007212 */ /* 0x000fce00078efe07 */
.L_x_10710:
[----:B------:R-:W-:Y:S05]  /*6290*/  BSYNC.RECONVERGENT B0 ;  /* 0x0000000000007941 */ /* 0x000fea0003800200 */
.L_x_10709:
[----:B------:R-:W0:Y:S02]  /*62a0*/  F2I.FTZ.TRUNC.NTZ R0, R0 ;  /* 0x0000000000007305 */ /* 0x000e24000021f100 */
[----:B0-----:R-:W-:Y:S01]  /*62b0*/  PRMT R19, R0, 0x7610, R19 ;  /* 0x0000761000137816 */ /* 0x001fe20000000013 */
[----:B------:R-:W-:Y:S06]  /*62c0*/  BRA `(.L_x_10694) ;  /* 0x0000000400107947 */ /* 0x000fec0003800000 */
.L_x_10707:
        /* <DEDUP_REMOVED lines=21> */
.L_x_10716:
[----:B------:R-:W-:Y:S05]  /*6420*/  BSYNC.RECONVERGENT B1 ;  /* 0x0000000000017941 */ /* 0x000fea0003800200 */
.L_x_10715:
[----:B------:R-:W-:Y:S02]  /*6430*/  SHF.L.U32 R0, R0, 0x15, RZ ;  /* 0x0000001500007819 */ /* 0x000fe400000006ff */
[----:B------:R-:W-:-:S04]  /*6440*/  LEA R2, R2, 0x37800000, 0x17 ;  /* 0x3780000002027811 */ /* 0x000fc800078eb8ff */
[----:B------:R-:W-:-:S07]  /*6450*/  LOP3.LUT R0, R2, R0, R7, 0xfe, !PT ;  /* 0x0000000002007212 */ /* 0x000fce00078efe07 */
.L_x_10714:
[----:B------:R-:W-:Y:S05]  /*6460*/  BSYNC.RECONVERGENT B0 ;  /* 0x0000000000007941 */ /* 0x000fea0003800200 */
.L_x_10713:
[----:B------:R-:W0:Y:S02]  /*6470*/  F2I.FTZ.TRUNC.NTZ R0, R0 ;  /* 0x0000000000007305 */ /* 0x000e24000021f100 */
[----:B0-----:R-:W-:Y:S01]  /*6480*/  PRMT R19, R0, 0x7610, R19 ;  /* 0x0000761000137816 */ /* 0x001fe20000000013 */
[----:B------:R-:W-:Y:S06]  /*6490*/  BRA `(.L_x_10694) ;  /* 0x00000000009c7947 */ /* 0x000fec0003800000 */
.L_x_10706:
        /* <DEDUP_REMOVED lines=14> */
.L_x_10720:
[----:B------:R-:W-:Y:S05]  /*6580*/  BSYNC.RECONVERGENT B0 ;  /* 0x0000000000007941 */ /* 0x000fea0003800200 */
.L_x_10719:
[----:B------:R-:W0:Y:S02]  /*6590*/  F2I.FTZ.TRUNC.NTZ R0, R0 ;  /* 0x0000000000007305 */ /* 0x000e24000021f100 */
[----:B0-----:R-:W-:Y:S01]  /*65a0*/  PRMT R19, R0, 0x7610, R19 ;  /* 0x0000761000137816 */ /* 0x001fe20000000013 */
[----:B------:R-:W-:Y:S06]  /*65b0*/  BRA `(.L_x_10694) ;  /* 0x0000000000547947 */ /* 0x000fec0003800000 */
.L_x_10693:
        /* <DEDUP_REMOVED lines=16> */
.L_x_10721:
[----:B------:R-:W-:Y:S01]  /*66c0*/  PRMT R19, RZ, 0x7610, R19 ;  /* 0x00007610ff137816 */ /* 0x000fe20000000013 */
[----:B------:R-:W-:Y:S06]  /*66d0*/  BRA `(.L_x_10694) ;  /* 0x00000000000c7947 */ /* 0x000fec0003800000 */
.L_x_10718:
[----:B------:R1:W5:Y:S01]  /*66e0*/  LDG.E.U16 R19, desc[UR36][R2.64] ;  /* 0x0000002402137981 */ /* 0x000362000c1e1500 */
[----:B------:R-:W-:Y:S05]  /*66f0*/  BRA `(.L_x_10694) ;  /* 0x0000000000047947 */ /* 0x000fea0003800000 */
.L_x_10717:
[----:B------:R2:W5:Y:S02]  /*6700*/  LDG.E.U16 R19, desc[UR36][R2.64] ;  /* 0x0000002402137981 */ /* 0x000564000c1e1500 */
.L_x_10694:
        /* <DEDUP_REMOVED lines=16> */
.L_x_10725:
[----:B------:R3:W5:Y:S01]  /*6810*/  LDG.E.U8 R0, desc[UR36][R2.64] ;  /* 0x0000002402007981 */ /* 0x000762000c1e1100 */
[----:B------:R-:W-:Y:S05]  /*6820*/  BRA `(.L_x_10727) ;  /* 0x0000000c004c7947 */ /* 0x000fea0003800000 */
.L_x_10724:
        /* <DEDUP_REMOVED lines=8> */
.L_x_10729:
[----:B------:R2:W5:Y:S01]  /*68b0*/  LDG.E.U16 R0, desc[UR36][R2.64] ;  /* 0x0000002402007981 */ /* 0x000562000c1e1500 */
[----:B------:R-:W-:Y:S05]  /*68c0*/  BRA `(.L_x_10727) ;  /* 0x0000000c00247947 */ /* 0x000fea0003800000 */
.L_x_10728:
[----:B------:R0:W5:Y:S01]  /*68d0*/  LDG.E.U16 R0, desc[UR36][R2.64] ;  /* 0x0000002402007981 */ /* 0x000162000c1e1500 */
[----:B------:R-:W-:Y:S05]  /*68e0*/  BRA `(.L_x_10727) ;  /* 0x0000000c001c7947 */ /* 0x000fea0003800000 */
.L_x_10723:
        /* <DEDUP_REMOVED lines=9> */
.L_x_10731:
[----:B------:R-:W2:Y:S02]  /*6980*/  LDG.E.U16 R4, desc[UR36][R2.64] ;  /* 0x0000002402047981 */ /* 0x000ea4000c1e1500 */
[----:B--2---:R-:W-:-:S06]  /*6990*/  HADD2.F32 R4, -RZ, R4.H0_H0 ;  /* 0x20000004ff047230 */ /* 0x004fcc0000004100 */
[----:B------:R-:W0:Y:S02]  /*69a0*/  F2I.FTZ.TRUNC.NTZ R4, R4 ;  /* 0x0000000400047305 */ /* 0x000e24000021f100 */
[----:B0-----:R-:W-:Y:S01]  /*69b0*/  PRMT R0, R4, 0x7610, R0 ;  /* 0x0000761004007816 */ /* 0x001fe20000000000 */
[----:B------:R-:W-:Y:S06]  /*69c0*/  BRA `(.L_x_10727) ;  /* 0x0000000800e47947 */ /* 0x000fec0003800000 */
.L_x_10730:
        /* <DEDUP_REMOVED lines=9> */
.L_x_10733:
[----:B------:R-:W2:Y:S02]  /*6a60*/  LDG.E.U16 R2, desc[UR36][R2.64] ;  /* 0x0000002402027981 */ /* 0x000ea4000c1e1500 */
[----:B--2---:R-:W-:-:S06]  /*6a70*/  HADD2.F32 R4, -RZ, R2.H0_H0 ;  /* 0x20000002ff047230 */ /* 0x004fcc0000004100 */
[----:B------:R-:W0:Y:S02]  /*6a80*/  F2I.FTZ.TRUNC.NTZ R4, R4 ;  /* 0x0000000400047305 */ /* 0x000e24000021f100 */
[----:B0-----:R-:W-:Y:S01]  /*6a90*/  PRMT R0, R4, 0x7610, R0 ;  /* 0x0000761004007816 */ /* 0x001fe20000000000 */
[----:B------:R-:W-:Y:S06]  /*6aa0*/  BRA `(.L_x_10727) ;  /* 0x0000000800ac7947 */ /* 0x000fec0003800000 */
.L_x_10732:
[----:B------:R-:W2:Y:S02]  /*6ab0*/  LDG.E.64 R2, desc[UR36][R2.64] ;  /* 0x0000002402027981 */ /* 0x000ea4000c1e1b00 */
[----:B--2---:R0:W1:Y:S01]  /*6ac0*/  F2I.F64.TRUNC R0, R2 ;  /* 0x0000000200007311 */ /* 0x004062000030d100 */
[----:B------:R-:W-:Y:S05]  /*6ad0*/  BRA `(.L_x_10727) ;  /* 0x0000000800a07947 */ /* 0x000fea0003800000 */
.L_x_10722:
        /* <DEDUP_REMOVED lines=12> */
.L_x_10736:
[----:B------:R-:W2:Y:S02]  /*6ba0*/  LDG.E.64 R2, desc[UR36][R2.64] ;  /* 0x0000002402027981 */ /* 0x000ea4000c1e1b00 */
[----:B--2---:R0:W1:Y:S01]  /*6bb0*/  F2I.F64.TRUNC R0, R2 ;  /* 0x0000000200007311 */ /* 0x004062000030d100 */
[----:B------:R-:W-:Y:S05]  /*6bc0*/  BRA `(.L_x_10727) ;  /* 0x0000000800647947 */ /* 0x000fea0003800000 */
.L_x_10735:
        /* <DEDUP_REMOVED lines=27> */
.L_x_10738:
        /* <DEDUP_REMOVED lines=14> */
.L_x_10737:
[----:B------:R-:W2:Y:S02]  /*6e60*/  LDG.E.U16 R4, desc[UR36][R2.64] ;  /* 0x0000002402047981 */ /* 0x000ea4000c1e1500 */
[----:B--2---:R-:W-:-:S06]  /*6e70*/  IMAD.U32 R4, R4, 0x10000, RZ ;  /* 0x0001000004047824 */ /* 0x004fcc00078e00ff */
[----:B------:R-:W0:Y:S02]  /*6e80*/  F2I.FTZ.TRUNC.NTZ R4, R4 ;  /* 0x0000000400047305 */ /* 0x000e24000021f100 */
[----:B0-----:R-:W-:Y:S01]  /*6e90*/  PRMT R0, R4, 0x7610, R0 ;  /* 0x0000761004007816 */ /* 0x001fe20000000000 */
[----:B------:R-:W-:Y:S06]  /*6ea0*/  BRA `(.L_x_10727) ;  /* 0x0000000400ac7947 */ /* 0x000fec0003800000 */
.L_x_10734:
        /* <DEDUP_REMOVED lines=10> */
.L_x_10741:
        /* <DEDUP_REMOVED lines=21> */
.L_x_10745:
[----:B------:R-:W-:Y:S05]  /*70a0*/  BSYNC.RECONVERGENT B1 ;  /* 0x0000000000017941 */ /* 0x000fea0003800200 */
.L_x_10744:
[----:B------:R-:W-:Y:S02]  /*70b0*/  SHF.L.U32 R0, R0, 0x14, RZ ;  /* 0x0000001400007819 */ /* 0x000fe400000006ff */
[----:B------:R-:W-:-:S04]  /*70c0*/  LEA R2, R2, 0x3b800000, 0x17 ;  /* 0x3b80000002027811 */ /* 0x000fc800078eb8ff */
[----:B------:R-:W-:-:S07]  /*70d0*/  LOP3.LUT R4, R2, R0, R7, 0xfe, !PT ;  /* 0x0000000002047212 */ /* 0x000fce00078efe07 */
.L_x_10743:
[----:B------:R-:W-:Y:S05]  /*70e0*/  BSYNC.RECONVERGENT B0 ;  /* 0x0000000000007941 */ /* 0x000fea0003800200 */
.L_x_10742:
[----:B------:R-:W0:Y:S02]  /*70f0*/  F2I.FTZ.TRUNC.NTZ R4, R4 ;  /* 0x0000000400047305 */ /* 0x000e24000021f100 */
[----:B0-----:R-:W-:Y:S01]  /*7100*/  PRMT R0, R4, 0x7610, R0 ;  /* 0x0000761004007816 */ /* 0x001fe20000000000 */
[----:B------:R-:W-:Y:S06]  /*7110*/  BRA `(.L_x_10727) ;  /* 0x0000000400107947 */ /* 0x000fec0003800000 */
.L_x_10740:
        /* <DEDUP_REMOVED lines=21> */
.L_x_10749:
[----:B------:R-:W-:Y:S05]  /*7270*/  BSYNC.RECONVERGENT B1 ;  /* 0x0000000000017941 */ /* 0x000fea0003800200 */
.L_x_10748:
[----:B------:R-:W-:Y:S01]  /*7280*/  IMAD.SHL.U32 R0, R0, 0x200000, RZ ;  /* 0x0020000000007824 */ /* 0x000fe200078e00ff */
[----:B------:R-:W-:-:S04]  /*7290*/  LEA R2, R2, 0x37800000, 0x17 ;  /* 0x3780000002027811 */ /* 0x000fc800078eb8ff */
[----:B------:R-:W-:-:S07]  /*72a0*/  LOP3.LUT R4, R2, R0, R7, 0xfe, !PT ;  /* 0x0000000002047212 */ /* 0x000fce00078efe07 */
.L_x_10747:
[----:B------:R-:W-:Y:S05]  /*72b0*/  BSYNC.RECONVERGENT B0 ;  /* 0x0000000000007941 */ /* 0x000fea0003800200 */
.L_x_10746:
[----:B------:R-:W0:Y:S02]  /*72c0*/  F2I.FTZ.TRUNC.NTZ R4, R4 ;  /* 0x0000000400047305 */ /* 0x000e24000021f100 */
[----:B0-----:R-:W-:Y:S01]  /*72d0*/  PRMT R0, R4, 0x7610, R0 ;  /* 0x0000761004007816 */ /* 0x001fe20000000000 */
[----:B------:R-:W-:Y:S06]  /*72e0*/  BRA `(.L_x_10727) ;  /* 0x00000000009c7947 */ /* 0x000fec0003800000 */
.L_x_10739:
        /* <DEDUP_REMOVED lines=14> */
.L_x_10753:
[----:B------:R-:W-:Y:S05]  /*73d0*/  BSYNC.RECONVERGENT B0 ;  /* 0x0000000000007941 */ /* 0x000fea0003800200 */
.L_x_10752:
[----:B------:R-:W0:Y:S02]  /*73e0*/  F2I.FTZ.TRUNC.NTZ R4, R4 ;  /* 0x0000000400047305 */ /* 0x000e24000021f100 */
[----:B0-----:R-:W-:Y:S01]  /*73f0*/  PRMT R0, R4, 0x7610, R0 ;  /* 0x0000761004007816 */ /* 0x001fe20000000000 */
[----:B------:R-:W-:Y:S06]  /*7400*/  BRA `(.L_x_10727) ;  /* 0x0000000000547947 */ /* 0x000fec0003800000 */
.L_x_10726:
        /* <DEDUP_REMOVED lines=16> */
.L_x_10754:
[----:B------:R-:W-:Y:S01]  /*7510*/  PRMT R0, RZ, 0x7610, R0 ;  /* 0x00007610ff007816 */ /* 0x000fe20000000000 */
[----:B------:R-:W-:Y:S06]  /*7520*/  BRA `(.L_x_10727) ;  /* 0x00000000000c7947 */ /* 0x000fec0003800000 */
.L_x_10751:
[----:B------:R0:W5:Y:S01]  /*7530*/  LDG.E.U16 R0, desc[UR36][R2.64] ;  /* 0x0000002402007981 */ /* 0x000162000c1e1500 */
[----:B------:R-:W-:Y:S05]  /*7540*/  BRA `(.L_x_10727) ;  /* 0x0000000000047947 */ /* 0x000fea0003800000 */
.L_x_10750:
[----:B------:R0:W5:Y:S02]  /*7550*/  LDG.E.U16 R0, desc[UR36][R2.64] ;  /* 0x0000002402007981 */ /* 0x000164000c1e1500 */
.L_x_10727:
        /* <DEDUP_REMOVED lines=17> */
.L_x_10758:
[----:B------:R0:W-:Y:S01]  /*7670*/  STG.E.U8 desc[UR36][R2.64], R19 ;  /* 0x0000001302007986 */ /* 0x0001e2000c101124 */
[----:B------:R-:W-:Y:S05]  /*7680*/  BRA `(.L_x_10760) ;  /* 0x0000000c004c7947 */ /* 0x000fea0003800000 */
.L_x_10757:
        /* <DEDUP_REMOVED lines=10> */
.L_x_10762:
[----:B------:R-:W-:-:S05]  /*7730*/  PRMT R5, R19, 0x9910, RZ ;  /* 0x0000991013057816 */ /* 0x000fca00000000ff */
[----:B------:R0:W-:Y:S01]  /*7740*/  STG.E desc[UR36][R2.64], R5 ;  /* 0x0000000502007986 */ /* 0x0001e2000c101924 */
[----:B------:R-:W-:Y:S05]  /*7750*/  BRA `(.L_x_10760) ;  /* 0x0000000c00187947 */ /* 0x000fea0003800000 */
.L_x_10761:
[----:B------:R0:W-:Y:S01]  /*7760*/  STG.E.U16 desc[UR36][R2.64], R19 ;  /* 0x0000001302007986 */ /* 0x0001e2000c101524 */
[----:B------:R-:W-:Y:S05]  /*7770*/  BRA `(.L_x_10760) ;  /* 0x0000000c00107947 */ /* 0x000fea0003800000 */
.L_x_10756:
        /* <DEDUP_REMOVED lines=9> */
.L_x_10764:
[----:B------:R-:W0:Y:S02]  /*7810*/  I2F.S16 R0, R19 ;  /* 0x0000001300007306 */ /* 0x000e240000101400 */
[----:B0-----:R-:W-:-:S05]  /*7820*/  F2FP.F16.F32.PACK_AB R0, RZ, R0 ;  /* 0x00000000ff00723e */ /* 0x001fca00000000ff */
[----:B------:R0:W-:Y:S01]  /*7830*/  STG.E.U16 desc[UR36][R2.64], R0 ;  /* 0x0000000002007986 */ /* 0x0001e2000c101524 */
[----:B------:R-:W-:Y:S05]  /*7840*/  BRA `(.L_x_10760) ;  /* 0x0000000800dc7947 */ /* 0x000fea0003800000 */
.L_x_10763:
        /* <DEDUP_REMOVED lines=10> */
.L_x_10766:
[----:B------:R-:W0:Y:S02]  /*78f0*/  I2F.S16 R19, R19 ;  /* 0x0000001300137306 */ /* 0x000e240000101400 */
[----:B0-----:R-:W-:-:S04]  /*7900*/  F2FP.F16.F32.PACK_AB R5, RZ, R19 ;  /* 0x00000013ff05723e */ /* 0x001fc800000000ff */
[----:B------:R-:W-:-:S05]  /*7910*/  PRMT R5, R5, 0x5410, RZ ;  /* 0x0000541005057816 */ /* 0x000fca00000000ff */
[----:B------:R0:W-:Y:S01]  /*7920*/  STG.E desc[UR36][R2.64], R5 ;  /* 0x0000000502007986 */ /* 0x0001e2000c101924 */
[----:B------:R-:W-:Y:S05]  /*7930*/  BRA `(.L_x_10760) ;  /* 0x0000000800a07947 */ /* 0x000fea0003800000 */
.L_x_10765:
[----:B------:R-:W0:Y:S02]  /*7940*/  I2F.F64.S16 R4, R19 ;  /* 0x0000001300047312 */ /* 0x000e240000101c00 */
[----:B0-----:R0:W-:Y:S01]  /*7950*/  STG.E.64 desc[UR36][R2.64], R4 ;  /* 0x0000000402007986 */ /* 0x0011e2000c101b24 */
[----:B------:R-:W-:Y:S05]  /*7960*/  BRA `(.L_x_10760) ;  /* 0x0000000800947947 */ /* 0x000fea0003800000 */
.L_x_10755:
        /* <DEDUP_REMOVED lines=12> */
.L_x_10770:
        /* <DEDUP_REMOVED lines=18> */
.L_x_10773:
[----:B------:R-:W-:-:S04]  /*7b50*/  SHF.R.U32.HI R5, RZ, 0x18, R5 ;  /* 0x00000018ff057819 */ /* 0x000fc80000011605 */
[----:B------:R-:W-:-:S07]  /*7b60*/  LOP3.LUT R0, R0, 0x80, R5, 0xf8, !PT ;  /* 0x0000008000007812 */ /* 0x000fce00078ef805 */
.L_x_10772:
[----:B------:R-:W-:Y:S05]  /*7b70*/  BSYNC.RECONVERGENT B0 ;  /* 0x0000000000007941 */ /* 0x000fea0003800200 */
.L_x_10771:
[----:B------:R3:W-:Y:S01]  /*7b80*/  STG.E.U8 desc[UR36][R2.64], R0 ;  /* 0x0000000002007986 */ /* 0x0007e2000c101124 */
[----:B------:R-:W-:Y:S05]  /*7b90*/  BRA `(.L_x_10760) ;  /* 0x0000000800087947 */ /* 0x000fea0003800000 */
.L_x_10769:
        /* <DEDUP_REMOVED lines=18> */
.L_x_10776:
[----:B------:R-:W-:-:S04]  /*7cc0*/  SHF.R.U32.HI R5, RZ, 0x18, R5 ;  /* 0x00000018ff057819 */ /* 0x000fc80000011605 */
[----:B------:R-:W-:-:S07]  /*7cd0*/  LOP3.LUT R0, R0, 0x80, R5, 0xf8, !PT ;  /* 0x0000008000007812 */ /* 0x000fce00078ef805 */
.L_x_10775:
[----:B------:R-:W-:Y:S05]  /*7ce0*/  BSYNC.RECONVERGENT B0 ;  /* 0x0000000000007941 */ /* 0x000fea0003800200 */
.L_x_10774:
[----:B------:R0:W-:Y:S01]  /*7cf0*/  STG.E.U8 desc[UR36][R2.64], R0 ;  /* 0x0000000002007986 */ /* 0x0001e2000c101124 */
[----:B------:R-:W-:Y:S05]  /*7d00*/  BRA `(.L_x_10760) ;  /* 0x0000000400ac7947 */ /* 0x000fea0003800000 */
.L_x_10768:
        /* <DEDUP_REMOVED lines=22> */
.L_x_10778:
[----:B------:R-:W-:-:S04]  /*7e70*/  PRMT R4, R19, 0x9910, RZ ;  /* 0x0000991013047816 */ /* 0x000fc800000000ff */
[----:B------:R-:W-:-:S05]  /*7e80*/  SHF.R.S32.HI R5, RZ, 0x1f, R4 ;  /* 0x0000001fff057819 */ /* 0x000fca0000011404 */
[----:B------:R1:W-:Y:S01]  /*7e90*/  STG.E.64 desc[UR36][R2.64], R4 ;  /* 0x0000000402007986 */ /* 0x0003e2000c101b24 */
[----:B------:R-:W-:Y:S05]  /*7ea0*/  BRA `(.L_x_10760) ;  /* 0x0000000400447947 */ /* 0x000fea0003800000 */
.L_x_10777:
[----:B------:R-:W-:-:S05]  /*7eb0*/  PRMT R5, R19, 0x9910, RZ ;  /* 0x0000991013057816 */ /* 0x000fca00000000ff */
[----:B------:R0:W-:Y:S01]  /*7ec0*/  STG.E desc[UR36][R2.64], R5 ;  /* 0x0000000502007986 */ /* 0x0001e2000c101924 */
[----:B------:R-:W-:Y:S05]  /*7ed0*/  BRA `(.L_x_10760) ;  /* 0x0000000400387947 */ /* 0x000fea0003800000 */
.L_x_10767:
        /* <DEDUP_REMOVED lines=11> */
.L_x_10780:
[----:B------:R-:W0:Y:S01]  /*7f90*/  I2F.F64.S16 R4, R19 ;  /* 0x0000001300047312 */ /* 0x000e220000101c00 */
[----:B------:R-:W-:-:S05]  /*7fa0*/  CS2R R6, SRZ ;  /* 0x0000000000067805 */ /* 0x000fca000001ff00 */
[----:B0-----:R0:W-:Y:S01]  /*7fb0*/  STG.E.128 desc[UR36][R2.64], R4 ;  /* 0x0000000402007986 */ /* 0x0011e2000c101d24 */
[----:B------:R-:W-:Y:S05]  /*7fc0*/  BRA `(.L_x_10760) ;  /* 0x0000000000fc7947 */ /* 0x000fea0003800000 */
.L_x_10779:
[----:B------:R-:W-:-:S09]  /*7fd0*/  UISETP.NE.AND UP0, UPT, UR4, 0xf, UPT ;  /* 0x0000000f0400788c */ /* 0x000fd2000bf05270 */
[----:B------:R-:W-:Y:S05]  /*7fe0*/  BRA.U !UP0, `(.L_x_10781) ;  /* 0x0000000108e87547 */ /* 0x000fea000b800000 */
[----:B------:R-:W-:-:S09]  /*7ff0*/  UISETP.NE.AND UP0, UPT, UR4, 0x17, UPT ;  /* 0x000000170400788c */ /* 0x000fd2000bf05270 */
[----:B------:R-:W-:Y:S05]  /*8000*/  BRA.U !UP0, `(.L_x_10782) ;  /* 0x0000000108907547 */ /* 0x000fea000b800000 */
[----:B------:R-:W-:-:S09]  /*8010*/  UISETP.NE.AND UP0, UPT, UR4, 0x18, UPT ;  /* 0x000000180400788c */ /* 0x000fd2000bf05270 */
[----:B------:R-:W-:Y:S05]  /*8020*/  BRA.U !UP0, `(.L_x_10783) ;  /* 0x0000000108447547 */ /* 0x000fea000b800000 */
.L_x_10759:
        /* <DEDUP_REMOVED lines=16> */
.L_x_10784:
[----:B------:R-:W-:Y:S05]  /*8130*/  BRA `(.L_x_10760) ;  /* 0x0000000000a07947 */ /* 0x000fea0003800000 */
.L_x_10783:
        /* <DEDUP_REMOVED lines=13> */
.L_x_10786:
[----:B------:R-:W-:Y:S05]  /*8210*/  BSYNC.RECONVERGENT B0 ;  /* 0x0000000000007941 */ /* 0x000fea0003800200 */
.L_x_10785:
[----:B------:R-:W-:-:S05]  /*8220*/  LOP3.LUT R5, R0, 0x80, R5, 0xf8, !PT ;  /* 0x0000008000057812 */ /* 0x000fca00078ef805 */
[----:B------:R0:W-:Y:S01]  /*8230*/  STG.E.U8 desc[UR36][R2.64], R5 ;  /* 0x0000000502007986 */ /* 0x0001e2000c101124 */
[----:B------:R-:W-:Y:S05]  /*8240*/  BRA `(.L_x_10760) ;  /* 0x00000000005c7947 */ /* 0x000fea0003800000 */
.L_x_10782:
        /* <DEDUP_REMOVED lines=12> */
.L_x_10788:
[----:B------:R-:W-:Y:S01]  /*8310*/  IMAD.MOV.U32 R0, RZ, RZ, 0x7f ;  /* 0x0000007fff007424 */ /* 0x000fe200078e00ff */
[----:B------:R-:W-:-:S04]  /*8320*/  ISETP.GT.U32.AND P0, PT, R4, 0x7f800000, PT ;  /* 0x7f8000000400780c */ /* 0x000fc80003f04070 */
[----:B------:R-:W-:-:S09]  /*8330*/  SEL R0, R0, 0x7c, P0 ;  /* 0x0000007c00007807 */ /* 0x000fd20000000000 */
.L_x_10789:
[----:B------:R-:W-:Y:S05]  /*8340*/  BSYNC.RECONVERGENT B0 ;  /* 0x0000000000007941 */ /* 0x000fea0003800200 */
.L_x_10787:
[----:B------:R-:W-:-:S04]  /*8350*/  SHF.R.U32.HI R5, RZ, 0x18, R5 ;  /* 0x00000018ff057819 */ /* 0x000fc80000011605 */
[----:B------:R-:W-:-:S05]  /*8360*/  LOP3.LUT R5, R0, 0x80, R5, 0xf8, !PT ;  /* 0x0000008000057812 */ /* 0x000fca00078ef805 */
[----:B------:R0:W-:Y:S01]  /*8370*/  STG.E.U8 desc[UR36][R2.64], R5 ;  /* 0x0000000502007986 */ /* 0x0001e2000c101124 */
[----:B------:R-:W-:Y:S05]  /*8380*/  BRA `(.L_x_10760) ;  /* 0x00000000000c7947 */ /* 0x000fea0003800000 */
.L_x_10781:
[----:B------:R-:W0:Y:S02]  /*8390*/  I2F.S16 R0, R19 ;  /* 0x0000001300007306 */ /* 0x000e240000101400 */
[----:B0-----:R-:W-:-:S05]  /*83a0*/  F2FP.BF16.F32.PACK_AB R0, RZ, R0 ;  /* 0x00000000ff00723e */ /* 0x001fca00000010ff */
[----:B------:R0:W-:Y:S02]  /*83b0*/  STG.E.U16 desc[UR36][R2.64], R0 ;  /* 0x0000000002007986 */ /* 0x0001e4000c101524 */
.L_x_10760:
[----:B------:R-:W-:-:S07]  /*83c0*/  VIADD R17, R17, 0x80 ;  /* 0x0000008011117836 */ /* 0x000fce0000000000 */
.L_x_10687:
[----:B------:R-:W-:Y:S05]  /*83d0*/  BSYNC.RECONVERGENT B6 ;  /* 0x0000000000067941 */ /* 0x000fea0003800200 */
.L_x_10686:
        /* <DEDUP_REMOVED lines=358> */
.L_x_10792:
        /* <DEDUP_REMOVED lines=16> */
.L_x_10796:
[----:B------:R4:W5:Y:S01]  /*9b40*/  LDG.E.U8 R19, desc[UR36][R2.64] ;  /* 0x0000002402137981 */ /* 0x000962000c1e1100 */
[----:B------:R-:W-:Y:S05]  /*9b50*/  BRA `(.L_x_10798) ;  /* 0x0000000c004c7947 */ /* 0x000fea0003800000 */
.L_x_10795:
        /* <DEDUP_REMOVED lines=8> */
.L_x_10800:
[----:B------:R2:W5:Y:S01]  /*9be0*/  LDG.E.U16 R19, desc[UR36][R2.64] ;  /* 0x0000002402137981 */ /* 0x000562000c1e1500 */
[----:B------:R-:W-:Y:S05]  /*9bf0*/  BRA `(.L_x_10798) ;  /* 0x0000000c00247947 */ /* 0x000fea0003800000 */
.L_x_10799:
[----:B------:R0:W5:Y:S01]  /*9c00*/  LDG.E.U16 R19, desc[UR36][R2.64] ;  /* 0x0000002402137981 */ /* 0x000162000c1e1500 */
[----:B------:R-:W-:Y:S05]  /*9c10*/  BRA `(.L_x_10798) ;  /* 0x0000000c001c7947 */ /* 0x000fea0003800000 */
.L_x_10794:
        /* <DEDUP_REMOVED lines=9> */
.L_x_10802:
[----:B------:R-:W2:Y:S02]  /*9cb0*/  LDG.E.U16 R0, desc[UR36][R2.64] ;  /* 0x0000002402007981 */ /* 0x000ea4000c1e1500 */
[----:B--2---:R-:W-:-:S06]  /*9cc0*/  HADD2.F32 R0, -RZ, R0.H0_H0 ;  /* 0x20000000ff007230 */ /* 0x004fcc0000004100 */
[----:B------:R-:W0:Y:S02]  /*9cd0*/  F2I.FTZ.TRUNC.NTZ R0, R0 ;  /* 0x0000000000007305 */ /* 0x000e24000021f100 */
[----:B0-----:R-:W-:Y:S01]  /*9ce0*/  PRMT R19, R0, 0x7610, R19 ;  /* 0x0000761000137816 */ /* 0x001fe20000000013 */
[----:B------:R-:W-:Y:S06]  /*9cf0*/  BRA `(.L_x_10798) ;  /* 0x0000000800e47947 */ /* 0x000fec0003800000 */
.L_x_10801:
        /* <DEDUP_REMOVED lines=9> */
.L_x_10804:
[----:B------:R-:W2:Y:S02]  /*9d90*/  LDG.E.U16 R2, desc[UR36][R2.64] ;  /* 0x0000002402027981 */ /* 0x000ea4000c1e1500 */
[----:B--2---:R-:W-:-:S06]  /*9da0*/  HADD2.F32 R0, -RZ, R2.H0_H0 ;  /* 0x20000002ff007230 */ /* 0x004fcc0000004100 */
[----:B------:R-:W0:Y:S02]  /*9db0*/  F2I.FTZ.TRUNC.NTZ R0, R0 ;  /* 0x0000000000007305 */ /* 0x000e24000021f100 */
[----:B0-----:R-:W-:Y:S01]  /*9dc0*/  PRMT R19, R0, 0x7610, R19 ;  /* 0x0000761000137816 */ /* 0x001fe20000000013 */
[----:B------:R-:W-:Y:S06]  /*9dd0*/  BRA `(.L_x_10798) ;  /* 0x0000000800ac7947 */ /* 0x000fec0003800000 */
.L_x_10803:
[----:B------:R-:W2:Y:S02]  /*9de0*/  LDG.E.64 R2, desc[UR36][R2.64] ;  /* 0x0000002402027981 */ /* 0x000ea4000c1e1b00 */
[----:B--2---:R0:W1:Y:S01]  /*9df0*/  F2I.F64.TRUNC R19, R2 ;  /* 0x0000000200137311 */ /* 0x004062000030d100 */
[----:B------:R-:W-:Y:S05]  /*9e00*/  BRA `(.L_x_10798) ;  /* 0x0000000800a07947 */ /* 0x000fea0003800000 */
.L_x_10793:
        /* <DEDUP_REMOVED lines=12> */
.L_x_10807:
[----:B------:R-:W2:Y:S02]  /*9ed0*/  LDG.E.64 R2, desc[UR36][R2.64] ;  /* 0x0000002402027981 */ /* 0x000ea4000c1e1b00 */
[----:B--2---:R0:W1:Y:S01]  /*9ee0*/  F2I.F64.TRUNC R19, R2 ;  /* 0x0000000200137311 */ /* 0x004062000030d100 */
[----:B------:R-:W-:Y:S05]  /*9ef0*/  BRA `(.L_x_10798) ;  /* 0x0000000800647947 */ /* 0x000fea0003800000 */
.L_x_10806:
        /* <DEDUP_REMOVED lines=27> */
.L_x_10809:
        /* <DEDUP_REMOVED lines=14> */
.L_x_10808:
[----:B------:R-:W2:Y:S02]  /*a190*/  LDG.E.U16 R0, desc[UR36][R2.64] ;  /* 0x0000002402007981 */ /* 0x000ea4000c1e1500 */
[----:B--2---:R-:W-:-:S06]  /*a1a0*/  IMAD.U32 R0, R0, 0x10000, RZ ;  /* 0x0001000000007824 */ /* 0x004fcc00078e00ff */
[----:B------:R-:W0:Y:S02]  /*a1b0*/  F2I.FTZ.TRUNC.NTZ R0, R0 ;  /* 0x0000000000007305 */ /* 0x000e24000021f100 */
[----:B0-----:R-:W-:Y:S01]  /*a1c0*/  PRMT R19, R0, 0x7610, R19 ;  /* 0x0000761000137816 */ /* 0x001fe20000000013 */
[----:B------:R-:W-:Y:S06]  /*a1d0*/  BRA `(.L_x_10798) ;  /* 0x0000000400ac7947 */ /* 0x000fec0003800000 */
.L_x_10805:
        /* <DEDUP_REMOVED lines=10> */
.L_x_10812:
        /* <DEDUP_REMOVED lines=21> */
.L_x_10816:
[----:B------:R-:W-:Y:S05]  /*a3d0*/  BSYNC.RECONVERGENT B1 ;  /* 0x0000000000017941 */ /* 0x000fea0003800200 */
.L_x_10815:
[----:B------:R-:W-:Y:S02]  /*a3e0*/  SHF.L.U32 R0, R0, 0x14, RZ ;  /* 0x0000001400007819 */ /* 0x000fe400000006ff */
[----:B------:R-:W-:-:S04]  /*a3f0*/  LEA R2, R2, 0x3b800000, 0x17 ;  /* 0x3b80000002027811 */ /* 0x000fc800078eb8ff */
[----:B------:R-:W-:-:S07]  /*a400*/  LOP3.LUT R0, R2, R0, R7, 0xfe, !PT ;  /* 0x0000000002007212 */ /* 0x000fce00078efe07 */
.L_x_10814:
[----:B------:R-:W-:Y:S05]  /*a410*/  BSYNC.RECONVERGENT B0 ;  /* 0x0000000000007941 */ /* 0x000fea0003800200 */
.L_x_10813:
[----:B------:R-:W0:Y:S02]  /*a420*/  F2I.FTZ.TRUNC.NTZ R0, R0 ;  /* 0x0000000000007305 */ /* 0x000e24000021f100 */
[----:B0-----:R-:W-:Y:S01]  /*a430*/  PRMT R19, R0, 0x7610, R19 ;  /* 0x0000761000137816 */ /* 0x001fe20000000013 */
[----:B------:R-:W-:Y:S06]  /*a440*/  BRA `(.L_x_10798) ;  /* 0x0000000400107947 */ /* 0x000fec0003800000 */
.L_x_10811:
        /* <DEDUP_REMOVED lines=21> */
.L_x_10820:
[----:B------:R-:W-:Y:S05]  /*a5a0*/  BSYNC.RECONVERGENT B1 ;  /* 0x0000000000017941 */ /* 0x000fea0003800200 */
.L_x_10819:
[----:B------:R-:W-:Y:S01]  /*a5b0*/  IMAD.SHL.U32 R0, R0, 0x200000, RZ ;  /* 0x0020000000007824 */ /* 0x000fe200078e00ff */
[----:B------:R-:W-:-:S04]  /*a5c0*/  LEA R2, R2, 0x37800000, 0x17 ;  /* 0x3780000002027811 */ /* 0x000fc800078eb8ff */
[----:B------:R-:W-:-:S07]  /*a5d0*/  LOP3.LUT R0, R2, R0, R7, 0xfe, !PT ;  /* 0x0000000002007212 */ /* 0x000fce00078efe07 */
.L_x_10818:
[----:B------:R-:W-:Y:S05]  /*a5e0*/  BSYNC.RECONVERGENT B0 ;  /* 0x0000000000007941 */ /* 0x000fea0003800200 */
.L_x_10817:
[----:B------:R-:W0:Y:S02]  /*a5f0*/  F2I.FTZ.TRUNC.NTZ R0, R0 ;  /* 0x0000000000007305 */ /* 0x000e24000021f100 */
[----:B0-----:R-:W-:Y:S01]  /*a600*/  PRMT R19, R0, 0x7610, R19 ;  /* 0x0000761000137816 */ /* 0x001fe20000000013 */
[----:B------:R-:W-:Y:S06]  /*a610*/  BRA `(.L_x_10798) ;  /* 0x00000000009c7947 */ /* 0x000fec0003800000 */
.L_x_10810:
        /* <DEDUP_REMOVED lines=14> */
.L_x_10824:
[----:B------:R-:W-:Y:S05]  /*a700*/  BSYNC.RECONVERGENT B0 ;  /* 0x0000000000007941 */ /* 0x000fea0003800200 */
.L_x_10823:
[----:B------:R-:W0:Y:S02]  /*a710*/  F2I.FTZ.TRUNC.NTZ R0, R0 ;  /* 0x0000000000007305 */ /* 0x000e24000021f100 */
[----:B0-----:R-:W-:Y:S01]  /*a720*/  PRMT R19, R0, 0x7610, R19 ;  /* 0x0000761000137816 */ /* 0x001fe20000000013 */
[----:B------:R-:W-:Y:S06]  /*a730*/  BRA `(.L_x_10798) ;  /* 0x0000000000547947 */ /* 0x000fec0003800000 */
.L_x_10797:
        /* <DEDUP_REMOVED lines=16> */
.L_x_10825:
[----:B------:R-:W-:Y:S01]  /*a840*/  PRMT R19, RZ, 0x7610, R19 ;  /* 0x00007610ff137816 */ /* 0x000fe20000000013 */
[----:B------:R-:W-:Y:S06]  /*a850*/  BRA `(.L_x_10798) ;  /* 0x00000000000c7947 */ /* 0x000fec0003800000 */
.L_x_10822:
[----:B------:R0:W5:Y:S01]  /*a860*/  LDG.E.U16 R19, desc[UR36][R2.64] ;  /* 0x0000002402137981 */ /* 0x000162000c1e1500 */
[----:B------:R-:W-:Y:S05]  /*a870*/  BRA `(.L_x_10798) ;  /* 0x0000000000047947 */ /* 0x000fea0003800000 */
.L_x_10821:
[----:B------:R0:W5:Y:S02]  /*a880*/  LDG.E.U16 R19, desc[UR36][R2.64] ;  /* 0x0000002402137981 */ /* 0x000164000c1e1500 */
.L_x_10798:
        /* <DEDUP_REMOVED lines=16> */
.L_x_10829:
[----:B------:R0:W5:Y:S01]  /*a990*/  LDG.E.U8 R0, desc[UR36][R2.64] ;  /* 0x0000002402007981 */ /* 0x000162000c1e1100 */
[----:B------:R-:W-:Y:S05]  /*a9a0*/  BRA `(.L_x_10831) ;  /* 0x0000000c004c7947 */ /* 0x000fea0003800000 */
.L_x_10828:
        /* <DEDUP_REMOVED lines=8> */
.L_x_10833:
[----:B------:R0:W5:Y:S01]  /*aa30*/  LDG.E.U16 R0, desc[UR36][R2.64] ;  /* 0x0000002402007981 */ /* 0x000162000c1e1500 */
[----:B------:R-:W-:Y:S05]  /*aa40*/  BRA `(.L_x_10831) ;  /* 0x0000000c00247947 */ /* 0x000fea0003800000 */
.L_x_10832:
[----:B------:R0:W5:Y:S01]  /*aa50*/  LDG.E.U16 R0, desc[UR36][R2.64] ;  /* 0x0000002402007981 */ /* 0x000162000c1e1500 */
[----:B------:R-:W-:Y:S05]  /*aa60*/  BRA `(.L_x_10831) ;  /* 0x0000000c001c7947 */ /* 0x000fea0003800000 */
.L_x_10827:
        /* <DEDUP_REMOVED lines=9> */
.L_x_10835:
[----:B------:R-:W2:Y:S02]  /*ab00*/  LDG.E.U16 R4, desc[UR36][R2.64] ;  /* 0x0000002402047981 */ /* 0x000ea4000c1e1500 */
[----:B--2---:R-:W-:-:S06]  /*ab10*/  HADD2.F32 R4, -RZ, R4.H0_H0 ;  /* 0x20000004ff047230 */ /* 0x004fcc0000004100 */
[----:B------:R-:W0:Y:S02]  /*ab20*/  F2I.FTZ.TRUNC.NTZ R4, R4 ;  /* 0x0000000400047305 */ /* 0x000e24000021f100 */
[----:B0-----:R-:W-:Y:S01]  /*ab30*/  PRMT R0, R4, 0x7610, R0 ;  /* 0x0000761004007816 */ /* 0x001fe20000000000 */
[----:B------:R-:W-:Y:S06]  /*ab40*/  BRA `(.L_x_10831) ;  /* 0x0000000800e47947 */ /* 0x000fec0003800000 */
.L_x_10834:
        /* <DEDUP_REMOVED lines=9> */
.L_x_10837:
[----:B------:R-:W2:Y:S02]  /*abe0*/  LDG.E.U16 R2, desc[UR36][R2.64] ;  /* 0x0000002402027981 */ /* 0x000ea4000c1e1500 */
[----:B--2---:R-:W-:-:S06]  /*abf0*/  HADD2.F32 R4, -RZ, R2.H0_H0 ;  /* 0x20000002ff047230 */ /* 0x004fcc0000004100 */
[----:B------:R-:W0:Y:S02]  /*ac00*/  F2I.FTZ.TRUNC.NTZ R4, R4 ;  /* 0x0000000400047305 */ /* 0x000e24000021f100 */
[----:B0-----:R-:W-:Y:S01]  /*ac10*/  PRMT R0, R4, 0x7610, R0 ;  /* 0x0000761004007816 */ /* 0x001fe20000000000 */
[----:B------:R-:W-:Y:S06]  /*ac20*/  BRA `(.L_x_10831) ;  /* 0x0000000800ac7947 */ /* 0x000fec0003800000 */
.L_x_10836:
[----:B------:R-:W2:Y:S02]  /*ac30*/  LDG.E.64 R2, desc[UR36][R2.64] ;  /* 0x0000002402027981 */ /* 0x000ea4000c1e1b00 */
[----:B--2---:R4:W0:Y:S01]  /*ac40*/  F2I.F64.TRUNC R0, R2 ;  /* 0x0000000200007311 */ /* 0x004822000030d100 */
[----:B------:R-:W-:Y:S05]  /*ac50*/  BRA `(.L_x_10831) ;  /* 0x0000000800a07947 */ /* 0x000fea0003800000 */
.L_x_10826:
        /* <DEDUP_REMOVED lines=12> */
.L_x_10840:
[----:B------:R-:W2:Y:S02]  /*ad20*/  LDG.E.64 R2, desc[UR36][R2.64] ;  /* 0x0000002402027981 */ /* 0x000ea4000c1e1b00 */
[----:B--2---:R0:W1:Y:S01]  /*ad30*/  F2I.F64.TRUNC R0, R2 ;  /* 0x0000000200007311 */ /* 0x004062000030d100 */
[----:B------:R-:W-:Y:S05]  /*ad40*/  BRA `(.L_x_10831) ;  /* 0x0000000800647947 */ /* 0x000fea0003800000 */
.L_x_10839:
        /* <DEDUP_REMOVED lines=27> */
.L_x_10842:
        /* <DEDUP_REMOVED lines=14> */
.L_x_10841:
[----:B------:R-:W2:Y:S02]  /*afe0*/  LDG.E.U16 R4, desc[UR36][R2.64] ;  /* 0x0000002402047981 */ /* 0x000ea4000c1e1500 */
[----:B--2---:R-:W-:-:S06]  /*aff0*/  SHF.L.U32 R4, R4, 0x10, RZ ;  /* 0x0000001004047819 */ /* 0x004fcc00000006ff */
[----:B------:R-:W0:Y:S02]  /*b000*/  F2I.FTZ.TRUNC.NTZ R4, R4 ;  /* 0x0000000400047305 */ /* 0x000e24000021f100 */
[----:B0-----:R-:W-:Y:S01]  /*b010*/  PRMT R0, R4, 0x7610, R0 ;  /* 0x0000761004007816 */ /* 0x001fe20000000000 */
[----:B------:R-:W-:Y:S06]  /*b020*/  BRA `(.L_x_10831) ;  /* 0x0000000400ac7947 */ /* 0x000fec0003800000 */
.L_x_10838:
        /* <DEDUP_REMOVED lines=10> */
.L_x_10845:
        /* <DEDUP_REMOVED lines=21> */
.L_x_10849:
[----:B------:R-:W-:Y:S05]  /*b220*/  BSYNC.RECONVERGENT B1 ;  /* 0x0000000000017941 */ /* 0x000fea0003800200 */
.L_x_10848:
[----:B------:R-:W-:Y:S01]  /*b230*/  IMAD.SHL.U32 R0, R0, 0x100000, RZ ;  /* 0x0010000000007824 */ /* 0x000fe200078e00ff */
[----:B------:R-:W-:-:S04]  /*b240*/  LEA R2, R2, 0x3b800000, 0x17 ;  /* 0x3b80000002027811 */ /* 0x000fc800078eb8ff */
[----:B------:R-:W-:-:S07]  /*b250*/  LOP3.LUT R4, R2, R0, R7, 0xfe, !PT ;  /* 0x0000000002047212 */ /* 0x000fce00078efe07 */
.L_x_10847:
[----:B------:R-:W-:Y:S05]  /*b260*/  BSYNC.RECONVERGENT B0 ;  /* 0x0000000000007941 */ /* 0x000fea0003800200 */
.L_x_10846:
[----:B------:R-:W0:Y:S02]  /*b270*/  F2I.FTZ.TRUNC.NTZ R4, R4 ;  /* 0x0000000400047305 */ /* 0x000e24000021f100 */
[----:B0-----:R-:W-:Y:S01]  /*b280*/  PRMT R0, R4, 0x7610, R0 ;  /* 0x0000761004007816 */ /* 0x001fe20000000000 */
[----:B------:R-:W-:Y:S06]  /*b290*/  BRA `(.L_x_10831) ;  /* 0x0000000400107947 */ /* 0x000fec0003800000 */
.L_x_10844:
        /* <DEDUP_REMOVED lines=21> */
.L_x_10853:
[----:B------:R-:W-:Y:S05]  /*b3f0*/  BSYNC.RECONVERGENT B1 ;  /* 0x0000000000017941 */ /* 0x000fea0003800200 */
.L_x_10852:
[----:B------:R-:W-:Y:S01]  /*b400*/  IMAD.SHL.U32 R0, R0, 0x200000, RZ ;  /* 0x0020000000007824 */ /* 0x000fe200078e00ff */
[----:B------:R-:W-:-:S04]  /*b410*/  LEA R2, R2, 0x37800000, 0x17 ;  /* 0x3780000002027811 */ /* 0x000fc800078eb8ff */
[----:B------:R-:W-:-:S07]  /*b420*/  LOP3.LUT R4, R2, R0, R7, 0xfe, !PT ;  /* 0x0000000002047212 */ /* 0x000fce00078efe07 */
.L_x_10851:
[----:B------:R-:W-:Y:S05]  /*b430*/  BSYNC.RECONVERGENT B0 ;  /* 0x0000000000007941 */ /* 0x000fea0003800200 */
.L_x_10850:
[----:B------:R-:W0:Y:S02]  /*b440*/  F2I.FTZ.TRUNC.NTZ R4, R4 ;  /* 0x0000000400047305 */ /* 0x000e24000021f100 */
[----:B0-----:R-:W-:Y:S01]  /*b450*/  PRMT R0, R4, 0x7610, R0 ;  /* 0x0000761004007816 */ /* 0x001fe20000000000 */
[----:B------:R-:W-:Y:S06]  /*b460*/  BRA `(.L_x_10831) ;  /* 0x00000000009c7947 */ /* 0x000fec0003800000 */
.L_x_10843:
        /* <DEDUP_REMOVED lines=14> */
.L_x_10857:
[----:B------:R-:W-:Y:S05]  /*b550*/  BSYNC.RECONVERGENT B0 ;  /* 0x0000000000007941 */ /* 0x000fea0003800200 */
.L_x_10856:
[----:B------:R-:W0:Y:S02]  /*b560*/  F2I.FTZ.TRUNC.NTZ R4, R4 ;  /* 0x0000000400047305 */ /* 0x000e24000021f100 */
[----:B0-----:R-:W-:Y:S01]  /*b570*/  PRMT R0, R4, 0x7610, R0 ;  /* 0x0000761004007816 */ /* 0x001fe20000000000 */
[----:B------:R-:W-:Y:S06]  /*b580*/  BRA `(.L_x_10831) ;  /* 0x0000000000547947 */ /* 0x000fec0003800000 */
.L_x_10830:
        /* <DEDUP_REMOVED lines=16> */
.L_x_10858:
[----:B------:R-:W-:Y:S01]  /*b690*/  PRMT R0, RZ, 0x7610, R0 ;  /* 0x00007610ff007816 */ /* 0x000fe20000000000 */
[----:B------:R-:W-:Y:S06]  /*b6a0*/  BRA `(.L_x_10831) ;  /* 0x00000000000c7947 */ /* 0x000fec0003800000 */
.L_x_10855:
[----:B------:R0:W5:Y:S01]  /*b6b0*/  LDG.E.U16 R0, desc[UR36][R2.64] ;  /* 0x0000002402007981 */ /* 0x000162000c1e1500 */
[----:B------:R-:W-:Y:S05]  /*b6c0*/  BRA `(.L_x_10831) ;  /* 0x0000000000047947 */ /* 0x000fea0003800000 */
.L_x_10854:
[----:B------:R0:W5:Y:S02]  /*b6d0*/  LDG.E.U16 R0, desc[UR36][R2.64] ;  /* 0x0000002402007981 */ /* 0x000164000c1e1500 */
.L_x_10831:
        /* <DEDUP_REMOVED lines=17> */
.L_x_10862:
[----:B------:R0:W-:Y:S01]  /*b7f0*/  STG.E.U8 desc[UR36][R2.64], R19 ;  /* 0x0000001302007986 */ /* 0x0001e2000c101124 */
[----:B------:R-:W-:Y:S05]  /*b800*/  BRA `(.L_x_10864) ;  /* 0x0000000c004c7947 */ /* 0x000fea0003800000 */
.L_x_10861:
        /* <DEDUP_REMOVED lines=10> */
.L_x_10866:
[----:B------:R-:W-:-:S05]  /*b8b0*/  PRMT R5, R19, 0x9910, RZ ;  /* 0x0000991013057816 */ /* 0x000fca00000000ff */
[----:B------:R0:W-:Y:S01]  /*b8c0*/  STG.E desc[UR36][R2.64], R5 ;  /* 0x0000000502007986 */ /* 0x0001e2000c101924 */
[----:B------:R-:W-:Y:S05]  /*b8d0*/  BRA `(.L_x_10864) ;  /* 0x0000000c00187947 */ /* 0x000fea0003800000 */
.L_x_10865:
[----:B------:R0:W-:Y:S01]  /*b8e0*/  STG.E.U16 desc[UR36][R2.64], R19 ;  /* 0x0000001302007986 */ /* 0x0001e2000c101524 */
[----:B------:R-:W-:Y:S05]  /*b8f0*/  BRA `(.L_x_10864) ;  /* 0x0000000c00107947 */ /* 0x000fea0003800000 */
.L_x_10860:
        /* <DEDUP_REMOVED lines=9> */
.L_x_10868:
[----:B------:R-:W0:Y:S02]  /*b990*/  I2F.S16 R0, R19 ;  /* 0x0000001300007306 */ /* 0x000e240000101400 */
[----:B0-----:R-:W-:-:S05]  /*b9a0*/  F2FP.F16.F32.PACK_AB R0, RZ, R0 ;  /* 0x00000000ff00723e */ /* 0x001fca00000000ff */
[----:B------:R0:W-:Y:S01]  /*b9b0*/  STG.E.U16 desc[UR36][R2.64], R0 ;  /* 0x0000000002007986 */ /* 0x0001e2000c101524 */
[----:B------:R-:W-:Y:S05]  /*b9c0*/  BRA `(.L_x_10864) ;  /* 0x0000000800dc7947 */ /* 0x000fea0003800000 */
.L_x_10867:
        /* <DEDUP_REMOVED lines=10> */
.L_x_10870:
[----:B------:R-:W0:Y:S02]  /*ba70*/  I2F.S16 R19, R19 ;  /* 0x0000001300137306 */ /* 0x000e240000101400 */
[----:B0-----:R-:W-:-:S04]  /*ba80*/  F2FP.F16.F32.PACK_AB R5, RZ, R19 ;  /* 0x00000013ff05723e */ /* 0x001fc800000000ff */
[----:B------:R-:W-:-:S05]  /*ba90*/  PRMT R5, R5, 0x5410, RZ ;  /* 0x0000541005057816 */ /* 0x000fca00000000ff */
[----:B------:R0:W-:Y:S01]  /*baa0*/  STG.E desc[UR36][R2.64], R5 ;  /* 0x0000000502007986 */ /* 0x0001e2000c101924 */
[----:B------:R-:W-:Y:S05]  /*bab0*/  BRA `(.L_x_10864) ;  /* 0x0000000800a07947 */ /* 0x000fea0003800000 */
.L_x_10869:
[----:B------:R-:W0:Y:S02]  /*bac0*/  I2F.F64.S16 R4, R19 ;  /* 0x0000001300047312 */ /* 0x000e240000101c00 */
[----:B0-----:R0:W-:Y:S01]  /*bad0*/  STG.E.64 desc[UR36][R2.64], R4 ;  /* 0x0000000402007986 */ /* 0x0011e2000c101b24 */
[----:B------:R-:W-:Y:S05]  /*bae0*/  BRA `(.L_x_10864) ;  /* 0x0000000800947947 */ /* 0x000fea0003800000 */
.L_x_10859:
        /* <DEDUP_REMOVED lines=12> */
.L_x_10874:
        /* <DEDUP_REMOVED lines=18> */
.L_x_10877:
[----:B------:R-:W-:-:S04]  /*bcd0*/  SHF.R.U32.HI R5, RZ, 0x18, R5 ;  /* 0x00000018ff057819 */ /* 0x000fc80000011605 */
[----:B------:R-:W-:-:S07]  /*bce0*/  LOP3.LUT R0, R0, 0x80, R5, 0xf8, !PT ;  /* 0x0000008000007812 */ /* 0x000fce00078ef805 */
.L_x_10876:
[----:B------:R-:W-:Y:S05]  /*bcf0*/  BSYNC.RECONVERGENT B0 ;  /* 0x0000000000007941 */ /* 0x000fea0003800200 */
.L_x_10875:
[----:B------:R0:W-:Y:S01]  /*bd00*/  STG.E.U8 desc[UR36][R2.64], R0 ;  /* 0x0000000002007986 */ /* 0x0001e2000c101124 */
[----:B------:R-:W-:Y:S05]  /*bd10*/  BRA `(.L_x_10864) ;  /* 0x0000000800087947 */ /* 0x000fea0003800000 */
.L_x_10873:
        /* <DEDUP_REMOVED lines=18> */
.L_x_10880:
[----:B------:R-:W-:-:S04]  /*be40*/  SHF.R.U32.HI R5, RZ, 0x18, R5 ;  /* 0x00000018ff057819 */ /* 0x000fc80000011605 */
[----:B------:R-:W-:-:S07]  /*be50*/  LOP3.LUT R0, R0, 0x80, R5, 0xf8, !PT ;  /* 0x0000008000007812 */ /* 0x000fce00078ef805 */
.L_x_10879:
[----:B------:R-:W-:Y:S05]  /*be60*/  BSYNC.RECONVERGENT B0 ;  /* 0x0000000000007941 */ /* 0x000fea0003800200 */
.L_x_10878:
[----:B------:R0:W-:Y:S01]  /*be70*/  STG.E.U8 desc[UR36][R2.64], R0 ;  /* 0x0000000002007986 */ /* 0x0001e2000c101124 */
[----:B------:R-:W-:Y:S05]  /*be80*/  BRA `(.L_x_10864) ;  /* 0x0000000400ac7947 */ /* 0x000fea0003800000 */
.L_x_10872:
        /* <DEDUP_REMOVED lines=22> */
.L_x_10882:
[----:B------:R-:W-:-:S04]  /*bff0*/  PRMT R4, R19, 0x9910, RZ ;  /* 0x0000991013047816 */ /* 0x000fc800000000ff */
[----:B------:R-:W-:-:S05]  /*c000*/  SHF.R.S32.HI R5, RZ, 0x1f, R4 ;  /* 0x0000001fff057819 */ /* 0x000fca0000011404 */
[----:B------:R0:W-:Y:S01]  /*c010*/  STG.E.64 desc[UR36][R2.64], R4 ;  /* 0x0000000402007986 */ /* 0x0001e2000c101b24 */
[----:B------:R-:W-:Y:S05]  /*c020*/  BRA `(.L_x_10864) ;  /* 0x0000000400447947 */ /* 0x000fea0003800000 */
.L_x_10881:
[----:B------:R-:W-:-:S05]  /*c030*/  PRMT R5, R19, 0x9910, RZ ;  /* 0x0000991013057816 */ /* 0x000fca00000000ff */
[----:B------:R0:W-:Y:S01]  /*c040*/  STG.E desc[UR36][R2.64], R5 ;  /* 0x0000000502007986 */ /* 0x0001e2000c101924 */
[----:B------:R-:W-:Y:S05]  /*c050*/  BRA `(.L_x_10864) ;  /* 0x0000000400387947 */ /* 0x000fea0003800000 */
.L_x_10871:
        /* <DEDUP_REMOVED lines=11> */
.L_x_10884:
[----:B------:R-:W0:Y:S01]  /*c110*/  I2F.F64.S16 R4, R19 ;  /* 0x0000001300047312 */ /* 0x000e220000101c00 */
[----:B------:R-:W-:-:S05]  /*c120*/  CS2R R6, SRZ ;  /* 0x0000000000067805 */ /* 0x000fca000001ff00 */
[----:B0-----:R0:W-:Y:S01]  /*c130*/  STG.E.128 desc[UR36][R2.64], R4 ;  /* 0x0000000402007986 */ /* 0x0011e2000c101d24 */
[----:B------:R-:W-:Y:S05]  /*c140*/  BRA `(.L_x_10864) ;  /* 0x0000000000fc7947 */ /* 0x000fea0003800000 */
.L_x_10883:
[----:B------:R-:W-:-:S09]  /*c150*/  UISETP.NE.AND UP0, UPT, UR4, 0xf, UPT ;  /* 0x0000000f0400788c */ /* 0x000fd2000bf05270 */
[----:B------:R-:W-:Y:S05]  /*c160*/  BRA.U !UP0, `(.L_x_10885) ;  /* 0x0000000108e87547 */ /* 0x000fea000b800000 */
[----:B------:R-:W-:-:S09]  /*c170*/  UISETP.NE.AND UP0, UPT, UR4, 0x17, UPT ;  /* 0x000000170400788c */ /* 0x000fd2000bf05270 */
[----:B------:R-:W-:Y:S05]  /*c180*/  BRA.U !UP0, `(.L_x_10886) ;  /* 0x0000000108907547 */ /* 0x000fea000b800000 */
[----:B------:R-:W-:-:S09]  /*c190*/  UISETP.NE.AND UP0, UPT, UR4, 0x18, UPT ;  /* 0x000000180400788c */ /* 0x000fd2000bf05270 */
[----:B------:R-:W-:Y:S05]  /*c1a0*/  BRA.U !UP0, `(.L_x_10887) ;  /* 0x0000000108447547 */ /* 0x000fea000b800000 */
.L_x_10863:
        /* <DEDUP_REMOVED lines=16> */
.L_x_10888:
[----:B------:R-:W-:Y:S05]  /*c2b0*/  BRA `(.L_x_10864) ;  /* 0x0000000000a07947 */ /* 0x000fea0003800000 */
.L_x_10887:
        /* <DEDUP_REMOVED lines=13> */
.L_x_10890:
[----:B------:R-:W-:Y:S05]  /*c390*/  BSYNC.RECONVERGENT B0 ;  /* 0x0000000000007941 */ /* 0x000fea0003800200 */
.L_x_10889:
[----:B------:R-:W-:-:S05]  /*c3a0*/  LOP3.LUT R5, R0, 0x80, R5, 0xf8, !PT ;  /* 0x0000008000057812 */ /* 0x000fca00078ef805 */
[----:B------:R3:W-:Y:S01]  /*c3b0*/  STG.E.U8 desc[UR36][R2.64], R5 ;  /* 0x0000000502007986 */ /* 0x0007e2000c101124 */
[----:B------:R-:W-:Y:S05]  /*c3c0*/  BRA `(.L_x_10864) ;  /* 0x00000000005c7947 */ /* 0x000fea0003800000 */
.L_x_10886:
        /* <DEDUP_REMOVED lines=12> */
.L_x_10892:
[----:B------:R-:W-:Y:S01]  /*c490*/  IMAD.MOV.U32 R0, RZ, RZ, 0x7f ;  /* 0x0000007fff007424 */ /* 0x000fe200078e00ff */
[----:B------:R-:W-:-:S04]  /*c4a0*/  ISETP.GT.U32.AND P0, PT, R4, 0x7f800000, PT ;  /* 0x7f8000000400780c */ /* 0x000fc80003f04070 */
[----:B------:R-:W-:-:S09]  /*c4b0*/  SEL R0, R0, 0x7c, P0 ;  /* 0x0000007c00007807 */ /* 0x000fd20000000000 */
.L_x_10893:
[----:B------:R-:W-:Y:S05]  /*c4c0*/  BSYNC.RECONVERGENT B0 ;  /* 0x0000000000007941 */ /* 0x000fea0003800200 */
.L_x_10891:
[----:B------:R-:W-:-:S04]  /*c4d0*/  SHF.R.U32.HI R5, RZ, 0x18, R5 ;  /* 0x00000018ff057819 */ /* 0x000fc80000011605 */
[----:B------:R-:W-:-:S05]  /*c4e0*/  LOP3.LUT R5, R0, 0x80, R5, 0xf8, !PT ;  /* 0x0000008000057812 */ /* 0x000fca00078ef805 */
[----:B------:R2:W-:Y:S01]  /*c4f0*/  STG.E.U8 desc[UR36][R2.64], R5 ;  /* 0x0000000502007986 */ /* 0x0005e2000c101124 */
[----:B------:R-:W-:Y:S05]  /*c500*/  BRA `(.L_x_10864) ;  /* 0x00000000000c7947 */ /* 0x000fea0003800000 */
.L_x_10885:
[----:B------:R-:W0:Y:S02]  /*c510*/  I2F.S16 R0, R19 ;  /* 0x0000001300007306 */ /* 0x000e240000101400 */
[----:B0-----:R-:W-:-:S05]  /*c520*/  F2FP.BF16.F32.PACK_AB R0, RZ, R0 ;  /* 0x00000000ff00723e */ /* 0x001fca00000010ff */
[----:B------:R4:W-:Y:S02]  /*c530*/  STG.E.U16 desc[UR36][R2.64], R0 ;  /* 0x0000000002007986 */ /* 0x0009e4000c101524 */
.L_x_10864:
[----:B------:R-:W-:-:S07]  /*c540*/  IADD3 R17, PT, PT, R17, 0x80, RZ ;  /* 0x0000008011117810 */ /* 0x000fce0007ffe0ff */
.L_x_10791:
[----:B------:R-:W-:Y:S05]  /*c550*/  BSYNC.RECONVERGENT B6 ;  /* 0x0000000000067941 */ /* 0x000fea0003800200 */
.L_x_10790:
        /* <DEDUP_REMOVED lines=357> */
.L_x_10894:
        /* <DEDUP_REMOVED lines=19> */
.L_x_10898:
[----:B------:R0:W5:Y:S01]  /*dce0*/  LDG.E.U8 R19, desc[UR36][R2.64] ;  /* 0x0000002402137981 */ /* 0x000162000c1e1100 */
[----:B------:R-:W-:Y:S05]  /*dcf0*/  BRA `(.L_x_10900) ;  /* 0x0000000c004c7947 */ /* 0x000fea0003800000 */
.L_x_10897:
        /* <DEDUP_REMOVED lines=8> */
.L_x_10902:
[----:B------:R0:W5:Y:S01]  /*dd80*/  LDG.E.U16 R19, desc[UR36][R2.64] ;  /* 0x0000002402137981 */ /* 0x000162000c1e1500 */
[----:B------:R-:W-:Y:S05]  /*dd90*/  BRA `(.L_x_10900) ;  /* 0x0000000c00247947 */ /* 0x000fea0003800000 */
.L_x_10901:
[----:B------:R0:W5:Y:S01]  /*dda0*/  LDG.E.U16 R19, desc[UR36][R2.64] ;  /* 0x0000002402137981 */ /* 0x000162000c1e1500 */
[----:B------:R-:W-:Y:S05]  /*ddb0*/  BRA `(.L_x_10900) ;  /* 0x0000000c001c7947 */ /* 0x000fea0003800000 */
.L_x_10896:
        /* <DEDUP_REMOVED lines=9> */
.L_x_10904:
[----:B------:R-:W2:Y:S02]  /*de50*/  LDG.E.U16 R0, desc[UR36][R2.64] ;  /* 0x0000002402007981 */ /* 0x000ea4000c1e1500 */
[----:B--2---:R-:W-:-:S06]  /*de60*/  HADD2.F32 R0, -RZ, R0.H0_H0 ;  /* 0x20000000ff007230 */ /* 0x004fcc0000004100 */
[----:B------:R-:W0:Y:S02]  /*de70*/  F2I.FTZ.TRUNC.NTZ R0, R0 ;  /* 0x0000000000007305 */ /* 0x000e24000021f100 */
[----:B0-----:R-:W-:Y:S01]  /*de80*/  PRMT R19, R0, 0x7610, R19 ;  /* 0x0000761000137816 */ /* 0x001fe20000000013 */
[----:B------:R-:W-:Y:S06]  /*de90*/  BRA `(.L_x_10900) ;  /* 0x0000000800e47947 */ /* 0x000fec0003800000 */
.L_x_10903:
        /* <DEDUP_REMOVED lines=9> */
.L_x_10906:
[----:B------:R-:W2:Y:S02]  /*df30*/  LDG.E.U16 R2, desc[UR36][R2.64] ;  /* 0x0000002402027981 */ /* 0x000ea4000c1e1500 */
[----:B--2---:R-:W-:-:S06]  /*df40*/  HADD2.F32 R0, -RZ, R2.H0_H0 ;  /* 0x20000002ff007230 */ /* 0x004fcc0000004100 */
[----:B------:R-:W0:Y:S02]  /*df50*/  F2I.FTZ.TRUNC.NTZ R0, R0 ;  /* 0x0000000000007305 */ /* 0x000e24000021f100 */
[----:B0-----:R-:W-:Y:S01]  /*df60*/  PRMT R19, R0, 0x7610, R19 ;  /* 0x0000761000137816 */ /* 0x001fe20000000013 */
[----:B------:R-:W-:Y:S06]  /*df70*/  BRA `(.L_x_10900) ;  /* 0x0000000800ac7947 */ /* 0x000fec0003800000 */
.L_x_10905:
[----:B------:R-:W2:Y:S02]  /*df80*/  LDG.E.64 R2, desc[UR36][R2.64] ;  /* 0x0000002402027981 */ /* 0x000ea4000c1e1b00 */
[----:B--2---:R0:W1:Y:S01]  /*df90*/  F2I.F64.TRUNC R19, R2 ;  /* 0x0000000200137311 */ /* 0x004062000030d100 */
[----:B------:R-:W-:Y:S05]  /*dfa0*/  BRA `(.L_x_10900) ;  /* 0x0000000800a07947 */ /* 0x000fea0003800000 */
.L_x_10895:
        /* <DEDUP_REMOVED lines=12> */
.L_x_10909:
[----:B------:R-:W2:Y:S02]  /*e070*/  LDG.E.64 R2, desc[UR36][R2.64] ;  /* 0x0000002402027981 */ /* 0x000ea4000c1e1b00 */
[----:B--2---:R0:W1:Y:S01]  /*e080*/  F2I.F64.TRUNC R19, R2 ;  /* 0x0000000200137311 */ /* 0x004062000030d100 */
[----:B------:R-:W-:Y:S05]  /*e090*/  BRA `(.L_x_10900) ;  /* 0x0000000800647947 */ /* 0x000fea0003800000 */
.L_x_10908:
        /* <DEDUP_REMOVED lines=27> */
.L_x_10911:
        /* <DEDUP_REMOVED lines=14> */
.L_x_10910:
[----:B------:R-:W2:Y:S02]  /*e330*/  LDG.E.U16 R0, desc[UR36][R2.64] ;  /* 0x0000002402007981 */ /* 0x000ea4000c1e1500 */
[----:B--2---:R-:W-:-:S06]  /*e340*/  IMAD.U32 R0, R0, 0x10000, RZ ;  /* 0x0001000000007824 */ /* 0x004fcc00078e00ff */
[----:B------:R-:W0:Y:S02]  /*e350*/  F2I.FTZ.TRUNC.NTZ R0, R0 ;  /* 0x0000000000007305 */ /* 0x000e24000021f100 */
[----:B0-----:R-:W-:Y:S01]  /*e360*/  PRMT R19, R0, 0x7610, R19 ;  /* 0x0000761000137816 */ /* 0x001fe20000000013 */
[----:B------:R-:W-:Y:S06]  /*e370*/  BRA `(.L_x_10900) ;  /* 0x0000000400ac7947 */ /* 0x000fec0003800000 */
.L_x_10907:
        /* <DEDUP_REMOVED lines=10> */
.L_x_10914:
        /* <DEDUP_REMOVED lines=21> */
.L_x_10918:
[----:B------:R-:W-:Y:S05]  /*e570*/  BSYNC.RECONVERGENT B1 ;  /* 0x0000000000017941 */ /* 0x000fea0003800200 */
.L_x_10917:
[----:B------:R-:W-:Y:S01]  /*e580*/  IMAD.SHL.U32 R0, R0, 0x100000, RZ ;  /* 0x0010000000007824 */ /* 0x000fe200078e00ff */
[----:B------:R-:W-:-:S04]  /*e590*/  LEA R2, R2, 0x3b800000, 0x17 ;  /* 0x3b80000002027811 */ /* 0x000fc800078eb8ff */
[----:B------:R-:W-:-:S07]  /*e5a0*/  LOP3.LUT R0, R2, R0, R7, 0xfe, !PT ;  /* 0x0000000002007212 */ /* 0x000fce00078efe07 */
.L_x_10916:
[----:B------:R-:W-:Y:S05]  /*e5b0*/  BSYNC.RECONVERGENT B0 ;  /* 0x0000000000007941 */ /* 0x000fea0003800200 */
.L_x_10915:
[----:B------:R-:W0:Y:S02]  /*e5c0*/  F2I.FTZ.TRUNC.NTZ R0, R0 ;  /* 0x0000000000007305 */ /* 0x000e24000021f100 */
[----:B0-----:R-:W-:Y:S01]  /*e5d0*/  PRMT R19, R0, 0x7610, R19 ;  /* 0x0000761000137816 */ /* 0x001fe20000000013 */
[----:B------:R-:W-:Y:S06]  /*e5e0*/  BRA `(.L_x_10900) ;  /* 0x0000000400107947 */ /* 0x000fec0003800000 */
.L_x_10913:
        /* <DEDUP_REMOVED lines=21> */
.L_x_10922:
[----:B------:R-:W-:Y:S05]  /*e740*/  BSYNC.RECONVERGENT B1 ;  /* 0x0000000000017941 */ /* 0x000fea0003800200 */
.L_x_10921:
[----:B------:R-:W-:Y:S01]  /*e750*/  IMAD.SHL.U32 R0, R0, 0x200000, RZ ;  /* 0x0020000000007824 */ /* 0x000fe200078e00ff */
[----:B------:R-:W-:-:S04]  /*e760*/  LEA R2, R2, 0x37800000, 0x17 ;  /* 0x3780000002027811 */ /* 0x000fc800078eb8ff */
[----:B------:R-:W-:-:S07]  /*e770*/  LOP3.LUT R0, R2, R0, R7, 0xfe, !PT ;  /* 0x0000000002007212 */ /* 0x000fce00078efe07 */
.L_x_10920:
[----:B------:R-:W-:Y:S05]  /*e780*/  BSYNC.RECONVERGENT B0 ;  /* 0x0000000000007941 */ /* 0x000fea0003800200 */
.L_x_10919:
[----:B------:R-:W0:Y:S02]  /*e790*/  F2I.FTZ.TRUNC.NTZ R0, R0 ;  /* 0x0000000000007305 */ /* 0x000e24000021f100 */
[----:B0-----:R-:W-:Y:S01]  /*e7a0*/  PRMT R19, R0, 0x7610, R19 ;  /* 0x0000761000137816 */ /* 0x001fe20000000013 */
[----:B------:R-:W-:Y:S06]  /*e7b0*/  BRA `(.L_x_10900) ;  /* 0x00000000009c7947 */ /* 0x000fec0003800000 */
.L_x_10912:
        /* <DEDUP_REMOVED lines=14> */
.L_x_10926:
[----:B------:R-:W-:Y:S05]  /*e8a0*/  BSYNC.RECONVERGENT B0 ;  /* 0x0000000000007941 */ /* 0x000fea0003800200 */
.L_x_10925:
[----:B------:R-:W0:Y:S02]  /*e8b0*/  F2I.FTZ.TRUNC.NTZ R0, R0 ;  /* 0x0000000000007305 */ /* 0x000e24000021f100 */
[----:B0-----:R-:W-:Y:S01]  /*e8c0*/  PRMT R19, R0, 0x7610, R19 ;  /* 0x0000761000137816 */ /* 0x001fe20000000013 */
[----:B------:R-:W-:Y:S06]  /*e8d0*/  BRA `(.L_x_10900) ;  /* 0x0000000000547947 */ /* 0x000fec0003800000 */
.L_x_10899:
        /* <DEDUP_REMOVED lines=16> */
.L_x_10927:
[----:B------:R-:W-:Y:S01]  /*e9e0*/  PRMT R19, RZ, 0x7610, R19 ;  /* 0x00007610ff137816 */ /* 0x000fe20000000013 */
[----:B------:R-:W-:Y:S06]  /*e9f0*/  BRA `(.L_x_10900) ;  /* 0x00000000000c7947 */ /* 0x000fec0003800000 */
.L_x_10924:
[----:B------:R2:W5:Y:S01]  /*ea00*/  LDG.E.U16 R19, desc[UR36][R2.64] ;  /* 0x0000002402137981 */ /* 0x000562000c1e1500 */
[----:B------:R-:W-:Y:S05]  /*ea10*/  BRA `(.L_x_10900) ;  /* 0x0000000000047947 */ /* 0x000fea0003800000 */
.L_x_10923:
[----:B------:R3:W5:Y:S02]  /*ea20*/  LDG.E.U16 R19, desc[UR36][R2.64] ;  /* 0x0000002402137981 */ /* 0x000764000c1e1500 */
.L_x_10900:
        /* <DEDUP_REMOVED lines=16> */
.L_x_10931:
[----:B------:R2:W5:Y:S01]  /*eb30*/  LDG.E.U8 R0, desc[UR36][R2.64] ;  /* 0x0000002402007981 */ /* 0x000562000c1e1100 */
[----:B------:R-:W-:Y:S05]  /*eb40*/  BRA `(.L_x_10933) ;  /* 0x0000000c004c7947 */ /* 0x000fea0003800000 */
.L_x_10930:
        /* <DEDUP_REMOVED lines=8> */
.L_x_10935:
[----:B------:R0:W5:Y:S01]  /*ebd0*/  LDG.E.U16 R0, desc[UR36][R2.64] ;  /* 0x0000002402007981 */ /* 0x000162000c1e1500 */
[----:B------:R-:W-:Y:S05]  /*ebe0*/  BRA `(.L_x_10933) ;  /* 0x0000000c00247947 */ /* 0x000fea0003800000 */
.L_x_10934:
[----:B------:R3:W5:Y:S01]  /*ebf0*/  LDG.E.U16 R0, desc[UR36][R2.64] ;  /* 0x0000002402007981 */ /* 0x000762000c1e1500 */
[----:B------:R-:W-:Y:S05]  /*ec00*/  BRA `(.L_x_10933) ;  /* 0x0000000c001c7947 */ /* 0x000fea0003800000 */
.L_x_10929:
        /* <DEDUP_REMOVED lines=9> */
.L_x_10937:
[----:B------:R-:W2:Y:S02]  /*eca0*/  LDG.E.U16 R4, desc[UR36][R2.64] ;  /* 0x0000002402047981 */ /* 0x000ea4000c1e1500 */
[----:B--2---:R-:W-:-:S06]  /*ecb0*/  HADD2.F32 R4, -RZ, R4.H0_H0 ;  /* 0x20000004ff047230 */ /* 0x004fcc0000004100 */
[----:B------:R-:W0:Y:S02]  /*ecc0*/  F2I.FTZ.TRUNC.NTZ R4, R4 ;  /* 0x0000000400047305 */ /* 0x000e24000021f100 */
[----:B0-----:R-:W-:Y:S01]  /*ecd0*/  PRMT R0, R4, 0x7610, R0 ;  /* 0x0000761004007816 */ /* 0x001fe20000000000 */
[----:B------:R-:W-:Y:S06]  /*ece0*/  BRA `(.L_x_10933) ;  /* 0x0000000800e47947 */ /* 0x000fec0003800000 */
.L_x_10936:
        /* <DEDUP_REMOVED lines=9> */
.L_x_10939:
[----:B------:R-:W2:Y:S02]  /*ed80*/  LDG.E.U16 R2, desc[UR36][R2.64] ;  /* 0x0000002402027981 */ /* 0x000ea4000c1e1500 */
[----:B--2---:R-:W-:-:S06]  /*ed90*/  HADD2.F32 R4, -RZ, R2.H0_H0 ;  /* 0x20000002ff047230 */ /* 0x004fcc0000004100 */
[----:B------:R-:W0:Y:S02]  /*eda0*/  F2I.FTZ.TRUNC.NTZ R4, R4 ;  /* 0x0000000400047305 */ /* 0x000e24000021f100 */
[----:B0-----:R-:W-:Y:S01]  /*edb0*/  PRMT R0, R4, 0x7610, R0 ;  /* 0x0000761004007816 */ /* 0x001fe20000000000 */
[----:B------:R-:W-:Y:S06]  /*edc0*/  BRA `(.L_x_10933) ;  /* 0x0000000800ac7947 */ /* 0x000fec0003800000 */
.L_x_10938:
[----:B------:R-:W2:Y:S02]  /*edd0*/  LDG.E.64 R2, desc[UR36][R2.64] ;  /* 0x0000002402027981 */ /* 0x000ea4000c1e1b00 */
[----:B--2---:R0:W2:Y:S01]  /*ede0*/  F2I.F64.TRUNC R0, R2 ;  /* 0x0000000200007311 */ /* 0x0040a2000030d100 */
[----:B------:R-:W-:Y:S05]  /*edf0*/  BRA `(.L_x_10933) ;  /* 0x0000000800a07947 */ /* 0x000fea0003800000 */
.L_x_10928:
        /* <DEDUP_REMOVED lines=12> */
.L_x_10942:
[----:B------:R-:W2:Y:S02]  /*eec0*/  LDG.E.64 R2, desc[UR36][R2.64] ;  /* 0x0000002402027981 */ /* 0x000ea4000c1e1b00 */
[----:B--2---:R0:W2:Y:S01]  /*eed0*/  F2I.F64.TRUNC R0, R2 ;  /* 0x0000000200007311 */ /* 0x0040a2000030d100 */
[----:B------:R-:W-:Y:S05]  /*eee0*/  BRA `(.L_x_10933) ;  /* 0x0000000800647947 */ /* 0x000fea0003800000 */
.L_x_10941:
        /* <DEDUP_REMOVED lines=27> */
.L_x_10944:
        /* <DEDUP_REMOVED lines=14> */
.L_x_10943:
[----:B------:R-:W2:Y:S02]  /*f180*/  LDG.E.U16 R4, desc[UR36][R2.64] ;  /* 0x0000002402047981 */ /* 0x000ea4000c1e1500 */
[----:B--2---:R-:W-:-:S06]  /*f190*/  IMAD.U32 R4, R4, 0x10000, RZ ;  /* 0x0001000004047824 */ /* 0x004fcc00078e00ff */
[----:B------:R-:W0:Y:S02]  /*f1a0*/  F2I.FTZ.TRUNC.NTZ R4, R4 ;  /* 0x0000000400047305 */ /* 0x000e24000021f100 */
[----:B0-----:R-:W-:Y:S01]  /*f1b0*/  PRMT R0, R4, 0x7610, R0 ;  /* 0x0000761004007816 */ /* 0x001fe20000000000 */
[----:B------:R-:W-:Y:S06]  /*f1c0*/  BRA `(.L_x_10933) ;  /* 0x0000000400ac7947 */ /* 0x000fec0003800000 */
.L_x_10940:
        /* <DEDUP_REMOVED lines=10> */
.L_x_10947:
        /* <DEDUP_REMOVED lines=21> */
.L_x_10951:
[----:B------:R-:W-:Y:S05]  /*f3c0*/  BSYNC.RECONVERGENT B1 ;  /* 0x0000000000017941 */ /* 0x000fea0003800200 */
.L_x_10950:
[----:B------:R-:W-:Y:S01]  /*f3d0*/  IMAD.SHL.U32 R0, R0, 0x100000, RZ ;  /* 0x0010000000007824 */ /* 0x000fe200078e00ff */
[----:B------:R-:W-:-:S04]  /*f3e0*/  LEA R2, R2, 0x3b800000, 0x17 ;  /* 0x3b80000002027811 */ /* 0x000fc800078eb8ff */
[----:B------:R-:W-:-:S07]  /*f3f0*/  LOP3.LUT R4, R2, R0, R7, 0xfe, !PT ;  /* 0x0000000002047212 */ /* 0x000fce00078efe07 */
.L_x_10949:
[----:B------:R-:W-:Y:S05]  /*f400*/  BSYNC.RECONVERGENT B0 ;  /* 0x0000000000007941 */ /* 0x000fea0003800200 */
.L_x_10948:
[----:B------:R-:W0:Y:S02]  /*f410*/  F2I.FTZ.TRUNC.NTZ R4, R4 ;  /* 0x0000000400047305 */ /* 0x000e24000021f100 */
[----:B0-----:R-:W-:Y:S01]  /*f420*/  PRMT R0, R4, 0x7610, R0 ;  /* 0x0000761004007816 */ /* 0x001fe20000000000 */
[----:B------:R-:W-:Y:S06]  /*f430*/  BRA `(.L_x_10933) ;  /* 0x0000000400107947 */ /* 0x000fec0003800000 */
.L_x_10946:
        /* <DEDUP_REMOVED lines=21> */
.L_x_10955:
[----:B------:R-:W-:Y:S05]  /*f590*/  BSYNC.RECONVERGENT B1 ;  /* 0x0000000000017941 */ /* 0x000fea0003800200 */
.L_x_10954:
[----:B------:R-:W-:Y:S02]  /*f5a0*/  SHF.L.U32 R0, R0, 0x15, RZ ;  /* 0x0000001500007819 */ /* 0x000fe400000006ff */
[----:B------:R-:W-:-:S04]  /*f5b0*/  LEA R2, R2, 0x37800000, 0x17 ;  /* 0x3780000002027811 */ /* 0x000fc800078eb8ff */
[----:B------:R-:W-:-:S07]  /*f5c0*/  LOP3.LUT R4, R2, R0, R7, 0xfe, !PT ;  /* 0x0000000002047212 */ /* 0x000fce00078efe07 */
.L_x_10953:
[----:B------:R-:W-:Y:S05]  /*f5d0*/  BSYNC.RECONVERGENT B0 ;  /* 0x0000000000007941 */ /* 0x000fea0003800200 */
.L_x_10952:
[----:B------:R-:W0:Y:S02]  /*f5e0*/  F2I.FTZ.TRUNC.NTZ R4, R4 ;  /* 0x0000000400047305 */ /* 0x000e24000021f100 */
[----:B0-----:R-:W-:Y:S01]  /*f5f0*/  PRMT R0, R4, 0x7610, R0 ;  /* 0x0000761004007816 */ /* 0x001fe20000000000 */
[----:B------:R-:W-:Y:S06]  /*f600*/  BRA `(.L_x_10933) ;  /* 0x00000000009c7947 */ /* 0x000fec0003800000 */
.L_x_10945:
        /* <DEDUP_REMOVED lines=14> */
.L_x_10959:
[----:B------:R-:W-:Y:S05]  /*f6f0*/  BSYNC.RECONVERGENT B0 ;  /* 0x0000000000007941 */ /* 0x000fea0003800200 */
.L_x_10958:
[----:B------:R-:W0:Y:S02]  /*f700*/  F2I.FTZ.TRUNC.NTZ R4, R4 ;  /* 0x0000000400047305 */ /* 0x000e24000021f100 */
[----:B0-----:R-:W-:Y:S01]  /*f710*/  PRMT R0, R4, 0x7610, R0 ;  /* 0x0000761004007816 */ /* 0x001fe20000000000 */
[----:B------:R-:W-:Y:S06]  /*f720*/  BRA `(.L_x_10933) ;  /* 0x0000000000547947 */ /* 0x000fec0003800000 */
.L_x_10932:
        /* <DEDUP_REMOVED lines=16> */
.L_x_10960:
[----:B------:R-:W-:Y:S01]  /*f830*/  PRMT R0, RZ, 0x7610, R0 ;  /* 0x00007610ff007816 */ /* 0x000fe20000000000 */
[----:B------:R-:W-:Y:S06]  /*f840*/  BRA `(.L_x_10933) ;  /* 0x00000000000c7947 */ /* 0x000fec0003800000 */
.L_x_10957:
[----:B------:R0:W5:Y:S01]  /*f850*/  LDG.E.U16 R0, desc[UR36][R2.64] ;  /* 0x0000002402007981 */ /* 0x000162000c1e1500 */
[----:B------:R-:W-:Y:S05]  /*f860*/  BRA `(.L_x_10933) ;  /* 0x0000000000047947 */ /* 0x000fea0003800000 */
.L_x_10956:
[----:B------:R0:W5:Y:S02]  /*f870*/  LDG.E.U16 R0, desc[UR36][R2.64] ;  /* 0x0000002402007981 */ /* 0x000164000c1e1500 */
.L_x_10933:
        /* <DEDUP_REMOVED lines=14> */
.L_x_10964:
[----:B------:R-:W-:Y:S01]  /*f960*/  STG.E.U8 desc[UR36][R16.64], R19 ;  /* 0x0000001310007986 */ /* 0x000fe2000c101124 */
[----:B------:R-:W-:Y:S05]  /*f970*/  EXIT ;  /* 0x000000000000794d */ /* 0x000fea0003800000 */
.L_x_10963:
        /* <DEDUP_REMOVED lines=10> */
.L_x_10967:
[----:B0--34-:R-:W-:-:S05]  /*fa20*/  PRMT R3, R19, 0x9910, RZ ;  /* 0x0000991013037816 */ /* 0x019fca00000000ff */
[----:B------:R-:W-:Y:S01]  /*fa30*/  STG.E desc[UR36][R16.64], R3 ;  /* 0x0000000310007986 */ /* 0x000fe2000c101924 */
[----:B------:R-:W-:Y:S05]  /*fa40*/  EXIT ;  /* 0x000000000000794d */ /* 0x000fea0003800000 */
.L_x_10966:
[----:B------:R-:W-:Y:S01]  /*fa50*/  STG.E.U16 desc[UR36][R16.64], R19 ;  /* 0x0000001310007986 */ /* 0x000fe2000c101524 */
[----:B------:R-:W-:Y:S05]  /*fa60*/  EXIT ;  /* 0x000000000000794d */ /* 0x000fea0003800000 */
.L_x_10962:
        /* <DEDUP_REMOVED lines=9> */
.L_x_10969:
[----:B------:R-:W1:Y:S02]  /*fb00*/  I2F.S16 R0, R19 ;  /* 0x0000001300007306 */ /* 0x000e640000101400 */
[----:B-1----:R-:W-:-:S05]  /*fb10*/  F2FP.F16.F32.PACK_AB R0, RZ, R0 ;  /* 0x00000000ff00723e */ /* 0x002fca00000000ff */
[----:B------:R-:W-:Y:S01]  /*fb20*/  STG.E.U16 desc[UR36][R16.64], R0 ;  /* 0x0000000010007986 */ /* 0x000fe2000c101524 */
[----:B------:R-:W-:Y:S05]  /*fb30*/  EXIT ;  /* 0x000000000000794d */ /* 0x000fea0003800000 */
.L_x_10968:
        /* <DEDUP_REMOVED lines=10> */
.L_x_10971:
[----:B------:R-:W0:Y:S02]  /*fbe0*/  I2F.S16 R19, R19 ;  /* 0x0000001300137306 */ /* 0x000e240000101400 */
[----:B0--34-:R-:W-:-:S04]  /*fbf0*/  F2FP.F16.F32.PACK_AB R3, RZ, R19 ;  /* 0x00000013ff03723e */ /* 0x019fc800000000ff */
[----:B------:R-:W-:-:S05]  /*fc00*/  PRMT R3, R3, 0x5410, RZ ;  /* 0x0000541003037816 */ /* 0x000fca00000000ff */
[----:B------:R-:W-:Y:S01]  /*fc10*/  STG.E desc[UR36][R16.64], R3 ;  /* 0x0000000310007986 */ /* 0x000fe2000c101924 */
[----:B------:R-:W-:Y:S05]  /*fc20*/  EXIT ;  /* 0x000000000000794d */ /* 0x000fea0003800000 */
.L_x_10970:
[----:B0--34-:R-:W0:Y:S02]  /*fc30*/  I2F.F64.S16 R2, R19 ;  /* 0x0000001300027312 */ /* 0x019e240000101c00 */
[----:B0-----:R-:W-:Y:S01]  /*fc40*/  STG.E.64 desc[UR36][R16.64], R2 ;  /* 0x0000000210007986 */ /* 0x001fe2000c101b24 */
[----:B------:R-:W-:Y:S05]  /*fc50*/  EXIT ;  /* 0x000000000000794d */ /* 0x000fea0003800000 */
.L_x_10961:
        /* <DEDUP_REMOVED lines=12> */
.L_x_10975:
        /* <DEDUP_REMOVED lines=17> */
.L_x_10978:
[----:B------:R-:W-:-:S04]  /*fe30*/  SHF.R.U32.HI R3, RZ, 0x18, R3 ;  /* 0x00000018ff037819 */ /* 0x000fc80000011603 */
[----:B------:R-:W-:-:S04]  /*fe40*/  LOP3.LUT R0, R0, 0x80, R3, 0xf8, !PT ;  /* 0x0000008000007812 */ /* 0x000fc800078ef803 */
[----:B------:R-:W-:-:S07]  /*fe50*/  PRMT R8, R0, 0x7610, R8 ;  /* 0x0000761000087816 */ /* 0x000fce0000000008 */
.L_x_10977:
[----:B------:R-:W-:Y:S05]  /*fe60*/  BSYNC.RECONVERGENT B0 ;  /* 0x0000000000007941 */ /* 0x000fea0003800200 */
.L_x_10976:
[----:B------:R-:W-:Y:S01]  /*fe70*/  STG.E.U8 desc[UR36][R16.64], R8 ;  /* 0x0000000810007986 */ /* 0x000fe2000c101124 */
[----:B------:R-:W-:Y:S05]  /*fe80*/  EXIT ;  /* 0x000000000000794d */ /* 0x000fea0003800000 */
.L_x_10974:
        /* <DEDUP_REMOVED lines=17> */
.L_x_10981:
[----:B------:R-:W-:-:S04]  /*ffa0*/  SHF.R.U32.HI R3, RZ, 0x18, R3 ;  /* 0x00000018ff037819 */ /* 0x000fc80000011603 */
[----:B------:R-:W-:-:S04]  /*ffb0*/  LOP3.LUT R0, R0, 0x80, R3, 0xf8, !PT ;  /* 0x0000008000007812 */ /* 0x000fc800078ef803 */
[----:B------:R-:W-:-:S07]  /*ffc0*/  PRMT R8, R0, 0x7610, R8 ;  /* 0x0000761000087816 */ /* 0x000fce0000000008 */
.L_x_10980:
[----:B------:R-:W-:Y:S05]  /*ffd0*/  BSYNC.RECONVERGENT B0 ;  /* 0x0000000000007941 */ /* 0x000fea0003800200 */
.L_x_10979:
[----:B------:R-:W-:Y:S01]  /*ffe0*/  STG.E.U8 desc[UR36][R16.64], R8 ;  /* 0x0000000810007986 */ /* 0x000fe2000c101124 */
[----:B------:R-:W-:Y:S05]  /*fff0*/  EXIT ;  /* 0x000000000000794d */ /* 0x000fea0003800000 */
.L_x_10973:
        /* <DEDUP_REMOVED lines=22> */
.L_x_10983:
[----:B0--34-:R-:W-:-:S04]  /*10160*/  PRMT R2, R19, 0x9910, RZ ;  /* 0x0000991013027816 */ /* 0x019fc800000000ff */
[----:B------:R-:W-:-:S05]  /*10170*/  SHF.R.S32.HI R3, RZ, 0x1f, R2 ;  /* 0x0000001fff037819 */ /* 0x000fca0000011402 */
[----:B------:R-:W-:Y:S01]  /*10180*/  STG.E.64 desc[UR36][R16.64], R2 ;  /* 0x0000000210007986 */ /* 0x000fe2000c101b24 */
[----:B------:R-:W-:Y:S05]  /*10190*/  EXIT ;  /* 0x000000000000794d */ /* 0x000fea0003800000 */
.L_x_10982:
[----:B0--34-:R-:W-:-:S05]  /*101a0*/  PRMT R3, R19, 0x9910, RZ ;  /* 0x0000991013037816 */ /* 0x019fca00000000ff */
[----:B------:R-:W-:Y:S01]  /*101b0*/  STG.E desc[UR36][R16.64], R3 ;  /* 0x0000000310007986 */ /* 0x000fe2000c101924 */
[----:B------:R-:W-:Y:S05]  /*101c0*/  EXIT ;  /* 0x000000000000794d */ /* 0x000fea0003800000 */
.L_x_10972:
        /* <DEDUP_REMOVED lines=8> */
[----:B0--34-:R-:W-:-:S05]  /*10250*/  SEL R3, RZ, 0x1, !P0 ;  /* 0x00000001ff037807 */ /* 0x019fca0004000000 */
[----:B------:R-:W-:Y:S01]  /*10260*/  STG.E.U8 desc[UR36][R16.64], R3 ;  /* 0x0000000310007986 */ /* 0x000fe2000c101124 */
[----:B------:R-:W-:Y:S05]  /*10270*/  EXIT ;  /* 0x000000000000794d */ /* 0x000fea0003800000 */
.L_x_10985:
[----:B------:R-:W1:Y:S01]  /*10280*/  I2F.F64.S16 R4, R19 ;  /* 0x0000001300047312 */ /* 0x000e620000101c00 */
[----:B------:R-:W-:-:S05]  /*10290*/  CS2R R6, SRZ ;  /* 0x0000000000067805 */ /* 0x000fca000001ff00 */
[----:B-1----:R-:W-:Y:S01]  /*102a0*/  STG.E.128 desc[UR36][R16.64], R4 ;  /* 0x0000000410007986 */ /* 0x002fe2000c101d24 */
[----:B------:R-:W-:Y:S05]  /*102b0*/  EXIT ;  /* 0x000000000000794d */ /* 0x000fea0003800000 */
.L_x_10984:
[----:B------:R-:W-:-:S09]  /*102c0*/  UISETP.NE.AND UP0, UPT, UR4, 0xf, UPT ;  /* 0x0000000f0400788c */ /* 0x000fd2000bf05270 */
[----:B------:R-:W-:Y:S05]  /*102d0*/  BRA.U !UP0, `(.L_x_10986) ;  /* 0x0000000108e87547 */ /* 0x000fea000b800000 */
[----:B------:R-:W-:-:S09]  /*102e0*/  UISETP.NE.AND UP0, UPT, UR4, 0x17, UPT ;  /* 0x000000170400788c */ /* 0x000fd2000bf05270 */
[----:B------:R-:W-:Y:S05]  /*102f0*/  BRA.U !UP0, `(.L_x_10987) ;  /* 0x0000000108907547 */ /* 0x000fea000b800000 */
[----:B------:R-:W-:-:S09]  /*10300*/  UISETP.NE.AND UP0, UPT, UR4, 0x18, UPT ;  /* 0x000000180400788c */ /* 0x000fd2000bf05270 */
[----:B------:R-:W-:Y:S05]  /*10310*/  BRA.U !UP0, `(.L_x_10988) ;  /* 0x0000000108447547 */ /* 0x000fea000b800000 */
.L_x_10965:
        /* <DEDUP_REMOVED lines=16> */
.L_x_10989:
[----:B------:R-:W-:Y:S05]  /*10420*/  EXIT ;  /* 0x000000000000794d */ /* 0x000fea0003800000 */
.L_x_10988:
        /* <DEDUP_REMOVED lines=13> */
.L_x_10991:
[----:B------:R-:W-:Y:S05]  /*10500*/  BSYNC.RECONVERGENT B0 ;  /* 0x0000000000007941 */ /* 0x000fea0003800200 */
.L_x_10990:
[----:B------:R-:W-:-:S05]  /*10510*/  LOP3.LUT R3, R0, 0x80, R3, 0xf8, !PT ;  /* 0x0000008000037812 */ /* 0x000fca00078ef803 */
[----:B------:R-:W-:Y:S01]  /*10520*/  STG.E.U8 desc[UR36][R16.64], R3 ;  /* 0x0000000310007986 */ /* 0x000fe2000c101124 */
[----:B------:R-:W-:Y:S05]  /*10530*/  EXIT ;  /* 0x000000000000794d */ /* 0x000fea0003800000 */
.L_x_10987:
        /* <DEDUP_REMOVED lines=12> */
.L_x_10993:
[----:B------:R-:W-:Y:S01]  /*10600*/  IMAD.MOV.U32 R0, RZ, RZ, 0x7f ;  /* 0x0000007fff007424 */ /* 0x000fe200078e00ff */
[----:B------:R-:W-:-:S04]  /*10610*/  ISETP.GT.U32.AND P0, PT, R2, 0x7f800000, PT ;  /* 0x7f8000000200780c */ /* 0x000fc80003f04070 */
[----:B------:R-:W-:-:S09]  /*10620*/  SEL R0, R0, 0x7c, P0 ;  /* 0x0000007c00007807 */ /* 0x000fd20000000000 */
.L_x_10994:
[----:B------:R-:W-:Y:S05]  /*10630*/  BSYNC.RECONVERGENT B0 ;  /* 0x0000000000007941 */ /* 0x000fea0003800200 */
.L_x_10992:
[----:B------:R-:W-:-:S04]  /*10640*/  SHF.R.U32.HI R3, RZ, 0x18, R3 ;  /* 0x00000018ff037819 */ /* 0x000fc80000011603 */
[----:B------:R-:W-:-:S05]  /*10650*/  LOP3.LUT R3, R0, 0x80, R3, 0xf8, !PT ;  /* 0x0000008000037812 */ /* 0x000fca00078ef803 */
[----:B------:R-:W-:Y:S01]  /*10660*/  STG.E.U8 desc[UR36][R16.64], R3 ;  /* 0x0000000310007986 */ /* 0x000fe2000c101124 */
[----:B------:R-:W-:Y:S05]  /*10670*/  EXIT ;  /* 0x000000000000794d */ /* 0x000fea0003800000 */
.L_x_10986:
[----:B------:R-:W1:Y:S02]  /*10680*/  I2F.S16 R0, R19 ;  /* 0x0000001300007306 */ /* 0x000e640000101400 */
[----:B-1----:R-:W-:-:S05]  /*10690*/  F2FP.BF16.F32.PACK_AB R0, RZ, R0 ;  /* 0x00000000ff00723e */ /* 0x002fca00000010ff */
[----:B------:R-:W-:Y:S01]  /*106a0*/  STG.E.U16 desc[UR36][R16.64], R0 ;  /* 0x0000000010007986 */ /* 0x000fe2000c101524 */
[----:B------:R-:W-:Y:S05]  /*106b0*/  EXIT ;  /* 0x000000000000794d */ /* 0x000fea0003800000 */
.L_x_10995:
        /* <DEDUP_REMOVED lines=12> */
.L_x_26222:


//--------------------- .text._ZN2at6native27unrolled_elementwise_kernelINS0_13BinaryFunctorIsssNS0_16BitwiseOrFunctorIsEEEESt5arrayIPcLm3EELi4E23TrivialOffsetCalculatorILi2EjES9_ILi1EjENS0_6memory12LoadWithCastILi2EEENSC_13StoreWithCastILi1EEEEEviT_T0_T2_T3_T4_T5_ --------------------------
	.section	.text._ZN2at6native27unrolled_elementwise_kernelINS0_13BinaryFunctorIsssNS0_16BitwiseOrFunctorIsEEEESt5arrayIPcLm3EELi4E23TrivialOffsetCalculatorILi2EjES9_ILi1EjENS0_6memory12LoadWithCastILi2EEENSC_13StoreWithCastILi1EEEEEviT_T0_T2_T3_T4_T5_,"ax",@progbits
	.align	128
        .global         _ZN2at6native27unrolled_elementwise_kernelINS0_13BinaryFunctorIsssNS0_16BitwiseOrFunctorIsEEEESt5arrayIPcLm3EELi4E23TrivialOffsetCalculatorILi2EjES9_ILi1EjENS0_6memory12LoadWithCastILi2EEENSC_13StoreWithCastILi1EEEEEviT_T0_T2_T3_T4_T5_
        .type           _ZN2at6native27unrolled_elementwise_kernelINS0_13BinaryFunctorIsssNS0_16BitwiseOrFunctorIsEEEESt5arrayIPcLm3EELi4E23TrivialOffsetCalculatorILi2EjES9_ILi1EjENS0_6memory12LoadWithCastILi2EEENSC_13StoreWithCastILi1EEEEEviT_T0_T2_T3_T4_T5_,@function
        .size           _ZN2at6native27unrolled_elementwise_kernelINS0_13BinaryFunctorIsssNS0_16BitwiseOrFunctorIsEEEESt5arrayIPcLm3EELi4E23TrivialOffsetCalculatorILi2EjES9_ILi1EjENS0_6memory12LoadWithCastILi2EEENSC_13StoreWithCastILi1EEEEEviT_T0_T2_T3_T4_T5_,(.L_x_26223 - _ZN2at6native27unrolled_elementwise_kernelINS0_13BinaryFunctorIsssNS0_16BitwiseOrFunctorIsEEEESt5arrayIPcLm3EELi4E23TrivialOffsetCalculatorILi2EjES9_ILi1EjENS0_6memory12LoadWithCastILi2EEENSC_13StoreWithCastILi1EEEEEviT_T0_T2_T3_T4_T5_)
        .other          _ZN2at6native27unrolled_elementwise_kernelINS0_13BinaryFunctorIsssNS0_16BitwiseOrFunctorIsEEEESt5arrayIPcLm3EELi4E23TrivialOffsetCalculatorILi2EjES9_ILi1EjENS0_6memory12LoadWithCastILi2EEENSC_13StoreWithCastILi1EEEEEviT_T0_T2_T3_T4_T5_,@"STO_CUDA_ENTRY STV_DEFAULT"
_ZN2at6native27unrolled_elementwise_kernelINS0_13BinaryFunctorIsssNS0_16BitwiseOrFunctorIsEEEESt5arrayIPcLm3EELi4E23TrivialOffsetCalculatorILi2EjES9_ILi1EjENS0_6memory12LoadWithCastILi2EEENSC_13StoreWithCastILi1EEEEEviT_T0_T2_T3_T4_T5_:
.text._ZN2at6native27unrolled_elementwise_kernelINS0_13BinaryFunctorIsssNS0_16BitwiseOrFunctorIsEEEESt5arrayIPcLm3EELi4E23TrivialOffsetCalculatorILi2EjES9_ILi1EjENS0_6memory12LoadWithCastILi2EEENSC_13StoreWithCastILi1EEEEEviT_T0_T2_T3_T4_T5_:
        /* <DEDUP_REMOVED lines=33> */
.L_x_11001:
[----:B------:R3:W5:Y:S01]  /*0210*/  LDG.E.U8 R27, desc[UR36][R4.64] ;  /* 0x00000024041b7981 */ /* 0x000762000c1e1100 */
[----:B------:R-:W-:Y:S05]  /*0220*/  BRA `(.L_x_11003) ;  /* 0x0000000c00507947 */ /* 0x000fea0003800000 */
.L_x_11000:
        /* <DEDUP_REMOVED lines=8> */
.L_x_11005:
[----:B------:R1:W5:Y:S01]  /*02b0*/  LDG.E.U16 R27, desc[UR36][R4.64] ;  /* 0x00000024041b7981 */ /* 0x000362000c1e1500 */
[----:B------:R-:W-:Y:S05]  /*02c0*/  BRA `(.L_x_11003) ;  /* 0x0000000c00287947 */ /* 0x000fea0003800000 */
.L_x_11004:
[----:B------:R2:W5:Y:S01]  /*02d0*/  LDG.E.U16 R27, desc[UR36][R4.64] ;  /* 0x00000024041b7981 */ /* 0x000562000c1e1500 */
[----:B------:R-:W-:Y:S05]  /*02e0*/  BRA `(.L_x_11003) ;  /* 0x0000000c00207947 */ /* 0x000fea0003800000 */
.L_x_10999:
        /* <DEDUP_REMOVED lines=9> */
.L_x_11007:
[----:B------:R-:W2:Y:S02]  /*0380*/  LDG.E.U16 R0, desc[UR36][R4.64] ;  /* 0x0000002404007981 */ /* 0x000ea4000c1e1500 */
[----:B--2---:R-:W-:-:S06]  /*0390*/  HADD2.F32 R0, -RZ, R0.H0_H0 ;  /* 0x20000000ff007230 */ /* 0x004fcc0000004100 */
[----:B------:R-:W0:Y:S02]  /*03a0*/  F2I.FTZ.TRUNC.NTZ R0, R0 ;  /* 0x0000000000007305 */ /* 0x000e24000021f100 */
[----:B0-----:R-:W-:Y:S01]  /*03b0*/  PRMT R27, R0, 0x7610, R27 ;  /* 0x00007610001b7816 */ /* 0x001fe2000000001b */
[----:B------:R-:W-:Y:S06]  /*03c0*/  BRA `(.L_x_11003) ;  /* 0x0000000800e87947 */ /* 0x000fec0003800000 */
.L_x_11006:
        /* <DEDUP_REMOVED lines=9> */
.L_x_11009:
[----:B------:R-:W2:Y:S02]  /*0460*/  LDG.E.U16 R4, desc[UR36][R4.64] ;  /* 0x0000002404047981 */ /* 0x000ea4000c1e1500 */
[----:B--2---:R-:W-:-:S06]  /*0470*/  HADD2.F32 R0, -RZ, R4.H0_H0 ;  /* 0x20000004ff007230 */ /* 0x004fcc0000004100 */
[----:B------:R-:W0:Y:S02]  /*0480*/  F2I.FTZ.TRUNC.NTZ R0, R0 ;  /* 0x0000000000007305 */ /* 0x000e24000021f100 */
[----:B0-----:R-:W-:Y:S01]  /*0490*/  PRMT R27, R0, 0x7610, R27 ;  /* 0x00007610001b7816 */ /* 0x001fe2000000001b */
[----:B------:R-:W-:Y:S06]  /*04a0*/  BRA `(.L_x_11003) ;  /* 0x0000000800b07947 */ /* 0x000fec0003800000 */
.L_x_11008:
[----:B------:R-:W2:Y:S02]  /*04b0*/  LDG.E.64 R4, desc[UR36][R4.64] ;  /* 0x0000002404047981 */ /* 0x000ea4000c1e1b00 */
[----:B--2---:R0:W1:Y:S01]  /*04c0*/  F2I.F64.TRUNC R27, R4 ;  /* 0x00000004001b7311 */ /* 0x004062000030d100 */
[----:B------:R-:W-:Y:S05]  /*04d0*/  BRA `(.L_x_11003) ;  /* 0x0000000800a47947 */ /* 0x000fea0003800000 */
.L_x_10998:
        /* <DEDUP_REMOVED lines=12> */
.L_x_11012:
[----:B------:R-:W2:Y:S02]  /*05a0*/  LDG.E.64 R4, desc[UR36][R4.64] ;  /* 0x0000002404047981 */ /* 0x000ea4000c1e1b00 */
[----:B--2---:R0:W1:Y:S01]  /*05b0*/  F2I.F64.TRUNC R27, R4 ;  /* 0x00000004001b7311 */ /* 0x004062000030d100 */
[----:B------:R-:W-:Y:S05]  /*05c0*/  BRA `(.L_x_11003) ;  /* 0x0000000800687947 */ /* 0x000fea0003800000 */
.L_x_11011:
        /* <DEDUP_REMOVED lines=27> */
.L_x_11014:
        /* <DEDUP_REMOVED lines=15> */
.L_x_11013:
[----:B------:R-:W2:Y:S02]  /*0870*/  LDG.E.U16 R0, desc[UR36][R4.64] ;  /* 0x0000002404007981 */ /* 0x000ea4000c1e1500 */
[----:B--2---:R-:W-:-:S06]  /*0880*/  IMAD.U32 R0, R0, 0x10000, RZ ;  /* 0x0001000000007824 */ /* 0x004fcc00078e00ff */
[----:B------:R-:W0:Y:S02]  /*0890*/  F2I.FTZ.TRUNC.NTZ R0, R0 ;  /* 0x0000000000007305 */ /* 0x000e24000021f100 */
[----:B0-----:R-:W-:Y:S01]  /*08a0*/  PRMT R27, R0, 0x7610, R27 ;  /* 0x00007610001b7816 */ /* 0x001fe2000000001b */
[----:B------:R-:W-:Y:S06]  /*08b0*/  BRA `(.L_x_11003) ;  /* 0x0000000400ac7947 */ /* 0x000fec0003800000 */
.L_x_11010:
        /* <DEDUP_REMOVED lines=10> */
.L_x_11017:
        /* <DEDUP_REMOVED lines=21> */
.L_x_11021:
[----:B------:R-:W-:Y:S05]  /*0ab0*/  BSYNC.RECONVERGENT B1 ;  /* 0x0000000000017941 */ /* 0x000fea0003800200 */
.L_x_11020:
[----:B------:R-:W-:Y:S01]  /*0ac0*/  IMAD.SHL.U32 R0, R0, 0x100000, RZ ;  /* 0x0010000000007824 */ /* 0x000fe200078e00ff */
[----:B------:R-:W-:-:S04]  /*0ad0*/  LEA R3, R3, 0x3b800000, 0x17 ;  /* 0x3b80000003037811 */ /* 0x000fc800078eb8ff */
[----:B------:R-:W-:-:S07]  /*0ae0*/  LOP3.LUT R0, R3, R0, R7, 0xfe, !PT ;  /* 0x0000000003007212 */ /* 0x000fce00078efe07 */
.L_x_11019:
[----:B------:R-:W-:Y:S05]  /*0af0*/  BSYNC.RECONVERGENT B0 ;  /* 0x0000000000007941 */ /* 0x000fea0003800200 */
.L_x_11018:
[----:B------:R-:W0:Y:S02]  /*0b00*/  F2I.FTZ.TRUNC.NTZ R0, R0 ;  /* 0x0000000000007305 */ /* 0x000e24000021f100 */
[----:B0-----:R-:W-:Y:S01]  /*0b10*/  PRMT R27, R0, 0x7610, R27 ;  /* 0x00007610001b7816 */ /* 0x001fe2000000001b */
[----:B------:R-:W-:Y:S06]  /*0b20*/  BRA `(.L_x_11003) ;  /* 0x0000000400107947 */ /* 0x000fec0003800000 */
.L_x_11016:
        /* <DEDUP_REMOVED lines=21> */
.L_x_11025:
[----:B------:R-:W-:Y:S05]  /*0c80*/  BSYNC.RECONVERGENT B1 ;  /* 0x0000000000017941 */ /* 0x000fea0003800200 */
.L_x_11024:
[----:B------:R-:W-:Y:S01]  /*0c90*/  IMAD.SHL.U32 R0, R0, 0x200000, RZ ;  /* 0x0020000000007824 */ /* 0x000fe200078e00ff */
[----:B------:R-:W-:-:S04]  /*0ca0*/  LEA R3, R3, 0x37800000, 0x17 ;  /* 0x3780000003037811 */ /* 0x000fc800078eb8ff */
[----:B------:R-:W-:-:S07]  /*0cb0*/  LOP3.LUT R0, R3, R0, R7, 0xfe, !PT ;  /* 0x0000000003007212 */ /* 0x000fce00078efe07 */
.L_x_11023:
[----:B------:R-:W-:Y:S05]  /*0cc0*/  BSYNC.RECONVERGENT B0 ;  /* 0x0000000000007941 */ /* 0x000fea0003800200 */
.L_x_11022:
[----:B------:R-:W0:Y:S02]  /*0cd0*/  F2I.FTZ.TRUNC.NTZ R0, R0 ;  /* 0x0000000000007305 */ /* 0x000e24000021f100 */
[----:B0-----:R-:W-:Y:S01]  /*0ce0*/  PRMT R27, R0, 0x7610, R27 ;  /* 0x00007610001b7816 */ /* 0x001fe2000000001b */
[----:B------:R-:W-:Y:S06]  /*0cf0*/  BRA `(.L_x_11003) ;  /* 0x00000000009c7947 */ /* 0x000fec0003800000 */
.L_x_11015:
[----:B------:R-:W-:-:S09]  /*0d00*/  UISETP.NE.AND UP0, UPT, UR4, 0x1c, UPT ;  /* 0x0000001c0400788c */ /* 0x000fd2000bf05270 */
[----:B------:R-:W-:Y:S05]  /*0d10*/  BRA.U !UP0, `(.L_x_11026) ;  /* 0x0000000108907547 */ /* 0x000fea000b800000 */
[----:B------:R-:W-:-:S09]  /*0d20*/  UISETP.NE.AND UP0, UPT, UR4, 0x1d, UPT ;  /* 0x0000001d0400788c */ /* 0x000fd2000bf05270 */
[----:B------:R-:W-:Y:S05]  /*0d30*/  BRA.U !UP0, `(.L_x_11027) ;  /* 0x0000000108807547 */ /* 0x000fea000b800000 */
[----:B------:R-:W-:-:S09]  /*0d40*/  UISETP.NE.AND UP0, UPT, UR4, 0x2c, UPT ;  /* 0x0000002c0400788c */ /* 0x000fd2000bf05270 */
[----:B------:R-:W-:Y:S05]  /*0d50*/  BRA.U !UP0, `(.L_x_11028) ;  /* 0x0000000108487547 */ /* 0x000fea000b800000 */
.L_x_11002:
        /* <DEDUP_REMOVED lines=16> */
.L_x_11029:
[----:B------:R-:W-:Y:S01]  /*0e60*/  PRMT R27, RZ, 0x7610, R27 ;  /* 0x00007610ff1b7816 */ /* 0x000fe2000000001b */
[----:B------:R-:W-:Y:S06]  /*0e70*/  BRA `(.L_x_11003) ;  /* 0x00000000003c7947 */ /* 0x000fec0003800000 */
.L_x_11028:
        /* <DEDUP_REMOVED lines=8> */
.L_x_11031:
[----:B------:R-:W-:Y:S05]  /*0f00*/  BSYNC.RECONVERGENT B0 ;  /* 0x0000000000007941 */ /* 0x000fea0003800200 */
.L_x_11030:
[----:B------:R-:W0:Y:S02]  /*0f10*/  F2I.FTZ.TRUNC.NTZ R0, R0 ;  /* 0x0000000000007305 */ /* 0x000e24000021f100 */
[----:B0-----:R-:W-:Y:S01]  /*0f20*/  PRMT R27, R0, 0x7610, R27 ;  /* 0x00007610001b7816 */ /* 0x001fe2000000001b */
[----:B------:R-:W-:Y:S06]  /*0f30*/  BRA `(.L_x_11003) ;  /* 0x00000000000c7947 */ /* 0x000fec0003800000 */
.L_x_11027:
[----:B------:R0:W5:Y:S01]  /*0f40*/  LDG.E.U16 R27, desc[UR36][R4.64] ;  /* 0x00000024041b7981 */ /* 0x000162000c1e1500 */
[----:B------:R-:W-:Y:S05]  /*0f50*/  BRA `(.L_x_11003) ;  /* 0x0000000000047947 */ /* 0x000fea0003800000 */
.L_x_11026:
[----:B------:R0:W5:Y:S02]  /*0f60*/  LDG.E.U16 R27, desc[UR36][R4.64] ;  /* 0x00000024041b7981 */ /* 0x000164000c1e1500 */
.L_x_11003:
        /* <DEDUP_REMOVED lines=18> */
.L_x_11035:
[----:B------:R1:W5:Y:S01]  /*1090*/  LDG.E.U8 R22, desc[UR36][R4.64] ;  /* 0x0000002404167981 */ /* 0x000362000c1e1100 */
[----:B------:R-:W-:Y:S05]  /*10a0*/  BRA `(.L_x_11037) ;  /* 0x0000000c00507947 */ /* 0x000fea0003800000 */
.L_x_11034:
        /* <DEDUP_REMOVED lines=8> */
.L_x_11039:
[----:B------:R3:W5:Y:S01]  /*1130*/  LDG.E.U16 R22, desc[UR36][R4.64] ;  /* 0x0000002404167981 */ /* 0x000762000c1e1500 */
[----:B------:R-:W-:Y:S05]  /*1140*/  BRA `(.L_x_11037) ;  /* 0x0000000c00287947 */ /* 0x000fea0003800000 */
.L_x_11038:
[----:B------:R2:W5:Y:S01]  /*1150*/  LDG.E.U16 R22, desc[UR36][R4.64] ;  /* 0x0000002404167981 */ /* 0x000562000c1e1500 */
[----:B------:R-:W-:Y:S05]  /*1160*/  BRA `(.L_x_11037) ;  /* 0x0000000c00207947 */ /* 0x000fea0003800000 */
.L_x_11033:
        /* <DEDUP_REMOVED lines=9> */
.L_x_11041:
[----:B------:R-:W2:Y:S02]  /*1200*/  LDG.E.U16 R0, desc[UR36][R4.64] ;  /* 0x0000002404007981 */ /* 0x000ea4000c1e1500 */
[----:B--2---:R-:W-:-:S06]  /*1210*/  HADD2.F32 R0, -RZ, R0.H0_H0 ;  /* 0x20000000ff007230 */ /* 0x004fcc0000004100 */
[----:B------:R-:W0:Y:S02]  /*1220*/  F2I.FTZ.TRUNC.NTZ R0, R0 ;  /* 0x0000000000007305 */ /* 0x000e24000021f100 */
[----:B0-----:R-:W-:Y:S01]  /*1230*/  PRMT R22, R0, 0x7610, R22 ;  /* 0x0000761000167816 */ /* 0x001fe20000000016 */
[----:B------:R-:W-:Y:S06]  /*1240*/  BRA `(.L_x_11037) ;  /* 0x0000000800e87947 */ /* 0x000fec0003800000 */
.L_x_11040:
        /* <DEDUP_REMOVED lines=9> */
.L_x_11043:
[----:B------:R-:W2:Y:S02]  /*12e0*/  LDG.E.U16 R4, desc[UR36][R4.64] ;  /* 0x0000002404047981 */ /* 0x000ea4000c1e1500 */
[----:B--2---:R-:W-:-:S06]  /*12f0*/  HADD2.F32 R0, -RZ, R4.H0_H0 ;  /* 0x20000004ff007230 */ /* 0x004fcc0000004100 */
[----:B------:R-:W0:Y:S02]  /*1300*/  F2I.FTZ.TRUNC.NTZ R0, R0 ;  /* 0x0000000000007305 */ /* 0x000e24000021f100 */
[----:B0-----:R-:W-:Y:S01]  /*1310*/  PRMT R22, R0, 0x7610, R22 ;  /* 0x0000761000167816 */ /* 0x001fe20000000016 */
[----:B------:R-:W-:Y:S06]  /*1320*/  BRA `(.L_x_11037) ;  /* 0x0000000800b07947 */ /* 0x000fec0003800000 */
.L_x_11042:
[----:B------:R-:W2:Y:S02]  /*1330*/  LDG.E.64 R4, desc[UR36][R4.64] ;  /* 0x0000002404047981 */ /* 0x000ea4000c1e1b00 */
[----:B--2---:R0:W1:Y:S01]  /*1340*/  F2I.F64.TRUNC R22, R4 ;  /* 0x0000000400167311 */ /* 0x004062000030d100 */
[----:B------:R-:W-:Y:S05]  /*1350*/  BRA `(.L_x_11037) ;  /* 0x0000000800a47947 */ /* 0x000fea0003800000 */
.L_x_11032:
        /* <DEDUP_REMOVED lines=12> */
.L_x_11046:
[----:B------:R-:W2:Y:S02]  /*1420*/  LDG.E.64 R4, desc[UR36][R4.64] ;  /* 0x0000002404047981 */ /* 0x000ea4000c1e1b00 */
[----:B--2---:R0:W1:Y:S01]  /*1430*/  F2I.F64.TRUNC R22, R4 ;  /* 0x0000000400167311 */ /* 0x004062000030d100 */
[----:B------:R-:W-:Y:S05]  /*1440*/  BRA `(.L_x_11037) ;  /* 0x0000000800687947 */ /* 0x000fea0003800000 */
.L_x_11045:
        /* <DEDUP_REMOVED lines=27> */
.L_x_11048:
        /* <DEDUP_REMOVED lines=15> */
.L_x_11047:
[----:B------:R-:W2:Y:S02]  /*16f0*/  LDG.E.U16 R0, desc[UR36][R4.64] ;  /* 0x0000002404007981 */ /* 0x000ea4000c1e1500 */
[----:B--2---:R-:W-:-:S06]  /*1700*/  IMAD.U32 R0, R0, 0x10000, RZ ;  /* 0x0001000000007824 */ /* 0x004fcc00078e00ff */
[----:B------:R-:W0:Y:S02]  /*1710*/  F2I.FTZ.TRUNC.NTZ R0, R0 ;  /* 0x0000000000007305 */ /* 0x000e24000021f100 */
[----:B0-----:R-:W-:Y:S01]  /*1720*/  PRMT R22, R0, 0x7610, R22 ;  /* 0x0000761000167816 */ /* 0x001fe20000000016 */
[----:B------:R-:W-:Y:S06]  /*1730*/  BRA `(.L_x_11037) ;  /* 0x0000000400ac7947 */ /* 0x000fec0003800000 */
.L_x_11044:
        /* <DEDUP_REMOVED lines=10> */
.L_x_11051:
        /* <DEDUP_REMOVED lines=21> */
.L_x_11055:
[----:B------:R-:W-:Y:S05]  /*1930*/  BSYNC.RECONVERGENT B1 ;  /* 0x0000000000017941 */ /* 0x000fea0003800200 */
.L_x_11054:
[----:B------:R-:W-:Y:S01]  /*1940*/  IMAD.SHL.U32 R0, R0, 0x100000, RZ ;  /* 0x0010000000007824 */ /* 0x000fe200078e00ff */
[----:B------:R-:W-:-:S04]  /*1950*/  LEA R3, R3, 0x3b800000, 0x17 ;  /* 0x3b80000003037811 */ /* 0x000fc800078eb8ff */
[----:B------:R-:W-:-:S07]  /*1960*/  LOP3.LUT R0, R3, R0, R7, 0xfe, !PT ;  /* 0x0000000003007212 */ /* 0x000fce00078efe07 */
.L_x_11053:
[----:B------:R-:W-:Y:S05]  /*1970*/  BSYNC.RECONVERGENT B0 ;  /* 0x0000000000007941 */ /* 0x000fea0003800200 */
.L_x_11052:
[----:B------:R-:W0:Y:S02]  /*1980*/  F2I.FTZ.TRUNC.NTZ R0, R0 ;  /* 0x0000000000007305 */ /* 0x000e24000021f100 */
[----:B0-----:R-:W-:Y:S01]  /*1990*/  PRMT R22, R0, 0x7610, R22 ;  /* 0x0000761000167816 */ /* 0x001fe20000000016 */
[----:B------:R-:W-:Y:S06]  /*19a0*/  BRA `(.L_x_11037) ;  /* 0x0000000400107947 */ /* 0x000fec0003800000 */
.L_x_11050:
        /* <DEDUP_REMOVED lines=21> */
.L_x_11059:
[----:B------:R-:W-:Y:S05]  /*1b00*/  BSYNC.RECONVERGENT B1 ;  /* 0x0000000000017941 */ /* 0x000fea0003800200 */
.L_x_11058:
[----:B------:R-:W-:Y:S01]  /*1b10*/  IMAD.SHL.U32 R0, R0, 0x200000, RZ ;  /* 0x0020000000007824 */ /* 0x000fe200078e00ff */
[----:B------:R-:W-:-:S04]  /*1b20*/  LEA R3, R3, 0x37800000, 0x17 ;  /* 0x3780000003037811 */ /* 0x000fc800078eb8ff */
[----:B------:R-:W-:-:S07]  /*1b30*/  LOP3.LUT R0, R3, R0, R7, 0xfe, !PT ;  /* 0x0000000003007212 */ /* 0x000fce00078efe07 */
.L_x_11057:
[----:B------:R-:W-:Y:S05]  /*1b40*/  BSYNC.RECONVERGENT B0 ;  /* 0x0000000000007941 */ /* 0x000fea0003800200 */
.L_x_11056:
[----:B------:R-:W0:Y:S02]  /*1b50*/  F2I.FTZ.TRUNC.NTZ R0, R0 ;  /* 0x0000000000007305 */ /* 0x000e24000021f100 */
[----:B0-----:R-:W-:Y:S01]  /*1b60*/  PRMT R22, R0, 0x7610, R22 ;  /* 0x0000761000167816 */ /* 0x001fe20000000016 */
[----:B------:R-:W-:Y:S06]  /*1b70*/  BRA `(.L_x_11037) ;  /* 0x00000000009c7947 */ /* 0x000fec0003800000 */
.L_x_11049:
[----:B------:R-:W-:-:S09]  /*1b80*/  UISETP.NE.AND UP0, UPT, UR4, 0x1c, UPT ;  /* 0x0000001c0400788c */ /* 0x000fd2000bf05270 */
[----:B------:R-:W-:Y:S05]  /*1b90*/  BRA.U !UP0, `(.L_x_11060) ;  /* 0x0000000108907547 */ /* 0x000fea000b800000 */
[----:B------:R-:W-:-:S09]  /*1ba0*/  UISETP.NE.AND UP0, UPT, UR4, 0x1d, UPT ;  /* 0x0000001d0400788c */ /* 0x000fd2000bf05270 */
[----:B------:R-:W-:Y:S05]  /*1bb0*/  BRA.U !UP0, `(.L_x_11061) ;  /* 0x0000000108807547 */ /* 0x000fea000b800000 */
[----:B------:R-:W-:-:S09]  /*1bc0*/  UISETP.NE.AND UP0, UPT, UR4, 0x2c, UPT ;  /* 0x0000002c0400788c */ /* 0x000fd2000bf05270 */
[----:B------:R-:W-:Y:S05]  /*1bd0*/  BRA.U !UP0, `(.L_x_11062) ;  /* 0x0000000108487547 */ /* 0x000fea000b800000 */
.L_x_11036:
        /* <DEDUP_REMOVED lines=16> */
.L_x_11063:
[----:B------:R-:W-:Y:S01]  /*1ce0*/  PRMT R22, RZ, 0x7610, R22 ;  /* 0x00007610ff167816 */ /* 0x000fe20000000016 */
[----:B------:R-:W-:Y:S06]  /*1cf0*/  BRA `(.L_x_11037) ;  /* 0x00000000003c7947 */ /* 0x000fec0003800000 */
.L_x_11062:
        /* <DEDUP_REMOVED lines=8> */
.L_x_11065:
[----:B------:R-:W-:Y:S05]  /*1d80*/  BSYNC.RECONVERGENT B0 ;  /* 0x0000000000007941 */ /* 0x000fea0003800200 */
.L_x_11064:
[----:B------:R-:W0:Y:S02]  /*1d90*/  F2I.FTZ.TRUNC.NTZ R0, R0 ;  /* 0x0000000000007305 */ /* 0x000e24000021f100 */
[----:B0-----:R-:W-:Y:S01]  /*1da0*/  PRMT R22, R0, 0x7610, R22 ;  /* 0x0000761000167816 */ /* 0x001fe20000000016 */
[----:B------:R-:W-:Y:S06]  /*1db0*/  BRA `(.L_x_11037) ;  /* 0x00000000000c7947 */ /* 0x000fec0003800000 */
.L_x_11061:
[----:B------:R0:W5:Y:S01]  /*1dc0*/  LDG.E.U16 R22, desc[UR36][R4.64] ;  /* 0x0000002404167981 */ /* 0x000162000c1e1500 */
[----:B------:R-:W-:Y:S05]  /*1dd0*/  BRA `(.L_x_11037) ;  /* 0x0000000000047947 */ /* 0x000fea0003800000 */
.L_x_11060:
[----:B------:R0:W5:Y:S02]  /*1de0*/  LDG.E.U16 R22, desc[UR36][R4.64] ;  /* 0x0000002404167981 */ /* 0x000164000c1e1500 */
.L_x_11037:
[----:B------:R-:W-:-:S07]  /*1df0*/  VIADD R29, R23, 0x80 ;  /* 0x00000080171d7836 */ /* 0x000fce0000000000 */
.L_x_10997:
[----:B------:R-:W-:Y:S05]  /*1e00*/  BSYNC.RECONVERGENT B6 ;  /* 0x0000000000067941 */ /* 0x000fea0003800200 */
.L_x_10996:
        /* <DEDUP_REMOVED lines=24> */
.L_x_11071:
[----:B------:R0:W5:Y:S01]  /*1f90*/  LDG.E.U8 R25, desc[UR36][R4.64] ;  /* 0x0000002404197981 */ /* 0x000162000c1e1100 */
[----:B------:R-:W-:Y:S05]  /*1fa0*/  BRA `(.L_x_11073) ;  /* 0x0000000c00507947 */ /* 0x000fea0003800000 */
.L_x_11070:
        /* <DEDUP_REMOVED lines=8> */
.L_x_11075:
[----:B------:R0:W5:Y:S01]  /*2030*/  LDG.E.U16 R25, desc[UR36][R4.64] ;  /* 0x0000002404197981 */ /* 0x000162000c1e1500 */
[----:B------:R-:W-:Y:S05]  /*2040*/  BRA `(.L_x_11073) ;  /* 0x0000000c00287947 */ /* 0x000fea0003800000 */
.L_x_11074:
[----:B------:R0:W5:Y:S01]  /*2050*/  LDG.E.U16 R25, desc[UR36][R4.64] ;  /* 0x0000002404197981 */ /* 0x000162000c1e1500 */
[----:B------:R-:W-:Y:S05]  /*2060*/  BRA `(.L_x_11073) ;  /* 0x0000000c00207947 */ /* 0x000fea0003800000 */
.L_x_11069:
        /* <DEDUP_REMOVED lines=9> */
.L_x_11077:
[----:B------:R-:W2:Y:S02]  /*2100*/  LDG.E.U16 R0, desc[UR36][R4.64] ;  /* 0x0000002404007981 */ /* 0x000ea4000c1e1500 */
[----:B--2---:R-:W-:-:S06]  /*2110*/  HADD2.F32 R0, -RZ, R0.H0_H0 ;  /* 0x20000000ff007230 */ /* 0x004fcc0000004100 */
[----:B------:R-:W0:Y:S02]  /*2120*/  F2I.FTZ.TRUNC.NTZ R0, R0 ;  /* 0x0000000000007305 */ /* 0x000e24000021f100 */
[----:B0-----:R-:W-:Y:S01]  /*2130*/  PRMT R25, R0, 0x7610, R25 ;  /* 0x0000761000197816 */ /* 0x001fe20000000019 */
[----:B------:R-:W-:Y:S06]  /*2140*/  BRA `(.L_x_11073) ;  /* 0x0000000800e87947 */ /* 0x000fec0003800000 */
.L_x_11076:
        /* <DEDUP_REMOVED lines=9> */
.L_x_11079:
[----:B------:R-:W2:Y:S02]  /*21e0*/  LDG.E.U16 R4, desc[UR36][R4.64] ;  /* 0x0000002404047981 */ /* 0x000ea4000c1e1500 */
[----:B--2---:R-:W-:-:S06]  /*21f0*/  HADD2.F32 R0, -RZ, R4.H0_H0 ;  /* 0x20000004ff007230 */ /* 0x004fcc0000004100 */
[----:B------:R-:W0:Y:S02]  /*2200*/  F2I.FTZ.TRUNC.NTZ R0, R0 ;  /* 0x0000000000007305 */ /* 0x000e24000021f100 */
[----:B0-----:R-:W-:Y:S01]  /*2210*/  PRMT R25, R0, 0x7610, R25 ;  /* 0x0000761000197816 */ /* 0x001fe20000000019 */
[----:B------:R-:W-:Y:S06]  /*2220*/  BRA `(.L_x_11073) ;  /* 0x0000000800b07947 */ /* 0x000fec0003800000 */
.L_x_11078:
[----:B------:R-:W2:Y:S02]  /*2230*/  LDG.E.64 R4, desc[UR36][R4.64] ;  /* 0x0000002404047981 */ /* 0x000ea4000c1e1b00 */
[----:B--2---:R0:W1:Y:S01]  /*2240*/  F2I.F64.TRUNC R25, R4 ;  /* 0x0000000400197311 */ /* 0x004062000030d100 */
[----:B------:R-:W-:Y:S05]  /*2250*/  BRA `(.L_x_11073) ;  /* 0x0000000800a47947 */ /* 0x000fea0003800000 */
.L_x_11068:
        /* <DEDUP_REMOVED lines=12> */
.L_x_11082:
[----:B------:R-:W2:Y:S02]  /*2320*/  LDG.E.64 R4, desc[UR36][R4.64] ;  /* 0x0000002404047981 */ /* 0x000ea4000c1e1b00 */
[----:B--2---:R0:W1:Y:S01]  /*2330*/  F2I.F64.TRUNC R25, R4 ;  /* 0x0000000400197311 */ /* 0x004062000030d100 */
[----:B------:R-:W-:Y:S05]  /*2340*/  BRA `(.L_x_11073) ;  /* 0x0000000800687947 */ /* 0x000fea0003800000 */
.L_x_11081:
        /* <DEDUP_REMOVED lines=27> */
.L_x_11084:
        /* <DEDUP_REMOVED lines=15> */
.L_x_11083:
[----:B------:R-:W2:Y:S02]  /*25f0*/  LDG.E.U16 R0, desc[UR36][R4.64] ;  /* 0x0000002404007981 */ /* 0x000ea4000c1e1500 */
[----:B--2---:R-:W-:-:S06]  /*2600*/  IMAD.U32 R0, R0, 0x10000, RZ ;  /* 0x0001000000007824 */ /* 0x004fcc00078e00ff */
[----:B------:R-:W0:Y:S02]  /*2610*/  F2I.FTZ.TRUNC.NTZ R0, R0 ;  /* 0x0000000000007305 */ /* 0x000e24000021f100 */
[----:B0-----:R-:W-:Y:S01]  /*2620*/  PRMT R25, R0, 0x7610, R25 ;  /* 0x0000761000197816 */ /* 0x001fe20000000019 */
[----:B------:R-:W-:Y:S06]  /*2630*/  BRA `(.L_x_11073) ;  /* 0x0000000400ac7947 */ /* 0x000fec0003800000 */
.L_x_11080:
        /* <DEDUP_REMOVED lines=10> */
.L_x_11087:
        /* <DEDUP_REMOVED lines=21> */
.L_x_11091:
[----:B------:R-:W-:Y:S05]  /*2830*/  BSYNC.RECONVERGENT B1 ;  /* 0x0000000000017941 */ /* 0x000fea0003800200 */
.L_x_11090:
[----:B------:R-:W-:Y:S01]  /*2840*/  IMAD.SHL.U32 R0, R0, 0x100000, RZ ;  /* 0x0010000000007824 */ /* 0x000fe200078e00ff */
[----:B------:R-:W-:-:S04]  /*2850*/  LEA R3, R3, 0x3b800000, 0x17 ;  /* 0x3b80000003037811 */ /* 0x000fc800078eb8ff */
[----:B------:R-:W-:-:S07]  /*2860*/  LOP3.LUT R0, R3, R0, R7, 0xfe, !PT ;  /* 0x0000000003007212 */ /* 0x000fce00078efe07 */
.L_x_11089:
[----:B------:R-:W-:Y:S05]  /*2870*/  BSYNC.RECONVERGENT B0 ;  /* 0x0000000000007941 */ /* 0x000fea0003800200 */
.L_x_11088:
[----:B------:R-:W0:Y:S02]  /*2880*/  F2I.FTZ.TRUNC.NTZ R0, R0 ;  /* 0x0000000000007305 */ /* 0x000e24000021f100 */
[----:B0-----:R-:W-:Y:S01]  /*2890*/  PRMT R25, R0, 0x7610, R25 ;  /* 0x0000761000197816 */ /* 0x001fe20000000019 */
[----:B------:R-:W-:Y:S06]  /*28a0*/  BRA `(.L_x_11073) ;  /* 0x0000000400107947 */ /* 0x000fec0003800000 */
.L_x_11086:
        /* <DEDUP_REMOVED lines=21> */
.L_x_11095:
[----:B------:R-:W-:Y:S05]  /*2a00*/  BSYNC.RECONVERGENT B1 ;  /* 0x0000000000017941 */ /* 0x000fea0003800200 */
.L_x_11094:
[----:B------:R-:W-:Y:S01]  /*2a10*/  IMAD.SHL.U32 R0, R0, 0x200000, RZ ;  /* 0x0020000000007824 */ /* 0x000fe200078e00ff */
[----:B------:R-:W-:-:S04]  /*2a20*/  LEA R3, R3, 0x37800000, 0x17 ;  /* 0x3780000003037811 */ /* 0x000fc800078eb8ff */
[----:B------:R-:W-:-:S07]  /*2a30*/  LOP3.LUT R0, R3, R0, R7, 0xfe, !PT ;  /* 0x0000000003007212 */ /* 0x000fce00078efe07 */
.L_x_11093:
[----:B------:R-:W-:Y:S05]  /*2a40*/  BSYNC.RECONVERGENT B0 ;  /* 0x0000000000007941 */ /* 0x000fea0003800200 */
.L_x_11092:
[----:B------:R-:W0:Y:S02]  /*2a50*/  F2I.FTZ.TRUNC.NTZ R0, R0 ;  /* 0x0000000000007305 */ /* 0x000e24000021f100 */
[----:B0-----:R-:W-:Y:S01]  /*2a60*/  PRMT R25, R0, 0x7610, R25 ;  /* 0x0000761000197816 */ /* 0x001fe20000000019 */
[----:B------:R-:W-:Y:S06]  /*2a70*/  BRA `(.L_x_11073) ;  /* 0x00000000009c7947 */ /* 0x000fec0003800000 */
.L_x_11085:
        /* <DEDUP_REMOVED lines=14> */
.L_x_11099:
[----:B------:R-:W-:Y:S05]  /*2b60*/  BSYNC.RECONVERGENT B0 ;  /* 0x0000000000007941 */ /* 0x000fea0003800200 */
.L_x_11098:
[----:B------:R-:W0:Y:S02]  /*2b70*/  F2I.FTZ.TRUNC.NTZ R0, R0 ;  /* 0x0000000000007305 */ /* 0x000e24000021f100 */
[----:B0-----:R-:W-:Y:S01]  /*2b80*/  PRMT R25, R0, 0x7610, R25 ;  /* 0x0000761000197816 */ /* 0x001fe20000000019 */
[----:B------:R-:W-:Y:S06]  /*2b90*/  BRA `(.L_x_11073) ;  /* 0x0000000000547947 */ /* 0x000fec0003800000 */
.L_x_11072:
        /* <DEDUP_REMOVED lines=16> */
.L_x_11100:
[----:B------:R-:W-:Y:S01]  /*2ca0*/  PRMT R25, RZ, 0x7610, R25 ;  /* 0x00007610ff197816 */ /* 0x000fe20000000019 */
[----:B------:R-:W-:Y:S06]  /*2cb0*/  BRA `(.L_x_11073) ;  /* 0x00000000000c7947 */ /* 0x000fec0003800000 */
.L_x_11097:
[----:B------:R2:W5:Y:S01]  /*2cc0*/  LDG.E.U16 R25, desc[UR36][R4.64] ;  /* 0x0000002404197981 */ /* 0x000562000c1e1500 */
[----:B------:R-:W-:Y:S05]  /*2cd0*/  BRA `(.L_x_11073) ;  /* 0x0000000000047947 */ /* 0x000fea0003800000 */
.L_x_11096:
[----:B------:R3:W5:Y:S02]  /*2ce0*/  LDG.E.U16 R25, desc[UR36][R4.64] ;  /* 0x0000002404197981 */ /* 0x000764000c1e1500 */
.L_x_11073:
        /* <DEDUP_REMOVED lines=18> */
.L_x_11104:
[----:B------:R0:W5:Y:S01]  /*2e10*/  LDG.E.U8 R28, desc[UR36][R4.64] ;  /* 0x00000024041c7981 */ /* 0x000162000c1e1100 */
[----:B------:R-:W-:Y:S05]  /*2e20*/  BRA `(.L_x_11106) ;  /* 0x0000000c00507947 */ /* 0x000fea0003800000 */
.L_x_11103:
        /* <DEDUP_REMOVED lines=8> */
.L_x_11108:
[----:B------:R0:W5:Y:S01]  /*2eb0*/  LDG.E.U16 R28, desc[UR36][R4.64] ;  /* 0x00000024041c7981 */ /* 0x000162000c1e1500 */
[----:B------:R-:W-:Y:S05]  /*2ec0*/  BRA `(.L_x_11106) ;  /* 0x0000000c00287947 */ /* 0x000fea0003800000 */
.L_x_11107:
[----:B------:R0:W5:Y:S01]  /*2ed0*/  LDG.E.U16 R28, desc[UR36][R4.64] ;  /* 0x00000024041c7981 */ /* 0x000162000c1e1500 */
[----:B------:R-:W-:Y:S05]  /*2ee0*/  BRA `(.L_x_11106) ;  /* 0x0000000c00207947 */ /* 0x000fea0003800000 */
.L_x_11102:
        /* <DEDUP_REMOVED lines=9> */
.L_x_11110:
[----:B------:R-:W2:Y:S02]  /*2f80*/  LDG.E.U16 R0, desc[UR36][R4.64] ;  /* 0x0000002404007981 */ /* 0x000ea4000c1e1500 */
[----:B--2---:R-:W-:-:S06]  /*2f90*/  HADD2.F32 R0, -RZ, R0.H0_H0 ;  /* 0x20000000ff007230 */ /* 0x004fcc0000004100 */
[----:B------:R-:W0:Y:S02]  /*2fa0*/  F2I.FTZ.TRUNC.NTZ R0, R0 ;  /* 0x0000000000007305 */ /* 0x000e24000021f100 */
[----:B0-----:R-:W-:Y:S01]  /*2fb0*/  PRMT R28, R0, 0x7610, R28 ;  /* 0x00007610001c7816 */ /* 0x001fe2000000001c */
[----:B------:R-:W-:Y:S06]  /*2fc0*/  BRA `(.L_x_11106) ;  /* 0x0000000800e87947 */ /* 0x000fec0003800000 */
.L_x_11109:
        /* <DEDUP_REMOVED lines=9> */
.L_x_11112:
[----:B------:R-:W2:Y:S02]  /*3060*/  LDG.E.U16 R4, desc[UR36][R4.64] ;  /* 0x0000002404047981 */ /* 0x000ea4000c1e1500 */
[----:B--2---:R-:W-:-:S06]  /*3070*/  HADD2.F32 R0, -RZ, R4.H0_H0 ;  /* 0x20000004ff007230 */ /* 0x004fcc0000004100 */
[----:B------:R-:W0:Y:S02]  /*3080*/  F2I.FTZ.TRUNC.NTZ R0, R0 ;  /* 0x0000000000007305 */ /* 0x000e24000021f100 */
[----:B0-----:R-:W-:Y:S01]  /*3090*/  PRMT R28, R0, 0x7610, R28 ;  /* 0x00007610001c7816 */ /* 0x001fe2000000001c */
[----:B------:R-:W-:Y:S06]  /*30a0*/  BRA `(.L_x_11106) ;  /* 0x0000000800b07947 */ /* 0x000fec0003800000 */
.L_x_11111:
[----:B------:R-:W2:Y:S02]  /*30b0*/  LDG.E.64 R4, desc[UR36][R4.64] ;  /* 0x0000002404047981 */ /* 0x000ea4000c1e1b00 */
[----:B--2---:R0:W2:Y:S01]  /*30c0*/  F2I.F64.TRUNC R28, R4 ;  /* 0x00000004001c7311 */ /* 0x0040a2000030d100 */
[----:B------:R-:W-:Y:S05]  /*30d0*/  BRA `(.L_x_11106) ;  /* 0x0000000800a47947 */ /* 0x000fea0003800000 */
.L_x_11101:
        /* <DEDUP_REMOVED lines=12> */
.L_x_11115:
[----:B------:R-:W2:Y:S02]  /*31a0*/  LDG.E.64 R4, desc[UR36][R4.64] ;  /* 0x0000002404047981 */ /* 0x000ea4000c1e1b00 */
[----:B--2---:R4:W0:Y:S01]  /*31b0*/  F2I.F64.TRUNC R28, R4 ;  /* 0x00000004001c7311 */ /* 0x004822000030d100 */
[----:B------:R-:W-:Y:S05]  /*31c0*/  BRA `(.L_x_11106) ;  /* 0x0000000800687947 */ /* 0x000fea0003800000 */
.L_x_11114:
        /* <DEDUP_REMOVED lines=27> */
.L_x_11117:
        /* <DEDUP_REMOVED lines=15> */
.L_x_11116:
[----:B------:R-:W2:Y:S02]  /*3470*/  LDG.E.U16 R0, desc[UR36][R4.64] ;  /* 0x0000002404007981 */ /* 0x000ea4000c1e1500 */
[----:B--2---:R-:W-:-:S06]  /*3480*/  IMAD.U32 R0, R0, 0x10000, RZ ;  /* 0x0001000000007824 */ /* 0x004fcc00078e00ff */
[----:B------:R-:W0:Y:S02]  /*3490*/  F2I.FTZ.TRUNC.NTZ R0, R0 ;  /* 0x0000000000007305 */ /* 0x000e24000021f100 */
[----:B0-----:R-:W-:Y:S01]  /*34a0*/  PRMT R28, R0, 0x7610, R28 ;  /* 0x00007610001c7816 */ /* 0x001fe2000000001c */
[----:B------:R-:W-:Y:S06]  /*34b0*/  BRA `(.L_x_11106) ;  /* 0x0000000400ac7947 */ /* 0x000fec0003800000 */
.L_x_11113:
        /* <DEDUP_REMOVED lines=10> */
.L_x_11120:
        /* <DEDUP_REMOVED lines=21> */
.L_x_11124:
[----:B------:R-:W-:Y:S05]  /*36b0*/  BSYNC.RECONVERGENT B1 ;  /* 0x0000000000017941 */ /* 0x000fea0003800200 */
.L_x_11123:
[----:B------:R-:W-:Y:S01]  /*36c0*/  IMAD.SHL.U32 R0, R0, 0x100000, RZ ;  /* 0x0010000000007824 */ /* 0x000fe200078e00ff */
[----:B------:R-:W-:-:S04]  /*36d0*/  LEA R3, R3, 0x3b800000, 0x17 ;  /* 0x3b80000003037811 */ /* 0x000fc800078eb8ff */
[----:B------:R-:W-:-:S07]  /*36e0*/  LOP3.LUT R0, R3, R0, R7, 0xfe, !PT ;  /* 0x0000000003007212 */ /* 0x000fce00078efe07 */
.L_x_11122:
[----:B------:R-:W-:Y:S05]  /*36f0*/  BSYNC.RECONVERGENT B0 ;  /* 0x0000000000007941 */ /* 0x000fea0003800200 */
.L_x_11121:
[----:B------:R-:W0:Y:S02]  /*3700*/  F2I.FTZ.TRUNC.NTZ R0, R0 ;  /* 0x0000000000007305 */ /* 0x000e24000021f100 */
[----:B0-----:R-:W-:Y:S01]  /*3710*/  PRMT R28, R0, 0x7610, R28 ;  /* 0x00007610001c7816 */ /* 0x001fe2000000001c */
[----:B------:R-:W-:Y:S06]  /*3720*/  BRA `(.L_x_11106) ;  /* 0x0000000400107947 */ /* 0x000fec0003800000 */
.L_x_11119:
        /* <DEDUP_REMOVED lines=21> */
.L_x_11128:
[----:B------:R-:W-:Y:S05]  /*3880*/  BSYNC.RECONVERGENT B1 ;  /* 0x0000000000017941 */ /* 0x000fea0003800200 */
.L_x_11127:
[----:B------:R-:W-:Y:S01]  /*3890*/  IMAD.SHL.U32 R0, R0, 0x200000, RZ ;  /* 0x0020000000007824 */ /* 0x000fe200078e00ff */
[----:B------:R-:W-:-:S04]  /*38a0*/  LEA R3, R3, 0x37800000, 0x17 ;  /* 0x3780000003037811 */ /* 0x000fc800078eb8ff */
[----:B------:R-:W-:-:S07]  /*38b0*/  LOP3.LUT R0, R3, R0, R7, 0xfe, !PT ;  /* 0x0000000003007212 */ /* 0x000fce00078efe07 */
.L_x_11126:
[----:B------:R-:W-:Y:S05]  /*38c0*/  BSYNC.RECONVERGENT B0 ;  /* 0x0000000000007941 */ /* 0x000fea0003800200 */
.L_x_11125:
[----:B------:R-:W0:Y:S02]  /*38d0*/  F2I.FTZ.TRUNC.NTZ R0, R0 ;  /* 0x0000000000007305 */ /* 0x000e24000021f100 */
[----:B0-----:R-:W-:Y:S01]  /*38e0*/  PRMT R28, R0, 0x7610, R28 ;  /* 0x00007610001c7816 */ /* 0x001fe2000000001c */
[----:B------:R-:W-:Y:S06]  /*38f0*/  BRA `(.L_x_11106) ;  /* 0x00000000009c7947 */ /* 0x000fec0003800000 */
.L_x_11118:
        /* <DEDUP_REMOVED lines=14> */
.L_x_11132:
[----:B------:R-:W-:Y:S05]  /*39e0*/  BSYNC.RECONVERGENT B0 ;  /* 0x0000000000007941 */ /* 0x000fea0003800200 */
.L_x_11131:
[----:B------:R-:W0:Y:S02]  /*39f0*/  F2I.FTZ.TRUNC.NTZ R0, R0 ;  /* 0x0000000000007305 */ /* 0x000e24000021f100 */
[----:B0-----:R-:W-:Y:S01]  /*3a00*/  PRMT R28, R0, 0x7610, R28 ;  /* 0x00007610001c7816 */ /* 0x001fe2000000001c */
[----:B------:R-:W-:Y:S06]  /*3a10*/  BRA `(.L_x_11106) ;  /* 0x0000000000547947 */ /* 0x000fec0003800000 */
.L_x_11105:
        /* <DEDUP_REMOVED lines=16> */
.L_x_11133:
[----:B------:R-:W-:Y:S01]  /*3b20*/  PRMT R28, RZ, 0x7610, R28 ;  /* 0x00007610ff1c7816 */ /* 0x000fe2000000001c */
[----:B------:R-:W-:Y:S06]  /*3b30*/  BRA `(.L_x_11106) ;  /* 0x00000000000c7947 */ /* 0x000fec0003800000 */
.L_x_11130:
[----:B------:R2:W5:Y:S01]  /*3b40*/  LDG.E.U16 R28, desc[UR36][R4.64] ;  /* 0x00000024041c7981 */ /* 0x000562000c1e1500 */
[----:B------:R-:W-:Y:S05]  /*3b50*/  BRA `(.L_x_11106) ;  /* 0x0000000000047947 */ /* 0x000fea0003800000 */
.L_x_11129:
[----:B------:R3:W5:Y:S02]  /*3b60*/  LDG.E.U16 R28, desc[UR36][R4.64] ;  /* 0x00000024041c7981 */ /* 0x000764000c1e1500 */
.L_x_11106:
[----:B------:R-:W-:-:S07]  /*3b70*/  VIADD R29, R29, 0x80 ;  /* 0x000000801d1d7836 */ /* 0x000fce0000000000 */
.L_x_11067:
[----:B------:R-:W-:Y:S05]  /*3b80*/  BSYNC.RECONVERGENT B6 ;  /* 0x0000000000067941 */ /* 0x000fea0003800200 */
.L_x_11066:
        /* <DEDUP_REMOVED lines=24> */
.L_x_11139:
[----:B------:R0:W5:Y:S01]  /*3d10*/  LDG.E.U8 R19, desc[UR36][R4.64] ;  /* 0x0000002404137981 */ /* 0x000162000c1e1100 */
[----:B------:R-:W-:Y:S05]  /*3d20*/  BRA `(.L_x_11141) ;  /* 0x0000000c00507947 */ /* 0x000fea0003800000 */
.L_x_11138:
        /* <DEDUP_REMOVED lines=8> */
.L_x_11143:
[----:B------:R0:W5:Y:S01]  /*3db0*/  LDG.E.U16 R19, desc[UR36][R4.64] ;  /* 0x0000002404137981 */ /* 0x000162000c1e1500 */
[----:B------:R-:W-:Y:S05]  /*3dc0*/  BRA `(.L_x_11141) ;  /* 0x0000000c00287947 */ /* 0x000fea0003800000 */
.L_x_11142:
[----:B------:R0:W5:Y:S01]  /*3dd0*/  LDG.E.U16 R19, desc[UR36][R4.64] ;  /* 0x0000002404137981 */ /* 0x000162000c1e1500 */
[----:B------:R-:W-:Y:S05]  /*3de0*/  BRA `(.L_x_11141) ;  /* 0x0000000c00207947 */ /* 0x000fea0003800000 */
.L_x_11137:
        /* <DEDUP_REMOVED lines=9> */
.L_x_11145:
[----:B------:R-:W2:Y:S02]  /*3e80*/  LDG.E.U16 R0, desc[UR36][R4.64] ;  /* 0x0000002404007981 */ /* 0x000ea4000c1e1500 */
[----:B--2---:R-:W-:-:S06]  /*3e90*/  HADD2.F32 R0, -RZ, R0.H0_H0 ;  /* 0x20000000ff007230 */ /* 0x004fcc0000004100 */
[----:B------:R-:W0:Y:S02]  /*3ea0*/  F2I.FTZ.TRUNC.NTZ R0, R0 ;  /* 0x0000000000007305 */ /* 0x000e24000021f100 */
[----:B0-----:R-:W-:Y:S01]  /*3eb0*/  PRMT R19, R0, 0x7610, R19 ;  /* 0x0000761000137816 */ /* 0x001fe20000000013 */
[----:B------:R-:W-:Y:S06]  /*3ec0*/  BRA `(.L_x_11141) ;  /* 0x0000000800e87947 */ /* 0x000fec0003800000 */
.L_x_11144:
        /* <DEDUP_REMOVED lines=9> */
.L_x_11147:
[----:B------:R-:W2:Y:S02]  /*3f60*/  LDG.E.U16 R4, desc[UR36][R4.64] ;  /* 0x0000002404047981 */ /* 0x000ea4000c1e1500 */
[----:B--2---:R-:W-:-:S06]  /*3f70*/  HADD2.F32 R0, -RZ, R4.H0_H0 ;  /* 0x20000004ff007230 */ /* 0x004fcc0000004100 */
[----:B------:R-:W0:Y:S02]  /*3f80*/  F2I.FTZ.TRUNC.NTZ R0, R0 ;  /* 0x0000000000007305 */ /* 0x000e24000021f100 */
[----:B0-----:R-:W-:Y:S01]  /*3f90*/  PRMT R19, R0, 0x7610, R19 ;  /* 0x0000761000137816 */ /* 0x001fe20000000013 */
[----:B------:R-:W-:Y:S06]  /*3fa0*/  BRA `(.L_x_11141) ;  /* 0x0000000800b07947 */ /* 0x000fec0003800000 */
.L_x_11146:
[----:B------:R-:W2:Y:S02]  /*3fb0*/  LDG.E.64 R4, desc[UR36][R4.64] ;  /* 0x0000002404047981 */ /* 0x000ea4000c1e1b00 */
[----:B--2---:R0:W1:Y:S01]  /*3fc0*/  F2I.F64.TRUNC R19, R4 ;  /* 0x0000000400137311 */ /* 0x004062000030d100 */
[----:B------:R-:W-:Y:S05]  /*3fd0*/  BRA `(.L_x_11141) ;  /* 0x0000000800a47947 */ /* 0x000fea0003800000 */
.L_x_11136:
        /* <DEDUP_REMOVED lines=12> */
.L_x_11150:
[----:B------:R-:W2:Y:S02]  /*40a0*/  LDG.E.64 R4, desc[UR36][R4.64] ;  /* 0x0000002404047981 */ /* 0x000ea4000c1e1b00 */
[----:B--2---:R0:W1:Y:S01]  /*40b0*/  F2I.F64.TRUNC R19, R4 ;  /* 0x0000000400137311 */ /* 0x004062000030d100 */
[----:B------:R-:W-:Y:S05]  /*40c0*/  BRA `(.L_x_11141) ;  /* 0x0000000800687947 */ /* 0x000fea0003800000 */
.L_x_11149:
        /* <DEDUP_REMOVED lines=27> */
.L_x_11152:
        /* <DEDUP_REMOVED lines=15> */
.L_x_11151:
[----:B------:R-:W2:Y:S02]  /*4370*/  LDG.E.U16 R0, desc[UR36][R4.64] ;  /* 0x0000002404007981 */ /* 0x000ea4000c1e1500 */
[----:B--2---:R-:W-:-:S06]  /*4380*/  IMAD.U32 R0, R0, 0x10000, RZ ;  /* 0x0001000000007824 */ /* 0x004fcc00078e00ff */
[----:B------:R-:W0:Y:S02]  /*4390*/  F2I.FTZ.TRUNC.NTZ R0, R0 ;  /* 0x0000000000007305 */ /* 0x000e24000021f100 */
[----:B0-----:R-:W-:Y:S01]  /*43a0*/  PRMT R19, R0, 0x7610, R19 ;  /* 0x0000761000137816 */ /* 0x001fe20000000013 */
[----:B------:R-:W-:Y:S06]  /*43b0*/  BRA `(.L_x_11141) ;  /* 0x0000000400ac7947 */ /* 0x000fec0003800000 */
.L_x_11148:
        /* <DEDUP_REMOVED lines=10> */
.L_x_11155:
        /* <DEDUP_REMOVED lines=21> */
.L_x_11159:
[----:B------:R-:W-:Y:S05]  /*45b0*/  BSYNC.RECONVERGENT B1 ;  /* 0x0000000000017941 */ /* 0x000fea0003800200 */
.L_x_11158:
[----:B------:R-:W-:Y:S01]  /*45c0*/  IMAD.SHL.U32 R0, R0, 0x100000, RZ ;  /* 0x0010000000007824 */ /* 0x000fe200078e00ff */
[----:B------:R-:W-:-:S04]  /*45d0*/  LEA R3, R3, 0x3b800000, 0x17 ;  /* 0x3b80000003037811 */ /* 0x000fc800078eb8ff */
[----:B------:R-:W-:-:S07]  /*45e0*/  LOP3.LUT R0, R3, R0, R7, 0xfe, !PT ;  /* 0x0000000003007212 */ /* 0x000fce00078efe07 */
.L_x_11157:
[----:B------:R-:W-:Y:S05]  /*45f0*/  BSYNC.RECONVERGENT B0 ;  /* 0x0000000000007941 */ /* 0x000fea0003800200 */
.L_x_11156:
[----:B------:R-:W0:Y:S02]  /*4600*/  F2I.FTZ.TRUNC.NTZ R0, R0 ;  /* 0x0000000000007305 */ /* 0x000e24000021f100 */
[----:B0-----:R-:W-:Y:S01]  /*4610*/  PRMT R19, R0, 0x7610, R19 ;  /* 0x0000761000137816 */ /* 0x001fe20000000013 */
[----:B------:R-:W-:Y:S06]  /*4620*/  BRA `(.L_x_11141) ;  /* 0x0000000400107947 */ /* 0x000fec0003800000 */
.L_x_11154:
        /* <DEDUP_REMOVED lines=21> */
.L_x_11163:
[----:B------:R-:W-:Y:S05]  /*4780*/  BSYNC.RECONVERGENT B1 ;  /* 0x0000000000017941 */ /* 0x000fea0003800200 */
.L_x_11162:
[----:B------:R-:W-:Y:S01]  /*4790*/  IMAD.SHL.U32 R0, R0, 0x200000, RZ ;  /* 0x0020000000007824 */ /* 0x000fe200078e00ff */
[----:B------:R-:W-:-:S04]  /*47a0*/  LEA R3, R3, 0x37800000, 0x17 ;  /* 0x3780000003037811 */ /* 0x000fc800078eb8ff */
[----:B------:R-:W-:-:S07]  /*47b0*/  LOP3.LUT R0, R3, R0, R7, 0xfe, !PT ;  /* 0x0000000003007212 */ /* 0x000fce00078efe07 */
.L_x_11161:
[----:B------:R-:W-:Y:S05]  /*47c0*/  BSYNC.RECONVERGENT B0 ;  /* 0x0000000000007941 */ /* 0x000fea0003800200 */
.L_x_11160:
[----:B------:R-:W0:Y:S02]  /*47d0*/  F2I.FTZ.TRUNC.NTZ R0, R0 ;  /* 0x0000000000007305 */ /* 0x000e24000021f100 */
[----:B0-----:R-:W-:Y:S01]  /*47e0*/  PRMT R19, R0, 0x7610, R19 ;  /* 0x0000761000137816 */ /* 0x001fe20000000013 */
[----:B------:R-:W-:Y:S06]  /*47f0*/  BRA `(.L_x_11141) ;  /* 0x00000000009c7947 */ /* 0x000fec0003800000 */
.L_x_11153:
        /* <DEDUP_REMOVED lines=14> */
.L_x_11167:
[----:B------:R-:W-:Y:S05]  /*48e0*/  BSYNC.RECONVERGENT B0 ;  /* 0x0000000000007941 */ /* 0x000fea0003800200 */
.L_x_11166:
[----:B------:R-:W0:Y:S02]  /*48f0*/  F2I.FTZ.TRUNC.NTZ R0, R0 ;  /* 0x0000000000007305 */ /* 0x000e24000021f100 */
[----:B0-----:R-:W-:Y:S01]  /*4900*/  PRMT R19, R0, 0x7610, R19 ;  /* 0x0000761000137816 */ /* 0x001fe20000000013 */
[----:B------:R-:W-:Y:S06]  /*4910*/  BRA `(.L_x_11141) ;  /* 0x0000000000547947 */ /* 0x000fec0003800000 */
.L_x_11140:
        /* <DEDUP_REMOVED lines=16> */
.L_x_11168:
[----:B------:R-:W-:Y:S01]  /*4a20*/  PRMT R19, RZ, 0x7610, R19 ;  /* 0x00007610ff137816 */ /* 0x000fe20000000013 */
[----:B------:R-:W-:Y:S06]  /*4a30*/  BRA `(.L_x_11141) ;  /* 0x00000000000c7947 */ /* 0x000fec0003800000 */
.L_x_11165:
[----:B------:R3:W5:Y:S01]  /*4a40*/  LDG.E.U16 R19, desc[UR36][R4.64] ;  /* 0x0000002404137981 */ /* 0x000762000c1e1500 */
[----:B------:R-:W-:Y:S05]  /*4a50*/  BRA `(.L_x_11141) ;  /* 0x0000000000047947 */ /* 0x000fea0003800000 */
.L_x_11164:
[----:B------:R4:W5:Y:S02]  /*4a60*/  LDG.E.U16 R19, desc[UR36][R4.64] ;  /* 0x0000002404137981 */ /* 0x000964000c1e1500 */
.L_x_11141:
        /* <DEDUP_REMOVED lines=18> */
.L_x_11172:
[----:B------:R0:W5:Y:S01]  /*4b90*/  LDG.E.U8 R26, desc[UR36][R4.64] ;  /* 0x00000024041a7981 */ /* 0x000162000c1e1100 */
[----:B------:R-:W-:Y:S05]  /*4ba0*/  BRA `(.L_x_11174) ;  /* 0x0000000c00507947 */ /* 0x000fea0003800000 */
.L_x_11171:
        /* <DEDUP_REMOVED lines=8> */
.L_x_11176:
[----:B------:R0:W5:Y:S01]  /*4c30*/  LDG.E.U16 R26, desc[UR36][R4.64] ;  /* 0x00000024041a7981 */ /* 0x000162000c1e1500 */
[----:B------:R-:W-:Y:S05]  /*4c40*/  BRA `(.L_x_11174) ;  /* 0x0000000c00287947 */ /* 0x000fea0003800000 */
.L_x_11175:
[----:B------:R0:W5:Y:S01]  /*4c50*/  LDG.E.U16 R26, desc[UR36][R4.64] ;  /* 0x00000024041a7981 */ /* 0x000162000c1e1500 */
[----:B------:R-:W-:Y:S05]  /*4c60*/  BRA `(.L_x_11174) ;  /* 0x0000000c00207947 */ /* 0x000fea0003800000 */
.L_x_11170:
        /* <DEDUP_REMOVED lines=9> */
.L_x_11178:
[----:B------:R-:W2:Y:S02]  /*4d00*/  LDG.E.U16 R0, desc[UR36][R4.64] ;  /* 0x0000002404007981 */ /* 0x000ea4000c1e1500 */
[----:B--2---:R-:W-:-:S06]  /*4d10*/  HADD2.F32 R0, -RZ, R0.H0_H0 ;  /* 0x20000000ff007230 */ /* 0x004fcc0000004100 */
[----:B------:R-:W0:Y:S02]  /*4d20*/  F2I.FTZ.TRUNC.NTZ R0, R0 ;  /* 0x0000000000007305 */ /* 0x000e24000021f100 */
[----:B0-----:R-:W-:Y:S01]  /*4d30*/  PRMT R26, R0, 0x7610, R26 ;  /* 0x00007610001a7816 */ /* 0x001fe2000000001a */
[----:B------:R-:W-:Y:S06]  /*4d40*/  BRA `(.L_x_11174) ;  /* 0x0000000800e87947 */ /* 0x000fec0003800000 */
.L_x_11177:
        /* <DEDUP_REMOVED lines=9> */
.L_x_11180:
[----:B------:R-:W2:Y:S02]  /*4de0*/  LDG.E.U16 R4, desc[UR36][R4.64] ;  /* 0x0000002404047981 */ /* 0x000ea4000c1e1500 */
[----:B--2---:R-:W-:-:S06]  /*4df0*/  HADD2.F32 R0, -RZ, R4.H0_H0 ;  /* 0x20000004ff007230 */ /* 0x004fcc0000004100 */
[----:B------:R-:W0:Y:S02]  /*4e00*/  F2I.FTZ.TRUNC.NTZ R0, R0 ;  /* 0x0000000000007305 */ /* 0x000e24000021f100 */
[----:B0-----:R-:W-:Y:S01]  /*4e10*/  PRMT R26, R0, 0x7610, R26 ;  /* 0x00007610001a7816 */ /* 0x001fe2000000001a */
[----:B------:R-:W-:Y:S06]  /*4e20*/  BRA `(.L_x_11174) ;  /* 0x0000000800b07947 */ /* 0x000fec0003800000 */
.L_x_11179:
[----:B------:R-:W2:Y:S02]  /*4e30*/  LDG.E.64 R4, desc[UR36][R4.64] ;  /* 0x0000002404047981 */ /* 0x000ea4000c1e1b00 */
[----:B--2---:R0:W2:Y:S01]  /*4e40*/  F2I.F64.TRUNC R26, R4 ;  /* 0x00000004001a7311 */ /* 0x0040a2000030d100 */
[----:B------:R-:W-:Y:S05]  /*4e50*/  BRA `(.L_x_11174) ;  /* 0x0000000800a47947 */ /* 0x000fea0003800000 */
.L_x_11169:
        /* <DEDUP_REMOVED lines=12> */
.L_x_11183:
[----:B------:R-:W2:Y:S02]  /*4f20*/  LDG.E.64 R4, desc[UR36][R4.64] ;  /* 0x0000002404047981 */ /* 0x000ea4000c1e1b00 */
[----:B--2---:R4:W0:Y:S01]  /*4f30*/  F2I.F64.TRUNC R26, R4 ;  /* 0x00000004001a7311 */ /* 0x004822000030d100 */
[----:B------:R-:W-:Y:S05]  /*4f40*/  BRA `(.L_x_11174) ;  /* 0x0000000800687947 */ /* 0x000fea0003800000 */
.L_x_11182:
        /* <DEDUP_REMOVED lines=27> */
.L_x_11185:
        /* <DEDUP_REMOVED lines=15> */
.L_x_11184:
[----:B------:R-:W2:Y:S02]  /*51f0*/  LDG.E.U16 R0, desc[UR36][R4.64] ;  /* 0x0000002404007981 */ /* 0x000ea4000c1e1500 */
[----:B--2---:R-:W-:-:S06]  /*5200*/  IMAD.U32 R0, R0, 0x10000, RZ ;  /* 0x0001000000007824 */ /* 0x004fcc00078e00ff */
[----:B------:R-:W0:Y:S02]  /*5210*/  F2I.FTZ.TRUNC.NTZ R0, R0 ;  /* 0x0000000000007305 */ /* 0x000e24000021f100 */
[----:B0-----:R-:W-:Y:S01]  /*5220*/  PRMT R26, R0, 0x7610, R26 ;  /* 0x00007610001a7816 */ /* 0x001fe2000000001a */
[----:B------:R-:W-:Y:S06]  /*5230*/  BRA `(.L_x_11174) ;  /* 0x0000000400ac7947 */ /* 0x000fec0003800000 */
.L_x_11181:
        /* <DEDUP_REMOVED lines=10> */
.L_x_11188:
        /* <DEDUP_REMOVED lines=21> */
.L_x_11192:
[----:B------:R-:W-:Y:S05]  /*5430*/  BSYNC.RECONVERGENT B1 ;  /* 0x0000000000017941 */ /* 0x000fea0003800200 */
.L_x_11191:
[----:B------:R-:W-:Y:S01]  /*5440*/  IMAD.SHL.U32 R0, R0, 0x100000, RZ ;  /* 0x0010000000007824 */ /* 0x000fe200078e00ff */
[----:B------:R-:W-:-:S04]  /*5450*/  LEA R3, R3, 0x3b800000, 0x17 ;  /* 0x3b80000003037811 */ /* 0x000fc800078eb8ff */
[----:B------:R-:W-:-:S07]  /*5460*/  LOP3.LUT R0, R3, R0, R7, 0xfe, !PT ;  /* 0x0000000003007212 */ /* 0x000fce00078efe07 */
.L_x_11190:
[----:B------:R-:W-:Y:S05]  /*5470*/  BSYNC.RECONVERGENT B0 ;  /* 0x0000000000007941 */ /* 0x000fea0003800200 */
.L_x_11189:
[----:B------:R-:W0:Y:S02]  /*5480*/  F2I.FTZ.TRUNC.NTZ R0, R0 ;  /* 0x0000000000007305 */ /* 0x000e24000021f100 */
[----:B0-----:R-:W-:Y:S01]  /*5490*/  PRMT R26, R0, 0x7610, R26 ;  /* 0x00007610001a7816 */ /* 0x001fe2000000001a */
[----:B------:R-:W-:Y:S06]  /*54a0*/  BRA `(.L_x_11174) ;  /* 0x0000000400107947 */ /* 0x000fec0003800000 */
.L_x_11187:
        /* <DEDUP_REMOVED lines=21> */
.L_x_11196:
[----:B------:R-:W-:Y:S05]  /*5600*/  BSYNC.RECONVERGENT B1 ;  /* 0x0000000000017941 */ /* 0x000fea0003800200 */
.L_x_11195:
[----:B------:R-:W-:Y:S01]  /*5610*/  IMAD.SHL.U32 R0, R0, 0x200000, RZ ;  /* 0x0020000000007824 */ /* 0x000fe200078e00ff */
[----:B------:R-:W-:-:S04]  /*5620*/  LEA R3, R3, 0x37800000, 0x17 ;  /* 0x3780000003037811 */ /* 0x000fc800078eb8ff */
[----:B------:R-:W-:-:S07]  /*5630*/  LOP3.LUT R0, R3, R0, R7, 0xfe, !PT ;  /* 0x0000000003007212 */ /* 0x000fce00078efe07 */
.L_x_11194:
[----:B------:R-:W-:Y:S05]  /*5640*/  BSYNC.RECONVERGENT B0 ;  /* 0x0000000000007941 */ /* 0x000fea0003800200 */
.L_x_11193:
[----:B------:R-:W0:Y:S02]  /*5650*/  F2I.FTZ.TRUNC.NTZ R0, R0 ;  /* 0x0000000000007305 */ /* 0x000e24000021f100 */
[----:B0-----:R-:W-:Y:S01]  /*5660*/  PRMT R26, R0, 0x7610, R26 ;  /* 0x00007610001a7816 */ /* 0x001fe2000000001a */
[----:B------:R-:W-:Y:S06]  /*5670*/  BRA `(.L_x_11174) ;  /* 0x00000000009c7947 */ /* 0x000fec0003800000 */
.L_x_11186:
        /* <DEDUP_REMOVED lines=14> */
.L_x_11200:
[----:B------:R-:W-:Y:S05]  /*5760*/  BSYNC.RECONVERGENT B0 ;  /* 0x0000000000007941 */ /* 0x000fea0003800200 */
.L_x_11199:
[----:B------:R-:W0:Y:S02]  /*5770*/  F2I.FTZ.TRUNC.NTZ R0, R0 ;  /* 0x0000000000007305 */ /* 0x000e24000021f100 */
[----:B0-----:R-:W-:Y:S01]  /*5780*/  PRMT R26, R0, 0x7610, R26 ;  /* 0x00007610001a7816 */ /* 0x001fe2000000001a */
[----:B------:R-:W-:Y:S06]  /*5790*/  BRA `(.L_x_11174) ;  /* 0x0000000000547947 */ /* 0x000fec0003800000 */
.L_x_11173:
        /* <DEDUP_REMOVED lines=16> */
.L_x_11201:
[----:B------:R-:W-:Y:S01]  /*58a0*/  PRMT R26, RZ, 0x7610, R26 ;  /* 0x00007610ff1a7816 */ /* 0x000fe2000000001a */
[----:B------:R-:W-:Y:S06]  /*58b0*/  BRA `(.L_x_11174) ;  /* 0x00000000000c7947 */ /* 0x000fec0003800000 */
.L_x_11198:
[----:B------:R2:W5:Y:S01]  /*58c0*/  LDG.E.U16 R26, desc[UR36][R4.64] ;  /* 0x00000024041a7981 */ /* 0x000562000c1e1500 */
[----:B------:R-:W-:Y:S05]  /*58d0*/  BRA `(.L_x_11174) ;  /* 0x0000000000047947 */ /* 0x000fea0003800000 */
.L_x_11197:
[----:B------:R3:W5:Y:S02]  /*58e0*/  LDG.E.U16 R26, desc[UR36][R4.64] ;  /* 0x00000024041a7981 */ /* 0x000764000c1e1500 */
.L_x_11174:
[----:B------:R-:W-:-:S07]  /*58f0*/  VIADD R29, R29, 0x80 ;  /* 0x000000801d1d7836 */ /* 0x000fce0000000000 */
.L_x_11135:
[----:B------:R-:W-:Y:S05]  /*5900*/  BSYNC.RECONVERGENT B6 ;  /* 0x0000000000067941 */ /* 0x000fea0003800200 */
.L_x_11134:
        /* <DEDUP_REMOVED lines=24> */
.L_x_11207:
[----:B------:R0:W5:Y:S01]  /*5a90*/  LDG.E.U8 R24, desc[UR36][R4.64] ;  /* 0x0000002404187981 */ /* 0x000162000c1e1100 */
[----:B------:R-:W-:Y:S05]  /*5aa0*/  BRA `(.L_x_11209) ;  /* 0x0000000c00507947 */ /* 0x000fea0003800000 */
.L_x_11206:
        /* <DEDUP_REMOVED lines=8> */
.L_x_11211:
[----:B------:R3:W5:Y:S01]  /*5b30*/  LDG.E.U16 R24, desc[UR36][R4.64] ;  /* 0x0000002404187981 */ /* 0x000762000c1e1500 */
[----:B------:R-:W-:Y:S05]  /*5b40*/  BRA `(.L_x_11209) ;  /* 0x0000000c00287947 */ /* 0x000fea0003800000 */
.L_x_11210:
[----:B------:R2:W5:Y:S01]  /*5b50*/  LDG.E.U16 R24, desc[UR36][R4.64] ;  /* 0x0000002404187981 */ /* 0x000562000c1e1500 */
[----:B------:R-:W-:Y:S05]  /*5b60*/  BRA `(.L_x_11209) ;  /* 0x0000000c00207947 */ /* 0x000fea0003800000 */
.L_x_11205:
        /* <DEDUP_REMOVED lines=9> */
.L_x_11213:
[----:B------:R-:W2:Y:S02]  /*5c00*/  LDG.E.U16 R0, desc[UR36][R4.64] ;  /* 0x0000002404007981 */ /* 0x000ea4000c1e1500 */
[----:B--2---:R-:W-:-:S06]  /*5c10*/  HADD2.F32 R0, -RZ, R0.H0_H0 ;  /* 0x20000000ff007230 */ /* 0x004fcc0000004100 */
[----:B------:R-:W0:Y:S02]  /*5c20*/  F2I.FTZ.TRUNC.NTZ R0, R0 ;  /* 0x0000000000007305 */ /* 0x000e24000021f100 */
[----:B0-----:R-:W-:Y:S01]  /*5c30*/  PRMT R24, R0, 0x7610, R24 ;  /* 0x0000761000187816 */ /* 0x001fe20000000018 */
[----:B------:R-:W-:Y:S06]  /*5c40*/  BRA `(.L_x_11209) ;  /* 0x0000000800e87947 */ /* 0x000fec0003800000 */
.L_x_11212:
        /* <DEDUP_REMOVED lines=9> */
.L_x_11215:
[----:B------:R-:W2:Y:S02]  /*5ce0*/  LDG.E.U16 R4, desc[UR36][R4.64] ;  /* 0x0000002404047981 */ /* 0x000ea4000c1e1500 */
[----:B--2---:R-:W-:-:S06]  /*5cf0*/  HADD2.F32 R0, -RZ, R4.H0_H0 ;  /* 0x20000004ff007230 */ /* 0x004fcc0000004100 */
[----:B------:R-:W0:Y:S02]  /*5d00*/  F2I.FTZ.TRUNC.NTZ R0, R0 ;  /* 0x0000000000007305 */ /* 0x000e24000021f100 */
[----:B0-----:R-:W-:Y:S01]  /*5d10*/  PRMT R24, R0, 0x7610, R24 ;  /* 0x0000761000187816 */ /* 0x001fe20000000018 */
[----:B------:R-:W-:Y:S06]  /*5d20*/  BRA `(.L_x_11209) ;  /* 0x0000000800b07947 */ /* 0x000fec0003800000 */
.L_x_11214:
[----:B------:R-:W2:Y:S02]  /*5d30*/  LDG.E.64 R4, desc[UR36][R4.64] ;  /* 0x0000002404047981 */ /* 0x000ea4000c1e1b00 */
[----:B--2---:R0:W1:Y:S01]  /*5d40*/  F2I.F64.TRUNC R24, R4 ;  /* 0x0000000400187311 */ /* 0x004062000030d100 */
[----:B------:R-:W-:Y:S05]  /*5d50*/  BRA `(.L_x_11209) ;  /* 0x0000000800a47947 */ /* 0x000fea0003800000 */
.L_x_11204:
        /* <DEDUP_REMOVED lines=12> */
.L_x_11218:
[----:B------:R-:W2:Y:S02]  /*5e20*/  LDG.E.64 R4, desc[UR36][R4.64] ;  /* 0x0000002404047981 */ /* 0x000ea4000c1e1b00 */
[----:B--2---:R0:W1:Y:S01]  /*5e30*/  F2I.F64.TRUNC R24, R4 ;  /* 0x0000000400187311 */ /* 0x004062000030d100 */
[----:B------:R-:W-:Y:S05]  /*5e40*/  BRA `(.L_x_11209) ;  /* 0x0000000800687947 */ /* 0x000fea0003800000 */
.L_x_11217:
        /* <DEDUP_REMOVED lines=27> */
.L_x_11220:
        /* <DEDUP_REMOVED lines=15> */
.L_x_11219:
[----:B------:R-:W2:Y:S02]  /*60f0*/  LDG.E.U16 R0, desc[UR36][R4.64] ;  /* 0x0000002404007981 */ /* 0x000ea4000c1e1500 */
[----:B--2---:R-:W-:-:S06]  /*6100*/  IMAD.U32 R0, R0, 0x10000, RZ ;  /* 0x0001000000007824 */ /* 0x004fcc00078e00ff */
[----:B------:R-:W0:Y:S02]  /*6110*/  F2I.FTZ.TRUNC.NTZ R0, R0 ;  /* 0x0000000000007305 */ /* 0x000e24000021f100 */
[----:B0-----:R-:W-:Y:S01]  /*6120*/  PRMT R24, R0, 0x7610, R24 ;  /* 0x0000761000187816 */ /* 0x001fe20000000018 */
[----:B------:R-:W-:Y:S06]  /*6130*/  BRA `(.L_x_11209) ;  /* 0x0000000400ac7947 */ /* 0x000fec0003800000 */
.L_x_11216:
        /* <DEDUP_REMOVED lines=10> */
.L_x_11223:
        /* <DEDUP_REMOVED lines=21> */
.L_x_11227:
[----:B------:R-:W-:Y:S05]  /*6330*/  BSYNC.RECONVERGENT B1 ;  /* 0x0000000000017941 */ /* 0x000fea0003800200 */
.L_x_11226:
[----:B------:R-:W-:Y:S01]  /*6340*/  IMAD.SHL.U32 R0, R0, 0x100000, RZ ;  /* 0x0010000000007824 */ /* 0x000fe200078e00ff */
[----:B------:R-:W-:-:S04]  /*6350*/  LEA R3, R3, 0x3b800000, 0x17 ;  /* 0x3b80000003037811 */ /* 0x000fc800078eb8ff */
[----:B------:R-:W-:-:S07]  /*6360*/  LOP3.LUT R0, R3, R0, R7, 0xfe, !PT ;  /* 0x0000000003007212 */ /* 0x000fce00078efe07 */
.L_x_11225:
[----:B------:R-:W-:Y:S05]  /*6370*/  BSYNC.RECONVERGENT B0 ;  /* 0x0000000000007941 */ /* 0x000fea0003800200 */
.L_x_11224:
[----:B------:R-:W0:Y:S02]  /*6380*/  F2I.FTZ.TRUNC.NTZ R0, R0 ;  /* 0x0000000000007305 */ /* 0x000e24000021f100 */
[----:B0-----:R-:W-:Y:S01]  /*6390*/  PRMT R24, R0, 0x7610, R24 ;  /* 0x0000761000187816 */ /* 0x001fe20000000018 */
[----:B------:R-:W-:Y:S06]  /*63a0*/  BRA `(.L_x_11209) ;  /* 0x0000000400107947 */ /* 0x000fec0003800000 */
.L_x_11222:
        /* <DEDUP_REMOVED lines=21> */
.L_x_11231:
[----:B------:R-:W-:Y:S05]  /*6500*/  BSYNC.RECONVERGENT B1 ;  /* 0x0000000000017941 */ /* 0x000fea0003800200 */
.L_x_11230:
[----:B------:R-:W-:Y:S01]  /*6510*/  IMAD.SHL.U32 R0, R0, 0x200000, RZ ;  /* 0x0020000000007824 */ /* 0x000fe200078e00ff */
[----:B------:R-:W-:-:S04]  /*6520*/  LEA R3, R3, 0x37800000, 0x17 ;  /* 0x3780000003037811 */ /* 0x000fc800078eb8ff */
[----:B------:R-:W-:-:S07]  /*6530*/  LOP3.LUT R0, R3, R0, R7, 0xfe, !PT ;  /* 0x0000000003007212 */ /* 0x000fce00078efe07 */
.L_x_11229:
[----:B------:R-:W-:Y:S05]  /*6540*/  BSYNC.RECONVERGENT B0 ;  /* 0x0000000000007941 */ /* 0x000fea0003800200 */
.L_x_11228:
[----:B------:R-:W0:Y:S02]  /*6550*/  F2I.FTZ.TRUNC.NTZ R0, R0 ;  /* 0x0000000000007305 */ /* 0x000e24000021f100 */
[----:B0-----:R-:W-:Y:S01]  /*6560*/  PRMT R24, R0, 0x7610, R24 ;  /* 0x0000761000187816 */ /* 0x001fe20000000018 */
[----:B------:R-:W-:Y:S06]  /*6570*/  BRA `(.L_x_11209) ;  /* 0x00000000009c7947 */ /* 0x000fec0003800000 */
.L_x_11221:
        /* <DEDUP_REMOVED lines=14> */
.L_x_11235:
[----:B------:R-:W-:Y:S05]  /*6660*/  BSYNC.RECONVERGENT B0 ;  /* 0x0000000000007941 */ /* 0x000fea0003800200 */
.L_x_11234:
[----:B------:R-:W0:Y:S02]  /*6670*/  F2I.FTZ.TRUNC.NTZ R0, R0 ;  /* 0x0000000000007305 */ /* 0x000e24000021f100 */
[----:B0-----:R-:W-:Y:S01]  /*6680*/  PRMT R24, R0, 0x7610, R24 ;  /* 0x0000761000187816 */ /* 0x001fe20000000018 */
[----:B------:R-:W-:Y:S06]  /*6690*/  BRA `(.L_x_11209) ;  /* 0x0000000000547947 */ /* 0x000fec0003800000 */
.L_x_11208:
        /* <DEDUP_REMOVED lines=16> */
.L_x_11236:
[----:B------:R-:W-:Y:S01]  /*67a0*/  PRMT R24, RZ, 0x7610, R24 ;  /* 0x00007610ff187816 */ /* 0x000fe20000000018 */
[----:B------:R-:W-:Y:S06]  /*67b0*/  BRA `(.L_x_11209) ;  /* 0x00000000000c7947 */ /* 0x000fec0003800000 */
.L_x_11233:
[----:B------:R0:W5:Y:S01]  /*67c0*/  LDG.E.U16 R24, desc[UR36][R4.64] ;  /* 0x0000002404187981 */ /* 0x000162000c1e1500 */
[----:B------:R-:W-:Y:S05]  /*67d0*/  BRA `(.L_x_11209) ;  /* 0x0000000000047947 */ /* 0x000fea0003800000 */
.L_x_11232:
[----:B------:R0:W5:Y:S02]  /*67e0*/  LDG.E.U16 R24, desc[UR36][R4.64] ;  /* 0x0000002404187981 */ /* 0x000164000c1e1500 */
.L_x_11209:
        /* <DEDUP_REMOVED lines=19> */
.L_x_11240:
[----:B------:R0:W5:Y:S01]  /*6920*/  LDG.E.U8 R17, desc[UR36][R4.64] ;  /* 0x0000002404117981 */ /* 0x000162000c1e1100 */
[----:B------:R-:W-:Y:S05]  /*6930*/  BRA `(.L_x_11203) ;  /* 0x0000000c004c7947 */ /* 0x000fea0003800000 */
.L_x_11239:
        /* <DEDUP_REMOVED lines=8> */
.L_x_11243:
[----:B------:R0:W5:Y:S01]  /*69c0*/  LDG.E.U16 R17, desc[UR36][R4.64] ;  /* 0x0000002404117981 */ /* 0x000162000c1e1500 */
[----:B------:R-:W-:Y:S05]  /*69d0*/  BRA `(.L_x_11203) ;  /* 0x0000000c00247947 */ /* 0x000fea0003800000 */
.L_x_11242:
[----:B------:R0:W5:Y:S01]  /*69e0*/  LDG.E.U16 R17, desc[UR36][R4.64] ;  /* 0x0000002404117981 */ /* 0x000162000c1e1500 */
[----:B------:R-:W-:Y:S05]  /*69f0*/  BRA `(.L_x_11203) ;  /* 0x0000000c001c7947 */ /* 0x000fea0003800000 */
.L_x_11238:
        /* <DEDUP_REMOVED lines=9> */
.L_x_11245:
[----:B------:R-:W2:Y:S02]  /*6a90*/  LDG.E.U16 R0, desc[UR36][R4.64] ;  /* 0x0000002404007981 */ /* 0x000ea4000c1e1500 */
[----:B--2---:R-:W-:-:S06]  /*6aa0*/  HADD2.F32 R0, -RZ, R0.H0_H0 ;  /* 0x20000000ff007230 */ /* 0x004fcc0000004100 */
[----:B------:R-:W0:Y:S02]  /*6ab0*/  F2I.FTZ.TRUNC.NTZ R0, R0 ;  /* 0x0000000000007305 */ /* 0x000e24000021f100 */
[----:B0-----:R-:W-:Y:S01]  /*6ac0*/  PRMT R17, R0, 0x7610, R17 ;  /* 0x0000761000117816 */ /* 0x001fe20000000011 */
[----:B------:R-:W-:Y:S06]  /*6ad0*/  BRA `(.L_x_11203) ;  /* 0x0000000800e47947 */ /* 0x000fec0003800000 */
.L_x_11244:
        /* <DEDUP_REMOVED lines=9> */
.L_x_11247:
[----:B------:R-:W2:Y:S02]  /*6b70*/  LDG.E.U16 R4, desc[UR36][R4.64] ;  /* 0x0000002404047981 */ /* 0x000ea4000c1e1500 */
[----:B--2---:R-:W-:-:S06]  /*6b80*/  HADD2.F32 R0, -RZ, R4.H0_H0 ;  /* 0x20000004ff007230 */ /* 0x004fcc0000004100 */
[----:B------:R-:W0:Y:S02]  /*6b90*/  F2I.FTZ.TRUNC.NTZ R0, R0 ;  /* 0x0000000000007305 */ /* 0x000e24000021f100 */
[----:B0-----:R-:W-:Y:S01]  /*6ba0*/  PRMT R17, R0, 0x7610, R17 ;  /* 0x0000761000117816 */ /* 0x001fe20000000011 */
[----:B------:R-:W-:Y:S06]  /*6bb0*/  BRA `(.L_x_11203) ;  /* 0x0000000800ac7947 */ /* 0x000fec0003800000 */
.L_x_11246:
[----:B------:R-:W2:Y:S02]  /*6bc0*/  LDG.E.64 R4, desc[UR36][R4.64] ;  /* 0x0000002404047981 */ /* 0x000ea4000c1e1b00 */
[----:B--2---:R0:W1:Y:S01]  /*6bd0*/  F2I.F64.TRUNC R17, R4 ;  /* 0x0000000400117311 */ /* 0x004062000030d100 */
[----:B------:R-:W-:Y:S05]  /*6be0*/  BRA `(.L_x_11203) ;  /* 0x0000000800a07947 */ /* 0x000fea0003800000 */
.L_x_11237:
        /* <DEDUP_REMOVED lines=12> */
.L_x_11250:
[----:B------:R-:W2:Y:S02]  /*6cb0*/  LDG.E.64 R4, desc[UR36][R4.64] ;  /* 0x0000002404047981 */ /* 0x000ea4000c1e1b00 */
[----:B--2---:R0:W1:Y:S01]  /*6cc0*/  F2I.F64.TRUNC R17, R4 ;  /* 0x0000000400117311 */ /* 0x004062000030d100 */
[----:B------:R-:W-:Y:S05]  /*6cd0*/  BRA `(.L_x_11203) ;  /* 0x0000000800647947 */ /* 0x000fea0003800000 */
.L_x_11249:
        /* <DEDUP_REMOVED lines=27> */
.L_x_11252:
        /* <DEDUP_REMOVED lines=15> */
.L_x_11251:
[----:B------:R-:W2:Y:S02]  /*6f80*/  LDG.E.U16 R0, desc[UR36][R4.64] ;  /* 0x0000002404007981 */ /* 0x000ea4000c1e1500 */
[----:B--2---:R-:W-:-:S06]  /*6f90*/  IMAD.U32 R0, R0, 0x10000, RZ ;  /* 0x0001000000007824 */ /* 0x004fcc00078e00ff */
[----:B------:R-:W0:Y:S02]  /*6fa0*/  F2I.FTZ.TRUNC.NTZ R0, R0 ;  /* 0x0000000000007305 */ /* 0x000e24000021f100 */
[----:B0-----:R-:W-:Y:S01]  /*6fb0*/  PRMT R17, R0, 0x7610, R17 ;  /* 0x0000761000117816 */ /* 0x001fe20000000011 */
[----:B------:R-:W-:Y:S06]  /*6fc0*/  BRA `(.L_x_11203) ;  /* 0x0000000400a87947 */ /* 0x000fec0003800000 */
.L_x_11248:
        /* <DEDUP_REMOVED lines=10> */
.L_x_11255:
        /* <DEDUP_REMOVED lines=21> */
.L_x_11259:
[----:B------:R-:W-:Y:S05]  /*71c0*/  BSYNC.RECONVERGENT B1 ;  /* 0x0000000000017941 */ /* 0x000fea0003800200 */
.L_x_11258:
[----:B------:R-:W-:Y:S01]  /*71d0*/  IMAD.SHL.U32 R0, R0, 0x100000, RZ ;  /* 0x0010000000007824 */ /* 0x000fe200078e00ff */
[----:B------:R-:W-:-:S04]  /*71e0*/  LEA R3, R3, 0x3b800000, 0x17 ;  /* 0x3b80000003037811 */ /* 0x000fc800078eb8ff */
[----:B------:R-:W-:-:S07]  /*71f0*/  LOP3.LUT R0, R3, R0, R7, 0xfe, !PT ;  /* 0x0000000003007212 */ /* 0x000fce00078efe07 */
.L_x_11257:
[----:B------:R-:W-:Y:S05]  /*7200*/  BSYNC.RECONVERGENT B0 ;  /* 0x0000000000007941 */ /* 0x000fea0003800200 */
.L_x_11256:
[----:B------:R-:W0:Y:S02]  /*7210*/  F2I.FTZ.TRUNC.NTZ R0, R0 ;  /* 0x0000000000007305 */ /* 0x000e24000021f100 */
[----:B0-----:R-:W-:Y:S01]  /*7220*/  PRMT R17, R0, 0x7610, R17 ;  /* 0x0000761000117816 */ /* 0x001fe20000000011 */
[----:B------:R-:W-:Y:S06]  /*7230*/  BRA `(.L_x_11203) ;  /* 0x00000004000c7947 */ /* 0x000fec0003800000 */
.L_x_11254:
        /* <DEDUP_REMOVED lines=21> */
.L_x_11263:
[----:B------:R-:W-:Y:S05]  /*7390*/  BSYNC.RECONVERGENT B1 ;  /* 0x0000000000017941 */ /* 0x000fea0003800200 */
.L_x_11262:
[----:B------:R-:W-:Y:S01]  /*73a0*/  IMAD.SHL.U32 R0, R0, 0x200000, RZ ;  /* 0x0020000000007824 */ /* 0x000fe200078e00ff */
[----:B------:R-:W-:-:S04]  /*73b0*/  LEA R3, R3, 0x37800000, 0x17 ;  /* 0x3780000003037811 */ /* 0x000fc800078eb8ff */
[----:B------:R-:W-:-:S07]  /*73c0*/  LOP3.LUT R0, R3, R0, R7, 0xfe, !PT ;  /* 0x0000000003007212 */ /* 0x000fce00078efe07 */
.L_x_11261:
[----:B------:R-:W-:Y:S05]  /*73d0*/  BSYNC.RECONVERGENT B0 ;  /* 0x0000000000007941 */ /* 0x000fea0003800200 */
.L_x_11260:
[----:B------:R-:W0:Y:S02]  /*73e0*/  F2I.FTZ.TRUNC.NTZ R0, R0 ;  /* 0x0000000000007305 */ /* 0x000e24000021f100 */
[----:B0-----:R-:W-:Y:S01]  /*73f0*/  PRMT R17, R0, 0x7610, R17 ;  /* 0x0000761000117816 */ /* 0x001fe20000000011 */
[----:B------:R-:W-:Y:S06]  /*7400*/  BRA `(.L_x_11203) ;  /* 0x0000000000987947 */ /* 0x000fec0003800000 */
.L_x_11253:
        /* <DEDUP_REMOVED lines=14> */
.L_x_11267:
[----:B------:R-:W-:Y:S05]  /*74f0*/  BSYNC.RECONVERGENT B0 ;  /* 0x0000000000007941 */ /* 0x000fea0003800200 */
.L_x_11266:
[----:B------:R-:W0:Y:S02]  /*7500*/  F2I.FTZ.TRUNC.NTZ R0, R0 ;  /* 0x0000000000007305 */ /* 0x000e24000021f100 */
[----:B0-----:R-:W-:Y:S01]  /*7510*/  PRMT R17, R0, 0x7610, R17 ;  /* 0x0000761000117816 */ /* 0x001fe20000000011 */
[----:B------:R-:W-:Y:S06]  /*7520*/  BRA `(.L_x_11203) ;  /* 0x0000000000507947 */ /* 0x000fec0003800000 */
.L_x_11241:
        /* <DEDUP_REMOVED lines=16> */
.L_x_11268:
[----:B------:R-:W-:Y:S05]  /*7630*/  BRA `(.L_x_11203) ;  /* 0x00000000000c7947 */ /* 0x000fea0003800000 */
.L_x_11265:
[----:B------:R0:W5:Y:S01]  /*7640*/  LDG.E.U16 R17, desc[UR36][R4.64] ;  /* 0x0000002404117981 */ /* 0x000162000c1e1500 */
[----:B------:R-:W-:Y:S05]  /*7650*/  BRA `(.L_x_11203) ;  /* 0x0000000000047947 */ /* 0x000fea0003800000 */
.L_x_11264:
[----:B------:R0:W5:Y:S02]  /*7660*/  LDG.E.U16 R17, desc[UR36][R4.64] ;  /* 0x0000002404117981 */ /* 0x000164000c1e1500 */
.L_x_11203:
[----:B------:R-:W-:Y:S05]  /*7670*/  BSYNC.RECONVERGENT B6 ;  /* 0x0000000000067941 */ /* 0x000fea0003800200 */
.L_x_11202:
        /* <DEDUP_REMOVED lines=30> */
.L_x_11275:
[----:B------:R0:W-:Y:S01]  /*7860*/  STG.E.U8 desc[UR36][R8.64], R27 ;  /* 0x0000001b08007986 */ /* 0x0001e2000c101124 */
[----:B------:R-:W-:Y:S05]  /*7870*/  BRA `(.L_x_11277) ;  /* 0x0000000c00507947 */ /* 0x000fea0003800000 */
.L_x_11274:
        /* <DEDUP_REMOVED lines=10> */
.L_x_11279:
[----:B------:R-:W-:-:S05]  /*7920*/  PRMT R3, R27, 0x9910, RZ ;  /* 0x000099101b037816 */ /* 0x000fca00000000ff */
[----:B------:R0:W-:Y:S01]  /*7930*/  STG.E desc[UR36][R8.64], R3 ;  /* 0x0000000308007986 */ /* 0x0001e2000c101924 */
[----:B------:R-:W-:Y:S05]  /*7940*/  BRA `(.L_x_11277) ;  /* 0x0000000c001c7947 */ /* 0x000fea0003800000 */
.L_x_11278:
[----:B------:R0:W-:Y:S01]  /*7950*/  STG.E.U16 desc[UR36][R8.64], R27 ;  /* 0x0000001b08007986 */ /* 0x0001e2000c101524 */
[----:B------:R-:W-:Y:S05]  /*7960*/  BRA `(.L_x_11277) ;  /* 0x0000000c00147947 */ /* 0x000fea0003800000 */
.L_x_11273:
        /* <DEDUP_REMOVED lines=9> */
.L_x_11281:
[----:B------:R-:W0:Y:S02]  /*7a00*/  I2F.S16 R0, R27 ;  /* 0x0000001b00007306 */ /* 0x000e240000101400 */
[----:B0-----:R-:W-:-:S05]  /*7a10*/  F2FP.F16.F32.PACK_AB R0, RZ, R0 ;  /* 0x00000000ff00723e */ /* 0x001fca00000000ff */
[----:B------:R0:W-:Y:S01]  /*7a20*/  STG.E.U16 desc[UR36][R8.64], R0 ;  /* 0x0000000008007986 */ /* 0x0001e2000c101524 */
[----:B------:R-:W-:Y:S05]  /*7a30*/  BRA `(.L_x_11277) ;  /* 0x0000000800e07947 */ /* 0x000fea0003800000 */
.L_x_11280:
        /* <DEDUP_REMOVED lines=10> */
.L_x_11283:
[----:B------:R-:W0:Y:S02]  /*7ae0*/  I2F.S16 R27, R27 ;  /* 0x0000001b001b7306 */ /* 0x000e240000101400 */
[----:B0-----:R-:W-:-:S04]  /*7af0*/  F2FP.F16.F32.PACK_AB R3, RZ, R27 ;  /* 0x0000001bff03723e */ /* 0x001fc800000000ff */
[----:B------:R-:W-:-:S05]  /*7b00*/  PRMT R3, R3, 0x5410, RZ ;  /* 0x0000541003037816 */ /* 0x000fca00000000ff */
[----:B------:R3:W-:Y:S01]  /*7b10*/  STG.E desc[UR36][R8.64], R3 ;  /* 0x0000000308007986 */ /* 0x0007e2000c101924 */
[----:B------:R-:W-:Y:S05]  /*7b20*/  BRA `(.L_x_11277) ;  /* 0x0000000800a47947 */ /* 0x000fea0003800000 */
.L_x_11282:
[----:B------:R-:W0:Y:S02]  /*7b30*/  I2F.F64.S16 R4, R27 ;  /* 0x0000001b00047312 */ /* 0x000e240000101c00 */
[----:B0-----:R4:W-:Y:S01]  /*7b40*/  STG.E.64 desc[UR36][R8.64], R4 ;  /* 0x0000000408007986 */ /* 0x0019e2000c101b24 */
[----:B------:R-:W-:Y:S05]  /*7b50*/  BRA `(.L_x_11277) ;  /* 0x0000000800987947 */ /* 0x000fea0003800000 */
.L_x_11272:
        /* <DEDUP_REMOVED lines=13> */
.L_x_11286:
[----:B------:R-:W0:Y:S01]  /*7c30*/  I2F.F64.S16 R4, R27 ;  /* 0x0000001b00047312 */ /* 0x000e220000101c00 */
[----:B------:R-:W-:-:S05]  /*7c40*/  CS2R R6, SRZ ;  /* 0x0000000000067805 */ /* 0x000fca000001ff00 */
[----:B0-----:R0:W-:Y:S01]  /*7c50*/  STG.E.128 desc[UR36][R8.64], R4 ;  /* 0x0000000408007986 */ /* 0x0011e2000c101d24 */
[----:B------:R-:W-:Y:S05]  /*7c60*/  BRA `(.L_x_11277) ;  /* 0x0000000800547947 */ /* 0x000fea0003800000 */
.L_x_11285:
        /* <DEDUP_REMOVED lines=19> */
.L_x_11290:
[----:B------:R-:W-:Y:S05]  /*7da0*/  BSYNC.RECONVERGENT B0 ;  /* 0x0000000000007941 */ /* 0x000fea0003800200 */
.L_x_11289:
[----:B------:R-:W-:-:S05]  /*7db0*/  LOP3.LUT R5, R0, 0x80, R5, 0xf8, !PT ;  /* 0x0000008000057812 */ /* 0x000fca00078ef805 */
[----:B------:R0:W-:Y:S01]  /*7dc0*/  STG.E.U8 desc[UR36][R8.64], R5 ;  /* 0x0000000508007986 */ /* 0x0001e2000c101124 */
[----:B------:R-:W-:Y:S05]  /*7dd0*/  BRA `(.L_x_11277) ;  /* 0x0000000400f87947 */ /* 0x000fea0003800000 */
.L_x_11288:
        /* <DEDUP_REMOVED lines=15> */
.L_x_11292:
[----:B------:R-:W-:Y:S05]  /*7ed0*/  BSYNC.RECONVERGENT B0 ;  /* 0x0000000000007941 */ /* 0x000fea0003800200 */
.L_x_11291:
[----:B------:R-:W-:-:S05]  /*7ee0*/  LOP3.LUT R5, R0, 0x80, R5, 0xf8, !PT ;  /* 0x0000008000057812 */ /* 0x000fca00078ef805 */
[----:B------:R0:W-:Y:S01]  /*7ef0*/  STG.E.U8 desc[UR36][R8.64], R5 ;  /* 0x0000000508007986 */ /* 0x0001e2000c101124 */
[----:B------:R-:W-:Y:S05]  /*7f00*/  BRA `(.L_x_11277) ;  /* 0x0000000400ac7947 */ /* 0x000fea0003800000 */
.L_x_11287:
[----:B------:R-:W0:Y:S02]  /*7f10*/  I2F.S16 R0, R27 ;  /* 0x0000001b00007306 */ /* 0x000e240000101400 */
[----:B0-----:R-:W-:-:S05]  /*7f20*/  F2FP.BF16.F32.PACK_AB R0, RZ, R0 ;  /* 0x00000000ff00723e */ /* 0x001fca00000010ff */
[----:B------:R0:W-:Y:S01]  /*7f30*/  STG.E.U16 desc[UR36][R8.64], R0 ;  /* 0x0000000008007986 */ /* 0x0001e2000c101524 */
[----:B------:R-:W-:Y:S05]  /*7f40*/  BRA `(.L_x_11277) ;  /* 0x00000004009c7947 */ /* 0x000fea0003800000 */
.L_x_11284:
        /* <DEDUP_REMOVED lines=10> */
.L_x_11295:
        /* <DEDUP_REMOVED lines=13> */
.L_x_11298:
[----:B------:R-:W-:-:S04]  /*80c0*/  SHF.R.U32.HI R0, RZ, 0x14, R3 ;  /* 0x00000014ff007819 */ /* 0x000fc80000011603 */
[----:B------:R-:W-:-:S04]  /*80d0*/  LOP3.LUT R0, R0, 0x1, RZ, 0xc0, !PT ;  /* 0x0000000100007812 */ /* 0x000fc800078ec0ff */
[----:B------:R-:W-:-:S04]  /*80e0*/  IADD3 R0, PT, PT, R3, 0x487ffff, R0 ;  /* 0x0487ffff03007810 */ /* 0x000fc80007ffe000 */
[----:B------:R-:W-:-:S04]  /*80f0*/  SHF.R.U32.HI R0, RZ, 0x14, R0 ;  /* 0x00000014ff007819 */ /* 0x000fc80000011600 */
[----:B------:R-:W-:-:S07]  /*8100*/  LOP3.LUT R0, R0, 0xff, RZ, 0xc0, !PT ;  /* 0x000000ff00007812 */ /* 0x000fce00078ec0ff */
.L_x_11299:
[----:B------:R-:W-:-:S04]  /*8110*/  SHF.R.U32.HI R3, RZ, 0x18, R3 ;  /* 0x00000018ff037819 */ /* 0x000fc80000011603 */
[----:B------:R-:W-:-:S04]  /*8120*/  LOP3.LUT R0, R0, 0x80, R3, 0xf8, !PT ;  /* 0x0000008000007812 */ /* 0x000fc800078ef803 */
[----:B------:R-:W-:-:S07]  /*8130*/  PRMT R4, R0, 0x7610, R4 ;  /* 0x0000761000047816 */ /* 0x000fce0000000004 */
.L_x_11297:
[----:B------:R-:W-:Y:S05]  /*8140*/  BSYNC.RECONVERGENT B0 ;  /* 0x0000000000007941 */ /* 0x000fea0003800200 */
.L_x_11296:
[----:B------:R0:W-:Y:S01]  /*8150*/  STG.E.U8 desc[UR36][R8.64], R4 ;  /* 0x0000000408007986 */ /* 0x0001e2000c101124 */
[----:B------:R-:W-:Y:S05]  /*8160*/  BRA `(.L_x_11277) ;  /* 0x0000000400147947 */ /* 0x000fea0003800000 */
.L_x_11294:
        /* <DEDUP_REMOVED lines=13> */
.L_x_11302:
[----:B------:R-:W-:-:S04]  /*8240*/  SHF.R.U32.HI R0, RZ, 0x15, R3 ;  /* 0x00000015ff007819 */ /* 0x000fc80000011603 */
[----:B------:R-:W-:-:S04]  /*8250*/  LOP3.LUT R0, R0, 0x1, RZ, 0xc0, !PT ;  /* 0x0000000100007812 */ /* 0x000fc800078ec0ff */
[----:B------:R-:W-:-:S04]  /*8260*/  IADD3 R0, PT, PT, R3, 0x88fffff, R0 ;  /* 0x088fffff03007810 */ /* 0x000fc80007ffe000 */
[----:B------:R-:W-:-:S04]  /*8270*/  SHF.R.U32.HI R0, RZ, 0x15, R0 ;  /* 0x00000015ff007819 */ /* 0x000fc80000011600 */
[----:B------:R-:W-:-:S07]  /*8280*/  LOP3.LUT R0, R0, 0xff, RZ, 0xc0, !PT ;  /* 0x000000ff00007812 */ /* 0x000fce00078ec0ff */
.L_x_11303:
[----:B------:R-:W-:-:S04]  /*8290*/  SHF.R.U32.HI R3, RZ, 0x18, R3 ;  /* 0x00000018ff037819 */ /* 0x000fc80000011603 */
[----:B------:R-:W-:-:S04]  /*82a0*/  LOP3.LUT R0, R0, 0x80, R3, 0xf8, !PT ;  /* 0x0000008000007812 */ /* 0x000fc800078ef803 */
[----:B------:R-:W-:-:S07]  /*82b0*/  PRMT R4, R0, 0x7610, R4 ;  /* 0x0000761000047816 */ /* 0x000fce0000000004 */
.L_x_11301:
[----:B------:R-:W-:Y:S05]  /*82c0*/  BSYNC.RECONVERGENT B0 ;  /* 0x0000000000007941 */ /* 0x000fea0003800200 */
.L_x_11300:
[----:B------:R0:W-:Y:S01]  /*82d0*/  STG.E.U8 desc[UR36][R8.64], R4 ;  /* 0x0000000408007986 */ /* 0x0001e2000c101124 */
[----:B------:R-:W-:Y:S05]  /*82e0*/  BRA `(.L_x_11277) ;  /* 0x0000000000b47947 */ /* 0x000fea0003800000 */
.L_x_11293:
[----:B------:R-:W-:-:S13]  /*82f0*/  ISETP.NE.AND P0, PT, R0, 0x1c, PT ;  /* 0x0000001c0000780c */ /* 0x000fda0003f05270 */
[----:B------:R-:W-:Y:S05]  /*8300*/  @!P0 BRA `(.L_x_11304) ;  /* 0x0000000000a48947 */ /* 0x000fea0003800000 */
[----:B------:R-:W-:-:S13]  /*8310*/  ISETP.NE.AND P0, PT, R0, 0x1d, PT ;  /* 0x0000001d0000780c */ /* 0x000fda0003f05270 */
[----:B------:R-:W-:Y:S05]  /*8320*/  @!P0 BRA `(.L_x_11305) ;  /* 0x00000000008c8947 */ /* 0x000fea0003800000 */
[----:B------:R-:W-:-:S13]  /*8330*/  ISETP.NE.AND P0, PT, R0, 0x2c, PT ;  /* 0x0000002c0000780c */ /* 0x000fda0003f05270 */
[----:B------:R-:W-:Y:S05]  /*8340*/  @!P0 BRA `(.L_x_11306) ;  /* 0x0000000000448947 */ /* 0x000fea0003800000 */
.L_x_11276:
        /* <DEDUP_REMOVED lines=16> */
.L_x_11307:
[----:B------:R-:W-:Y:S05]  /*8450*/  BRA `(.L_x_11277) ;  /* 0x0000000000587947 */ /* 0x000fea0003800000 */
.L_x_11306:
        /* <DEDUP_REMOVED lines=16> */
.L_x_11305:
[----:B------:R-:W-:-:S04]  /*8560*/  PRMT R4, R27, 0x9910, RZ ;  /* 0x000099101b047816 */ /* 0x000fc800000000ff */
[----:B------:R-:W-:-:S05]  /*8570*/  SHF.R.S32.HI R5, RZ, 0x1f, R4 ;  /* 0x0000001fff057819 */ /* 0x000fca0000011404 */
[----:B------:R0:W-:Y:S01]  /*8580*/  STG.E.64 desc[UR36][R8.64], R4 ;  /* 0x0000000408007986 */ /* 0x0001e2000c101b24 */
[----:B------:R-:W-:Y:S05]  /*8590*/  BRA `(.L_x_11277) ;  /* 0x0000000000087947 */ /* 0x000fea0003800000 */
.L_x_11304:
[----:B------:R-:W-:-:S05]  /*85a0*/  PRMT R3, R27, 0x9910, RZ ;  /* 0x000099101b037816 */ /* 0x000fca00000000ff */
[----:B------:R0:W-:Y:S02]  /*85b0*/  STG.E desc[UR36][R8.64], R3 ;  /* 0x0000000308007986 */ /* 0x0001e4000c101924 */
.L_x_11277:
        /* <DEDUP_REMOVED lines=23> */
.L_x_11312:
[----:B------:R4:W-:Y:S01]  /*8730*/  STG.E.U8 desc[UR36][R8.64], R22 ;  /* 0x0000001608007986 */ /* 0x0009e2000c101124 */
[----:B------:R-:W-:Y:S05]  /*8740*/  BRA `(.L_x_11314) ;  /* 0x0000000c004c7947 */ /* 0x000fea0003800000 */
.L_x_11311:
        /* <DEDUP_REMOVED lines=10> */
.L_x_11316:
[----:B------:R-:W-:-:S05]  /*87f0*/  PRMT R3, R22, 0x9910, RZ ;  /* 0x0000991016037816 */ /* 0x000fca00000000ff */
[----:B------:R2:W-:Y:S01]  /*8800*/  STG.E desc[UR36][R8.64], R3 ;  /* 0x0000000308007986 */ /* 0x0005e2000c101924 */
[----:B------:R-:W-:Y:S05]  /*8810*/  BRA `(.L_x_11314) ;  /* 0x0000000c00187947 */ /* 0x000fea0003800000 */
.L_x_11315:
[----:B------:R0:W-:Y:S01]  /*8820*/  STG.E.U16 desc[UR36][R8.64], R22 ;  /* 0x0000001608007986 */ /* 0x0001e2000c101524 */
[----:B------:R-:W-:Y:S05]  /*8830*/  BRA `(.L_x_11314) ;  /* 0x0000000c00107947 */ /* 0x000fea0003800000 */
.L_x_11310:
        /* <DEDUP_REMOVED lines=9> */
.L_x_11318:
[----:B------:R-:W0:Y:S02]  /*88d0*/  I2F.S16 R0, R22 ;  /* 0x0000001600007306 */ /* 0x000e240000101400 */
[----:B0-----:R-:W-:-:S05]  /*88e0*/  F2FP.F16.F32.PACK_AB R0, RZ, R0 ;  /* 0x00000000ff00723e */ /* 0x001fca00000000ff */
[----:B------:R0:W-:Y:S01]  /*88f0*/  STG.E.U16 desc[UR36][R8.64], R0 ;  /* 0x0000000008007986 */ /* 0x0001e2000c101524 */
[----:B------:R-:W-:Y:S05]  /*8900*/  BRA `(.L_x_11314) ;  /* 0x0000000800dc7947 */ /* 0x000fea0003800000 */
.L_x_11317:
        /* <DEDUP_REMOVED lines=10> */
.L_x_11320:
[----:B------:R-:W0:Y:S02]  /*89b0*/  I2F.S16 R22, R22 ;  /* 0x0000001600167306 */ /* 0x000e240000101400 */
[----:B0-----:R-:W-:-:S04]  /*89c0*/  F2FP.F16.F32.PACK_AB R3, RZ, R22 ;  /* 0x00000016ff03723e */ /* 0x001fc800000000ff */
[----:B------:R-:W-:-:S05]  /*89d0*/  PRMT R3, R3, 0x5410, RZ ;  /* 0x0000541003037816 */ /* 0x000fca00000000ff */
[----:B------:R0:W-:Y:S01]  /*89e0*/  STG.E desc[UR36][R8.64], R3 ;  /* 0x0000000308007986 */ /* 0x0001e2000c101924 */
[----:B------:R-:W-:Y:S05]  /*89f0*/  BRA `(.L_x_11314) ;  /* 0x0000000800a07947 */ /* 0x000fea0003800000 */
.L_x_11319:
[----:B------:R-:W0:Y:S02]  /*8a00*/  I2F.F64.S16 R4, R22 ;  /* 0x0000001600047312 */ /* 0x000e240000101c00 */
[----:B0-----:R0:W-:Y:S01]  /*8a10*/  STG.E.64 desc[UR36][R8.64], R4 ;  /* 0x0000000408007986 */ /* 0x0011e2000c101b24 */
[----:B------:R-:W-:Y:S05]  /*8a20*/  BRA `(.L_x_11314) ;  /* 0x0000000800947947 */ /* 0x000fea0003800000 */
.L_x_11309:
        /* <DEDUP_REMOVED lines=12> */
.L_x_11324:
        /* <DEDUP_REMOVED lines=17> */
.L_x_11327:
[----:B------:R-:W-:-:S04]  /*8c00*/  SHF.R.U32.HI R3, RZ, 0x18, R5 ;  /* 0x00000018ff037819 */ /* 0x000fc80000011605 */
[----:B------:R-:W-:-:S04]  /*8c10*/  LOP3.LUT R0, R0, 0x80, R3, 0xf8, !PT ;  /* 0x0000008000007812 */ /* 0x000fc800078ef803 */
[----:B------:R-:W-:-:S07]  /*8c20*/  PRMT R4, R0, 0x7610, R4 ;  /* 0x0000761000047816 */ /* 0x000fce0000000004 */
.L_x_11326:
[----:B------:R-:W-:Y:S05]  /*8c30*/  BSYNC.RECONVERGENT B0 ;  /* 0x0000000000007941 */ /* 0x000fea0003800200 */
.L_x_11325:
[----:B------:R0:W-:Y:S01]  /*8c40*/  STG.E.U8 desc[UR36][R8.64], R4 ;  /* 0x0000000408007986 */ /* 0x0001e2000c101124 */
[----:B------:R-:W-:Y:S05]  /*8c50*/  BRA `(.L_x_11314) ;  /* 0x0000000800087947 */ /* 0x000fea0003800000 */
.L_x_11323:
        /* <DEDUP_REMOVED lines=17> */
.L_x_11330:
[----:B------:R-:W-:-:S04]  /*8d70*/  SHF.R.U32.HI R3, RZ, 0x18, R5 ;  /* 0x00000018ff037819 */ /* 0x000fc80000011605 */
[----:B------:R-:W-:-:S04]  /*8d80*/  LOP3.LUT R0, R0, 0x80, R3, 0xf8, !PT ;  /* 0x0000008000007812 */ /* 0x000fc800078ef803 */
[----:B------:R-:W-:-:S07]  /*8d90*/  PRMT R4, R0, 0x7610, R4 ;  /* 0x0000761000047816 */ /* 0x000fce0000000004 */
.L_x_11329:
[----:B------:R-:W-:Y:S05]  /*8da0*/  BSYNC.RECONVERGENT B0 ;  /* 0x0000000000007941 */ /* 0x000fea0003800200 */
.L_x_11328:
[----:B------:R0:W-:Y:S01]  /*8db0*/  STG.E.U8 desc[UR36][R8.64], R4 ;  /* 0x0000000408007986 */ /* 0x0001e2000c101124 */
[----:B------:R-:W-:Y:S05]  /*8dc0*/  BRA `(.L_x_11314) ;  /* 0x0000000400ac7947 */ /* 0x000fea0003800000 */
.L_x_11322:
        /* <DEDUP_REMOVED lines=22> */
.L_x_11332:
[----:B------:R-:W-:-:S04]  /*8f30*/  PRMT R4, R22, 0x9910, RZ ;  /* 0x0000991016047816 */ /* 0x000fc800000000ff */
[----:B------:R-:W-:-:S05]  /*8f40*/  SHF.R.S32.HI R5, RZ, 0x1f, R4 ;  /* 0x0000001fff057819 */ /* 0x000fca0000011404 */
[----:B------:R0:W-:Y:S01]  /*8f50*/  STG.E.64 desc[UR36][R8.64], R4 ;  /* 0x0000000408007986 */ /* 0x0001e2000c101b24 */
[----:B------:R-:W-:Y:S05]  /*8f60*/  BRA `(.L_x_11314) ;  /* 0x0000000400447947 */ /* 0x000fea0003800000 */
.L_x_11331:
[----:B------:R-:W-:-:S05]  /*8f70*/  PRMT R3, R22, 0x9910, RZ ;  /* 0x0000991016037816 */ /* 0x000fca00000000ff */
[----:B------:R0:W-:Y:S01]  /*8f80*/  STG.E desc[UR36][R8.64], R3 ;  /* 0x0000000308007986 */ /* 0x0001e2000c101924 */
[----:B------:R-:W-:Y:S05]  /*8f90*/  BRA `(.L_x_11314) ;  /* 0x0000000400387947 */ /* 0x000fea0003800000 */
.L_x_11321:
        /* <DEDUP_REMOVED lines=11> */
.L_x_11334:
[----:B------:R-:W0:Y:S01]  /*9050*/  I2F.F64.S16 R4, R22 ;  /* 0x0000001600047312 */ /* 0x000e220000101c00 */
[----:B------:R-:W-:-:S05]  /*9060*/  CS2R R6, SRZ ;  /* 0x0000000000067805 */ /* 0x000fca000001ff00 */
[----:B0-----:R0:W-:Y:S01]  /*9070*/  STG.E.128 desc[UR36][R8.64], R4 ;  /* 0x0000000408007986 */ /* 0x0011e2000c101d24 */
[----:B------:R-:W-:Y:S05]  /*9080*/  BRA `(.L_x_11314) ;  /* 0x0000000000fc7947 */ /* 0x000fea0003800000 */
.L_x_11333:
[----:B------:R-:W-:-:S13]  /*9090*/  ISETP.NE.AND P0, PT, R0, 0xf, PT ;  /* 0x0000000f0000780c */ /* 0x000fda0003f05270 */
[----:B------:R-:W-:Y:S05]  /*90a0*/  @!P0 BRA `(.L_x_11335) ;  /* 0x0000000000e88947 */ /* 0x000fea0003800000 */
[----:B------:R-:W-:-:S13]  /*90b0*/  ISETP.NE.AND P0, PT, R0, 0x17, PT ;  /* 0x000000170000780c */ /* 0x000fda0003f05270 */
[----:B------:R-:W-:Y:S05]  /*90c0*/  @!P0 BRA `(.L_x_11336) ;  /* 0x0000000000908947 */ /* 0x000fea0003800000 */
[----:B------:R-:W-:-:S13]  /*90d0*/  ISETP.NE.AND P0, PT, R0, 0x18, PT ;  /* 0x000000180000780c */ /* 0x000fda0003f05270 */
[----:B------:R-:W-:Y:S05]  /*90e0*/  @!P0 BRA `(.L_x_11337) ;  /* 0x0000000000448947 */ /* 0x000fea0003800000 */
.L_x_11313:
        /* <DEDUP_REMOVED lines=16> */
.L_x_11338:
[----:B------:R-:W-:Y:S05]  /*91f0*/  BRA `(.L_x_11314) ;  /* 0x0000000000a07947 */ /* 0x000fea0003800000 */
.L_x_11337:
        /* <DEDUP_REMOVED lines=13> */
.L_x_11340:
[----:B------:R-:W-:Y:S05]  /*92d0*/  BSYNC.RECONVERGENT B0 ;  /* 0x0000000000007941 */ /* 0x000fea0003800200 */
.L_x_11339:
[----:B------:R-:W-:-:S05]  /*92e0*/  LOP3.LUT R3, R0, 0x80, R3, 0xf8, !PT ;  /* 0x0000008000037812 */ /* 0x000fca00078ef803 */
[----:B------:R0:W-:Y:S01]  /*92f0*/  STG.E.U8 desc[UR36][R8.64], R3 ;  /* 0x0000000308007986 */ /* 0x0001e2000c101124 */
[----:B------:R-:W-:Y:S05]  /*9300*/  BRA `(.L_x_11314) ;  /* 0x00000000005c7947 */ /* 0x000fea0003800000 */
.L_x_11336:
        /* <DEDUP_REMOVED lines=12> */
.L_x_11342:
[----:B------:R-:W-:Y:S01]  /*93d0*/  IMAD.MOV.U32 R0, RZ, RZ, 0x7f ;  /* 0x0000007fff007424 */ /* 0x000fe200078e00ff */
[----:B------:R-:W-:-:S04]  /*93e0*/  ISETP.GT.U32.AND P0, PT, R3, 0x7f800000, PT ;  /* 0x7f8000000300780c */ /* 0x000fc80003f04070 */
[----:B------:R-:W-:-:S09]  /*93f0*/  SEL R0, R0, 0x7c, P0 ;  /* 0x0000007c00007807 */ /* 0x000fd20000000000 */
.L_x_11343:
[----:B------:R-:W-:Y:S05]  /*9400*/  BSYNC.RECONVERGENT B0 ;  /* 0x0000000000007941 */ /* 0x000fea0003800200 */
.L_x_11341:
[----:B------:R-:W-:-:S04]  /*9410*/  SHF.R.U32.HI R3, RZ, 0x18, R5 ;  /* 0x00000018ff037819 */ /* 0x000fc80000011605 */
[----:B------:R-:W-:-:S05]  /*9420*/  LOP3.LUT R3, R0, 0x80, R3, 0xf8, !PT ;  /* 0x0000008000037812 */ /* 0x000fca00078ef803 */
[----:B------:R0:W-:Y:S01]  /*9430*/  STG.E.U8 desc[UR36][R8.64], R3 ;  /* 0x0000000308007986 */ /* 0x0001e2000c101124 */
[----:B------:R-:W-:Y:S05]  /*9440*/  BRA `(.L_x_11314) ;  /* 0x00000000000c7947 */ /* 0x000fea0003800000 */
.L_x_11335:
[----:B------:R-:W0:Y:S02]  /*9450*/  I2F.S16 R0, R22 ;  /* 0x0000001600007306 */ /* 0x000e240000101400 */
[----:B0-----:R-:W-:-:S05]  /*9460*/  F2FP.BF16.F32.PACK_AB R0, RZ, R0 ;  /* 0x00000000ff00723e */ /* 0x001fca00000010ff */
[----:B------:R0:W-:Y:S02]  /*9470*/  STG.E.U16 desc[UR36][R8.64], R0 ;  /* 0x0000000008007986 */ /* 0x0001e4000c101524 */
.L_x_11314:
[----:B------:R-:W-:-:S07]  /*9480*/  VIADD R23, R23, 0x80 ;  /* 0x0000008017177836 */ /* 0x000fce0000000000 */
.L_x_11271:
[----:B------:R-:W-:-:S13]  /*9490*/  ISETP.GE.AND P0, PT, R23, R16, PT ;  /* 0x000000101700720c */ /* 0x000fda0003f06270 */
[----:B------:R-:W-:Y:S05]  /*94a0*/  @P0 BREAK.RELIABLE B6 ;  /* 0x0000000000060942 */ /* 0x000fea0003800100 */
[----:B------:R-:W-:Y:S05]  /*94b0*/  @P0 BRA `(.L_x_11308) ;  /* 0x0000000c00ac0947 */ /* 0x000fea0003800000 */
[----:B------:R-:W-:Y:S05]  /*94c0*/  BSYNC.RELIABLE B6 ;  /* 0x0000000000067941 */ /* 0x000fea0003800100 */
.L_x_11270:
        /* <DEDUP_REMOVED lines=20> */
.L_x_11347:
[----:B------:R0:W-:Y:S01]  /*9610*/  STG.E.U8 desc[UR36][R8.64], R19 ;  /* 0x0000001308007986 */ /* 0x0001e2000c101124 */
[----:B------:R-:W-:Y:S05]  /*9620*/  BRA `(.L_x_11349) ;  /* 0x0000000c004c7947 */ /* 0x000fea0003800000 */
.L_x_11346:
        /* <DEDUP_REMOVED lines=10> */
.L_x_11351:
[----:B------:R-:W-:-:S05]  /*96d0*/  PRMT R3, R19, 0x9910, RZ ;  /* 0x0000991013037816 */ /* 0x000fca00000000ff */
[----:B------:R0:W-:Y:S01]  /*96e0*/  STG.E desc[UR36][R8.64], R3 ;  /* 0x0000000308007986 */ /* 0x0001e2000c101924 */
[----:B------:R-:W-:Y:S05]  /*96f0*/  BRA `(.L_x_11349) ;  /* 0x0000000c00187947 */ /* 0x000fea0003800000 */
.L_x_11350:
[----:B------:R0:W-:Y:S01]  /*9700*/  STG.E.U16 desc[UR36][R8.64], R19 ;  /* 0x0000001308007986 */ /* 0x0001e2000c101524 */
[----:B------:R-:W-:Y:S05]  /*9710*/  BRA `(.L_x_11349) ;  /* 0x0000000c00107947 */ /* 0x000fea0003800000 */
.L_x_11345:
        /* <DEDUP_REMOVED lines=9> */
.L_x_11353:
[----:B------:R-:W0:Y:S02]  /*97b0*/  I2F.S16 R0, R19 ;  /* 0x0000001300007306 */ /* 0x000e240000101400 */
[----:B0-----:R-:W-:-:S05]  /*97c0*/  F2FP.F16.F32.PACK_AB R0, RZ, R0 ;  /* 0x00000000ff00723e */ /* 0x001fca00000000ff */
[----:B------:R0:W-:Y:S01]  /*97d0*/  STG.E.U16 desc[UR36][R8.64], R0 ;  /* 0x0000000008007986 */ /* 0x0001e2000c101524 */
[----:B------:R-:W-:Y:S05]  /*97e0*/  BRA `(.L_x_11349) ;  /* 0x0000000800dc7947 */ /* 0x000fea0003800000 */
.L_x_11352:
        /* <DEDUP_REMOVED lines=10> */
.L_x_11355:
[----:B------:R-:W0:Y:S02]  /*9890*/  I2F.S16 R19, R19 ;  /* 0x0000001300137306 */ /* 0x000e240000101400 */
[----:B0-----:R-:W-:-:S04]  /*98a0*/  F2FP.F16.F32.PACK_AB R3, RZ, R19 ;  /* 0x00000013ff03723e */ /* 0x001fc800000000ff */
[----:B------:R-:W-:-:S05]  /*98b0*/  PRMT R3, R3, 0x5410, RZ ;  /* 0x0000541003037816 */ /* 0x000fca00000000ff */
[----:B------:R2:W-:Y:S01]  /*98c0*/  STG.E desc[UR36][R8.64], R3 ;  /* 0x0000000308007986 */ /* 0x0005e2000c101924 */
[----:B------:R-:W-:Y:S05]  /*98d0*/  BRA `(.L_x_11349) ;  /* 0x0000000800a07947 */ /* 0x000fea0003800000 */
.L_x_11354:
[----:B------:R-:W0:Y:S02]  /*98e0*/  I2F.F64.S16 R4, R19 ;  /* 0x0000001300047312 */ /* 0x000e240000101c00 */
[----:B0-----:R4:W-:Y:S01]  /*98f0*/  STG.E.64 desc[UR36][R8.64], R4 ;  /* 0x0000000408007986 */ /* 0x0019e2000c101b24 */
[----:B------:R-:W-:Y:S05]  /*9900*/  BRA `(.L_x_11349) ;  /* 0x0000000800947947 */ /* 0x000fea0003800000 */
.L_x_11344:
        /* <DEDUP_REMOVED lines=12> */
.L_x_11359:
        /* <DEDUP_REMOVED lines=17> */
.L_x_11362:
[----:B------:R-:W-:-:S04]  /*9ae0*/  SHF.R.U32.HI R3, RZ, 0x18, R19 ;  /* 0x00000018ff037819 */ /* 0x000fc80000011613 */
[----:B------:R-:W-:-:S04]  /*9af0*/  LOP3.LUT R0, R0, 0x80, R3, 0xf8, !PT ;  /* 0x0000008000007812 */ /* 0x000fc800078ef803 */
[----:B------:R-:W-:-:S07]  /*9b00*/  PRMT R4, R0, 0x7610, R4 ;  /* 0x0000761000047816 */ /* 0x000fce0000000004 */
.L_x_11361:
[----:B------:R-:W-:Y:S05]  /*9b10*/  BSYNC.RECONVERGENT B0 ;  /* 0x0000000000007941 */ /* 0x000fea0003800200 */
.L_x_11360:
[----:B------:R0:W-:Y:S01]  /*9b20*/  STG.E.U8 desc[UR36][R8.64], R4 ;  /* 0x0000000408007986 */ /* 0x0001e2000c101124 */
[----:B------:R-:W-:Y:S05]  /*9b30*/  BRA `(.L_x_11349) ;  /* 0x0000000800087947 */ /* 0x000fea0003800000 */
.L_x_11358:
        /* <DEDUP_REMOVED lines=17> */
.L_x_11365:
[----:B------:R-:W-:-:S04]  /*9c50*/  SHF.R.U32.HI R3, RZ, 0x18, R19 ;  /* 0x00000018ff037819 */ /* 0x000fc80000011613 */
[----:B------:R-:W-:-:S04]  /*9c60*/  LOP3.LUT R0, R0, 0x80, R3, 0xf8, !PT ;  /* 0x0000008000007812 */ /* 0x000fc800078ef803 */
[----:B------:R-:W-:-:S07]  /*9c70*/  PRMT R4, R0, 0x7610, R4 ;  /* 0x0000761000047816 */ /* 0x000fce0000000004 */
.L_x_11364:
[----:B------:R-:W-:Y:S05]  /*9c80*/  BSYNC.RECONVERGENT B0 ;  /* 0x0000000000007941 */ /* 0x000fea0003800200 */
.L_x_11363:
[----:B------:R0:W-:Y:S01]  /*9c90*/  STG.E.U8 desc[UR36][R8.64], R4 ;  /* 0x0000000408007986 */ /* 0x0001e2000c101124 */
[----:B------:R-:W-:Y:S05]  /*9ca0*/  BRA `(.L_x_11349) ;  /* 0x0000000400ac7947 */ /* 0x000fea0003800000 */
.L_x_11357:
        /* <DEDUP_REMOVED lines=22> */
.L_x_11367:
[----:B------:R-:W-:-:S04]  /*9e10*/  PRMT R4, R19, 0x9910, RZ ;  /* 0x0000991013047816 */ /* 0x000fc800000000ff */
[----:B------:R-:W-:-:S05]  /*9e20*/  SHF.R.S32.HI R5, RZ, 0x1f, R4 ;  /* 0x0000001fff057819 */ /* 0x000fca0000011404 */
[----:B------:R0:W-:Y:S01]  /*9e30*/  STG.E.64 desc[UR36][R8.64], R4 ;  /* 0x0000000408007986 */ /* 0x0001e2000c101b24 */
[----:B------:R-:W-:Y:S05]  /*9e40*/  BRA `(.L_x_11349) ;  /* 0x0000000400447947 */ /* 0x000fea0003800000 */
.L_x_11366:
[----:B------:R-:W-:-:S05]  /*9e50*/  PRMT R3, R19, 0x9910, RZ ;  /* 0x0000991013037816 */ /* 0x000fca00000000ff */
[----:B------:R0:W-:Y:S01]  /*9e60*/  STG.E desc[UR36][R8.64], R3 ;  /* 0x0000000308007986 */ /* 0x0001e2000c101924 */
[----:B------:R-:W-:Y:S05]  /*9e70*/  BRA `(.L_x_11349) ;  /* 0x0000000400387947 */ /* 0x000fea0003800000 */
.L_x_11356:
        /* <DEDUP_REMOVED lines=11> */
.L_x_11369:
[----:B------:R-:W0:Y:S01]  /*9f30*/  I2F.F64.S16 R4, R19 ;  /* 0x0000001300047312 */ /* 0x000e220000101c00 */
[----:B------:R-:W-:-:S05]  /*9f40*/  CS2R R6, SRZ ;  /* 0x0000000000067805 */ /* 0x000fca000001ff00 */
[----:B0-----:R0:W-:Y:S01]  /*9f50*/  STG.E.128 desc[UR36][R8.64], R4 ;  /* 0x0000000408007986 */ /* 0x0011e2000c101d24 */
[----:B------:R-:W-:Y:S05]  /*9f60*/  BRA `(.L_x_11349) ;  /* 0x0000000000fc7947 */ /* 0x000fea0003800000 */
.L_x_11368:
[----:B------:R-:W-:-:S13]  /*9f70*/  ISETP.NE.AND P0, PT, R0, 0xf, PT ;  /* 0x0000000f0000780c */ /* 0x000fda0003f05270 */
[----:B------:R-:W-:Y:S05]  /*9f80*/  @!P0 BRA `(.L_x_11370) ;  /* 0x0000000000e88947 */ /* 0x000fea0003800000 */
[----:B------:R-:W-:-:S13]  /*9f90*/  ISETP.NE.AND P0, PT, R0, 0x17, PT ;  /* 0x000000170000780c */ /* 0x000fda0003f05270 */
[----:B------:R-:W-:Y:S05]  /*9fa0*/  @!P0 BRA `(.L_x_11371) ;  /* 0x0000000000908947 */ /* 0x000fea0003800000 */
[----:B------:R-:W-:-:S13]  /*9fb0*/  ISETP.NE.AND P0, PT, R0, 0x18, PT ;  /* 0x000000180000780c */ /* 0x000fda0003f05270 */
[----:B------:R-:W-:Y:S05]  /*9fc0*/  @!P0 BRA `(.L_x_11372) ;  /* 0x0000000000448947 */ /* 0x000fea0003800000 */
.L_x_11348:
        /* <DEDUP_REMOVED lines=16> */
.L_x_11373:
[----:B------:R-:W-:Y:S05]  /*a0d0*/  BRA `(.L_x_11349) ;  /* 0x0000000000a07947 */ /* 0x000fea0003800000 */
.L_x_11372:
        /* <DEDUP_REMOVED lines=13> */
.L_x_11375:
[----:B------:R-:W-:Y:S05]  /*a1b0*/  BSYNC.RECONVERGENT B0 ;  /* 0x0000000000007941 */ /* 0x000fea0003800200 */
.L_x_11374:
[----:B------:R-:W-:-:S05]  /*a1c0*/  LOP3.LUT R3, R0, 0x80, R3, 0xf8, !PT ;  /* 0x0000008000037812 */ /* 0x000fca00078ef803 */
[----:B------:R0:W-:Y:S01]  /*a1d0*/  STG.E.U8 desc[UR36][R8.64], R3 ;  /* 0x0000000308007986 */ /* 0x0001e2000c101124 */
[----:B------:R-:W-:Y:S05]  /*a1e0*/  BRA `(.L_x_11349) ;  /* 0x00000000005c7947 */ /* 0x000fea0003800000 */
.L_x_11371:
        /* <DEDUP_REMOVED lines=12> */
.L_x_11377:
[----:B------:R-:W-:Y:S01]  /*a2b0*/  IMAD.MOV.U32 R0, RZ, RZ, 0x7f ;  /* 0x0000007fff007424 */ /* 0x000fe200078e00ff */
[----:B------:R-:W-:-:S04]  /*a2c0*/  ISETP.GT.U32.AND P0, PT, R3, 0x7f800000, PT ;  /* 0x7f8000000300780c */ /* 0x000fc80003f04070 */
[----:B------:R-:W-:-:S09]  /*a2d0*/  SEL R0, R0, 0x7c, P0 ;  /* 0x0000007c00007807 */ /* 0x000fd20000000000 */
.L_x_11378:
[----:B------:R-:W-:Y:S05]  /*a2e0*/  BSYNC.RECONVERGENT B0 ;  /* 0x0000000000007941 */ /* 0x000fea0003800200 */
.L_x_11376:
[----:B------:R-:W-:-:S04]  /*a2f0*/  SHF.R.U32.HI R3, RZ, 0x18, R19 ;  /* 0x00000018ff037819 */ /* 0x000fc80000011613 */
[----:B------:R-:W-:-:S05]  /*a300*/  LOP3.LUT R3, R0, 0x80, R3, 0xf8, !PT ;  /* 0x0000008000037812 */ /* 0x000fca00078ef803 */
[----:B------:R0:W-:Y:S01]  /*a310*/  STG.E.U8 desc[UR36][R8.64], R3 ;  /* 0x0000000308007986 */ /* 0x0001e2000c101124 */
[----:B------:R-:W-:Y:S05]  /*a320*/  BRA `(.L_x_11349) ;  /* 0x00000000000c7947 */ /* 0x000fea0003800000 */
.L_x_11370:
[----:B------:R-:W0:Y:S02]  /*a330*/  I2F.S16 R0, R19 ;  /* 0x0000001300007306 */ /* 0x000e240000101400 */
[----:B0-----:R-:W-:-:S05]  /*a340*/  F2FP.BF16.F32.PACK_AB R0, RZ, R0 ;  /* 0x00000000ff00723e */ /* 0x001fca00000010ff */
[----:B------:R0:W-:Y:S02]  /*a350*/  STG.E.U16 desc[UR36][R8.64], R0 ;  /* 0x0000000008007986 */ /* 0x0001e4000c101524 */
.L_x_11349:
[----:B------:R-:W-:-:S07]  /*a360*/  VIADD R23, R23, 0x80 ;  /* 0x0000008017177836 */ /* 0x000fce0000000000 */
.L_x_11308:
[----:B------:R-:W-:Y:S05]  /*a370*/  BSYNC.RECONVERGENT B7 ;  /* 0x0000000000077941 */ /* 0x000fea0003800200 */
.L_x_11269:
        /* <DEDUP_REMOVED lines=21> */
.L_x_11382:
[----:B------:R-:W-:Y:S01]  /*a4d0*/  STG.E.U8 desc[UR36][R2.64], R17 ;  /* 0x0000001102007986 */ /* 0x000fe2000c101124 */
[----:B------:R-:W-:Y:S05]  /*a4e0*/  EXIT ;  /* 0x000000000000794d */ /* 0x000fea0003800000 */
.L_x_11381:
        /* <DEDUP_REMOVED lines=10> */
.L_x_11385:
[----:B------:R-:W-:-:S05]  /*a590*/  PRMT R5, R17, 0x9910, RZ ;  /* 0x0000991011057816 */ /* 0x000fca00000000ff */
[----:B------:R-:W-:Y:S01]  /*a5a0*/  STG.E desc[UR36][R2.64], R5 ;  /* 0x0000000502007986 */ /* 0x000fe2000c101924 */
[----:B------:R-:W-:Y:S05]  /*a5b0*/  EXIT ;  /* 0x000000000000794d */ /* 0x000fea0003800000 */
.L_x_11384:
[----:B------:R-:W-:Y:S01]  /*a5c0*/  STG.E.U16 desc[UR36][R2.64], R17 ;  /* 0x0000001102007986 */ /* 0x000fe2000c101524 */
[----:B------:R-:W-:Y:S05]  /*a5d0*/  EXIT ;  /* 0x000000000000794d */ /* 0x000fea0003800000 */
.L_x_11380:
        /* <DEDUP_REMOVED lines=9> */
.L_x_11387:
[----:B------:R-:W0:Y:S02]  /*a670*/  I2F.S16 R0, R17 ;  /* 0x0000001100007306 */ /* 0x000e240000101400 */
[----:B0-----:R-:W-:-:S05]  /*a680*/  F2FP.F16.F32.PACK_AB R0, RZ, R0 ;  /* 0x00000000ff00723e */ /* 0x001fca00000000ff */
[----:B------:R-:W-:Y:S01]  /*a690*/  STG.E.U16 desc[UR36][R2.64], R0 ;  /* 0x0000000002007986 */ /* 0x000fe2000c101524 */
[----:B------:R-:W-:Y:S05]  /*a6a0*/  EXIT ;  /* 0x000000000000794d */ /* 0x000fea0003800000 */
.L_x_11386:
        /* <DEDUP_REMOVED lines=10> */
.L_x_11389:
[----:B------:R-:W0:Y:S02]  /*a750*/  I2F.S16 R17, R17 ;  /* 0x0000001100117306 */ /* 0x000e240000101400 */
[----:B0-----:R-:W-:-:S04]  /*a760*/  F2FP.F16.F32.PACK_AB R5, RZ, R17 ;  /* 0x00000011ff05723e */ /* 0x001fc800000000ff */
[----:B------:R-:W-:-:S05]  /*a770*/  PRMT R5, R5, 0x5410, RZ ;  /* 0x0000541005057816 */ /* 0x000fca00000000ff */
[----:B------:R-:W-:Y:S01]  /*a780*/  STG.E desc[UR36][R2.64], R5 ;  /* 0x0000000502007986 */ /* 0x000fe2000c101924 */
[----:B------:R-:W-:Y:S05]  /*a790*/  EXIT ;  /* 0x000000000000794d */ /* 0x000fea0003800000 */
.L_x_11388:
[----:B------:R-:W0:Y:S02]  /*a7a0*/  I2F.F64.S16 R4, R17 ;  /* 0x0000001100047312 */ /* 0x000e240000101c00 */
[----:B0-----:R-:W-:Y:S01]  /*a7b0*/  STG.E.64 desc[UR36][R2.64], R4 ;  /* 0x0000000402007986 */ /* 0x001fe2000c101b24 */
[----:B------:R-:W-:Y:S05]  /*a7c0*/  EXIT ;  /* 0x000000000000794d */ /* 0x000fea0003800000 */
.L_x_11379:
        /* <DEDUP_REMOVED lines=12> */
.L_x_11393:
        /* <DEDUP_REMOVED lines=18> */
.L_x_11396:
[----:B------:R-:W-:-:S04]  /*a9b0*/  SHF.R.U32.HI R5, RZ, 0x18, R5 ;  /* 0x00000018ff057819 */ /* 0x000fc80000011605 */
[----:B------:R-:W-:-:S07]  /*a9c0*/  LOP3.LUT R0, R0, 0x80, R5, 0xf8, !PT ;  /* 0x0000008000007812 */ /* 0x000fce00078ef805 */
.L_x_11395:
[----:B------:R-:W-:Y:S05]  /*a9d0*/  BSYNC.RECONVERGENT B0 ;  /* 0x0000000000007941 */ /* 0x000fea0003800200 */
.L_x_11394:
[----:B------:R-:W-:Y:S01]  /*a9e0*/  STG.E.U8 desc[UR36][R2.64], R0 ;  /* 0x0000000002007986 */ /* 0x000fe2000c101124 */
[----:B------:R-:W-:Y:S05]  /*a9f0*/  EXIT ;  /* 0x000000000000794d */ /* 0x000fea0003800000 */
.L_x_11392:
        /* <DEDUP_REMOVED lines=18> */
.L_x_11399:
[----:B------:R-:W-:-:S04]  /*ab20*/  SHF.R.U32.HI R5, RZ, 0x18, R5 ;  /* 0x00000018ff057819 */ /* 0x000fc80000011605 */
[----:B------:R-:W-:-:S07]  /*ab30*/  LOP3.LUT R0, R0, 0x80, R5, 0xf8, !PT ;  /* 0x0000008000007812 */ /* 0x000fce00078ef805 */
.L_x_11398:
[----:B------:R-:W-:Y:S05]  /*ab40*/  BSYNC.RECONVERGENT B0 ;  /* 0x0000000000007941 */ /* 0x000fea0003800200 */
.L_x_11397:
[----:B------:R-:W-:Y:S01]  /*ab50*/  STG.E.U8 desc[UR36][R2.64], R0 ;  /* 0x0000000002007986 */ /* 0x000fe2000c101124 */
[----:B------:R-:W-:Y:S05]  /*ab60*/  EXIT ;  /* 0x000000000000794d */ /* 0x000fea0003800000 */
.L_x_11391:
        /* <DEDUP_REMOVED lines=22> */
.L_x_11401:
[----:B------:R-:W-:-:S04]  /*acd0*/  PRMT R4, R17, 0x9910, RZ ;  /* 0x0000991011047816 */ /* 0x000fc800000000ff */
[----:B------:R-:W-:-:S05]  /*ace0*/  SHF.R.S32.HI R5, RZ, 0x1f, R4 ;  /* 0x0000001fff057819 */ /* 0x000fca0000011404 */
[----:B------:R-:W-:Y:S01]  /*acf0*/  STG.E.64 desc[UR36][R2.64], R4 ;  /* 0x0000000402007986 */ /* 0x000fe2000c101b24 */
[----:B------:R-:W-:Y:S05]  /*ad00*/  EXIT ;  /* 0x000000000000794d */ /* 0x000fea0003800000 */
.L_x_11400:
[----:B------:R-:W-:-:S05]  /*ad10*/  PRMT R5, R17, 0x9910, RZ ;  /* 0x0000991011057816 */ /* 0x000fca00000000ff */
[----:B------:R-:W-:Y:S01]  /*ad20*/  STG.E desc[UR36][R2.64], R5 ;  /* 0x0000000502007986 */ /* 0x000fe2000c101924 */
[----:B------:R-:W-:Y:S05]  /*ad30*/  EXIT ;  /* 0x000000000000794d */ /* 0x000fea0003800000 */
.L_x_11390:
        /* <DEDUP_REMOVED lines=11> */
.L_x_11403:
[----:B------:R-:W0:Y:S01]  /*adf0*/  I2F.F64.S16 R4, R17 ;  /* 0x0000001100047312 */ /* 0x000e220000101c00 */
[----:B------:R-:W-:-:S05]  /*ae00*/  CS2R R6, SRZ ;  /* 0x0000000000067805 */ /* 0x000fca000001ff00 */
[----:B0-----:R-:W-:Y:S01]  /*ae10*/  STG.E.128 desc[UR36][R2.64], R4 ;  /* 0x0000000402007986 */ /* 0x001fe2000c101d24 */
[----:B------:R-:W-:Y:S05]  /*ae20*/  EXIT ;  /* 0x000000000000794d */ /* 0x000fea0003800000 */
.L_x_11402:
[----:B------:R-:W-:-:S13]  /*ae30*/  ISETP.NE.AND P0, PT, R0, 0xf, PT ;  /* 0x0000000f0000780c */ /* 0x000fda0003f05270 */
[----:B------:R-:W-:Y:S05]  /*ae40*/  @!P0 BRA `(.L_x_11404) ;  /* 0x0000000000e88947 */ /* 0x000fea0003800000 */
[----:B------:R-:W-:-:S13]  /*ae50*/  ISETP.NE.AND P0, PT, R0, 0x17, PT ;  /* 0x000000170000780c */ /* 0x000fda0003f05270 */
[----:B------:R-:W-:Y:S05]  /*ae60*/  @!P0 BRA `(.L_x_11405) ;  /* 0x0000000000908947 */ /* 0x000fea0003800000 */
[----:B------:R-:W-:-:S13]  /*ae70*/  ISETP.NE.AND P0, PT, R0, 0x18, PT ;  /* 0x000000180000780c */ /* 0x000fda0003f05270 */
[----:B------:R-:W-:Y:S05]  /*ae80*/  @!P0 BRA `(.L_x_11406) ;  /* 0x0000000000448947 */ /* 0x000fea0003800000 */
.L_x_11383:
        /* <DEDUP_REMOVED lines=16> */
.L_x_11407:
[----:B------:R-:W-:Y:S05]  /*af90*/  EXIT ;  /* 0x000000000000794d */ /* 0x000fea0003800000 */
.L_x_11406:
        /* <DEDUP_REMOVED lines=13> */
.L_x_11409:
[----:B------:R-:W-:Y:S05]  /*b070*/  BSYNC.RECONVERGENT B0 ;  /* 0x0000000000007941 */ /* 0x000fea0003800200 */
.L_x_11408:
[----:B------:R-:W-:-:S05]  /*b080*/  LOP3.LUT R5, R0, 0x80, R5, 0xf8, !PT ;  /* 0x0000008000057812 */ /* 0x000fca00078ef805 */
[----:B------:R-:W-:Y:S01]  /*b090*/  STG.E.U8 desc[UR36][R2.64], R5 ;  /* 0x0000000502007986 */ /* 0x000fe2000c101124 */
[----:B------:R-:W-:Y:S05]  /*b0a0*/  EXIT ;  /* 0x000000000000794d */ /* 0x000fea0003800000 */
.L_x_11405:
        /* <DEDUP_REMOVED lines=12> */
.L_x_11411:
[----:B------:R-:W-:Y:S01]  /*b170*/  IMAD.MOV.U32 R0, RZ, RZ, 0x7f ;  /* 0x0000007fff007424 */ /* 0x000fe200078e00ff */
[----:B------:R-:W-:-:S04]  /*b180*/  ISETP.GT.U32.AND P0, PT, R4, 0x7f800000, PT ;  /* 0x7f8000000400780c */ /* 0x000fc80003f04070 */
[----:B------:R-:W-:-:S09]  /*b190*/  SEL R0, R0, 0x7c, P0 ;  /* 0x0000007c00007807 */ /* 0x000fd20000000000 */
.L_x_11412:
[----:B------:R-:W-:Y:S05]  /*b1a0*/  BSYNC.RECONVERGENT B0 ;  /* 0x0000000000007941 */ /* 0x000fea0003800200 */
.L_x_11410:
[----:B------:R-:W-:-:S04]  /*b1b0*/  SHF.R.U32.HI R5, RZ, 0x18, R5 ;  /* 0x00000018ff057819 */ /* 0x000fc80000011605 */
[----:B------:R-:W-:-:S05]  /*b1c0*/  LOP3.LUT R5, R0, 0x80, R5, 0xf8, !PT ;  /* 0x0000008000057812 */ /* 0x000fca00078ef805 */
[----:B------:R-:W-:Y:S01]  /*b1d0*/  STG.E.U8 desc[UR36][R2.64], R5 ;  /* 0x0000000502007986 */ /* 0x000fe2000c101124 */
[----:B------:R-:W-:Y:S05]  /*b1e0*/  EXIT ;  /* 0x000000000000794d */ /* 0x000fea0003800000 */
.L_x_11404:
[----:B------:R-:W0:Y:S02]  /*b1f0*/  I2F.S16 R0, R17 ;  /* 0x0000001100007306 */ /* 0x000e240000101400 */
[----:B0-----:R-:W-:-:S05]  /*b200*/  F2FP.BF16.F32.PACK_AB R0, RZ, R0 ;  /* 0x00000000ff00723e */ /* 0x001fca00000010ff */
[----:B------:R-:W-:Y:S01]  /*b210*/  STG.E.U16 desc[UR36][R2.64], R0 ;  /* 0x0000000002007986 */ /* 0x000fe2000c101524 */
[----:B------:R-:W-:Y:S05]  /*b220*/  EXIT ;  /* 0x000000000000794d */ /* 0x000fea0003800000 */
.L_x_11413:
        /* <DEDUP_REMOVED lines=13> */
.L_x_26223:


//--------------------- .text._ZN2at6native18elementwise_kernelILi128ELi4EZNS0_22gpu_kernel_impl_nocastINS0_13BinaryFunctorIsssNS0_16BitwiseOrFunctorIsEEEEEEvRNS_18TensorIteratorBaseERKT_EUliE_EEviT1_ --------------------------
	.section	.text._ZN2at6native18elementwise_kernelILi128ELi4EZNS0_22gpu_kernel_impl_nocastINS0_13BinaryFunctorIsssNS0_16BitwiseOrFunctorIsEEEEEEvRNS_18TensorIteratorBaseERKT_EUliE_EEviT1_,"ax",@progbits
	.align	128
        .global         _ZN2at6native18elementwise_kernelILi128ELi4EZNS0_22gpu_kernel_impl_nocastINS0_13BinaryFunctorIsssNS0_16BitwiseOrFunctorIsEEEEEEvRNS_18TensorIteratorBaseERKT_EUliE_EEviT1_
        .type           _ZN2at6native18elementwise_kernelILi128ELi4EZNS0_22gpu_kernel_impl_nocastINS0_13BinaryFunctorIsssNS0_16BitwiseOrFunctorIsEEEEEEvRNS_18TensorIteratorBaseERKT_EUliE_EEviT1_,@function
        .size           _ZN2at6native18elementwise_kernelILi128ELi4EZNS0_22gpu_kernel_impl_nocastINS0_13BinaryFunctorIsssNS0_16BitwiseOrFunctorIsEEEEEEvRNS_18TensorIteratorBaseERKT_EUliE_EEviT1_,(.L_x_26224 - _ZN2at6native18elementwise_kernelILi128ELi4EZNS0_22gpu_kernel_impl_nocastINS0_13BinaryFunctorIsssNS0_16BitwiseOrFunctorIsEEEEEEvRNS_18TensorIteratorBaseERKT_EUliE_EEviT1_)
        .other          _ZN2at6native18elementwise_kernelILi128ELi4EZNS0_22gpu_kernel_impl_nocastINS0_13BinaryFunctorIsssNS0_16BitwiseOrFunctorIsEEEEEEvRNS_18TensorIteratorBaseERKT_EUliE_EEviT1_,@"STO_CUDA_ENTRY STV_DEFAULT"
_ZN2at6native18elementwise_kernelILi128ELi4EZNS0_22gpu_kernel_impl_nocastINS0_13BinaryFunctorIsssNS0_16BitwiseOrFunctorIsEEEEEEvRNS_18TensorIteratorBaseERKT_EUliE_EEviT1_:
.text._ZN2at6native18elementwise_kernelILi128ELi4EZNS0_22gpu_kernel_impl_nocastINS0_13BinaryFunctorIsssNS0_16BitwiseOrFunctorIsEEEEEEvRNS_18TensorIteratorBaseERKT_EUliE_EEviT1_:
        /* <DEDUP_REMOVED lines=33> */
.L_x_11417:
[----:B------:R-:W-:-:S13]  /*0210*/  ISETP.GE.AND P0, PT, R3, UR4, PT ;  /* 0x0000000403007c0c */ /* 0x000fda000bf06270 */
[----:B------:R-:W-:Y:S05]  /*0220*/  @P0 BREAK.RELIABLE B1 ;  /* 0x0000000000010942 */ /* 0x000fea0003800100 */
[----:B------:R-:W-:Y:S05]  /*0230*/  @P0 BRA `(.L_x_11418) ;  /* 0x0000000000240947 */ /* 0x000fea0003800000 */
[----:B------:R-:W-:Y:S05]  /*0240*/  BSYNC.RELIABLE B1 ;  /* 0x0000000000017941 */ /* 0x000fea0003800100 */
.L_x_11416:
        /* <DEDUP_REMOVED lines=8> */
.L_x_11418:
[----:B------:R-:W-:Y:S05]  /*02d0*/  BSYNC.RECONVERGENT B0 ;  /* 0x0000000000007941 */ /* 0x000fea0003800200 */
.L_x_11415:
        /* <DEDUP_REMOVED lines=11> */
.L_x_11414:
        /* <DEDUP_REMOVED lines=356> */
.L_x_11422:
        /* <DEDUP_REMOVED lines=364> */
.L_x_11424:
        /* <DEDUP_REMOVED lines=13> */
.L_x_11421:
[----:B------:R-:W-:-:S13]  /*3160*/  ISETP.GE.AND P0, PT, R3, UR4, PT ;  /* 0x0000000403007c0c */ /* 0x000fda000bf06270 */
[----:B------:R-:W-:Y:S05]  /*3170*/  @P0 BREAK.RELIABLE B1 ;  /* 0x0000000000010942 */ /* 0x000fea0003800100 */
[----:B------:R-:W-:Y:S05]  /*3180*/  @P0 BRA `(.L_x_11423) ;  /* 0x0000001400a80947 */ /* 0x000fea0003800000 */
[----:B------:R-:W-:Y:S05]  /*3190*/  BSYNC.RELIABLE B1 ;  /* 0x0000000000017941 */ /* 0x000fea0003800100 */
.L_x_11420:
        /* <DEDUP_REMOVED lines=348> */
.L_x_11425:
        /* <DEDUP_REMOVED lines=13> */
.L_x_11423:
[----:B------:R-:W-:Y:S05]  /*4830*/  BSYNC.RECONVERGENT B0 ;  /* 0x0000000000007941 */ /* 0x000fea0003800200 */
.L_x_11419:
        /* <DEDUP_REMOVED lines=351> */
.L_x_11426:
        /* <DEDUP_REMOVED lines=13> */
.L_x_11427:
        /* <DEDUP_REMOVED lines=16> */
.L_x_26224:


//--------------------- .text._ZN2at6native27unrolled_elementwise_kernelINS0_13BinaryFunctorIsssNS0_16BitwiseOrFunctorIsEEEESt5arrayIPcLm3EELi4E23TrivialOffsetCalculatorILi2EjES9_ILi1EjENS0_6memory15LoadWithoutCastENSC_16StoreWithoutCastEEEviT_T0_T2_T3_T4_T5_ --------------------------
	.section	.text._ZN2at6native27unrolled_elementwise_kernelINS0_13BinaryFunctorIsssNS0_16BitwiseOrFunctorIsEEEESt5arrayIPcLm3EELi4E23TrivialOffsetCalculatorILi2EjES9_ILi1EjENS0_6memory15LoadWithoutCastENSC_16StoreWithoutCastEEEviT_T0_T2_T3_T4_T5_,"ax",@progbits
	.align	128
        .global         _ZN2at6native27unrolled_elementwise_kernelINS0_13BinaryFunctorIsssNS0_16BitwiseOrFunctorIsEEEESt5arrayIPcLm3EELi4E23TrivialOffsetCalculatorILi2EjES9_ILi1EjENS0_6memory15LoadWithoutCastENSC_16StoreWithoutCastEEEviT_T0_T2_T3_T4_T5_
        .type           _ZN2at6native27unrolled_elementwise_kernelINS0_13BinaryFunctorIsssNS0_16BitwiseOrFunctorIsEEEESt5arrayIPcLm3EELi4E23TrivialOffsetCalculatorILi2EjES9_ILi1EjENS0_6memory15LoadWithoutCastENSC_16StoreWithoutCastEEEviT_T0_T2_T3_T4_T5_,@function
        .size           _ZN2at6native27unrolled_elementwise_kernelINS0_13BinaryFunctorIsssNS0_16BitwiseOrFunctorIsEEEESt5arrayIPcLm3EELi4E23TrivialOffsetCalculatorILi2EjES9_ILi1EjENS0_6memory15LoadWithoutCastENSC_16StoreWithoutCastEEEviT_T0_T2_T3_T4_T5_,(.L_x_26225 - _ZN2at6native27unrolled_elementwise_kernelINS0_13BinaryFunctorIsssNS0_16BitwiseOrFunctorIsEEEESt5arrayIPcLm3EELi4E23TrivialOffsetCalculatorILi2EjES9_ILi1EjENS0_6memory15LoadWithoutCastENSC_16StoreWithoutCastEEEviT_T0_T2_T3_T4_T5_)
        .other          _ZN2at6native27unrolled_elementwise_kernelINS0_13BinaryFunctorIsssNS0_16BitwiseOrFunctorIsEEEESt5arrayIPcLm3EELi4E23TrivialOffsetCalculatorILi2EjES9_ILi1EjENS0_6memory15LoadWithoutCastENSC_16StoreWithoutCastEEEviT_T0_T2_T3_T4_T5_,@"STO_CUDA_ENTRY STV_DEFAULT"
_ZN2at6native27unrolled_elementwise_kernelINS0_13BinaryFunctorIsssNS0_16BitwiseOrFunctorIsEEEESt5arrayIPcLm3EELi4E23TrivialOffsetCalculatorILi2EjES9_ILi1EjENS0_6memory15LoadWithoutCastENSC_16StoreWithoutCastEEEviT_T0_T2_T3_T4_T5_:
.text._ZN2at6native27unrolled_elementwise_kernelINS0_13BinaryFunctorIsssNS0_16BitwiseOrFunctorIsEEEESt5arrayIPcLm3EELi4E23TrivialOffsetCalculatorILi2EjES9_ILi1EjENS0_6memory15LoadWithoutCastENSC_16StoreWithoutCastEEEviT_T0_T2_T3_T4_T5_:
        /* <DEDUP_REMOVED lines=71> */
.L_x_11430:
[----:B------:R-:W-:Y:S05]  /*0470*/  BSYNC.RELIABLE B1 ;  /* 0x0000000000017941 */ /* 0x000fea0003800100 */
.L_x_11429:
[----:B------:R-:W-:-:S13]  /*0480*/  ISETP.GE.AND P0, PT, R19, R18, PT ;  /* 0x000000121300720c */ /* 0x000fda0003f06270 */
[----:B0-----:R-:W0:Y:S01]  /*0490*/  @!P0 LDC.64 R4, c[0x0][0x388] ;  /* 0x0000e200ff048b82 */ /* 0x001e220000000a00 */
[----:B------:R-:W-:Y:S01]  /*04a0*/  @!P0 LEA R7, R0, R19, 0x9 ;  /* 0x0000001300078211 */ /* 0x000fe200078e48ff */
[----:B------:R-:W-:-:S04]  /*04b0*/  @!P0 VIADD R19, R19, 0x80 ;  /* 0x0000008013138836 */ /* 0x000fc80000000000 */
[----:B0-----:R-:W-:-:S05]  /*04c0*/  @!P0 IMAD.WIDE.U32 R4, R7, 0x2, R4 ;  /* 0x0000000207048825 */ /* 0x001fca00078e0004 */
[----:B------:R1:W-:Y:S02]  /*04d0*/  @!P0 STG.E.U16 desc[UR4][R4.64], R15 ;  /* 0x0000000f04008986 */ /* 0x0003e4000c101504 */
.L_x_11431:
[----:B------:R-:W-:Y:S05]  /*04e0*/  BSYNC.RECONVERGENT B0 ;  /* 0x0000000000007941 */ /* 0x000fea0003800200 */
.L_x_11428:
        /* <DEDUP_REMOVED lines=8> */
.L_x_11432:
        /* <DEDUP_REMOVED lines=9> */
.L_x_26225:


//--------------------- .text._ZN2at6native29vectorized_elementwise_kernelILi2ENS0_13BinaryFunctorIsssNS0_16BitwiseOrFunctorIsEEEESt5arrayIPcLm3EEEEviT0_T1_ --------------------------
	.section	.text._ZN2at6native29vectorized_elementwise_kernelILi2ENS0_13BinaryFunctorIsssNS0_16BitwiseOrFunctorIsEEEESt5arrayIPcLm3EEEEviT0_T1_,"ax",@progbits
	.align	128
        .global         _ZN2at6native29vectorized_elementwise_kernelILi2ENS0_13BinaryFunctorIsssNS0_16BitwiseOrFunctorIsEEEESt5arrayIPcLm3EEEEviT0_T1_
        .type           _ZN2at6native29vectorized_elementwise_kernelILi2ENS0_13BinaryFunctorIsssNS0_16BitwiseOrFunctorIsEEEESt5arrayIPcLm3EEEEviT0_T1_,@function
        .size           _ZN2at6native29vectorized_elementwise_kernelILi2ENS0_13BinaryFunctorIsssNS0_16BitwiseOrFunctorIsEEEESt5arrayIPcLm3EEEEviT0_T1_,(.L_x_26226 - _ZN2at6native29vectorized_elementwise_kernelILi2ENS0_13BinaryFunctorIsssNS0_16BitwiseOrFunctorIsEEEESt5arrayIPcLm3EEEEviT0_T1_)
        .other          _ZN2at6native29vectorized_elementwise_kernelILi2ENS0_13BinaryFunctorIsssNS0_16BitwiseOrFunctorIsEEEESt5arrayIPcLm3EEEEviT0_T1_,@"STO_CUDA_ENTRY STV_DEFAULT"
_ZN2at6native29vectorized_elementwise_kernelILi2ENS0_13BinaryFunctorIsssNS0_16BitwiseOrFunctorIsEEEESt5arrayIPcLm3EEEEviT0_T1_:
.text._ZN2at6native29vectorized_elementwise_kernelILi2ENS0_13BinaryFunctorIsssNS0_16BitwiseOrFunctorIsEEEESt5arrayIPcLm3EEEEviT0_T1_:
        /* <DEDUP_REMOVED lines=121> */
.L_x_11436:
[----:B------:R-:W-:-:S13]  /*0790*/  ISETP.GE.U32.AND P0, PT, R3, R2, PT ;  /* 0x000000020300720c */ /* 0x000fda0003f06070 */
[----:B------:R-:W-:Y:S05]  /*07a0*/  @P0 BRA `(.L_x_11438) ;  /* 0x0000000000300947 */ /* 0x000fea0003800000 */
[----:B0-----:R-:W0:Y:S01]  /*07b0*/  LDC.64 R10, c[0x0][0x388] ;  /* 0x0000e200ff0a7b82 */ /* 0x001e220000000a00 */
[----:B------:R-:W-:Y:S02]  /*07c0*/  IMAD.IADD R7, R0, 0x1, R3 ;  /* 0x0000000100077824 */ /* 0x000fe400078e0203 */
[----:B------:R-:W-:Y:S02]  /*07d0*/  VIADD R3, R3, 0x80 ;  /* 0x0000008003037836 */ /* 0x000fe40000000000 */
[----:B0-----:R-:W-:-:S05]  /*07e0*/  IMAD.WIDE.U32 R10, R7, 0x2, R10 ;  /* 0x00000002070a7825 */ /* 0x001fca00078e000a */
[----:B------:R1:W-:Y:S02]  /*07f0*/  STG.E.U16 desc[UR4][R10.64], R5 ;  /* 0x000000050a007986 */ /* 0x0003e4000c101504 */
.L_x_11437:
[----:B------:R-:W-:-:S13]  /*0800*/  ISETP.GE.U32.AND P0, PT, R3, R2, PT ;  /* 0x000000020300720c */ /* 0x000fda0003f06070 */
[----:B------:R-:W-:Y:S05]  /*0810*/  @P0 BRA `(.L_x_11439) ;  /* 0x0000000000300947 */ /* 0x000fea0003800000 */
[----:B01----:R-:W0:Y:S01]  /*0820*/  LDC.64 R10, c[0x0][0x388] ;  /* 0x0000e200ff0a7b82 */ /* 0x003e220000000a00 */
[----:B------:R-:W-:Y:S02]  /*0830*/  IMAD.IADD R5, R0, 0x1, R3 ;  /* 0x0000000100057824 */ /* 0x000fe400078e0203 */
[----:B------:R-:W-:Y:S02]  /*0840*/  VIADD R3, R3, 0x80 ;  /* 0x0000008003037836 */ /* 0x000fe40000000000 */
[----:B0-----:R-:W-:-:S05]  /*0850*/  IMAD.WIDE.U32 R10, R5, 0x2, R10 ;  /* 0x00000002050a7825 */ /* 0x001fca00078e000a */
[----:B------:R1:W-:Y:S02]  /*0860*/  STG.E.U16 desc[UR4][R10.64], R6 ;  /* 0x000000060a007986 */ /* 0x0003e4000c101504 */
.L_x_11438:
[----:B------:R-:W-:-:S13]  /*0870*/  ISETP.GE.U32.AND P0, PT, R3, R2, PT ;  /* 0x000000020300720c */ /* 0x000fda0003f06070 */
[----:B------:R-:W-:Y:S05]  /*0880*/  @P0 BRA `(.L_x_11440) ;  /* 0x0000000000340947 */ /* 0x000fea0003800000 */
[----:B-1----:R-:W1:Y:S01]  /*0890*/  LDC.64 R6, c[0x0][0x388] ;  /* 0x0000e200ff067b82 */ /* 0x002e620000000a00 */
[----:B------:R-:W-:Y:S02]  /*08a0*/  IMAD.IADD R5, R0, 0x1, R3 ;  /* 0x0000000100057824 */ /* 0x000fe400078e0203 */
[----:B------:R-:W-:Y:S02]  /*08b0*/  VIADD R3, R3, 0x80 ;  /* 0x0000008003037836 */ /* 0x000fe40000000000 */
[----:B-1----:R-:W-:-:S05]  /*08c0*/  IMAD.WIDE.U32 R6, R5, 0x2, R6 ;  /* 0x0000000205067825 */ /* 0x002fca00078e0006 */
[----:B------:R2:W-:Y:S02]  /*08d0*/  STG.E.U16 desc[UR4][R6.64], R8 ;  /* 0x0000000806007986 */ /* 0x0005e4000c101504 */
.L_x_11439:
        /* <DEDUP_REMOVED lines=8> */
.L_x_11440:
[----:B------:R-:W-:Y:S05]  /*0960*/  BSYNC.RELIABLE B1 ;  /* 0x0000000000017941 */ /* 0x000fea0003800100 */
.L_x_11435:
[----:B------:R-:W-:-:S13]  /*0970*/  ISETP.GE.U32.AND P0, PT, R3, R2, PT ;  /* 0x000000020300720c */ /* 0x000fda0003f06070 */
[----:B-12---:R-:W1:Y:S01]  /*0980*/  @!P0 LDC.64 R6, c[0x0][0x388] ;  /* 0x0000e200ff068b82 */ /* 0x006e620000000a00 */
[----:B------:R-:W-:Y:S02]  /*0990*/  @!P0 IMAD.IADD R5, R0, 0x1, R3 ;  /* 0x0000000100058824 */ /* 0x000fe400078e0203 */
[----:B------:R-:W-:Y:S02]  /*09a0*/  @!P0 VIADD R3, R3, 0x80 ;  /* 0x0000008003038836 */ /* 0x000fe40000000000 */
[----:B-1----:R-:W-:-:S05]  /*09b0*/  @!P0 IMAD.WIDE.U32 R6, R5, 0x2, R6 ;  /* 0x0000000205068825 */ /* 0x002fca00078e0006 */
[----:B------:R3:W-:Y:S02]  /*09c0*/  @!P0 STG.E.U16 desc[UR4][R6.64], R24 ;  /* 0x0000001806008986 */ /* 0x0007e4000c101504 */
.L_x_11441:
[----:B------:R-:W-:Y:S05]  /*09d0*/  BSYNC.RECONVERGENT B0 ;  /* 0x0000000000007941 */ /* 0x000fea0003800200 */
.L_x_11434:
        /* <DEDUP_REMOVED lines=8> */
.L_x_11433:
        /* <DEDUP_REMOVED lines=43> */
.L_x_11442:
        /* <DEDUP_REMOVED lines=15> */
.L_x_26226:


//--------------------- .text._ZN2at6native29vectorized_elementwise_kernelILi4ENS0_13BinaryFunctorIsssNS0_16BitwiseOrFunctorIsEEEESt5arrayIPcLm3EEEEviT0_T1_ --------------------------
	.section	.text._ZN2at6native29vectorized_elementwise_kernelILi4ENS0_13BinaryFunctorIsssNS0_16BitwiseOrFunctorIsEEEESt5arrayIPcLm3EEEEviT0_T1_,"ax",@progbits
	.align	128
        .global         _ZN2at6native29vectorized_elementwise_kernelILi4ENS0_13BinaryFunctorIsssNS0_16BitwiseOrFunctorIsEEEESt5arrayIPcLm3EEEEviT0_T1_
        .type           _ZN2at6native29vectorized_elementwise_kernelILi4ENS0_13BinaryFunctorIsssNS0_16BitwiseOrFunctorIsEEEESt5arrayIPcLm3EEEEviT0_T1_,@function
        .size           _ZN2at6native29vectorized_elementwise_kernelILi4ENS0_13BinaryFunctorIsssNS0_16BitwiseOrFunctorIsEEEESt5arrayIPcLm3EEEEviT0_T1_,(.L_x_26227 - _ZN2at6native29vectorized_elementwise_kernelILi4ENS0_13BinaryFunctorIsssNS0_16BitwiseOrFunctorIsEEEESt5arrayIPcLm3EEEEviT0_T1_)
        .other          _ZN2at6native29vectorized_elementwise_kernelILi4ENS0_13BinaryFunctorIsssNS0_16BitwiseOrFunctorIsEEEESt5arrayIPcLm3EEEEviT0_T1_,@"STO_CUDA_ENTRY STV_DEFAULT"
_ZN2at6native29vectorized_elementwise_kernelILi4ENS0_13BinaryFunctorIsssNS0_16BitwiseOrFunctorIsEEEESt5arrayIPcLm3EEEEviT0_T1_:
.text._ZN2at6native29vectorized_elementwise_kernelILi4ENS0_13BinaryFunctorIsssNS0_16BitwiseOrFunctorIsEEEESt5arrayIPcLm3EEEEviT0_T1_:
        /* <DEDUP_REMOVED lines=121> */
.L_x_11446:
[----:B------:R-:W-:-:S13]  /*0790*/  ISETP.GE.U32.AND P0, PT, R3, R2, PT ;  /* 0x000000020300720c */ /* 0x000fda0003f06070 */
[----:B------:R-:W-:Y:S05]  /*07a0*/  @P0 BRA `(.L_x_11448) ;  /* 0x0000000000300947 */ /* 0x000fea0003800000 */
[----:B0-----:R-:W0:Y:S01]  /*07b0*/  LDC.64 R10, c[0x0][0x388] ;  /* 0x0000e200ff0a7b82 */ /* 0x001e220000000a00 */
[----:B------:R-:W-:Y:S02]  /*07c0*/  IMAD.IADD R7, R0, 0x1, R3 ;  /* 0x0000000100077824 */ /* 0x000fe400078e0203 */
[----:B------:R-:W-:Y:S02]  /*07d0*/  VIADD R3, R3, 0x80 ;  /* 0x0000008003037836 */ /* 0x000fe40000000000 */
[----:B0-----:R-:W-:-:S05]  /*07e0*/  IMAD.WIDE.U32 R10, R7, 0x2, R10 ;  /* 0x00000002070a7825 */ /* 0x001fca00078e000a */
[----:B------:R1:W-:Y:S02]  /*07f0*/  STG.E.U16 desc[UR4][R10.64], R5 ;  /* 0x000000050a007986 */ /* 0x0003e4000c101504 */
.L_x_11447:
[----:B------:R-:W-:-:S13]  /*0800*/  ISETP.GE.U32.AND P0, PT, R3, R2, PT ;  /* 0x000000020300720c */ /* 0x000fda0003f06070 */
[----:B------:R-:W-:Y:S05]  /*0810*/  @P0 BRA `(.L_x_11449) ;  /* 0x0000000000300947 */ /* 0x000fea0003800000 */
[----:B01----:R-:W0:Y:S01]  /*0820*/  LDC.64 R10, c[0x0][0x388] ;  /* 0x0000e200ff0a7b82 */ /* 0x003e220000000a00 */
[----:B------:R-:W-:Y:S02]  /*0830*/  IMAD.IADD R5, R0, 0x1, R3 ;  /* 0x0000000100057824 */ /* 0x000fe400078e0203 */
[----:B------:R-:W-:Y:S02]  /*0840*/  VIADD R3, R3, 0x80 ;  /* 0x0000008003037836 */ /* 0x000fe40000000000 */
[----:B0-----:R-:W-:-:S05]  /*0850*/  IMAD.WIDE.U32 R10, R5, 0x2, R10 ;  /* 0x00000002050a7825 */ /* 0x001fca00078e000a */
[----:B------:R1:W-:Y:S02]  /*0860*/  STG.E.U16 desc[UR4][R10.64], R6 ;  /* 0x000000060a007986 */ /* 0x0003e4000c101504 */
.L_x_11448:
[----:B------:R-:W-:-:S13]  /*0870*/  ISETP.GE.U32.AND P0, PT, R3, R2, PT ;  /* 0x000000020300720c */ /* 0x000fda0003f06070 */
[----:B------:R-:W-:Y:S05]  /*0880*/  @P0 BRA `(.L_x_11450) ;  /* 0x0000000000340947 */ /* 0x000fea0003800000 */
[----:B-1----:R-:W1:Y:S01]  /*0890*/  LDC.64 R6, c[0x0][0x388] ;  /* 0x0000e200ff067b82 */ /* 0x002e620000000a00 */
[----:B------:R-:W-:Y:S02]  /*08a0*/  IMAD.IADD R5, R0, 0x1, R3 ;  /* 0x0000000100057824 */ /* 0x000fe400078e0203 */
[----:B------:R-:W-:Y:S02]  /*08b0*/  VIADD R3, R3, 0x80 ;  /* 0x0000008003037836 */ /* 0x000fe40000000000 */
[----:B-1----:R-:W-:-:S05]  /*08c0*/  IMAD.WIDE.U32 R6, R5, 0x2, R6 ;  /* 0x0000000205067825 */ /* 0x002fca00078e0006 */
[----:B------:R2:W-:Y:S02]  /*08d0*/  STG.E.U16 desc[UR4][R6.64], R8 ;  /* 0x0000000806007986 */ /* 0x0005e4000c101504 */
.L_x_11449:
        /* <DEDUP_REMOVED lines=8> */
.L_x_11450:
[----:B------:R-:W-:Y:S05]  /*0960*/  BSYNC.RELIABLE B1 ;  /* 0x0000000000017941 */ /* 0x000fea0003800100 */
.L_x_11445:
[----:B------:R-:W-:-:S13]  /*0970*/  ISETP.GE.U32.AND P0, PT, R3, R2, PT ;  /* 0x000000020300720c */ /* 0x000fda0003f06070 */
[----:B-12---:R-:W1:Y:S01]  /*0980*/  @!P0 LDC.64 R6, c[0x0][0x388] ;  /* 0x0000e200ff068b82 */ /* 0x006e620000000a00 */
[----:B------:R-:W-:Y:S02]  /*0990*/  @!P0 IMAD.IADD R5, R0, 0x1, R3 ;  /* 0x0000000100058824 */ /* 0x000fe400078e0203 */
[----:B------:R-:W-:Y:S02]  /*09a0*/  @!P0 VIADD R3, R3, 0x80 ;  /* 0x0000008003038836 */ /* 0x000fe40000000000 */
[----:B-1----:R-:W-:-:S05]  /*09b0*/  @!P0 IMAD.WIDE.U32 R6, R5, 0x2, R6 ;  /* 0x0000000205068825 */ /* 0x002fca00078e0006 */
[----:B------:R3:W-:Y:S02]  /*09c0*/  @!P0 STG.E.U16 desc[UR4][R6.64], R24 ;  /* 0x0000001806008986 */ /* 0x0007e4000c101504 */
.L_x_11451:
[----:B------:R-:W-:Y:S05]  /*09d0*/  BSYNC.RECONVERGENT B0 ;  /* 0x0000000000007941 */ /* 0x000fea0003800200 */
.L_x_11444:
        /* <DEDUP_REMOVED lines=8> */
.L_x_11443:
        /* <DEDUP_REMOVED lines=37> */
.L_x_11452:
        /* <DEDUP_REMOVED lines=13> */
.L_x_26227:


//--------------------- .text._ZN2at6native29vectorized_elementwise_kernelILi8ENS0_13BinaryFunctorIsssNS0_16BitwiseOrFunctorIsEEEESt5arrayIPcLm3EEEEviT0_T1_ --------------------------
	.section	.text._ZN2at6native29vectorized_elementwise_kernelILi8ENS0_13BinaryFunctorIsssNS0_16BitwiseOrFunctorIsEEEESt5arrayIPcLm3EEEEviT0_T1_,"ax",@progbits
	.align	128
        .global         _ZN2at6native29vectorized_elementwise_kernelILi8ENS0_13BinaryFunctorIsssNS0_16BitwiseOrFunctorIsEEEESt5arrayIPcLm3EEEEviT0_T1_
        .type           _ZN2at6native29vectorized_elementwise_kernelILi8ENS0_13BinaryFunctorIsssNS0_16BitwiseOrFunctorIsEEEESt5arrayIPcLm3EEEEviT0_T1_,@function
        .size           _ZN2at6native29vectorized_elementwise_kernelILi8ENS0_13BinaryFunctorIsssNS0_16BitwiseOrFunctorIsEEEESt5arrayIPcLm3EEEEviT0_T1_,(.L_x_26228 - _ZN2at6native29vectorized_elementwise_kernelILi8ENS0_13BinaryFunctorIsssNS0_16BitwiseOrFunctorIsEEEESt5arrayIPcLm3EEEEviT0_T1_)
        .other          _ZN2at6native29vectorized_elementwise_kernelILi8ENS0_13BinaryFunctorIsssNS0_16BitwiseOrFunctorIsEEEESt5arrayIPcLm3EEEEviT0_T1_,@"STO_CUDA_ENTRY STV_DEFAULT"
_ZN2at6native29vectorized_elementwise_kernelILi8ENS0_13BinaryFunctorIsssNS0_16BitwiseOrFunctorIsEEEESt5arrayIPcLm3EEEEviT0_T1_:
.text._ZN2at6native29vectorized_elementwise_kernelILi8ENS0_13BinaryFunctorIsssNS0_16BitwiseOrFunctorIsEEEESt5arrayIPcLm3EEEEviT0_T1_:
        /* <DEDUP_REMOVED lines=121> */
.L_x_11456:
[----:B------:R-:W-:-:S13]  /*0790*/  ISETP.GE.U32.AND P0, PT, R3, R2, PT ;  /* 0x000000020300720c */ /* 0x000fda0003f06070 */
[----:B------:R-:W-:Y:S05]  /*07a0*/  @P0 BRA `(.L_x_11458) ;  /* 0x0000000000300947 */ /* 0x000fea0003800000 */
[----:B0-----:R-:W0:Y:S01]  /*07b0*/  LDC.64 R10, c[0x0][0x388] ;  /* 0x0000e200ff0a7b82 */ /* 0x001e220000000a00 */
[----:B------:R-:W-:Y:S02]  /*07c0*/  IMAD.IADD R7, R0, 0x1, R3 ;  /* 0x0000000100077824 */ /* 0x000fe400078e0203 */
[----:B------:R-:W-:Y:S02]  /*07d0*/  VIADD R3, R3, 0x80 ;  /* 0x0000008003037836 */ /* 0x000fe40000000000 */
[----:B0-----:R-:W-:-:S05]  /*07e0*/  IMAD.WIDE.U32 R10, R7, 0x2, R10 ;  /* 0x00000002070a7825 */ /* 0x001fca00078e000a */
[----:B------:R1:W-:Y:S02]  /*07f0*/  STG.E.U16 desc[UR4][R10.64], R5 ;  /* 0x000000050a007986 */ /* 0x0003e4000c101504 */
.L_x_11457:
[----:B------:R-:W-:-:S13]  /*0800*/  ISETP.GE.U32.AND P0, PT, R3, R2, PT ;  /* 0x000000020300720c */ /* 0x000fda0003f06070 */
[----:B------:R-:W-:Y:S05]  /*0810*/  @P0 BRA `(.L_x_11459) ;  /* 0x0000000000300947 */ /* 0x000fea0003800000 */
[----:B01----:R-:W0:Y:S01]  /*0820*/  LDC.64 R10, c[0x0][0x388] ;  /* 0x0000e200ff0a7b82 */ /* 0x003e220000000a00 */
[----:B------:R-:W-:Y:S02]  /*0830*/  IMAD.IADD R5, R0, 0x1, R3 ;  /* 0x0000000100057824 */ /* 0x000fe400078e0203 */
[----:B------:R-:W-:Y:S02]  /*0840*/  VIADD R3, R3, 0x80 ;  /* 0x0000008003037836 */ /* 0x000fe40000000000 */
[----:B0-----:R-:W-:-:S05]  /*0850*/  IMAD.WIDE.U32 R10, R5, 0x2, R10 ;  /* 0x00000002050a7825 */ /* 0x001fca00078e000a */
[----:B------:R1:W-:Y:S02]  /*0860*/  STG.E.U16 desc[UR4][R10.64], R6 ;  /* 0x000000060a007986 */ /* 0x0003e4000c101504 */
.L_x_11458:
[----:B------:R-:W-:-:S13]  /*0870*/  ISETP.GE.U32.AND P0, PT, R3, R2, PT ;  /* 0x000000020300720c */ /* 0x000fda0003f06070 */
[----:B------:R-:W-:Y:S05]  /*0880*/  @P0 BRA `(.L_x_11460) ;  /* 0x0000000000340947 */ /* 0x000fea0003800000 */
[----:B-1----:R-:W1:Y:S01]  /*0890*/  LDC.64 R6, c[0x0][0x388] ;  /* 0x0000e200ff067b82 */ /* 0x002e620000000a00 */
[----:B------:R-:W-:Y:S02]  /*08a0*/  IMAD.IADD R5, R0, 0x1, R3 ;  /* 0x0000000100057824 */ /* 0x000fe400078e0203 */
[----:B------:R-:W-:Y:S02]  /*08b0*/  VIADD R3, R3, 0x80 ;  /* 0x0000008003037836 */ /* 0x000fe40000000000 */
[----:B-1----:R-:W-:-:S05]  /*08c0*/  IMAD.WIDE.U32 R6, R5, 0x2, R6 ;  /* 0x0000000205067825 */ /* 0x002fca00078e0006 */
[----:B------:R2:W-:Y:S02]  /*08d0*/  STG.E.U16 desc[UR4][R6.64], R8 ;  /* 0x0000000806007986 */ /* 0x0005e4000c101504 */
.L_x_11459:
        /* <DEDUP_REMOVED lines=8> */
.L_x_11460:
[----:B------:R-:W-:Y:S05]  /*0960*/  BSYNC.RELIABLE B1 ;  /* 0x0000000000017941 */ /* 0x000fea0003800100 */
.L_x_11455:
[----:B------:R-:W-:-:S13]  /*0970*/  ISETP.GE.U32.AND P0, PT, R3, R2, PT ;  /* 0x000000020300720c */ /* 0x000fda0003f06070 */
[----:B-12---:R-:W1:Y:S01]  /*0980*/  @!P0 LDC.64 R6, c[0x0][0x388] ;  /* 0x0000e200ff068b82 */ /* 0x006e620000000a00 */
[----:B------:R-:W-:Y:S02]  /*0990*/  @!P0 IMAD.IADD R5, R0, 0x1, R3 ;  /* 0x0000000100058824 */ /* 0x000fe400078e0203 */
[----:B------:R-:W-:Y:S02]  /*09a0*/  @!P0 VIADD R3, R3, 0x80 ;  /* 0x0000008003038836 */ /* 0x000fe40000000000 */
[----:B-1----:R-:W-:-:S05]  /*09b0*/  @!P0 IMAD.WIDE.U32 R6, R5, 0x2, R6 ;  /* 0x0000000205068825 */ /* 0x002fca00078e0006 */
[----:B------:R3:W-:Y:S02]  /*09c0*/  @!P0 STG.E.U16 desc[UR4][R6.64], R24 ;  /* 0x0000001806008986 */ /* 0x0007e4000c101504 */
.L_x_11461:
[----:B------:R-:W-:Y:S05]  /*09d0*/  BSYNC.RECONVERGENT B0 ;  /* 0x0000000000007941 */ /* 0x000fea0003800200 */
.L_x_11454:
        /* <DEDUP_REMOVED lines=8> */
.L_x_11453:
        /* <DEDUP_REMOVED lines=34> */
.L_x_11462:
        /* <DEDUP_REMOVED lines=16> */
.L_x_26228:


//--------------------- .text._ZN2at6native18elementwise_kernelILi128ELi4EZNS0_15gpu_kernel_implINS0_13AUnaryFunctorIlllNS0_16BitwiseOrFunctorIlEEEEEEvRNS_18TensorIteratorBaseERKT_EUliE_EEviT1_ --------------------------
	.section	.text._ZN2at6native18elementwise_kernelILi128ELi4EZNS0_15gpu_kernel_implINS0_13AUnaryFunctorIlllNS0_16BitwiseOrFunctorIlEEEEEEvRNS_18TensorIteratorBaseERKT_EUliE_EEviT1_,"ax",@progbits
	.align	128
        .global         _ZN2at6native18elementwise_kernelILi128ELi4EZNS0_15gpu_kernel_implINS0_13AUnaryFunctorIlllNS0_16BitwiseOrFunctorIlEEEEEEvRNS_18TensorIteratorBaseERKT_EUliE_EEviT1_
        .type           _ZN2at6native18elementwise_kernelILi128ELi4EZNS0_15gpu_kernel_implINS0_13AUnaryFunctorIlllNS0_16BitwiseOrFunctorIlEEEEEEvRNS_18TensorIteratorBaseERKT_EUliE_EEviT1_,@function
        .size           _ZN2at6native18elementwise_kernelILi128ELi4EZNS0_15gpu_kernel_implINS0_13AUnaryFunctorIlllNS0_16BitwiseOrFunctorIlEEEEEEvRNS_18TensorIteratorBaseERKT_EUliE_EEviT1_,(.L_x_26229 - _ZN2at6native18elementwise_kernelILi128ELi4EZNS0_15gpu_kernel_implINS0_13AUnaryFunctorIlllNS0_16BitwiseOrFunctorIlEEEEEEvRNS_18TensorIteratorBaseERKT_EUliE_EEviT1_)
        .other          _ZN2at6native18elementwise_kernelILi128ELi4EZNS0_15gpu_kernel_implINS0_13AUnaryFunctorIlllNS0_16BitwiseOrFunctorIlEEEEEEvRNS_18TensorIteratorBaseERKT_EUliE_EEviT1_,@"STO_CUDA_ENTRY STV_DEFAULT"
_ZN2at6native18elementwise_kernelILi128ELi4EZNS0_15gpu_kernel_implINS0_13AUnaryFunctorIlllNS0_16BitwiseOrFunctorIlEEEEEEvRNS_18TensorIteratorBaseERKT_EUliE_EEviT1_:
.text._ZN2at6native18elementwise_kernelILi128ELi4EZNS0_15gpu_kernel_implINS0_13AUnaryFunctorIlllNS0_16BitwiseOrFunctorIlEEEEEEvRNS_18TensorIteratorBaseERKT_EUliE_EEviT1_:
        /* <DEDUP_REMOVED lines=319> */
.L_x_11465:
        /* <DEDUP_REMOVED lines=17> */
.L_x_11469:
[----:B------:R0:W5:Y:S01]  /*1500*/  LDG.E.U8 R4, desc[UR36][R2.64] ;  /* 0x0000002402047981 */ /* 0x000162000c1e1100 */
[----:B------:R-:W-:Y:S01]  /*1510*/  MOV R5, RZ ;  /* 0x000000ff00057202 */ /* 0x000fe20000000f00 */
[----:B------:R-:W-:Y:S06]  /*1520*/  BRA `(.L_x_11471) ;  /* 0x0000000c00407947 */ /* 0x000fec0003800000 */
.L_x_11468:
        /* <DEDUP_REMOVED lines=8> */
.L_x_11473:
[----:B------:R-:W2:Y:S02]  /*15b0*/  LDG.E R4, desc[UR36][R2.64] ;  /* 0x0000002402047981 */ /* 0x000ea4000c1e1900 */
[----:B--2---:R-:W-:Y:S01]  /*15c0*/  SHF.R.S32.HI R5, RZ, 0x1f, R4 ;  /* 0x0000001fff057819 */ /* 0x004fe20000011404 */
[----:B------:R-:W-:Y:S06]  /*15d0*/  BRA `(.L_x_11471) ;  /* 0x0000000c00147947 */ /* 0x000fec0003800000 */
.L_x_11472:
[----:B------:R-:W2:Y:S02]  /*15e0*/  LDG.E.S16 R4, desc[UR36][R2.64] ;  /* 0x0000002402047981 */ /* 0x000ea4000c1e1700 */
[----:B--2---:R-:W-:Y:S01]  /*15f0*/  SHF.R.S32.HI R5, RZ, 0x1f, R4 ;  /* 0x0000001fff057819 */ /* 0x004fe20000011404 */
[----:B------:R-:W-:Y:S06]  /*1600*/  BRA `(.L_x_11471) ;  /* 0x0000000c00087947 */ /* 0x000fec0003800000 */
.L_x_11467:
        /* <DEDUP_REMOVED lines=9> */
.L_x_11475:
[----:B------:R-:W2:Y:S02]  /*16a0*/  LDG.E.U16 R2, desc[UR36][R2.64] ;  /* 0x0000002402027981 */ /* 0x000ea4000c1e1500 */
[----:B--2---:R-:W-:-:S06]  /*16b0*/  HADD2.F32 R4, -RZ, R2.H0_H0 ;  /* 0x20000002ff047230 */ /* 0x004fcc0000004100 */
[----:B------:R-:W0:Y:S01]  /*16c0*/  F2I.S64.TRUNC R4, R4 ;  /* 0x0000000400047311 */ /* 0x000e22000020d900 */
[----:B------:R-:W-:Y:S05]  /*16d0*/  BRA `(.L_x_11471) ;  /* 0x0000000800d47947 */ /* 0x000fea0003800000 */
.L_x_11474:
        /* <DEDUP_REMOVED lines=9> */
.L_x_11477:
[----:B------:R-:W2:Y:S02]  /*1770*/  LDG.E.U16 R2, desc[UR36][R2.64] ;  /* 0x0000002402027981 */ /* 0x000ea4000c1e1500 */
[----:B--2---:R-:W-:-:S06]  /*1780*/  HADD2.F32 R4, -RZ, R2.H0_H0 ;  /* 0x20000002ff047230 */ /* 0x004fcc0000004100 */
[----:B------:R-:W0:Y:S01]  /*1790*/  F2I.S64.TRUNC R4, R4 ;  /* 0x0000000400047311 */ /* 0x000e22000020d900 */
[----:B------:R-:W-:Y:S05]  /*17a0*/  BRA `(.L_x_11471) ;  /* 0x0000000800a07947 */ /* 0x000fea0003800000 */
.L_x_11476:
[----:B------:R-:W2:Y:S02]  /*17b0*/  LDG.E.64 R2, desc[UR36][R2.64] ;  /* 0x0000002402027981 */ /* 0x000ea4000c1e1b00 */
[----:B--2---:R0:W1:Y:S01]  /*17c0*/  F2I.S64.F64.TRUNC R4, R2 ;  /* 0x0000000200047311 */ /* 0x004062000030d900 */
[----:B------:R-:W-:Y:S05]  /*17d0*/  BRA `(.L_x_11471) ;  /* 0x0000000800947947 */ /* 0x000fea0003800000 */
.L_x_11466:
        /* <DEDUP_REMOVED lines=13> */
.L_x_11480:
[----:B------:R-:W2:Y:S02]  /*18b0*/  LDG.E.64 R2, desc[UR36][R2.64] ;  /* 0x0000002402027981 */ /* 0x000ea4000c1e1b00 */
[----:B--2---:R0:W1:Y:S01]  /*18c0*/  F2I.S64.F64.TRUNC R4, R2 ;  /* 0x0000000200047311 */ /* 0x004062000030d900 */
[----:B------:R-:W-:Y:S05]  /*18d0*/  BRA `(.L_x_11471) ;  /* 0x0000000800547947 */ /* 0x000fea0003800000 */
.L_x_11479:
        /* <DEDUP_REMOVED lines=26> */
.L_x_11482:
        /* <DEDUP_REMOVED lines=13> */
.L_x_11481:
[----:B------:R-:W2:Y:S02]  /*1b50*/  LDG.E.U16 R4, desc[UR36][R2.64] ;  /* 0x0000002402047981 */ /* 0x000ea4000c1e1500 */
[----:B--2---:R-:W-:-:S06]  /*1b60*/  IMAD.U32 R4, R4, 0x10000, RZ ;  /* 0x0001000004047824 */ /* 0x004fcc00078e00ff */
[----:B------:R-:W0:Y:S01]  /*1b70*/  F2I.S64.TRUNC R4, R4 ;  /* 0x0000000400047311 */ /* 0x000e22000020d900 */
[----:B------:R-:W-:Y:S05]  /*1b80*/  BRA `(.L_x_11471) ;  /* 0x0000000400a87947 */ /* 0x000fea0003800000 */
.L_x_11478:
        /* <DEDUP_REMOVED lines=11> */
.L_x_11485:
        /* <DEDUP_REMOVED lines=21> */
.L_x_11489:
[----:B------:R-:W-:Y:S05]  /*1d90*/  BSYNC.RECONVERGENT B1 ;  /* 0x0000000000017941 */ /* 0x000fea0003800200 */
.L_x_11488:
[----:B------:R-:W-:Y:S01]  /*1da0*/  IMAD.SHL.U32 R0, R0, 0x100000, RZ ;  /* 0x0010000000007824 */ /* 0x000fe200078e00ff */
[----:B------:R-:W-:-:S04]  /*1db0*/  LEA R2, R2, 0x3b800000, 0x17 ;  /* 0x3b80000002027811 */ /* 0x000fc800078eb8ff */
[----:B------:R-:W-:-:S07]  /*1dc0*/  LOP3.LUT R4, R2, R0, R7, 0xfe, !PT ;  /* 0x0000000002047212 */ /* 0x000fce00078efe07 */
.L_x_11487:
[----:B------:R-:W-:Y:S05]  /*1dd0*/  BSYNC.RECONVERGENT B0 ;  /* 0x0000000000007941 */ /* 0x000fea0003800200 */
.L_x_11486:
[----:B------:R-:W1:Y:S01]  /*1de0*/  F2I.S64.TRUNC R4, R4 ;  /* 0x0000000400047311 */ /* 0x000e62000020d900 */
[----:B------:R-:W-:Y:S05]  /*1df0*/  BRA `(.L_x_11471) ;  /* 0x00000004000c7947 */ /* 0x000fea0003800000 */
.L_x_11484:
        /* <DEDUP_REMOVED lines=21> */
.L_x_11493:
[----:B------:R-:W-:Y:S05]  /*1f50*/  BSYNC.RECONVERGENT B1 ;  /* 0x0000000000017941 */ /* 0x000fea0003800200 */
.L_x_11492:
[----:B------:R-:W-:Y:S01]  /*1f60*/  IMAD.SHL.U32 R0, R0, 0x200000, RZ ;  /* 0x0020000000007824 */ /* 0x000fe200078e00ff */
[----:B------:R-:W-:-:S04]  /*1f70*/  LEA R2, R2, 0x37800000, 0x17 ;  /* 0x3780000002027811 */ /* 0x000fc800078eb8ff */
[----:B------:R-:W-:-:S07]  /*1f80*/  LOP3.LUT R4, R2, R0, R7, 0xfe, !PT ;  /* 0x0000000002047212 */ /* 0x000fce00078efe07 */
.L_x_11491:
[----:B------:R-:W-:Y:S05]  /*1f90*/  BSYNC.RECONVERGENT B0 ;  /* 0x0000000000007941 */ /* 0x000fea0003800200 */
.L_x_11490:
[----:B------:R-:W2:Y:S01]  /*1fa0*/  F2I.S64.TRUNC R4, R4 ;  /* 0x0000000400047311 */ /* 0x000ea2000020d900 */
[----:B------:R-:W-:Y:S05]  /*1fb0*/  BRA `(.L_x_11471) ;  /* 0x00000000009c7947 */ /* 0x000fea0003800000 */
.L_x_11483:
[----:B------:R-:W-:-:S09]  /*1fc0*/  UISETP.NE.AND UP0, UPT, UR4, 0x1c, UPT ;  /* 0x0000001c0400788c */ /* 0x000fd2000bf05270 */
[----:B------:R-:W-:Y:S05]  /*1fd0*/  BRA.U !UP0, `(.L_x_11494) ;  /* 0x00000001088c7547 */ /* 0x000fea000b800000 */
[----:B------:R-:W-:-:S09]  /*1fe0*/  UISETP.NE.AND UP0, UPT, UR4, 0x1d, UPT ;  /* 0x0000001d0400788c */ /* 0x000fd2000bf05270 */
[----:B------:R-:W-:Y:S05]  /*1ff0*/  BRA.U !UP0, `(.L_x_11495) ;  /* 0x00000001087c7547 */ /* 0x000fea000b800000 */
[----:B------:R-:W-:-:S09]  /*2000*/  UISETP.NE.AND UP0, UPT, UR4, 0x2c, UPT ;  /* 0x0000002c0400788c */ /* 0x000fd2000bf05270 */
[----:B------:R-:W-:Y:S05]  /*2010*/  BRA.U !UP0, `(.L_x_11496) ;  /* 0x0000000108487547 */ /* 0x000fea000b800000 */
.L_x_11470:
        /* <DEDUP_REMOVED lines=16> */
.L_x_11497:
[----:B------:R-:W-:Y:S01]  /*2120*/  CS2R R4, SRZ ;  /* 0x0000000000047805 */ /* 0x000fe2000001ff00 */
[----:B------:R-:W-:Y:S06]  /*2130*/  BRA `(.L_x_11471) ;  /* 0x00000000003c7947 */ /* 0x000fec0003800000 */
.L_x_11496:
        /* <DEDUP_REMOVED lines=8> */
.L_x_11499:
[----:B------:R-:W-:Y:S05]  /*21c0*/  BSYNC.RECONVERGENT B0 ;  /* 0x0000000000007941 */ /* 0x000fea0003800200 */
.L_x_11498:
[----:B------:R-:W4:Y:S01]  /*21d0*/  F2I.S64.TRUNC R4, R4 ;  /* 0x0000000400047311 */ /* 0x000f22000020d900 */
[----:B------:R-:W-:Y:S05]  /*21e0*/  BRA `(.L_x_11471) ;  /* 0x0000000000107947 */ /* 0x000fea0003800000 */
.L_x_11495:
[----:B------:R0:W5:Y:S01]  /*21f0*/  LDG.E.64 R4, desc[UR36][R2.64] ;  /* 0x0000002402047981 */ /* 0x000162000c1e1b00 */
[----:B------:R-:W-:Y:S05]  /*2200*/  BRA `(.L_x_11471) ;  /* 0x0000000000087947 */ /* 0x000fea0003800000 */
.L_x_11494:
[----:B------:R3:W5:Y:S01]  /*2210*/  LDG.E R4, desc[UR36][R2.64] ;  /* 0x0000002402047981 */ /* 0x000762000c1e1900 */
[----:B------:R-:W-:-:S07]  /*2220*/  IMAD.MOV.U32 R5, RZ, RZ, RZ ;  /* 0x000000ffff057224 */ /* 0x000fce00078e00ff */
.L_x_11471:
        /* <DEDUP_REMOVED lines=20> */
.L_x_11503:
[----:B------:R3:W-:Y:S01]  /*2370*/  STG.E.U8 desc[UR36][R2.64], R7 ;  /* 0x0000000702007986 */ /* 0x0007e2000c101124 */
[----:B------:R-:W-:Y:S05]  /*2380*/  BRA `(.L_x_11505) ;  /* 0x0000000c003c7947 */ /* 0x000fea0003800000 */
.L_x_11502:
        /* <DEDUP_REMOVED lines=8> */
.L_x_11507:
[----:B------:R1:W-:Y:S01]  /*2410*/  STG.E desc[UR36][R2.64], R7 ;  /* 0x0000000702007986 */ /* 0x0003e2000c101924 */
[----:B------:R-:W-:Y:S05]  /*2420*/  BRA `(.L_x_11505) ;  /* 0x0000000c00147947 */ /* 0x000fea0003800000 */
.L_x_11506:
[----:B------:R2:W-:Y:S01]  /*2430*/  STG.E.U16 desc[UR36][R2.64], R7 ;  /* 0x0000000702007986 */ /* 0x0005e2000c101524 */
[----:B------:R-:W-:Y:S05]  /*2440*/  BRA `(.L_x_11505) ;  /* 0x0000000c000c7947 */ /* 0x000fea0003800000 */
.L_x_11501:
        /* <DEDUP_REMOVED lines=9> */
.L_x_11509:
[----:B------:R-:W0:Y:S02]  /*24e0*/  I2F.S64 R0, R4 ;  /* 0x0000000400007312 */ /* 0x000e240000301400 */
[----:B0-----:R-:W-:-:S05]  /*24f0*/  F2FP.F16.F32.PACK_AB R0, RZ, R0 ;  /* 0x00000000ff00723e */ /* 0x001fca00000000ff */
[----:B------:R0:W-:Y:S01]  /*2500*/  STG.E.U16 desc[UR36][R2.64], R0 ;  /* 0x0000000002007986 */ /* 0x0001e2000c101524 */
[----:B------:R-:W-:Y:S05]  /*2510*/  BRA `(.L_x_11505) ;  /* 0x0000000800d87947 */ /* 0x000fea0003800000 */
.L_x_11508:
        /* <DEDUP_REMOVED lines=10> */
.L_x_11511:
[----:B------:R-:W0:Y:S02]  /*25c0*/  I2F.S64 R4, R4 ;  /* 0x0000000400047312 */ /* 0x000e240000301400 */
[----:B0-----:R-:W-:-:S04]  /*25d0*/  F2FP.F16.F32.PACK_AB R5, RZ, R4 ;  /* 0x00000004ff05723e */ /* 0x001fc800000000ff */
[----:B------:R-:W-:-:S05]  /*25e0*/  PRMT R5, R5, 0x5410, RZ ;  /* 0x0000541005057816 */ /* 0x000fca00000000ff */
[----:B------:R0:W-:Y:S01]  /*25f0*/  STG.E desc[UR36][R2.64], R5 ;  /* 0x0000000502007986 */ /* 0x0001e2000c101924 */
[----:B------:R-:W-:Y:S05]  /*2600*/  BRA `(.L_x_11505) ;  /* 0x00000008009c7947 */ /* 0x000fea0003800000 */
.L_x_11510:
[----:B------:R-:W0:Y:S02]  /*2610*/  I2F.F64.S64 R4, R4 ;  /* 0x0000000400047312 */ /* 0x000e240000301c00 */
[----:B0-----:R0:W-:Y:S01]  /*2620*/  STG.E.64 desc[UR36][R2.64], R4 ;  /* 0x0000000402007986 */ /* 0x0011e2000c101b24 */
[----:B------:R-:W-:Y:S05]  /*2630*/  BRA `(.L_x_11505) ;  /* 0x0000000800907947 */ /* 0x000fea0003800000 */
.L_x_11500:
        /* <DEDUP_REMOVED lines=8> */
[----:B------:R-:W-:-:S04]  /*26c0*/  ISETP.NE.U32.AND P0, PT, R7, RZ, PT ;  /* 0x000000ff0700720c */ /* 0x000fc80003f05070 */
[----:B------:R-:W-:-:S04]  /*26d0*/  ISETP.NE.AND.EX P0, PT, R5, RZ, PT, P0 ;  /* 0x000000ff0500720c */ /* 0x000fc80003f05300 */
[----:B------:R-:W-:-:S05]  /*26e0*/  SEL R5, RZ, 0x1, !P0 ;  /* 0x00000001ff057807 */ /* 0x000fca0004000000 */
[----:B------:R0:W-:Y:S01]  /*26f0*/  STG.E.U8 desc[UR36][R2.64], R5 ;  /* 0x0000000502007986 */ /* 0x0001e2000c101124 */
[----:B------:R-:W-:Y:S05]  /*2700*/  BRA `(.L_x_11505) ;  /* 0x00000008005c7947 */ /* 0x000fea0003800000 */
.L_x_11514:
[----:B------:R-:W0:Y:S01]  /*2710*/  I2F.F64.S64 R4, R4 ;  /* 0x0000000400047312 */ /* 0x000e220000301c00 */
[----:B------:R-:W-:-:S05]  /*2720*/  CS2R R6, SRZ ;  /* 0x0000000000067805 */ /* 0x000fca000001ff00 */
[----:B0-----:R0:W-:Y:S01]  /*2730*/  STG.E.128 desc[UR36][R2.64], R4 ;  /* 0x0000000402007986 */ /* 0x0011e2000c101d24 */
[----:B------:R-:W-:Y:S05]  /*2740*/  BRA `(.L_x_11505) ;  /* 0x00000008004c7947 */ /* 0x000fea0003800000 */
.L_x_11513:
        /* <DEDUP_REMOVED lines=19> */
.L_x_11518:
[----:B------:R-:W-:Y:S05]  /*2880*/  BSYNC.RECONVERGENT B0 ;  /* 0x0000000000007941 */ /* 0x000fea0003800200 */
.L_x_11517:
[----:B------:R-:W-:-:S05]  /*2890*/  LOP3.LUT R7, R0, 0x80, R7, 0xf8, !PT ;  /* 0x0000008000077812 */ /* 0x000fca00078ef807 */
[----:B------:R0:W-:Y:S01]  /*28a0*/  STG.E.U8 desc[UR36][R2.64], R7 ;  /* 0x0000000702007986 */ /* 0x0001e2000c101124 */
[----:B------:R-:W-:Y:S05]  /*28b0*/  BRA `(.L_x_11505) ;  /* 0x0000000400f07947 */ /* 0x000fea0003800000 */
.L_x_11516:
        /* <DEDUP_REMOVED lines=15> */
.L_x_11520:
[----:B------:R-:W-:Y:S05]  /*29b0*/  BSYNC.RECONVERGENT B0 ;  /* 0x0000000000007941 */ /* 0x000fea0003800200 */
.L_x_11519:
[----:B------:R-:W-:-:S05]  /*29c0*/  LOP3.LUT R7, R0, 0x80, R7, 0xf8, !PT ;  /* 0x0000008000077812 */ /* 0x000fca00078ef807 */
[----:B------:R0:W-:Y:S01]  /*29d0*/  STG.E.U8 desc[UR36][R2.64], R7 ;  /* 0x0000000702007986 */ /* 0x0001e2000c101124 */
[----:B------:R-:W-:Y:S05]  /*29e0*/  BRA `(.L_x_11505) ;  /* 0x0000000400a47947 */ /* 0x000fea0003800000 */
.L_x_11515:
[----:B------:R-:W0:Y:S02]  /*29f0*/  I2F.S64 R0, R4 ;  /* 0x0000000400007312 */ /* 0x000e240000301400 */
[----:B0-----:R-:W-:-:S05]  /*2a00*/  F2FP.BF16.F32.PACK_AB R0, RZ, R0 ;  /* 0x00000000ff00723e */ /* 0x001fca00000010ff */
[----:B------:R0:W-:Y:S01]  /*2a10*/  STG.E.U16 desc[UR36][R2.64], R0 ;  /* 0x0000000002007986 */ /* 0x0001e2000c101524 */
[----:B------:R-:W-:Y:S05]  /*2a20*/  BRA `(.L_x_11505) ;  /* 0x0000000400947947 */ /* 0x000fea0003800000 */
.L_x_11512:
        /* <DEDUP_REMOVED lines=10> */
.L_x_11523:
        /* <DEDUP_REMOVED lines=13> */
.L_x_11526:
[----:B------:R-:W-:-:S04]  /*2ba0*/  SHF.R.U32.HI R0, RZ, 0x14, R5 ;  /* 0x00000014ff007819 */ /* 0x000fc80000011605 */
[----:B------:R-:W-:-:S04]  /*2bb0*/  LOP3.LUT R0, R0, 0x1, RZ, 0xc0, !PT ;  /* 0x0000000100007812 */ /* 0x000fc800078ec0ff */
[----:B------:R-:W-:-:S04]  /*2bc0*/  IADD3 R0, PT, PT, R5, 0x487ffff, R0 ;  /* 0x0487ffff05007810 */ /* 0x000fc80007ffe000 */
[----:B------:R-:W-:-:S04]  /*2bd0*/  SHF.R.U32.HI R0, RZ, 0x14, R0 ;  /* 0x00000014ff007819 */ /* 0x000fc80000011600 */
[----:B------:R-:W-:-:S07]  /*2be0*/  LOP3.LUT R4, R0, 0xff, RZ, 0xc0, !PT ;  /* 0x000000ff00047812 */ /* 0x000fce00078ec0ff */
.L_x_11527:
[----:B------:R-:W-:-:S04]  /*2bf0*/  SHF.R.U32.HI R5, RZ, 0x18, R5 ;  /* 0x00000018ff057819 */ /* 0x000fc80000011605 */
[----:B------:R-:W-:-:S04]  /*2c00*/  LOP3.LUT R4, R4, 0x80, R5, 0xf8, !PT ;  /* 0x0000008004047812 */ /* 0x000fc800078ef805 */
[----:B------:R-:W-:-:S07]  /*2c10*/  PRMT R0, R4, 0x7610, R0 ;  /* 0x0000761004007816 */ /* 0x000fce0000000000 */
.L_x_11525:
[----:B------:R-:W-:Y:S05]  /*2c20*/  BSYNC.RECONVERGENT B0 ;  /* 0x0000000000007941 */ /* 0x000fea0003800200 */
.L_x_11524:
[----:B------:R0:W-:Y:S01]  /*2c30*/  STG.E.U8 desc[UR36][R2.64], R0 ;  /* 0x0000000002007986 */ /* 0x0001e2000c101124 */
[----:B------:R-:W-:Y:S05]  /*2c40*/  BRA `(.L_x_11505) ;  /* 0x00000004000c7947 */ /* 0x000fea0003800000 */
.L_x_11522:
        /* <DEDUP_REMOVED lines=13> */
.L_x_11530:
[----:B------:R-:W-:-:S04]  /*2d20*/  SHF.R.U32.HI R0, RZ, 0x15, R5 ;  /* 0x00000015ff007819 */ /* 0x000fc80000011605 */
[----:B------:R-:W-:-:S04]  /*2d30*/  LOP3.LUT R0, R0, 0x1, RZ, 0xc0, !PT ;  /* 0x0000000100007812 */ /* 0x000fc800078ec0ff */
[----:B------:R-:W-:-:S04]  /*2d40*/  IADD3 R0, PT, PT, R5, 0x88fffff, R0 ;  /* 0x088fffff05007810 */ /* 0x000fc80007ffe000 */
[----:B------:R-:W-:-:S04]  /*2d50*/  SHF.R.U32.HI R0, RZ, 0x15, R0 ;  /* 0x00000015ff007819 */ /* 0x000fc80000011600 */
[----:B------:R-:W-:-:S07]  /*2d60*/  LOP3.LUT R4, R0, 0xff, RZ, 0xc0, !PT ;  /* 0x000000ff00047812 */ /* 0x000fce00078ec0ff */
.L_x_11531:
[----:B------:R-:W-:-:S04]  /*2d70*/  SHF.R.U32.HI R5, RZ, 0x18, R5 ;  /* 0x00000018ff057819 */ /* 0x000fc80000011605 */
[----:B------:R-:W-:-:S04]  /*2d80*/  LOP3.LUT R4, R4, 0x80, R5, 0xf8, !PT ;  /* 0x0000008004047812 */ /* 0x000fc800078ef805 */
[----:B------:R-:W-:-:S07]  /*2d90*/  PRMT R0, R4, 0x7610, R0 ;  /* 0x0000761004007816 */ /* 0x000fce0000000000 */
.L_x_11529:
[----:B------:R-:W-:Y:S05]  /*2da0*/  BSYNC.RECONVERGENT B0 ;  /* 0x0000000000007941 */ /* 0x000fea0003800200 */
.L_x_11528:
[----:B------:R0:W-:Y:S01]  /*2db0*/  STG.E.U8 desc[UR36][R2.64], R0 ;  /* 0x0000000002007986 */ /* 0x0001e2000c101124 */
[----:B------:R-:W-:Y:S05]  /*2dc0*/  BRA `(.L_x_11505) ;  /* 0x0000000000ac7947 */ /* 0x000fea0003800000 */
.L_x_11521:
[----:B------:R-:W-:-:S09]  /*2dd0*/  UISETP.NE.AND UP0, UPT, UR4, 0x1c, UPT ;  /* 0x0000001c0400788c */ /* 0x000fd2000bf05270 */
[----:B------:R-:W-:Y:S05]  /*2de0*/  BRA.U !UP0, `(.L_x_11532) ;  /* 0x0000000108a07547 */ /* 0x000fea000b800000 */
[----:B------:R-:W-:-:S09]  /*2df0*/  UISETP.NE.AND UP0, UPT, UR4, 0x1d, UPT ;  /* 0x0000001d0400788c */ /* 0x000fd2000bf05270 */
[----:B------:R-:W-:Y:S05]  /*2e00*/  BRA.U !UP0, `(.L_x_11533) ;  /* 0x0000000108907547 */ /* 0x000fea000b800000 */
[----:B------:R-:W-:-:S09]  /*2e10*/  UISETP.NE.AND UP0, UPT, UR4, 0x2c, UPT ;  /* 0x0000002c0400788c */ /* 0x000fd2000bf05270 */
[----:B------:R-:W-:Y:S05]  /*2e20*/  BRA.U !UP0, `(.L_x_11534) ;  /* 0x0000000108447547 */ /* 0x000fea000b800000 */
.L_x_11504:
        /* <DEDUP_REMOVED lines=16> */
.L_x_11535:
[----:B------:R-:W-:Y:S05]  /*2f30*/  BRA `(.L_x_11505) ;  /* 0x0000000000507947 */ /* 0x000fea0003800000 */
.L_x_11534:
[----:B------:R-:W0:Y:S02]  /*2f40*/  I2F.S64 R4, R4 ;  /* 0x0000000400047312 */ /* 0x000e240000301400 */
        /* <DEDUP_REMOVED lines=12> */
[----:B------:R-:W-:-:S05]  /*3010*/  @!P0 IADD3 R4, PT, PT, R6, RZ, RZ ;  /* 0x000000ff06048210 */ /* 0x000fca0007ffe0ff */
[----:B------:R-:W-:-:S05]  /*3020*/  @P1 IMAD.MOV.U32 R5, RZ, RZ, R4 ;  /* 0x000000ffff051224 */ /* 0x000fca00078e0004 */
[----:B------:R0:W-:Y:S01]  /*3030*/  STG.E.U8 desc[UR36][R2.64], R5 ;  /* 0x0000000502007986 */ /* 0x0001e2000c101124 */
[----:B------:R-:W-:Y:S05]  /*3040*/  BRA `(.L_x_11505) ;  /* 0x00000000000c7947 */ /* 0x000fea0003800000 */
.L_x_11533:
[----:B------:R0:W-:Y:S01]  /*3050*/  STG.E.64 desc[UR36][R2.64], R4 ;  /* 0x0000000402007986 */ /* 0x0001e2000c101b24 */
[----:B------:R-:W-:Y:S05]  /*3060*/  BRA `(.L_x_11505) ;  /* 0x0000000000047947 */ /* 0x000fea0003800000 */
.L_x_11532:
[----:B------:R0:W-:Y:S02]  /*3070*/  STG.E desc[UR36][R2.64], R7 ;  /* 0x0000000702007986 */ /* 0x0001e4000c101924 */
.L_x_11505:
[----:B------:R-:W-:-:S07]  /*3080*/  VIADD R17, R17, 0x80 ;  /* 0x0000008011117836 */ /* 0x000fce0000000000 */
.L_x_11464:
[----:B------:R-:W-:Y:S05]  /*3090*/  BSYNC.RECONVERGENT B6 ;  /* 0x0000000000067941 */ /* 0x000fea0003800200 */
.L_x_11463:
        /* <DEDUP_REMOVED lines=307> */
.L_x_11538:
        /* <DEDUP_REMOVED lines=17> */
.L_x_11542:
[----:B------:R0:W5:Y:S01]  /*44e0*/  LDG.E.U8 R4, desc[UR36][R2.64] ;  /* 0x0000002402047981 */ /* 0x000162000c1e1100 */
[----:B------:R-:W-:Y:S01]  /*44f0*/  IMAD.MOV.U32 R5, RZ, RZ, RZ ;  /* 0x000000ffff057224 */ /* 0x000fe200078e00ff */
[----:B------:R-:W-:Y:S06]  /*4500*/  BRA `(.L_x_11544) ;  /* 0x0000000c00407947 */ /* 0x000fec0003800000 */
.L_x_11541:
        /* <DEDUP_REMOVED lines=8> */
.L_x_11546:
[----:B------:R-:W2:Y:S02]  /*4590*/  LDG.E R4, desc[UR36][R2.64] ;  /* 0x0000002402047981 */ /* 0x000ea4000c1e1900 */
[----:B--2---:R-:W-:Y:S01]  /*45a0*/  SHF.R.S32.HI R5, RZ, 0x1f, R4 ;  /* 0x0000001fff057819 */ /* 0x004fe20000011404 */
[----:B------:R-:W-:Y:S06]  /*45b0*/  BRA `(.L_x_11544) ;  /* 0x0000000c00147947 */ /* 0x000fec0003800000 */
.L_x_11545:
[----:B------:R-:W2:Y:S02]  /*45c0*/  LDG.E.S16 R4, desc[UR36][R2.64] ;  /* 0x0000002402047981 */ /* 0x000ea4000c1e1700 */
[----:B--2---:R-:W-:Y:S01]  /*45d0*/  SHF.R.S32.HI R5, RZ, 0x1f, R4 ;  /* 0x0000001fff057819 */ /* 0x004fe20000011404 */
[----:B------:R-:W-:Y:S06]  /*45e0*/  BRA `(.L_x_11544) ;  /* 0x0000000c00087947 */ /* 0x000fec0003800000 */
.L_x_11540:
        /* <DEDUP_REMOVED lines=9> */
.L_x_11548:
[----:B------:R-:W2:Y:S02]  /*4680*/  LDG.E.U16 R2, desc[UR36][R2.64] ;  /* 0x0000002402027981 */ /* 0x000ea4000c1e1500 */
[----:B--2---:R-:W-:-:S06]  /*4690*/  HADD2.F32 R4, -RZ, R2.H0_H0 ;  /* 0x20000002ff047230 */ /* 0x004fcc0000004100 */
[----:B------:R-:W0:Y:S01]  /*46a0*/  F2I.S64.TRUNC R4, R4 ;  /* 0x0000000400047311 */ /* 0x000e22000020d900 */
[----:B------:R-:W-:Y:S05]  /*46b0*/  BRA `(.L_x_11544) ;  /* 0x0000000800d47947 */ /* 0x000fea0003800000 */
.L_x_11547:
        /* <DEDUP_REMOVED lines=9> */
.L_x_11550:
[----:B------:R-:W2:Y:S02]  /*4750*/  LDG.E.U16 R2, desc[UR36][R2.64] ;  /* 0x0000002402027981 */ /* 0x000ea4000c1e1500 */
[----:B--2---:R-:W-:-:S06]  /*4760*/  HADD2.F32 R4, -RZ, R2.H0_H0 ;  /* 0x20000002ff047230 */ /* 0x004fcc0000004100 */
[----:B------:R-:W4:Y:S01]  /*4770*/  F2I.S64.TRUNC R4, R4 ;  /* 0x0000000400047311 */ /* 0x000f22000020d900 */
[----:B------:R-:W-:Y:S05]  /*4780*/  BRA `(.L_x_11544) ;  /* 0x0000000800a07947 */ /* 0x000fea0003800000 */
.L_x_11549:
[----:B------:R-:W2:Y:S02]  /*4790*/  LDG.E.64 R2, desc[UR36][R2.64] ;  /* 0x0000002402027981 */ /* 0x000ea4000c1e1b00 */
[----:B--2---:R0:W1:Y:S01]  /*47a0*/  F2I.S64.F64.TRUNC R4, R2 ;  /* 0x0000000200047311 */ /* 0x004062000030d900 */
[----:B------:R-:W-:Y:S05]  /*47b0*/  BRA `(.L_x_11544) ;  /* 0x0000000800947947 */ /* 0x000fea0003800000 */
.L_x_11539:
        /* <DEDUP_REMOVED lines=13> */
.L_x_11553:
[----:B------:R-:W2:Y:S02]  /*4890*/  LDG.E.64 R2, desc[UR36][R2.64] ;  /* 0x0000002402027981 */ /* 0x000ea4000c1e1b00 */
[----:B--2---:R0:W1:Y:S01]  /*48a0*/  F2I.S64.F64.TRUNC R4, R2 ;  /* 0x0000000200047311 */ /* 0x004062000030d900 */
[----:B------:R-:W-:Y:S05]  /*48b0*/  BRA `(.L_x_11544) ;  /* 0x0000000800547947 */ /* 0x000fea0003800000 */
.L_x_11552:
        /* <DEDUP_REMOVED lines=26> */
.L_x_11555:
        /* <DEDUP_REMOVED lines=13> */
.L_x_11554:
[----:B------:R-:W2:Y:S02]  /*4b30*/  LDG.E.U16 R4, desc[UR36][R2.64] ;  /* 0x0000002402047981 */ /* 0x000ea4000c1e1500 */
[----:B--2---:R-:W-:-:S06]  /*4b40*/  IMAD.U32 R4, R4, 0x10000, RZ ;  /* 0x0001000004047824 */ /* 0x004fcc00078e00ff */
[----:B------:R-:W0:Y:S01]  /*4b50*/  F2I.S64.TRUNC R4, R4 ;  /* 0x0000000400047311 */ /* 0x000e22000020d900 */
[----:B------:R-:W-:Y:S05]  /*4b60*/  BRA `(.L_x_11544) ;  /* 0x0000000400a87947 */ /* 0x000fea0003800000 */
.L_x_11551:
        /* <DEDUP_REMOVED lines=11> */
.L_x_11558:
        /* <DEDUP_REMOVED lines=21> */
.L_x_11562:
[----:B------:R-:W-:Y:S05]  /*4d70*/  BSYNC.RECONVERGENT B1 ;  /* 0x0000000000017941 */ /* 0x000fea0003800200 */
.L_x_11561:
[----:B------:R-:W-:Y:S01]  /*4d80*/  IMAD.SHL.U32 R0, R0, 0x100000, RZ ;  /* 0x0010000000007824 */ /* 0x000fe200078e00ff */
[----:B------:R-:W-:-:S04]  /*4d90*/  LEA R2, R2, 0x3b800000, 0x17 ;  /* 0x3b80000002027811 */ /* 0x000fc800078eb8ff */
[----:B------:R-:W-:-:S07]  /*4da0*/  LOP3.LUT R4, R2, R0, R7, 0xfe, !PT ;  /* 0x0000000002047212 */ /* 0x000fce00078efe07 */
.L_x_11560:
[----:B------:R-:W-:Y:S05]  /*4db0*/  BSYNC.RECONVERGENT B0 ;  /* 0x0000000000007941 */ /* 0x000fea0003800200 */
.L_x_11559:
[----:B------:R-:W0:Y:S01]  /*4dc0*/  F2I.S64.TRUNC R4, R4 ;  /* 0x0000000400047311 */ /* 0x000e22000020d900 */
[----:B------:R-:W-:Y:S05]  /*4dd0*/  BRA `(.L_x_11544) ;  /* 0x00000004000c7947 */ /* 0x000fea0003800000 */
.L_x_11557:
        /* <DEDUP_REMOVED lines=21> */
.L_x_11566:
[----:B------:R-:W-:Y:S05]  /*4f30*/  BSYNC.RECONVERGENT B1 ;  /* 0x0000000000017941 */ /* 0x000fea0003800200 */
.L_x_11565:
[----:B------:R-:W-:Y:S02]  /*4f40*/  SHF.L.U32 R0, R0, 0x15, RZ ;  /* 0x0000001500007819 */ /* 0x000fe400000006ff */
[----:B------:R-:W-:-:S04]  /*4f50*/  LEA R2, R2, 0x37800000, 0x17 ;  /* 0x3780000002027811 */ /* 0x000fc800078eb8ff */
[----:B------:R-:W-:-:S07]  /*4f60*/  LOP3.LUT R4, R2, R0, R7, 0xfe, !PT ;  /* 0x0000000002047212 */ /* 0x000fce00078efe07 */
.L_x_11564:
[----:B------:R-:W-:Y:S05]  /*4f70*/  BSYNC.RECONVERGENT B0 ;  /* 0x0000000000007941 */ /* 0x000fea0003800200 */
.L_x_11563:
[----:B------:R-:W0:Y:S01]  /*4f80*/  F2I.S64.TRUNC R4, R4 ;  /* 0x0000000400047311 */ /* 0x000e22000020d900 */
[----:B------:R-:W-:Y:S05]  /*4f90*/  BRA `(.L_x_11544) ;  /* 0x00000000009c7947 */ /* 0x000fea0003800000 */
.L_x_11556:
        /* <DEDUP_REMOVED lines=14> */
.L_x_11570:
[----:B------:R-:W-:Y:S05]  /*5080*/  BSYNC.RECONVERGENT B0 ;  /* 0x0000000000007941 */ /* 0x000fea0003800200 */
.L_x_11569:
[----:B------:R-:W0:Y:S01]  /*5090*/  F2I.S64.TRUNC R4, R4 ;  /* 0x0000000400047311 */ /* 0x000e22000020d900 */
[----:B------:R-:W-:Y:S05]  /*50a0*/  BRA `(.L_x_11544) ;  /* 0x0000000000587947 */ /* 0x000fea0003800000 */
.L_x_11543:
        /* <DEDUP_REMOVED lines=16> */
.L_x_11571:
[----:B------:R-:W-:Y:S01]  /*51b0*/  CS2R R4, SRZ ;  /* 0x0000000000047805 */ /* 0x000fe2000001ff00 */
[----:B------:R-:W-:Y:S06]  /*51c0*/  BRA `(.L_x_11544) ;  /* 0x0000000000107947 */ /* 0x000fec0003800000 */
.L_x_11568:
[----:B------:R0:W5:Y:S01]  /*51d0*/  LDG.E.64 R4, desc[UR36][R2.64] ;  /* 0x0000002402047981 */ /* 0x000162000c1e1b00 */
[----:B------:R-:W-:Y:S05]  /*51e0*/  BRA `(.L_x_11544) ;  /* 0x0000000000087947 */ /* 0x000fea0003800000 */
.L_x_11567:
[----:B------:R0:W5:Y:S01]  /*51f0*/  LDG.E R4, desc[UR36][R2.64] ;  /* 0x0000002402047981 */ /* 0x000162000c1e1900 */
[----:B------:R-:W-:-:S07]  /*5200*/  IMAD.MOV.U32 R5, RZ, RZ, RZ ;  /* 0x000000ffff057224 */ /* 0x000fce00078e00ff */
.L_x_11544:
        /* <DEDUP_REMOVED lines=20> */
.L_x_11575:
[----:B------:R0:W-:Y:S01]  /*5350*/  STG.E.U8 desc[UR36][R2.64], R7 ;  /* 0x0000000702007986 */ /* 0x0001e2000c101124 */
[----:B------:R-:W-:Y:S05]  /*5360*/  BRA `(.L_x_11577) ;  /* 0x0000000c00387947 */ /* 0x000fea0003800000 */
.L_x_11574:
        /* <DEDUP_REMOVED lines=8> */
.L_x_11579:
[----:B------:R0:W-:Y:S01]  /*53f0*/  STG.E desc[UR36][R2.64], R7 ;  /* 0x0000000702007986 */ /* 0x0001e2000c101924 */
[----:B------:R-:W-:Y:S05]  /*5400*/  BRA `(.L_x_11577) ;  /* 0x0000000c00107947 */ /* 0x000fea0003800000 */
.L_x_11578:
[----:B------:R0:W-:Y:S01]  /*5410*/  STG.E.U16 desc[UR36][R2.64], R7 ;  /* 0x0000000702007986 */ /* 0x0001e2000c101524 */
[----:B------:R-:W-:Y:S05]  /*5420*/  BRA `(.L_x_11577) ;  /* 0x0000000c00087947 */ /* 0x000fea0003800000 */
.L_x_11573:
        /* <DEDUP_REMOVED lines=9> */
.L_x_11581:
[----:B------:R-:W0:Y:S02]  /*54c0*/  I2F.S64 R0, R4 ;  /* 0x0000000400007312 */ /* 0x000e240000301400 */
[----:B0-----:R-:W-:-:S05]  /*54d0*/  F2FP.F16.F32.PACK_AB R0, RZ, R0 ;  /* 0x00000000ff00723e */ /* 0x001fca00000000ff */
[----:B------:R0:W-:Y:S01]  /*54e0*/  STG.E.U16 desc[UR36][R2.64], R0 ;  /* 0x0000000002007986 */ /* 0x0001e2000c101524 */
[----:B------:R-:W-:Y:S05]  /*54f0*/  BRA `(.L_x_11577) ;  /* 0x0000000800d47947 */ /* 0x000fea0003800000 */
.L_x_11580:
        /* <DEDUP_REMOVED lines=10> */
.L_x_11583:
[----:B------:R-:W0:Y:S02]  /*55a0*/  I2F.S64 R4, R4 ;  /* 0x0000000400047312 */ /* 0x000e240000301400 */
[----:B0-----:R-:W-:-:S04]  /*55b0*/  F2FP.F16.F32.PACK_AB R5, RZ, R4 ;  /* 0x00000004ff05723e */ /* 0x001fc800000000ff */
[----:B------:R-:W-:-:S05]  /*55c0*/  PRMT R5, R5, 0x5410, RZ ;  /* 0x0000541005057816 */ /* 0x000fca00000000ff */
[----:B------:R0:W-:Y:S01]  /*55d0*/  STG.E desc[UR36][R2.64], R5 ;  /* 0x0000000502007986 */ /* 0x0001e2000c101924 */
[----:B------:R-:W-:Y:S05]  /*55e0*/  BRA `(.L_x_11577) ;  /* 0x0000000800987947 */ /* 0x000fea0003800000 */
.L_x_11582:
[----:B------:R-:W0:Y:S02]  /*55f0*/  I2F.F64.S64 R4, R4 ;  /* 0x0000000400047312 */ /* 0x000e240000301c00 */
[----:B0-----:R0:W-:Y:S01]  /*5600*/  STG.E.64 desc[UR36][R2.64], R4 ;  /* 0x0000000402007986 */ /* 0x0011e2000c101b24 */
[----:B------:R-:W-:Y:S05]  /*5610*/  BRA `(.L_x_11577) ;  /* 0x00000008008c7947 */ /* 0x000fea0003800000 */
.L_x_11572:
        /* <DEDUP_REMOVED lines=12> */
.L_x_11587:
        /* <DEDUP_REMOVED lines=18> */
.L_x_11590:
[----:B------:R-:W-:-:S04]  /*5800*/  SHF.R.U32.HI R5, RZ, 0x18, R5 ;  /* 0x00000018ff057819 */ /* 0x000fc80000011605 */
[----:B------:R-:W-:-:S07]  /*5810*/  LOP3.LUT R0, R0, 0x80, R5, 0xf8, !PT ;  /* 0x0000008000007812 */ /* 0x000fce00078ef805 */
.L_x_11589:
[----:B------:R-:W-:Y:S05]  /*5820*/  BSYNC.RECONVERGENT B0 ;  /* 0x0000000000007941 */ /* 0x000fea0003800200 */
.L_x_11588:
[----:B------:R0:W-:Y:S01]  /*5830*/  STG.E.U8 desc[UR36][R2.64], R0 ;  /* 0x0000000002007986 */ /* 0x0001e2000c101124 */
[----:B------:R-:W-:Y:S05]  /*5840*/  BRA `(.L_x_11577) ;  /* 0x0000000800007947 */ /* 0x000fea0003800000 */
.L_x_11586:
        /* <DEDUP_REMOVED lines=18> */
.L_x_11593:
[----:B------:R-:W-:-:S04]  /*5970*/  SHF.R.U32.HI R5, RZ, 0x18, R5 ;  /* 0x00000018ff057819 */ /* 0x000fc80000011605 */
[----:B------:R-:W-:-:S07]  /*5980*/  LOP3.LUT R0, R0, 0x80, R5, 0xf8, !PT ;  /* 0x0000008000007812 */ /* 0x000fce00078ef805 */
.L_x_11592:
[----:B------:R-:W-:Y:S05]  /*5990*/  BSYNC.RECONVERGENT B0 ;  /* 0x0000000000007941 */ /* 0x000fea0003800200 */
.L_x_11591:
[----:B------:R0:W-:Y:S01]  /*59a0*/  STG.E.U8 desc[UR36][R2.64], R0 ;  /* 0x0000000002007986 */ /* 0x0001e2000c101124 */
[----:B------:R-:W-:Y:S05]  /*59b0*/  BRA `(.L_x_11577) ;  /* 0x0000000400a47947 */ /* 0x000fea0003800000 */
.L_x_11585:
        /* <DEDUP_REMOVED lines=15> */
[----:B------:R-:W-:Y:S01]  /*5ab0*/  HFMA2 R0, -RZ, RZ, 0, 1.5199184417724609375e-05 ;  /* 0x000000ffff007431 */ /* 0x000fe200000001ff */
[----:B------:R-:W-:Y:S02]  /*5ac0*/  PLOP3.LUT P0, PT, PT, PT, PT, 0x80, 0x8 ;  /* 0x000000000008781c */ /* 0x000fe40003f0f070 */
[----:B------:R-:W-:Y:S02]  /*5ad0*/  @P1 PLOP3.LUT P0, PT, P2, PT, PT, 0x80, 0x8 ;  /* 0x000000000008181c */ /* 0x000fe4000170f070 */
[----:B------:R-:W-:-:S11]  /*5ae0*/  PRMT R5, R0, 0x7610, R5 ;  /* 0x0000761000057816 */ /* 0x000fd60000000005 */
[----:B------:R-:W-:-:S05]  /*5af0*/  @!P0 IMAD.MOV R4, RZ, RZ, R6 ;  /* 0x000000ffff048224 */ /* 0x000fca00078e0206 */
[----:B------:R-:W-:-:S05]  /*5b00*/  @P1 MOV R5, R4 ;  /* 0x0000000400051202 */ /* 0x000fca0000000f00 */
[----:B------:R0:W-:Y:S01]  /*5b10*/  STG.E.U8 desc[UR36][R2.64], R5 ;  /* 0x0000000502007986 */ /* 0x0001e2000c101124 */
[----:B------:R-:W-:Y:S05]  /*5b20*/  BRA `(.L_x_11577) ;  /* 0x0000000400487947 */ /* 0x000fea0003800000 */
.L_x_11595:
[----:B------:R0:W-:Y:S01]  /*5b30*/  STG.E.64 desc[UR36][R2.64], R4 ;  /* 0x0000000402007986 */ /* 0x0001e2000c101b24 */
[----:B------:R-:W-:Y:S05]  /*5b40*/  BRA `(.L_x_11577) ;  /* 0x0000000400407947 */ /* 0x000fea0003800000 */
.L_x_11594:
[----:B------:R0:W-:Y:S01]  /*5b50*/  STG.E desc[UR36][R2.64], R7 ;  /* 0x0000000702007986 */ /* 0x0001e2000c101924 */
[----:B------:R-:W-:Y:S05]  /*5b60*/  BRA `(.L_x_11577) ;  /* 0x0000000400387947 */ /* 0x000fea0003800000 */
.L_x_11584:
        /* <DEDUP_REMOVED lines=11> */
.L_x_11597:
[----:B------:R-:W0:Y:S01]  /*5c20*/  I2F.F64.S64 R4, R4 ;  /* 0x0000000400047312 */ /* 0x000e220000301c00 */
[----:B------:R-:W-:-:S05]  /*5c30*/  CS2R R6, SRZ ;  /* 0x0000000000067805 */ /* 0x000fca000001ff00 */
[----:B0-----:R4:W-:Y:S01]  /*5c40*/  STG.E.128 desc[UR36][R2.64], R4 ;  /* 0x0000000402007986 */ /* 0x0019e2000c101d24 */
[----:B------:R-:W-:Y:S05]  /*5c50*/  BRA `(.L_x_11577) ;  /* 0x0000000000fc7947 */ /* 0x000fea0003800000 */
.L_x_11596:
[----:B------:R-:W-:-:S09]  /*5c60*/  UISETP.NE.AND UP0, UPT, UR4, 0xf, UPT ;  /* 0x0000000f0400788c */ /* 0x000fd2000bf05270 */
[----:B------:R-:W-:Y:S05]  /*5c70*/  BRA.U !UP0, `(.L_x_11598) ;  /* 0x0000000108e87547 */ /* 0x000fea000b800000 */
[----:B------:R-:W-:-:S09]  /*5c80*/  UISETP.NE.AND UP0, UPT, UR4, 0x17, UPT ;  /* 0x000000170400788c */ /* 0x000fd2000bf05270 */
[----:B------:R-:W-:Y:S05]  /*5c90*/  BRA.U !UP0, `(.L_x_11599) ;  /* 0x0000000108907547 */ /* 0x000fea000b800000 */
[----:B------:R-:W-:-:S09]  /*5ca0*/  UISETP.NE.AND UP0, UPT, UR4, 0x18, UPT ;  /* 0x000000180400788c */ /* 0x000fd2000bf05270 */
[----:B------:R-:W-:Y:S05]  /*5cb0*/  BRA.U !UP0, `(.L_x_11600) ;  /* 0x0000000108447547 */ /* 0x000fea000b800000 */
.L_x_11576:
        /* <DEDUP_REMOVED lines=16> */
.L_x_11601:
[----:B------:R-:W-:Y:S05]  /*5dc0*/  BRA `(.L_x_11577) ;  /* 0x0000000000a07947 */ /* 0x000fea0003800000 */
.L_x_11600:
        /* <DEDUP_REMOVED lines=13> */
.L_x_11603:
[----:B------:R-:W-:Y:S05]  /*5ea0*/  BSYNC.RECONVERGENT B0 ;  /* 0x0000000000007941 */ /* 0x000fea0003800200 */
.L_x_11602:
[----:B------:R-:W-:-:S05]  /*5eb0*/  LOP3.LUT R7, R0, 0x80, R7, 0xf8, !PT ;  /* 0x0000008000077812 */ /* 0x000fca00078ef807 */
[----:B------:R2:W-:Y:S01]  /*5ec0*/  STG.E.U8 desc[UR36][R2.64], R7 ;  /* 0x0000000702007986 */ /* 0x0005e2000c101124 */
[----:B------:R-:W-:Y:S05]  /*5ed0*/  BRA `(.L_x_11577) ;  /* 0x00000000005c7947 */ /* 0x000fea0003800000 */
.L_x_11599:
        /* <DEDUP_REMOVED lines=12> */
.L_x_11605:
[----:B------:R-:W-:Y:S01]  /*5fa0*/  IMAD.MOV.U32 R0, RZ, RZ, 0x7f ;  /* 0x0000007fff007424 */ /* 0x000fe200078e00ff */
[----:B------:R-:W-:-:S04]  /*5fb0*/  ISETP.GT.U32.AND P0, PT, R6, 0x7f800000, PT ;  /* 0x7f8000000600780c */ /* 0x000fc80003f04070 */
[----:B------:R-:W-:-:S09]  /*5fc0*/  SEL R0, R0, 0x7c, P0 ;  /* 0x0000007c00007807 */ /* 0x000fd20000000000 */
.L_x_11606:
[----:B------:R-:W-:Y:S05]  /*5fd0*/  BSYNC.RECONVERGENT B0 ;  /* 0x0000000000007941 */ /* 0x000fea0003800200 */
.L_x_11604:
[----:B------:R-:W-:-:S04]  /*5fe0*/  SHF.R.U32.HI R5, RZ, 0x18, R5 ;  /* 0x00000018ff057819 */ /* 0x000fc80000011605 */
[----:B------:R-:W-:-:S05]  /*5ff0*/  LOP3.LUT R5, R0, 0x80, R5, 0xf8, !PT ;  /* 0x0000008000057812 */ /* 0x000fca00078ef805 */
[----:B------:R1:W-:Y:S01]  /*6000*/  STG.E.U8 desc[UR36][R2.64], R5 ;  /* 0x0000000502007986 */ /* 0x0003e2000c101124 */
[----:B------:R-:W-:Y:S05]  /*6010*/  BRA `(.L_x_11577) ;  /* 0x00000000000c7947 */ /* 0x000fea0003800000 */
.L_x_11598:
[----:B------:R-:W0:Y:S02]  /*6020*/  I2F.S64 R0, R4 ;  /* 0x0000000400007312 */ /* 0x000e240000301400 */
[----:B0-----:R-:W-:-:S05]  /*6030*/  F2FP.BF16.F32.PACK_AB R0, RZ, R0 ;  /* 0x00000000ff00723e */ /* 0x001fca00000010ff */
[----:B------:R0:W-:Y:S02]  /*6040*/  STG.E.U16 desc[UR36][R2.64], R0 ;  /* 0x0000000002007986 */ /* 0x0001e4000c101524 */
.L_x_11577:
[----:B------:R-:W-:-:S07]  /*6050*/  IADD3 R17, PT, PT, R17, 0x80, RZ ;  /* 0x0000008011117810 */ /* 0x000fce0007ffe0ff */
.L_x_11537:
[----:B------:R-:W-:Y:S05]  /*6060*/  BSYNC.RECONVERGENT B6 ;  /* 0x0000000000067941 */ /* 0x000fea0003800200 */
.L_x_11536:
        /* <DEDUP_REMOVED lines=307> */
.L_x_11609:
        /* <DEDUP_REMOVED lines=17> */
.L_x_11613:
[----:B------:R0:W5:Y:S01]  /*74b0*/  LDG.E.U8 R4, desc[UR36][R2.64] ;  /* 0x0000002402047981 */ /* 0x000162000c1e1100 */
[----:B------:R-:W-:Y:S01]  /*74c0*/  HFMA2 R5, -RZ, RZ, 0, 0 ;  /* 0x00000000ff057431 */ /* 0x000fe200000001ff */
[----:B------:R-:W-:Y:S06]  /*74d0*/  BRA `(.L_x_11615) ;  /* 0x0000000c00407947 */ /* 0x000fec0003800000 */
.L_x_11612:
        /* <DEDUP_REMOVED lines=8> */
.L_x_11617:
[----:B------:R-:W2:Y:S02]  /*7560*/  LDG.E R4, desc[UR36][R2.64] ;  /* 0x0000002402047981 */ /* 0x000ea4000c1e1900 */
[----:B--2---:R-:W-:Y:S01]  /*7570*/  SHF.R.S32.HI R5, RZ, 0x1f, R4 ;  /* 0x0000001fff057819 */ /* 0x004fe20000011404 */
[----:B------:R-:W-:Y:S06]  /*7580*/  BRA `(.L_x_11615) ;  /* 0x0000000c00147947 */ /* 0x000fec0003800000 */
.L_x_11616:
[----:B------:R-:W2:Y:S02]  /*7590*/  LDG.E.S16 R4, desc[UR36][R2.64] ;  /* 0x0000002402047981 */ /* 0x000ea4000c1e1700 */
[----:B--2---:R-:W-:Y:S01]  /*75a0*/  SHF.R.S32.HI R5, RZ, 0x1f, R4 ;  /* 0x0000001fff057819 */ /* 0x004fe20000011404 */
[----:B------:R-:W-:Y:S06]  /*75b0*/  BRA `(.L_x_11615) ;  /* 0x0000000c00087947 */ /* 0x000fec0003800000 */
.L_x_11611:
        /* <DEDUP_REMOVED lines=9> */
.L_x_11619:
[----:B------:R-:W2:Y:S02]  /*7650*/  LDG.E.U16 R2, desc[UR36][R2.64] ;  /* 0x0000002402027981 */ /* 0x000ea4000c1e1500 */
[----:B--2---:R-:W-:-:S06]  /*7660*/  HADD2.F32 R4, -RZ, R2.H0_H0 ;  /* 0x20000002ff047230 */ /* 0x004fcc0000004100 */
[----:B------:R-:W0:Y:S01]  /*7670*/  F2I.S64.TRUNC R4, R4 ;  /* 0x0000000400047311 */ /* 0x000e22000020d900 */
[----:B------:R-:W-:Y:S05]  /*7680*/  BRA `(.L_x_11615) ;  /* 0x0000000800d47947 */ /* 0x000fea0003800000 */
.L_x_11618:
        /* <DEDUP_REMOVED lines=9> */
.L_x_11621:
[----:B------:R-:W2:Y:S02]  /*7720*/  LDG.E.U16 R2, desc[UR36][R2.64] ;  /* 0x0000002402027981 */ /* 0x000ea4000c1e1500 */
[----:B--2---:R-:W-:-:S06]  /*7730*/  HADD2.F32 R4, -RZ, R2.H0_H0 ;  /* 0x20000002ff047230 */ /* 0x004fcc0000004100 */
[----:B------:R-:W0:Y:S01]  /*7740*/  F2I.S64.TRUNC R4, R4 ;  /* 0x0000000400047311 */ /* 0x000e22000020d900 */
[----:B------:R-:W-:Y:S05]  /*7750*/  BRA `(.L_x_11615) ;  /* 0x0000000800a07947 */ /* 0x000fea0003800000 */
.L_x_11620:
[----:B------:R-:W2:Y:S02]  /*7760*/  LDG.E.64 R2, desc[UR36][R2.64] ;  /* 0x0000002402027981 */ /* 0x000ea4000c1e1b00 */
[----:B--2---:R0:W1:Y:S01]  /*7770*/  F2I.S64.F64.TRUNC R4, R2 ;  /* 0x0000000200047311 */ /* 0x004062000030d900 */
[----:B------:R-:W-:Y:S05]  /*7780*/  BRA `(.L_x_11615) ;  /* 0x0000000800947947 */ /* 0x000fea0003800000 */
.L_x_11610:
        /* <DEDUP_REMOVED lines=13> */
.L_x_11624:
[----:B------:R-:W2:Y:S02]  /*7860*/  LDG.E.64 R2, desc[UR36][R2.64] ;  /* 0x0000002402027981 */ /* 0x000ea4000c1e1b00 */
[----:B--2---:R0:W1:Y:S01]  /*7870*/  F2I.S64.F64.TRUNC R4, R2 ;  /* 0x0000000200047311 */ /* 0x004062000030d900 */
[----:B------:R-:W-:Y:S05]  /*7880*/  BRA `(.L_x_11615) ;  /* 0x0000000800547947 */ /* 0x000fea0003800000 */
.L_x_11623:
        /* <DEDUP_REMOVED lines=26> */
.L_x_11626:
        /* <DEDUP_REMOVED lines=13> */
.L_x_11625:
[----:B------:R-:W2:Y:S02]  /*7b00*/  LDG.E.U16 R4, desc[UR36][R2.64] ;  /* 0x0000002402047981 */ /* 0x000ea4000c1e1500 */
[----:B--2---:R-:W-:-:S06]  /*7b10*/  IMAD.U32 R4, R4, 0x10000, RZ ;  /* 0x0001000004047824 */ /* 0x004fcc00078e00ff */
[----:B------:R-:W4:Y:S01]  /*7b20*/  F2I.S64.TRUNC R4, R4 ;  /* 0x0000000400047311 */ /* 0x000f22000020d900 */
[----:B------:R-:W-:Y:S05]  /*7b30*/  BRA `(.L_x_11615) ;  /* 0x0000000400a87947 */ /* 0x000fea0003800000 */
.L_x_11622:
        /* <DEDUP_REMOVED lines=11> */
.L_x_11629:
        /* <DEDUP_REMOVED lines=21> */
.L_x_11633:
[----:B------:R-:W-:Y:S05]  /*7d40*/  BSYNC.RECONVERGENT B1 ;  /* 0x0000000000017941 */ /* 0x000fea0003800200 */
.L_x_11632:
[----:B------:R-:W-:Y:S01]  /*7d50*/  IMAD.SHL.U32 R0, R0, 0x100000, RZ ;  /* 0x0010000000007824 */ /* 0x000fe200078e00ff */
[----:B------:R-:W-:-:S04]  /*7d60*/  LEA R2, R2, 0x3b800000, 0x17 ;  /* 0x3b80000002027811 */ /* 0x000fc800078eb8ff */
[----:B------:R-:W-:-:S07]  /*7d70*/  LOP3.LUT R4, R2, R0, R7, 0xfe, !PT ;  /* 0x0000000002047212 */ /* 0x000fce00078efe07 */
.L_x_11631:
[----:B------:R-:W-:Y:S05]  /*7d80*/  BSYNC.RECONVERGENT B0 ;  /* 0x0000000000007941 */ /* 0x000fea0003800200 */
.L_x_11630:
[----:B------:R-:W0:Y:S01]  /*7d90*/  F2I.S64.TRUNC R4, R4 ;  /* 0x0000000400047311 */ /* 0x000e22000020d900 */
[----:B------:R-:W-:Y:S05]  /*7da0*/  BRA `(.L_x_11615) ;  /* 0x00000004000c7947 */ /* 0x000fea0003800000 */
.L_x_11628:
        /* <DEDUP_REMOVED lines=21> */
.L_x_11637:
[----:B------:R-:W-:Y:S05]  /*7f00*/  BSYNC.RECONVERGENT B1 ;  /* 0x0000000000017941 */ /* 0x000fea0003800200 */
.L_x_11636:
[----:B------:R-:W-:Y:S01]  /*7f10*/  IMAD.SHL.U32 R0, R0, 0x200000, RZ ;  /* 0x0020000000007824 */ /* 0x000fe200078e00ff */
[----:B------:R-:W-:-:S04]  /*7f20*/  LEA R2, R2, 0x37800000, 0x17 ;  /* 0x3780000002027811 */ /* 0x000fc800078eb8ff */
[----:B------:R-:W-:-:S07]  /*7f30*/  LOP3.LUT R4, R2, R0, R7, 0xfe, !PT ;  /* 0x0000000002047212 */ /* 0x000fce00078efe07 */
.L_x_11635:
[----:B------:R-:W-:Y:S05]  /*7f40*/  BSYNC.RECONVERGENT B0 ;  /* 0x0000000000007941 */ /* 0x000fea0003800200 */
.L_x_11634:
[----:B------:R-:W0:Y:S01]  /*7f50*/  F2I.S64.TRUNC R4, R4 ;  /* 0x0000000400047311 */ /* 0x000e22000020d900 */
[----:B------:R-:W-:Y:S05]  /*7f60*/  BRA `(.L_x_11615) ;  /* 0x00000000009c7947 */ /* 0x000fea0003800000 */
.L_x_11627:
        /* <DEDUP_REMOVED lines=14> */
.L_x_11641:
[----:B------:R-:W-:Y:S05]  /*8050*/  BSYNC.RECONVERGENT B0 ;  /* 0x0000000000007941 */ /* 0x000fea0003800200 */
.L_x_11640:
[----:B------:R-:W0:Y:S01]  /*8060*/  F2I.S64.TRUNC R4, R4 ;  /* 0x0000000400047311 */ /* 0x000e22000020d900 */
[----:B------:R-:W-:Y:S05]  /*8070*/  BRA `(.L_x_11615) ;  /* 0x0000000000587947 */ /* 0x000fea0003800000 */
.L_x_11614:
        /* <DEDUP_REMOVED lines=16> */
.L_x_11642:
[----:B------:R-:W-:Y:S01]  /*8180*/  CS2R R4, SRZ ;  /* 0x0000000000047805 */ /* 0x000fe2000001ff00 */
[----:B------:R-:W-:Y:S06]  /*8190*/  BRA `(.L_x_11615) ;  /* 0x0000000000107947 */ /* 0x000fec0003800000 */
.L_x_11639:
[----:B------:R0:W5:Y:S01]  /*81a0*/  LDG.E.64 R4, desc[UR36][R2.64] ;  /* 0x0000002402047981 */ /* 0x000162000c1e1b00 */
[----:B------:R-:W-:Y:S05]  /*81b0*/  BRA `(.L_x_11615) ;  /* 0x0000000000087947 */ /* 0x000fea0003800000 */
.L_x_11638:
[----:B------:R0:W5:Y:S01]  /*81c0*/  LDG.E R4, desc[UR36][R2.64] ;  /* 0x0000002402047981 */ /* 0x000162000c1e1900 */
[----:B------:R-:W-:-:S07]  /*81d0*/  IMAD.MOV.U32 R5, RZ, RZ, RZ ;  /* 0x000000ffff057224 */ /* 0x000fce00078e00ff */
.L_x_11615:
        /* <DEDUP_REMOVED lines=20> */
.L_x_11646:
[----:B------:R4:W-:Y:S01]  /*8320*/  STG.E.U8 desc[UR36][R2.64], R7 ;  /* 0x0000000702007986 */ /* 0x0009e2000c101124 */
[----:B------:R-:W-:Y:S05]  /*8330*/  BRA `(.L_x_11648) ;  /* 0x0000000c00387947 */ /* 0x000fea0003800000 */
.L_x_11645:
        /* <DEDUP_REMOVED lines=8> */
.L_x_11650:
[----:B------:R2:W-:Y:S01]  /*83c0*/  STG.E desc[UR36][R2.64], R7 ;  /* 0x0000000702007986 */ /* 0x0005e2000c101924 */
[----:B------:R-:W-:Y:S05]  /*83d0*/  BRA `(.L_x_11648) ;  /* 0x0000000c00107947 */ /* 0x000fea0003800000 */
.L_x_11649:
[----:B------:R0:W-:Y:S01]  /*83e0*/  STG.E.U16 desc[UR36][R2.64], R7 ;  /* 0x0000000702007986 */ /* 0x0001e2000c101524 */
[----:B------:R-:W-:Y:S05]  /*83f0*/  BRA `(.L_x_11648) ;  /* 0x0000000c00087947 */ /* 0x000fea0003800000 */
.L_x_11644:
        /* <DEDUP_REMOVED lines=9> */
.L_x_11652:
[----:B------:R-:W0:Y:S02]  /*8490*/  I2F.S64 R0, R4 ;  /* 0x0000000400007312 */ /* 0x000e240000301400 */
[----:B0-----:R-:W-:-:S05]  /*84a0*/  F2FP.F16.F32.PACK_AB R0, RZ, R0 ;  /* 0x00000000ff00723e */ /* 0x001fca00000000ff */
[----:B------:R0:W-:Y:S01]  /*84b0*/  STG.E.U16 desc[UR36][R2.64], R0 ;  /* 0x0000000002007986 */ /* 0x0001e2000c101524 */
[----:B------:R-:W-:Y:S05]  /*84c0*/  BRA `(.L_x_11648) ;  /* 0x0000000800d47947 */ /* 0x000fea0003800000 */
.L_x_11651:
        /* <DEDUP_REMOVED lines=10> */
.L_x_11654:
[----:B------:R-:W0:Y:S02]  /*8570*/  I2F.S64 R4, R4 ;  /* 0x0000000400047312 */ /* 0x000e240000301400 */
[----:B0-----:R-:W-:-:S04]  /*8580*/  F2FP.F16.F32.PACK_AB R5, RZ, R4 ;  /* 0x00000004ff05723e */ /* 0x001fc800000000ff */
[----:B------:R-:W-:-:S05]  /*8590*/  PRMT R5, R5, 0x5410, RZ ;  /* 0x0000541005057816 */ /* 0x000fca00000000ff */
[----:B------:R0:W-:Y:S01]  /*85a0*/  STG.E desc[UR36][R2.64], R5 ;  /* 0x0000000502007986 */ /* 0x0001e2000c101924 */
[----:B------:R-:W-:Y:S05]  /*85b0*/  BRA `(.L_x_11648) ;  /* 0x0000000800987947 */ /* 0x000fea0003800000 */
.L_x_11653:
[----:B------:R-:W0:Y:S02]  /*85c0*/  I2F.F64.S64 R4, R4 ;  /* 0x0000000400047312 */ /* 0x000e240000301c00 */
[----:B0-----:R0:W-:Y:S01]  /*85d0*/  STG.E.64 desc[UR36][R2.64], R4 ;  /* 0x0000000402007986 */ /* 0x0011e2000c101b24 */
[----:B------:R-:W-:Y:S05]  /*85e0*/  BRA `(.L_x_11648) ;  /* 0x00000008008c7947 */ /* 0x000fea0003800000 */
.L_x_11643:
        /* <DEDUP_REMOVED lines=12> */
.L_x_11658:
        /* <DEDUP_REMOVED lines=18> */
.L_x_11661:
[----:B------:R-:W-:-:S04]  /*87d0*/  SHF.R.U32.HI R5, RZ, 0x18, R5 ;  /* 0x00000018ff057819 */ /* 0x000fc80000011605 */
[----:B------:R-:W-:-:S07]  /*87e0*/  LOP3.LUT R0, R0, 0x80, R5, 0xf8, !PT ;  /* 0x0000008000007812 */ /* 0x000fce00078ef805 */
.L_x_11660:
[----:B------:R-:W-:Y:S05]  /*87f0*/  BSYNC.RECONVERGENT B0 ;  /* 0x0000000000007941 */ /* 0x000fea0003800200 */
.L_x_11659:
[----:B------:R0:W-:Y:S01]  /*8800*/  STG.E.U8 desc[UR36][R2.64], R0 ;  /* 0x0000000002007986 */ /* 0x0001e2000c101124 */
[----:B------:R-:W-:Y:S05]  /*8810*/  BRA `(.L_x_11648) ;  /* 0x0000000800007947 */ /* 0x000fea0003800000 */
.L_x_11657:
        /* <DEDUP_REMOVED lines=18> */
.L_x_11664:
[----:B------:R-:W-:-:S04]  /*8940*/  SHF.R.U32.HI R5, RZ, 0x18, R5 ;  /* 0x00000018ff057819 */ /* 0x000fc80000011605 */
[----:B------:R-:W-:-:S07]  /*8950*/  LOP3.LUT R0, R0, 0x80, R5, 0xf8, !PT ;  /* 0x0000008000007812 */ /* 0x000fce00078ef805 */
.L_x_11663:
[----:B------:R-:W-:Y:S05]  /*8960*/  BSYNC.RECONVERGENT B0 ;  /* 0x0000000000007941 */ /* 0x000fea0003800200 */
.L_x_11662:
[----:B------:R0:W-:Y:S01]  /*8970*/  STG.E.U8 desc[UR36][R2.64], R0 ;  /* 0x0000000002007986 */ /* 0x0001e2000c101124 */
[----:B------:R-:W-:Y:S05]  /*8980*/  BRA `(.L_x_11648) ;  /* 0x0000000400a47947 */ /* 0x000fea0003800000 */
.L_x_11656:
        /* <DEDUP_REMOVED lines=23> */
.L_x_11666:
[----:B------:R0:W-:Y:S01]  /*8b00*/  STG.E.64 desc[UR36][R2.64], R4 ;  /* 0x0000000402007986 */ /* 0x0001e2000c101b24 */
[----:B------:R-:W-:Y:S05]  /*8b10*/  BRA `(.L_x_11648) ;  /* 0x0000000400407947 */ /* 0x000fea0003800000 */
.L_x_11665:
[----:B------:R0:W-:Y:S01]  /*8b20*/  STG.E desc[UR36][R2.64], R7 ;  /* 0x0000000702007986 */ /* 0x0001e2000c101924 */
[----:B------:R-:W-:Y:S05]  /*8b30*/  BRA `(.L_x_11648) ;  /* 0x0000000400387947 */ /* 0x000fea0003800000 */
.L_x_11655:
        /* <DEDUP_REMOVED lines=11> */
.L_x_11668:
[----:B------:R-:W0:Y:S01]  /*8bf0*/  I2F.F64.S64 R4, R4 ;  /* 0x0000000400047312 */ /* 0x000e220000301c00 */
[----:B------:R-:W-:-:S05]  /*8c00*/  CS2R R6, SRZ ;  /* 0x0000000000067805 */ /* 0x000fca000001ff00 */
[----:B0-----:R0:W-:Y:S01]  /*8c10*/  STG.E.128 desc[UR36][R2.64], R4 ;  /* 0x0000000402007986 */ /* 0x0011e2000c101d24 */
[----:B------:R-:W-:Y:S05]  /*8c20*/  BRA `(.L_x_11648) ;  /* 0x0000000000fc7947 */ /* 0x000fea0003800000 */
.L_x_11667:
[----:B------:R-:W-:-:S09]  /*8c30*/  UISETP.NE.AND UP0, UPT, UR4, 0xf, UPT ;  /* 0x0000000f0400788c */ /* 0x000fd2000bf05270 */
[----:B------:R-:W-:Y:S05]  /*8c40*/  BRA.U !UP0, `(.L_x_11669) ;  /* 0x0000000108e87547 */ /* 0x000fea000b800000 */
[----:B------:R-:W-:-:S09]  /*8c50*/  UISETP.NE.AND UP0, UPT, UR4, 0x17, UPT ;  /* 0x000000170400788c */ /* 0x000fd2000bf05270 */
[----:B------:R-:W-:Y:S05]  /*8c60*/  BRA.U !UP0, `(.L_x_11670) ;  /* 0x0000000108907547 */ /* 0x000fea000b800000 */
[----:B------:R-:W-:-:S09]  /*8c70*/  UISETP.NE.AND UP0, UPT, UR4, 0x18, UPT ;  /* 0x000000180400788c */ /* 0x000fd2000bf05270 */
[----:B------:R-:W-:Y:S05]  /*8c80*/  BRA.U !UP0, `(.L_x_11671) ;  /* 0x0000000108447547 */ /* 0x000fea000b800000 */
.L_x_11647:
        /* <DEDUP_REMOVED lines=16> */
.L_x_11672:
[----:B------:R-:W-:Y:S05]  /*8d90*/  BRA `(.L_x_11648) ;  /* 0x0000000000a07947 */ /* 0x000fea0003800000 */
.L_x_11671:
        /* <DEDUP_REMOVED lines=13> */
.L_x_11674:
[----:B------:R-:W-:Y:S05]  /*8e70*/  BSYNC.RECONVERGENT B0 ;  /* 0x0000000000007941 */ /* 0x000fea0003800200 */
.L_x_11673:
[----:B------:R-:W-:-:S05]  /*8e80*/  LOP3.LUT R7, R0, 0x80, R7, 0xf8, !PT ;  /* 0x0000008000077812 */ /* 0x000fca00078ef807 */
[----:B------:R0:W-:Y:S01]  /*8e90*/  STG.E.U8 desc[UR36][R2.64], R7 ;  /* 0x0000000702007986 */ /* 0x0001e2000c101124 */
[----:B------:R-:W-:Y:S05]  /*8ea0*/  BRA `(.L_x_11648) ;  /* 0x00000000005c7947 */ /* 0x000fea0003800000 */
.L_x_11670:
        /* <DEDUP_REMOVED lines=12> */
.L_x_11676:
[----:B------:R-:W-:Y:S02]  /*8f70*/  ISETP.GT.U32.AND P0, PT, R6, 0x7f800000, PT ;  /* 0x7f8000000600780c */ /* 0x000fe40003f04070 */
[----:B------:R-:W-:-:S04]  /*8f80*/  MOV R0, 0x7f ;  /* 0x0000007f00007802 */ /* 0x000fc80000000f00 */
[----:B------:R-:W-:-:S07]  /*8f90*/  SEL R0, R0, 0x7c, P0 ;  /* 0x0000007c00007807 */ /* 0x000fce0000000000 */
.L_x_11677:
[----:B------:R-:W-:Y:S05]  /*8fa0*/  BSYNC.RECONVERGENT B0 ;  /* 0x0000000000007941 */ /* 0x000fea0003800200 */
.L_x_11675:
[----:B------:R-:W-:-:S04]  /*8fb0*/  SHF.R.U32.HI R5, RZ, 0x18, R5 ;  /* 0x00000018ff057819 */ /* 0x000fc80000011605 */
[----:B------:R-:W-:-:S05]  /*8fc0*/  LOP3.LUT R5, R0, 0x80, R5, 0xf8, !PT ;  /* 0x0000008000057812 */ /* 0x000fca00078ef805 */
[----:B------:R0:W-:Y:S01]  /*8fd0*/  STG.E.U8 desc[UR36][R2.64], R5 ;  /* 0x0000000502007986 */ /* 0x0001e2000c101124 */
[----:B------:R-:W-:Y:S05]  /*8fe0*/  BRA `(.L_x_11648) ;  /* 0x00000000000c7947 */ /* 0x000fea0003800000 */
.L_x_11669:
[----:B------:R-:W0:Y:S02]  /*8ff0*/  I2F.S64 R0, R4 ;  /* 0x0000000400007312 */ /* 0x000e240000301400 */
[----:B0-----:R-:W-:-:S05]  /*9000*/  F2FP.BF16.F32.PACK_AB R0, RZ, R0 ;  /* 0x00000000ff00723e */ /* 0x001fca00000010ff */
[----:B------:R0:W-:Y:S02]  /*9010*/  STG.E.U16 desc[UR36][R2.64], R0 ;  /* 0x0000000002007986 */ /* 0x0001e4000c101524 */
.L_x_11648:
[----:B------:R-:W-:-:S07]  /*9020*/  VIADD R17, R17, 0x80 ;  /* 0x0000008011117836 */ /* 0x000fce0000000000 */
.L_x_11608:
[----:B------:R-:W-:Y:S05]  /*9030*/  BSYNC.RECONVERGENT B6 ;  /* 0x0000000000067941 */ /* 0x000fea0003800200 */
.L_x_11607:
        /* <DEDUP_REMOVED lines=306> */
.L_x_11678:
[----:B------:R-:W1:Y:S01]  /*a360*/  LDCU.128 UR8, c[0x0][0x580] ;  /* 0x0000b000ff0877ac */ /* 0x000e620008000c00 */
[----:B------:R-:W-:-:S04]  /*a370*/  UPRMT UR4, UR42, 0x9910, URZ ;  /* 0x000099102a047896 */ /* 0x000fc800080000ff */
[----:B------:R-:W-:Y:S01]  /*a380*/  UISETP.GT.AND UP0, UPT, UR4, 0x9, UPT ;  /* 0x000000090400788c */ /* 0x000fe2000bf04270 */
[----:B-1--4-:R-:W-:Y:S02]  /*a390*/  IADD3 R4, P1, PT, R0, UR10, RZ ;  /* 0x0000000a00047c10 */ /* 0x012fe4000ff3e0ff */
[----:B------:R-:W-:-:S03]  /*a3a0*/  IADD3 R16, P0, PT, R16, UR8, RZ ;  /* 0x0000000810107c10 */ /* 0x000fc6000ff1e0ff */
[----:B---3--:R-:W-:Y:S01]  /*a3b0*/  IMAD.X R5, RZ, RZ, UR11, P1 ;  /* 0x0000000bff057e24 */ /* 0x008fe200088e06ff */
        /* <DEDUP_REMOVED lines=10> */
[----:B--2---:R-:W2:Y:S02]  /*a460*/  LDG.E.S8 R2, desc[UR36][R4.64] ;  /* 0x0000002404027981 */ /* 0x004ea4000c1e1300 */
[----:B--2---:R-:W-:Y:S01]  /*a470*/  SHF.R.S32.HI R3, RZ, 0x1f, R2 ;  /* 0x0000001fff037819 */ /* 0x004fe20000011402 */
[----:B------:R-:W-:Y:S06]  /*a480*/  BRA `(.L_x_11684) ;  /* 0x0000000c004c7947 */ /* 0x000fec0003800000 */
.L_x_11682:
[----:B--2---:R0:W5:Y:S01]  /*a490*/  LDG.E.U8 R2, desc[UR36][R4.64] ;  /* 0x0000002404027981 */ /* 0x004162000c1e1100 */
[----:B------:R-:W-:Y:S01]  /*a4a0*/  IMAD.MOV.U32 R3, RZ, RZ, RZ ;  /* 0x000000ffff037224 */ /* 0x000fe200078e00ff */
[----:B------:R-:W-:Y:S06]  /*a4b0*/  BRA `(.L_x_11684) ;  /* 0x0000000c00407947 */ /* 0x000fec0003800000 */
.L_x_11681:
[----:B------:R-:W-:-:S09]  /*a4c0*/  UISETP.NE.AND UP0, UPT, UR4, 0x2, UPT ;  /* 0x000000020400788c */ /* 0x000fd2000bf05270 */
[----:B------:R-:W-:Y:S05]  /*a4d0*/  BRA.U !UP0, `(.L_x_11685) ;  /* 0x0000000108247547 */ /* 0x000fea000b800000 */
[----:B------:R-:W-:-:S09]  /*a4e0*/  UISETP.NE.AND UP0, UPT, UR4, 0x3, UPT ;  /* 0x000000030400788c */ /* 0x000fd2000bf05270 */
[----:B------:R-:W-:Y:S05]  /*a4f0*/  BRA.U !UP0, `(.L_x_11686) ;  /* 0x0000000108107547 */ /* 0x000fea000b800000 */
[----:B------:R-:W-:-:S09]  /*a500*/  UISETP.NE.AND UP0, UPT, UR4, 0x4, UPT ;  /* 0x000000040400788c */ /* 0x000fd2000bf05270 */
[----:B------:R-:W-:Y:S05]  /*a510*/  BRA.U UP0, `(.L_x_11683) ;  /* 0x0000000900d07547 */ /* 0x000fea000b800000 */
[----:B--2---:R0:W5:Y:S01]  /*a520*/  LDG.E.64 R2, desc[UR36][R4.64] ;  /* 0x0000002404027981 */ /* 0x004162000c1e1b00 */
[----:B------:R-:W-:Y:S05]  /*a530*/  BRA `(.L_x_11684) ;  /* 0x0000000c00207947 */ /* 0x000fea0003800000 */
.L_x_11686:
[----:B--2---:R-:W2:Y:S02]  /*a540*/  LDG.E R2, desc[UR36][R4.64] ;  /* 0x0000002404027981 */ /* 0x004ea4000c1e1900 */
[----:B--2---:R-:W-:Y:S01]  /*a550*/  SHF.R.S32.HI R3, RZ, 0x1f, R2 ;  /* 0x0000001fff037819 */ /* 0x004fe20000011402 */
[----:B------:R-:W-:Y:S06]  /*a560*/  BRA `(.L_x_11684) ;  /* 0x0000000c00147947 */ /* 0x000fec0003800000 */
.L_x_11685:
[----:B--2---:R-:W2:Y:S02]  /*a570*/  LDG.E.S16 R2, desc[UR36][R4.64] ;  /* 0x0000002404027981 */ /* 0x004ea4000c1e1700 */
[----:B--2---:R-:W-:Y:S01]  /*a580*/  SHF.R.S32.HI R3, RZ, 0x1f, R2 ;  /* 0x0000001fff037819 */ /* 0x004fe20000011402 */
[----:B------:R-:W-:Y:S06]  /*a590*/  BRA `(.L_x_11684) ;  /* 0x0000000c00087947 */ /* 0x000fec0003800000 */
.L_x_11680:
[----:B------:R-:W-:-:S09]  /*a5a0*/  UISETP.GT.AND UP0, UPT, UR4, 0x6, UPT ;  /* 0x000000060400788c */ /* 0x000fd2000bf04270 */
[----:B------:R-:W-:Y:S05]  /*a5b0*/  BRA.U UP0, `(.L_x_11687) ;  /* 0x00000001002c7547 */ /* 0x000fea000b800000 */
[----:B------:R-:W-:-:S09]  /*a5c0*/  UISETP.NE.AND UP0, UPT, UR4, 0x5, UPT ;  /* 0x000000050400788c */ /* 0x000fd2000bf05270 */
[----:B------:R-:W-:Y:S05]  /*a5d0*/  BRA.U !UP0, `(.L_x_11688) ;  /* 0x0000000108147547 */ /* 0x000fea000b800000 */
[----:B------:R-:W-:-:S09]  /*a5e0*/  UISETP.NE.AND UP0, UPT, UR4, 0x6, UPT ;  /* 0x000000060400788c */ /* 0x000fd2000bf05270 */
[----:B------:R-:W-:Y:S05]  /*a5f0*/  BRA.U UP0, `(.L_x_11683) ;  /* 0x0000000900987547 */ /* 0x000fea000b800000 */
[----:B--2---:R-:W2:Y:S02]  /*a600*/  LDG.E R2, desc[UR36][R4.64] ;  /* 0x0000002404027981 */ /* 0x004ea4000c1e1900 */
[----:B--2---:R-:W0:Y:S01]  /*a610*/  F2I.S64.TRUNC R2, R2 ;  /* 0x0000000200027311 */ /* 0x004e22000020d900 */
[----:B------:R-:W-:Y:S05]  /*a620*/  BRA `(.L_x_11684) ;  /* 0x0000000800e47947 */ /* 0x000fea0003800000 */
.L_x_11688:
[----:B------:R-:W2:Y:S02]  /*a630*/  LDG.E.U16 R4, desc[UR36][R4.64] ;  /* 0x0000002404047981 */ /* 0x000ea4000c1e1500 */
[----:B--2---:R-:W-:-:S06]  /*a640*/  HADD2.F32 R2, -RZ, R4.H0_H0 ;  /* 0x20000004ff027230 */ /* 0x004fcc0000004100 */
[----:B------:R-:W0:Y:S01]  /*a650*/  F2I.S64.TRUNC R2, R2 ;  /* 0x0000000200027311 */ /* 0x000e22000020d900 */
[----:B------:R-:W-:Y:S05]  /*a660*/  BRA `(.L_x_11684) ;  /* 0x0000000800d47947 */ /* 0x000fea0003800000 */
.L_x_11687:
[----:B------:R-:W-:-:S09]  /*a670*/  UISETP.NE.AND UP0, UPT, UR4, 0x7, UPT ;  /* 0x000000070400788c */ /* 0x000fd2000bf05270 */
[----:B------:R-:W-:Y:S05]  /*a680*/  BRA.U !UP0, `(.L_x_11689) ;  /* 0x00000001082c7547 */ /* 0x000fea000b800000 */
[----:B------:R-:W-:-:S09]  /*a690*/  UISETP.NE.AND UP0, UPT, UR4, 0x8, UPT ;  /* 0x000000080400788c */ /* 0x000fd2000bf05270 */
[----:B------:R-:W-:Y:S05]  /*a6a0*/  BRA.U !UP0, `(.L_x_11690) ;  /* 0x0000000108147547 */ /* 0x000fea000b800000 */
[----:B------:R-:W-:-:S09]  /*a6b0*/  UISETP.NE.AND UP0, UPT, UR4, 0x9, UPT ;  /* 0x000000090400788c */ /* 0x000fd2000bf05270 */
[----:B------:R-:W-:Y:S05]  /*a6c0*/  BRA.U UP0, `(.L_x_11683) ;  /* 0x0000000900647547 */ /* 0x000fea000b800000 */
[----:B--2---:R-:W2:Y:S02]  /*a6d0*/  LDG.E R2, desc[UR36][R4.64] ;  /* 0x0000002404027981 */ /* 0x004ea4000c1e1900 */
[----:B--2---:R-:W0:Y:S01]  /*a6e0*/  F2I.S64.TRUNC R2, R2 ;  /* 0x0000000200027311 */ /* 0x004e22000020d900 */
[----:B------:R-:W-:Y:S05]  /*a6f0*/  BRA `(.L_x_11684) ;  /* 0x0000000800b07947 */ /* 0x000fea0003800000 */
.L_x_11690:
[----:B------:R-:W2:Y:S02]  /*a700*/  LDG.E.U16 R4, desc[UR36][R4.64] ;  /* 0x0000002404047981 */ /* 0x000ea4000c1e1500 */
[----:B--2---:R-:W-:-:S06]  /*a710*/  HADD2.F32 R2, -RZ, R4.H0_H0 ;  /* 0x20000004ff027230 */ /* 0x004fcc0000004100 */
[----:B------:R-:W0:Y:S01]  /*a720*/  F2I.S64.TRUNC R2, R2 ;  /* 0x0000000200027311 */ /* 0x000e22000020d900 */
[----:B------:R-:W-:Y:S05]  /*a730*/  BRA `(.L_x_11684) ;  /* 0x0000000800a07947 */ /* 0x000fea0003800000 */
.L_x_11689:
[----:B--2---:R-:W2:Y:S02]  /*a740*/  LDG.E.64 R2, desc[UR36][R4.64] ;  /* 0x0000002404027981 */ /* 0x004ea4000c1e1b00 */
[----:B--2---:R-:W0:Y:S01]  /*a750*/  F2I.S64.F64.TRUNC R2, R2 ;  /* 0x0000000200027311 */ /* 0x004e22000030d900 */
[----:B------:R-:W-:Y:S05]  /*a760*/  BRA `(.L_x_11684) ;  /* 0x0000000800947947 */ /* 0x000fea0003800000 */
.L_x_11679:
        /* <DEDUP_REMOVED lines=9> */
[----:B--2---:R-:W-:Y:S02]  /*a800*/  MOV R3, RZ ;  /* 0x000000ff00037202 */ /* 0x004fe40000000f00 */
[----:B---3--:R-:W-:-:S04]  /*a810*/  ISETP.NE.AND P0, PT, R4, RZ, PT ;  /* 0x000000ff0400720c */ /* 0x008fc80003f05270 */
[----:B------:R-:W-:Y:S01]  /*a820*/  SEL R2, RZ, 0x1, !P0 ;  /* 0x00000001ff027807 */ /* 0x000fe20004000000 */
[----:B------:R-:W-:Y:S08]  /*a830*/  BRA `(.L_x_11684) ;  /* 0x0000000800607947 */ /* 0x000ff00003800000 */
.L_x_11693:
[----:B--2---:R-:W2:Y:S02]  /*a840*/  LDG.E.64 R2, desc[UR36][R4.64] ;  /* 0x0000002404027981 */ /* 0x004ea4000c1e1b00 */
[----:B--2---:R-:W0:Y:S01]  /*a850*/  F2I.S64.F64.TRUNC R2, R2 ;  /* 0x0000000200027311 */ /* 0x004e22000030d900 */
[----:B------:R-:W-:Y:S05]  /*a860*/  BRA `(.L_x_11684) ;  /* 0x0000000800547947 */ /* 0x000fea0003800000 */
.L_x_11692:
        /* <DEDUP_REMOVED lines=9> */
[C---:B--2---:R-:W-:Y:S02]  /*a900*/  LOP3.LUT R2, R0.reuse, 0x7f000000, RZ, 0xc0, !PT ;  /* 0x7f00000000027812 */ /* 0x044fe400078ec0ff */
        /* <DEDUP_REMOVED lines=16> */
.L_x_11695:
[----:B--2---:R-:W2:Y:S02]  /*aa10*/  LDG.E.U8 R3, desc[UR36][R4.64] ;  /* 0x0000002404037981 */ /* 0x004ea4000c1e1100 */
        /* <DEDUP_REMOVED lines=12> */
.L_x_11694:
[----:B--2---:R-:W2:Y:S02]  /*aae0*/  LDG.E.U16 R2, desc[UR36][R4.64] ;  /* 0x0000002404027981 */ /* 0x004ea4000c1e1500 */
[----:B--2---:R-:W-:-:S06]  /*aaf0*/  IMAD.U32 R2, R2, 0x10000, RZ ;  /* 0x0001000002027824 */ /* 0x004fcc00078e00ff */
[----:B------:R-:W0:Y:S01]  /*ab00*/  F2I.S64.TRUNC R2, R2 ;  /* 0x0000000200027311 */ /* 0x000e22000020d900 */
[----:B------:R-:W-:Y:S05]  /*ab10*/  BRA `(.L_x_11684) ;  /* 0x0000000400a87947 */ /* 0x000fea0003800000 */
.L_x_11691:
        /* <DEDUP_REMOVED lines=8> */
[----:B--2---:R1:W5:Y:S01]  /*aba0*/  LDG.E.U16 R2, desc[UR36][R4.64] ;  /* 0x0000002404027981 */ /* 0x004362000c1e1500 */
[----:B------:R-:W-:Y:S01]  /*abb0*/  IMAD.MOV.U32 R3, RZ, RZ, RZ ;  /* 0x000000ffff037224 */ /* 0x000fe200078e00ff */
[----:B------:R-:W-:Y:S06]  /*abc0*/  BRA `(.L_x_11684) ;  /* 0x00000004007c7947 */ /* 0x000fec0003800000 */
.L_x_11698:
[----:B------:R-:W3:Y:S01]  /*abd0*/  LDG.E.U8 R4, desc[UR36][R4.64] ;  /* 0x0000002404047981 */ /* 0x000ee2000c1e1100 */
[----:B------:R-:W-:Y:S01]  /*abe0*/  BSSY.RECONVERGENT B0, `(.L_x_11699) ;  /* 0x0000018000007945 */ /* 0x000fe20003800200 */
[----:B--2---:R-:W-:Y:S01]  /*abf0*/  HFMA2 R2, -RZ, RZ, 0, 0 ;  /* 0x00000000ff027431 */ /* 0x004fe200000001ff */
        /* <DEDUP_REMOVED lines=18> */
.L_x_11702:
[----:B------:R-:W-:Y:S05]  /*ad20*/  BSYNC.RECONVERGENT B1 ;  /* 0x0000000000017941 */ /* 0x000fea0003800200 */
.L_x_11701:
[----:B------:R-:W-:Y:S01]  /*ad30*/  IMAD.SHL.U32 R0, R0, 0x100000, RZ ;  /* 0x0010000000007824 */ /* 0x000fe200078e00ff */
[----:B------:R-:W-:-:S04]  /*ad40*/  LEA R2, R2, 0x3b800000, 0x17 ;  /* 0x3b80000002027811 */ /* 0x000fc800078eb8ff */
[----:B------:R-:W-:-:S07]  /*ad50*/  LOP3.LUT R2, R2, R0, R7, 0xfe, !PT ;  /* 0x0000000002027212 */ /* 0x000fce00078efe07 */
.L_x_11700:
[----:B------:R-:W-:Y:S05]  /*ad60*/  BSYNC.RECONVERGENT B0 ;  /* 0x0000000000007941 */ /* 0x000fea0003800200 */
.L_x_11699:
[----:B------:R-:W2:Y:S01]  /*ad70*/  F2I.S64.TRUNC R2, R2 ;  /* 0x0000000200027311 */ /* 0x000ea2000020d900 */
[----:B------:R-:W-:Y:S05]  /*ad80*/  BRA `(.L_x_11684) ;  /* 0x00000004000c7947 */ /* 0x000fea0003800000 */
.L_x_11697:
[----:B------:R-:W3:Y:S01]  /*ad90*/  LDG.E.U8 R4, desc[UR36][R4.64] ;  /* 0x0000002404047981 */ /* 0x000ee2000c1e1100 */
[----:B------:R-:W-:Y:S01]  /*ada0*/  BSSY.RECONVERGENT B0, `(.L_x_11703) ;  /* 0x0000018000007945 */ /* 0x000fe20003800200 */
[----:B--2---:R-:W-:Y:S01]  /*adb0*/  IMAD.MOV.U32 R2, RZ, RZ, RZ ;  /* 0x000000ffff027224 */ /* 0x004fe200078e00ff */
        /* <DEDUP_REMOVED lines=18> */
.L_x_11706:
[----:B------:R-:W-:Y:S05]  /*aee0*/  BSYNC.RECONVERGENT B1 ;  /* 0x0000000000017941 */ /* 0x000fea0003800200 */
.L_x_11705:
[----:B------:R-:W-:Y:S02]  /*aef0*/  SHF.L.U32 R0, R0, 0x15, RZ ;  /* 0x0000001500007819 */ /* 0x000fe400000006ff */
[----:B------:R-:W-:-:S04]  /*af00*/  LEA R2, R2, 0x37800000, 0x17 ;  /* 0x3780000002027811 */ /* 0x000fc800078eb8ff */
[----:B------:R-:W-:-:S07]  /*af10*/  LOP3.LUT R2, R2, R0, R7, 0xfe, !PT ;  /* 0x0000000002027212 */ /* 0x000fce00078efe07 */
.L_x_11704:
[----:B------:R-:W-:Y:S05]  /*af20*/  BSYNC.RECONVERGENT B0 ;  /* 0x0000000000007941 */ /* 0x000fea0003800200 */
.L_x_11703:
[----:B------:R-:W0:Y:S01]  /*af30*/  F2I.S64.TRUNC R2, R2 ;  /* 0x0000000200027311 */ /* 0x000e22000020d900 */
[----:B------:R-:W-:Y:S05]  /*af40*/  BRA `(.L_x_11684) ;  /* 0x00000000009c7947 */ /* 0x000fea0003800000 */
.L_x_11696:
        /* <DEDUP_REMOVED lines=8> */
[----:B--2---:R-:W-:Y:S01]  /*afd0*/  IMAD.MOV.U32 R2, RZ, RZ, 0x400000 ;  /* 0x00400000ff027424 */ /* 0x004fe200078e00ff */
[----:B---3--:R-:W-:-:S13]  /*afe0*/  ISETP.NE.AND P0, PT, R4, RZ, PT ;  /* 0x000000ff0400720c */ /* 0x008fda0003f05270 */
[----:B------:R-:W-:Y:S05]  /*aff0*/  @!P0 BRA `(.L_x_11710) ;  /* 0x00000000000c8947 */ /* 0x000fea0003800000 */
[----:B------:R-:W-:-:S13]  /*b000*/  ISETP.NE.AND P0, PT, R4, 0xff, PT ;  /* 0x000000ff0400780c */ /* 0x000fda0003f05270 */
[----:B------:R-:W-:Y:S01]  /*b010*/  @!P0 IMAD.MOV.U32 R2, RZ, RZ, 0x7f800001 ;  /* 0x7f800001ff028424 */ /* 0x000fe200078e00ff */
[----:B------:R-:W-:-:S07]  /*b020*/  @P0 SHF.L.U32 R2, R4, 0x17, RZ ;  /* 0x0000001704020819 */ /* 0x000fce00000006ff */
.L_x_11710:
[----:B------:R-:W-:Y:S05]  /*b030*/  BSYNC.RECONVERGENT B0 ;  /* 0x0000000000007941 */ /* 0x000fea0003800200 */
.L_x_11709:
[----:B------:R-:W4:Y:S01]  /*b040*/  F2I.S64.TRUNC R2, R2 ;  /* 0x0000000200027311 */ /* 0x000f22000020d900 */
[----:B------:R-:W-:Y:S05]  /*b050*/  BRA `(.L_x_11684) ;  /* 0x0000000000587947 */ /* 0x000fea0003800000 */
.L_x_11683:
[----:B------:R-:W-:Y:S01]  /*b060*/  MOV R0, 0x0 ;  /* 0x0000000000007802 */ /* 0x000fe20000000f00 */
[----:B------:R-:W0:Y:S01]  /*b070*/  LDCU.64 UR4, c[0x4][0x148] ;  /* 0x01002900ff0477ac */ /* 0x000e220008000a00 */
[----:B------:R-:W-:Y:S02]  /*b080*/  HFMA2 R13, -RZ, RZ, 0, 0 ;  /* 0x00000000ff0d7431 */ /* 0x000fe400000001ff */
[----:B------:R-:W-:Y:S01]  /*b090*/  IMAD.MOV.U32 R8, RZ, RZ, 0x4e ;  /* 0x0000004eff087424 */ /* 0x000fe200078e00ff */
[----:B--2---:R1:W2:Y:S01]  /*b0a0*/  LDC.64 R2, c[0x4][R0] ;  /* 0x0100000000027b82 */ /* 0x0042a20000000a00 */
        /* <DEDUP_REMOVED lines=11> */
.L_x_11711:
[----:B------:R-:W-:Y:S01]  /*b160*/  CS2R R2, SRZ ;  /* 0x0000000000027805 */ /* 0x000fe2000001ff00 */
[----:B------:R-:W-:Y:S06]  /*b170*/  BRA `(.L_x_11684) ;  /* 0x0000000000107947 */ /* 0x000fec0003800000 */
.L_x_11708:
[----:B--2---:R0:W5:Y:S01]  /*b180*/  LDG.E.64 R2, desc[UR36][R4.64] ;  /* 0x0000002404027981 */ /* 0x004162000c1e1b00 */
[----:B------:R-:W-:Y:S05]  /*b190*/  BRA `(.L_x_11684) ;  /* 0x0000000000087947 */ /* 0x000fea0003800000 */
.L_x_11707:
[----:B--2---:R3:W5:Y:S01]  /*b1a0*/  LDG.E R2, desc[UR36][R4.64] ;  /* 0x0000002404027981 */ /* 0x004762000c1e1900 */
[----:B------:R-:W-:-:S07]  /*b1b0*/  IMAD.MOV.U32 R3, RZ, RZ, RZ ;  /* 0x000000ffff037224 */ /* 0x000fce00078e00ff */
.L_x_11684:
[----:B------:R-:W0:Y:S01]  /*b1c0*/  LDCU.64 UR6, c[0x0][0x598] ;  /* 0x0000b300ff0677ac */ /* 0x000e220008000a00 */
[----:B------:R-:W-:-:S04]  /*b1d0*/  UPRMT UR4, UR41, 0x9910, URZ ;  /* 0x0000991029047896 */ /* 0x000fc800080000ff */
[----:B------:R-:W-:Y:S01]  /*b1e0*/  UISETP.GT.AND UP0, UPT, UR4, 0x9, UPT ;  /* 0x000000090400788c */ /* 0x000fe2000bf04270 */
[----:B012345:R-:W-:Y:S02]  /*b1f0*/  LOP3.LUT R5, R2, UR6, RZ, 0xfc, !PT ;  /* 0x0000000602057c12 */ /* 0x03ffe4000f8efcff */
[----:B------:R-:W-:-:S03]  /*b200*/  LOP3.LUT R3, R3, UR7, RZ, 0xfc, !PT ;  /* 0x0000000703037c12 */ /* 0x000fc6000f8efcff */
[----:B------:R-:W-:-:S03]  /*b210*/  IMAD.MOV.U32 R2, RZ, RZ, R5 ;  /* 0x000000ffff027224 */ /* 0x000fc600078e0005 */
        /* <DEDUP_REMOVED lines=11> */
.L_x_11715:
[----:B------:R-:W-:Y:S01]  /*b2d0*/  STG.E.U8 desc[UR36][R16.64], R5 ;  /* 0x0000000510007986 */ /* 0x000fe2000c101124 */
[----:B------:R-:W-:Y:S05]  /*b2e0*/  EXIT ;  /* 0x000000000000794d */ /* 0x000fea0003800000 */
.L_x_11714:
        /* <DEDUP_REMOVED lines=8> */
.L_x_11718:
[----:B------:R-:W-:Y:S01]  /*b370*/  STG.E desc[UR36][R16.64], R5 ;  /* 0x0000000510007986 */ /* 0x000fe2000c101924 */
[----:B------:R-:W-:Y:S05]  /*b380*/  EXIT ;  /* 0x000000000000794d */ /* 0x000fea0003800000 */
.L_x_11717:
[----:B------:R-:W-:Y:S01]  /*b390*/  STG.E.U16 desc[UR36][R16.64], R5 ;  /* 0x0000000510007986 */ /* 0x000fe2000c101524 */
[----:B------:R-:W-:Y:S05]  /*b3a0*/  EXIT ;  /* 0x000000000000794d */ /* 0x000fea0003800000 */
.L_x_11713:
        /* <DEDUP_REMOVED lines=9> */
.L_x_11720:
[----:B------:R-:W0:Y:S02]  /*b440*/  I2F.S64 R0, R2 ;  /* 0x0000000200007312 */ /* 0x000e240000301400 */
[----:B0-----:R-:W-:-:S05]  /*b450*/  F2FP.F16.F32.PACK_AB R0, RZ, R0 ;  /* 0x00000000ff00723e */ /* 0x001fca00000000ff */
[----:B------:R-:W-:Y:S01]  /*b460*/  STG.E.U16 desc[UR36][R16.64], R0 ;  /* 0x0000000010007986 */ /* 0x000fe2000c101524 */
[----:B------:R-:W-:Y:S05]  /*b470*/  EXIT ;  /* 0x000000000000794d */ /* 0x000fea0003800000 */
.L_x_11719:
[----:B------:R-:W-:-:S09]  /*b480*/  UISETP.NE.AND UP0, UPT, UR4, 0x7, UPT ;  /* 0x000000070400788c */ /* 0x000fd2000bf05270 */
[----:B------:R-:W-:Y:S05]  /*b490*/  BRA.U !UP0, `(.L_x_11721) ;  /* 0x0000000108347547 */ /* 0x000fea000b800000 */
[----:B------:R-:W-:-:S09]  /*b4a0*/  UISETP.NE.AND UP0, UPT, UR4, 0x8, UPT ;  /* 0x000000080400788c */ /* 0x000fd2000bf05270 */
[----:B------:R-:W-:Y:S05]  /*b4b0*/  BRA.U !UP0, `(.L_x_11722) ;  /* 0x0000000108187547 */ /* 0x000fea000b800000 */
[----:B------:R-:W-:-:S09]  /*b4c0*/  UISETP.NE.AND UP0, UPT, UR4, 0x9, UPT ;  /* 0x000000090400788c */ /* 0x000fd2000bf05270 */
[----:B------:R-:W-:Y:S05]  /*b4d0*/  BRA.U UP0, `(.L_x_11716) ;  /* 0x0000000500d87547 */ /* 0x000fea000b800000 */
[----:B------:R-:W0:Y:S01]  /*b4e0*/  I2F.S64 R4, R2 ;  /* 0x0000000200047312 */ /* 0x000e220000301400 */
[----:B------:R-:W-:-:S05]  /*b4f0*/  MOV R5, RZ ;  /* 0x000000ff00057202 */ /* 0x000fca0000000f00 */
[----:B0-----:R-:W-:Y:S01]  /*b500*/  STG.E.64 desc[UR36][R16.64], R4 ;  /* 0x0000000410007986 */ /* 0x001fe2000c101b24 */
[----:B------:R-:W-:Y:S05]  /*b510*/  EXIT ;  /* 0x000000000000794d */ /* 0x000fea0003800000 */
.L_x_11722:
[----:B------:R-:W0:Y:S02]  /*b520*/  I2F.S64 R2, R2 ;  /* 0x0000000200027312 */ /* 0x000e240000301400 */
[----:B0-----:R-:W-:-:S04]  /*b530*/  F2FP.F16.F32.PACK_AB R3, RZ, R2 ;  /* 0x00000002ff03723e */ /* 0x001fc800000000ff */
[----:B------:R-:W-:-:S05]  /*b540*/  PRMT R3, R3, 0x5410, RZ ;  /* 0x0000541003037816 */ /* 0x000fca00000000ff */
[----:B------:R-:W-:Y:S01]  /*b550*/  STG.E desc[UR36][R16.64], R3 ;  /* 0x0000000310007986 */ /* 0x000fe2000c101924 */
[----:B------:R-:W-:Y:S05]  /*b560*/  EXIT ;  /* 0x000000000000794d */ /* 0x000fea0003800000 */
.L_x_11721:
[----:B------:R-:W0:Y:S02]  /*b570*/  I2F.F64.S64 R2, R2 ;  /* 0x0000000200027312 */ /* 0x000e240000301c00 */
[----:B0-----:R-:W-:Y:S01]  /*b580*/  STG.E.64 desc[UR36][R16.64], R2 ;  /* 0x0000000210007986 */ /* 0x001fe2000c101b24 */
[----:B------:R-:W-:Y:S05]  /*b590*/  EXIT ;  /* 0x000000000000794d */ /* 0x000fea0003800000 */
.L_x_11712:
        /* <DEDUP_REMOVED lines=12> */
.L_x_11726:
        /* <DEDUP_REMOVED lines=17> */
.L_x_11729:
[----:B------:R-:W-:-:S04]  /*b770*/  SHF.R.U32.HI R3, RZ, 0x18, R3 ;  /* 0x00000018ff037819 */ /* 0x000fc80000011603 */
[----:B------:R-:W-:-:S04]  /*b780*/  LOP3.LUT R0, R0, 0x80, R3, 0xf8, !PT ;  /* 0x0000008000007812 */ /* 0x000fc800078ef803 */
[----:B------:R-:W-:-:S07]  /*b790*/  PRMT R8, R0, 0x7610, R8 ;  /* 0x0000761000087816 */ /* 0x000fce0000000008 */
.L_x_11728:
[----:B------:R-:W-:Y:S05]  /*b7a0*/  BSYNC.RECONVERGENT B0 ;  /* 0x0000000000007941 */ /* 0x000fea0003800200 */
.L_x_11727:
[----:B------:R-:W-:Y:S01]  /*b7b0*/  STG.E.U8 desc[UR36][R16.64], R8 ;  /* 0x0000000810007986 */ /* 0x000fe2000c101124 */
[----:B------:R-:W-:Y:S05]  /*b7c0*/  EXIT ;  /* 0x000000000000794d */ /* 0x000fea0003800000 */
.L_x_11725:
        /* <DEDUP_REMOVED lines=17> */
.L_x_11732:
[----:B------:R-:W-:-:S04]  /*b8e0*/  SHF.R.U32.HI R3, RZ, 0x18, R3 ;  /* 0x00000018ff037819 */ /* 0x000fc80000011603 */
[----:B------:R-:W-:-:S04]  /*b8f0*/  LOP3.LUT R0, R0, 0x80, R3, 0xf8, !PT ;  /* 0x0000008000007812 */ /* 0x000fc800078ef803 */
[----:B------:R-:W-:-:S07]  /*b900*/  PRMT R8, R0, 0x7610, R8 ;  /* 0x0000761000087816 */ /* 0x000fce0000000008 */
.L_x_11731:
[----:B------:R-:W-:Y:S05]  /*b910*/  BSYNC.RECONVERGENT B0 ;  /* 0x0000000000007941 */ /* 0x000fea0003800200 */
.L_x_11730:
[----:B------:R-:W-:Y:S01]  /*b920*/  STG.E.U8 desc[UR36][R16.64], R8 ;  /* 0x0000000810007986 */ /* 0x000fe2000c101124 */
[----:B------:R-:W-:Y:S05]  /*b930*/  EXIT ;  /* 0x000000000000794d */ /* 0x000fea0003800000 */
.L_x_11724:
        /* <DEDUP_REMOVED lines=19> */
[----:B------:R-:W-:-:S05]  /*ba70*/  @!P0 IADD3 R2, PT, PT, R4, RZ, RZ ;  /* 0x000000ff04028210 */ /* 0x000fca0007ffe0ff */
[----:B------:R-:W-:-:S05]  /*ba80*/  @P1 IMAD.MOV.U32 R3, RZ, RZ, R2 ;  /* 0x000000ffff031224 */ /* 0x000fca00078e0002 */
[----:B------:R-:W-:Y:S01]  /*ba90*/  STG.E.U8 desc[UR36][R16.64], R3 ;  /* 0x0000000310007986 */ /* 0x000fe2000c101124 */
[----:B------:R-:W-:Y:S05]  /*baa0*/  EXIT ;  /* 0x000000000000794d */ /* 0x000fea0003800000 */
.L_x_11734:
[----:B------:R-:W-:Y:S01]  /*bab0*/  STG.E.64 desc[UR36][R16.64], R2 ;  /* 0x0000000210007986 */ /* 0x000fe2000c101b24 */
[----:B------:R-:W-:Y:S05]  /*bac0*/  EXIT ;  /* 0x000000000000794d */ /* 0x000fea0003800000 */
.L_x_11733:
[----:B------:R-:W-:Y:S01]  /*bad0*/  STG.E desc[UR36][R16.64], R5 ;  /* 0x0000000510007986 */ /* 0x000fe2000c101924 */
[----:B------:R-:W-:Y:S05]  /*bae0*/  EXIT ;  /* 0x000000000000794d */ /* 0x000fea0003800000 */
.L_x_11723:
        /* <DEDUP_REMOVED lines=9> */
[----:B------:R-:W-:Y:S01]  /*bb80*/  STG.E.U8 desc[UR36][R16.64], R3 ;  /* 0x0000000310007986 */ /* 0x000fe2000c101124 */
[----:B------:R-:W-:Y:S05]  /*bb90*/  EXIT ;  /* 0x000000000000794d */ /* 0x000fea0003800000 */
.L_x_11736:
[----:B------:R-:W0:Y:S01]  /*bba0*/  I2F.F64.S64 R4, R2 ;  /* 0x0000000200047312 */ /* 0x000e220000301c00 */
[----:B------:R-:W-:-:S05]  /*bbb0*/  CS2R R6, SRZ ;  /* 0x0000000000067805 */ /* 0x000fca000001ff00 */
[----:B0-----:R-:W-:Y:S01]  /*bbc0*/  STG.E.128 desc[UR36][R16.64], R4 ;  /* 0x0000000410007986 */ /* 0x001fe2000c101d24 */
[----:B------:R-:W-:Y:S05]  /*bbd0*/  EXIT ;  /* 0x000000000000794d */ /* 0x000fea0003800000 */
.L_x_11735:
[----:B------:R-:W-:-:S09]  /*bbe0*/  UISETP.NE.AND UP0, UPT, UR4, 0xf, UPT ;  /* 0x0000000f0400788c */ /* 0x000fd2000bf05270 */
[----:B------:R-:W-:Y:S05]  /*bbf0*/  BRA.U !UP0, `(.L_x_11737) ;  /* 0x0000000108e87547 */ /* 0x000fea000b800000 */
[----:B------:R-:W-:-:S09]  /*bc00*/  UISETP.NE.AND UP0, UPT, UR4, 0x17, UPT ;  /* 0x000000170400788c */ /* 0x000fd2000bf05270 */
[----:B------:R-:W-:Y:S05]  /*bc10*/  BRA.U !UP0, `(.L_x_11738) ;  /* 0x0000000108907547 */ /* 0x000fea000b800000 */
[----:B------:R-:W-:-:S09]  /*bc20*/  UISETP.NE.AND UP0, UPT, UR4, 0x18, UPT ;  /* 0x000000180400788c */ /* 0x000fd2000bf05270 */
[----:B------:R-:W-:Y:S05]  /*bc30*/  BRA.U !UP0, `(.L_x_11739) ;  /* 0x0000000108447547 */ /* 0x000fea000b800000 */
.L_x_11716:
        /* <DEDUP_REMOVED lines=16> */
.L_x_11740:
[----:B------:R-:W-:Y:S05]  /*bd40*/  EXIT ;  /* 0x000000000000794d */ /* 0x000fea0003800000 */
.L_x_11739:
        /* <DEDUP_REMOVED lines=13> */
.L_x_11742:
[----:B------:R-:W-:Y:S05]  /*be20*/  BSYNC.RECONVERGENT B0 ;  /* 0x0000000000007941 */ /* 0x000fea0003800200 */
.L_x_11741:
[----:B------:R-:W-:-:S05]  /*be30*/  LOP3.LUT R5, R0, 0x80, R5, 0xf8, !PT ;  /* 0x0000008000057812 */ /* 0x000fca00078ef805 */
[----:B------:R-:W-:Y:S01]  /*be40*/  STG.E.U8 desc[UR36][R16.64], R5 ;  /* 0x0000000510007986 */ /* 0x000fe2000c101124 */
[----:B------:R-:W-:Y:S05]  /*be50*/  EXIT ;  /* 0x000000000000794d */ /* 0x000fea0003800000 */
.L_x_11738:
        /* <DEDUP_REMOVED lines=12> */
.L_x_11744:
[----:B------:R-:W-:Y:S01]  /*bf20*/  HFMA2 R0, -RZ, RZ, 0, 7.569789886474609375e-06 ;  /* 0x0000007fff007431 */ /* 0x000fe200000001ff */
[----:B------:R-:W-:-:S04]  /*bf30*/  ISETP.GT.U32.AND P0, PT, R4, 0x7f800000, PT ;  /* 0x7f8000000400780c */ /* 0x000fc80003f04070 */
[----:B------:R-:W-:-:S09]  /*bf40*/  SEL R0, R0, 0x7c, P0 ;  /* 0x0000007c00007807 */ /* 0x000fd20000000000 */
.L_x_11745:
[----:B------:R-:W-:Y:S05]  /*bf50*/  BSYNC.RECONVERGENT B0 ;  /* 0x0000000000007941 */ /* 0x000fea0003800200 */
.L_x_11743:
[----:B------:R-:W-:-:S04]  /*bf60*/  SHF.R.U32.HI R3, RZ, 0x18, R3 ;  /* 0x00000018ff037819 */ /* 0x000fc80000011603 */
[----:B------:R-:W-:-:S05]  /*bf70*/  LOP3.LUT R3, R0, 0x80, R3, 0xf8, !PT ;  /* 0x0000008000037812 */ /* 0x000fca00078ef803 */
[----:B------:R-:W-:Y:S01]  /*bf80*/  STG.E.U8 desc[UR36][R16.64], R3 ;  /* 0x0000000310007986 */ /* 0x000fe2000c101124 */
[----:B------:R-:W-:Y:S05]  /*bf90*/  EXIT ;  /* 0x000000000000794d */ /* 0x000fea0003800000 */
.L_x_11737:
[----:B------:R-:W0:Y:S02]  /*bfa0*/  I2F.S64 R0, R2 ;  /* 0x0000000200007312 */ /* 0x000e240000301400 */
[----:B0-----:R-:W-:-:S05]  /*bfb0*/  F2FP.BF16.F32.PACK_AB R0, RZ, R0 ;  /* 0x00000000ff00723e */ /* 0x001fca00000010ff */
[----:B------:R-:W-:Y:S01]  /*bfc0*/  STG.E.U16 desc[UR36][R16.64], R0 ;  /* 0x0000000010007986 */ /* 0x000fe2000c101524 */
[----:B------:R-:W-:Y:S05]  /*bfd0*/  EXIT ;  /* 0x000000000000794d */ /* 0x000fea0003800000 */
.L_x_11746:
        /* <DEDUP_REMOVED lines=10> */
.L_x_26229:


//--------------------- .text._ZN2at6native27unrolled_elementwise_kernelINS0_13AUnaryFunctorIlllNS0_16BitwiseOrFunctorIlEEEESt5arrayIPcLm2EELi4E23TrivialOffsetCalculatorILi1EjESA_NS0_6memory12LoadWithCastILi1EEENSB_13StoreWithCastILi1EEEEEviT_T0_T2_T3_T4_T5_ --------------------------
	.section	.text._ZN2at6native27unrolled_elementwise_kernelINS0_13AUnaryFunctorIlllNS0_16BitwiseOrFunctorIlEEEESt5arrayIPcLm2EELi4E23TrivialOffsetCalculatorILi1EjESA_NS0_6memory12LoadWithCastILi1EEENSB_13StoreWithCastILi1EEEEEviT_T0_T2_T3_T4_T5_,"ax",@progbits
	.align	128
        .global         _ZN2at6native27unrolled_elementwise_kernelINS0_13AUnaryFunctorIlllNS0_16BitwiseOrFunctorIlEEEESt5arrayIPcLm2EELi4E23TrivialOffsetCalculatorILi1EjESA_NS0_6memory12LoadWithCastILi1EEENSB_13StoreWithCastILi1EEEEEviT_T0_T2_T3_T4_T5_
        .type           _ZN2at6native27unrolled_elementwise_kernelINS0_13AUnaryFunctorIlllNS0_16BitwiseOrFunctorIlEEEESt5arrayIPcLm2EELi4E23TrivialOffsetCalculatorILi1EjESA_NS0_6memory12LoadWithCastILi1EEENSB_13StoreWithCastILi1EEEEEviT_T0_T2_T3_T4_T5_,@function
        .size           _ZN2at6native27unrolled_elementwise_kernelINS0_13AUnaryFunctorIlllNS0_16BitwiseOrFunctorIlEEEESt5arrayIPcLm2EELi4E23TrivialOffsetCalculatorILi1EjESA_NS0_6memory12LoadWithCastILi1EEENSB_13StoreWithCastILi1EEEEEviT_T0_T2_T3_T4_T5_,(.L_x_26230 - _ZN2at6native27unrolled_elementwise_kernelINS0_13AUnaryFunctorIlllNS0_16BitwiseOrFunctorIlEEEESt5arrayIPcLm2EELi4E23TrivialOffsetCalculatorILi1EjESA_NS0_6memory12LoadWithCastILi1EEENSB_13StoreWithCastILi1EEEEEviT_T0_T2_T3_T4_T5_)
        .other          _ZN2at6native27unrolled_elementwise_kernelINS0_13AUnaryFunctorIlllNS0_16BitwiseOrFunctorIlEEEESt5arrayIPcLm2EELi4E23TrivialOffsetCalculatorILi1EjESA_NS0_6memory12LoadWithCastILi1EEENSB_13StoreWithCastILi1EEEEEviT_T0_T2_T3_T4_T5_,@"STO_CUDA_ENTRY STV_DEFAULT"
_ZN2at6native27unrolled_elementwise_kernelINS0_13AUnaryFunctorIlllNS0_16BitwiseOrFunctorIlEEEESt5arrayIPcLm2EELi4E23TrivialOffsetCalculatorILi1EjESA_NS0_6memory12LoadWithCastILi1EEENSB_13StoreWithCastILi1EEEEEviT_T0_T2_T3_T4_T5_:
.text._ZN2at6native27unrolled_elementwise_kernelINS0_13AUnaryFunctorIlllNS0_16BitwiseOrFunctorIlEEEESt5arrayIPcLm2EELi4E23TrivialOffsetCalculatorILi1EjESA_NS0_6memory12LoadWithCastILi1EEENSB_13StoreWithCastILi1EEEEEviT_T0_T2_T3_T4_T5_:
        /* <DEDUP_REMOVED lines=32> */
.L_x_11752:
[----:B------:R1:W5:Y:S01]  /*0200*/  LDG.E.U8 R28, desc[UR36][R4.64] ;  /* 0x00000024041c7981 */ /* 0x000362000c1e1100 */
[----:B------:R-:W-:Y:S01]  /*0210*/  IMAD.MOV.U32 R29, RZ, RZ, RZ ;  /* 0x000000ffff1d7224 */ /* 0x000fe200078e00ff */
[----:B------:R-:W-:Y:S06]  /*0220*/  BRA `(.L_x_11754) ;  /* 0x0000000c00447947 */ /* 0x000fec0003800000 */
.L_x_11751:
        /* <DEDUP_REMOVED lines=8> */
.L_x_11756:
[----:B------:R-:W2:Y:S02]  /*02b0*/  LDG.E R28, desc[UR36][R4.64] ;  /* 0x00000024041c7981 */ /* 0x000ea4000c1e1900 */
[----:B--2---:R-:W-:Y:S01]  /*02c0*/  SHF.R.S32.HI R29, RZ, 0x1f, R28 ;  /* 0x0000001fff1d7819 */ /* 0x004fe2000001141c */
[----:B------:R-:W-:Y:S06]  /*02d0*/  BRA `(.L_x_11754) ;  /* 0x0000000c00187947 */ /* 0x000fec0003800000 */
.L_x_11755:
[----:B------:R-:W2:Y:S02]  /*02e0*/  LDG.E.S16 R28, desc[UR36][R4.64] ;  /* 0x00000024041c7981 */ /* 0x000ea4000c1e1700 */
[----:B--2---:R-:W-:Y:S01]  /*02f0*/  SHF.R.S32.HI R29, RZ, 0x1f, R28 ;  /* 0x0000001fff1d7819 */ /* 0x004fe2000001141c */
[----:B------:R-:W-:Y:S06]  /*0300*/  BRA `(.L_x_11754) ;  /* 0x0000000c000c7947 */ /* 0x000fec0003800000 */
.L_x_11750:
        /* <DEDUP_REMOVED lines=9> */
.L_x_11758:
[----:B------:R-:W2:Y:S02]  /*03a0*/  LDG.E.U16 R4, desc[UR36][R4.64] ;  /* 0x0000002404047981 */ /* 0x000ea4000c1e1500 */
[----:B--2---:R-:W-:-:S06]  /*03b0*/  HADD2.F32 R28, -RZ, R4.H0_H0 ;  /* 0x20000004ff1c7230 */ /* 0x004fcc0000004100 */
[----:B------:R-:W0:Y:S01]  /*03c0*/  F2I.S64.TRUNC R28, R28 ;  /* 0x0000001c001c7311 */ /* 0x000e22000020d900 */
[----:B------:R-:W-:Y:S05]  /*03d0*/  BRA `(.L_x_11754) ;  /* 0x0000000800d87947 */ /* 0x000fea0003800000 */
.L_x_11757:
        /* <DEDUP_REMOVED lines=9> */
.L_x_11760:
[----:B------:R-:W2:Y:S02]  /*0470*/  LDG.E.U16 R4, desc[UR36][R4.64] ;  /* 0x0000002404047981 */ /* 0x000ea4000c1e1500 */
[----:B--2---:R-:W-:-:S06]  /*0480*/  HADD2.F32 R28, -RZ, R4.H0_H0 ;  /* 0x20000004ff1c7230 */ /* 0x004fcc0000004100 */
[----:B------:R-:W4:Y:S01]  /*0490*/  F2I.S64.TRUNC R28, R28 ;  /* 0x0000001c001c7311 */ /* 0x000f22000020d900 */
[----:B------:R-:W-:Y:S05]  /*04a0*/  BRA `(.L_x_11754) ;  /* 0x0000000800a47947 */ /* 0x000fea0003800000 */
.L_x_11759:
[----:B------:R-:W2:Y:S02]  /*04b0*/  LDG.E.64 R4, desc[UR36][R4.64] ;  /* 0x0000002404047981 */ /* 0x000ea4000c1e1b00 */
[----:B--2---:R2:W3:Y:S01]  /*04c0*/  F2I.S64.F64.TRUNC R28, R4 ;  /* 0x00000004001c7311 */ /* 0x0044e2000030d900 */
[----:B------:R-:W-:Y:S05]  /*04d0*/  BRA `(.L_x_11754) ;  /* 0x0000000800987947 */ /* 0x000fea0003800000 */
.L_x_11749:
        /* <DEDUP_REMOVED lines=13> */
.L_x_11763:
[----:B------:R-:W2:Y:S02]  /*05b0*/  LDG.E.64 R4, desc[UR36][R4.64] ;  /* 0x0000002404047981 */ /* 0x000ea4000c1e1b00 */
[----:B--2---:R0:W1:Y:S01]  /*05c0*/  F2I.S64.F64.TRUNC R28, R4 ;  /* 0x00000004001c7311 */ /* 0x004062000030d900 */
[----:B------:R-:W-:Y:S05]  /*05d0*/  BRA `(.L_x_11754) ;  /* 0x0000000800587947 */ /* 0x000fea0003800000 */
.L_x_11762:
        /* <DEDUP_REMOVED lines=26> */
.L_x_11765:
        /* <DEDUP_REMOVED lines=14> */
.L_x_11764:
[----:B------:R-:W2:Y:S02]  /*0860*/  LDG.E.U16 R28, desc[UR36][R4.64] ;  /* 0x00000024041c7981 */ /* 0x000ea4000c1e1500 */
[----:B--2---:R-:W-:-:S06]  /*0870*/  IMAD.U32 R28, R28, 0x10000, RZ ;  /* 0x000100001c1c7824 */ /* 0x004fcc00078e00ff */
[----:B------:R-:W0:Y:S01]  /*0880*/  F2I.S64.TRUNC R28, R28 ;  /* 0x0000001c001c7311 */ /* 0x000e22000020d900 */
[----:B------:R-:W-:Y:S05]  /*0890*/  BRA `(.L_x_11754) ;  /* 0x0000000400a87947 */ /* 0x000fea0003800000 */
.L_x_11761:
        /* <DEDUP_REMOVED lines=11> */
.L_x_11768:
        /* <DEDUP_REMOVED lines=21> */
.L_x_11772:
[----:B------:R-:W-:Y:S05]  /*0aa0*/  BSYNC.RECONVERGENT B1 ;  /* 0x0000000000017941 */ /* 0x000fea0003800200 */
.L_x_11771:
[----:B------:R-:W-:Y:S01]  /*0ab0*/  IMAD.SHL.U32 R0, R0, 0x100000, RZ ;  /* 0x0010000000007824 */ /* 0x000fe200078e00ff */
[----:B------:R-:W-:-:S04]  /*0ac0*/  LEA R3, R3, 0x3b800000, 0x17 ;  /* 0x3b80000003037811 */ /* 0x000fc800078eb8ff */
[----:B------:R-:W-:-:S07]  /*0ad0*/  LOP3.LUT R28, R3, R0, R7, 0xfe, !PT ;  /* 0x00000000031c7212 */ /* 0x000fce00078efe07 */
.L_x_11770:
[----:B------:R-:W-:Y:S05]  /*0ae0*/  BSYNC.RECONVERGENT B0 ;  /* 0x0000000000007941 */ /* 0x000fea0003800200 */
.L_x_11769:
[----:B------:R-:W0:Y:S01]  /*0af0*/  F2I.S64.TRUNC R28, R28 ;  /* 0x0000001c001c7311 */ /* 0x000e22000020d900 */
[----:B------:R-:W-:Y:S05]  /*0b00*/  BRA `(.L_x_11754) ;  /* 0x00000004000c7947 */ /* 0x000fea0003800000 */
.L_x_11767:
        /* <DEDUP_REMOVED lines=21> */
.L_x_11776:
[----:B------:R-:W-:Y:S05]  /*0c60*/  BSYNC.RECONVERGENT B1 ;  /* 0x0000000000017941 */ /* 0x000fea0003800200 */
.L_x_11775:
[----:B------:R-:W-:Y:S01]  /*0c70*/  IMAD.SHL.U32 R0, R0, 0x200000, RZ ;  /* 0x0020000000007824 */ /* 0x000fe200078e00ff */
[----:B------:R-:W-:-:S04]  /*0c80*/  LEA R3, R3, 0x37800000, 0x17 ;  /* 0x3780000003037811 */ /* 0x000fc800078eb8ff */
[----:B------:R-:W-:-:S07]  /*0c90*/  LOP3.LUT R28, R3, R0, R7, 0xfe, !PT ;  /* 0x00000000031c7212 */ /* 0x000fce00078efe07 */
.L_x_11774:
[----:B------:R-:W-:Y:S05]  /*0ca0*/  BSYNC.RECONVERGENT B0 ;  /* 0x0000000000007941 */ /* 0x000fea0003800200 */
.L_x_11773:
[----:B------:R-:W0:Y:S01]  /*0cb0*/  F2I.S64.TRUNC R28, R28 ;  /* 0x0000001c001c7311 */ /* 0x000e22000020d900 */
[----:B------:R-:W-:Y:S05]  /*0cc0*/  BRA `(.L_x_11754) ;  /* 0x00000000009c7947 */ /* 0x000fea0003800000 */
.L_x_11766:
[----:B------:R-:W-:-:S09]  /*0cd0*/  UISETP.NE.AND UP0, UPT, UR4, 0x1c, UPT ;  /* 0x0000001c0400788c */ /* 0x000fd2000bf05270 */
[----:B------:R-:W-:Y:S05]  /*0ce0*/  BRA.U !UP0, `(.L_x_11777) ;  /* 0x00000001088c7547 */ /* 0x000fea000b800000 */
[----:B------:R-:W-:-:S09]  /*0cf0*/  UISETP.NE.AND UP0, UPT, UR4, 0x1d, UPT ;  /* 0x0000001d0400788c */ /* 0x000fd2000bf05270 */
[----:B------:R-:W-:Y:S05]  /*0d00*/  BRA.U !UP0, `(.L_x_11778) ;  /* 0x00000001087c7547 */ /* 0x000fea000b800000 */
[----:B------:R-:W-:-:S09]  /*0d10*/  UISETP.NE.AND UP0, UPT, UR4, 0x2c, UPT ;  /* 0x0000002c0400788c */ /* 0x000fd2000bf05270 */
[----:B------:R-:W-:Y:S05]  /*0d20*/  BRA.U !UP0, `(.L_x_11779) ;  /* 0x0000000108487547 */ /* 0x000fea000b800000 */
.L_x_11753:
        /* <DEDUP_REMOVED lines=16> */
.L_x_11780:
[----:B------:R-:W-:Y:S01]  /*0e30*/  CS2R R28, SRZ ;  /* 0x00000000001c7805 */ /* 0x000fe2000001ff00 */
[----:B------:R-:W-:Y:S06]  /*0e40*/  BRA `(.L_x_11754) ;  /* 0x00000000003c7947 */ /* 0x000fec0003800000 */
.L_x_11779:
        /* <DEDUP_REMOVED lines=8> */
.L_x_11782:
[----:B------:R-:W-:Y:S05]  /*0ed0*/  BSYNC.RECONVERGENT B0 ;  /* 0x0000000000007941 */ /* 0x000fea0003800200 */
.L_x_11781:
[----:B------:R-:W0:Y:S01]  /*0ee0*/  F2I.S64.TRUNC R28, R28 ;  /* 0x0000001c001c7311 */ /* 0x000e22000020d900 */
[----:B------:R-:W-:Y:S05]  /*0ef0*/  BRA `(.L_x_11754) ;  /* 0x0000000000107947 */ /* 0x000fea0003800000 */
.L_x_11778:
[----:B------:R0:W5:Y:S01]  /*0f00*/  LDG.E.64 R28, desc[UR36][R4.64] ;  /* 0x00000024041c7981 */ /* 0x000162000c1e1b00 */
[----:B------:R-:W-:Y:S05]  /*0f10*/  BRA `(.L_x_11754) ;  /* 0x0000000000087947 */ /* 0x000fea0003800000 */
.L_x_11777:
[----:B------:R0:W5:Y:S01]  /*0f20*/  LDG.E R28, desc[UR36][R4.64] ;  /* 0x00000024041c7981 */ /* 0x000162000c1e1900 */
[----:B------:R-:W-:-:S07]  /*0f30*/  IMAD.MOV.U32 R29, RZ, RZ, RZ ;  /* 0x000000ffff1d7224 */ /* 0x000fce00078e00ff */
.L_x_11754:
[----:B------:R-:W-:-:S07]  /*0f40*/  VIADD R17, R19, 0x80 ;  /* 0x0000008013117836 */ /* 0x000fce0000000000 */
.L_x_11748:
[----:B------:R-:W-:Y:S05]  /*0f50*/  BSYNC.RECONVERGENT B6 ;  /* 0x0000000000067941 */ /* 0x000fea0003800200 */
.L_x_11747:
        /* <DEDUP_REMOVED lines=24> */
.L_x_11788:
[----:B------:R0:W5:Y:S01]  /*10e0*/  LDG.E.U8 R24, desc[UR36][R4.64] ;  /* 0x0000002404187981 */ /* 0x000162000c1e1100 */
[----:B------:R-:W-:Y:S01]  /*10f0*/  IMAD.MOV.U32 R25, RZ, RZ, RZ ;  /* 0x000000ffff197224 */ /* 0x000fe200078e00ff */
[----:B------:R-:W-:Y:S06]  /*1100*/  BRA `(.L_x_11790) ;  /* 0x0000000c00447947 */ /* 0x000fec0003800000 */
.L_x_11787:
        /* <DEDUP_REMOVED lines=8> */
.L_x_11792:
[----:B------:R-:W2:Y:S02]  /*1190*/  LDG.E R24, desc[UR36][R4.64] ;  /* 0x0000002404187981 */ /* 0x000ea4000c1e1900 */
[----:B--2---:R-:W-:Y:S01]  /*11a0*/  SHF.R.S32.HI R25, RZ, 0x1f, R24 ;  /* 0x0000001fff197819 */ /* 0x004fe20000011418 */
[----:B------:R-:W-:Y:S06]  /*11b0*/  BRA `(.L_x_11790) ;  /* 0x0000000c00187947 */ /* 0x000fec0003800000 */
.L_x_11791:
[----:B------:R-:W2:Y:S02]  /*11c0*/  LDG.E.S16 R24, desc[UR36][R4.64] ;  /* 0x0000002404187981 */ /* 0x000ea4000c1e1700 */
[----:B--2---:R-:W-:Y:S01]  /*11d0*/  SHF.R.S32.HI R25, RZ, 0x1f, R24 ;  /* 0x0000001fff197819 */ /* 0x004fe20000011418 */
[----:B------:R-:W-:Y:S06]  /*11e0*/  BRA `(.L_x_11790) ;  /* 0x0000000c000c7947 */ /* 0x000fec0003800000 */
.L_x_11786:
        /* <DEDUP_REMOVED lines=9> */
.L_x_11794:
[----:B------:R-:W2:Y:S02]  /*1280*/  LDG.E.U16 R4, desc[UR36][R4.64] ;  /* 0x0000002404047981 */ /* 0x000ea4000c1e1500 */
[----:B--2---:R-:W-:-:S06]  /*1290*/  HADD2.F32 R24, -RZ, R4.H0_H0 ;  /* 0x20000004ff187230 */ /* 0x004fcc0000004100 */
[----:B------:R-:W0:Y:S01]  /*12a0*/  F2I.S64.TRUNC R24, R24 ;  /* 0x0000001800187311 */ /* 0x000e22000020d900 */
[----:B------:R-:W-:Y:S05]  /*12b0*/  BRA `(.L_x_11790) ;  /* 0x0000000800d87947 */ /* 0x000fea0003800000 */
.L_x_11793:
        /* <DEDUP_REMOVED lines=9> */
.L_x_11796:
[----:B------:R-:W2:Y:S02]  /*1350*/  LDG.E.U16 R4, desc[UR36][R4.64] ;  /* 0x0000002404047981 */ /* 0x000ea4000c1e1500 */
[----:B--2---:R-:W-:-:S06]  /*1360*/  HADD2.F32 R24, -RZ, R4.H0_H0 ;  /* 0x20000004ff187230 */ /* 0x004fcc0000004100 */
[----:B------:R-:W0:Y:S01]  /*1370*/  F2I.S64.TRUNC R24, R24 ;  /* 0x0000001800187311 */ /* 0x000e22000020d900 */
[----:B------:R-:W-:Y:S05]  /*1380*/  BRA `(.L_x_11790) ;  /* 0x0000000800a47947 */ /* 0x000fea0003800000 */
.L_x_11795:
[----:B------:R-:W2:Y:S02]  /*1390*/  LDG.E.64 R4, desc[UR36][R4.64] ;  /* 0x0000002404047981 */ /* 0x000ea4000c1e1b00 */
[----:B--2---:R0:W1:Y:S01]  /*13a0*/  F2I.S64.F64.TRUNC R24, R4 ;  /* 0x0000000400187311 */ /* 0x004062000030d900 */
[----:B------:R-:W-:Y:S05]  /*13b0*/  BRA `(.L_x_11790) ;  /* 0x0000000800987947 */ /* 0x000fea0003800000 */
.L_x_11785:
        /* <DEDUP_REMOVED lines=13> */
.L_x_11799:
[----:B------:R-:W2:Y:S02]  /*1490*/  LDG.E.64 R4, desc[UR36][R4.64] ;  /* 0x0000002404047981 */ /* 0x000ea4000c1e1b00 */
[----:B--2---:R0:W1:Y:S01]  /*14a0*/  F2I.S64.F64.TRUNC R24, R4 ;  /* 0x0000000400187311 */ /* 0x004062000030d900 */
[----:B------:R-:W-:Y:S05]  /*14b0*/  BRA `(.L_x_11790) ;  /* 0x0000000800587947 */ /* 0x000fea0003800000 */
.L_x_11798:
        /* <DEDUP_REMOVED lines=26> */
.L_x_11801:
        /* <DEDUP_REMOVED lines=14> */
.L_x_11800:
[----:B------:R-:W2:Y:S02]  /*1740*/  LDG.E.U16 R24, desc[UR36][R4.64] ;  /* 0x0000002404187981 */ /* 0x000ea4000c1e1500 */
[----:B--2---:R-:W-:-:S06]  /*1750*/  IMAD.U32 R24, R24, 0x10000, RZ ;  /* 0x0001000018187824 */ /* 0x004fcc00078e00ff */
[----:B------:R-:W0:Y:S01]  /*1760*/  F2I.S64.TRUNC R24, R24 ;  /* 0x0000001800187311 */ /* 0x000e22000020d900 */
[----:B------:R-:W-:Y:S05]  /*1770*/  BRA `(.L_x_11790) ;  /* 0x0000000400a87947 */ /* 0x000fea0003800000 */
.L_x_11797:
        /* <DEDUP_REMOVED lines=11> */
.L_x_11804:
        /* <DEDUP_REMOVED lines=21> */
.L_x_11808:
[----:B------:R-:W-:Y:S05]  /*1980*/  BSYNC.RECONVERGENT B1 ;  /* 0x0000000000017941 */ /* 0x000fea0003800200 */
.L_x_11807:
[----:B------:R-:W-:Y:S01]  /*1990*/  IMAD.SHL.U32 R0, R0, 0x100000, RZ ;  /* 0x0010000000007824 */ /* 0x000fe200078e00ff */
[----:B------:R-:W-:-:S04]  /*19a0*/  LEA R3, R3, 0x3b800000, 0x17 ;  /* 0x3b80000003037811 */ /* 0x000fc800078eb8ff */
[----:B------:R-:W-:-:S07]  /*19b0*/  LOP3.LUT R24, R3, R0, R7, 0xfe, !PT ;  /* 0x0000000003187212 */ /* 0x000fce00078efe07 */
.L_x_11806:
[----:B------:R-:W-:Y:S05]  /*19c0*/  BSYNC.RECONVERGENT B0 ;  /* 0x0000000000007941 */ /* 0x000fea0003800200 */
.L_x_11805:
[----:B------:R-:W0:Y:S01]  /*19d0*/  F2I.S64.TRUNC R24, R24 ;  /* 0x0000001800187311 */ /* 0x000e22000020d900 */
[----:B------:R-:W-:Y:S05]  /*19e0*/  BRA `(.L_x_11790) ;  /* 0x00000004000c7947 */ /* 0x000fea0003800000 */
.L_x_11803:
        /* <DEDUP_REMOVED lines=21> */
.L_x_11812:
[----:B------:R-:W-:Y:S05]  /*1b40*/  BSYNC.RECONVERGENT B1 ;  /* 0x0000000000017941 */ /* 0x000fea0003800200 */
.L_x_11811:
[----:B------:R-:W-:Y:S01]  /*1b50*/  IMAD.SHL.U32 R0, R0, 0x200000, RZ ;  /* 0x0020000000007824 */ /* 0x000fe200078e00ff */
[----:B------:R-:W-:-:S04]  /*1b60*/  LEA R3, R3, 0x37800000, 0x17 ;  /* 0x3780000003037811 */ /* 0x000fc800078eb8ff */
[----:B------:R-:W-:-:S07]  /*1b70*/  LOP3.LUT R24, R3, R0, R7, 0xfe, !PT ;  /* 0x0000000003187212 */ /* 0x000fce00078efe07 */
.L_x_11810:
[----:B------:R-:W-:Y:S05]  /*1b80*/  BSYNC.RECONVERGENT B0 ;  /* 0x0000000000007941 */ /* 0x000fea0003800200 */
.L_x_11809:
[----:B------:R-:W0:Y:S01]  /*1b90*/  F2I.S64.TRUNC R24, R24 ;  /* 0x0000001800187311 */ /* 0x000e22000020d900 */
[----:B------:R-:W-:Y:S05]  /*1ba0*/  BRA `(.L_x_11790) ;  /* 0x00000000009c7947 */ /* 0x000fea0003800000 */
.L_x_11802:
        /* <DEDUP_REMOVED lines=14> */
.L_x_11816:
[----:B------:R-:W-:Y:S05]  /*1c90*/  BSYNC.RECONVERGENT B0 ;  /* 0x0000000000007941 */ /* 0x000fea0003800200 */
.L_x_11815:
[----:B------:R-:W0:Y:S01]  /*1ca0*/  F2I.S64.TRUNC R24, R24 ;  /* 0x0000001800187311 */ /* 0x000e22000020d900 */
[----:B------:R-:W-:Y:S05]  /*1cb0*/  BRA `(.L_x_11790) ;  /* 0x0000000000587947 */ /* 0x000fea0003800000 */
.L_x_11789:
        /* <DEDUP_REMOVED lines=16> */
.L_x_11817:
[----:B------:R-:W-:Y:S01]  /*1dc0*/  CS2R R24, SRZ ;  /* 0x0000000000187805 */ /* 0x000fe2000001ff00 */
[----:B------:R-:W-:Y:S06]  /*1dd0*/  BRA `(.L_x_11790) ;  /* 0x0000000000107947 */ /* 0x000fec0003800000 */
.L_x_11814:
[----:B------:R0:W5:Y:S01]  /*1de0*/  LDG.E.64 R24, desc[UR36][R4.64] ;  /* 0x0000002404187981 */ /* 0x000162000c1e1b00 */
[----:B------:R-:W-:Y:S05]  /*1df0*/  BRA `(.L_x_11790) ;  /* 0x0000000000087947 */ /* 0x000fea0003800000 */
.L_x_11813:
[----:B------:R0:W5:Y:S01]  /*1e00*/  LDG.E R24, desc[UR36][R4.64] ;  /* 0x0000002404187981 */ /* 0x000162000c1e1900 */
[----:B------:R-:W-:-:S07]  /*1e10*/  IMAD.MOV.U32 R25, RZ, RZ, RZ ;  /* 0x000000ffff197224 */ /* 0x000fce00078e00ff */
.L_x_11790:
[----:B------:R-:W-:-:S07]  /*1e20*/  VIADD R17, R17, 0x80 ;  /* 0x0000008011117836 */ /* 0x000fce0000000000 */
.L_x_11784:
[----:B------:R-:W-:Y:S05]  /*1e30*/  BSYNC.RECONVERGENT B6 ;  /* 0x0000000000067941 */ /* 0x000fea0003800200 */
.L_x_11783:
        /* <DEDUP_REMOVED lines=24> */
.L_x_11823:
[----:B------:R0:W5:Y:S01]  /*1fc0*/  LDG.E.U8 R26, desc[UR36][R4.64] ;  /* 0x00000024041a7981 */ /* 0x000162000c1e1100 */
[----:B------:R-:W-:Y:S01]  /*1fd0*/  IMAD.MOV.U32 R27, RZ, RZ, RZ ;  /* 0x000000ffff1b7224 */ /* 0x000fe200078e00ff */
[----:B------:R-:W-:Y:S06]  /*1fe0*/  BRA `(.L_x_11825) ;  /* 0x0000000c00447947 */ /* 0x000fec0003800000 */
.L_x_11822:
        /* <DEDUP_REMOVED lines=8> */
.L_x_11827:
[----:B------:R-:W2:Y:S02]  /*2070*/  LDG.E R26, desc[UR36][R4.64] ;  /* 0x00000024041a7981 */ /* 0x000ea4000c1e1900 */
[----:B--2---:R-:W-:Y:S01]  /*2080*/  SHF.R.S32.HI R27, RZ, 0x1f, R26 ;  /* 0x0000001fff1b7819 */ /* 0x004fe2000001141a */
[----:B------:R-:W-:Y:S06]  /*2090*/  BRA `(.L_x_11825) ;  /* 0x0000000c00187947 */ /* 0x000fec0003800000 */
.L_x_11826:
[----:B------:R-:W2:Y:S02]  /*20a0*/  LDG.E.S16 R26, desc[UR36][R4.64] ;  /* 0x00000024041a7981 */ /* 0x000ea4000c1e1700 */
[----:B--2---:R-:W-:Y:S01]  /*20b0*/  SHF.R.S32.HI R27, RZ, 0x1f, R26 ;  /* 0x0000001fff1b7819 */ /* 0x004fe2000001141a */
[----:B------:R-:W-:Y:S06]  /*20c0*/  BRA `(.L_x_11825) ;  /* 0x0000000c000c7947 */ /* 0x000fec0003800000 */
.L_x_11821:
        /* <DEDUP_REMOVED lines=9> */
.L_x_11829:
[----:B------:R-:W2:Y:S02]  /*2160*/  LDG.E.U16 R4, desc[UR36][R4.64] ;  /* 0x0000002404047981 */ /* 0x000ea4000c1e1500 */
[----:B--2---:R-:W-:-:S06]  /*2170*/  HADD2.F32 R26, -RZ, R4.H0_H0 ;  /* 0x20000004ff1a7230 */ /* 0x004fcc0000004100 */
[----:B------:R-:W0:Y:S01]  /*2180*/  F2I.S64.TRUNC R26, R26 ;  /* 0x0000001a001a7311 */ /* 0x000e22000020d900 */
[----:B------:R-:W-:Y:S05]  /*2190*/  BRA `(.L_x_11825) ;  /* 0x0000000800d87947 */ /* 0x000fea0003800000 */
.L_x_11828:
        /* <DEDUP_REMOVED lines=9> */
.L_x_11831:
[----:B------:R-:W2:Y:S02]  /*2230*/  LDG.E.U16 R4, desc[UR36][R4.64] ;  /* 0x0000002404047981 */ /* 0x000ea4000c1e1500 */
[----:B--2---:R-:W-:-:S06]  /*2240*/  HADD2.F32 R26, -RZ, R4.H0_H0 ;  /* 0x20000004ff1a7230 */ /* 0x004fcc0000004100 */
[----:B------:R-:W0:Y:S01]  /*2250*/  F2I.S64.TRUNC R26, R26 ;  /* 0x0000001a001a7311 */ /* 0x000e22000020d900 */
[----:B------:R-:W-:Y:S05]  /*2260*/  BRA `(.L_x_11825) ;  /* 0x0000000800a47947 */ /* 0x000fea0003800000 */
.L_x_11830:
[----:B------:R-:W2:Y:S02]  /*2270*/  LDG.E.64 R4, desc[UR36][R4.64] ;  /* 0x0000002404047981 */ /* 0x000ea4000c1e1b00 */
[----:B--2---:R0:W1:Y:S01]  /*2280*/  F2I.S64.F64.TRUNC R26, R4 ;  /* 0x00000004001a7311 */ /* 0x004062000030d900 */
[----:B------:R-:W-:Y:S05]  /*2290*/  BRA `(.L_x_11825) ;  /* 0x0000000800987947 */ /* 0x000fea0003800000 */
.L_x_11820:
        /* <DEDUP_REMOVED lines=13> */
.L_x_11834:
[----:B------:R-:W2:Y:S02]  /*2370*/  LDG.E.64 R4, desc[UR36][R4.64] ;  /* 0x0000002404047981 */ /* 0x000ea4000c1e1b00 */
[----:B--2---:R0:W1:Y:S01]  /*2380*/  F2I.S64.F64.TRUNC R26, R4 ;  /* 0x00000004001a7311 */ /* 0x004062000030d900 */
[----:B------:R-:W-:Y:S05]  /*2390*/  BRA `(.L_x_11825) ;  /* 0x0000000800587947 */ /* 0x000fea0003800000 */
.L_x_11833:
        /* <DEDUP_REMOVED lines=26> */
.L_x_11836:
        /* <DEDUP_REMOVED lines=14> */
.L_x_11835:
[----:B------:R-:W2:Y:S02]  /*2620*/  LDG.E.U16 R26, desc[UR36][R4.64] ;  /* 0x00000024041a7981 */ /* 0x000ea4000c1e1500 */
[----:B--2---:R-:W-:-:S06]  /*2630*/  IMAD.U32 R26, R26, 0x10000, RZ ;  /* 0x000100001a1a7824 */ /* 0x004fcc00078e00ff */
[----:B------:R-:W0:Y:S01]  /*2640*/  F2I.S64.TRUNC R26, R26 ;  /* 0x0000001a001a7311 */ /* 0x000e22000020d900 */
[----:B------:R-:W-:Y:S05]  /*2650*/  BRA `(.L_x_11825) ;  /* 0x0000000400a87947 */ /* 0x000fea0003800000 */
.L_x_11832:
        /* <DEDUP_REMOVED lines=11> */
.L_x_11839:
        /* <DEDUP_REMOVED lines=21> */
.L_x_11843:
[----:B------:R-:W-:Y:S05]  /*2860*/  BSYNC.RECONVERGENT B1 ;  /* 0x0000000000017941 */ /* 0x000fea0003800200 */
.L_x_11842:
[----:B------:R-:W-:Y:S01]  /*2870*/  IMAD.SHL.U32 R0, R0, 0x100000, RZ ;  /* 0x0010000000007824 */ /* 0x000fe200078e00ff */
[----:B------:R-:W-:-:S04]  /*2880*/  LEA R3, R3, 0x3b800000, 0x17 ;  /* 0x3b80000003037811 */ /* 0x000fc800078eb8ff */
[----:B------:R-:W-:-:S07]  /*2890*/  LOP3.LUT R26, R3, R0, R7, 0xfe, !PT ;  /* 0x00000000031a7212 */ /* 0x000fce00078efe07 */
.L_x_11841:
[----:B------:R-:W-:Y:S05]  /*28a0*/  BSYNC.RECONVERGENT B0 ;  /* 0x0000000000007941 */ /* 0x000fea0003800200 */
.L_x_11840:
[----:B------:R-:W1:Y:S01]  /*28b0*/  F2I.S64.TRUNC R26, R26 ;  /* 0x0000001a001a7311 */ /* 0x000e62000020d900 */
[----:B------:R-:W-:Y:S05]  /*28c0*/  BRA `(.L_x_11825) ;  /* 0x00000004000c7947 */ /* 0x000fea0003800000 */
.L_x_11838:
        /* <DEDUP_REMOVED lines=21> */
.L_x_11847:
[----:B------:R-:W-:Y:S05]  /*2a20*/  BSYNC.RECONVERGENT B1 ;  /* 0x0000000000017941 */ /* 0x000fea0003800200 */
.L_x_11846:
[----:B------:R-:W-:Y:S01]  /*2a30*/  IMAD.SHL.U32 R0, R0, 0x200000, RZ ;  /* 0x0020000000007824 */ /* 0x000fe200078e00ff */
[----:B------:R-:W-:-:S04]  /*2a40*/  LEA R3, R3, 0x37800000, 0x17 ;  /* 0x3780000003037811 */ /* 0x000fc800078eb8ff */
[----:B------:R-:W-:-:S07]  /*2a50*/  LOP3.LUT R26, R3, R0, R7, 0xfe, !PT ;  /* 0x00000000031a7212 */ /* 0x000fce00078efe07 */
.L_x_11845:
[----:B------:R-:W-:Y:S05]  /*2a60*/  BSYNC.RECONVERGENT B0 ;  /* 0x0000000000007941 */ /* 0x000fea0003800200 */
.L_x_11844:
[----:B------:R-:W2:Y:S01]  /*2a70*/  F2I.S64.TRUNC R26, R26 ;  /* 0x0000001a001a7311 */ /* 0x000ea2000020d900 */
[----:B------:R-:W-:Y:S05]  /*2a80*/  BRA `(.L_x_11825) ;  /* 0x00000000009c7947 */ /* 0x000fea0003800000 */
.L_x_11837:
        /* <DEDUP_REMOVED lines=14> */
.L_x_11851:
[----:B------:R-:W-:Y:S05]  /*2b70*/  BSYNC.RECONVERGENT B0 ;  /* 0x0000000000007941 */ /* 0x000fea0003800200 */
.L_x_11850:
[----:B------:R-:W0:Y:S01]  /*2b80*/  F2I.S64.TRUNC R26, R26 ;  /* 0x0000001a001a7311 */ /* 0x000e22000020d900 */
[----:B------:R-:W-:Y:S05]  /*2b90*/  BRA `(.L_x_11825) ;  /* 0x0000000000587947 */ /* 0x000fea0003800000 */
.L_x_11824:
        /* <DEDUP_REMOVED lines=16> */
.L_x_11852:
[----:B------:R-:W-:Y:S01]  /*2ca0*/  CS2R R26, SRZ ;  /* 0x00000000001a7805 */ /* 0x000fe2000001ff00 */
[----:B------:R-:W-:Y:S06]  /*2cb0*/  BRA `(.L_x_11825) ;  /* 0x0000000000107947 */ /* 0x000fec0003800000 */
.L_x_11849:
[----:B------:R0:W5:Y:S01]  /*2cc0*/  LDG.E.64 R26, desc[UR36][R4.64] ;  /* 0x00000024041a7981 */ /* 0x000162000c1e1b00 */
[----:B------:R-:W-:Y:S05]  /*2cd0*/  BRA `(.L_x_11825) ;  /* 0x0000000000087947 */ /* 0x000fea0003800000 */
.L_x_11848:
[----:B------:R0:W5:Y:S01]  /*2ce0*/  LDG.E R26, desc[UR36][R4.64] ;  /* 0x00000024041a7981 */ /* 0x000162000c1e1900 */
[----:B------:R-:W-:-:S07]  /*2cf0*/  IMAD.MOV.U32 R27, RZ, RZ, RZ ;  /* 0x000000ffff1b7224 */ /* 0x000fce00078e00ff */
.L_x_11825:
[----:B------:R-:W-:-:S07]  /*2d00*/  VIADD R17, R17, 0x80 ;  /* 0x0000008011117836 */ /* 0x000fce0000000000 */
.L_x_11819:
[----:B------:R-:W-:Y:S05]  /*2d10*/  BSYNC.RECONVERGENT B6 ;  /* 0x0000000000067941 */ /* 0x000fea0003800200 */
.L_x_11818:
        /* <DEDUP_REMOVED lines=24> */
.L_x_11858:
[----:B------:R0:W5:Y:S01]  /*2ea0*/  LDG.E.U8 R22, desc[UR36][R4.64] ;  /* 0x0000002404167981 */ /* 0x000162000c1e1100 */
[----:B------:R-:W-:Y:S01]  /*2eb0*/  IMAD.MOV.U32 R23, RZ, RZ, RZ ;  /* 0x000000ffff177224 */ /* 0x000fe200078e00ff */
[----:B------:R-:W-:Y:S06]  /*2ec0*/  BRA `(.L_x_11854) ;  /* 0x0000000c00407947 */ /* 0x000fec0003800000 */
.L_x_11857:
        /* <DEDUP_REMOVED lines=8> */
.L_x_11861:
[----:B------:R-:W2:Y:S02]  /*2f50*/  LDG.E R22, desc[UR36][R4.64] ;  /* 0x0000002404167981 */ /* 0x000ea4000c1e1900 */
[----:B--2---:R-:W-:Y:S01]  /*2f60*/  SHF.R.S32.HI R23, RZ, 0x1f, R22 ;  /* 0x0000001fff177819 */ /* 0x004fe20000011416 */
[----:B------:R-:W-:Y:S06]  /*2f70*/  BRA `(.L_x_11854) ;  /* 0x0000000c00147947 */ /* 0x000fec0003800000 */
.L_x_11860:
[----:B------:R-:W2:Y:S02]  /*2f80*/  LDG.E.S16 R22, desc[UR36][R4.64] ;  /* 0x0000002404167981 */ /* 0x000ea4000c1e1700 */
[----:B--2---:R-:W-:Y:S01]  /*2f90*/  SHF.R.S32.HI R23, RZ, 0x1f, R22 ;  /* 0x0000001fff177819 */ /* 0x004fe20000011416 */
[----:B------:R-:W-:Y:S06]  /*2fa0*/  BRA `(.L_x_11854) ;  /* 0x0000000c00087947 */ /* 0x000fec0003800000 */
.L_x_11856:
        /* <DEDUP_REMOVED lines=9> */
.L_x_11863:
[----:B------:R-:W2:Y:S02]  /*3040*/  LDG.E.U16 R4, desc[UR36][R4.64] ;  /* 0x0000002404047981 */ /* 0x000ea4000c1e1500 */
[----:B--2---:R-:W-:-:S06]  /*3050*/  HADD2.F32 R22, -RZ, R4.H0_H0 ;  /* 0x20000004ff167230 */ /* 0x004fcc0000004100 */
[----:B------:R-:W0:Y:S01]  /*3060*/  F2I.S64.TRUNC R22, R22 ;  /* 0x0000001600167311 */ /* 0x000e22000020d900 */
[----:B------:R-:W-:Y:S05]  /*3070*/  BRA `(.L_x_11854) ;  /* 0x0000000800d47947 */ /* 0x000fea0003800000 */
.L_x_11862:
        /* <DEDUP_REMOVED lines=9> */
.L_x_11865:
[----:B------:R-:W2:Y:S02]  /*3110*/  LDG.E.U16 R4, desc[UR36][R4.64] ;  /* 0x0000002404047981 */ /* 0x000ea4000c1e1500 */
[----:B--2---:R-:W-:-:S06]  /*3120*/  HADD2.F32 R22, -RZ, R4.H0_H0 ;  /* 0x20000004ff167230 */ /* 0x004fcc0000004100 */
[----:B------:R-:W0:Y:S01]  /*3130*/  F2I.S64.TRUNC R22, R22 ;  /* 0x0000001600167311 */ /* 0x000e22000020d900 */
[----:B------:R-:W-:Y:S05]  /*3140*/  BRA `(.L_x_11854) ;  /* 0x0000000800a07947 */ /* 0x000fea0003800000 */
.L_x_11864:
[----:B------:R-:W2:Y:S02]  /*3150*/  LDG.E.64 R4, desc[UR36][R4.64] ;  /* 0x0000002404047981 */ /* 0x000ea4000c1e1b00 */
[----:B--2---:R0:W1:Y:S01]  /*3160*/  F2I.S64.F64.TRUNC R22, R4 ;  /* 0x0000000400167311 */ /* 0x004062000030d900 */
[----:B------:R-:W-:Y:S05]  /*3170*/  BRA `(.L_x_11854) ;  /* 0x0000000800947947 */ /* 0x000fea0003800000 */
.L_x_11855:
        /* <DEDUP_REMOVED lines=13> */
.L_x_11868:
[----:B------:R-:W2:Y:S02]  /*3250*/  LDG.E.64 R4, desc[UR36][R4.64] ;  /* 0x0000002404047981 */ /* 0x000ea4000c1e1b00 */
[----:B--2---:R0:W1:Y:S01]  /*3260*/  F2I.S64.F64.TRUNC R22, R4 ;  /* 0x0000000400167311 */ /* 0x004062000030d900 */
[----:B------:R-:W-:Y:S05]  /*3270*/  BRA `(.L_x_11854) ;  /* 0x0000000800547947 */ /* 0x000fea0003800000 */
.L_x_11867:
        /* <DEDUP_REMOVED lines=26> */
.L_x_11870:
        /* <DEDUP_REMOVED lines=14> */
.L_x_11869:
[----:B------:R-:W2:Y:S02]  /*3500*/  LDG.E.U16 R22, desc[UR36][R4.64] ;  /* 0x0000002404167981 */ /* 0x000ea4000c1e1500 */
[----:B--2---:R-:W-:-:S06]  /*3510*/  IMAD.U32 R22, R22, 0x10000, RZ ;  /* 0x0001000016167824 */ /* 0x004fcc00078e00ff */
[----:B------:R-:W0:Y:S01]  /*3520*/  F2I.S64.TRUNC R22, R22 ;  /* 0x0000001600167311 */ /* 0x000e22000020d900 */
[----:B------:R-:W-:Y:S05]  /*3530*/  BRA `(.L_x_11854) ;  /* 0x0000000400a47947 */ /* 0x000fea0003800000 */
.L_x_11866:
        /* <DEDUP_REMOVED lines=11> */
.L_x_11873:
        /* <DEDUP_REMOVED lines=21> */
.L_x_11877:
[----:B------:R-:W-:Y:S05]  /*3740*/  BSYNC.RECONVERGENT B1 ;  /* 0x0000000000017941 */ /* 0x000fea0003800200 */
.L_x_11876:
[----:B------:R-:W-:Y:S01]  /*3750*/  IMAD.SHL.U32 R0, R0, 0x100000, RZ ;  /* 0x0010000000007824 */ /* 0x000fe200078e00ff */
[----:B------:R-:W-:-:S04]  /*3760*/  LEA R3, R3, 0x3b800000, 0x17 ;  /* 0x3b80000003037811 */ /* 0x000fc800078eb8ff */
[----:B------:R-:W-:-:S07]  /*3770*/  LOP3.LUT R22, R3, R0, R7, 0xfe, !PT ;  /* 0x0000000003167212 */ /* 0x000fce00078efe07 */
.L_x_11875:
[----:B------:R-:W-:Y:S05]  /*3780*/  BSYNC.RECONVERGENT B0 ;  /* 0x0000000000007941 */ /* 0x000fea0003800200 */
.L_x_11874:
[----:B------:R-:W0:Y:S01]  /*3790*/  F2I.S64.TRUNC R22, R22 ;  /* 0x0000001600167311 */ /* 0x000e22000020d900 */
[----:B------:R-:W-:Y:S05]  /*37a0*/  BRA `(.L_x_11854) ;  /* 0x0000000400087947 */ /* 0x000fea0003800000 */
.L_x_11872:
        /* <DEDUP_REMOVED lines=21> */
.L_x_11881:
[----:B------:R-:W-:Y:S05]  /*3900*/  BSYNC.RECONVERGENT B1 ;  /* 0x0000000000017941 */ /* 0x000fea0003800200 */
.L_x_11880:
[----:B------:R-:W-:Y:S01]  /*3910*/  IMAD.SHL.U32 R0, R0, 0x200000, RZ ;  /* 0x0020000000007824 */ /* 0x000fe200078e00ff */
[----:B------:R-:W-:-:S04]  /*3920*/  LEA R3, R3, 0x37800000, 0x17 ;  /* 0x3780000003037811 */ /* 0x000fc800078eb8ff */
[----:B------:R-:W-:-:S07]  /*3930*/  LOP3.LUT R22, R3, R0, R7, 0xfe, !PT ;  /* 0x0000000003167212 */ /* 0x000fce00078efe07 */
.L_x_11879:
[----:B------:R-:W-:Y:S05]  /*3940*/  BSYNC.RECONVERGENT B0 ;  /* 0x0000000000007941 */ /* 0x000fea0003800200 */
.L_x_11878:
[----:B------:R-:W0:Y:S01]  /*3950*/  F2I.S64.TRUNC R22, R22 ;  /* 0x0000001600167311 */ /* 0x000e22000020d900 */
[----:B------:R-:W-:Y:S05]  /*3960*/  BRA `(.L_x_11854) ;  /* 0x0000000000987947 */ /* 0x000fea0003800000 */
.L_x_11871:
        /* <DEDUP_REMOVED lines=14> */
.L_x_11885:
[----:B------:R-:W-:Y:S05]  /*3a50*/  BSYNC.RECONVERGENT B0 ;  /* 0x0000000000007941 */ /* 0x000fea0003800200 */
.L_x_11884:
[----:B------:R-:W0:Y:S01]  /*3a60*/  F2I.S64.TRUNC R22, R22 ;  /* 0x0000001600167311 */ /* 0x000e22000020d900 */
[----:B------:R-:W-:Y:S05]  /*3a70*/  BRA `(.L_x_11854) ;  /* 0x0000000000547947 */ /* 0x000fea0003800000 */
.L_x_11859:
        /* <DEDUP_REMOVED lines=16> */
.L_x_11886:
[----:B------:R-:W-:Y:S05]  /*3b80*/  BRA `(.L_x_11854) ;  /* 0x0000000000107947 */ /* 0x000fea0003800000 */
.L_x_11883:
[----:B------:R0:W5:Y:S01]  /*3b90*/  LDG.E.64 R22, desc[UR36][R4.64] ;  /* 0x0000002404167981 */ /* 0x000162000c1e1b00 */
[----:B------:R-:W-:Y:S05]  /*3ba0*/  BRA `(.L_x_11854) ;  /* 0x0000000000087947 */ /* 0x000fea0003800000 */
.L_x_11882:
[----:B------:R0:W5:Y:S01]  /*3bb0*/  LDG.E R22, desc[UR36][R4.64] ;  /* 0x0000002404167981 */ /* 0x000162000c1e1900 */
[----:B------:R-:W-:-:S07]  /*3bc0*/  IMAD.MOV.U32 R23, RZ, RZ, RZ ;  /* 0x000000ffff177224 */ /* 0x000fce00078e00ff */
.L_x_11854:
[----:B------:R-:W-:Y:S05]  /*3bd0*/  BSYNC.RECONVERGENT B6 ;  /* 0x0000000000067941 */ /* 0x000fea0003800200 */
.L_x_11853:
        /* <DEDUP_REMOVED lines=38> */
.L_x_11893:
[----:B------:R0:W-:Y:S01]  /*3e40*/  STG.E.U8 desc[UR36][R8.64], R3 ;  /* 0x0000000308007986 */ /* 0x0001e2000c101124 */
[----:B------:R-:W-:Y:S05]  /*3e50*/  BRA `(.L_x_11895) ;  /* 0x0000000c00307947 */ /* 0x000fea0003800000 */
.L_x_11892:
        /* <DEDUP_REMOVED lines=8> */
.L_x_11897:
[----:B------:R0:W-:Y:S01]  /*3ee0*/  STG.E desc[UR36][R8.64], R3 ;  /* 0x0000000308007986 */ /* 0x0001e2000c101924 */
[----:B------:R-:W-:Y:S05]  /*3ef0*/  BRA `(.L_x_11895) ;  /* 0x0000000c00087947 */ /* 0x000fea0003800000 */
.L_x_11896:
[----:B------:R0:W-:Y:S01]  /*3f00*/  STG.E.U16 desc[UR36][R8.64], R3 ;  /* 0x0000000308007986 */ /* 0x0001e2000c101524 */
[----:B------:R-:W-:Y:S05]  /*3f10*/  BRA `(.L_x_11895) ;  /* 0x0000000c00007947 */ /* 0x000fea0003800000 */
.L_x_11891:
        /* <DEDUP_REMOVED lines=9> */
.L_x_11899:
[----:B------:R-:W0:Y:S02]  /*3fb0*/  I2F.S64 R0, R4 ;  /* 0x0000000400007312 */ /* 0x000e240000301400 */
[----:B0-----:R-:W-:-:S05]  /*3fc0*/  F2FP.F16.F32.PACK_AB R0, RZ, R0 ;  /* 0x00000000ff00723e */ /* 0x001fca00000000ff */
[----:B------:R0:W-:Y:S01]  /*3fd0*/  STG.E.U16 desc[UR36][R8.64], R0 ;  /* 0x0000000008007986 */ /* 0x0001e2000c101524 */
[----:B------:R-:W-:Y:S05]  /*3fe0*/  BRA `(.L_x_11895) ;  /* 0x0000000800cc7947 */ /* 0x000fea0003800000 */
.L_x_11898:
        /* <DEDUP_REMOVED lines=10> */
.L_x_11901:
[----:B------:R-:W0:Y:S02]  /*4090*/  I2F.S64 R4, R4 ;  /* 0x0000000400047312 */ /* 0x000e240000301400 */
[----:B0-----:R-:W-:-:S04]  /*40a0*/  F2FP.F16.F32.PACK_AB R3, RZ, R4 ;  /* 0x00000004ff03723e */ /* 0x001fc800000000ff */
[----:B------:R-:W-:-:S05]  /*40b0*/  PRMT R3, R3, 0x5410, RZ ;  /* 0x0000541003037816 */ /* 0x000fca00000000ff */
[----:B------:R0:W-:Y:S01]  /*40c0*/  STG.E desc[UR36][R8.64], R3 ;  /* 0x0000000308007986 */ /* 0x0001e2000c101924 */
[----:B------:R-:W-:Y:S05]  /*40d0*/  BRA `(.L_x_11895) ;  /* 0x0000000800907947 */ /* 0x000fea0003800000 */
.L_x_11900:
[----:B------:R-:W0:Y:S02]  /*40e0*/  I2F.F64.S64 R4, R4 ;  /* 0x0000000400047312 */ /* 0x000e240000301c00 */
[----:B0-----:R0:W-:Y:S01]  /*40f0*/  STG.E.64 desc[UR36][R8.64], R4 ;  /* 0x0000000408007986 */ /* 0x0011e2000c101b24 */
[----:B------:R-:W-:Y:S05]  /*4100*/  BRA `(.L_x_11895) ;  /* 0x0000000800847947 */ /* 0x000fea0003800000 */
.L_x_11890:
        /* <DEDUP_REMOVED lines=13> */
.L_x_11904:
[----:B------:R-:W0:Y:S01]  /*41e0*/  I2F.F64.S64 R4, R4 ;  /* 0x0000000400047312 */ /* 0x000e220000301c00 */
[----:B------:R-:W-:-:S05]  /*41f0*/  CS2R R6, SRZ ;  /* 0x0000000000067805 */ /* 0x000fca000001ff00 */
[----:B0-----:R3:W-:Y:S01]  /*4200*/  STG.E.128 desc[UR36][R8.64], R4 ;  /* 0x0000000408007986 */ /* 0x0017e2000c101d24 */
[----:B------:R-:W-:Y:S05]  /*4210*/  BRA `(.L_x_11895) ;  /* 0x0000000800407947 */ /* 0x000fea0003800000 */
.L_x_11903:
        /* <DEDUP_REMOVED lines=19> */
.L_x_11908:
[----:B------:R-:W-:Y:S05]  /*4350*/  BSYNC.RECONVERGENT B0 ;  /* 0x0000000000007941 */ /* 0x000fea0003800200 */
.L_x_11907:
[----:B------:R-:W-:-:S05]  /*4360*/  LOP3.LUT R7, R0, 0x80, R7, 0xf8, !PT ;  /* 0x0000008000077812 */ /* 0x000fca00078ef807 */
[----:B------:R2:W-:Y:S01]  /*4370*/  STG.E.U8 desc[UR36][R8.64], R7 ;  /* 0x0000000708007986 */ /* 0x0005e2000c101124 */
[----:B------:R-:W-:Y:S05]  /*4380*/  BRA `(.L_x_11895) ;  /* 0x0000000400e47947 */ /* 0x000fea0003800000 */
.L_x_11906:
        /* <DEDUP_REMOVED lines=15> */
.L_x_11910:
[----:B------:R-:W-:Y:S05]  /*4480*/  BSYNC.RECONVERGENT B0 ;  /* 0x0000000000007941 */ /* 0x000fea0003800200 */
.L_x_11909:
[----:B------:R-:W-:-:S05]  /*4490*/  LOP3.LUT R7, R0, 0x80, R7, 0xf8, !PT ;  /* 0x0000008000077812 */ /* 0x000fca00078ef807 */
[----:B------:R1:W-:Y:S01]  /*44a0*/  STG.E.U8 desc[UR36][R8.64], R7 ;  /* 0x0000000708007986 */ /* 0x0003e2000c101124 */
[----:B------:R-:W-:Y:S05]  /*44b0*/  BRA `(.L_x_11895) ;  /* 0x0000000400987947 */ /* 0x000fea0003800000 */
.L_x_11905:
[----:B------:R-:W0:Y:S02]  /*44c0*/  I2F.S64 R0, R4 ;  /* 0x0000000400007312 */ /* 0x000e240000301400 */
[----:B0-----:R-:W-:-:S05]  /*44d0*/  F2FP.BF16.F32.PACK_AB R0, RZ, R0 ;  /* 0x00000000ff00723e */ /* 0x001fca00000010ff */
[----:B------:R0:W-:Y:S01]  /*44e0*/  STG.E.U16 desc[UR36][R8.64], R0 ;  /* 0x0000000008007986 */ /* 0x0001e2000c101524 */
[----:B------:R-:W-:Y:S05]  /*44f0*/  BRA `(.L_x_11895) ;  /* 0x0000000400887947 */ /* 0x000fea0003800000 */
.L_x_11902:
        /* <DEDUP_REMOVED lines=10> */
.L_x_11913:
        /* <DEDUP_REMOVED lines=13> */
.L_x_11916:
[----:B------:R-:W-:-:S04]  /*4670*/  SHF.R.U32.HI R0, RZ, 0x14, R5 ;  /* 0x00000014ff007819 */ /* 0x000fc80000011605 */
[----:B------:R-:W-:-:S04]  /*4680*/  LOP3.LUT R0, R0, 0x1, RZ, 0xc0, !PT ;  /* 0x0000000100007812 */ /* 0x000fc800078ec0ff */
[----:B------:R-:W-:-:S04]  /*4690*/  IADD3 R0, PT, PT, R5, 0x487ffff, R0 ;  /* 0x0487ffff05007810 */ /* 0x000fc80007ffe000 */
[----:B------:R-:W-:-:S04]  /*46a0*/  SHF.R.U32.HI R0, RZ, 0x14, R0 ;  /* 0x00000014ff007819 */ /* 0x000fc80000011600 */
[----:B------:R-:W-:-:S07]  /*46b0*/  LOP3.LUT R3, R0, 0xff, RZ, 0xc0, !PT ;  /* 0x000000ff00037812 */ /* 0x000fce00078ec0ff */
.L_x_11917:
[----:B------:R-:W-:-:S04]  /*46c0*/  SHF.R.U32.HI R0, RZ, 0x18, R5 ;  /* 0x00000018ff007819 */ /* 0x000fc80000011605 */
[----:B------:R-:W-:-:S07]  /*46d0*/  LOP3.LUT R0, R3, 0x80, R0, 0xf8, !PT ;  /* 0x0000008003007812 */ /* 0x000fce00078ef800 */
.L_x_11915:
[----:B------:R-:W-:Y:S05]  /*46e0*/  BSYNC.RECONVERGENT B0 ;  /* 0x0000000000007941 */ /* 0x000fea0003800200 */
.L_x_11914:
[----:B------:R0:W-:Y:S01]  /*46f0*/  STG.E.U8 desc[UR36][R8.64], R0 ;  /* 0x0000000008007986 */ /* 0x0001e2000c101124 */
[----:B------:R-:W-:Y:S05]  /*4700*/  BRA `(.L_x_11895) ;  /* 0x0000000400047947 */ /* 0x000fea0003800000 */
.L_x_11912:
        /* <DEDUP_REMOVED lines=13> */
.L_x_11920:
[----:B------:R-:W-:-:S04]  /*47e0*/  SHF.R.U32.HI R0, RZ, 0x15, R5 ;  /* 0x00000015ff007819 */ /* 0x000fc80000011605 */
[----:B------:R-:W-:-:S04]  /*47f0*/  LOP3.LUT R0, R0, 0x1, RZ, 0xc0, !PT ;  /* 0x0000000100007812 */ /* 0x000fc800078ec0ff */
[----:B------:R-:W-:-:S04]  /*4800*/  IADD3 R0, PT, PT, R5, 0x88fffff, R0 ;  /* 0x088fffff05007810 */ /* 0x000fc80007ffe000 */
[----:B------:R-:W-:-:S04]  /*4810*/  SHF.R.U32.HI R0, RZ, 0x15, R0 ;  /* 0x00000015ff007819 */ /* 0x000fc80000011600 */
[----:B------:R-:W-:-:S07]  /*4820*/  LOP3.LUT R3, R0, 0xff, RZ, 0xc0, !PT ;  /* 0x000000ff00037812 */ /* 0x000fce00078ec0ff */
.L_x_11921:
[----:B------:R-:W-:-:S04]  /*4830*/  SHF.R.U32.HI R0, RZ, 0x18, R5 ;  /* 0x00000018ff007819 */ /* 0x000fc80000011605 */
[----:B------:R-:W-:-:S07]  /*4840*/  LOP3.LUT R0, R3, 0x80, R0, 0xf8, !PT ;  /* 0x0000008003007812 */ /* 0x000fce00078ef800 */
.L_x_11919:
[----:B------:R-:W-:Y:S05]  /*4850*/  BSYNC.RECONVERGENT B0 ;  /* 0x0000000000007941 */ /* 0x000fea0003800200 */
.L_x_11918:
[----:B------:R0:W-:Y:S01]  /*4860*/  STG.E.U8 desc[UR36][R8.64], R0 ;  /* 0x0000000008007986 */ /* 0x0001e2000c101124 */
[----:B------:R-:W-:Y:S05]  /*4870*/  BRA `(.L_x_11895) ;  /* 0x0000000000a87947 */ /* 0x000fea0003800000 */
.L_x_11911:
[----:B------:R-:W-:-:S13]  /*4880*/  ISETP.NE.AND P0, PT, R0, 0x1c, PT ;  /* 0x0000001c0000780c */ /* 0x000fda0003f05270 */
[----:B------:R-:W-:Y:S05]  /*4890*/  @!P0 BRA `(.L_x_11922) ;  /* 0x00000000009c8947 */ /* 0x000fea0003800000 */
[----:B------:R-:W-:-:S13]  /*48a0*/  ISETP.NE.AND P0, PT, R0, 0x1d, PT ;  /* 0x0000001d0000780c */ /* 0x000fda0003f05270 */
[----:B------:R-:W-:Y:S05]  /*48b0*/  @!P0 BRA `(.L_x_11923) ;  /* 0x00000000008c8947 */ /* 0x000fea0003800000 */
[----:B------:R-:W-:-:S13]  /*48c0*/  ISETP.NE.AND P0, PT, R0, 0x2c, PT ;  /* 0x0000002c0000780c */ /* 0x000fda0003f05270 */
[----:B------:R-:W-:Y:S05]  /*48d0*/  @!P0 BRA `(.L_x_11924) ;  /* 0x0000000000448947 */ /* 0x000fea0003800000 */
.L_x_11894:
        /* <DEDUP_REMOVED lines=16> */
.L_x_11925:
[----:B------:R-:W-:Y:S05]  /*49e0*/  BRA `(.L_x_11895) ;  /* 0x00000000004c7947 */ /* 0x000fea0003800000 */
.L_x_11924:
        /* <DEDUP_REMOVED lines=16> */
.L_x_11923:
[----:B------:R0:W-:Y:S01]  /*4af0*/  STG.E.64 desc[UR36][R8.64], R4 ;  /* 0x0000000408007986 */ /* 0x0001e2000c101b24 */
[----:B------:R-:W-:Y:S05]  /*4b00*/  BRA `(.L_x_11895) ;  /* 0x0000000000047947 */ /* 0x000fea0003800000 */
.L_x_11922:
[----:B------:R0:W-:Y:S02]  /*4b10*/  STG.E desc[UR36][R8.64], R3 ;  /* 0x0000000308007986 */ /* 0x0001e4000c101924 */
.L_x_11895:
        /* <DEDUP_REMOVED lines=23> */
.L_x_11930:
[----:B------:R0:W-:Y:S01]  /*4c90*/  STG.E.U8 desc[UR36][R8.64], R24 ;  /* 0x0000001808007986 */ /* 0x0001e2000c101124 */
[----:B------:R-:W-:Y:S05]  /*4ca0*/  BRA `(.L_x_11932) ;  /* 0x0000000c00347947 */ /* 0x000fea0003800000 */
.L_x_11929:
        /* <DEDUP_REMOVED lines=8> */
.L_x_11934:
[----:B------:R3:W-:Y:S01]  /*4d30*/  STG.E desc[UR36][R8.64], R24 ;  /* 0x0000001808007986 */ /* 0x0007e2000c101924 */
[----:B------:R-:W-:Y:S05]  /*4d40*/  BRA `(.L_x_11932) ;  /* 0x0000000c000c7947 */ /* 0x000fea0003800000 */
.L_x_11933:
[----:B------:R2:W-:Y:S01]  /*4d50*/  STG.E.U16 desc[UR36][R8.64], R24 ;  /* 0x0000001808007986 */ /* 0x0005e2000c101524 */
[----:B------:R-:W-:Y:S05]  /*4d60*/  BRA `(.L_x_11932) ;  /* 0x0000000c00047947 */ /* 0x000fea0003800000 */
.L_x_11928:
        /* <DEDUP_REMOVED lines=9> */
.L_x_11936:
[----:B------:R-:W0:Y:S02]  /*4e00*/  I2F.S64 R0, R28 ;  /* 0x0000001c00007312 */ /* 0x000e240000301400 */
[----:B0-----:R-:W-:-:S05]  /*4e10*/  F2FP.F16.F32.PACK_AB R0, RZ, R0 ;  /* 0x00000000ff00723e */ /* 0x001fca00000000ff */
[----:B------:R0:W-:Y:S01]  /*4e20*/  STG.E.U16 desc[UR36][R8.64], R0 ;  /* 0x0000000008007986 */ /* 0x0001e2000c101524 */
[----:B------:R-:W-:Y:S05]  /*4e30*/  BRA `(.L_x_11932) ;  /* 0x0000000800d07947 */ /* 0x000fea0003800000 */
.L_x_11935:
        /* <DEDUP_REMOVED lines=10> */
.L_x_11938:
[----:B------:R-:W0:Y:S02]  /*4ee0*/  I2F.S64 R28, R28 ;  /* 0x0000001c001c7312 */ /* 0x000e240000301400 */
[----:B0-----:R-:W-:-:S04]  /*4ef0*/  F2FP.F16.F32.PACK_AB R3, RZ, R28 ;  /* 0x0000001cff03723e */ /* 0x001fc800000000ff */
[----:B------:R-:W-:-:S05]  /*4f00*/  PRMT R3, R3, 0x5410, RZ ;  /* 0x0000541003037816 */ /* 0x000fca00000000ff */
[----:B------:R0:W-:Y:S01]  /*4f10*/  STG.E desc[UR36][R8.64], R3 ;  /* 0x0000000308007986 */ /* 0x0001e2000c101924 */
[----:B------:R-:W-:Y:S05]  /*4f20*/  BRA `(.L_x_11932) ;  /* 0x0000000800947947 */ /* 0x000fea0003800000 */
.L_x_11937:
[----:B------:R-:W0:Y:S02]  /*4f30*/  I2F.F64.S64 R28, R28 ;  /* 0x0000001c001c7312 */ /* 0x000e240000301c00 */
[----:B0-----:R0:W-:Y:S01]  /*4f40*/  STG.E.64 desc[UR36][R8.64], R28 ;  /* 0x0000001c08007986 */ /* 0x0011e2000c101b24 */
[----:B------:R-:W-:Y:S05]  /*4f50*/  BRA `(.L_x_11932) ;  /* 0x0000000800887947 */ /* 0x000fea0003800000 */
.L_x_11927:
        /* <DEDUP_REMOVED lines=12> */
.L_x_11942:
        /* <DEDUP_REMOVED lines=17> */
.L_x_11945:
[----:B------:R-:W-:-:S04]  /*5130*/  SHF.R.U32.HI R3, RZ, 0x18, R29 ;  /* 0x00000018ff037819 */ /* 0x000fc8000001161d */
[----:B------:R-:W-:-:S04]  /*5140*/  LOP3.LUT R0, R0, 0x80, R3, 0xf8, !PT ;  /* 0x0000008000007812 */ /* 0x000fc800078ef803 */
[----:B------:R-:W-:-:S07]  /*5150*/  PRMT R4, R0, 0x7610, R4 ;  /* 0x0000761000047816 */ /* 0x000fce0000000004 */
.L_x_11944:
[----:B------:R-:W-:Y:S05]  /*5160*/  BSYNC.RECONVERGENT B0 ;  /* 0x0000000000007941 */ /* 0x000fea0003800200 */
.L_x_11943:
[----:B------:R0:W-:Y:S01]  /*5170*/  STG.E.U8 desc[UR36][R8.64], R4 ;  /* 0x0000000408007986 */ /* 0x0001e2000c101124 */
[----:B------:R-:W-:Y:S05]  /*5180*/  BRA `(.L_x_11932) ;  /* 0x0000000400fc7947 */ /* 0x000fea0003800000 */
.L_x_11941:
        /* <DEDUP_REMOVED lines=17> */
.L_x_11948:
[----:B------:R-:W-:-:S04]  /*52a0*/  SHF.R.U32.HI R3, RZ, 0x18, R29 ;  /* 0x00000018ff037819 */ /* 0x000fc8000001161d */
[----:B------:R-:W-:-:S04]  /*52b0*/  LOP3.LUT R0, R0, 0x80, R3, 0xf8, !PT ;  /* 0x0000008000007812 */ /* 0x000fc800078ef803 */
[----:B------:R-:W-:-:S07]  /*52c0*/  PRMT R4, R0, 0x7610, R4 ;  /* 0x0000761000047816 */ /* 0x000fce0000000004 */
.L_x_11947:
[----:B------:R-:W-:Y:S05]  /*52d0*/  BSYNC.RECONVERGENT B0 ;  /* 0x0000000000007941 */ /* 0x000fea0003800200 */
.L_x_11946:
[----:B------:R0:W-:Y:S01]  /*52e0*/  STG.E.U8 desc[UR36][R8.64], R4 ;  /* 0x0000000408007986 */ /* 0x0001e2000c101124 */
[----:B------:R-:W-:Y:S05]  /*52f0*/  BRA `(.L_x_11932) ;  /* 0x0000000400a07947 */ /* 0x000fea0003800000 */
.L_x_11940:
        /* <DEDUP_REMOVED lines=22> */
.L_x_11950:
[----:B------:R0:W-:Y:S01]  /*5460*/  STG.E.64 desc[UR36][R8.64], R28 ;  /* 0x0000001c08007986 */ /* 0x0001e2000c101b24 */
[----:B------:R-:W-:Y:S05]  /*5470*/  BRA `(.L_x_11932) ;  /* 0x0000000400407947 */ /* 0x000fea0003800000 */
.L_x_11949:
[----:B------:R0:W-:Y:S01]  /*5480*/  STG.E desc[UR36][R8.64], R24 ;  /* 0x0000001808007986 */ /* 0x0001e2000c101924 */
[----:B------:R-:W-:Y:S05]  /*5490*/  BRA `(.L_x_11932) ;  /* 0x0000000400387947 */ /* 0x000fea0003800000 */
.L_x_11939:
        /* <DEDUP_REMOVED lines=11> */
.L_x_11952:
[----:B------:R-:W0:Y:S01]  /*5550*/  I2F.F64.S64 R4, R28 ;  /* 0x0000001c00047312 */ /* 0x000e220000301c00 */
[----:B------:R-:W-:-:S05]  /*5560*/  CS2R R6, SRZ ;  /* 0x0000000000067805 */ /* 0x000fca000001ff00 */
[----:B0-----:R0:W-:Y:S01]  /*5570*/  STG.E.128 desc[UR36][R8.64], R4 ;  /* 0x0000000408007986 */ /* 0x0011e2000c101d24 */
[----:B------:R-:W-:Y:S05]  /*5580*/  BRA `(.L_x_11932) ;  /* 0x0000000000fc7947 */ /* 0x000fea0003800000 */
.L_x_11951:
[----:B------:R-:W-:-:S13]  /*5590*/  ISETP.NE.AND P0, PT, R0, 0xf, PT ;  /* 0x0000000f0000780c */ /* 0x000fda0003f05270 */
[----:B------:R-:W-:Y:S05]  /*55a0*/  @!P0 BRA `(.L_x_11953) ;  /* 0x0000000000e88947 */ /* 0x000fea0003800000 */
[----:B------:R-:W-:-:S13]  /*55b0*/  ISETP.NE.AND P0, PT, R0, 0x17, PT ;  /* 0x000000170000780c */ /* 0x000fda0003f05270 */
[----:B------:R-:W-:Y:S05]  /*55c0*/  @!P0 BRA `(.L_x_11954) ;  /* 0x0000000000908947 */ /* 0x000fea0003800000 */
[----:B------:R-:W-:-:S13]  /*55d0*/  ISETP.NE.AND P0, PT, R0, 0x18, PT ;  /* 0x000000180000780c */ /* 0x000fda0003f05270 */
[----:B------:R-:W-:Y:S05]  /*55e0*/  @!P0 BRA `(.L_x_11955) ;  /* 0x0000000000448947 */ /* 0x000fea0003800000 */
.L_x_11931:
        /* <DEDUP_REMOVED lines=16> */
.L_x_11956:
[----:B------:R-:W-:Y:S05]  /*56f0*/  BRA `(.L_x_11932) ;  /* 0x0000000000a07947 */ /* 0x000fea0003800000 */
.L_x_11955:
        /* <DEDUP_REMOVED lines=13> */
.L_x_11958:
[----:B------:R-:W-:Y:S05]  /*57d0*/  BSYNC.RECONVERGENT B0 ;  /* 0x0000000000007941 */ /* 0x000fea0003800200 */
.L_x_11957:
[----:B------:R-:W-:-:S05]  /*57e0*/  LOP3.LUT R3, R0, 0x80, R3, 0xf8, !PT ;  /* 0x0000008000037812 */ /* 0x000fca00078ef803 */
[----:B------:R0:W-:Y:S01]  /*57f0*/  STG.E.U8 desc[UR36][R8.64], R3 ;  /* 0x0000000308007986 */ /* 0x0001e2000c101124 */
[----:B------:R-:W-:Y:S05]  /*5800*/  BRA `(.L_x_11932) ;  /* 0x00000000005c7947 */ /* 0x000fea0003800000 */
.L_x_11954:
        /* <DEDUP_REMOVED lines=12> */
.L_x_11960:
[----:B------:R-:W-:Y:S01]  /*58d0*/  IMAD.MOV.U32 R0, RZ, RZ, 0x7f ;  /* 0x0000007fff007424 */ /* 0x000fe200078e00ff */
[----:B------:R-:W-:-:S04]  /*58e0*/  ISETP.GT.U32.AND P0, PT, R3, 0x7f800000, PT ;  /* 0x7f8000000300780c */ /* 0x000fc80003f04070 */
[----:B------:R-:W-:-:S09]  /*58f0*/  SEL R0, R0, 0x7c, P0 ;  /* 0x0000007c00007807 */ /* 0x000fd20000000000 */
.L_x_11961:
[----:B------:R-:W-:Y:S05]  /*5900*/  BSYNC.RECONVERGENT B0 ;  /* 0x0000000000007941 */ /* 0x000fea0003800200 */
.L_x_11959:
[----:B------:R-:W-:-:S04]  /*5910*/  SHF.R.U32.HI R3, RZ, 0x18, R29 ;  /* 0x00000018ff037819 */ /* 0x000fc8000001161d */
[----:B------:R-:W-:-:S05]  /*5920*/  LOP3.LUT R3, R0, 0x80, R3, 0xf8, !PT ;  /* 0x0000008000037812 */ /* 0x000fca00078ef803 */
[----:B------:R0:W-:Y:S01]  /*5930*/  STG.E.U8 desc[UR36][R8.64], R3 ;  /* 0x0000000308007986 */ /* 0x0001e2000c101124 */
[----:B------:R-:W-:Y:S05]  /*5940*/  BRA `(.L_x_11932) ;  /* 0x00000000000c7947 */ /* 0x000fea0003800000 */
.L_x_11953:
[----:B------:R-:W0:Y:S02]  /*5950*/  I2F.S64 R0, R28 ;  /* 0x0000001c00007312 */ /* 0x000e240000301400 */
[----:B0-----:R-:W-:-:S05]  /*5960*/  F2FP.BF16.F32.PACK_AB R0, RZ, R0 ;  /* 0x00000000ff00723e */ /* 0x001fca00000010ff */
[----:B------:R0:W-:Y:S02]  /*5970*/  STG.E.U16 desc[UR36][R8.64], R0 ;  /* 0x0000000008007986 */ /* 0x0001e4000c101524 */
.L_x_11932:
[----:B------:R-:W-:-:S07]  /*5980*/  VIADD R19, R19, 0x80 ;  /* 0x0000008013137836 */ /* 0x000fce0000000000 */
.L_x_11889:
[----:B------:R-:W-:-:S13]  /*5990*/  ISETP.GE.AND P0, PT, R19, R16, PT ;  /* 0x000000101300720c */ /* 0x000fda0003f06270 */
[----:B------:R-:W-:Y:S05]  /*59a0*/  @P0 BREAK.RELIABLE B6 ;  /* 0x0000000000060942 */ /* 0x000fea0003800100 */
[----:B------:R-:W-:Y:S05]  /*59b0*/  @P0 BRA `(.L_x_11926) ;  /* 0x0000000c00940947 */ /* 0x000fea0003800000 */
[----:B------:R-:W-:Y:S05]  /*59c0*/  BSYNC.RELIABLE B6 ;  /* 0x0000000000067941 */ /* 0x000fea0003800100 */
.L_x_11888:
        /* <DEDUP_REMOVED lines=20> */
.L_x_11965:
[----:B------:R0:W-:Y:S01]  /*5b10*/  STG.E.U8 desc[UR36][R8.64], R18 ;  /* 0x0000001208007986 */ /* 0x0001e2000c101124 */
[----:B------:R-:W-:Y:S05]  /*5b20*/  BRA `(.L_x_11967) ;  /* 0x0000000c00347947 */ /* 0x000fea0003800000 */
.L_x_11964:
        /* <DEDUP_REMOVED lines=8> */
.L_x_11969:
[----:B------:R0:W-:Y:S01]  /*5bb0*/  STG.E desc[UR36][R8.64], R18 ;  /* 0x0000001208007986 */ /* 0x0001e2000c101924 */
[----:B------:R-:W-:Y:S05]  /*5bc0*/  BRA `(.L_x_11967) ;  /* 0x0000000c000c7947 */ /* 0x000fea0003800000 */
.L_x_11968:
[----:B------:R0:W-:Y:S01]  /*5bd0*/  STG.E.U16 desc[UR36][R8.64], R18 ;  /* 0x0000001208007986 */ /* 0x0001e2000c101524 */
[----:B------:R-:W-:Y:S05]  /*5be0*/  BRA `(.L_x_11967) ;  /* 0x0000000c00047947 */ /* 0x000fea0003800000 */
.L_x_11963:
        /* <DEDUP_REMOVED lines=9> */
.L_x_11971:
[----:B------:R-:W0:Y:S02]  /*5c80*/  I2F.S64 R0, R26 ;  /* 0x0000001a00007312 */ /* 0x000e240000301400 */
[----:B0-----:R-:W-:-:S05]  /*5c90*/  F2FP.F16.F32.PACK_AB R0, RZ, R0 ;  /* 0x00000000ff00723e */ /* 0x001fca00000000ff */
[----:B------:R0:W-:Y:S01]  /*5ca0*/  STG.E.U16 desc[UR36][R8.64], R0 ;  /* 0x0000000008007986 */ /* 0x0001e2000c101524 */
[----:B------:R-:W-:Y:S05]  /*5cb0*/  BRA `(.L_x_11967) ;  /* 0x0000000800d07947 */ /* 0x000fea0003800000 */
.L_x_11970:
        /* <DEDUP_REMOVED lines=10> */
.L_x_11973:
[----:B------:R-:W0:Y:S02]  /*5d60*/  I2F.S64 R26, R26 ;  /* 0x0000001a001a7312 */ /* 0x000e240000301400 */
[----:B0-----:R-:W-:-:S04]  /*5d70*/  F2FP.F16.F32.PACK_AB R3, RZ, R26 ;  /* 0x0000001aff03723e */ /* 0x001fc800000000ff */
[----:B------:R-:W-:-:S05]  /*5d80*/  PRMT R3, R3, 0x5410, RZ ;  /* 0x0000541003037816 */ /* 0x000fca00000000ff */
[----:B------:R0:W-:Y:S01]  /*5d90*/  STG.E desc[UR36][R8.64], R3 ;  /* 0x0000000308007986 */ /* 0x0001e2000c101924 */
[----:B------:R-:W-:Y:S05]  /*5da0*/  BRA `(.L_x_11967) ;  /* 0x0000000800947947 */ /* 0x000fea0003800000 */
.L_x_11972:
[----:B------:R-:W0:Y:S02]  /*5db0*/  I2F.F64.S64 R26, R26 ;  /* 0x0000001a001a7312 */ /* 0x000e240000301c00 */
[----:B0-----:R0:W-:Y:S01]  /*5dc0*/  STG.E.64 desc[UR36][R8.64], R26 ;  /* 0x0000001a08007986 */ /* 0x0011e2000c101b24 */
[----:B------:R-:W-:Y:S05]  /*5dd0*/  BRA `(.L_x_11967) ;  /* 0x0000000800887947 */ /* 0x000fea0003800000 */
.L_x_11962:
        /* <DEDUP_REMOVED lines=12> */
.L_x_11977:
        /* <DEDUP_REMOVED lines=17> */
.L_x_11980:
[----:B------:R-:W-:-:S04]  /*5fb0*/  SHF.R.U32.HI R3, RZ, 0x18, R27 ;  /* 0x00000018ff037819 */ /* 0x000fc8000001161b */
[----:B------:R-:W-:-:S04]  /*5fc0*/  LOP3.LUT R0, R0, 0x80, R3, 0xf8, !PT ;  /* 0x0000008000007812 */ /* 0x000fc800078ef803 */
[----:B------:R-:W-:-:S07]  /*5fd0*/  PRMT R4, R0, 0x7610, R4 ;  /* 0x0000761000047816 */ /* 0x000fce0000000004 */
.L_x_11979:
[----:B------:R-:W-:Y:S05]  /*5fe0*/  BSYNC.RECONVERGENT B0 ;  /* 0x0000000000007941 */ /* 0x000fea0003800200 */
.L_x_11978:
[----:B------:R0:W-:Y:S01]  /*5ff0*/  STG.E.U8 desc[UR36][R8.64], R4 ;  /* 0x0000000408007986 */ /* 0x0001e2000c101124 */
[----:B------:R-:W-:Y:S05]  /*6000*/  BRA `(.L_x_11967) ;  /* 0x0000000400fc7947 */ /* 0x000fea0003800000 */
.L_x_11976:
        /* <DEDUP_REMOVED lines=17> */
.L_x_11983:
[----:B------:R-:W-:-:S04]  /*6120*/  SHF.R.U32.HI R3, RZ, 0x18, R27 ;  /* 0x00000018ff037819 */ /* 0x000fc8000001161b */
[----:B------:R-:W-:-:S04]  /*6130*/  LOP3.LUT R0, R0, 0x80, R3, 0xf8, !PT ;  /* 0x0000008000007812 */ /* 0x000fc800078ef803 */
[----:B------:R-:W-:-:S07]  /*6140*/  PRMT R4, R0, 0x7610, R4 ;  /* 0x0000761000047816 */ /* 0x000fce0000000004 */
.L_x_11982:
[----:B------:R-:W-:Y:S05]  /*6150*/  BSYNC.RECONVERGENT B0 ;  /* 0x0000000000007941 */ /* 0x000fea0003800200 */
.L_x_11981:
[----:B------:R0:W-:Y:S01]  /*6160*/  STG.E.U8 desc[UR36][R8.64], R4 ;  /* 0x0000000408007986 */ /* 0x0001e2000c101124 */
[----:B------:R-:W-:Y:S05]  /*6170*/  BRA `(.L_x_11967) ;  /* 0x0000000400a07947 */ /* 0x000fea0003800000 */
.L_x_11975:
        /* <DEDUP_REMOVED lines=22> */
.L_x_11985:
[----:B------:R0:W-:Y:S01]  /*62e0*/  STG.E.64 desc[UR36][R8.64], R26 ;  /* 0x0000001a08007986 */ /* 0x0001e2000c101b24 */
[----:B------:R-:W-:Y:S05]  /*62f0*/  BRA `(.L_x_11967) ;  /* 0x0000000400407947 */ /* 0x000fea0003800000 */
.L_x_11984:
[----:B------:R0:W-:Y:S01]  /*6300*/  STG.E desc[UR36][R8.64], R18 ;  /* 0x0000001208007986 */ /* 0x0001e2000c101924 */
[----:B------:R-:W-:Y:S05]  /*6310*/  BRA `(.L_x_11967) ;  /* 0x0000000400387947 */ /* 0x000fea0003800000 */
.L_x_11974:
        /* <DEDUP_REMOVED lines=11> */
.L_x_11987:
[----:B------:R-:W0:Y:S01]  /*63d0*/  I2F.F64.S64 R4, R26 ;  /* 0x0000001a00047312 */ /* 0x000e220000301c00 */
[----:B------:R-:W-:-:S05]  /*63e0*/  CS2R R6, SRZ ;  /* 0x0000000000067805 */ /* 0x000fca000001ff00 */
[----:B0-----:R4:W-:Y:S01]  /*63f0*/  STG.E.128 desc[UR36][R8.64], R4 ;  /* 0x0000000408007986 */ /* 0x0019e2000c101d24 */
[----:B------:R-:W-:Y:S05]  /*6400*/  BRA `(.L_x_11967) ;  /* 0x0000000000fc7947 */ /* 0x000fea0003800000 */
.L_x_11986:
[----:B------:R-:W-:-:S13]  /*6410*/  ISETP.NE.AND P0, PT, R0, 0xf, PT ;  /* 0x0000000f0000780c */ /* 0x000fda0003f05270 */
[----:B------:R-:W-:Y:S05]  /*6420*/  @!P0 BRA `(.L_x_11988) ;  /* 0x0000000000e88947 */ /* 0x000fea0003800000 */
[----:B------:R-:W-:-:S13]  /*6430*/  ISETP.NE.AND P0, PT, R0, 0x17, PT ;  /* 0x000000170000780c */ /* 0x000fda0003f05270 */
[----:B------:R-:W-:Y:S05]  /*6440*/  @!P0 BRA `(.L_x_11989) ;  /* 0x0000000000908947 */ /* 0x000fea0003800000 */
[----:B------:R-:W-:-:S13]  /*6450*/  ISETP.NE.AND P0, PT, R0, 0x18, PT ;  /* 0x000000180000780c */ /* 0x000fda0003f05270 */
[----:B------:R-:W-:Y:S05]  /*6460*/  @!P0 BRA `(.L_x_11990) ;  /* 0x0000000000448947 */ /* 0x000fea0003800000 */
.L_x_11966:
        /* <DEDUP_REMOVED lines=16> */
.L_x_11991:
[----:B------:R-:W-:Y:S05]  /*6570*/  BRA `(.L_x_11967) ;  /* 0x0000000000a07947 */ /* 0x000fea0003800000 */
.L_x_11990:
        /* <DEDUP_REMOVED lines=13> */
.L_x_11993:
[----:B------:R-:W-:Y:S05]  /*6650*/  BSYNC.RECONVERGENT B0 ;  /* 0x0000000000007941 */ /* 0x000fea0003800200 */
.L_x_11992:
[----:B------:R-:W-:-:S05]  /*6660*/  LOP3.LUT R3, R0, 0x80, R3, 0xf8, !PT ;  /* 0x0000008000037812 */ /* 0x000fca00078ef803 */
[----:B------:R2:W-:Y:S01]  /*6670*/  STG.E.U8 desc[UR36][R8.64], R3 ;  /* 0x0000000308007986 */ /* 0x0005e2000c101124 */
[----:B------:R-:W-:Y:S05]  /*6680*/  BRA `(.L_x_11967) ;  /* 0x00000000005c7947 */ /* 0x000fea0003800000 */
.L_x_11989:
        /* <DEDUP_REMOVED lines=12> */
.L_x_11995:
[----:B------:R-:W-:Y:S01]  /*6750*/  IMAD.MOV.U32 R0, RZ, RZ, 0x7f ;  /* 0x0000007fff007424 */ /* 0x000fe200078e00ff */
[----:B------:R-:W-:-:S04]  /*6760*/  ISETP.GT.U32.AND P0, PT, R3, 0x7f800000, PT ;  /* 0x7f8000000300780c */ /* 0x000fc80003f04070 */
[----:B------:R-:W-:-:S09]  /*6770*/  SEL R0, R0, 0x7c, P0 ;  /* 0x0000007c00007807 */ /* 0x000fd20000000000 */
.L_x_11996:
[----:B------:R-:W-:Y:S05]  /*6780*/  BSYNC.RECONVERGENT B0 ;  /* 0x0000000000007941 */ /* 0x000fea0003800200 */
.L_x_11994:
[----:B------:R-:W-:-:S04]  /*6790*/  SHF.R.U32.HI R3, RZ, 0x18, R27 ;  /* 0x00000018ff037819 */ /* 0x000fc8000001161b */
[----:B------:R-:W-:-:S05]  /*67a0*/  LOP3.LUT R3, R0, 0x80, R3, 0xf8, !PT ;  /* 0x0000008000037812 */ /* 0x000fca00078ef803 */
[----:B------:R1:W-:Y:S01]  /*67b0*/  STG.E.U8 desc[UR36][R8.64], R3 ;  /* 0x0000000308007986 */ /* 0x0003e2000c101124 */
[----:B------:R-:W-:Y:S05]  /*67c0*/  BRA `(.L_x_11967) ;  /* 0x00000000000c7947 */ /* 0x000fea0003800000 */
.L_x_11988:
[----:B------:R-:W0:Y:S02]  /*67d0*/  I2F.S64 R0, R26 ;  /* 0x0000001a00007312 */ /* 0x000e240000301400 */
[----:B0-----:R-:W-:-:S05]  /*67e0*/  F2FP.BF16.F32.PACK_AB R0, RZ, R0 ;  /* 0x00000000ff00723e */ /* 0x001fca00000010ff */
[----:B------:R0:W-:Y:S02]  /*67f0*/  STG.E.U16 desc[UR36][R8.64], R0 ;  /* 0x0000000008007986 */ /* 0x0001e4000c101524 */
.L_x_11967:
[----:B------:R-:W-:-:S07]  /*6800*/  VIADD R19, R19, 0x80 ;  /* 0x0000008013137836 */ /* 0x000fce0000000000 */
.L_x_11926:
[----:B------:R-:W-:Y:S05]  /*6810*/  BSYNC.RECONVERGENT B7 ;  /* 0x0000000000077941 */ /* 0x000fea0003800200 */
.L_x_11887:
        /* <DEDUP_REMOVED lines=21> */
.L_x_12000:
[----:B------:R-:W-:Y:S01]  /*6970*/  STG.E.U8 desc[UR36][R2.64], R22 ;  /* 0x0000001602007986 */ /* 0x000fe2000c101124 */
[----:B------:R-:W-:Y:S05]  /*6980*/  EXIT ;  /* 0x000000000000794d */ /* 0x000fea0003800000 */
.L_x_11999:
        /* <DEDUP_REMOVED lines=8> */
.L_x_12003:
[----:B------:R-:W-:Y:S01]  /*6a10*/  STG.E desc[UR36][R2.64], R22 ;  /* 0x0000001602007986 */ /* 0x000fe2000c101924 */
[----:B------:R-:W-:Y:S05]  /*6a20*/  EXIT ;  /* 0x000000000000794d */ /* 0x000fea0003800000 */
.L_x_12002:
[----:B------:R-:W-:Y:S01]  /*6a30*/  STG.E.U16 desc[UR36][R2.64], R22 ;  /* 0x0000001602007986 */ /* 0x000fe2000c101524 */
[----:B------:R-:W-:Y:S05]  /*6a40*/  EXIT ;  /* 0x000000000000794d */ /* 0x000fea0003800000 */
.L_x_11998:
        /* <DEDUP_REMOVED lines=9> */
.L_x_12005:
[----:B------:R-:W0:Y:S02]  /*6ae0*/  I2F.S64 R0, R22 ;  /* 0x0000001600007312 */ /* 0x000e240000301400 */
[----:B0-----:R-:W-:-:S05]  /*6af0*/  F2FP.F16.F32.PACK_AB R0, RZ, R0 ;  /* 0x00000000ff00723e */ /* 0x001fca00000000ff */
[----:B------:R-:W-:Y:S01]  /*6b00*/  STG.E.U16 desc[UR36][R2.64], R0 ;  /* 0x0000000002007986 */ /* 0x000fe2000c101524 */
[----:B------:R-:W-:Y:S05]  /*6b10*/  EXIT ;  /* 0x000000000000794d */ /* 0x000fea0003800000 */
.L_x_12004:
        /* <DEDUP_REMOVED lines=10> */
.L_x_12007:
[----:B------:R-:W0:Y:S02]  /*6bc0*/  I2F.S64 R22, R22 ;  /* 0x0000001600167312 */ /* 0x000e240000301400 */
[----:B0-----:R-:W-:-:S04]  /*6bd0*/  F2FP.F16.F32.PACK_AB R5, RZ, R22 ;  /* 0x00000016ff05723e */ /* 0x001fc800000000ff */
[----:B------:R-:W-:-:S05]  /*6be0*/  PRMT R5, R5, 0x5410, RZ ;  /* 0x0000541005057816 */ /* 0x000fca00000000ff */
[----:B------:R-:W-:Y:S01]  /*6bf0*/  STG.E desc[UR36][R2.64], R5 ;  /* 0x0000000502007986 */ /* 0x000fe2000c101924 */
[----:B------:R-:W-:Y:S05]  /*6c00*/  EXIT ;  /* 0x000000000000794d */ /* 0x000fea0003800000 */
.L_x_12006:
[----:B------:R-:W0:Y:S02]  /*6c10*/  I2F.F64.S64 R22, R22 ;  /* 0x0000001600167312 */ /* 0x000e240000301c00 */
[----:B0-----:R-:W-:Y:S01]  /*6c20*/  STG.E.64 desc[UR36][R2.64], R22 ;  /* 0x0000001602007986 */ /* 0x001fe2000c101b24 */
[----:B------:R-:W-:Y:S05]  /*6c30*/  EXIT ;  /* 0x000000000000794d */ /* 0x000fea0003800000 */
.L_x_11997:
        /* <DEDUP_REMOVED lines=12> */
.L_x_12011:
        /* <DEDUP_REMOVED lines=18> */
.L_x_12014:
[----:B------:R-:W-:-:S04]  /*6e20*/  SHF.R.U32.HI R5, RZ, 0x18, R5 ;  /* 0x00000018ff057819 */ /* 0x000fc80000011605 */
[----:B------:R-:W-:-:S07]  /*6e30*/  LOP3.LUT R0, R0, 0x80, R5, 0xf8, !PT ;  /* 0x0000008000007812 */ /* 0x000fce00078ef805 */
.L_x_12013:
[----:B------:R-:W-:Y:S05]  /*6e40*/  BSYNC.RECONVERGENT B0 ;  /* 0x0000000000007941 */ /* 0x000fea0003800200 */
.L_x_12012:
[----:B------:R-:W-:Y:S01]  /*6e50*/  STG.E.U8 desc[UR36][R2.64], R0 ;  /* 0x0000000002007986 */ /* 0x000fe2000c101124 */
[----:B------:R-:W-:Y:S05]  /*6e60*/  EXIT ;  /* 0x000000000000794d */ /* 0x000fea0003800000 */
.L_x_12010:
        /* <DEDUP_REMOVED lines=18> */
.L_x_12017:
[----:B------:R-:W-:-:S04]  /*6f90*/  SHF.R.U32.HI R5, RZ, 0x18, R5 ;  /* 0x00000018ff057819 */ /* 0x000fc80000011605 */
[----:B------:R-:W-:-:S07]  /*6fa0*/  LOP3.LUT R0, R0, 0x80, R5, 0xf8, !PT ;  /* 0x0000008000007812 */ /* 0x000fce00078ef805 */
.L_x_12016:
[----:B------:R-:W-:Y:S05]  /*6fb0*/  BSYNC.RECONVERGENT B0 ;  /* 0x0000000000007941 */ /* 0x000fea0003800200 */
.L_x_12015:
[----:B------:R-:W-:Y:S01]  /*6fc0*/  STG.E.U8 desc[UR36][R2.64], R0 ;  /* 0x0000000002007986 */ /* 0x000fe2000c101124 */
[----:B------:R-:W-:Y:S05]  /*6fd0*/  EXIT ;  /* 0x000000000000794d */ /* 0x000fea0003800000 */
.L_x_12009:
        /* <DEDUP_REMOVED lines=22> */
.L_x_12019:
[----:B------:R-:W-:Y:S01]  /*7140*/  STG.E.64 desc[UR36][R2.64], R22 ;  /* 0x0000001602007986 */ /* 0x000fe2000c101b24 */
[----:B------:R-:W-:Y:S05]  /*7150*/  EXIT ;  /* 0x000000000000794d */ /* 0x000fea0003800000 */
.L_x_12018:
[----:B------:R-:W-:Y:S01]  /*7160*/  STG.E desc[UR36][R2.64], R22 ;  /* 0x0000001602007986 */ /* 0x000fe2000c101924 */
[----:B------:R-:W-:Y:S05]  /*7170*/  EXIT ;  /* 0x000000000000794d */ /* 0x000fea0003800000 */
.L_x_12008:
        /* <DEDUP_REMOVED lines=11> */
.L_x_12021:
[----:B------:R-:W0:Y:S01]  /*7230*/  I2F.F64.S64 R4, R22 ;  /* 0x0000001600047312 */ /* 0x000e220000301c00 */
[----:B------:R-:W-:-:S05]  /*7240*/  CS2R R6, SRZ ;  /* 0x0000000000067805 */ /* 0x000fca000001ff00 */
[----:B0-----:R-:W-:Y:S01]  /*7250*/  STG.E.128 desc[UR36][R2.64], R4 ;  /* 0x0000000402007986 */ /* 0x001fe2000c101d24 */
[----:B------:R-:W-:Y:S05]  /*7260*/  EXIT ;  /* 0x000000000000794d */ /* 0x000fea0003800000 */
.L_x_12020:
[----:B------:R-:W-:-:S13]  /*7270*/  ISETP.NE.AND P0, PT, R0, 0xf, PT ;  /* 0x0000000f0000780c */ /* 0x000fda0003f05270 */
[----:B------:R-:W-:Y:S05]  /*7280*/  @!P0 BRA `(.L_x_12022) ;  /* 0x0000000000e88947 */ /* 0x000fea0003800000 */
[----:B------:R-:W-:-:S13]  /*7290*/  ISETP.NE.AND P0, PT, R0, 0x17, PT ;  /* 0x000000170000780c */ /* 0x000fda0003f05270 */
[----:B------:R-:W-:Y:S05]  /*72a0*/  @!P0 BRA `(.L_x_12023) ;  /* 0x0000000000908947 */ /* 0x000fea0003800000 */
[----:B------:R-:W-:-:S13]  /*72b0*/  ISETP.NE.AND P0, PT, R0, 0x18, PT ;  /* 0x000000180000780c */ /* 0x000fda0003f05270 */
[----:B------:R-:W-:Y:S05]  /*72c0*/  @!P0 BRA `(.L_x_12024) ;  /* 0x0000000000448947 */ /* 0x000fea0003800000 */
.L_x_12001:
        /* <DEDUP_REMOVED lines=16> */
.L_x_12025:
[----:B------:R-:W-:Y:S05]  /*73d0*/  EXIT ;  /* 0x000000000000794d */ /* 0x000fea0003800000 */
.L_x_12024:
        /* <DEDUP_REMOVED lines=13> */
.L_x_12027:
[----:B------:R-:W-:Y:S05]  /*74b0*/  BSYNC.RECONVERGENT B0 ;  /* 0x0000000000007941 */ /* 0x000fea0003800200 */
.L_x_12026:
[----:B------:R-:W-:-:S05]  /*74c0*/  LOP3.LUT R5, R0, 0x80, R5, 0xf8, !PT ;  /* 0x0000008000057812 */ /* 0x000fca00078ef805 */
[----:B------:R-:W-:Y:S01]  /*74d0*/  STG.E.U8 desc[UR36][R2.64], R5 ;  /* 0x0000000502007986 */ /* 0x000fe2000c101124 */
[----:B------:R-:W-:Y:S05]  /*74e0*/  EXIT ;  /* 0x000000000000794d */ /* 0x000fea0003800000 */
.L_x_12023:
        /* <DEDUP_REMOVED lines=12> */
.L_x_12029:
[----:B------:R-:W-:Y:S01]  /*75b0*/  IMAD.MOV.U32 R0, RZ, RZ, 0x7f ;  /* 0x0000007fff007424 */ /* 0x000fe200078e00ff */
[----:B------:R-:W-:-:S04]  /*75c0*/  ISETP.GT.U32.AND P0, PT, R4, 0x7f800000, PT ;  /* 0x7f8000000400780c */ /* 0x000fc80003f04070 */
[----:B------:R-:W-:-:S09]  /*75d0*/  SEL R0, R0, 0x7c, P0 ;  /* 0x0000007c00007807 */ /* 0x000fd20000000000 */
.L_x_12030:
[----:B------:R-:W-:Y:S05]  /*75e0*/  BSYNC.RECONVERGENT B0 ;  /* 0x0000000000007941 */ /* 0x000fea0003800200 */
.L_x_12028:
[----:B------:R-:W-:-:S04]  /*75f0*/  SHF.R.U32.HI R5, RZ, 0x18, R5 ;  /* 0x00000018ff057819 */ /* 0x000fc80000011605 */
[----:B------:R-:W-:-:S05]  /*7600*/  LOP3.LUT R5, R0, 0x80, R5, 0xf8, !PT ;  /* 0x0000008000057812 */ /* 0x000fca00078ef805 */
[----:B------:R-:W-:Y:S01]  /*7610*/  STG.E.U8 desc[UR36][R2.64], R5 ;  /* 0x0000000502007986 */ /* 0x000fe2000c101124 */
[----:B------:R-:W-:Y:S05]  /*7620*/  EXIT ;  /* 0x000000000000794d */ /* 0x000fea0003800000 */
.L_x_12022:
[----:B------:R-:W0:Y:S02]  /*7630*/  I2F.S64 R0, R22 ;  /* 0x0000001600007312 */ /* 0x000e240000301400 */
[----:B0-----:R-:W-:-:S05]  /*7640*/  F2FP.BF16.F32.PACK_AB R0, RZ, R0 ;  /* 0x00000000ff00723e */ /* 0x001fca00000010ff */
[----:B------:R-:W-:Y:S01]  /*7650*/  STG.E.U16 desc[UR36][R2.64], R0 ;  /* 0x0000000002007986 */ /* 0x000fe2000c101524 */
[----:B------:R-:W-:Y:S05]  /*7660*/  EXIT ;  /* 0x000000000000794d */ /* 0x000fea0003800000 */
.L_x_12031:
        /* <DEDUP_REMOVED lines=9> */
.L_x_26230:


//--------------------- .text._ZN2at6native18elementwise_kernelILi128ELi2EZNS0_22gpu_kernel_impl_nocastINS0_13AUnaryFunctorIlllNS0_16BitwiseOrFunctorIlEEEEEEvRNS_18TensorIteratorBaseERKT_EUliE_EEviT1_ --------------------------
	.section	.text._ZN2at6native18elementwise_kernelILi128ELi2EZNS0_22gpu_kernel_impl_nocastINS0_13AUnaryFunctorIlllNS0_16BitwiseOrFunctorIlEEEEEEvRNS_18TensorIteratorBaseERKT_EUliE_EEviT1_,"ax",@progbits
	.align	128
        .global         _ZN2at6native18elementwise_kernelILi128ELi2EZNS0_22gpu_kernel_impl_nocastINS0_13AUnaryFunctorIlllNS0_16BitwiseOrFunctorIlEEEEEEvRNS_18TensorIteratorBaseERKT_EUliE_EEviT1_
        .type           _ZN2at6native18elementwise_kernelILi128ELi2EZNS0_22gpu_kernel_impl_nocastINS0_13AUnaryFunctorIlllNS0_16BitwiseOrFunctorIlEEEEEEvRNS_18TensorIteratorBaseERKT_EUliE_EEviT1_,@function
        .size           _ZN2at6native18elementwise_kernelILi128ELi2EZNS0_22gpu_kernel_impl_nocastINS0_13AUnaryFunctorIlllNS0_16BitwiseOrFunctorIlEEEEEEvRNS_18TensorIteratorBaseERKT_EUliE_EEviT1_,(.L_x_26231 - _ZN2at6native18elementwise_kernelILi128ELi2EZNS0_22gpu_kernel_impl_nocastINS0_13AUnaryFunctorIlllNS0_16BitwiseOrFunctorIlEEEEEEvRNS_18TensorIteratorBaseERKT_EUliE_EEviT1_)
        .other          _ZN2at6native18elementwise_kernelILi128ELi2EZNS0_22gpu_kernel_impl_nocastINS0_13AUnaryFunctorIlllNS0_16BitwiseOrFunctorIlEEEEEEvRNS_18TensorIteratorBaseERKT_EUliE_EEviT1_,@"STO_CUDA_ENTRY STV_DEFAULT"
_ZN2at6native18elementwise_kernelILi128ELi2EZNS0_22gpu_kernel_impl_nocastINS0_13AUnaryFunctorIlllNS0_16BitwiseOrFunctorIlEEEEEEvRNS_18TensorIteratorBaseERKT_EUliE_EEviT1_:
.text._ZN2at6native18elementwise_kernelILi128ELi2EZNS0_22gpu_kernel_impl_nocastINS0_13AUnaryFunctorIlllNS0_16BitwiseOrFunctorIlEEEEEEvRNS_18TensorIteratorBaseERKT_EUliE_EEviT1_:
        /* <DEDUP_REMOVED lines=21> */
.L_x_12034:
[----:B------:R-:W-:Y:S05]  /*0150*/  BSYNC.RECONVERGENT B0 ;  /* 0x0000000000007941 */ /* 0x000fea0003800200 */
.L_x_12033:
        /* <DEDUP_REMOVED lines=10> */
.L_x_12032:
        /* <DEDUP_REMOVED lines=305> */
.L_x_12037:
        /* <DEDUP_REMOVED lines=11> */
.L_x_12036:
[----:B------:R-:W-:Y:S05]  /*15c0*/  BSYNC.RECONVERGENT B0 ;  /* 0x0000000000007941 */ /* 0x000fea0003800200 */
.L_x_12035:
        /* <DEDUP_REMOVED lines=300> */
.L_x_12038:
        /* <DEDUP_REMOVED lines=11> */
.L_x_12039:
        /* <DEDUP_REMOVED lines=12> */
.L_x_26231:


//--------------------- .text._ZN2at6native27unrolled_elementwise_kernelINS0_13AUnaryFunctorIlllNS0_16BitwiseOrFunctorIlEEEESt5arrayIPcLm2EELi4E23TrivialOffsetCalculatorILi1EjESA_NS0_6memory15LoadWithoutCastENSB_16StoreWithoutCastEEEviT_T0_T2_T3_T4_T5_ --------------------------
	.section	.text._ZN2at6native27unrolled_elementwise_kernelINS0_13AUnaryFunctorIlllNS0_16BitwiseOrFunctorIlEEEESt5arrayIPcLm2EELi4E23TrivialOffsetCalculatorILi1EjESA_NS0_6memory15LoadWithoutCastENSB_16StoreWithoutCastEEEviT_T0_T2_T3_T4_T5_,"ax",@progbits
	.align	128
        .global         _ZN2at6native27unrolled_elementwise_kernelINS0_13AUnaryFunctorIlllNS0_16BitwiseOrFunctorIlEEEESt5arrayIPcLm2EELi4E23TrivialOffsetCalculatorILi1EjESA_NS0_6memory15LoadWithoutCastENSB_16StoreWithoutCastEEEviT_T0_T2_T3_T4_T5_
        .type           _ZN2at6native27unrolled_elementwise_kernelINS0_13AUnaryFunctorIlllNS0_16BitwiseOrFunctorIlEEEESt5arrayIPcLm2EELi4E23TrivialOffsetCalculatorILi1EjESA_NS0_6memory15LoadWithoutCastENSB_16StoreWithoutCastEEEviT_T0_T2_T3_T4_T5_,@function
        .size           _ZN2at6native27unrolled_elementwise_kernelINS0_13AUnaryFunctorIlllNS0_16BitwiseOrFunctorIlEEEESt5arrayIPcLm2EELi4E23TrivialOffsetCalculatorILi1EjESA_NS0_6memory15LoadWithoutCastENSB_16StoreWithoutCastEEEviT_T0_T2_T3_T4_T5_,(.L_x_26232 - _ZN2at6native27unrolled_elementwise_kernelINS0_13AUnaryFunctorIlllNS0_16BitwiseOrFunctorIlEEEESt5arrayIPcLm2EELi4E23TrivialOffsetCalculatorILi1EjESA_NS0_6memory15LoadWithoutCastENSB_16StoreWithoutCastEEEviT_T0_T2_T3_T4_T5_)
        .other          _ZN2at6native27unrolled_elementwise_kernelINS0_13AUnaryFunctorIlllNS0_16BitwiseOrFunctorIlEEEESt5arrayIPcLm2EELi4E23TrivialOffsetCalculatorILi1EjESA_NS0_6memory15LoadWithoutCastENSB_16StoreWithoutCastEEEviT_T0_T2_T3_T4_T5_,@"STO_CUDA_ENTRY STV_DEFAULT"
_ZN2at6native27unrolled_elementwise_kernelINS0_13AUnaryFunctorIlllNS0_16BitwiseOrFunctorIlEEEESt5arrayIPcLm2EELi4E23TrivialOffsetCalculatorILi1EjESA_NS0_6memory15LoadWithoutCastENSB_16StoreWithoutCastEEEviT_T0_T2_T3_T4_T5_:
.text._ZN2at6native27unrolled_elementwise_kernelINS0_13AUnaryFunctorIlllNS0_16BitwiseOrFunctorIlEEEESt5arrayIPcLm2EELi4E23TrivialOffsetCalculatorILi1EjESA_NS0_6memory15LoadWithoutCastENSB_16StoreWithoutCastEEEviT_T0_T2_T3_T4_T5_:
        /* <DEDUP_REMOVED lines=60> */
.L_x_12042:
[----:B------:R-:W-:Y:S05]  /*03c0*/  BSYNC.RELIABLE B1 ;  /* 0x0000000000017941 */ /* 0x000fea0003800100 */
.L_x_12041:
[----:B------:R-:W-:-:S13]  /*03d0*/  ISETP.GE.AND P0, PT, R3, R2, PT ;  /* 0x000000020300720c */ /* 0x000fda0003f06270 */
[----:B0-----:R-:W0:Y:S01]  /*03e0*/  @!P0 LDC.64 R8, c[0x0][0x398] ;  /* 0x0000e600ff088b82 */ /* 0x001e220000000a00 */
[----:B------:R-:W-:Y:S01]  /*03f0*/  @!P0 IMAD R11, R0, 0x200, R3 ;  /* 0x00000200000b8824 */ /* 0x000fe200078e0203 */
[----:B------:R-:W-:-:S03]  /*0400*/  @!P0 IADD3 R3, PT, PT, R3, 0x80, RZ ;  /* 0x0000008003038810 */ /* 0x000fc60007ffe0ff */
[----:B0-----:R-:W-:-:S05]  /*0410*/  @!P0 IMAD.WIDE.U32 R8, R11, 0x8, R8 ;  /* 0x000000080b088825 */ /* 0x001fca00078e0008 */
[----:B------:R1:W-:Y:S02]  /*0420*/  @!P0 STG.E.64 desc[UR4][R8.64], R6 ;  /* 0x0000000608008986 */ /* 0x0003e4000c101b04 */
.L_x_12043:
[----:B------:R-:W-:Y:S05]  /*0430*/  BSYNC.RECONVERGENT B0 ;  /* 0x0000000000007941 */ /* 0x000fea0003800200 */
.L_x_12040:
        /* <DEDUP_REMOVED lines=8> */
.L_x_12044:
        /* <DEDUP_REMOVED lines=12> */
.L_x_26232:


//--------------------- .text._ZN2at6native29vectorized_elementwise_kernelILi2ENS0_13AUnaryFunctorIlllNS0_16BitwiseOrFunctorIlEEEESt5arrayIPcLm2EEEEviT0_T1_ --------------------------
	.section	.text._ZN2at6native29vectorized_elementwise_kernelILi2ENS0_13AUnaryFunctorIlllNS0_16BitwiseOrFunctorIlEEEESt5arrayIPcLm2EEEEviT0_T1_,"ax",@progbits
	.align	128
        .global         _ZN2at6native29vectorized_elementwise_kernelILi2ENS0_13AUnaryFunctorIlllNS0_16BitwiseOrFunctorIlEEEESt5arrayIPcLm2EEEEviT0_T1_
        .type           _ZN2at6native29vectorized_elementwise_kernelILi2ENS0_13AUnaryFunctorIlllNS0_16BitwiseOrFunctorIlEEEESt5arrayIPcLm2EEEEviT0_T1_,@function
        .size           _ZN2at6native29vectorized_elementwise_kernelILi2ENS0_13AUnaryFunctorIlllNS0_16BitwiseOrFunctorIlEEEESt5arrayIPcLm2EEEEviT0_T1_,(.L_x_26233 - _ZN2at6native29vectorized_elementwise_kernelILi2ENS0_13AUnaryFunctorIlllNS0_16BitwiseOrFunctorIlEEEESt5arrayIPcLm2EEEEviT0_T1_)
        .other          _ZN2at6native29vectorized_elementwise_kernelILi2ENS0_13AUnaryFunctorIlllNS0_16BitwiseOrFunctorIlEEEESt5arrayIPcLm2EEEEviT0_T1_,@"STO_CUDA_ENTRY STV_DEFAULT"
_ZN2at6native29vectorized_elementwise_kernelILi2ENS0_13AUnaryFunctorIlllNS0_16BitwiseOrFunctorIlEEEESt5arrayIPcLm2EEEEviT0_T1_:
.text._ZN2at6native29vectorized_elementwise_kernelILi2ENS0_13AUnaryFunctorIlllNS0_16BitwiseOrFunctorIlEEEESt5arrayIPcLm2EEEEviT0_T1_:
        /* <DEDUP_REMOVED lines=98> */
.L_x_12048:
[----:B------:R-:W-:-:S13]  /*0620*/  ISETP.GE.U32.AND P0, PT, R3, R2, PT ;  /* 0x000000020300720c */ /* 0x000fda0003f06070 */
[----:B------:R-:W-:Y:S05]  /*0630*/  @P0 BRA `(.L_x_12050) ;  /* 0x0000000000300947 */ /* 0x000fea0003800000 */
[----:B0-----:R-:W0:Y:S01]  /*0640*/  LDC.64 R6, c[0x0][0x398] ;  /* 0x0000e600ff067b82 */ /* 0x001e220000000a00 */
[----:B------:R-:W-:Y:S02]  /*0650*/  IMAD.IADD R9, R0, 0x1, R3 ;  /* 0x0000000100097824 */ /* 0x000fe400078e0203 */
[----:B------:R-:W-:Y:S02]  /*0660*/  VIADD R3, R3, 0x80 ;  /* 0x0000008003037836 */ /* 0x000fe40000000000 */
[----:B0-----:R-:W-:-:S05]  /*0670*/  IMAD.WIDE.U32 R6, R9, 0x8, R6 ;  /* 0x0000000809067825 */ /* 0x001fca00078e0006 */
[----:B------:R1:W-:Y:S02]  /*0680*/  STG.E.64 desc[UR4][R6.64], R10 ;  /* 0x0000000a06007986 */ /* 0x0003e4000c101b04 */
.L_x_12049:
[----:B------:R-:W-:-:S13]  /*0690*/  ISETP.GE.U32.AND P0, PT, R3, R2, PT ;  /* 0x000000020300720c */ /* 0x000fda0003f06070 */
[----:B------:R-:W-:Y:S05]  /*06a0*/  @P0 BRA `(.L_x_12051) ;  /* 0x0000000000300947 */ /* 0x000fea0003800000 */
[----:B01----:R-:W0:Y:S01]  /*06b0*/  LDC.64 R6, c[0x0][0x398] ;  /* 0x0000e600ff067b82 */ /* 0x003e220000000a00 */
[----:B------:R-:W-:Y:S02]  /*06c0*/  IMAD.IADD R9, R0, 0x1, R3 ;  /* 0x0000000100097824 */ /* 0x000fe400078e0203 */
[----:B------:R-:W-:Y:S02]  /*06d0*/  VIADD R3, R3, 0x80 ;  /* 0x0000008003037836 */ /* 0x000fe40000000000 */
[----:B0-----:R-:W-:-:S05]  /*06e0*/  IMAD.WIDE.U32 R6, R9, 0x8, R6 ;  /* 0x0000000809067825 */ /* 0x001fca00078e0006 */
[----:B------:R1:W-:Y:S02]  /*06f0*/  STG.E.64 desc[UR4][R6.64], R12 ;  /* 0x0000000c06007986 */ /* 0x0003e4000c101b04 */
.L_x_12050:
[----:B------:R-:W-:-:S13]  /*0700*/  ISETP.GE.U32.AND P0, PT, R3, R2, PT ;  /* 0x000000020300720c */ /* 0x000fda0003f06070 */
[----:B------:R-:W-:Y:S05]  /*0710*/  @P0 BRA `(.L_x_12052) ;  /* 0x0000000000340947 */ /* 0x000fea0003800000 */
[----:B01----:R-:W0:Y:S01]  /*0720*/  LDC.64 R6, c[0x0][0x398] ;  /* 0x0000e600ff067b82 */ /* 0x003e220000000a00 */
[----:B------:R-:W-:Y:S02]  /*0730*/  IMAD.IADD R9, R0, 0x1, R3 ;  /* 0x0000000100097824 */ /* 0x000fe400078e0203 */
[----:B------:R-:W-:Y:S02]  /*0740*/  VIADD R3, R3, 0x80 ;  /* 0x0000008003037836 */ /* 0x000fe40000000000 */
[----:B0-----:R-:W-:-:S05]  /*0750*/  IMAD.WIDE.U32 R6, R9, 0x8, R6 ;  /* 0x0000000809067825 */ /* 0x001fca00078e0006 */
[----:B------:R2:W-:Y:S02]  /*0760*/  STG.E.64 desc[UR4][R6.64], R16 ;  /* 0x0000001006007986 */ /* 0x0005e4000c101b04 */
.L_x_12051:
        /* <DEDUP_REMOVED lines=8> */
.L_x_12052:
[----:B------:R-:W-:Y:S05]  /*07f0*/  BSYNC.RELIABLE B1 ;  /* 0x0000000000017941 */ /* 0x000fea0003800100 */
.L_x_12047:
[----:B------:R-:W-:-:S13]  /*0800*/  ISETP.GE.U32.AND P0, PT, R3, R2, PT ;  /* 0x000000020300720c */ /* 0x000fda0003f06070 */
[----:B012---:R-:W0:Y:S01]  /*0810*/  @!P0 LDC.64 R6, c[0x0][0x398] ;  /* 0x0000e600ff068b82 */ /* 0x007e220000000a00 */
[----:B------:R-:W-:Y:S02]  /*0820*/  @!P0 IMAD.IADD R9, R0, 0x1, R3 ;  /* 0x0000000100098824 */ /* 0x000fe400078e0203 */
[----:B------:R-:W-:Y:S02]  /*0830*/  @!P0 VIADD R3, R3, 0x80 ;  /* 0x0000008003038836 */ /* 0x000fe40000000000 */
[----:B0-----:R-:W-:-:S05]  /*0840*/  @!P0 IMAD.WIDE.U32 R6, R9, 0x8, R6 ;  /* 0x0000000809068825 */ /* 0x001fca00078e0006 */
[----:B------:R3:W-:Y:S02]  /*0850*/  @!P0 STG.E.64 desc[UR4][R6.64], R20 ;  /* 0x0000001406008986 */ /* 0x0007e4000c101b04 */
.L_x_12053:
[----:B------:R-:W-:Y:S05]  /*0860*/  BSYNC.RECONVERGENT B0 ;  /* 0x0000000000007941 */ /* 0x000fea0003800200 */
.L_x_12046:
        /* <DEDUP_REMOVED lines=8> */
.L_x_12045:
        /* <DEDUP_REMOVED lines=39> */
.L_x_12054:
        /* <DEDUP_REMOVED lines=10> */
.L_x_26233:


//--------------------- .text._ZN2at6native29vectorized_elementwise_kernelILi4ENS0_13AUnaryFunctorIlllNS0_16BitwiseOrFunctorIlEEEESt5arrayIPcLm2EEEEviT0_T1_ --------------------------
	.section	.text._ZN2at6native29vectorized_elementwise_kernelILi4ENS0_13AUnaryFunctorIlllNS0_16BitwiseOrFunctorIlEEEESt5arrayIPcLm2EEEEviT0_T1_,"ax",@progbits
	.align	128
        .global         _ZN2at6native29vectorized_elementwise_kernelILi4ENS0_13AUnaryFunctorIlllNS0_16BitwiseOrFunctorIlEEEESt5arrayIPcLm2EEEEviT0_T1_
        .type           _ZN2at6native29vectorized_elementwise_kernelILi4ENS0_13AUnaryFunctorIlllNS0_16BitwiseOrFunctorIlEEEESt5arrayIPcLm2EEEEviT0_T1_,@function
        .size           _ZN2at6native29vectorized_elementwise_kernelILi4ENS0_13AUnaryFunctorIlllNS0_16BitwiseOrFunctorIlEEEESt5arrayIPcLm2EEEEviT0_T1_,(.L_x_26234 - _ZN2at6native29vectorized_elementwise_kernelILi4ENS0_13AUnaryFunctorIlllNS0_16BitwiseOrFunctorIlEEEESt5arrayIPcLm2EEEEviT0_T1_)
        .other          _ZN2at6native29vectorized_elementwise_kernelILi4ENS0_13AUnaryFunctorIlllNS0_16BitwiseOrFunctorIlEEEESt5arrayIPcLm2EEEEviT0_T1_,@"STO_CUDA_ENTRY STV_DEFAULT"
_ZN2at6native29vectorized_elementwise_kernelILi4ENS0_13AUnaryFunctorIlllNS0_16BitwiseOrFunctorIlEEEESt5arrayIPcLm2EEEEviT0_T1_:
.text._ZN2at6native29vectorized_elementwise_kernelILi4ENS0_13AUnaryFunctorIlllNS0_16BitwiseOrFunctorIlEEEESt5arrayIPcLm2EEEEviT0_T1_:
        /* <DEDUP_REMOVED lines=98> */
.L_x_12058:
[----:B------:R-:W-:-:S13]  /*0620*/  ISETP.GE.U32.AND P0, PT, R3, R2, PT ;  /* 0x000000020300720c */ /* 0x000fda0003f06070 */
[----:B------:R-:W-:Y:S05]  /*0630*/  @P0 BRA `(.L_x_12060) ;  /* 0x0000000000300947 */ /* 0x000fea0003800000 */
[----:B0-----:R-:W0:Y:S01]  /*0640*/  LDC.64 R6, c[0x0][0x398] ;  /* 0x0000e600ff067b82 */ /* 0x001e220000000a00 */
[----:B------:R-:W-:Y:S02]  /*0650*/  IMAD.IADD R9, R0, 0x1, R3 ;  /* 0x0000000100097824 */ /* 0x000fe400078e0203 */
[----:B------:R-:W-:Y:S02]  /*0660*/  VIADD R3, R3, 0x80 ;  /* 0x0000008003037836 */ /* 0x000fe40000000000 */
[----:B0-----:R-:W-:-:S05]  /*0670*/  IMAD.WIDE.U32 R6, R9, 0x8, R6 ;  /* 0x0000000809067825 */ /* 0x001fca00078e0006 */
[----:B------:R1:W-:Y:S02]  /*0680*/  STG.E.64 desc[UR4][R6.64], R10 ;  /* 0x0000000a06007986 */ /* 0x0003e4000c101b04 */
.L_x_12059:
[----:B------:R-:W-:-:S13]  /*0690*/  ISETP.GE.U32.AND P0, PT, R3, R2, PT ;  /* 0x000000020300720c */ /* 0x000fda0003f06070 */
[----:B------:R-:W-:Y:S05]  /*06a0*/  @P0 BRA `(.L_x_12061) ;  /* 0x0000000000300947 */ /* 0x000fea0003800000 */
[----:B01----:R-:W0:Y:S01]  /*06b0*/  LDC.64 R6, c[0x0][0x398] ;  /* 0x0000e600ff067b82 */ /* 0x003e220000000a00 */
[----:B------:R-:W-:Y:S02]  /*06c0*/  IMAD.IADD R9, R0, 0x1, R3 ;  /* 0x0000000100097824 */ /* 0x000fe400078e0203 */
[----:B------:R-:W-:Y:S02]  /*06d0*/  VIADD R3, R3, 0x80 ;  /* 0x0000008003037836 */ /* 0x000fe40000000000 */
[----:B0-----:R-:W-:-:S05]  /*06e0*/  IMAD.WIDE.U32 R6, R9, 0x8, R6 ;  /* 0x0000000809067825 */ /* 0x001fca00078e0006 */
[----:B------:R1:W-:Y:S02]  /*06f0*/  STG.E.64 desc[UR4][R6.64], R12 ;  /* 0x0000000c06007986 */ /* 0x0003e4000c101b04 */
.L_x_12060:
[----:B------:R-:W-:-:S13]  /*0700*/  ISETP.GE.U32.AND P0, PT, R3, R2, PT ;  /* 0x000000020300720c */ /* 0x000fda0003f06070 */
[----:B------:R-:W-:Y:S05]  /*0710*/  @P0 BRA `(.L_x_12062) ;  /* 0x0000000000340947 */ /* 0x000fea0003800000 */
[----:B01----:R-:W0:Y:S01]  /*0720*/  LDC.64 R6, c[0x0][0x398] ;  /* 0x0000e600ff067b82 */ /* 0x003e220000000a00 */
[----:B------:R-:W-:Y:S02]  /*0730*/  IMAD.IADD R9, R0, 0x1, R3 ;  /* 0x0000000100097824 */ /* 0x000fe400078e0203 */
[----:B------:R-:W-:Y:S02]  /*0740*/  VIADD R3, R3, 0x80 ;  /* 0x0000008003037836 */ /* 0x000fe40000000000 */
[----:B0-----:R-:W-:-:S05]  /*0750*/  IMAD.WIDE.U32 R6, R9, 0x8, R6 ;  /* 0x0000000809067825 */ /* 0x001fca00078e0006 */
[----:B------:R2:W-:Y:S02]  /*0760*/  STG.E.64 desc[UR4][R6.64], R16 ;  /* 0x0000001006007986 */ /* 0x0005e4000c101b04 */
.L_x_12061:
        /* <DEDUP_REMOVED lines=8> */
.L_x_12062:
[----:B------:R-:W-:Y:S05]  /*07f0*/  BSYNC.RELIABLE B1 ;  /* 0x0000000000017941 */ /* 0x000fea0003800100 */
.L_x_12057:
[----:B------:R-:W-:-:S13]  /*0800*/  ISETP.GE.U32.AND P0, PT, R3, R2, PT ;  /* 0x000000020300720c */ /* 0x000fda0003f06070 */
[----:B012---:R-:W0:Y:S01]  /*0810*/  @!P0 LDC.64 R6, c[0x0][0x398] ;  /* 0x0000e600ff068b82 */ /* 0x007e220000000a00 */
[----:B------:R-:W-:Y:S02]  /*0820*/  @!P0 IMAD.IADD R9, R0, 0x1, R3 ;  /* 0x0000000100098824 */ /* 0x000fe400078e0203 */
[----:B------:R-:W-:Y:S02]  /*0830*/  @!P0 VIADD R3, R3, 0x80 ;  /* 0x0000008003038836 */ /* 0x000fe40000000000 */
[----:B0-----:R-:W-:-:S05]  /*0840*/  @!P0 IMAD.WIDE.U32 R6, R9, 0x8, R6 ;  /* 0x0000000809068825 */ /* 0x001fca00078e0006 */
[----:B------:R3:W-:Y:S02]  /*0850*/  @!P0 STG.E.64 desc[UR4][R6.64], R20 ;  /* 0x0000001406008986 */ /* 0x0007e4000c101b04 */
.L_x_12063:
[----:B------:R-:W-:Y:S05]  /*0860*/  BSYNC.RECONVERGENT B0 ;  /* 0x0000000000007941 */ /* 0x000fea0003800200 */
.L_x_12056:
        /* <DEDUP_REMOVED lines=8> */
.L_x_12055:
        /* <DEDUP_REMOVED lines=35> */
.L_x_12064:
        /* <DEDUP_REMOVED lines=14> */
.L_x_26234:


//--------------------- .text._ZN2at6native29vectorized_elementwise_kernelILi8ENS0_13AUnaryFunctorIlllNS0_16BitwiseOrFunctorIlEEEESt5arrayIPcLm2EEEEviT0_T1_ --------------------------
	.section	.text._ZN2at6native29vectorized_elementwise_kernelILi8ENS0_13AUnaryFunctorIlllNS0_16BitwiseOrFunctorIlEEEESt5arrayIPcLm2EEEEviT0_T1_,"ax",@progbits
	.align	128
        .global         _ZN2at6native29vectorized_elementwise_kernelILi8ENS0_13AUnaryFunctorIlllNS0_16BitwiseOrFunctorIlEEEESt5arrayIPcLm2EEEEviT0_T1_
        .type           _ZN2at6native29vectorized_elementwise_kernelILi8ENS0_13AUnaryFunctorIlllNS0_16BitwiseOrFunctorIlEEEESt5arrayIPcLm2EEEEviT0_T1_,@function
        .size           _ZN2at6native29vectorized_elementwise_kernelILi8ENS0_13AUnaryFunctorIlllNS0_16BitwiseOrFunctorIlEEEESt5arrayIPcLm2EEEEviT0_T1_,(.L_x_26235 - _ZN2at6native29vectorized_elementwise_kernelILi8ENS0_13AUnaryFunctorIlllNS0_16BitwiseOrFunctorIlEEEESt5arrayIPcLm2EEEEviT0_T1_)
        .other          _ZN2at6native29vectorized_elementwise_kernelILi8ENS0_13AUnaryFunctorIlllNS0_16BitwiseOrFunctorIlEEEESt5arrayIPcLm2EEEEviT0_T1_,@"STO_CUDA_ENTRY STV_DEFAULT"
_ZN2at6native29vectorized_elementwise_kernelILi8ENS0_13AUnaryFunctorIlllNS0_16BitwiseOrFunctorIlEEEESt5arrayIPcLm2EEEEviT0_T1_:
.text._ZN2at6native29vectorized_elementwise_kernelILi8ENS0_13AUnaryFunctorIlllNS0_16BitwiseOrFunctorIlEEEESt5arrayIPcLm2EEEEviT0_T1_:
        /* <DEDUP_REMOVED lines=98> */
.L_x_12068:
[----:B------:R-:W-:-:S13]  /*0620*/  ISETP.GE.U32.AND P0, PT, R3, R2, PT ;  /* 0x000000020300720c */ /* 0x000fda0003f06070 */
[----:B------:R-:W-:Y:S05]  /*0630*/  @P0 BRA `(.L_x_12070) ;  /* 0x0000000000300947 */ /* 0x000fea0003800000 */
[----:B0-----:R-:W0:Y:S01]  /*0640*/  LDC.64 R6, c[0x0][0x398] ;  /* 0x0000e600ff067b82 */ /* 0x001e220000000a00 */
[----:B------:R-:W-:Y:S02]  /*0650*/  IMAD.IADD R9, R0, 0x1, R3 ;  /* 0x0000000100097824 */ /* 0x000fe400078e0203 */
[----:B------:R-:W-:Y:S02]  /*0660*/  VIADD R3, R3, 0x80 ;  /* 0x0000008003037836 */ /* 0x000fe40000000000 */
[----:B0-----:R-:W-:-:S05]  /*0670*/  IMAD.WIDE.U32 R6, R9, 0x8, R6 ;  /* 0x0000000809067825 */ /* 0x001fca00078e0006 */
[----:B------:R1:W-:Y:S02]  /*0680*/  STG.E.64 desc[UR4][R6.64], R10 ;  /* 0x0000000a06007986 */ /* 0x0003e4000c101b04 */
.L_x_12069:
[----:B------:R-:W-:-:S13]  /*0690*/  ISETP.GE.U32.AND P0, PT, R3, R2, PT ;  /* 0x000000020300720c */ /* 0x000fda0003f06070 */
[----:B------:R-:W-:Y:S05]  /*06a0*/  @P0 BRA `(.L_x_12071) ;  /* 0x0000000000300947 */ /* 0x000fea0003800000 */
[----:B01----:R-:W0:Y:S01]  /*06b0*/  LDC.64 R6, c[0x0][0x398] ;  /* 0x0000e600ff067b82 */ /* 0x003e220000000a00 */
[----:B------:R-:W-:Y:S02]  /*06c0*/  IMAD.IADD R9, R0, 0x1, R3 ;  /* 0x0000000100097824 */ /* 0x000fe400078e0203 */
[----:B------:R-:W-:Y:S02]  /*06d0*/  VIADD R3, R3, 0x80 ;  /* 0x0000008003037836 */ /* 0x000fe40000000000 */
[----:B0-----:R-:W-:-:S05]  /*06e0*/  IMAD.WIDE.U32 R6, R9, 0x8, R6 ;  /* 0x0000000809067825 */ /* 0x001fca00078e0006 */
[----:B------:R1:W-:Y:S02]  /*06f0*/  STG.E.64 desc[UR4][R6.64], R12 ;  /* 0x0000000c06007986 */ /* 0x0003e4000c101b04 */
.L_x_12070:
[----:B------:R-:W-:-:S13]  /*0700*/  ISETP.GE.U32.AND P0, PT, R3, R2, PT ;  /* 0x000000020300720c */ /* 0x000fda0003f06070 */
[----:B------:R-:W-:Y:S05]  /*0710*/  @P0 BRA `(.L_x_12072) ;  /* 0x0000000000340947 */ /* 0x000fea0003800000 */
[----:B01----:R-:W0:Y:S01]  /*0720*/  LDC.64 R6, c[0x0][0x398] ;  /* 0x0000e600ff067b82 */ /* 0x003e220000000a00 */
[----:B------:R-:W-:Y:S02]  /*0730*/  IMAD.IADD R9, R0, 0x1, R3 ;  /* 0x0000000100097824 */ /* 0x000fe400078e0203 */
[----:B------:R-:W-:Y:S02]  /*0740*/  VIADD R3, R3, 0x80 ;  /* 0x0000008003037836 */ /* 0x000fe40000000000 */
[----:B0-----:R-:W-:-:S05]  /*0750*/  IMAD.WIDE.U32 R6, R9, 0x8, R6 ;  /* 0x0000000809067825 */ /* 0x001fca00078e0006 */
[----:B------:R2:W-:Y:S02]  /*0760*/  STG.E.64 desc[UR4][R6.64], R16 ;  /* 0x0000001006007986 */ /* 0x0005e4000c101b04 */
.L_x_12071:
        /* <DEDUP_REMOVED lines=8> */
.L_x_12072:
[----:B------:R-:W-:Y:S05]  /*07f0*/  BSYNC.RELIABLE B1 ;  /* 0x0000000000017941 */ /* 0x000fea0003800100 */
.L_x_12067:
[----:B------:R-:W-:-:S13]  /*0800*/  ISETP.GE.U32.AND P0, PT, R3, R2, PT ;  /* 0x000000020300720c */ /* 0x000fda0003f06070 */
[----:B012---:R-:W0:Y:S01]  /*0810*/  @!P0 LDC.64 R6, c[0x0][0x398] ;  /* 0x0000e600ff068b82 */ /* 0x007e220000000a00 */
[----:B------:R-:W-:Y:S02]  /*0820*/  @!P0 IMAD.IADD R9, R0, 0x1, R3 ;  /* 0x0000000100098824 */ /* 0x000fe400078e0203 */
[----:B------:R-:W-:Y:S02]  /*0830*/  @!P0 VIADD R3, R3, 0x80 ;  /* 0x0000008003038836 */ /* 0x000fe40000000000 */
[----:B0-----:R-:W-:-:S05]  /*0840*/  @!P0 IMAD.WIDE.U32 R6, R9, 0x8, R6 ;  /* 0x0000000809068825 */ /* 0x001fca00078e0006 */
[----:B------:R3:W-:Y:S02]  /*0850*/  @!P0 STG.E.64 desc[UR4][R6.64], R20 ;  /* 0x0000001406008986 */ /* 0x0007e4000c101b04 */
.L_x_12073:
[----:B------:R-:W-:Y:S05]  /*0860*/  BSYNC.RECONVERGENT B0 ;  /* 0x0000000000007941 */ /* 0x000fea0003800200 */
.L_x_12066:
        /* <DEDUP_REMOVED lines=8> */
.L_x_12065:
        /* <DEDUP_REMOVED lines=35> */
.L_x_12074:
        /* <DEDUP_REMOVED lines=14> */
.L_x_26235:


//--------------------- .text._ZN2at6native18elementwise_kernelILi128ELi4EZNS0_15gpu_kernel_implINS0_13BinaryFunctorIlllNS0_16BitwiseOrFunctorIlEEEEEEvRNS_18TensorIteratorBaseERKT_EUliE_EEviT1_ --------------------------
	.section	.text._ZN2at6native18elementwise_kernelILi128ELi4EZNS0_15gpu_kernel_implINS0_13BinaryFunctorIlllNS0_16BitwiseOrFunctorIlEEEEEEvRNS_18TensorIteratorBaseERKT_EUliE_EEviT1_,"ax",@progbits
	.align	128
        .global         _ZN2at6native18elementwise_kernelILi128ELi4EZNS0_15gpu_kernel_implINS0_13BinaryFunctorIlllNS0_16BitwiseOrFunctorIlEEEEEEvRNS_18TensorIteratorBaseERKT_EUliE_EEviT1_
        .type           _ZN2at6native18elementwise_kernelILi128ELi4EZNS0_15gpu_kernel_implINS0_13BinaryFunctorIlllNS0_16BitwiseOrFunctorIlEEEEEEvRNS_18TensorIteratorBaseERKT_EUliE_EEviT1_,@function
        .size           _ZN2at6native18elementwise_kernelILi128ELi4EZNS0_15gpu_kernel_implINS0_13BinaryFunctorIlllNS0_16BitwiseOrFunctorIlEEEEEEvRNS_18TensorIteratorBaseERKT_EUliE_EEviT1_,(.L_x_26236 - _ZN2at6native18elementwise_kernelILi128ELi4EZNS0_15gpu_kernel_implINS0_13BinaryFunctorIlllNS0_16BitwiseOrFunctorIlEEEEEEvRNS_18TensorIteratorBaseERKT_EUliE_EEviT1_)
        .other          _ZN2at6native18elementwise_kernelILi128ELi4EZNS0_15gpu_kernel_implINS0_13BinaryFunctorIlllNS0_16BitwiseOrFunctorIlEEEEEEvRNS_18TensorIteratorBaseERKT_EUliE_EEviT1_,@"STO_CUDA_ENTRY STV_DEFAULT"
_ZN2at6native18elementwise_kernelILi128ELi4EZNS0_15gpu_kernel_implINS0_13BinaryFunctorIlllNS0_16BitwiseOrFunctorIlEEEEEEvRNS_18TensorIteratorBaseERKT_EUliE_EEviT1_:
.text._ZN2at6native18elementwise_kernelILi128ELi4EZNS0_15gpu_kernel_implINS0_13BinaryFunctorIlllNS0_16BitwiseOrFunctorIlEEEEEEvRNS_18TensorIteratorBaseERKT_EUliE_EEviT1_:
        /* <DEDUP_REMOVED lines=371> */
.L_x_12077:
        /* <DEDUP_REMOVED lines=17> */
.L_x_12081:
[----:B------:R0:W5:Y:S01]  /*1840*/  LDG.E.U8 R16, desc[UR36][R2.64] ;  /* 0x0000002402107981 */ /* 0x000162000c1e1100 */
[----:B------:R-:W-:Y:S01]  /*1850*/  IMAD.MOV.U32 R17, RZ, RZ, RZ ;  /* 0x000000ffff117224 */ /* 0x000fe200078e00ff */
[----:B------:R-:W-:Y:S06]  /*1860*/  BRA `(.L_x_12083) ;  /* 0x0000000c00407947 */ /* 0x000fec0003800000 */
.L_x_12080:
        /* <DEDUP_REMOVED lines=8> */
.L_x_12085:
[----:B------:R-:W2:Y:S02]  /*18f0*/  LDG.E R16, desc[UR36][R2.64] ;  /* 0x0000002402107981 */ /* 0x000ea4000c1e1900 */
[----:B--2---:R-:W-:Y:S01]  /*1900*/  SHF.R.S32.HI R17, RZ, 0x1f, R16 ;  /* 0x0000001fff117819 */ /* 0x004fe20000011410 */
[----:B------:R-:W-:Y:S06]  /*1910*/  BRA `(.L_x_12083) ;  /* 0x0000000c00147947 */ /* 0x000fec0003800000 */
.L_x_12084:
[----:B------:R-:W2:Y:S02]  /*1920*/  LDG.E.S16 R16, desc[UR36][R2.64] ;  /* 0x0000002402107981 */ /* 0x000ea4000c1e1700 */
[----:B--2---:R-:W-:Y:S01]  /*1930*/  SHF.R.S32.HI R17, RZ, 0x1f, R16 ;  /* 0x0000001fff117819 */ /* 0x004fe20000011410 */
[----:B------:R-:W-:Y:S06]  /*1940*/  BRA `(.L_x_12083) ;  /* 0x0000000c00087947 */ /* 0x000fec0003800000 */
.L_x_12079:
        /* <DEDUP_REMOVED lines=9> */
.L_x_12087:
[----:B------:R-:W2:Y:S02]  /*19e0*/  LDG.E.U16 R2, desc[UR36][R2.64] ;  /* 0x0000002402027981 */ /* 0x000ea4000c1e1500 */
[----:B--2---:R-:W-:-:S06]  /*19f0*/  HADD2.F32 R16, -RZ, R2.H0_H0 ;  /* 0x20000002ff107230 */ /* 0x004fcc0000004100 */
[----:B------:R-:W0:Y:S01]  /*1a00*/  F2I.S64.TRUNC R16, R16 ;  /* 0x0000001000107311 */ /* 0x000e22000020d900 */
[----:B------:R-:W-:Y:S05]  /*1a10*/  BRA `(.L_x_12083) ;  /* 0x0000000800d47947 */ /* 0x000fea0003800000 */
.L_x_12086:
        /* <DEDUP_REMOVED lines=9> */
.L_x_12089:
[----:B------:R-:W2:Y:S02]  /*1ab0*/  LDG.E.U16 R2, desc[UR36][R2.64] ;  /* 0x0000002402027981 */ /* 0x000ea4000c1e1500 */
[----:B--2---:R-:W-:-:S06]  /*1ac0*/  HADD2.F32 R16, -RZ, R2.H0_H0 ;  /* 0x20000002ff107230 */ /* 0x004fcc0000004100 */
[----:B------:R-:W0:Y:S01]  /*1ad0*/  F2I.S64.TRUNC R16, R16 ;  /* 0x0000001000107311 */ /* 0x000e22000020d900 */
[----:B------:R-:W-:Y:S05]  /*1ae0*/  BRA `(.L_x_12083) ;  /* 0x0000000800a07947 */ /* 0x000fea0003800000 */
.L_x_12088:
[----:B------:R-:W2:Y:S02]  /*1af0*/  LDG.E.64 R2, desc[UR36][R2.64] ;  /* 0x0000002402027981 */ /* 0x000ea4000c1e1b00 */
[----:B--2---:R0:W1:Y:S01]  /*1b00*/  F2I.S64.F64.TRUNC R16, R2 ;  /* 0x0000000200107311 */ /* 0x004062000030d900 */
[----:B------:R-:W-:Y:S05]  /*1b10*/  BRA `(.L_x_12083) ;  /* 0x0000000800947947 */ /* 0x000fea0003800000 */
.L_x_12078:
        /* <DEDUP_REMOVED lines=13> */
.L_x_12092:
[----:B------:R-:W2:Y:S02]  /*1bf0*/  LDG.E.64 R2, desc[UR36][R2.64] ;  /* 0x0000002402027981 */ /* 0x000ea4000c1e1b00 */
[----:B--2---:R0:W1:Y:S01]  /*1c00*/  F2I.S64.F64.TRUNC R16, R2 ;  /* 0x0000000200107311 */ /* 0x004062000030d900 */
[----:B------:R-:W-:Y:S05]  /*1c10*/  BRA `(.L_x_12083) ;  /* 0x0000000800547947 */ /* 0x000fea0003800000 */
.L_x_12091:
        /* <DEDUP_REMOVED lines=26> */
.L_x_12094:
        /* <DEDUP_REMOVED lines=13> */
.L_x_12093:
[----:B------:R-:W2:Y:S02]  /*1e90*/  LDG.E.U16 R16, desc[UR36][R2.64] ;  /* 0x0000002402107981 */ /* 0x000ea4000c1e1500 */
[----:B--2---:R-:W-:-:S06]  /*1ea0*/  IMAD.U32 R16, R16, 0x10000, RZ ;  /* 0x0001000010107824 */ /* 0x004fcc00078e00ff */
[----:B------:R-:W0:Y:S01]  /*1eb0*/  F2I.S64.TRUNC R16, R16 ;  /* 0x0000001000107311 */ /* 0x000e22000020d900 */
[----:B------:R-:W-:Y:S05]  /*1ec0*/  BRA `(.L_x_12083) ;  /* 0x0000000400a87947 */ /* 0x000fea0003800000 */
.L_x_12090:
        /* <DEDUP_REMOVED lines=11> */
.L_x_12097:
        /* <DEDUP_REMOVED lines=21> */
.L_x_12101:
[----:B------:R-:W-:Y:S05]  /*20d0*/  BSYNC.RECONVERGENT B1 ;  /* 0x0000000000017941 */ /* 0x000fea0003800200 */
.L_x_12100:
[----:B------:R-:W-:Y:S02]  /*20e0*/  SHF.L.U32 R0, R0, 0x14, RZ ;  /* 0x0000001400007819 */ /* 0x000fe400000006ff */
[----:B------:R-:W-:-:S04]  /*20f0*/  LEA R2, R2, 0x3b800000, 0x17 ;  /* 0x3b80000002027811 */ /* 0x000fc800078eb8ff */
[----:B------:R-:W-:-:S07]  /*2100*/  LOP3.LUT R16, R2, R0, R7, 0xfe, !PT ;  /* 0x0000000002107212 */ /* 0x000fce00078efe07 */
.L_x_12099:
[----:B------:R-:W-:Y:S05]  /*2110*/  BSYNC.RECONVERGENT B0 ;  /* 0x0000000000007941 */ /* 0x000fea0003800200 */
.L_x_12098:
[----:B------:R-:W1:Y:S01]  /*2120*/  F2I.S64.TRUNC R16, R16 ;  /* 0x0000001000107311 */ /* 0x000e62000020d900 */
[----:B------:R-:W-:Y:S05]  /*2130*/  BRA `(.L_x_12083) ;  /* 0x00000004000c7947 */ /* 0x000fea0003800000 */
.L_x_12096:
        /* <DEDUP_REMOVED lines=21> */
.L_x_12105:
[----:B------:R-:W-:Y:S05]  /*2290*/  BSYNC.RECONVERGENT B1 ;  /* 0x0000000000017941 */ /* 0x000fea0003800200 */
.L_x_12104:
[----:B------:R-:W-:Y:S01]  /*22a0*/  IMAD.SHL.U32 R0, R0, 0x200000, RZ ;  /* 0x0020000000007824 */ /* 0x000fe200078e00ff */
[----:B------:R-:W-:-:S04]  /*22b0*/  LEA R2, R2, 0x37800000, 0x17 ;  /* 0x3780000002027811 */ /* 0x000fc800078eb8ff */
[----:B------:R-:W-:-:S07]  /*22c0*/  LOP3.LUT R16, R2, R0, R7, 0xfe, !PT ;  /* 0x0000000002107212 */ /* 0x000fce00078efe07 */
.L_x_12103:
[----:B------:R-:W-:Y:S05]  /*22d0*/  BSYNC.RECONVERGENT B0 ;  /* 0x0000000000007941 */ /* 0x000fea0003800200 */
.L_x_12102:
[----:B------:R-:W2:Y:S01]  /*22e0*/  F2I.S64.TRUNC R16, R16 ;  /* 0x0000001000107311 */ /* 0x000ea2000020d900 */
[----:B------:R-:W-:Y:S05]  /*22f0*/  BRA `(.L_x_12083) ;  /* 0x00000000009c7947 */ /* 0x000fea0003800000 */
.L_x_12095:
[----:B------:R-:W-:-:S09]  /*2300*/  UISETP.NE.AND UP0, UPT, UR4, 0x1c, UPT ;  /* 0x0000001c0400788c */ /* 0x000fd2000bf05270 */
[----:B------:R-:W-:Y:S05]  /*2310*/  BRA.U !UP0, `(.L_x_12106) ;  /* 0x00000001088c7547 */ /* 0x000fea000b800000 */
[----:B------:R-:W-:-:S09]  /*2320*/  UISETP.NE.AND UP0, UPT, UR4, 0x1d, UPT ;  /* 0x0000001d0400788c */ /* 0x000fd2000bf05270 */
[----:B------:R-:W-:Y:S05]  /*2330*/  BRA.U !UP0, `(.L_x_12107) ;  /* 0x00000001087c7547 */ /* 0x000fea000b800000 */
[----:B------:R-:W-:-:S09]  /*2340*/  UISETP.NE.AND UP0, UPT, UR4, 0x2c, UPT ;  /* 0x0000002c0400788c */ /* 0x000fd2000bf05270 */
[----:B------:R-:W-:Y:S05]  /*2350*/  BRA.U !UP0, `(.L_x_12108) ;  /* 0x0000000108487547 */ /* 0x000fea000b800000 */
.L_x_12082:
        /* <DEDUP_REMOVED lines=16> */
.L_x_12109:
[----:B------:R-:W-:Y:S01]  /*2460*/  CS2R R16, SRZ ;  /* 0x0000000000107805 */ /* 0x000fe2000001ff00 */
[----:B------:R-:W-:Y:S06]  /*2470*/  BRA `(.L_x_12083) ;  /* 0x00000000003c7947 */ /* 0x000fec0003800000 */
.L_x_12108:
        /* <DEDUP_REMOVED lines=8> */
.L_x_12111:
[----:B------:R-:W-:Y:S05]  /*2500*/  BSYNC.RECONVERGENT B0 ;  /* 0x0000000000007941 */ /* 0x000fea0003800200 */
.L_x_12110:
[----:B------:R-:W4:Y:S01]  /*2510*/  F2I.S64.TRUNC R16, R16 ;  /* 0x0000001000107311 */ /* 0x000f22000020d900 */
[----:B------:R-:W-:Y:S05]  /*2520*/  BRA `(.L_x_12083) ;  /* 0x0000000000107947 */ /* 0x000fea0003800000 */
.L_x_12107:
[----:B------:R0:W5:Y:S01]  /*2530*/  LDG.E.64 R16, desc[UR36][R2.64] ;  /* 0x0000002402107981 */ /* 0x000162000c1e1b00 */
[----:B------:R-:W-:Y:S05]  /*2540*/  BRA `(.L_x_12083) ;  /* 0x0000000000087947 */ /* 0x000fea0003800000 */
.L_x_12106:
[----:B------:R3:W5:Y:S01]  /*2550*/  LDG.E R16, desc[UR36][R2.64] ;  /* 0x0000002402107981 */ /* 0x000762000c1e1900 */
[----:B------:R-:W-:-:S07]  /*2560*/  IMAD.MOV.U32 R17, RZ, RZ, RZ ;  /* 0x000000ffff117224 */ /* 0x000fce00078e00ff */
.L_x_12083:
        /* <DEDUP_REMOVED lines=14> */
[----:B0-----:R-:W3:Y:S02]  /*2650*/  LDG.E.S8 R2, desc[UR36][R22.64] ;  /* 0x0000002416027981 */ /* 0x001ee4000c1e1300 */
[----:B---3--:R-:W-:Y:S01]  /*2660*/  SHF.R.S32.HI R3, RZ, 0x1f, R2 ;  /* 0x0000001fff037819 */ /* 0x008fe20000011402 */
[----:B------:R-:W-:Y:S06]  /*2670*/  BRA `(.L_x_12117) ;  /* 0x0000000c004c7947 */ /* 0x000fec0003800000 */
.L_x_12115:
[----:B0-----:R3:W5:Y:S01]  /*2680*/  LDG.E.U8 R2, desc[UR36][R22.64] ;  /* 0x0000002416027981 */ /* 0x001762000c1e1100 */
[----:B------:R-:W-:Y:S01]  /*2690*/  HFMA2 R3, -RZ, RZ, 0, 0 ;  /* 0x00000000ff037431 */ /* 0x000fe200000001ff */
[----:B------:R-:W-:Y:S06]  /*26a0*/  BRA `(.L_x_12117) ;  /* 0x0000000c00407947 */ /* 0x000fec0003800000 */
.L_x_12114:
        /* <DEDUP_REMOVED lines=8> */
.L_x_12119:
[----:B0-----:R-:W3:Y:S02]  /*2730*/  LDG.E R2, desc[UR36][R22.64] ;  /* 0x0000002416027981 */ /* 0x001ee4000c1e1900 */
[----:B---3--:R-:W-:Y:S01]  /*2740*/  SHF.R.S32.HI R3, RZ, 0x1f, R2 ;  /* 0x0000001fff037819 */ /* 0x008fe20000011402 */
[----:B------:R-:W-:Y:S06]  /*2750*/  BRA `(.L_x_12117) ;  /* 0x0000000c00147947 */ /* 0x000fec0003800000 */
.L_x_12118:
[----:B0-----:R-:W3:Y:S02]  /*2760*/  LDG.E.S16 R2, desc[UR36][R22.64] ;  /* 0x0000002416027981 */ /* 0x001ee4000c1e1700 */
[----:B---3--:R-:W-:Y:S01]  /*2770*/  SHF.R.S32.HI R3, RZ, 0x1f, R2 ;  /* 0x0000001fff037819 */ /* 0x008fe20000011402 */
[----:B------:R-:W-:Y:S06]  /*2780*/  BRA `(.L_x_12117) ;  /* 0x0000000c00087947 */ /* 0x000fec0003800000 */
.L_x_12113:
[----:B------:R-:W-:-:S09]  /*2790*/  UISETP.GT.AND UP0, UPT, UR4, 0x6, UPT ;  /* 0x000000060400788c */ /* 0x000fd2000bf04270 */
[----:B------:R-:W-:Y:S05]  /*27a0*/  BRA.U UP0, `(.L_x_12120) ;  /* 0x00000001002c7547 */ /* 0x000fea000b800000 */
[----:B------:R-:W-:-:S09]  /*27b0*/  UISETP.NE.AND UP0, UPT, UR4, 0x5, UPT ;  /* 0x000000050400788c */ /* 0x000fd2000bf05270 */
[----:B------:R-:W-:Y:S05]  /*27c0*/  BRA.U !UP0, `(.L_x_12121) ;  /* 0x0000000108147547 */ /* 0x000fea000b800000 */
[----:B------:R-:W-:-:S09]  /*27d0*/  UISETP.NE.AND UP0, UPT, UR4, 0x6, UPT ;  /* 0x000000060400788c */ /* 0x000fd2000bf05270 */
[----:B------:R-:W-:Y:S05]  /*27e0*/  BRA.U UP0, `(.L_x_12116) ;  /* 0x00000009006c7547 */ /* 0x000fea000b800000 */
[----:B0-----:R-:W3:Y:S02]  /*27f0*/  LDG.E R2, desc[UR36][R22.64] ;  /* 0x0000002416027981 */ /* 0x001ee4000c1e1900 */
[----:B---3--:R-:W0:Y:S01]  /*2800*/  F2I.S64.TRUNC R2, R2 ;  /* 0x0000000200027311 */ /* 0x008e22000020d900 */
[----:B------:R-:W-:Y:S05]  /*2810*/  BRA `(.L_x_12117) ;  /* 0x0000000800e47947 */ /* 0x000fea0003800000 */
.L_x_12121:
[----:B------:R-:W0:Y:S02]  /*2820*/  LDG.E.U16 R22, desc[UR36][R22.64] ;  /* 0x0000002416167981 */ /* 0x000e24000c1e1500 */
[----:B0-----:R-:W-:-:S06]  /*2830*/  HADD2.F32 R2, -RZ, R22.H0_H0 ;  /* 0x20000016ff027230 */ /* 0x001fcc0000004100 */
[----:B------:R-:W0:Y:S01]  /*2840*/  F2I.S64.TRUNC R2, R2 ;  /* 0x0000000200027311 */ /* 0x000e22000020d900 */
[----:B------:R-:W-:Y:S05]  /*2850*/  BRA `(.L_x_12117) ;  /* 0x0000000800d47947 */ /* 0x000fea0003800000 */
.L_x_12120:
[----:B------:R-:W-:-:S09]  /*2860*/  UISETP.NE.AND UP0, UPT, UR4, 0x7, UPT ;  /* 0x000000070400788c */ /* 0x000fd2000bf05270 */
[----:B------:R-:W-:Y:S05]  /*2870*/  BRA.U !UP0, `(.L_x_12122) ;  /* 0x00000001082c7547 */ /* 0x000fea000b800000 */
[----:B------:R-:W-:-:S09]  /*2880*/  UISETP.NE.AND UP0, UPT, UR4, 0x8, UPT ;  /* 0x000000080400788c */ /* 0x000fd2000bf05270 */
[----:B------:R-:W-:Y:S05]  /*2890*/  BRA.U !UP0, `(.L_x_12123) ;  /* 0x0000000108147547 */ /* 0x000fea000b800000 */
[----:B------:R-:W-:-:S09]  /*28a0*/  UISETP.NE.AND UP0, UPT, UR4, 0x9, UPT ;  /* 0x000000090400788c */ /* 0x000fd2000bf05270 */
[----:B------:R-:W-:Y:S05]  /*28b0*/  BRA.U UP0, `(.L_x_12116) ;  /* 0x0000000900387547 */ /* 0x000fea000b800000 */
[----:B0-----:R-:W3:Y:S02]  /*28c0*/  LDG.E R2, desc[UR36][R22.64] ;  /* 0x0000002416027981 */ /* 0x001ee4000c1e1900 */
[----:B---3--:R-:W0:Y:S01]  /*28d0*/  F2I.S64.TRUNC R2, R2 ;  /* 0x0000000200027311 */ /* 0x008e22000020d900 */
[----:B------:R-:W-:Y:S05]  /*28e0*/  BRA `(.L_x_12117) ;  /* 0x0000000800b07947 */ /* 0x000fea0003800000 */
.L_x_12123:
[----:B------:R-:W0:Y:S02]  /*28f0*/  LDG.E.U16 R22, desc[UR36][R22.64] ;  /* 0x0000002416167981 */ /* 0x000e24000c1e1500 */
[----:B0-----:R-:W-:-:S06]  /*2900*/  HADD2.F32 R2, -RZ, R22.H0_H0 ;  /* 0x20000016ff027230 */ /* 0x001fcc0000004100 */
[----:B------:R-:W0:Y:S01]  /*2910*/  F2I.S64.TRUNC R2, R2 ;  /* 0x0000000200027311 */ /* 0x000e22000020d900 */
[----:B------:R-:W-:Y:S05]  /*2920*/  BRA `(.L_x_12117) ;  /* 0x0000000800a07947 */ /* 0x000fea0003800000 */
.L_x_12122:
[----:B0-----:R-:W3:Y:S02]  /*2930*/  LDG.E.64 R2, desc[UR36][R22.64] ;  /* 0x0000002416027981 */ /* 0x001ee4000c1e1b00 */
[----:B---3--:R-:W0:Y:S01]  /*2940*/  F2I.S64.F64.TRUNC R2, R2 ;  /* 0x0000000200027311 */ /* 0x008e22000030d900 */
[----:B------:R-:W-:Y:S05]  /*2950*/  BRA `(.L_x_12117) ;  /* 0x0000000800947947 */ /* 0x000fea0003800000 */
.L_x_12112:
        /* <DEDUP_REMOVED lines=13> */
.L_x_12126:
[----:B0-----:R-:W3:Y:S02]  /*2a30*/  LDG.E.64 R2, desc[UR36][R22.64] ;  /* 0x0000002416027981 */ /* 0x001ee4000c1e1b00 */
[----:B---3--:R-:W0:Y:S01]  /*2a40*/  F2I.S64.F64.TRUNC R2, R2 ;  /* 0x0000000200027311 */ /* 0x008e22000030d900 */
[----:B------:R-:W-:Y:S05]  /*2a50*/  BRA `(.L_x_12117) ;  /* 0x0000000800547947 */ /* 0x000fea0003800000 */
.L_x_12125:
        /* <DEDUP_REMOVED lines=26> */
.L_x_12128:
        /* <DEDUP_REMOVED lines=13> */
.L_x_12127:
[----:B0-----:R-:W3:Y:S02]  /*2cd0*/  LDG.E.U16 R2, desc[UR36][R22.64] ;  /* 0x0000002416027981 */ /* 0x001ee4000c1e1500 */
[----:B---3--:R-:W-:-:S06]  /*2ce0*/  IMAD.U32 R2, R2, 0x10000, RZ ;  /* 0x0001000002027824 */ /* 0x008fcc00078e00ff */
[----:B------:R-:W0:Y:S01]  /*2cf0*/  F2I.S64.TRUNC R2, R2 ;  /* 0x0000000200027311 */ /* 0x000e22000020d900 */
[----:B------:R-:W-:Y:S05]  /*2d00*/  BRA `(.L_x_12117) ;  /* 0x0000000400a87947 */ /* 0x000fea0003800000 */
.L_x_12124:
        /* <DEDUP_REMOVED lines=9> */
[----:B------:R-:W-:Y:S01]  /*2da0*/  MOV R3, RZ ;  /* 0x000000ff00037202 */ /* 0x000fe20000000f00 */
[----:B------:R-:W-:Y:S06]  /*2db0*/  BRA `(.L_x_12117) ;  /* 0x00000004007c7947 */ /* 0x000fec0003800000 */
.L_x_12131:
[----:B------:R-:W3:Y:S01]  /*2dc0*/  LDG.E.U8 R22, desc[UR36][R22.64] ;  /* 0x0000002416167981 */ /* 0x000ee2000c1e1100 */
[----:B------:R-:W-:Y:S01]  /*2dd0*/  BSSY.RECONVERGENT B0, `(.L_x_12132) ;  /* 0x0000018000007945 */ /* 0x000fe20003800200 */
[----:B0-----:R-:W-:Y:S01]  /*2de0*/  IMAD.MOV.U32 R2, RZ, RZ, RZ ;  /* 0x000000ffff027224 */ /* 0x001fe200078e00ff */
        /* <DEDUP_REMOVED lines=18> */
.L_x_12135:
[----:B------:R-:W-:Y:S05]  /*2f10*/  BSYNC.RECONVERGENT B1 ;  /* 0x0000000000017941 */ /* 0x000fea0003800200 */
.L_x_12134:
[----:B------:R-:W-:Y:S01]  /*2f20*/  IMAD.SHL.U32 R0, R0, 0x100000, RZ ;  /* 0x0010000000007824 */ /* 0x000fe200078e00ff */
[----:B------:R-:W-:-:S04]  /*2f30*/  LEA R2, R2, 0x3b800000, 0x17 ;  /* 0x3b80000002027811 */ /* 0x000fc800078eb8ff */
[----:B------:R-:W-:-:S07]  /*2f40*/  LOP3.LUT R2, R2, R0, R7, 0xfe, !PT ;  /* 0x0000000002027212 */ /* 0x000fce00078efe07 */
.L_x_12133:
[----:B------:R-:W-:Y:S05]  /*2f50*/  BSYNC.RECONVERGENT B0 ;  /* 0x0000000000007941 */ /* 0x000fea0003800200 */
.L_x_12132:
[----:B------:R-:W0:Y:S01]  /*2f60*/  F2I.S64.TRUNC R2, R2 ;  /* 0x0000000200027311 */ /* 0x000e22000020d900 */
[----:B------:R-:W-:Y:S05]  /*2f70*/  BRA `(.L_x_12117) ;  /* 0x00000004000c7947 */ /* 0x000fea0003800000 */
.L_x_12130:
        /* <DEDUP_REMOVED lines=21> */
.L_x_12139:
[----:B------:R-:W-:Y:S05]  /*30d0*/  BSYNC.RECONVERGENT B1 ;  /* 0x0000000000017941 */ /* 0x000fea0003800200 */
.L_x_12138:
[----:B------:R-:W-:Y:S01]  /*30e0*/  IMAD.SHL.U32 R0, R0, 0x200000, RZ ;  /* 0x0020000000007824 */ /* 0x000fe200078e00ff */
[----:B------:R-:W-:-:S04]  /*30f0*/  LEA R2, R2, 0x37800000, 0x17 ;  /* 0x3780000002027811 */ /* 0x000fc800078eb8ff */
[----:B------:R-:W-:-:S07]  /*3100*/  LOP3.LUT R2, R2, R0, R7, 0xfe, !PT ;  /* 0x0000000002027212 */ /* 0x000fce00078efe07 */
.L_x_12137:
[----:B------:R-:W-:Y:S05]  /*3110*/  BSYNC.RECONVERGENT B0 ;  /* 0x0000000000007941 */ /* 0x000fea0003800200 */
.L_x_12136:
[----:B------:R-:W0:Y:S01]  /*3120*/  F2I.S64.TRUNC R2, R2 ;  /* 0x0000000200027311 */ /* 0x000e22000020d900 */
[----:B------:R-:W-:Y:S05]  /*3130*/  BRA `(.L_x_12117) ;  /* 0x00000000009c7947 */ /* 0x000fea0003800000 */
.L_x_12129:
[----:B------:R-:W-:-:S09]  /*3140*/  UISETP.NE.AND UP0, UPT, UR4, 0x1c, UPT ;  /* 0x0000001c0400788c */ /* 0x000fd2000bf05270 */
[----:B------:R-:W-:Y:S05]  /*3150*/  BRA.U !UP0, `(.L_x_12140) ;  /* 0x00000001088c7547 */ /* 0x000fea000b800000 */
[----:B------:R-:W-:-:S09]  /*3160*/  UISETP.NE.AND UP0, UPT, UR4, 0x1d, UPT ;  /* 0x0000001d0400788c */ /* 0x000fd2000bf05270 */
[----:B------:R-:W-:Y:S05]  /*3170*/  BRA.U !UP0, `(.L_x_12141) ;  /* 0x00000001087c7547 */ /* 0x000fea000b800000 */
[----:B------:R-:W-:-:S09]  /*3180*/  UISETP.NE.AND UP0, UPT, UR4, 0x2c, UPT ;  /* 0x0000002c0400788c */ /* 0x000fd2000bf05270 */
[----:B------:R-:W-:Y:S05]  /*3190*/  BRA.U !UP0, `(.L_x_12142) ;  /* 0x0000000108487547 */ /* 0x000fea000b800000 */
.L_x_12116:
        /* <DEDUP_REMOVED lines=16> */
.L_x_12143:
[----:B------:R-:W-:Y:S01]  /*32a0*/  CS2R R2, SRZ ;  /* 0x0000000000027805 */ /* 0x000fe2000001ff00 */
[----:B------:R-:W-:Y:S06]  /*32b0*/  BRA `(.L_x_12117) ;  /* 0x00000000003c7947 */ /* 0x000fec0003800000 */
.L_x_12142:
[----:B------:R-:W3:Y:S01]  /*32c0*/  LDG.E.U8 R22, desc[UR36][R22.64] ;  /* 0x0000002416167981 */ /* 0x000ee2000c1e1100 */
[----:B------:R-:W-:Y:S01]  /*32d0*/  BSSY.RECONVERGENT B0, `(.L_x_12144) ;  /* 0x0000007000007945 */ /* 0x000fe20003800200 */
[----:B0-----:R-:W-:Y:S01]  /*32e0*/  HFMA2 R2, -RZ, RZ, 3.814697265625e-06, 0 ;  /* 0x00400000ff027431 */ /* 0x001fe200000001ff */
[----:B---3--:R-:W-:-:S13]  /*32f0*/  ISETP.NE.AND P0, PT, R22, RZ, PT ;  /* 0x000000ff1600720c */ /* 0x008fda0003f05270 */
[----:B------:R-:W-:Y:S05]  /*3300*/  @!P0 BRA `(.L_x_12145) ;  /* 0x00000000000c8947 */ /* 0x000fea0003800000 */
[----:B------:R-:W-:-:S13]  /*3310*/  ISETP.NE.AND P0, PT, R22, 0xff, PT ;  /* 0x000000ff1600780c */ /* 0x000fda0003f05270 */
[----:B------:R-:W-:Y:S02]  /*3320*/  @!P0 IMAD.MOV.U32 R2, RZ, RZ, 0x7f800001 ;  /* 0x7f800001ff028424 */ /* 0x000fe400078e00ff */
[----:B------:R-:W-:-:S07]  /*3330*/  @P0 IMAD.SHL.U32 R2, R22, 0x800000, RZ ;  /* 0x0080000016020824 */ /* 0x000fce00078e00ff */
.L_x_12145:
[----:B------:R-:W-:Y:S05]  /*3340*/  BSYNC.RECONVERGENT B0 ;  /* 0x0000000000007941 */ /* 0x000fea0003800200 */
.L_x_12144:
[----:B------:R-:W0:Y:S01]  /*3350*/  F2I.S64.TRUNC R2, R2 ;  /* 0x0000000200027311 */ /* 0x000e22000020d900 */
[----:B------:R-:W-:Y:S05]  /*3360*/  BRA `(.L_x_12117) ;  /* 0x0000000000107947 */ /* 0x000fea0003800000 */
.L_x_12141:
[----:B0-----:R0:W5:Y:S01]  /*3370*/  LDG.E.64 R2, desc[UR36][R22.64] ;  /* 0x0000002416027981 */ /* 0x001162000c1e1b00 */
[----:B------:R-:W-:Y:S05]  /*3380*/  BRA `(.L_x_12117) ;  /* 0x0000000000087947 */ /* 0x000fea0003800000 */
.L_x_12140:
[----:B0-----:R0:W5:Y:S01]  /*3390*/  LDG.E R2, desc[UR36][R22.64] ;  /* 0x0000002416027981 */ /* 0x001162000c1e1900 */
[----:B------:R-:W-:-:S07]  /*33a0*/  IMAD.MOV.U32 R3, RZ, RZ, RZ ;  /* 0x000000ffff037224 */ /* 0x000fce00078e00ff */
.L_x_12117:
[----:B------:R-:W3:Y:S01]  /*33b0*/  LDCU.64 UR6, c[0x0][0x5e8] ;  /* 0x0000bd00ff0677ac */ /* 0x000ee20008000a00 */
[----:B012-45:R-:W-:Y:S02]  /*33c0*/  LOP3.LUT R7, R2, R16, RZ, 0xfc, !PT ;  /* 0x0000001002077212 */ /* 0x037fe400078efcff */
[----:B------:R-:W-:Y:S01]  /*33d0*/  LOP3.LUT R5, R3, R17, RZ, 0xfc, !PT ;  /* 0x0000001103057212 */ /* 0x000fe200078efcff */
[----:B------:R-:W-:Y:S02]  /*33e0*/  UPRMT UR4, UR43, 0x9910, URZ ;  /* 0x000099102b047896 */ /* 0x000fe400080000ff */
[----:B------:R-:W-:Y:S02]  /*33f0*/  IMAD.MOV.U32 R4, RZ, RZ, R7 ;  /* 0x000000ffff047224 */ /* 0x000fe400078e0007 */
[----:B------:R-:W-:Y:S01]  /*3400*/  UISETP.GT.AND UP0, UPT, UR4, 0x9, UPT ;  /* 0x000000090400788c */ /* 0x000fe2000bf04270 */
[----:B---3--:R-:W-:-:S04]  /*3410*/  IADD3 R2, P0, PT, R18, UR6, RZ ;  /* 0x0000000612027c10 */ /* 0x008fc8000ff1e0ff */
        /* <DEDUP_REMOVED lines=12> */
.L_x_12149:
[----:B------:R1:W-:Y:S01]  /*34e0*/  STG.E.U8 desc[UR36][R2.64], R7 ;  /* 0x0000000702007986 */ /* 0x0003e2000c101124 */
[----:B------:R-:W-:Y:S05]  /*34f0*/  BRA `(.L_x_12151) ;  /* 0x0000000c003c7947 */ /* 0x000fea0003800000 */
.L_x_12148:
        /* <DEDUP_REMOVED lines=8> */
.L_x_12153:
[----:B------:R3:W-:Y:S01]  /*3580*/  STG.E desc[UR36][R2.64], R7 ;  /* 0x0000000702007986 */ /* 0x0007e2000c101924 */
[----:B------:R-:W-:Y:S05]  /*3590*/  BRA `(.L_x_12151) ;  /* 0x0000000c00147947 */ /* 0x000fea0003800000 */
.L_x_12152:
[----:B------:R2:W-:Y:S01]  /*35a0*/  STG.E.U16 desc[UR36][R2.64], R7 ;  /* 0x0000000702007986 */ /* 0x0005e2000c101524 */
[----:B------:R-:W-:Y:S05]  /*35b0*/  BRA `(.L_x_12151) ;  /* 0x0000000c000c7947 */ /* 0x000fea0003800000 */
.L_x_12147:
        /* <DEDUP_REMOVED lines=9> */
.L_x_12155:
[----:B------:R-:W0:Y:S02]  /*3650*/  I2F.S64 R0, R4 ;  /* 0x0000000400007312 */ /* 0x000e240000301400 */
[----:B0-----:R-:W-:-:S05]  /*3660*/  F2FP.F16.F32.PACK_AB R0, RZ, R0 ;  /* 0x00000000ff00723e */ /* 0x001fca00000000ff */
[----:B------:R0:W-:Y:S01]  /*3670*/  STG.E.U16 desc[UR36][R2.64], R0 ;  /* 0x0000000002007986 */ /* 0x0001e2000c101524 */
[----:B------:R-:W-:Y:S05]  /*3680*/  BRA `(.L_x_12151) ;  /* 0x0000000800d87947 */ /* 0x000fea0003800000 */
.L_x_12154:
        /* <DEDUP_REMOVED lines=10> */
.L_x_12157:
[----:B------:R-:W0:Y:S02]  /*3730*/  I2F.S64 R4, R4 ;  /* 0x0000000400047312 */ /* 0x000e240000301400 */
[----:B0-----:R-:W-:-:S04]  /*3740*/  F2FP.F16.F32.PACK_AB R5, RZ, R4 ;  /* 0x00000004ff05723e */ /* 0x001fc800000000ff */
[----:B------:R-:W-:-:S05]  /*3750*/  PRMT R5, R5, 0x5410, RZ ;  /* 0x0000541005057816 */ /* 0x000fca00000000ff */
[----:B------:R0:W-:Y:S01]  /*3760*/  STG.E desc[UR36][R2.64], R5 ;  /* 0x0000000502007986 */ /* 0x0001e2000c101924 */
[----:B------:R-:W-:Y:S05]  /*3770*/  BRA `(.L_x_12151) ;  /* 0x00000008009c7947 */ /* 0x000fea0003800000 */
.L_x_12156:
[----:B------:R-:W0:Y:S02]  /*3780*/  I2F.F64.S64 R4, R4 ;  /* 0x0000000400047312 */ /* 0x000e240000301c00 */
[----:B0-----:R0:W-:Y:S01]  /*3790*/  STG.E.64 desc[UR36][R2.64], R4 ;  /* 0x0000000402007986 */ /* 0x0011e2000c101b24 */
[----:B------:R-:W-:Y:S05]  /*37a0*/  BRA `(.L_x_12151) ;  /* 0x0000000800907947 */ /* 0x000fea0003800000 */
.L_x_12146:
        /* <DEDUP_REMOVED lines=13> */
.L_x_12160:
[----:B------:R-:W0:Y:S01]  /*3880*/  I2F.F64.S64 R4, R4 ;  /* 0x0000000400047312 */ /* 0x000e220000301c00 */
[----:B------:R-:W-:-:S05]  /*3890*/  CS2R R6, SRZ ;  /* 0x0000000000067805 */ /* 0x000fca000001ff00 */
[----:B0-----:R0:W-:Y:S01]  /*38a0*/  STG.E.128 desc[UR36][R2.64], R4 ;  /* 0x0000000402007986 */ /* 0x0011e2000c101d24 */
[----:B------:R-:W-:Y:S05]  /*38b0*/  BRA `(.L_x_12151) ;  /* 0x00000008004c7947 */ /* 0x000fea0003800000 */
.L_x_12159:
        /* <DEDUP_REMOVED lines=19> */
.L_x_12164:
[----:B------:R-:W-:Y:S05]  /*39f0*/  BSYNC.RECONVERGENT B0 ;  /* 0x0000000000007941 */ /* 0x000fea0003800200 */
.L_x_12163:
[----:B------:R-:W-:-:S05]  /*3a00*/  LOP3.LUT R7, R0, 0x80, R7, 0xf8, !PT ;  /* 0x0000008000077812 */ /* 0x000fca00078ef807 */
[----:B------:R0:W-:Y:S01]  /*3a10*/  STG.E.U8 desc[UR36][R2.64], R7 ;  /* 0x0000000702007986 */ /* 0x0001e2000c101124 */
[----:B------:R-:W-:Y:S05]  /*3a20*/  BRA `(.L_x_12151) ;  /* 0x0000000400f07947 */ /* 0x000fea0003800000 */
.L_x_12162:
        /* <DEDUP_REMOVED lines=15> */
.L_x_12166:
[----:B------:R-:W-:Y:S05]  /*3b20*/  BSYNC.RECONVERGENT B0 ;  /* 0x0000000000007941 */ /* 0x000fea0003800200 */
.L_x_12165:
[----:B------:R-:W-:-:S05]  /*3b30*/  LOP3.LUT R7, R0, 0x80, R7, 0xf8, !PT ;  /* 0x0000008000077812 */ /* 0x000fca00078ef807 */
[----:B------:R0:W-:Y:S01]  /*3b40*/  STG.E.U8 desc[UR36][R2.64], R7 ;  /* 0x0000000702007986 */ /* 0x0001e2000c101124 */
[----:B------:R-:W-:Y:S05]  /*3b50*/  BRA `(.L_x_12151) ;  /* 0x0000000400a47947 */ /* 0x000fea0003800000 */
.L_x_12161:
[----:B------:R-:W0:Y:S02]  /*3b60*/  I2F.S64 R0, R4 ;  /* 0x0000000400007312 */ /* 0x000e240000301400 */
[----:B0-----:R-:W-:-:S05]  /*3b70*/  F2FP.BF16.F32.PACK_AB R0, RZ, R0 ;  /* 0x00000000ff00723e */ /* 0x001fca00000010ff */
[----:B------:R0:W-:Y:S01]  /*3b80*/  STG.E.U16 desc[UR36][R2.64], R0 ;  /* 0x0000000002007986 */ /* 0x0001e2000c101524 */
[----:B------:R-:W-:Y:S05]  /*3b90*/  BRA `(.L_x_12151) ;  /* 0x0000000400947947 */ /* 0x000fea0003800000 */
.L_x_12158:
        /* <DEDUP_REMOVED lines=10> */
.L_x_12169:
        /* <DEDUP_REMOVED lines=13> */
.L_x_12172:
[----:B------:R-:W-:-:S04]  /*3d10*/  SHF.R.U32.HI R0, RZ, 0x14, R5 ;  /* 0x00000014ff007819 */ /* 0x000fc80000011605 */
[----:B------:R-:W-:-:S04]  /*3d20*/  LOP3.LUT R0, R0, 0x1, RZ, 0xc0, !PT ;  /* 0x0000000100007812 */ /* 0x000fc800078ec0ff */
[----:B------:R-:W-:-:S04]  /*3d30*/  IADD3 R0, PT, PT, R5, 0x487ffff, R0 ;  /* 0x0487ffff05007810 */ /* 0x000fc80007ffe000 */
[----:B------:R-:W-:-:S04]  /*3d40*/  SHF.R.U32.HI R0, RZ, 0x14, R0 ;  /* 0x00000014ff007819 */ /* 0x000fc80000011600 */
[----:B------:R-:W-:-:S07]  /*3d50*/  LOP3.LUT R4, R0, 0xff, RZ, 0xc0, !PT ;  /* 0x000000ff00047812 */ /* 0x000fce00078ec0ff */
.L_x_12173:
[----:B------:R-:W-:-:S04]  /*3d60*/  SHF.R.U32.HI R5, RZ, 0x18, R5 ;  /* 0x00000018ff057819 */ /* 0x000fc80000011605 */
[----:B------:R-:W-:-:S04]  /*3d70*/  LOP3.LUT R4, R4, 0x80, R5, 0xf8, !PT ;  /* 0x0000008004047812 */ /* 0x000fc800078ef805 */
[----:B------:R-:W-:-:S07]  /*3d80*/  PRMT R0, R4, 0x7610, R0 ;  /* 0x0000761004007816 */ /* 0x000fce0000000000 */
.L_x_12171:
[----:B------:R-:W-:Y:S05]  /*3d90*/  BSYNC.RECONVERGENT B0 ;  /* 0x0000000000007941 */ /* 0x000fea0003800200 */
.L_x_12170:
[----:B------:R0:W-:Y:S01]  /*3da0*/  STG.E.U8 desc[UR36][R2.64], R0 ;  /* 0x0000000002007986 */ /* 0x0001e2000c101124 */
[----:B------:R-:W-:Y:S05]  /*3db0*/  BRA `(.L_x_12151) ;  /* 0x00000004000c7947 */ /* 0x000fea0003800000 */
.L_x_12168:
        /* <DEDUP_REMOVED lines=13> */
.L_x_12176:
[----:B------:R-:W-:-:S04]  /*3e90*/  SHF.R.U32.HI R0, RZ, 0x15, R5 ;  /* 0x00000015ff007819 */ /* 0x000fc80000011605 */
[----:B------:R-:W-:-:S04]  /*3ea0*/  LOP3.LUT R0, R0, 0x1, RZ, 0xc0, !PT ;  /* 0x0000000100007812 */ /* 0x000fc800078ec0ff */
[----:B------:R-:W-:-:S04]  /*3eb0*/  IADD3 R0, PT, PT, R5, 0x88fffff, R0 ;  /* 0x088fffff05007810 */ /* 0x000fc80007ffe000 */
[----:B------:R-:W-:-:S04]  /*3ec0*/  SHF.R.U32.HI R0, RZ, 0x15, R0 ;  /* 0x00000015ff007819 */ /* 0x000fc80000011600 */
[----:B------:R-:W-:-:S07]  /*3ed0*/  LOP3.LUT R4, R0, 0xff, RZ, 0xc0, !PT ;  /* 0x000000ff00047812 */ /* 0x000fce00078ec0ff */
.L_x_12177:
[----:B------:R-:W-:-:S04]  /*3ee0*/  SHF.R.U32.HI R5, RZ, 0x18, R5 ;  /* 0x00000018ff057819 */ /* 0x000fc80000011605 */
[----:B------:R-:W-:-:S04]  /*3ef0*/  LOP3.LUT R4, R4, 0x80, R5, 0xf8, !PT ;  /* 0x0000008004047812 */ /* 0x000fc800078ef805 */
[----:B------:R-:W-:-:S07]  /*3f00*/  PRMT R0, R4, 0x7610, R0 ;  /* 0x0000761004007816 */ /* 0x000fce0000000000 */
.L_x_12175:
[----:B------:R-:W-:Y:S05]  /*3f10*/  BSYNC.RECONVERGENT B0 ;  /* 0x0000000000007941 */ /* 0x000fea0003800200 */
.L_x_12174:
[----:B------:R0:W-:Y:S01]  /*3f20*/  STG.E.U8 desc[UR36][R2.64], R0 ;  /* 0x0000000002007986 */ /* 0x0001e2000c101124 */
[----:B------:R-:W-:Y:S05]  /*3f30*/  BRA `(.L_x_12151) ;  /* 0x0000000000ac7947 */ /* 0x000fea0003800000 */
.L_x_12167:
[----:B------:R-:W-:-:S09]  /*3f40*/  UISETP.NE.AND UP0, UPT, UR4, 0x1c, UPT ;  /* 0x0000001c0400788c */ /* 0x000fd2000bf05270 */
[----:B------:R-:W-:Y:S05]  /*3f50*/  BRA.U !UP0, `(.L_x_12178) ;  /* 0x0000000108a07547 */ /* 0x000fea000b800000 */
[----:B------:R-:W-:-:S09]  /*3f60*/  UISETP.NE.AND UP0, UPT, UR4, 0x1d, UPT ;  /* 0x0000001d0400788c */ /* 0x000fd2000bf05270 */
[----:B------:R-:W-:Y:S05]  /*3f70*/  BRA.U !UP0, `(.L_x_12179) ;  /* 0x0000000108907547 */ /* 0x000fea000b800000 */
[----:B------:R-:W-:-:S09]  /*3f80*/  UISETP.NE.AND UP0, UPT, UR4, 0x2c, UPT ;  /* 0x0000002c0400788c */ /* 0x000fd2000bf05270 */
[----:B------:R-:W-:Y:S05]  /*3f90*/  BRA.U !UP0, `(.L_x_12180) ;  /* 0x0000000108447547 */ /* 0x000fea000b800000 */
.L_x_12150:
        /* <DEDUP_REMOVED lines=16> */
.L_x_12181:
[----:B------:R-:W-:Y:S05]  /*40a0*/  BRA `(.L_x_12151) ;  /* 0x0000000000507947 */ /* 0x000fea0003800000 */
.L_x_12180:
        /* <DEDUP_REMOVED lines=13> */
[----:B------:R-:W-:-:S04]  /*4180*/  @!P0 IMAD.MOV R4, RZ, RZ, R6 ;  /* 0x000000ffff048224 */ /* 0x000fc800078e0206 */
[----:B------:R-:W-:-:S05]  /*4190*/  @P1 IMAD.MOV.U32 R5, RZ, RZ, R4 ;  /* 0x000000ffff051224 */ /* 0x000fca00078e0004 */
[----:B------:R0:W-:Y:S01]  /*41a0*/  STG.E.U8 desc[UR36][R2.64], R5 ;  /* 0x0000000502007986 */ /* 0x0001e2000c101124 */
[----:B------:R-:W-:Y:S05]  /*41b0*/  BRA `(.L_x_12151) ;  /* 0x00000000000c7947 */ /* 0x000fea0003800000 */
.L_x_12179:
[----:B------:R0:W-:Y:S01]  /*41c0*/  STG.E.64 desc[UR36][R2.64], R4 ;  /* 0x0000000402007986 */ /* 0x0001e2000c101b24 */
[----:B------:R-:W-:Y:S05]  /*41d0*/  BRA `(.L_x_12151) ;  /* 0x0000000000047947 */ /* 0x000fea0003800000 */
.L_x_12178:
[----:B------:R0:W-:Y:S02]  /*41e0*/  STG.E desc[UR36][R2.64], R7 ;  /* 0x0000000702007986 */ /* 0x0001e4000c101924 */
.L_x_12151:
[----:B------:R-:W-:-:S07]  /*41f0*/  IADD3 R19, PT, PT, R19, 0x80, RZ ;  /* 0x0000008013137810 */ /* 0x000fce0007ffe0ff */
.L_x_12076:
[----:B------:R-:W-:Y:S05]  /*4200*/  BSYNC.RECONVERGENT B6 ;  /* 0x0000000000067941 */ /* 0x000fea0003800200 */
.L_x_12075:
        /* <DEDUP_REMOVED lines=358> */
.L_x_12184:
        /* <DEDUP_REMOVED lines=17> */
.L_x_12188:
[----:B------:R0:W5:Y:S01]  /*5980*/  LDG.E.U8 R16, desc[UR36][R2.64] ;  /* 0x0000002402107981 */ /* 0x000162000c1e1100 */
[----:B------:R-:W-:Y:S01]  /*5990*/  IMAD.MOV.U32 R17, RZ, RZ, RZ ;  /* 0x000000ffff117224 */ /* 0x000fe200078e00ff */
[----:B------:R-:W-:Y:S06]  /*59a0*/  BRA `(.L_x_12190) ;  /* 0x0000000c00407947 */ /* 0x000fec0003800000 */
.L_x_12187:
        /* <DEDUP_REMOVED lines=8> */
.L_x_12192:
[----:B------:R-:W2:Y:S02]  /*5a30*/  LDG.E R16, desc[UR36][R2.64] ;  /* 0x0000002402107981 */ /* 0x000ea4000c1e1900 */
[----:B--2---:R-:W-:Y:S01]  /*5a40*/  SHF.R.S32.HI R17, RZ, 0x1f, R16 ;  /* 0x0000001fff117819 */ /* 0x004fe20000011410 */
[----:B------:R-:W-:Y:S06]  /*5a50*/  BRA `(.L_x_12190) ;  /* 0x0000000c00147947 */ /* 0x000fec0003800000 */
.L_x_12191:
[----:B------:R-:W2:Y:S02]  /*5a60*/  LDG.E.S16 R16, desc[UR36][R2.64] ;  /* 0x0000002402107981 */ /* 0x000ea4000c1e1700 */
[----:B--2---:R-:W-:Y:S01]  /*5a70*/  SHF.R.S32.HI R17, RZ, 0x1f, R16 ;  /* 0x0000001fff117819 */ /* 0x004fe20000011410 */
[----:B------:R-:W-:Y:S06]  /*5a80*/  BRA `(.L_x_12190) ;  /* 0x0000000c00087947 */ /* 0x000fec0003800000 */
.L_x_12186:
        /* <DEDUP_REMOVED lines=9> */
.L_x_12194:
[----:B------:R-:W2:Y:S02]  /*5b20*/  LDG.E.U16 R2, desc[UR36][R2.64] ;  /* 0x0000002402027981 */ /* 0x000ea4000c1e1500 */
[----:B--2---:R-:W-:-:S06]  /*5b30*/  HADD2.F32 R16, -RZ, R2.H0_H0 ;  /* 0x20000002ff107230 */ /* 0x004fcc0000004100 */
[----:B------:R-:W0:Y:S01]  /*5b40*/  F2I.S64.TRUNC R16, R16 ;  /* 0x0000001000107311 */ /* 0x000e22000020d900 */
[----:B------:R-:W-:Y:S05]  /*5b50*/  BRA `(.L_x_12190) ;  /* 0x0000000800d47947 */ /* 0x000fea0003800000 */
.L_x_12193:
        /* <DEDUP_REMOVED lines=9> */
.L_x_12196:
[----:B------:R-:W2:Y:S02]  /*5bf0*/  LDG.E.U16 R2, desc[UR36][R2.64] ;  /* 0x0000002402027981 */ /* 0x000ea4000c1e1500 */
[----:B--2---:R-:W-:-:S06]  /*5c00*/  HADD2.F32 R16, -RZ, R2.H0_H0 ;  /* 0x20000002ff107230 */ /* 0x004fcc0000004100 */
[----:B------:R-:W0:Y:S01]  /*5c10*/  F2I.S64.TRUNC R16, R16 ;  /* 0x0000001000107311 */ /* 0x000e22000020d900 */
[----:B------:R-:W-:Y:S05]  /*5c20*/  BRA `(.L_x_12190) ;  /* 0x0000000800a07947 */ /* 0x000fea0003800000 */
.L_x_12195:
[----:B------:R-:W2:Y:S02]  /*5c30*/  LDG.E.64 R2, desc[UR36][R2.64] ;  /* 0x0000002402027981 */ /* 0x000ea4000c1e1b00 */
[----:B--2---:R0:W1:Y:S01]  /*5c40*/  F2I.S64.F64.TRUNC R16, R2 ;  /* 0x0000000200107311 */ /* 0x004062000030d900 */
[----:B------:R-:W-:Y:S05]  /*5c50*/  BRA `(.L_x_12190) ;  /* 0x0000000800947947 */ /* 0x000fea0003800000 */
.L_x_12185:
        /* <DEDUP_REMOVED lines=13> */
.L_x_12199:
[----:B------:R-:W2:Y:S02]  /*5d30*/  LDG.E.64 R2, desc[UR36][R2.64] ;  /* 0x0000002402027981 */ /* 0x000ea4000c1e1b00 */
[----:B--2---:R0:W1:Y:S01]  /*5d40*/  F2I.S64.F64.TRUNC R16, R2 ;  /* 0x0000000200107311 */ /* 0x004062000030d900 */
[----:B------:R-:W-:Y:S05]  /*5d50*/  BRA `(.L_x_12190) ;  /* 0x0000000800547947 */ /* 0x000fea0003800000 */
.L_x_12198:
        /* <DEDUP_REMOVED lines=26> */
.L_x_12201:
        /* <DEDUP_REMOVED lines=13> */
.L_x_12200:
[----:B------:R-:W2:Y:S02]  /*5fd0*/  LDG.E.U16 R16, desc[UR36][R2.64] ;  /* 0x0000002402107981 */ /* 0x000ea4000c1e1500 */
[----:B--2---:R-:W-:-:S06]  /*5fe0*/  IMAD.U32 R16, R16, 0x10000, RZ ;  /* 0x0001000010107824 */ /* 0x004fcc00078e00ff */
[----:B------:R-:W0:Y:S01]  /*5ff0*/  F2I.S64.TRUNC R16, R16 ;  /* 0x0000001000107311 */ /* 0x000e22000020d900 */
[----:B------:R-:W-:Y:S05]  /*6000*/  BRA `(.L_x_12190) ;  /* 0x0000000400a87947 */ /* 0x000fea0003800000 */
.L_x_12197:
        /* <DEDUP_REMOVED lines=11> */
.L_x_12204:
        /* <DEDUP_REMOVED lines=21> */
.L_x_12208:
[----:B------:R-:W-:Y:S05]  /*6210*/  BSYNC.RECONVERGENT B1 ;  /* 0x0000000000017941 */ /* 0x000fea0003800200 */
.L_x_12207:
[----:B------:R-:W-:Y:S01]  /*6220*/  IMAD.SHL.U32 R0, R0, 0x100000, RZ ;  /* 0x0010000000007824 */ /* 0x000fe200078e00ff */
[----:B------:R-:W-:-:S04]  /*6230*/  LEA R2, R2, 0x3b800000, 0x17 ;  /* 0x3b80000002027811 */ /* 0x000fc800078eb8ff */
[----:B------:R-:W-:-:S07]  /*6240*/  LOP3.LUT R16, R2, R0, R7, 0xfe, !PT ;  /* 0x0000000002107212 */ /* 0x000fce00078efe07 */
.L_x_12206:
[----:B------:R-:W-:Y:S05]  /*6250*/  BSYNC.RECONVERGENT B0 ;  /* 0x0000000000007941 */ /* 0x000fea0003800200 */
.L_x_12205:
[----:B------:R-:W1:Y:S01]  /*6260*/  F2I.S64.TRUNC R16, R16 ;  /* 0x0000001000107311 */ /* 0x000e62000020d900 */
[----:B------:R-:W-:Y:S05]  /*6270*/  BRA `(.L_x_12190) ;  /* 0x00000004000c7947 */ /* 0x000fea0003800000 */
.L_x_12203:
        /* <DEDUP_REMOVED lines=21> */
.L_x_12212:
[----:B------:R-:W-:Y:S05]  /*63d0*/  BSYNC.RECONVERGENT B1 ;  /* 0x0000000000017941 */ /* 0x000fea0003800200 */
.L_x_12211:
[----:B------:R-:W-:Y:S02]  /*63e0*/  SHF.L.U32 R0, R0, 0x15, RZ ;  /* 0x0000001500007819 */ /* 0x000fe400000006ff */
[----:B------:R-:W-:-:S04]  /*63f0*/  LEA R2, R2, 0x37800000, 0x17 ;  /* 0x3780000002027811 */ /* 0x000fc800078eb8ff */
[----:B------:R-:W-:-:S07]  /*6400*/  LOP3.LUT R16, R2, R0, R7, 0xfe, !PT ;  /* 0x0000000002107212 */ /* 0x000fce00078efe07 */
.L_x_12210:
[----:B------:R-:W-:Y:S05]  /*6410*/  BSYNC.RECONVERGENT B0 ;  /* 0x0000000000007941 */ /* 0x000fea0003800200 */
.L_x_12209:
[----:B------:R-:W2:Y:S01]  /*6420*/  F2I.S64.TRUNC R16, R16 ;  /* 0x0000001000107311 */ /* 0x000ea2000020d900 */
[----:B------:R-:W-:Y:S05]  /*6430*/  BRA `(.L_x_12190) ;  /* 0x00000000009c7947 */ /* 0x000fea0003800000 */
.L_x_12202:
        /* <DEDUP_REMOVED lines=14> */
.L_x_12216:
[----:B------:R-:W-:Y:S05]  /*6520*/  BSYNC.RECONVERGENT B0 ;  /* 0x0000000000007941 */ /* 0x000fea0003800200 */
.L_x_12215:
[----:B------:R-:W4:Y:S01]  /*6530*/  F2I.S64.TRUNC R16, R16 ;  /* 0x0000001000107311 */ /* 0x000f22000020d900 */
[----:B------:R-:W-:Y:S05]  /*6540*/  BRA `(.L_x_12190) ;  /* 0x0000000000587947 */ /* 0x000fea0003800000 */
.L_x_12189:
        /* <DEDUP_REMOVED lines=16> */
.L_x_12217:
[----:B------:R-:W-:Y:S01]  /*6650*/  CS2R R16, SRZ ;  /* 0x0000000000107805 */ /* 0x000fe2000001ff00 */
[----:B------:R-:W-:Y:S06]  /*6660*/  BRA `(.L_x_12190) ;  /* 0x0000000000107947 */ /* 0x000fec0003800000 */
.L_x_12214:
[----:B------:R3:W5:Y:S01]  /*6670*/  LDG.E.64 R16, desc[UR36][R2.64] ;  /* 0x0000002402107981 */ /* 0x000762000c1e1b00 */
[----:B------:R-:W-:Y:S05]  /*6680*/  BRA `(.L_x_12190) ;  /* 0x0000000000087947 */ /* 0x000fea0003800000 */
.L_x_12213:
[----:B------:R0:W5:Y:S01]  /*6690*/  LDG.E R16, desc[UR36][R2.64] ;  /* 0x0000002402107981 */ /* 0x000162000c1e1900 */
[----:B------:R-:W-:-:S07]  /*66a0*/  IMAD.MOV.U32 R17, RZ, RZ, RZ ;  /* 0x000000ffff117224 */ /* 0x000fce00078e00ff */
.L_x_12190:
        /* <DEDUP_REMOVED lines=17> */
.L_x_12221:
[----:B0-----:R3:W5:Y:S01]  /*67c0*/  LDG.E.U8 R2, desc[UR36][R22.64] ;  /* 0x0000002416027981 */ /* 0x001762000c1e1100 */
[----:B------:R-:W-:Y:S01]  /*67d0*/  MOV R3, RZ ;  /* 0x000000ff00037202 */ /* 0x000fe20000000f00 */
[----:B------:R-:W-:Y:S06]  /*67e0*/  BRA `(.L_x_12223) ;  /* 0x0000000c00407947 */ /* 0x000fec0003800000 */
.L_x_12220:
        /* <DEDUP_REMOVED lines=8> */
.L_x_12225:
[----:B0-----:R-:W3:Y:S02]  /*6870*/  LDG.E R2, desc[UR36][R22.64] ;  /* 0x0000002416027981 */ /* 0x001ee4000c1e1900 */
[----:B---3--:R-:W-:Y:S01]  /*6880*/  SHF.R.S32.HI R3, RZ, 0x1f, R2 ;  /* 0x0000001fff037819 */ /* 0x008fe20000011402 */
[----:B------:R-:W-:Y:S06]  /*6890*/  BRA `(.L_x_12223) ;  /* 0x0000000c00147947 */ /* 0x000fec0003800000 */
.L_x_12224:
[----:B0-----:R-:W3:Y:S02]  /*68a0*/  LDG.E.S16 R2, desc[UR36][R22.64] ;  /* 0x0000002416027981 */ /* 0x001ee4000c1e1700 */
[----:B---3--:R-:W-:Y:S01]  /*68b0*/  SHF.R.S32.HI R3, RZ, 0x1f, R2 ;  /* 0x0000001fff037819 */ /* 0x008fe20000011402 */
[----:B------:R-:W-:Y:S06]  /*68c0*/  BRA `(.L_x_12223) ;  /* 0x0000000c00087947 */ /* 0x000fec0003800000 */
.L_x_12219:
        /* <DEDUP_REMOVED lines=9> */
.L_x_12227:
[----:B------:R-:W0:Y:S02]  /*6960*/  LDG.E.U16 R22, desc[UR36][R22.64] ;  /* 0x0000002416167981 */ /* 0x000e24000c1e1500 */
[----:B0-----:R-:W-:-:S06]  /*6970*/  HADD2.F32 R2, -RZ, R22.H0_H0 ;  /* 0x20000016ff027230 */ /* 0x001fcc0000004100 */
[----:B------:R-:W0:Y:S01]  /*6980*/  F2I.S64.TRUNC R2, R2 ;  /* 0x0000000200027311 */ /* 0x000e22000020d900 */
[----:B------:R-:W-:Y:S05]  /*6990*/  BRA `(.L_x_12223) ;  /* 0x0000000800d47947 */ /* 0x000fea0003800000 */
.L_x_12226:
        /* <DEDUP_REMOVED lines=9> */
.L_x_12229:
[----:B------:R-:W0:Y:S02]  /*6a30*/  LDG.E.U16 R22, desc[UR36][R22.64] ;  /* 0x0000002416167981 */ /* 0x000e24000c1e1500 */
[----:B0-----:R-:W-:-:S06]  /*6a40*/  HADD2.F32 R2, -RZ, R22.H0_H0 ;  /* 0x20000016ff027230 */ /* 0x001fcc0000004100 */
[----:B------:R-:W0:Y:S01]  /*6a50*/  F2I.S64.TRUNC R2, R2 ;  /* 0x0000000200027311 */ /* 0x000e22000020d900 */
[----:B------:R-:W-:Y:S05]  /*6a60*/  BRA `(.L_x_12223) ;  /* 0x0000000800a07947 */ /* 0x000fea0003800000 */
.L_x_12228:
[----:B0-----:R-:W3:Y:S02]  /*6a70*/  LDG.E.64 R2, desc[UR36][R22.64] ;  /* 0x0000002416027981 */ /* 0x001ee4000c1e1b00 */
[----:B---3--:R-:W0:Y:S01]  /*6a80*/  F2I.S64.F64.TRUNC R2, R2 ;  /* 0x0000000200027311 */ /* 0x008e22000030d900 */
[----:B------:R-:W-:Y:S05]  /*6a90*/  BRA `(.L_x_12223) ;  /* 0x0000000800947947 */ /* 0x000fea0003800000 */
.L_x_12218:
        /* <DEDUP_REMOVED lines=13> */
.L_x_12232:
[----:B0-----:R-:W3:Y:S02]  /*6b70*/  LDG.E.64 R2, desc[UR36][R22.64] ;  /* 0x0000002416027981 */ /* 0x001ee4000c1e1b00 */
[----:B---3--:R-:W0:Y:S01]  /*6b80*/  F2I.S64.F64.TRUNC R2, R2 ;  /* 0x0000000200027311 */ /* 0x008e22000030d900 */
[----:B------:R-:W-:Y:S05]  /*6b90*/  BRA `(.L_x_12223) ;  /* 0x0000000800547947 */ /* 0x000fea0003800000 */
.L_x_12231:
        /* <DEDUP_REMOVED lines=26> */
.L_x_12234:
        /* <DEDUP_REMOVED lines=13> */
.L_x_12233:
[----:B0-----:R-:W3:Y:S02]  /*6e10*/  LDG.E.U16 R2, desc[UR36][R22.64] ;  /* 0x0000002416027981 */ /* 0x001ee4000c1e1500 */
[----:B---3--:R-:W-:-:S06]  /*6e20*/  IMAD.U32 R2, R2, 0x10000, RZ ;  /* 0x0001000002027824 */ /* 0x008fcc00078e00ff */
[----:B------:R-:W0:Y:S01]  /*6e30*/  F2I.S64.TRUNC R2, R2 ;  /* 0x0000000200027311 */ /* 0x000e22000020d900 */
[----:B------:R-:W-:Y:S05]  /*6e40*/  BRA `(.L_x_12223) ;  /* 0x0000000400a87947 */ /* 0x000fea0003800000 */
.L_x_12230:
        /* <DEDUP_REMOVED lines=11> */
.L_x_12237:
        /* <DEDUP_REMOVED lines=21> */
.L_x_12241:
[----:B------:R-:W-:Y:S05]  /*7050*/  BSYNC.RECONVERGENT B1 ;  /* 0x0000000000017941 */ /* 0x000fea0003800200 */
.L_x_12240:
[----:B------:R-:W-:Y:S01]  /*7060*/  IMAD.SHL.U32 R0, R0, 0x100000, RZ ;  /* 0x0010000000007824 */ /* 0x000fe200078e00ff */
[----:B------:R-:W-:-:S04]  /*7070*/  LEA R2, R2, 0x3b800000, 0x17 ;  /* 0x3b80000002027811 */ /* 0x000fc800078eb8ff */
[----:B------:R-:W-:-:S07]  /*7080*/  LOP3.LUT R2, R2, R0, R7, 0xfe, !PT ;  /* 0x0000000002027212 */ /* 0x000fce00078efe07 */
.L_x_12239:
[----:B------:R-:W-:Y:S05]  /*7090*/  BSYNC.RECONVERGENT B0 ;  /* 0x0000000000007941 */ /* 0x000fea0003800200 */
.L_x_12238:
[----:B------:R-:W0:Y:S01]  /*70a0*/  F2I.S64.TRUNC R2, R2 ;  /* 0x0000000200027311 */ /* 0x000e22000020d900 */
[----:B------:R-:W-:Y:S05]  /*70b0*/  BRA `(.L_x_12223) ;  /* 0x00000004000c7947 */ /* 0x000fea0003800000 */
.L_x_12236:
[----:B------:R-:W3:Y:S01]  /*70c0*/  LDG.E.U8 R22, desc[UR36][R22.64] ;  /* 0x0000002416167981 */ /* 0x000ee2000c1e1100 */
[----:B------:R-:W-:Y:S01]  /*70d0*/  BSSY.RECONVERGENT B0, `(.L_x_12242) ;  /* 0x0000018000007945 */ /* 0x000fe20003800200 */
[----:B0-----:R-:W-:Y:S01]  /*70e0*/  HFMA2 R2, -RZ, RZ, 0, 0 ;  /* 0x00000000ff027431 */ /* 0x001fe200000001ff */
        /* <DEDUP_REMOVED lines=18> */
.L_x_12245:
[----:B------:R-:W-:Y:S05]  /*7210*/  BSYNC.RECONVERGENT B1 ;  /* 0x0000000000017941 */ /* 0x000fea0003800200 */
.L_x_12244:
[----:B------:R-:W-:Y:S01]  /*7220*/  IMAD.SHL.U32 R0, R0, 0x200000, RZ ;  /* 0x0020000000007824 */ /* 0x000fe200078e00ff */
[----:B------:R-:W-:-:S04]  /*7230*/  LEA R2, R2, 0x37800000, 0x17 ;  /* 0x3780000002027811 */ /* 0x000fc800078eb8ff */
[----:B------:R-:W-:-:S07]  /*7240*/  LOP3.LUT R2, R2, R0, R7, 0xfe, !PT ;  /* 0x0000000002027212 */ /* 0x000fce00078efe07 */
.L_x_12243:
[----:B------:R-:W-:Y:S05]  /*7250*/  BSYNC.RECONVERGENT B0 ;  /* 0x0000000000007941 */ /* 0x000fea0003800200 */
.L_x_12242:
[----:B------:R-:W0:Y:S01]  /*7260*/  F2I.S64.TRUNC R2, R2 ;  /* 0x0000000200027311 */ /* 0x000e22000020d900 */
[----:B------:R-:W-:Y:S05]  /*7270*/  BRA `(.L_x_12223) ;  /* 0x00000000009c7947 */ /* 0x000fea0003800000 */
.L_x_12235:
        /* <DEDUP_REMOVED lines=8> */
[----:B0-----:R-:W-:Y:S01]  /*7300*/  IMAD.MOV.U32 R2, RZ, RZ, 0x400000 ;  /* 0x00400000ff027424 */ /* 0x001fe200078e00ff */
[----:B---3--:R-:W-:-:S13]  /*7310*/  ISETP.NE.AND P0, PT, R22, RZ, PT ;  /* 0x000000ff1600720c */ /* 0x008fda0003f05270 */
[----:B------:R-:W-:Y:S05]  /*7320*/  @!P0 BRA `(.L_x_12249) ;  /* 0x00000000000c8947 */ /* 0x000fea0003800000 */
[----:B------:R-:W-:-:S13]  /*7330*/  ISETP.NE.AND P0, PT, R22, 0xff, PT ;  /* 0x000000ff1600780c */ /* 0x000fda0003f05270 */
[----:B------:R-:W-:Y:S01]  /*7340*/  @!P0 MOV R2, 0x7f800001 ;  /* 0x7f80000100028802 */ /* 0x000fe20000000f00 */
[----:B------:R-:W-:-:S07]  /*7350*/  @P0 IMAD.SHL.U32 R2, R22, 0x800000, RZ ;  /* 0x0080000016020824 */ /* 0x000fce00078e00ff */
.L_x_12249:
[----:B------:R-:W-:Y:S05]  /*7360*/  BSYNC.RECONVERGENT B0 ;  /* 0x0000000000007941 */ /* 0x000fea0003800200 */
.L_x_12248:
[----:B------:R-:W0:Y:S01]  /*7370*/  F2I.S64.TRUNC R2, R2 ;  /* 0x0000000200027311 */ /* 0x000e22000020d900 */
[----:B------:R-:W-:Y:S05]  /*7380*/  BRA `(.L_x_12223) ;  /* 0x0000000000587947 */ /* 0x000fea0003800000 */
.L_x_12222:
        /* <DEDUP_REMOVED lines=16> */
.L_x_12250:
[----:B------:R-:W-:Y:S01]  /*7490*/  CS2R R2, SRZ ;  /* 0x0000000000027805 */ /* 0x000fe2000001ff00 */
[----:B------:R-:W-:Y:S06]  /*74a0*/  BRA `(.L_x_12223) ;  /* 0x0000000000107947 */ /* 0x000fec0003800000 */
.L_x_12247:
[----:B0-----:R0:W5:Y:S01]  /*74b0*/  LDG.E.64 R2, desc[UR36][R22.64] ;  /* 0x0000002416027981 */ /* 0x001162000c1e1b00 */
[----:B------:R-:W-:Y:S05]  /*74c0*/  BRA `(.L_x_12223) ;  /* 0x0000000000087947 */ /* 0x000fea0003800000 */
.L_x_12246:
[----:B0-----:R0:W5:Y:S01]  /*74d0*/  LDG.E R2, desc[UR36][R22.64] ;  /* 0x0000002416027981 */ /* 0x001162000c1e1900 */
[----:B------:R-:W-:-:S07]  /*74e0*/  IMAD.MOV.U32 R3, RZ, RZ, RZ ;  /* 0x000000ffff037224 */ /* 0x000fce00078e00ff */
.L_x_12223:
        /* <DEDUP_REMOVED lines=19> */
.L_x_12254:
[----:B------:R0:W-:Y:S01]  /*7620*/  STG.E.U8 desc[UR36][R2.64], R7 ;  /* 0x0000000702007986 */ /* 0x0001e2000c101124 */
[----:B------:R-:W-:Y:S05]  /*7630*/  BRA `(.L_x_12256) ;  /* 0x0000000c00387947 */ /* 0x000fea0003800000 */
.L_x_12253:
        /* <DEDUP_REMOVED lines=8> */
.L_x_12258:
[----:B------:R0:W-:Y:S01]  /*76c0*/  STG.E desc[UR36][R2.64], R7 ;  /* 0x0000000702007986 */ /* 0x0001e2000c101924 */
[----:B------:R-:W-:Y:S05]  /*76d0*/  BRA `(.L_x_12256) ;  /* 0x0000000c00107947 */ /* 0x000fea0003800000 */
.L_x_12257:
[----:B------:R0:W-:Y:S01]  /*76e0*/  STG.E.U16 desc[UR36][R2.64], R7 ;  /* 0x0000000702007986 */ /* 0x0001e2000c101524 */
[----:B------:R-:W-:Y:S05]  /*76f0*/  BRA `(.L_x_12256) ;  /* 0x0000000c00087947 */ /* 0x000fea0003800000 */
.L_x_12252:
        /* <DEDUP_REMOVED lines=9> */
.L_x_12260:
[----:B------:R-:W0:Y:S02]  /*7790*/  I2F.S64 R0, R4 ;  /* 0x0000000400007312 */ /* 0x000e240000301400 */
[----:B0-----:R-:W-:-:S05]  /*77a0*/  F2FP.F16.F32.PACK_AB R0, RZ, R0 ;  /* 0x00000000ff00723e */ /* 0x001fca00000000ff */
[----:B------:R0:W-:Y:S01]  /*77b0*/  STG.E.U16 desc[UR36][R2.64], R0 ;  /* 0x0000000002007986 */ /* 0x0001e2000c101524 */
[----:B------:R-:W-:Y:S05]  /*77c0*/  BRA `(.L_x_12256) ;  /* 0x0000000800d47947 */ /* 0x000fea0003800000 */
.L_x_12259:
        /* <DEDUP_REMOVED lines=10> */
.L_x_12262:
[----:B------:R-:W0:Y:S02]  /*7870*/  I2F.S64 R4, R4 ;  /* 0x0000000400047312 */ /* 0x000e240000301400 */
[----:B0-----:R-:W-:-:S04]  /*7880*/  F2FP.F16.F32.PACK_AB R5, RZ, R4 ;  /* 0x00000004ff05723e */ /* 0x001fc800000000ff */
[----:B------:R-:W-:-:S05]  /*7890*/  PRMT R5, R5, 0x5410, RZ ;  /* 0x0000541005057816 */ /* 0x000fca00000000ff */
[----:B------:R0:W-:Y:S01]  /*78a0*/  STG.E desc[UR36][R2.64], R5 ;  /* 0x0000000502007986 */ /* 0x0001e2000c101924 */
[----:B------:R-:W-:Y:S05]  /*78b0*/  BRA `(.L_x_12256) ;  /* 0x0000000800987947 */ /* 0x000fea0003800000 */
.L_x_12261:
[----:B------:R-:W0:Y:S02]  /*78c0*/  I2F.F64.S64 R4, R4 ;  /* 0x0000000400047312 */ /* 0x000e240000301c00 */
[----:B0-----:R0:W-:Y:S01]  /*78d0*/  STG.E.64 desc[UR36][R2.64], R4 ;  /* 0x0000000402007986 */ /* 0x0011e2000c101b24 */
[----:B------:R-:W-:Y:S05]  /*78e0*/  BRA `(.L_x_12256) ;  /* 0x00000008008c7947 */ /* 0x000fea0003800000 */
.L_x_12251:
        /* <DEDUP_REMOVED lines=12> */
.L_x_12266:
        /* <DEDUP_REMOVED lines=18> */
.L_x_12269:
[----:B------:R-:W-:-:S04]  /*7ad0*/  SHF.R.U32.HI R5, RZ, 0x18, R5 ;  /* 0x00000018ff057819 */ /* 0x000fc80000011605 */
[----:B------:R-:W-:-:S07]  /*7ae0*/  LOP3.LUT R0, R0, 0x80, R5, 0xf8, !PT ;  /* 0x0000008000007812 */ /* 0x000fce00078ef805 */
.L_x_12268:
[----:B------:R-:W-:Y:S05]  /*7af0*/  BSYNC.RECONVERGENT B0 ;  /* 0x0000000000007941 */ /* 0x000fea0003800200 */
.L_x_12267:
[----:B------:R3:W-:Y:S01]  /*7b00*/  STG.E.U8 desc[UR36][R2.64], R0 ;  /* 0x0000000002007986 */ /* 0x0007e2000c101124 */
[----:B------:R-:W-:Y:S05]  /*7b10*/  BRA `(.L_x_12256) ;  /* 0x0000000800007947 */ /* 0x000fea0003800000 */
.L_x_12265:
        /* <DEDUP_REMOVED lines=18> */
.L_x_12272:
[----:B------:R-:W-:-:S04]  /*7c40*/  SHF.R.U32.HI R5, RZ, 0x18, R5 ;  /* 0x00000018ff057819 */ /* 0x000fc80000011605 */
[----:B------:R-:W-:-:S07]  /*7c50*/  LOP3.LUT R0, R0, 0x80, R5, 0xf8, !PT ;  /* 0x0000008000007812 */ /* 0x000fce00078ef805 */
.L_x_12271:
[----:B------:R-:W-:Y:S05]  /*7c60*/  BSYNC.RECONVERGENT B0 ;  /* 0x0000000000007941 */ /* 0x000fea0003800200 */
.L_x_12270:
[----:B------:R0:W-:Y:S01]  /*7c70*/  STG.E.U8 desc[UR36][R2.64], R0 ;  /* 0x0000000002007986 */ /* 0x0001e2000c101124 */
[----:B------:R-:W-:Y:S05]  /*7c80*/  BRA `(.L_x_12256) ;  /* 0x0000000400a47947 */ /* 0x000fea0003800000 */
.L_x_12264:
        /* <DEDUP_REMOVED lines=23> */
.L_x_12274:
[----:B------:R1:W-:Y:S01]  /*7e00*/  STG.E.64 desc[UR36][R2.64], R4 ;  /* 0x0000000402007986 */ /* 0x0003e2000c101b24 */
[----:B------:R-:W-:Y:S05]  /*7e10*/  BRA `(.L_x_12256) ;  /* 0x0000000400407947 */ /* 0x000fea0003800000 */
.L_x_12273:
[----:B------:R0:W-:Y:S01]  /*7e20*/  STG.E desc[UR36][R2.64], R7 ;  /* 0x0000000702007986 */ /* 0x0001e2000c101924 */
[----:B------:R-:W-:Y:S05]  /*7e30*/  BRA `(.L_x_12256) ;  /* 0x0000000400387947 */ /* 0x000fea0003800000 */
.L_x_12263:
        /* <DEDUP_REMOVED lines=11> */
.L_x_12276:
[----:B------:R-:W0:Y:S01]  /*7ef0*/  I2F.F64.S64 R4, R4 ;  /* 0x0000000400047312 */ /* 0x000e220000301c00 */
[----:B------:R-:W-:-:S05]  /*7f00*/  CS2R R6, SRZ ;  /* 0x0000000000067805 */ /* 0x000fca000001ff00 */
[----:B0-----:R0:W-:Y:S01]  /*7f10*/  STG.E.128 desc[UR36][R2.64], R4 ;  /* 0x0000000402007986 */ /* 0x0011e2000c101d24 */
[----:B------:R-:W-:Y:S05]  /*7f20*/  BRA `(.L_x_12256) ;  /* 0x0000000000fc7947 */ /* 0x000fea0003800000 */
.L_x_12275:
[----:B------:R-:W-:-:S09]  /*7f30*/  UISETP.NE.AND UP0, UPT, UR4, 0xf, UPT ;  /* 0x0000000f0400788c */ /* 0x000fd2000bf05270 */
[----:B------:R-:W-:Y:S05]  /*7f40*/  BRA.U !UP0, `(.L_x_12277) ;  /* 0x0000000108e87547 */ /* 0x000fea000b800000 */
[----:B------:R-:W-:-:S09]  /*7f50*/  UISETP.NE.AND UP0, UPT, UR4, 0x17, UPT ;  /* 0x000000170400788c */ /* 0x000fd2000bf05270 */
[----:B------:R-:W-:Y:S05]  /*7f60*/  BRA.U !UP0, `(.L_x_12278) ;  /* 0x0000000108907547 */ /* 0x000fea000b800000 */
[----:B------:R-:W-:-:S09]  /*7f70*/  UISETP.NE.AND UP0, UPT, UR4, 0x18, UPT ;  /* 0x000000180400788c */ /* 0x000fd2000bf05270 */
[----:B------:R-:W-:Y:S05]  /*7f80*/  BRA.U !UP0, `(.L_x_12279) ;  /* 0x0000000108447547 */ /* 0x000fea000b800000 */
.L_x_12255:
        /* <DEDUP_REMOVED lines=16> */
.L_x_12280:
[----:B------:R-:W-:Y:S05]  /*8090*/  BRA `(.L_x_12256) ;  /* 0x0000000000a07947 */ /* 0x000fea0003800000 */
.L_x_12279:
        /* <DEDUP_REMOVED lines=13> */
.L_x_12282:
[----:B------:R-:W-:Y:S05]  /*8170*/  BSYNC.RECONVERGENT B0 ;  /* 0x0000000000007941 */ /* 0x000fea0003800200 */
.L_x_12281:
[----:B------:R-:W-:-:S05]  /*8180*/  LOP3.LUT R7, R0, 0x80, R7, 0xf8, !PT ;  /* 0x0000008000077812 */ /* 0x000fca00078ef807 */
[----:B------:R0:W-:Y:S01]  /*8190*/  STG.E.U8 desc[UR36][R2.64], R7 ;  /* 0x0000000702007986 */ /* 0x0001e2000c101124 */
[----:B------:R-:W-:Y:S05]  /*81a0*/  BRA `(.L_x_12256) ;  /* 0x00000000005c7947 */ /* 0x000fea0003800000 */
.L_x_12278:
        /* <DEDUP_REMOVED lines=12> */
.L_x_12284:
[----:B------:R-:W-:Y:S02]  /*8270*/  ISETP.GT.U32.AND P0, PT, R6, 0x7f800000, PT ;  /* 0x7f8000000600780c */ /* 0x000fe40003f04070 */
[----:B------:R-:W-:-:S04]  /*8280*/  MOV R0, 0x7f ;  /* 0x0000007f00007802 */ /* 0x000fc80000000f00 */
[----:B------:R-:W-:-:S07]  /*8290*/  SEL R0, R0, 0x7c, P0 ;  /* 0x0000007c00007807 */ /* 0x000fce0000000000 */
.L_x_12285:
[----:B------:R-:W-:Y:S05]  /*82a0*/  BSYNC.RECONVERGENT B0 ;  /* 0x0000000000007941 */ /* 0x000fea0003800200 */
.L_x_12283:
[----:B------:R-:W-:-:S04]  /*82b0*/  SHF.R.U32.HI R5, RZ, 0x18, R5 ;  /* 0x00000018ff057819 */ /* 0x000fc80000011605 */
[----:B------:R-:W-:-:S05]  /*82c0*/  LOP3.LUT R5, R0, 0x80, R5, 0xf8, !PT ;  /* 0x0000008000057812 */ /* 0x000fca00078ef805 */
[----:B------:R0:W-:Y:S01]  /*82d0*/  STG.E.U8 desc[UR36][R2.64], R5 ;  /* 0x0000000502007986 */ /* 0x0001e2000c101124 */
[----:B------:R-:W-:Y:S05]  /*82e0*/  BRA `(.L_x_12256) ;  /* 0x00000000000c7947 */ /* 0x000fea0003800000 */
.L_x_12277:
[----:B------:R-:W0:Y:S02]  /*82f0*/  I2F.S64 R0, R4 ;  /* 0x0000000400007312 */ /* 0x000e240000301400 */
[----:B0-----:R-:W-:-:S05]  /*8300*/  F2FP.BF16.F32.PACK_AB R0, RZ, R0 ;  /* 0x00000000ff00723e */ /* 0x001fca00000010ff */
[----:B------:R0:W-:Y:S02]  /*8310*/  STG.E.U16 desc[UR36][R2.64], R0 ;  /* 0x0000000002007986 */ /* 0x0001e4000c101524 */
.L_x_12256:
[----:B------:R-:W-:-:S07]  /*8320*/  VIADD R19, R19, 0x80 ;  /* 0x0000008013137836 */ /* 0x000fce0000000000 */
.L_x_12183:
[----:B------:R-:W-:Y:S05]  /*8330*/  BSYNC.RECONVERGENT B6 ;  /* 0x0000000000067941 */ /* 0x000fea0003800200 */
.L_x_12182:
        /* <DEDUP_REMOVED lines=358> */
.L_x_12288:
        /* <DEDUP_REMOVED lines=17> */
.L_x_12292:
[----:B------:R1:W5:Y:S01]  /*9ab0*/  LDG.E.U8 R16, desc[UR36][R2.64] ;  /* 0x0000002402107981 */ /* 0x000362000c1e1100 */
[----:B------:R-:W-:Y:S01]  /*9ac0*/  IMAD.MOV.U32 R17, RZ, RZ, RZ ;  /* 0x000000ffff117224 */ /* 0x000fe200078e00ff */
[----:B------:R-:W-:Y:S06]  /*9ad0*/  BRA `(.L_x_12294) ;  /* 0x0000000c00407947 */ /* 0x000fec0003800000 */
.L_x_12291:
        /* <DEDUP_REMOVED lines=8> */
.L_x_12296:
[----:B------:R-:W2:Y:S02]  /*9b60*/  LDG.E R16, desc[UR36][R2.64] ;  /* 0x0000002402107981 */ /* 0x000ea4000c1e1900 */
[----:B--2---:R-:W-:Y:S01]  /*9b70*/  SHF.R.S32.HI R17, RZ, 0x1f, R16 ;  /* 0x0000001fff117819 */ /* 0x004fe20000011410 */
[----:B------:R-:W-:Y:S06]  /*9b80*/  BRA `(.L_x_12294) ;  /* 0x0000000c00147947 */ /* 0x000fec0003800000 */
.L_x_12295:
[----:B------:R-:W2:Y:S02]  /*9b90*/  LDG.E.S16 R16, desc[UR36][R2.64] ;  /* 0x0000002402107981 */ /* 0x000ea4000c1e1700 */
[----:B--2---:R-:W-:Y:S01]  /*9ba0*/  SHF.R.S32.HI R17, RZ, 0x1f, R16 ;  /* 0x0000001fff117819 */ /* 0x004fe20000011410 */
[----:B------:R-:W-:Y:S06]  /*9bb0*/  BRA `(.L_x_12294) ;  /* 0x0000000c00087947 */ /* 0x000fec0003800000 */
.L_x_12290:
        /* <DEDUP_REMOVED lines=9> */
.L_x_12298:
[----:B------:R-:W2:Y:S02]  /*9c50*/  LDG.E.U16 R2, desc[UR36][R2.64] ;  /* 0x0000002402027981 */ /* 0x000ea4000c1e1500 */
[----:B--2---:R-:W-:-:S06]  /*9c60*/  HADD2.F32 R16, -RZ, R2.H0_H0 ;  /* 0x20000002ff107230 */ /* 0x004fcc0000004100 */
[----:B------:R-:W0:Y:S01]  /*9c70*/  F2I.S64.TRUNC R16, R16 ;  /* 0x0000001000107311 */ /* 0x000e22000020d900 */
[----:B------:R-:W-:Y:S05]  /*9c80*/  BRA `(.L_x_12294) ;  /* 0x0000000800d47947 */ /* 0x000fea0003800000 */
.L_x_12297:
        /* <DEDUP_REMOVED lines=9> */
.L_x_12300:
[----:B------:R-:W2:Y:S02]  /*9d20*/  LDG.E.U16 R2, desc[UR36][R2.64] ;  /* 0x0000002402027981 */ /* 0x000ea4000c1e1500 */
[----:B--2---:R-:W-:-:S06]  /*9d30*/  HADD2.F32 R16, -RZ, R2.H0_H0 ;  /* 0x20000002ff107230 */ /* 0x004fcc0000004100 */
[----:B------:R-:W0:Y:S01]  /*9d40*/  F2I.S64.TRUNC R16, R16 ;  /* 0x0000001000107311 */ /* 0x000e22000020d900 */
[----:B------:R-:W-:Y:S05]  /*9d50*/  BRA `(.L_x_12294) ;  /* 0x0000000800a07947 */ /* 0x000fea0003800000 */
.L_x_12299:
[----:B------:R-:W2:Y:S02]  /*9d60*/  LDG.E.64 R2, desc[UR36][R2.64] ;  /* 0x0000002402027981 */ /* 0x000ea4000c1e1b00 */
[----:B--2---:R2:W3:Y:S01]  /*9d70*/  F2I.S64.F64.TRUNC R16, R2 ;  /* 0x0000000200107311 */ /* 0x0044e2000030d900 */
[----:B------:R-:W-:Y:S05]  /*9d80*/  BRA `(.L_x_12294) ;  /* 0x0000000800947947 */ /* 0x000fea0003800000 */
.L_x_12289:
        /* <DEDUP_REMOVED lines=13> */
.L_x_12303:
[----:B------:R-:W2:Y:S02]  /*9e60*/  LDG.E.64 R2, desc[UR36][R2.64] ;  /* 0x0000002402027981 */ /* 0x000ea4000c1e1b00 */
[----:B--2---:R0:W1:Y:S01]  /*9e70*/  F2I.S64.F64.TRUNC R16, R2 ;  /* 0x0000000200107311 */ /* 0x004062000030d900 */
[----:B------:R-:W-:Y:S05]  /*9e80*/  BRA `(.L_x_12294) ;  /* 0x0000000800547947 */ /* 0x000fea0003800000 */
.L_x_12302:
        /* <DEDUP_REMOVED lines=26> */
.L_x_12305:
        /* <DEDUP_REMOVED lines=13> */
.L_x_12304:
[----:B------:R-:W2:Y:S02]  /*a100*/  LDG.E.U16 R16, desc[UR36][R2.64] ;  /* 0x0000002402107981 */ /* 0x000ea4000c1e1500 */
[----:B--2---:R-:W-:-:S06]  /*a110*/  IMAD.U32 R16, R16, 0x10000, RZ ;  /* 0x0001000010107824 */ /* 0x004fcc00078e00ff */
[----:B------:R-:W0:Y:S01]  /*a120*/  F2I.S64.TRUNC R16, R16 ;  /* 0x0000001000107311 */ /* 0x000e22000020d900 */
[----:B------:R-:W-:Y:S05]  /*a130*/  BRA `(.L_x_12294) ;  /* 0x0000000400a87947 */ /* 0x000fea0003800000 */
.L_x_12301:
        /* <DEDUP_REMOVED lines=11> */
.L_x_12308:
        /* <DEDUP_REMOVED lines=21> */
.L_x_12312:
[----:B------:R-:W-:Y:S05]  /*a340*/  BSYNC.RECONVERGENT B1 ;  /* 0x0000000000017941 */ /* 0x000fea0003800200 */
.L_x_12311:
[----:B------:R-:W-:Y:S01]  /*a350*/  IMAD.SHL.U32 R0, R0, 0x100000, RZ ;  /* 0x0010000000007824 */ /* 0x000fe200078e00ff */
[----:B------:R-:W-:-:S04]  /*a360*/  LEA R2, R2, 0x3b800000, 0x17 ;  /* 0x3b80000002027811 */ /* 0x000fc800078eb8ff */
[----:B------:R-:W-:-:S07]  /*a370*/  LOP3.LUT R16, R2, R0, R7, 0xfe, !PT ;  /* 0x0000000002107212 */ /* 0x000fce00078efe07 */
.L_x_12310:
[----:B------:R-:W-:Y:S05]  /*a380*/  BSYNC.RECONVERGENT B0 ;  /* 0x0000000000007941 */ /* 0x000fea0003800200 */
.L_x_12309:
[----:B------:R-:W0:Y:S01]  /*a390*/  F2I.S64.TRUNC R16, R16 ;  /* 0x0000001000107311 */ /* 0x000e22000020d900 */
[----:B------:R-:W-:Y:S05]  /*a3a0*/  BRA `(.L_x_12294) ;  /* 0x00000004000c7947 */ /* 0x000fea0003800000 */
.L_x_12307:
        /* <DEDUP_REMOVED lines=21> */
.L_x_12316:
[----:B------:R-:W-:Y:S05]  /*a500*/  BSYNC.RECONVERGENT B1 ;  /* 0x0000000000017941 */ /* 0x000fea0003800200 */
.L_x_12315:
[----:B------:R-:W-:Y:S02]  /*a510*/  SHF.L.U32 R0, R0, 0x15, RZ ;  /* 0x0000001500007819 */ /* 0x000fe400000006ff */
[----:B------:R-:W-:-:S04]  /*a520*/  LEA R2, R2, 0x37800000, 0x17 ;  /* 0x3780000002027811 */ /* 0x000fc800078eb8ff */
[----:B------:R-:W-:-:S07]  /*a530*/  LOP3.LUT R16, R2, R0, R7, 0xfe, !PT ;  /* 0x0000000002107212 */ /* 0x000fce00078efe07 */
.L_x_12314:
[----:B------:R-:W-:Y:S05]  /*a540*/  BSYNC.RECONVERGENT B0 ;  /* 0x0000000000007941 */ /* 0x000fea0003800200 */
.L_x_12313:
[----:B------:R-:W0:Y:S01]  /*a550*/  F2I.S64.TRUNC R16, R16 ;  /* 0x0000001000107311 */ /* 0x000e22000020d900 */
[----:B------:R-:W-:Y:S05]  /*a560*/  BRA `(.L_x_12294) ;  /* 0x00000000009c7947 */ /* 0x000fea0003800000 */
.L_x_12306:
        /* <DEDUP_REMOVED lines=14> */
.L_x_12320:
[----:B------:R-:W-:Y:S05]  /*a650*/  BSYNC.RECONVERGENT B0 ;  /* 0x0000000000007941 */ /* 0x000fea0003800200 */
.L_x_12319:
[----:B------:R-:W0:Y:S01]  /*a660*/  F2I.S64.TRUNC R16, R16 ;  /* 0x0000001000107311 */ /* 0x000e22000020d900 */
[----:B------:R-:W-:Y:S05]  /*a670*/  BRA `(.L_x_12294) ;  /* 0x0000000000587947 */ /* 0x000fea0003800000 */
.L_x_12293:
        /* <DEDUP_REMOVED lines=16> */
.L_x_12321:
[----:B------:R-:W-:Y:S01]  /*a780*/  CS2R R16, SRZ ;  /* 0x0000000000107805 */ /* 0x000fe2000001ff00 */
[----:B------:R-:W-:Y:S06]  /*a790*/  BRA `(.L_x_12294) ;  /* 0x0000000000107947 */ /* 0x000fec0003800000 */
.L_x_12318:
[----:B------:R0:W5:Y:S01]  /*a7a0*/  LDG.E.64 R16, desc[UR36][R2.64] ;  /* 0x0000002402107981 */ /* 0x000162000c1e1b00 */
[----:B------:R-:W-:Y:S05]  /*a7b0*/  BRA `(.L_x_12294) ;  /* 0x0000000000087947 */ /* 0x000fea0003800000 */
.L_x_12317:
[----:B------:R0:W5:Y:S01]  /*a7c0*/  LDG.E R16, desc[UR36][R2.64] ;  /* 0x0000002402107981 */ /* 0x000162000c1e1900 */
[----:B------:R-:W-:-:S07]  /*a7d0*/  IMAD.MOV.U32 R17, RZ, RZ, RZ ;  /* 0x000000ffff117224 */ /* 0x000fce00078e00ff */
.L_x_12294:
        /* <DEDUP_REMOVED lines=14> */
[----:B012---:R-:W2:Y:S02]  /*a8c0*/  LDG.E.S8 R2, desc[UR36][R22.64] ;  /* 0x0000002416027981 */ /* 0x007ea4000c1e1300 */
[----:B--2---:R-:W-:Y:S01]  /*a8d0*/  SHF.R.S32.HI R3, RZ, 0x1f, R2 ;  /* 0x0000001fff037819 */ /* 0x004fe20000011402 */
[----:B------:R-:W-:Y:S06]  /*a8e0*/  BRA `(.L_x_12327) ;  /* 0x0000000c004c7947 */ /* 0x000fec0003800000 */
.L_x_12325:
[----:B012---:R0:W5:Y:S01]  /*a8f0*/  LDG.E.U8 R2, desc[UR36][R22.64] ;  /* 0x0000002416027981 */ /* 0x007162000c1e1100 */
[----:B------:R-:W-:Y:S01]  /*a900*/  MOV R3, RZ ;  /* 0x000000ff00037202 */ /* 0x000fe20000000f00 */
[----:B------:R-:W-:Y:S06]  /*a910*/  BRA `(.L_x_12327) ;  /* 0x0000000c00407947 */ /* 0x000fec0003800000 */
.L_x_12324:
[----:B------:R-:W-:-:S09]  /*a920*/  UISETP.NE.AND UP0, UPT, UR4, 0x2, UPT ;  /* 0x000000020400788c */ /* 0x000fd2000bf05270 */
[----:B------:R-:W-:Y:S05]  /*a930*/  BRA.U !UP0, `(.L_x_12328) ;  /* 0x0000000108247547 */ /* 0x000fea000b800000 */
[----:B------:R-:W-:-:S09]  /*a940*/  UISETP.NE.AND UP0, UPT, UR4, 0x3, UPT ;  /* 0x000000030400788c */ /* 0x000fd2000bf05270 */
[----:B------:R-:W-:Y:S05]  /*a950*/  BRA.U !UP0, `(.L_x_12329) ;  /* 0x0000000108107547 */ /* 0x000fea000b800000 */
[----:B------:R-:W-:-:S09]  /*a960*/  UISETP.NE.AND UP0, UPT, UR4, 0x4, UPT ;  /* 0x000000040400788c */ /* 0x000fd2000bf05270 */
[----:B------:R-:W-:Y:S05]  /*a970*/  BRA.U UP0, `(.L_x_12326) ;  /* 0x0000000900d07547 */ /* 0x000fea000b800000 */
[----:B012---:R0:W5:Y:S01]  /*a980*/  LDG.E.64 R2, desc[UR36][R22.64] ;  /* 0x0000002416027981 */ /* 0x007162000c1e1b00 */
[----:B------:R-:W-:Y:S05]  /*a990*/  BRA `(.L_x_12327) ;  /* 0x0000000c00207947 */ /* 0x000fea0003800000 */
.L_x_12329:
[----:B012---:R-:W2:Y:S02]  /*a9a0*/  LDG.E R2, desc[UR36][R22.64] ;  /* 0x0000002416027981 */ /* 0x007ea4000c1e1900 */
[----:B--2---:R-:W-:Y:S01]  /*a9b0*/  SHF.R.S32.HI R3, RZ, 0x1f, R2 ;  /* 0x0000001fff037819 */ /* 0x004fe20000011402 */
[----:B------:R-:W-:Y:S06]  /*a9c0*/  BRA `(.L_x_12327) ;  /* 0x0000000c00147947 */ /* 0x000fec0003800000 */
.L_x_12328:
[----:B012---:R-:W2:Y:S02]  /*a9d0*/  LDG.E.S16 R2, desc[UR36][R22.64] ;  /* 0x0000002416027981 */ /* 0x007ea4000c1e1700 */
[----:B--2---:R-:W-:Y:S01]  /*a9e0*/  SHF.R.S32.HI R3, RZ, 0x1f, R2 ;  /* 0x0000001fff037819 */ /* 0x004fe20000011402 */
[----:B------:R-:W-:Y:S06]  /*a9f0*/  BRA `(.L_x_12327) ;  /* 0x0000000c00087947 */ /* 0x000fec0003800000 */
.L_x_12323:
[----:B------:R-:W-:-:S09]  /*aa00*/  UISETP.GT.AND UP0, UPT, UR4, 0x6, UPT ;  /* 0x000000060400788c */ /* 0x000fd2000bf04270 */
[----:B------:R-:W-:Y:S05]  /*aa10*/  BRA.U UP0, `(.L_x_12330) ;  /* 0x00000001002c7547 */ /* 0x000fea000b800000 */
[----:B------:R-:W-:-:S09]  /*aa20*/  UISETP.NE.AND UP0, UPT, UR4, 0x5, UPT ;  /* 0x000000050400788c */ /* 0x000fd2000bf05270 */
[----:B------:R-:W-:Y:S05]  /*aa30*/  BRA.U !UP0, `(.L_x_12331) ;  /* 0x0000000108147547 */ /* 0x000fea000b800000 */
[----:B------:R-:W-:-:S09]  /*aa40*/  UISETP.NE.AND UP0, UPT, UR4, 0x6, UPT ;  /* 0x000000060400788c */ /* 0x000fd2000bf05270 */
[----:B------:R-:W-:Y:S05]  /*aa50*/  BRA.U UP0, `(.L_x_12326) ;  /* 0x0000000900987547 */ /* 0x000fea000b800000 */
[----:B012---:R-:W2:Y:S02]  /*aa60*/  LDG.E R2, desc[UR36][R22.64] ;  /* 0x0000002416027981 */ /* 0x007ea4000c1e1900 */
[----:B--2---:R-:W1:Y:S01]  /*aa70*/  F2I.S64.TRUNC R2, R2 ;  /* 0x0000000200027311 */ /* 0x004e62000020d900 */
[----:B------:R-:W-:Y:S05]  /*aa80*/  BRA `(.L_x_12327) ;  /* 0x0000000800e47947 */ /* 0x000fea0003800000 */
.L_x_12331:
[----:B------:R-:W0:Y:S02]  /*aa90*/  LDG.E.U16 R22, desc[UR36][R22.64] ;  /* 0x0000002416167981 */ /* 0x000e24000c1e1500 */
[----:B012---:R-:W-:-:S06]  /*aaa0*/  HADD2.F32 R2, -RZ, R22.H0_H0 ;  /* 0x20000016ff027230 */ /* 0x007fcc0000004100 */
[----:B------:R-:W0:Y:S01]  /*aab0*/  F2I.S64.TRUNC R2, R2 ;  /* 0x0000000200027311 */ /* 0x000e22000020d900 */
[----:B------:R-:W-:Y:S05]  /*aac0*/  BRA `(.L_x_12327) ;  /* 0x0000000800d47947 */ /* 0x000fea0003800000 */
.L_x_12330:
[----:B------:R-:W-:-:S09]  /*aad0*/  UISETP.NE.AND UP0, UPT, UR4, 0x7, UPT ;  /* 0x000000070400788c */ /* 0x000fd2000bf05270 */
[----:B------:R-:W-:Y:S05]  /*aae0*/  BRA.U !UP0, `(.L_x_12332) ;  /* 0x00000001082c7547 */ /* 0x000fea000b800000 */
[----:B------:R-:W-:-:S09]  /*aaf0*/  UISETP.NE.AND UP0, UPT, UR4, 0x8, UPT ;  /* 0x000000080400788c */ /* 0x000fd2000bf05270 */
[----:B------:R-:W-:Y:S05]  /*ab00*/  BRA.U !UP0, `(.L_x_12333) ;  /* 0x0000000108147547 */ /* 0x000fea000b800000 */
[----:B------:R-:W-:-:S09]  /*ab10*/  UISETP.NE.AND UP0, UPT, UR4, 0x9, UPT ;  /* 0x000000090400788c */ /* 0x000fd2000bf05270 */
[----:B------:R-:W-:Y:S05]  /*ab20*/  BRA.U UP0, `(.L_x_12326) ;  /* 0x0000000900647547 */ /* 0x000fea000b800000 */
[----:B012---:R-:W2:Y:S02]  /*ab30*/  LDG.E R2, desc[UR36][R22.64] ;  /* 0x0000002416027981 */ /* 0x007ea4000c1e1900 */
[----:B--2---:R-:W2:Y:S01]  /*ab40*/  F2I.S64.TRUNC R2, R2 ;  /* 0x0000000200027311 */ /* 0x004ea2000020d900 */
[----:B------:R-:W-:Y:S05]  /*ab50*/  BRA `(.L_x_12327) ;  /* 0x0000000800b07947 */ /* 0x000fea0003800000 */
.L_x_12333:
[----:B------:R-:W0:Y:S02]  /*ab60*/  LDG.E.U16 R22, desc[UR36][R22.64] ;  /* 0x0000002416167981 */ /* 0x000e24000c1e1500 */
[----:B012---:R-:W-:-:S06]  /*ab70*/  HADD2.F32 R2, -RZ, R22.H0_H0 ;  /* 0x20000016ff027230 */ /* 0x007fcc0000004100 */
[----:B------:R-:W4:Y:S01]  /*ab80*/  F2I.S64.TRUNC R2, R2 ;  /* 0x0000000200027311 */ /* 0x000f22000020d900 */
[----:B------:R-:W-:Y:S05]  /*ab90*/  BRA `(.L_x_12327) ;  /* 0x0000000800a07947 */ /* 0x000fea0003800000 */
.L_x_12332:
[----:B012---:R-:W2:Y:S02]  /*aba0*/  LDG.E.64 R2, desc[UR36][R22.64] ;  /* 0x0000002416027981 */ /* 0x007ea4000c1e1b00 */
[----:B--2---:R-:W0:Y:S01]  /*abb0*/  F2I.S64.F64.TRUNC R2, R2 ;  /* 0x0000000200027311 */ /* 0x004e22000030d900 */
[----:B------:R-:W-:Y:S05]  /*abc0*/  BRA `(.L_x_12327) ;  /* 0x0000000800947947 */ /* 0x000fea0003800000 */
.L_x_12322:
        /* <DEDUP_REMOVED lines=9> */
[----:B012---:R-:W-:Y:S01]  /*ac60*/  IMAD.MOV.U32 R3, RZ, RZ, RZ ;  /* 0x000000ffff037224 */ /* 0x007fe200078e00ff */
[----:B----4-:R-:W-:-:S04]  /*ac70*/  ISETP.NE.AND P0, PT, R22, RZ, PT ;  /* 0x000000ff1600720c */ /* 0x010fc80003f05270 */
[----:B------:R-:W-:Y:S01]  /*ac80*/  SEL R2, RZ, 0x1, !P0 ;  /* 0x00000001ff027807 */ /* 0x000fe20004000000 */
[----:B------:R-:W-:Y:S08]  /*ac90*/  BRA `(.L_x_12327) ;  /* 0x0000000800607947 */ /* 0x000ff00003800000 */
.L_x_12336:
[----:B012---:R-:W2:Y:S02]  /*aca0*/  LDG.E.64 R2, desc[UR36][R22.64] ;  /* 0x0000002416027981 */ /* 0x007ea4000c1e1b00 */
[----:B--2---:R-:W0:Y:S01]  /*acb0*/  F2I.S64.F64.TRUNC R2, R2 ;  /* 0x0000000200027311 */ /* 0x004e22000030d900 */
[----:B------:R-:W-:Y:S05]  /*acc0*/  BRA `(.L_x_12327) ;  /* 0x0000000800547947 */ /* 0x000fea0003800000 */
.L_x_12335:
        /* <DEDUP_REMOVED lines=26> */
.L_x_12338:
        /* <DEDUP_REMOVED lines=13> */
.L_x_12337:
[----:B012---:R-:W2:Y:S02]  /*af40*/  LDG.E.U16 R2, desc[UR36][R22.64] ;  /* 0x0000002416027981 */ /* 0x007ea4000c1e1500 */
[----:B--2---:R-:W-:-:S06]  /*af50*/  IMAD.U32 R2, R2, 0x10000, RZ ;  /* 0x0001000002027824 */ /* 0x004fcc00078e00ff */
[----:B------:R-:W0:Y:S01]  /*af60*/  F2I.S64.TRUNC R2, R2 ;  /* 0x0000000200027311 */ /* 0x000e22000020d900 */
[----:B------:R-:W-:Y:S05]  /*af70*/  BRA `(.L_x_12327) ;  /* 0x0000000400a87947 */ /* 0x000fea0003800000 */
.L_x_12334:
        /* <DEDUP_REMOVED lines=8> */
[----:B012---:R0:W5:Y:S01]  /*b000*/  LDG.E.U16 R2, desc[UR36][R22.64] ;  /* 0x0000002416027981 */ /* 0x007162000c1e1500 */
[----:B------:R-:W-:Y:S01]  /*b010*/  MOV R3, RZ ;  /* 0x000000ff00037202 */ /* 0x000fe20000000f00 */
[----:B------:R-:W-:Y:S06]  /*b020*/  BRA `(.L_x_12327) ;  /* 0x00000004007c7947 */ /* 0x000fec0003800000 */
.L_x_12341:
[----:B------:R-:W4:Y:S01]  /*b030*/  LDG.E.U8 R22, desc[UR36][R22.64] ;  /* 0x0000002416167981 */ /* 0x000f22000c1e1100 */
[----:B------:R-:W-:Y:S01]  /*b040*/  BSSY.RECONVERGENT B0, `(.L_x_12342) ;  /* 0x0000018000007945 */ /* 0x000fe20003800200 */
[----:B012---:R-:W-:Y:S01]  /*b050*/  IMAD.MOV.U32 R2, RZ, RZ, RZ ;  /* 0x000000ffff027224 */ /* 0x007fe200078e00ff */
[----:B----4-:R-:W-:-:S13]  /*b060*/  ISETP.NE.AND P0, PT, R22, RZ, PT ;  /* 0x000000ff1600720c */ /* 0x010fda0003f05270 */
        /* <DEDUP_REMOVED lines=17> */
.L_x_12345:
[----:B------:R-:W-:Y:S05]  /*b180*/  BSYNC.RECONVERGENT B1 ;  /* 0x0000000000017941 */ /* 0x000fea0003800200 */
.L_x_12344:
[----:B------:R-:W-:Y:S01]  /*b190*/  IMAD.SHL.U32 R0, R0, 0x100000, RZ ;  /* 0x0010000000007824 */ /* 0x000fe200078e00ff */
[----:B------:R-:W-:-:S04]  /*b1a0*/  LEA R2, R2, 0x3b800000, 0x17 ;  /* 0x3b80000002027811 */ /* 0x000fc800078eb8ff */
[----:B------:R-:W-:-:S07]  /*b1b0*/  LOP3.LUT R2, R2, R0, R7, 0xfe, !PT ;  /* 0x0000000002027212 */ /* 0x000fce00078efe07 */
.L_x_12343:
[----:B------:R-:W-:Y:S05]  /*b1c0*/  BSYNC.RECONVERGENT B0 ;  /* 0x0000000000007941 */ /* 0x000fea0003800200 */
.L_x_12342:
[----:B------:R-:W0:Y:S01]  /*b1d0*/  F2I.S64.TRUNC R2, R2 ;  /* 0x0000000200027311 */ /* 0x000e22000020d900 */
[----:B------:R-:W-:Y:S05]  /*b1e0*/  BRA `(.L_x_12327) ;  /* 0x00000004000c7947 */ /* 0x000fea0003800000 */
.L_x_12340:
[----:B------:R-:W4:Y:S01]  /*b1f0*/  LDG.E.U8 R22, desc[UR36][R22.64] ;  /* 0x0000002416167981 */ /* 0x000f22000c1e1100 */
[----:B------:R-:W-:Y:S01]  /*b200*/  BSSY.RECONVERGENT B0, `(.L_x_12346) ;  /* 0x0000018000007945 */ /* 0x000fe20003800200 */
[----:B012---:R-:W-:Y:S01]  /*b210*/  HFMA2 R2, -RZ, RZ, 0, 0 ;  /* 0x00000000ff027431 */ /* 0x007fe200000001ff */
        /* <DEDUP_REMOVED lines=18> */
.L_x_12349:
[----:B------:R-:W-:Y:S05]  /*b340*/  BSYNC.RECONVERGENT B1 ;  /* 0x0000000000017941 */ /* 0x000fea0003800200 */
.L_x_12348:
[----:B------:R-:W-:Y:S01]  /*b350*/  IMAD.SHL.U32 R0, R0, 0x200000, RZ ;  /* 0x0020000000007824 */ /* 0x000fe200078e00ff */
[----:B------:R-:W-:-:S04]  /*b360*/  LEA R2, R2, 0x37800000, 0x17 ;  /* 0x3780000002027811 */ /* 0x000fc800078eb8ff */
[----:B------:R-:W-:-:S07]  /*b370*/  LOP3.LUT R2, R2, R0, R7, 0xfe, !PT ;  /* 0x0000000002027212 */ /* 0x000fce00078efe07 */
.L_x_12347:
[----:B------:R-:W-:Y:S05]  /*b380*/  BSYNC.RECONVERGENT B0 ;  /* 0x0000000000007941 */ /* 0x000fea0003800200 */
.L_x_12346:
[----:B------:R-:W0:Y:S01]  /*b390*/  F2I.S64.TRUNC R2, R2 ;  /* 0x0000000200027311 */ /* 0x000e22000020d900 */
[----:B------:R-:W-:Y:S05]  /*b3a0*/  BRA `(.L_x_12327) ;  /* 0x00000000009c7947 */ /* 0x000fea0003800000 */
.L_x_12339:
        /* <DEDUP_REMOVED lines=8> */
[----:B012---:R-:W-:Y:S01]  /*b430*/  IMAD.MOV.U32 R2, RZ, RZ, 0x400000 ;  /* 0x00400000ff027424 */ /* 0x007fe200078e00ff */
[----:B----4-:R-:W-:-:S13]  /*b440*/  ISETP.NE.AND P0, PT, R22, RZ, PT ;  /* 0x000000ff1600720c */ /* 0x010fda0003f05270 */
[----:B------:R-:W-:Y:S05]  /*b450*/  @!P0 BRA `(.L_x_12353) ;  /* 0x00000000000c8947 */ /* 0x000fea0003800000 */
[----:B------:R-:W-:-:S13]  /*b460*/  ISETP.NE.AND P0, PT, R22, 0xff, PT ;  /* 0x000000ff1600780c */ /* 0x000fda0003f05270 */
[----:B------:R-:W-:Y:S01]  /*b470*/  @!P0 MOV R2, 0x7f800001 ;  /* 0x7f80000100028802 */ /* 0x000fe20000000f00 */
[----:B------:R-:W-:-:S07]  /*b480*/  @P0 IMAD.SHL.U32 R2, R22, 0x800000, RZ ;  /* 0x0080000016020824 */ /* 0x000fce00078e00ff */
.L_x_12353:
[----:B------:R-:W-:Y:S05]  /*b490*/  BSYNC.RECONVERGENT B0 ;  /* 0x0000000000007941 */ /* 0x000fea0003800200 */
.L_x_12352:
[----:B------:R-:W0:Y:S01]  /*b4a0*/  F2I.S64.TRUNC R2, R2 ;  /* 0x0000000200027311 */ /* 0x000e22000020d900 */
[----:B------:R-:W-:Y:S05]  /*b4b0*/  BRA `(.L_x_12327) ;  /* 0x0000000000587947 */ /* 0x000fea0003800000 */
.L_x_12326:
        /* <DEDUP_REMOVED lines=16> */
.L_x_12354:
[----:B------:R-:W-:Y:S01]  /*b5c0*/  CS2R R2, SRZ ;  /* 0x0000000000027805 */ /* 0x000fe2000001ff00 */
[----:B------:R-:W-:Y:S06]  /*b5d0*/  BRA `(.L_x_12327) ;  /* 0x0000000000107947 */ /* 0x000fec0003800000 */
.L_x_12351:
[----:B012---:R0:W5:Y:S01]  /*b5e0*/  LDG.E.64 R2, desc[UR36][R22.64] ;  /* 0x0000002416027981 */ /* 0x007162000c1e1b00 */
[----:B------:R-:W-:Y:S05]  /*b5f0*/  BRA `(.L_x_12327) ;  /* 0x0000000000087947 */ /* 0x000fea0003800000 */
.L_x_12350:
[----:B012---:R0:W5:Y:S01]  /*b600*/  LDG.E R2, desc[UR36][R22.64] ;  /* 0x0000002416027981 */ /* 0x007162000c1e1900 */
[----:B------:R-:W-:-:S07]  /*b610*/  IMAD.MOV.U32 R3, RZ, RZ, RZ ;  /* 0x000000ffff037224 */ /* 0x000fce00078e00ff */
.L_x_12327:
        /* <DEDUP_REMOVED lines=19> */
.L_x_12358:
[----:B------:R0:W-:Y:S01]  /*b750*/  STG.E.U8 desc[UR36][R2.64], R7 ;  /* 0x0000000702007986 */ /* 0x0001e2000c101124 */
[----:B------:R-:W-:Y:S05]  /*b760*/  BRA `(.L_x_12360) ;  /* 0x0000000c00387947 */ /* 0x000fea0003800000 */
.L_x_12357:
        /* <DEDUP_REMOVED lines=8> */
.L_x_12362:
[----:B------:R0:W-:Y:S01]  /*b7f0*/  STG.E desc[UR36][R2.64], R7 ;  /* 0x0000000702007986 */ /* 0x0001e2000c101924 */
[----:B------:R-:W-:Y:S05]  /*b800*/  BRA `(.L_x_12360) ;  /* 0x0000000c00107947 */ /* 0x000fea0003800000 */
.L_x_12361:
[----:B------:R0:W-:Y:S01]  /*b810*/  STG.E.U16 desc[UR36][R2.64], R7 ;  /* 0x0000000702007986 */ /* 0x0001e2000c101524 */
[----:B------:R-:W-:Y:S05]  /*b820*/  BRA `(.L_x_12360) ;  /* 0x0000000c00087947 */ /* 0x000fea0003800000 */
.L_x_12356:
        /* <DEDUP_REMOVED lines=9> */
.L_x_12364:
[----:B------:R-:W0:Y:S02]  /*b8c0*/  I2F.S64 R0, R4 ;  /* 0x0000000400007312 */ /* 0x000e240000301400 */
[----:B0-----:R-:W-:-:S05]  /*b8d0*/  F2FP.F16.F32.PACK_AB R0, RZ, R0 ;  /* 0x00000000ff00723e */ /* 0x001fca00000000ff */
[----:B------:R0:W-:Y:S01]  /*b8e0*/  STG.E.U16 desc[UR36][R2.64], R0 ;  /* 0x0000000002007986 */ /* 0x0001e2000c101524 */
[----:B------:R-:W-:Y:S05]  /*b8f0*/  BRA `(.L_x_12360) ;  /* 0x0000000800d47947 */ /* 0x000fea0003800000 */
.L_x_12363:
        /* <DEDUP_REMOVED lines=10> */
.L_x_12366:
[----:B------:R-:W0:Y:S02]  /*b9a0*/  I2F.S64 R4, R4 ;  /* 0x0000000400047312 */ /* 0x000e240000301400 */
[----:B0-----:R-:W-:-:S04]  /*b9b0*/  F2FP.F16.F32.PACK_AB R5, RZ, R4 ;  /* 0x00000004ff05723e */ /* 0x001fc800000000ff */
[----:B------:R-:W-:-:S05]  /*b9c0*/  PRMT R5, R5, 0x5410, RZ ;  /* 0x0000541005057816 */ /* 0x000fca00000000ff */
[----:B------:R0:W-:Y:S01]  /*b9d0*/  STG.E desc[UR36][R2.64], R5 ;  /* 0x0000000502007986 */ /* 0x0001e2000c101924 */
[----:B------:R-:W-:Y:S05]  /*b9e0*/  BRA `(.L_x_12360) ;  /* 0x0000000800987947 */ /* 0x000fea0003800000 */
.L_x_12365:
[----:B------:R-:W0:Y:S02]  /*b9f0*/  I2F.F64.S64 R4, R4 ;  /* 0x0000000400047312 */ /* 0x000e240000301c00 */
[----:B0-----:R0:W-:Y:S01]  /*ba00*/  STG.E.64 desc[UR36][R2.64], R4 ;  /* 0x0000000402007986 */ /* 0x0011e2000c101b24 */
[----:B------:R-:W-:Y:S05]  /*ba10*/  BRA `(.L_x_12360) ;  /* 0x00000008008c7947 */ /* 0x000fea0003800000 */
.L_x_12355:
        /* <DEDUP_REMOVED lines=12> */
.L_x_12370:
        /* <DEDUP_REMOVED lines=18> */
.L_x_12373:
[----:B------:R-:W-:-:S04]  /*bc00*/  SHF.R.U32.HI R5, RZ, 0x18, R5 ;  /* 0x00000018ff057819 */ /* 0x000fc80000011605 */
[----:B------:R-:W-:-:S07]  /*bc10*/  LOP3.LUT R0, R0, 0x80, R5, 0xf8, !PT ;  /* 0x0000008000007812 */ /* 0x000fce00078ef805 */
.L_x_12372:
[----:B------:R-:W-:Y:S05]  /*bc20*/  BSYNC.RECONVERGENT B0 ;  /* 0x0000000000007941 */ /* 0x000fea0003800200 */
.L_x_12371:
[----:B------:R0:W-:Y:S01]  /*bc30*/  STG.E.U8 desc[UR36][R2.64], R0 ;  /* 0x0000000002007986 */ /* 0x0001e2000c101124 */
[----:B------:R-:W-:Y:S05]  /*bc40*/  BRA `(.L_x_12360) ;  /* 0x0000000800007947 */ /* 0x000fea0003800000 */
.L_x_12369:
        /* <DEDUP_REMOVED lines=18> */
.L_x_12376:
[----:B------:R-:W-:-:S04]  /*bd70*/  SHF.R.U32.HI R5, RZ, 0x18, R5 ;  /* 0x00000018ff057819 */ /* 0x000fc80000011605 */
[----:B------:R-:W-:-:S07]  /*bd80*/  LOP3.LUT R0, R0, 0x80, R5, 0xf8, !PT ;  /* 0x0000008000007812 */ /* 0x000fce00078ef805 */
.L_x_12375:
[----:B------:R-:W-:Y:S05]  /*bd90*/  BSYNC.RECONVERGENT B0 ;  /* 0x0000000000007941 */ /* 0x000fea0003800200 */
.L_x_12374:
[----:B------:R0:W-:Y:S01]  /*bda0*/  STG.E.U8 desc[UR36][R2.64], R0 ;  /* 0x0000000002007986 */ /* 0x0001e2000c101124 */
[----:B------:R-:W-:Y:S05]  /*bdb0*/  BRA `(.L_x_12360) ;  /* 0x0000000400a47947 */ /* 0x000fea0003800000 */
.L_x_12368:
        /* <DEDUP_REMOVED lines=23> */
.L_x_12378:
[----:B------:R0:W-:Y:S01]  /*bf30*/  STG.E.64 desc[UR36][R2.64], R4 ;  /* 0x0000000402007986 */ /* 0x0001e2000c101b24 */
[----:B------:R-:W-:Y:S05]  /*bf40*/  BRA `(.L_x_12360) ;  /* 0x0000000400407947 */ /* 0x000fea0003800000 */
.L_x_12377:
[----:B------:R0:W-:Y:S01]  /*bf50*/  STG.E desc[UR36][R2.64], R7 ;  /* 0x0000000702007986 */ /* 0x0001e2000c101924 */
[----:B------:R-:W-:Y:S05]  /*bf60*/  BRA `(.L_x_12360) ;  /* 0x0000000400387947 */ /* 0x000fea0003800000 */
.L_x_12367:
        /* <DEDUP_REMOVED lines=11> */
.L_x_12380:
[----:B------:R-:W0:Y:S01]  /*c020*/  I2F.F64.S64 R4, R4 ;  /* 0x0000000400047312 */ /* 0x000e220000301c00 */
[----:B------:R-:W-:-:S05]  /*c030*/  CS2R R6, SRZ ;  /* 0x0000000000067805 */ /* 0x000fca000001ff00 */
[----:B0-----:R0:W-:Y:S01]  /*c040*/  STG.E.128 desc[UR36][R2.64], R4 ;  /* 0x0000000402007986 */ /* 0x0011e2000c101d24 */
[----:B------:R-:W-:Y:S05]  /*c050*/  BRA `(.L_x_12360) ;  /* 0x0000000000fc7947 */ /* 0x000fea0003800000 */
.L_x_12379:
[----:B------:R-:W-:-:S09]  /*c060*/  UISETP.NE.AND UP0, UPT, UR4, 0xf, UPT ;  /* 0x0000000f0400788c */ /* 0x000fd2000bf05270 */
[----:B------:R-:W-:Y:S05]  /*c070*/  BRA.U !UP0, `(.L_x_12381) ;  /* 0x0000000108e87547 */ /* 0x000fea000b800000 */
[----:B------:R-:W-:-:S09]  /*c080*/  UISETP.NE.AND UP0, UPT, UR4, 0x17, UPT ;  /* 0x000000170400788c */ /* 0x000fd2000bf05270 */
[----:B------:R-:W-:Y:S05]  /*c090*/  BRA.U !UP0, `(.L_x_12382) ;  /* 0x0000000108907547 */ /* 0x000fea000b800000 */
[----:B------:R-:W-:-:S09]  /*c0a0*/  UISETP.NE.AND UP0, UPT, UR4, 0x18, UPT ;  /* 0x000000180400788c */ /* 0x000fd2000bf05270 */
[----:B------:R-:W-:Y:S05]  /*c0b0*/  BRA.U !UP0, `(.L_x_12383) ;  /* 0x0000000108447547 */ /* 0x000fea000b800000 */
.L_x_12359:
        /* <DEDUP_REMOVED lines=16> */
.L_x_12384:
[----:B------:R-:W-:Y:S05]  /*c1c0*/  BRA `(.L_x_12360) ;  /* 0x0000000000a07947 */ /* 0x000fea0003800000 */
.L_x_12383:
        /* <DEDUP_REMOVED lines=13> */
.L_x_12386:
[----:B------:R-:W-:Y:S05]  /*c2a0*/  BSYNC.RECONVERGENT B0 ;  /* 0x0000000000007941 */ /* 0x000fea0003800200 */
.L_x_12385:
[----:B------:R-:W-:-:S05]  /*c2b0*/  LOP3.LUT R7, R0, 0x80, R7, 0xf8, !PT ;  /* 0x0000008000077812 */ /* 0x000fca00078ef807 */
[----:B------:R3:W-:Y:S01]  /*c2c0*/  STG.E.U8 desc[UR36][R2.64], R7 ;  /* 0x0000000702007986 */ /* 0x0007e2000c101124 */
[----:B------:R-:W-:Y:S05]  /*c2d0*/  BRA `(.L_x_12360) ;  /* 0x00000000005c7947 */ /* 0x000fea0003800000 */
.L_x_12382:
        /* <DEDUP_REMOVED lines=12> */
.L_x_12388:
[----:B------:R-:W-:Y:S02]  /*c3a0*/  ISETP.GT.U32.AND P0, PT, R6, 0x7f800000, PT ;  /* 0x7f8000000600780c */ /* 0x000fe40003f04070 */
[----:B------:R-:W-:-:S04]  /*c3b0*/  MOV R0, 0x7f ;  /* 0x0000007f00007802 */ /* 0x000fc80000000f00 */
[----:B------:R-:W-:-:S07]  /*c3c0*/  SEL R0, R0, 0x7c, P0 ;  /* 0x0000007c00007807 */ /* 0x000fce0000000000 */
.L_x_12389:
[----:B------:R-:W-:Y:S05]  /*c3d0*/  BSYNC.RECONVERGENT B0 ;  /* 0x0000000000007941 */ /* 0x000fea0003800200 */
.L_x_12387:
[----:B------:R-:W-:-:S04]  /*c3e0*/  SHF.R.U32.HI R5, RZ, 0x18, R5 ;  /* 0x00000018ff057819 */ /* 0x000fc80000011605 */
[----:B------:R-:W-:-:S05]  /*c3f0*/  LOP3.LUT R5, R0, 0x80, R5, 0xf8, !PT ;  /* 0x0000008000057812 */ /* 0x000fca00078ef805 */
[----:B------:R2:W-:Y:S01]  /*c400*/  STG.E.U8 desc[UR36][R2.64], R5 ;  /* 0x0000000502007986 */ /* 0x0005e2000c101124 */
[----:B------:R-:W-:Y:S05]  /*c410*/  BRA `(.L_x_12360) ;  /* 0x00000000000c7947 */ /* 0x000fea0003800000 */
.L_x_12381:
[----:B------:R-:W0:Y:S02]  /*c420*/  I2F.S64 R0, R4 ;  /* 0x0000000400007312 */ /* 0x000e240000301400 */
[----:B0-----:R-:W-:-:S05]  /*c430*/  F2FP.BF16.F32.PACK_AB R0, RZ, R0 ;  /* 0x00000000ff00723e */ /* 0x001fca00000010ff */
[----:B------:R4:W-:Y:S02]  /*c440*/  STG.E.U16 desc[UR36][R2.64], R0 ;  /* 0x0000000002007986 */ /* 0x0009e4000c101524 */
.L_x_12360:
[----:B------:R-:W-:-:S07]  /*c450*/  VIADD R19, R19, 0x80 ;  /* 0x0000008013137836 */ /* 0x000fce0000000000 */
.L_x_12287:
[----:B------:R-:W-:Y:S05]  /*c460*/  BSYNC.RECONVERGENT B6 ;  /* 0x0000000000067941 */ /* 0x000fea0003800200 */
.L_x_12286:
        /* <DEDUP_REMOVED lines=357> */
.L_x_12390:
        /* <DEDUP_REMOVED lines=20> */
.L_x_12394:
[----:B------:R0:W5:Y:S01]  /*dc00*/  LDG.E.U8 R18, desc[UR36][R2.64] ;  /* 0x0000002402127981 */ /* 0x000162000c1e1100 */
[----:B------:R-:W-:Y:S01]  /*dc10*/  MOV R19, RZ ;  /* 0x000000ff00137202 */ /* 0x000fe20000000f00 */
[----:B------:R-:W-:Y:S06]  /*dc20*/  BRA `(.L_x_12396) ;  /* 0x0000000c00407947 */ /* 0x000fec0003800000 */
.L_x_12393:
        /* <DEDUP_REMOVED lines=8> */
.L_x_12398:
[----:B------:R-:W2:Y:S02]  /*dcb0*/  LDG.E R18, desc[UR36][R2.64] ;  /* 0x0000002402127981 */ /* 0x000ea4000c1e1900 */
[----:B--2---:R-:W-:Y:S01]  /*dcc0*/  SHF.R.S32.HI R19, RZ, 0x1f, R18 ;  /* 0x0000001fff137819 */ /* 0x004fe20000011412 */
[----:B------:R-:W-:Y:S06]  /*dcd0*/  BRA `(.L_x_12396) ;  /* 0x0000000c00147947 */ /* 0x000fec0003800000 */
.L_x_12397:
[----:B------:R-:W2:Y:S02]  /*dce0*/  LDG.E.S16 R18, desc[UR36][R2.64] ;  /* 0x0000002402127981 */ /* 0x000ea4000c1e1700 */
[----:B--2---:R-:W-:Y:S01]  /*dcf0*/  SHF.R.S32.HI R19, RZ, 0x1f, R18 ;  /* 0x0000001fff137819 */ /* 0x004fe20000011412 */
[----:B------:R-:W-:Y:S06]  /*dd00*/  BRA `(.L_x_12396) ;  /* 0x0000000c00087947 */ /* 0x000fec0003800000 */
.L_x_12392:
        /* <DEDUP_REMOVED lines=9> */
.L_x_12400:
[----:B------:R-:W2:Y:S02]  /*dda0*/  LDG.E.U16 R2, desc[UR36][R2.64] ;  /* 0x0000002402027981 */ /* 0x000ea4000c1e1500 */
[----:B--2---:R-:W-:-:S06]  /*ddb0*/  HADD2.F32 R18, -RZ, R2.H0_H0 ;  /* 0x20000002ff127230 */ /* 0x004fcc0000004100 */
[----:B------:R-:W0:Y:S01]  /*ddc0*/  F2I.S64.TRUNC R18, R18 ;  /* 0x0000001200127311 */ /* 0x000e22000020d900 */
[----:B------:R-:W-:Y:S05]  /*ddd0*/  BRA `(.L_x_12396) ;  /* 0x0000000800d47947 */ /* 0x000fea0003800000 */
.L_x_12399:
        /* <DEDUP_REMOVED lines=9> */
.L_x_12402:
[----:B------:R-:W2:Y:S02]  /*de70*/  LDG.E.U16 R2, desc[UR36][R2.64] ;  /* 0x0000002402027981 */ /* 0x000ea4000c1e1500 */
[----:B--2---:R-:W-:-:S06]  /*de80*/  HADD2.F32 R18, -RZ, R2.H0_H0 ;  /* 0x20000002ff127230 */ /* 0x004fcc0000004100 */
[----:B------:R-:W0:Y:S01]  /*de90*/  F2I.S64.TRUNC R18, R18 ;  /* 0x0000001200127311 */ /* 0x000e22000020d900 */
[----:B------:R-:W-:Y:S05]  /*dea0*/  BRA `(.L_x_12396) ;  /* 0x0000000800a07947 */ /* 0x000fea0003800000 */
.L_x_12401:
[----:B------:R-:W2:Y:S02]  /*deb0*/  LDG.E.64 R2, desc[UR36][R2.64] ;  /* 0x0000002402027981 */ /* 0x000ea4000c1e1b00 */
[----:B--2---:R0:W1:Y:S01]  /*dec0*/  F2I.S64.F64.TRUNC R18, R2 ;  /* 0x0000000200127311 */ /* 0x004062000030d900 */
[----:B------:R-:W-:Y:S05]  /*ded0*/  BRA `(.L_x_12396) ;  /* 0x0000000800947947 */ /* 0x000fea0003800000 */
.L_x_12391:
        /* <DEDUP_REMOVED lines=13> */
.L_x_12405:
[----:B------:R-:W2:Y:S02]  /*dfb0*/  LDG.E.64 R2, desc[UR36][R2.64] ;  /* 0x0000002402027981 */ /* 0x000ea4000c1e1b00 */
[----:B--2---:R0:W1:Y:S01]  /*dfc0*/  F2I.S64.F64.TRUNC R18, R2 ;  /* 0x0000000200127311 */ /* 0x004062000030d900 */
[----:B------:R-:W-:Y:S05]  /*dfd0*/  BRA `(.L_x_12396) ;  /* 0x0000000800547947 */ /* 0x000fea0003800000 */
.L_x_12404:
        /* <DEDUP_REMOVED lines=26> */
.L_x_12407:
        /* <DEDUP_REMOVED lines=13> */
.L_x_12406:
[----:B------:R-:W2:Y:S02]  /*e250*/  LDG.E.U16 R18, desc[UR36][R2.64] ;  /* 0x0000002402127981 */ /* 0x000ea4000c1e1500 */
[----:B--2---:R-:W-:-:S06]  /*e260*/  IMAD.U32 R18, R18, 0x10000, RZ ;  /* 0x0001000012127824 */ /* 0x004fcc00078e00ff */
[----:B------:R-:W0:Y:S01]  /*e270*/  F2I.S64.TRUNC R18, R18 ;  /* 0x0000001200127311 */ /* 0x000e22000020d900 */
[----:B------:R-:W-:Y:S05]  /*e280*/  BRA `(.L_x_12396) ;  /* 0x0000000400a87947 */ /* 0x000fea0003800000 */
.L_x_12403:
        /* <DEDUP_REMOVED lines=11> */
.L_x_12410:
        /* <DEDUP_REMOVED lines=21> */
.L_x_12414:
[----:B------:R-:W-:Y:S05]  /*e490*/  BSYNC.RECONVERGENT B1 ;  /* 0x0000000000017941 */ /* 0x000fea0003800200 */
.L_x_12413:
[----:B------:R-:W-:Y:S01]  /*e4a0*/  IMAD.SHL.U32 R0, R0, 0x100000, RZ ;  /* 0x0010000000007824 */ /* 0x000fe200078e00ff */
[----:B------:R-:W-:-:S04]  /*e4b0*/  LEA R2, R2, 0x3b800000, 0x17 ;  /* 0x3b80000002027811 */ /* 0x000fc800078eb8ff */
[----:B------:R-:W-:-:S07]  /*e4c0*/  LOP3.LUT R18, R2, R0, R7, 0xfe, !PT ;  /* 0x0000000002127212 */ /* 0x000fce00078efe07 */
.L_x_12412:
[----:B------:R-:W-:Y:S05]  /*e4d0*/  BSYNC.RECONVERGENT B0 ;  /* 0x0000000000007941 */ /* 0x000fea0003800200 */
.L_x_12411:
[----:B------:R-:W0:Y:S01]  /*e4e0*/  F2I.S64.TRUNC R18, R18 ;  /* 0x0000001200127311 */ /* 0x000e22000020d900 */
[----:B------:R-:W-:Y:S05]  /*e4f0*/  BRA `(.L_x_12396) ;  /* 0x00000004000c7947 */ /* 0x000fea0003800000 */
.L_x_12409:
        /* <DEDUP_REMOVED lines=21> */
.L_x_12418:
[----:B------:R-:W-:Y:S05]  /*e650*/  BSYNC.RECONVERGENT B1 ;  /* 0x0000000000017941 */ /* 0x000fea0003800200 */
.L_x_12417:
[----:B------:R-:W-:Y:S01]  /*e660*/  IMAD.SHL.U32 R0, R0, 0x200000, RZ ;  /* 0x0020000000007824 */ /* 0x000fe200078e00ff */
[----:B------:R-:W-:-:S04]  /*e670*/  LEA R2, R2, 0x37800000, 0x17 ;  /* 0x3780000002027811 */ /* 0x000fc800078eb8ff */
[----:B------:R-:W-:-:S07]  /*e680*/  LOP3.LUT R18, R2, R0, R7, 0xfe, !PT ;  /* 0x0000000002127212 */ /* 0x000fce00078efe07 */
.L_x_12416:
[----:B------:R-:W-:Y:S05]  /*e690*/  BSYNC.RECONVERGENT B0 ;  /* 0x0000000000007941 */ /* 0x000fea0003800200 */
.L_x_12415:
[----:B------:R-:W0:Y:S01]  /*e6a0*/  F2I.S64.TRUNC R18, R18 ;  /* 0x0000001200127311 */ /* 0x000e22000020d900 */
[----:B------:R-:W-:Y:S05]  /*e6b0*/  BRA `(.L_x_12396) ;  /* 0x00000000009c7947 */ /* 0x000fea0003800000 */
.L_x_12408:
        /* <DEDUP_REMOVED lines=14> */
.L_x_12422:
[----:B------:R-:W-:Y:S05]  /*e7a0*/  BSYNC.RECONVERGENT B0 ;  /* 0x0000000000007941 */ /* 0x000fea0003800200 */
.L_x_12421:
[----:B------:R-:W0:Y:S01]  /*e7b0*/  F2I.S64.TRUNC R18, R18 ;  /* 0x0000001200127311 */ /* 0x000e22000020d900 */
[----:B------:R-:W-:Y:S05]  /*e7c0*/  BRA `(.L_x_12396) ;  /* 0x0000000000587947 */ /* 0x000fea0003800000 */
.L_x_12395:
        /* <DEDUP_REMOVED lines=16> */
.L_x_12423:
[----:B------:R-:W-:Y:S01]  /*e8d0*/  CS2R R18, SRZ ;  /* 0x0000000000127805 */ /* 0x000fe2000001ff00 */
[----:B------:R-:W-:Y:S06]  /*e8e0*/  BRA `(.L_x_12396) ;  /* 0x0000000000107947 */ /* 0x000fec0003800000 */
.L_x_12420:
[----:B------:R0:W5:Y:S01]  /*e8f0*/  LDG.E.64 R18, desc[UR36][R2.64] ;  /* 0x0000002402127981 */ /* 0x000162000c1e1b00 */
[----:B------:R-:W-:Y:S05]  /*e900*/  BRA `(.L_x_12396) ;  /* 0x0000000000087947 */ /* 0x000fea0003800000 */
.L_x_12419:
[----:B------:R0:W5:Y:S01]  /*e910*/  LDG.E R18, desc[UR36][R2.64] ;  /* 0x0000002402127981 */ /* 0x000162000c1e1900 */
[----:B------:R-:W-:-:S07]  /*e920*/  IMAD.MOV.U32 R19, RZ, RZ, RZ ;  /* 0x000000ffff137224 */ /* 0x000fce00078e00ff */
.L_x_12396:
        /* <DEDUP_REMOVED lines=17> */
.L_x_12427:
[----:B0-----:R0:W5:Y:S01]  /*ea40*/  LDG.E.U8 R2, desc[UR36][R22.64] ;  /* 0x0000002416027981 */ /* 0x001162000c1e1100 */
[----:B------:R-:W-:Y:S01]  /*ea50*/  IMAD.MOV.U32 R3, RZ, RZ, RZ ;  /* 0x000000ffff037224 */ /* 0x000fe200078e00ff */
[----:B------:R-:W-:Y:S06]  /*ea60*/  BRA `(.L_x_12429) ;  /* 0x0000000c00407947 */ /* 0x000fec0003800000 */
.L_x_12426:
        /* <DEDUP_REMOVED lines=8> */
.L_x_12431:
[----:B0-----:R-:W2:Y:S02]  /*eaf0*/  LDG.E R2, desc[UR36][R22.64] ;  /* 0x0000002416027981 */ /* 0x001ea4000c1e1900 */
[----:B--2---:R-:W-:Y:S01]  /*eb00*/  SHF.R.S32.HI R3, RZ, 0x1f, R2 ;  /* 0x0000001fff037819 */ /* 0x004fe20000011402 */
[----:B------:R-:W-:Y:S06]  /*eb10*/  BRA `(.L_x_12429) ;  /* 0x0000000c00147947 */ /* 0x000fec0003800000 */
.L_x_12430:
[----:B0-----:R-:W2:Y:S02]  /*eb20*/  LDG.E.S16 R2, desc[UR36][R22.64] ;  /* 0x0000002416027981 */ /* 0x001ea4000c1e1700 */
[----:B--2---:R-:W-:Y:S01]  /*eb30*/  SHF.R.S32.HI R3, RZ, 0x1f, R2 ;  /* 0x0000001fff037819 */ /* 0x004fe20000011402 */
[----:B------:R-:W-:Y:S06]  /*eb40*/  BRA `(.L_x_12429) ;  /* 0x0000000c00087947 */ /* 0x000fec0003800000 */
.L_x_12425:
        /* <DEDUP_REMOVED lines=9> */
.L_x_12433:
[----:B------:R-:W0:Y:S02]  /*ebe0*/  LDG.E.U16 R22, desc[UR36][R22.64] ;  /* 0x0000002416167981 */ /* 0x000e24000c1e1500 */
[----:B0-----:R-:W-:-:S06]  /*ebf0*/  HADD2.F32 R2, -RZ, R22.H0_H0 ;  /* 0x20000016ff027230 */ /* 0x001fcc0000004100 */
[----:B------:R-:W0:Y:S01]  /*ec00*/  F2I.S64.TRUNC R2, R2 ;  /* 0x0000000200027311 */ /* 0x000e22000020d900 */
[----:B------:R-:W-:Y:S05]  /*ec10*/  BRA `(.L_x_12429) ;  /* 0x0000000800d47947 */ /* 0x000fea0003800000 */
.L_x_12432:
        /* <DEDUP_REMOVED lines=9> */
.L_x_12435:
[----:B------:R-:W0:Y:S02]  /*ecb0*/  LDG.E.U16 R22, desc[UR36][R22.64] ;  /* 0x0000002416167981 */ /* 0x000e24000c1e1500 */
[----:B0-----:R-:W-:-:S06]  /*ecc0*/  HADD2.F32 R2, -RZ, R22.H0_H0 ;  /* 0x20000016ff027230 */ /* 0x001fcc0000004100 */
[----:B------:R-:W0:Y:S01]  /*ecd0*/  F2I.S64.TRUNC R2, R2 ;  /* 0x0000000200027311 */ /* 0x000e22000020d900 */
[----:B------:R-:W-:Y:S05]  /*ece0*/  BRA `(.L_x_12429) ;  /* 0x0000000800a07947 */ /* 0x000fea0003800000 */
.L_x_12434:
[----:B0-----:R-:W2:Y:S02]  /*ecf0*/  LDG.E.64 R2, desc[UR36][R22.64] ;  /* 0x0000002416027981 */ /* 0x001ea4000c1e1b00 */
[----:B--2---:R-:W0:Y:S01]  /*ed00*/  F2I.S64.F64.TRUNC R2, R2 ;  /* 0x0000000200027311 */ /* 0x004e22000030d900 */
[----:B------:R-:W-:Y:S05]  /*ed10*/  BRA `(.L_x_12429) ;  /* 0x0000000800947947 */ /* 0x000fea0003800000 */
.L_x_12424:
        /* <DEDUP_REMOVED lines=13> */
.L_x_12438:
[----:B0-----:R-:W2:Y:S02]  /*edf0*/  LDG.E.64 R2, desc[UR36][R22.64] ;  /* 0x0000002416027981 */ /* 0x001ea4000c1e1b00 */
[----:B--2---:R-:W0:Y:S01]  /*ee00*/  F2I.S64.F64.TRUNC R2, R2 ;  /* 0x0000000200027311 */ /* 0x004e22000030d900 */
[----:B------:R-:W-:Y:S05]  /*ee10*/  BRA `(.L_x_12429) ;  /* 0x0000000800547947 */ /* 0x000fea0003800000 */
.L_x_12437:
        /* <DEDUP_REMOVED lines=26> */
.L_x_12440:
        /* <DEDUP_REMOVED lines=13> */
.L_x_12439:
[----:B0-----:R-:W2:Y:S02]  /*f090*/  LDG.E.U16 R2, desc[UR36][R22.64] ;  /* 0x0000002416027981 */ /* 0x001ea4000c1e1500 */
[----:B--2---:R-:W-:-:S06]  /*f0a0*/  SHF.L.U32 R2, R2, 0x10, RZ ;  /* 0x0000001002027819 */ /* 0x004fcc00000006ff */
[----:B------:R-:W0:Y:S01]  /*f0b0*/  F2I.S64.TRUNC R2, R2 ;  /* 0x0000000200027311 */ /* 0x000e22000020d900 */
[----:B------:R-:W-:Y:S05]  /*f0c0*/  BRA `(.L_x_12429) ;  /* 0x0000000400a87947 */ /* 0x000fea0003800000 */
.L_x_12436:
        /* <DEDUP_REMOVED lines=11> */
.L_x_12443:
        /* <DEDUP_REMOVED lines=21> */
.L_x_12447:
[----:B------:R-:W-:Y:S05]  /*f2d0*/  BSYNC.RECONVERGENT B1 ;  /* 0x0000000000017941 */ /* 0x000fea0003800200 */
.L_x_12446:
[----:B------:R-:W-:Y:S02]  /*f2e0*/  SHF.L.U32 R0, R0, 0x14, RZ ;  /* 0x0000001400007819 */ /* 0x000fe400000006ff */
[----:B------:R-:W-:-:S04]  /*f2f0*/  LEA R2, R2, 0x3b800000, 0x17 ;  /* 0x3b80000002027811 */ /* 0x000fc800078eb8ff */
[----:B------:R-:W-:-:S07]  /*f300*/  LOP3.LUT R2, R2, R0, R7, 0xfe, !PT ;  /* 0x0000000002027212 */ /* 0x000fce00078efe07 */
.L_x_12445:
[----:B------:R-:W-:Y:S05]  /*f310*/  BSYNC.RECONVERGENT B0 ;  /* 0x0000000000007941 */ /* 0x000fea0003800200 */
.L_x_12444:
[----:B------:R-:W0:Y:S01]  /*f320*/  F2I.S64.TRUNC R2, R2 ;  /* 0x0000000200027311 */ /* 0x000e22000020d900 */
[----:B------:R-:W-:Y:S05]  /*f330*/  BRA `(.L_x_12429) ;  /* 0x00000004000c7947 */ /* 0x000fea0003800000 */
.L_x_12442:
        /* <DEDUP_REMOVED lines=21> */
.L_x_12451:
[----:B------:R-:W-:Y:S05]  /*f490*/  BSYNC.RECONVERGENT B1 ;  /* 0x0000000000017941 */ /* 0x000fea0003800200 */
.L_x_12450:
[----:B------:R-:W-:Y:S01]  /*f4a0*/  IMAD.SHL.U32 R0, R0, 0x200000, RZ ;  /* 0x0020000000007824 */ /* 0x000fe200078e00ff */
[----:B------:R-:W-:-:S04]  /*f4b0*/  LEA R2, R2, 0x37800000, 0x17 ;  /* 0x3780000002027811 */ /* 0x000fc800078eb8ff */
[----:B------:R-:W-:-:S07]  /*f4c0*/  LOP3.LUT R2, R2, R0, R7, 0xfe, !PT ;  /* 0x0000000002027212 */ /* 0x000fce00078efe07 */
.L_x_12449:
[----:B------:R-:W-:Y:S05]  /*f4d0*/  BSYNC.RECONVERGENT B0 ;  /* 0x0000000000007941 */ /* 0x000fea0003800200 */
.L_x_12448:
[----:B------:R-:W0:Y:S01]  /*f4e0*/  F2I.S64.TRUNC R2, R2 ;  /* 0x0000000200027311 */ /* 0x000e22000020d900 */
[----:B------:R-:W-:Y:S05]  /*f4f0*/  BRA `(.L_x_12429) ;  /* 0x00000000009c7947 */ /* 0x000fea0003800000 */
.L_x_12441:
        /* <DEDUP_REMOVED lines=14> */
.L_x_12455:
[----:B------:R-:W-:Y:S05]  /*f5e0*/  BSYNC.RECONVERGENT B0 ;  /* 0x0000000000007941 */ /* 0x000fea0003800200 */
.L_x_12454:
[----:B------:R-:W0:Y:S01]  /*f5f0*/  F2I.S64.TRUNC R2, R2 ;  /* 0x0000000200027311 */ /* 0x000e22000020d900 */
[----:B------:R-:W-:Y:S05]  /*f600*/  BRA `(.L_x_12429) ;  /* 0x0000000000587947 */ /* 0x000fea0003800000 */
.L_x_12428:
        /* <DEDUP_REMOVED lines=16> */
.L_x_12456:
[----:B------:R-:W-:Y:S01]  /*f710*/  CS2R R2, SRZ ;  /* 0x0000000000027805 */ /* 0x000fe2000001ff00 */
[----:B------:R-:W-:Y:S06]  /*f720*/  BRA `(.L_x_12429) ;  /* 0x0000000000107947 */ /* 0x000fec0003800000 */
.L_x_12453:
[----:B0-----:R0:W5:Y:S01]  /*f730*/  LDG.E.64 R2, desc[UR36][R22.64] ;  /* 0x0000002416027981 */ /* 0x001162000c1e1b00 */
[----:B------:R-:W-:Y:S05]  /*f740*/  BRA `(.L_x_12429) ;  /* 0x0000000000087947 */ /* 0x000fea0003800000 */
.L_x_12452:
[----:B0-----:R0:W5:Y:S01]  /*f750*/  LDG.E R2, desc[UR36][R22.64] ;  /* 0x0000002416027981 */ /* 0x001162000c1e1900 */
[----:B------:R-:W-:-:S07]  /*f760*/  MOV R3, RZ ;  /* 0x000000ff00037202 */ /* 0x000fce0000000f00 */
.L_x_12429:
        /* <DEDUP_REMOVED lines=16> */
.L_x_12460:
[----:B------:R-:W-:Y:S01]  /*f870*/  STG.E.U8 desc[UR36][R16.64], R5 ;  /* 0x0000000510007986 */ /* 0x000fe2000c101124 */
[----:B------:R-:W-:Y:S05]  /*f880*/  EXIT ;  /* 0x000000000000794d */ /* 0x000fea0003800000 */
.L_x_12459:
        /* <DEDUP_REMOVED lines=8> */
.L_x_12463:
[----:B------:R-:W-:Y:S01]  /*f910*/  STG.E desc[UR36][R16.64], R5 ;  /* 0x0000000510007986 */ /* 0x000fe2000c101924 */
[----:B------:R-:W-:Y:S05]  /*f920*/  EXIT ;  /* 0x000000000000794d */ /* 0x000fea0003800000 */
.L_x_12462:
[----:B------:R-:W-:Y:S01]  /*f930*/  STG.E.U16 desc[UR36][R16.64], R5 ;  /* 0x0000000510007986 */ /* 0x000fe2000c101524 */
[----:B------:R-:W-:Y:S05]  /*f940*/  EXIT ;  /* 0x000000000000794d */ /* 0x000fea0003800000 */
.L_x_12458:
        /* <DEDUP_REMOVED lines=9> */
.L_x_12465:
[----:B----4-:R-:W0:Y:S02]  /*f9e0*/  I2F.S64 R0, R2 ;  /* 0x0000000200007312 */ /* 0x010e240000301400 */
[----:B0-----:R-:W-:-:S05]  /*f9f0*/  F2FP.F16.F32.PACK_AB R0, RZ, R0 ;  /* 0x00000000ff00723e */ /* 0x001fca00000000ff */
[----:B------:R-:W-:Y:S01]  /*fa00*/  STG.E.U16 desc[UR36][R16.64], R0 ;  /* 0x0000000010007986 */ /* 0x000fe2000c101524 */
[----:B------:R-:W-:Y:S05]  /*fa10*/  EXIT ;  /* 0x000000000000794d */ /* 0x000fea0003800000 */
.L_x_12464:
        /* <DEDUP_REMOVED lines=10> */
.L_x_12467:
[----:B------:R-:W0:Y:S02]  /*fac0*/  I2F.S64 R2, R2 ;  /* 0x0000000200027312 */ /* 0x000e240000301400 */
[----:B0-----:R-:W-:-:S04]  /*fad0*/  F2FP.F16.F32.PACK_AB R3, RZ, R2 ;  /* 0x00000002ff03723e */ /* 0x001fc800000000ff */
[----:B------:R-:W-:-:S05]  /*fae0*/  PRMT R3, R3, 0x5410, RZ ;  /* 0x0000541003037816 */ /* 0x000fca00000000ff */
[----:B------:R-:W-:Y:S01]  /*faf0*/  STG.E desc[UR36][R16.64], R3 ;  /* 0x0000000310007986 */ /* 0x000fe2000c101924 */
[----:B------:R-:W-:Y:S05]  /*fb00*/  EXIT ;  /* 0x000000000000794d */ /* 0x000fea0003800000 */
.L_x_12466:
[----:B------:R-:W0:Y:S02]  /*fb10*/  I2F.F64.S64 R2, R2 ;  /* 0x0000000200027312 */ /* 0x000e240000301c00 */
[----:B0-----:R-:W-:Y:S01]  /*fb20*/  STG.E.64 desc[UR36][R16.64], R2 ;  /* 0x0000000210007986 */ /* 0x001fe2000c101b24 */
[----:B------:R-:W-:Y:S05]  /*fb30*/  EXIT ;  /* 0x000000000000794d */ /* 0x000fea0003800000 */
.L_x_12457:
        /* <DEDUP_REMOVED lines=12> */
.L_x_12471:
        /* <DEDUP_REMOVED lines=17> */
.L_x_12474:
[----:B------:R-:W-:-:S04]  /*fd10*/  SHF.R.U32.HI R3, RZ, 0x18, R3 ;  /* 0x00000018ff037819 */ /* 0x000fc80000011603 */
[----:B------:R-:W-:-:S04]  /*fd20*/  LOP3.LUT R0, R0, 0x80, R3, 0xf8, !PT ;  /* 0x0000008000007812 */ /* 0x000fc800078ef803 */
[----:B------:R-:W-:-:S07]  /*fd30*/  PRMT R8, R0, 0x7610, R8 ;  /* 0x0000761000087816 */ /* 0x000fce0000000008 */
.L_x_12473:
[----:B------:R-:W-:Y:S05]  /*fd40*/  BSYNC.RECONVERGENT B0 ;  /* 0x0000000000007941 */ /* 0x000fea0003800200 */
.L_x_12472:
[----:B------:R-:W-:Y:S01]  /*fd50*/  STG.E.U8 desc[UR36][R16.64], R8 ;  /* 0x0000000810007986 */ /* 0x000fe2000c101124 */
[----:B------:R-:W-:Y:S05]  /*fd60*/  EXIT ;  /* 0x000000000000794d */ /* 0x000fea0003800000 */
.L_x_12470:
        /* <DEDUP_REMOVED lines=17> */
.L_x_12477:
[----:B------:R-:W-:-:S04]  /*fe80*/  SHF.R.U32.HI R3, RZ, 0x18, R3 ;  /* 0x00000018ff037819 */ /* 0x000fc80000011603 */
[----:B------:R-:W-:-:S04]  /*fe90*/  LOP3.LUT R0, R0, 0x80, R3, 0xf8, !PT ;  /* 0x0000008000007812 */ /* 0x000fc800078ef803 */
[----:B------:R-:W-:-:S07]  /*fea0*/  PRMT R8, R0, 0x7610, R8 ;  /* 0x0000761000087816 */ /* 0x000fce0000000008 */
.L_x_12476:
[----:B------:R-:W-:Y:S05]  /*feb0*/  BSYNC.RECONVERGENT B0 ;  /* 0x0000000000007941 */ /* 0x000fea0003800200 */
.L_x_12475:
[----:B------:R-:W-:Y:S01]  /*fec0*/  STG.E.U8 desc[UR36][R16.64], R8 ;  /* 0x0000000810007986 */ /* 0x000fe2000c101124 */
[----:B------:R-:W-:Y:S05]  /*fed0*/  EXIT ;  /* 0x000000000000794d */ /* 0x000fea0003800000 */
.L_x_12469:
        /* <DEDUP_REMOVED lines=11> */
[----:B------:R-:W-:Y:S02]  /*ff90*/  @P1 LOP3.LUT P0, RZ, R5, 0x3fffff, R2, 0xf8, !PT ;  /* 0x003fffff05ff1812 */ /* 0x000fe4000780f802 */
[----:B------:R-:W-:Y:S02]  /*ffa0*/  @P1 LOP3.LUT R0, R0, 0x1, RZ, 0xc0, !PT ;  /* 0x0000000100001812 */ /* 0x000fe400078ec0ff */
[----:B------:R-:W-:Y:S02]  /*ffb0*/  @P1 IADD3 R2, PT, PT, R4, 0x1, RZ ;  /* 0x0000000104021810 */ /* 0x000fe40007ffe0ff */
[----:B------:R-:W-:Y:S01]  /*ffc0*/  @P1 ISETP.EQ.U32.AND P2, PT, R0, 0x1, P0 ;  /* 0x000000010000180c */ /* 0x000fe20000742070 */
[----:B------:R-:W-:Y:S01]  /*ffd0*/  IMAD.MOV.U32 R0, RZ, RZ, 0xff ;  /* 0x000000ffff007424 */ /* 0x000fe200078e00ff */
[----:B------:R-:W-:-:S02]  /*ffe0*/  PLOP3.LUT P0, PT, PT, PT, PT, 0x80, 0x8 ;  /* 0x000000000008781c */ /* 0x000fc40003f0f070 */
[----:B------:R-:W-:Y:S02]  /*fff0*/  @P1 PLOP3.LUT P0, PT, P2, PT, PT, 0x80, 0x8 ;  /* 0x000000000008181c */ /* 0x000fe4000170f070 */
[----:B------:R-:W-:-:S11]  /*10000*/  PRMT R3, R0, 0x7610, R3 ;  /* 0x0000761000037816 */ /* 0x000fd60000000003 */
[----:B------:R-:W-:-:S04]  /*10010*/  @!P0 IMAD.MOV R2, RZ, RZ, R4 ;  /* 0x000000ffff028224 */ /* 0x000fc800078e0204 */
[----:B------:R-:W-:-:S05]  /*10020*/  @P1 IMAD.MOV.U32 R3, RZ, RZ, R2 ;  /* 0x000000ffff031224 */ /* 0x000fca00078e0002 */
[----:B------:R-:W-:Y:S01]  /*10030*/  STG.E.U8 desc[UR36][R16.64], R3 ;  /* 0x0000000310007986 */ /* 0x000fe2000c101124 */
[----:B------:R-:W-:Y:S05]  /*10040*/  EXIT ;  /* 0x000000000000794d */ /* 0x000fea0003800000 */
.L_x_12479:
[----:B------:R-:W-:Y:S01]  /*10050*/  STG.E.64 desc[UR36][R16.64], R2 ;  /* 0x0000000210007986 */ /* 0x000fe2000c101b24 */
[----:B------:R-:W-:Y:S05]  /*10060*/  EXIT ;  /* 0x000000000000794d */ /* 0x000fea0003800000 */
.L_x_12478:
[----:B------:R-:W-:Y:S01]  /*10070*/  STG.E desc[UR36][R16.64], R5 ;  /* 0x0000000510007986 */ /* 0x000fe2000c101924 */
[----:B------:R-:W-:Y:S05]  /*10080*/  EXIT ;  /* 0x000000000000794d */ /* 0x000fea0003800000 */
.L_x_12468:
        /* <DEDUP_REMOVED lines=11> */
.L_x_12481:
[----:B------:R-:W0:Y:S01]  /*10140*/  I2F.F64.S64 R4, R2 ;  /* 0x0000000200047312 */ /* 0x000e220000301c00 */
[----:B------:R-:W-:-:S05]  /*10150*/  CS2R R6, SRZ ;  /* 0x0000000000067805 */ /* 0x000fca000001ff00 */
[----:B0-----:R-:W-:Y:S01]  /*10160*/  STG.E.128 desc[UR36][R16.64], R4 ;  /* 0x0000000410007986 */ /* 0x001fe2000c101d24 */
[----:B------:R-:W-:Y:S05]  /*10170*/  EXIT ;  /* 0x000000000000794d */ /* 0x000fea0003800000 */
.L_x_12480:
[----:B------:R-:W-:-:S09]  /*10180*/  UISETP.NE.AND UP0, UPT, UR4, 0xf, UPT ;  /* 0x0000000f0400788c */ /* 0x000fd2000bf05270 */
[----:B------:R-:W-:Y:S05]  /*10190*/  BRA.U !UP0, `(.L_x_12482) ;  /* 0x0000000108e87547 */ /* 0x000fea000b800000 */
[----:B------:R-:W-:-:S09]  /*101a0*/  UISETP.NE.AND UP0, UPT, UR4, 0x17, UPT ;  /* 0x000000170400788c */ /* 0x000fd2000bf05270 */
[----:B------:R-:W-:Y:S05]  /*101b0*/  BRA.U !UP0, `(.L_x_12483) ;  /* 0x0000000108907547 */ /* 0x000fea000b800000 */
[----:B------:R-:W-:-:S09]  /*101c0*/  UISETP.NE.AND UP0, UPT, UR4, 0x18, UPT ;  /* 0x000000180400788c */ /* 0x000fd2000bf05270 */
[----:B------:R-:W-:Y:S05]  /*101d0*/  BRA.U !UP0, `(.L_x_12484) ;  /* 0x0000000108447547 */ /* 0x000fea000b800000 */
.L_x_12461:
        /* <DEDUP_REMOVED lines=16> */
.L_x_12485:
[----:B------:R-:W-:Y:S05]  /*102e0*/  EXIT ;  /* 0x000000000000794d */ /* 0x000fea0003800000 */
.L_x_12484:
        /* <DEDUP_REMOVED lines=13> */
.L_x_12487:
[----:B------:R-:W-:Y:S05]  /*103c0*/  BSYNC.RECONVERGENT B0 ;  /* 0x0000000000007941 */ /* 0x000fea0003800200 */
.L_x_12486:
[----:B------:R-:W-:-:S05]  /*103d0*/  LOP3.LUT R5, R0, 0x80, R5, 0xf8, !PT ;  /* 0x0000008000057812 */ /* 0x000fca00078ef805 */
[----:B------:R-:W-:Y:S01]  /*103e0*/  STG.E.U8 desc[UR36][R16.64], R5 ;  /* 0x0000000510007986 */ /* 0x000fe2000c101124 */
[----:B------:R-:W-:Y:S05]  /*103f0*/  EXIT ;  /* 0x000000000000794d */ /* 0x000fea0003800000 */
.L_x_12483:
        /* <DEDUP_REMOVED lines=12> */
.L_x_12489:
[----:B----4-:R-:W-:Y:S01]  /*104c0*/  IMAD.MOV.U32 R0, RZ, RZ, 0x7f ;  /* 0x0000007fff007424 */ /* 0x010fe200078e00ff */
[----:B------:R-:W-:-:S04]  /*104d0*/  ISETP.GT.U32.AND P0, PT, R4, 0x7f800000, PT ;  /* 0x7f8000000400780c */ /* 0x000fc80003f04070 */
[----:B------:R-:W-:-:S09]  /*104e0*/  SEL R0, R0, 0x7c, P0 ;  /* 0x0000007c00007807 */ /* 0x000fd20000000000 */
.L_x_12490:
[----:B------:R-:W-:Y:S05]  /*104f0*/  BSYNC.RECONVERGENT B0 ;  /* 0x0000000000007941 */ /* 0x000fea0003800200 */
.L_x_12488:
[----:B------:R-:W-:-:S04]  /*10500*/  SHF.R.U32.HI R3, RZ, 0x18, R3 ;  /* 0x00000018ff037819 */ /* 0x000fc80000011603 */
[----:B------:R-:W-:-:S05]  /*10510*/  LOP3.LUT R3, R0, 0x80, R3, 0xf8, !PT ;  /* 0x0000008000037812 */ /* 0x000fca00078ef803 */
[----:B------:R-:W-:Y:S01]  /*10520*/  STG.E.U8 desc[UR36][R16.64], R3 ;  /* 0x0000000310007986 */ /* 0x000fe2000c101124 */
[----:B------:R-:W-:Y:S05]  /*10530*/  EXIT ;  /* 0x000000000000794d */ /* 0x000fea0003800000 */
.L_x_12482:
[----:B----4-:R-:W0:Y:S02]  /*10540*/  I2F.S64 R0, R2 ;  /* 0x0000000200007312 */ /* 0x010e240000301400 */
[----:B0-----:R-:W-:-:S05]  /*10550*/  F2FP.BF16.F32.PACK_AB R0, RZ, R0 ;  /* 0x00000000ff00723e */ /* 0x001fca00000010ff */
[----:B------:R-:W-:Y:S01]  /*10560*/  STG.E.U16 desc[UR36][R16.64], R0 ;  /* 0x0000000010007986 */ /* 0x000fe2000c101524 */
[----:B------:R-:W-:Y:S05]  /*10570*/  EXIT ;  /* 0x000000000000794d */ /* 0x000fea0003800000 */
.L_x_12491:
        /* <DEDUP_REMOVED lines=16> */
.L_x_26236:


//--------------------- .text._ZN2at6native27unrolled_elementwise_kernelINS0_13BinaryFunctorIlllNS0_16BitwiseOrFunctorIlEEEESt5arrayIPcLm3EELi4E23TrivialOffsetCalculatorILi2EjES9_ILi1EjENS0_6memory12LoadWithCastILi2EEENSC_13StoreWithCastILi1EEEEEviT_T0_T2_T3_T4_T5_ --------------------------
	.section	.text._ZN2at6native27unrolled_elementwise_kernelINS0_13BinaryFunctorIlllNS0_16BitwiseOrFunctorIlEEEESt5arrayIPcLm3EELi4E23TrivialOffsetCalculatorILi2EjES9_ILi1EjENS0_6memory12LoadWithCastILi2EEENSC_13StoreWithCastILi1EEEEEviT_T0_T2_T3_T4_T5_,"ax",@progbits
	.align	128
        .global         _ZN2at6native27unrolled_elementwise_kernelINS0_13BinaryFunctorIlllNS0_16BitwiseOrFunctorIlEEEESt5arrayIPcLm3EELi4E23TrivialOffsetCalculatorILi2EjES9_ILi1EjENS0_6memory12LoadWithCastILi2EEENSC_13StoreWithCastILi1EEEEEviT_T0_T2_T3_T4_T5_
        .type           _ZN2at6native27unrolled_elementwise_kernelINS0_13BinaryFunctorIlllNS0_16BitwiseOrFunctorIlEEEESt5arrayIPcLm3EELi4E23TrivialOffsetCalculatorILi2EjES9_ILi1EjENS0_6memory12LoadWithCastILi2EEENSC_13StoreWithCastILi1EEEEEviT_T0_T2_T3_T4_T5_,@function
        .size           _ZN2at6native27unrolled_elementwise_kernelINS0_13BinaryFunctorIlllNS0_16BitwiseOrFunctorIlEEEESt5arrayIPcLm3EELi4E23TrivialOffsetCalculatorILi2EjES9_ILi1EjENS0_6memory12LoadWithCastILi2EEENSC_13StoreWithCastILi1EEEEEviT_T0_T2_T3_T4_T5_,(.L_x_26237 - _ZN2at6native27unrolled_elementwise_kernelINS0_13BinaryFunctorIlllNS0_16BitwiseOrFunctorIlEEEESt5arrayIPcLm3EELi4E23TrivialOffsetCalculatorILi2EjES9_ILi1EjENS0_6memory12LoadWithCastILi2EEENSC_13StoreWithCastILi1EEEEEviT_T0_T2_T3_T4_T5_)
        .other          _ZN2at6native27unrolled_elementwise_kernelINS0_13BinaryFunctorIlllNS0_16BitwiseOrFunctorIlEEEESt5arrayIPcLm3EELi4E23TrivialOffsetCalculatorILi2EjES9_ILi1EjENS0_6memory12LoadWithCastILi2EEENSC_13StoreWithCastILi1EEEEEviT_T0_T2_T3_T4_T5_,@"STO_CUDA_ENTRY STV_DEFAULT"
_ZN2at6native27unrolled_elementwise_kernelINS0_13BinaryFunctorIlllNS0_16BitwiseOrFunctorIlEEEESt5arrayIPcLm3EELi4E23TrivialOffsetCalculatorILi2EjES9_ILi1EjENS0_6memory12LoadWithCastILi2EEENSC_13StoreWithCastILi1EEEEEviT_T0_T2_T3_T4_T5_:
.text._ZN2at6native27unrolled_elementwise_kernelINS0_13BinaryFunctorIlllNS0_16BitwiseOrFunctorIlEEEESt5arrayIPcLm3EELi4E23TrivialOffsetCalculatorILi2EjES9_ILi1EjENS0_6memory12LoadWithCastILi2EEENSC_13StoreWithCastILi1EEEEEviT_T0_T2_T3_T4_T5_:
        /* <DEDUP_REMOVED lines=34> */
.L_x_12497:
[----:B------:R1:W5:Y:S01]  /*0220*/  LDG.E.U8 R36, desc[UR36][R4.64] ;  /* 0x0000002404247981 */ /* 0x000362000c1e1100 */
[----:B------:R-:W-:Y:S01]  /*0230*/  IMAD.MOV.U32 R37, RZ, RZ, RZ ;  /* 0x000000ffff257224 */ /* 0x000fe200078e00ff */
[----:B------:R-:W-:Y:S06]  /*0240*/  BRA `(.L_x_12499) ;  /* 0x0000000c00447947 */ /* 0x000fec0003800000 */
.L_x_12496:
        /* <DEDUP_REMOVED lines=8> */
.L_x_12501:
[----:B------:R-:W2:Y:S02]  /*02d0*/  LDG.E R36, desc[UR36][R4.64] ;  /* 0x0000002404247981 */ /* 0x000ea4000c1e1900 */
[----:B--2---:R-:W-:Y:S01]  /*02e0*/  SHF.R.S32.HI R37, RZ, 0x1f, R36 ;  /* 0x0000001fff257819 */ /* 0x004fe20000011424 */
[----:B------:R-:W-:Y:S06]  /*02f0*/  BRA `(.L_x_12499) ;  /* 0x0000000c00187947 */ /* 0x000fec0003800000 */
.L_x_12500:
[----:B------:R-:W2:Y:S02]  /*0300*/  LDG.E.S16 R36, desc[UR36][R4.64] ;  /* 0x0000002404247981 */ /* 0x000ea4000c1e1700 */
[----:B--2---:R-:W-:Y:S01]  /*0310*/  SHF.R.S32.HI R37, RZ, 0x1f, R36 ;  /* 0x0000001fff257819 */ /* 0x004fe20000011424 */
[----:B------:R-:W-:Y:S06]  /*0320*/  BRA `(.L_x_12499) ;  /* 0x0000000c000c7947 */ /* 0x000fec0003800000 */
.L_x_12495:
        /* <DEDUP_REMOVED lines=9> */
.L_x_12503:
[----:B------:R-:W2:Y:S02]  /*03c0*/  LDG.E.U16 R4, desc[UR36][R4.64] ;  /* 0x0000002404047981 */ /* 0x000ea4000c1e1500 */
[----:B--2---:R-:W-:-:S06]  /*03d0*/  HADD2.F32 R36, -RZ, R4.H0_H0 ;  /* 0x20000004ff247230 */ /* 0x004fcc0000004100 */
[----:B------:R-:W0:Y:S01]  /*03e0*/  F2I.S64.TRUNC R36, R36 ;  /* 0x0000002400247311 */ /* 0x000e22000020d900 */
[----:B------:R-:W-:Y:S05]  /*03f0*/  BRA `(.L_x_12499) ;  /* 0x0000000800d87947 */ /* 0x000fea0003800000 */
.L_x_12502:
        /* <DEDUP_REMOVED lines=9> */
.L_x_12505:
[----:B------:R-:W2:Y:S02]  /*0490*/  LDG.E.U16 R4, desc[UR36][R4.64] ;  /* 0x0000002404047981 */ /* 0x000ea4000c1e1500 */
[----:B--2---:R-:W-:-:S06]  /*04a0*/  HADD2.F32 R36, -RZ, R4.H0_H0 ;  /* 0x20000004ff247230 */ /* 0x004fcc0000004100 */
[----:B------:R-:W4:Y:S01]  /*04b0*/  F2I.S64.TRUNC R36, R36 ;  /* 0x0000002400247311 */ /* 0x000f22000020d900 */
[----:B------:R-:W-:Y:S05]  /*04c0*/  BRA `(.L_x_12499) ;  /* 0x0000000800a47947 */ /* 0x000fea0003800000 */
.L_x_12504:
[----:B------:R-:W2:Y:S02]  /*04d0*/  LDG.E.64 R4, desc[UR36][R4.64] ;  /* 0x0000002404047981 */ /* 0x000ea4000c1e1b00 */
[----:B--2---:R2:W3:Y:S01]  /*04e0*/  F2I.S64.F64.TRUNC R36, R4 ;  /* 0x0000000400247311 */ /* 0x0044e2000030d900 */
[----:B------:R-:W-:Y:S05]  /*04f0*/  BRA `(.L_x_12499) ;  /* 0x0000000800987947 */ /* 0x000fea0003800000 */
.L_x_12494:
        /* <DEDUP_REMOVED lines=13> */
.L_x_12508:
[----:B------:R-:W2:Y:S02]  /*05d0*/  LDG.E.64 R4, desc[UR36][R4.64] ;  /* 0x0000002404047981 */ /* 0x000ea4000c1e1b00 */
[----:B--2---:R0:W1:Y:S01]  /*05e0*/  F2I.S64.F64.TRUNC R36, R4 ;  /* 0x0000000400247311 */ /* 0x004062000030d900 */
[----:B------:R-:W-:Y:S05]  /*05f0*/  BRA `(.L_x_12499) ;  /* 0x0000000800587947 */ /* 0x000fea0003800000 */
.L_x_12507:
        /* <DEDUP_REMOVED lines=26> */
.L_x_12510:
        /* <DEDUP_REMOVED lines=14> */
.L_x_12509:
[----:B------:R-:W2:Y:S02]  /*0880*/  LDG.E.U16 R36, desc[UR36][R4.64] ;  /* 0x0000002404247981 */ /* 0x000ea4000c1e1500 */
[----:B--2---:R-:W-:-:S06]  /*0890*/  IMAD.U32 R36, R36, 0x10000, RZ ;  /* 0x0001000024247824 */ /* 0x004fcc00078e00ff */
[----:B------:R-:W0:Y:S01]  /*08a0*/  F2I.S64.TRUNC R36, R36 ;  /* 0x0000002400247311 */ /* 0x000e22000020d900 */
[----:B------:R-:W-:Y:S05]  /*08b0*/  BRA `(.L_x_12499) ;  /* 0x0000000400a87947 */ /* 0x000fea0003800000 */
.L_x_12506:
        /* <DEDUP_REMOVED lines=11> */
.L_x_12513:
        /* <DEDUP_REMOVED lines=21> */
.L_x_12517:
[----:B------:R-:W-:Y:S05]  /*0ac0*/  BSYNC.RECONVERGENT B1 ;  /* 0x0000000000017941 */ /* 0x000fea0003800200 */
.L_x_12516:
[----:B------:R-:W-:Y:S01]  /*0ad0*/  IMAD.SHL.U32 R0, R0, 0x100000, RZ ;  /* 0x0010000000007824 */ /* 0x000fe200078e00ff */
[----:B------:R-:W-:-:S04]  /*0ae0*/  LEA R3, R3, 0x3b800000, 0x17 ;  /* 0x3b80000003037811 */ /* 0x000fc800078eb8ff */
[----:B------:R-:W-:-:S07]  /*0af0*/  LOP3.LUT R36, R3, R0, R7, 0xfe, !PT ;  /* 0x0000000003247212 */ /* 0x000fce00078efe07 */
.L_x_12515:
[----:B------:R-:W-:Y:S05]  /*0b00*/  BSYNC.RECONVERGENT B0 ;  /* 0x0000000000007941 */ /* 0x000fea0003800200 */
.L_x_12514:
[----:B------:R-:W0:Y:S01]  /*0b10*/  F2I.S64.TRUNC R36, R36 ;  /* 0x0000002400247311 */ /* 0x000e22000020d900 */
[----:B------:R-:W-:Y:S05]  /*0b20*/  BRA `(.L_x_12499) ;  /* 0x00000004000c7947 */ /* 0x000fea0003800000 */
.L_x_12512:
        /* <DEDUP_REMOVED lines=21> */
.L_x_12521:
[----:B------:R-:W-:Y:S05]  /*0c80*/  BSYNC.RECONVERGENT B1 ;  /* 0x0000000000017941 */ /* 0x000fea0003800200 */
.L_x_12520:
[----:B------:R-:W-:Y:S01]  /*0c90*/  IMAD.SHL.U32 R0, R0, 0x200000, RZ ;  /* 0x0020000000007824 */ /* 0x000fe200078e00ff */
[----:B------:R-:W-:-:S04]  /*0ca0*/  LEA R3, R3, 0x37800000, 0x17 ;  /* 0x3780000003037811 */ /* 0x000fc800078eb8ff */
[----:B------:R-:W-:-:S07]  /*0cb0*/  LOP3.LUT R36, R3, R0, R7, 0xfe, !PT ;  /* 0x0000000003247212 */ /* 0x000fce00078efe07 */
.L_x_12519:
[----:B------:R-:W-:Y:S05]  /*0cc0*/  BSYNC.RECONVERGENT B0 ;  /* 0x0000000000007941 */ /* 0x000fea0003800200 */
.L_x_12518:
[----:B------:R-:W0:Y:S01]  /*0cd0*/  F2I.S64.TRUNC R36, R36 ;  /* 0x0000002400247311 */ /* 0x000e22000020d900 */
[----:B------:R-:W-:Y:S05]  /*0ce0*/  BRA `(.L_x_12499) ;  /* 0x00000000009c7947 */ /* 0x000fea0003800000 */
.L_x_12511:
[----:B------:R-:W-:-:S09]  /*0cf0*/  UISETP.NE.AND UP0, UPT, UR4, 0x1c, UPT ;  /* 0x0000001c0400788c */ /* 0x000fd2000bf05270 */
[----:B------:R-:W-:Y:S05]  /*0d00*/  BRA.U !UP0, `(.L_x_12522) ;  /* 0x00000001088c7547 */ /* 0x000fea000b800000 */
[----:B------:R-:W-:-:S09]  /*0d10*/  UISETP.NE.AND UP0, UPT, UR4, 0x1d, UPT ;  /* 0x0000001d0400788c */ /* 0x000fd2000bf05270 */
[----:B------:R-:W-:Y:S05]  /*0d20*/  BRA.U !UP0, `(.L_x_12523) ;  /* 0x00000001087c7547 */ /* 0x000fea000b800000 */
[----:B------:R-:W-:-:S09]  /*0d30*/  UISETP.NE.AND UP0, UPT, UR4, 0x2c, UPT ;  /* 0x0000002c0400788c */ /* 0x000fd2000bf05270 */
[----:B------:R-:W-:Y:S05]  /*0d40*/  BRA.U !UP0, `(.L_x_12524) ;  /* 0x0000000108487547 */ /* 0x000fea000b800000 */
.L_x_12498:
        /* <DEDUP_REMOVED lines=16> */
.L_x_12525:
[----:B------:R-:W-:Y:S01]  /*0e50*/  CS2R R36, SRZ ;  /* 0x0000000000247805 */ /* 0x000fe2000001ff00 */
[----:B------:R-:W-:Y:S06]  /*0e60*/  BRA `(.L_x_12499) ;  /* 0x00000000003c7947 */ /* 0x000fec0003800000 */
.L_x_12524:
        /* <DEDUP_REMOVED lines=8> */
.L_x_12527:
[----:B------:R-:W-:Y:S05]  /*0ef0*/  BSYNC.RECONVERGENT B0 ;  /* 0x0000000000007941 */ /* 0x000fea0003800200 */
.L_x_12526:
[----:B------:R-:W0:Y:S01]  /*0f00*/  F2I.S64.TRUNC R36, R36 ;  /* 0x0000002400247311 */ /* 0x000e22000020d900 */
[----:B------:R-:W-:Y:S05]  /*0f10*/  BRA `(.L_x_12499) ;  /* 0x0000000000107947 */ /* 0x000fea0003800000 */
.L_x_12523:
[----:B------:R0:W5:Y:S01]  /*0f20*/  LDG.E.64 R36, desc[UR36][R4.64] ;  /* 0x0000002404247981 */ /* 0x000162000c1e1b00 */
[----:B------:R-:W-:Y:S05]  /*0f30*/  BRA `(.L_x_12499) ;  /* 0x0000000000087947 */ /* 0x000fea0003800000 */
.L_x_12522:
[----:B------:R0:W5:Y:S01]  /*0f40*/  LDG.E R36, desc[UR36][R4.64] ;  /* 0x0000002404247981 */ /* 0x000162000c1e1900 */
[----:B------:R-:W-:-:S07]  /*0f50*/  IMAD.MOV.U32 R37, RZ, RZ, RZ ;  /* 0x000000ffff257224 */ /* 0x000fce00078e00ff */
.L_x_12499:
        /* <DEDUP_REMOVED lines=19> */
.L_x_12531:
[----:B------:R0:W5:Y:S01]  /*1090*/  LDG.E.U8 R30, desc[UR36][R4.64] ;  /* 0x00000024041e7981 */ /* 0x000162000c1e1100 */
[----:B------:R-:W-:Y:S01]  /*10a0*/  IMAD.MOV.U32 R31, RZ, RZ, RZ ;  /* 0x000000ffff1f7224 */ /* 0x000fe200078e00ff */
[----:B------:R-:W-:Y:S06]  /*10b0*/  BRA `(.L_x_12533) ;  /* 0x0000000c00447947 */ /* 0x000fec0003800000 */
.L_x_12530:
        /* <DEDUP_REMOVED lines=8> */
.L_x_12535:
[----:B------:R-:W2:Y:S02]  /*1140*/  LDG.E R30, desc[UR36][R4.64] ;  /* 0x00000024041e7981 */ /* 0x000ea4000c1e1900 */
[----:B--2---:R-:W-:Y:S01]  /*1150*/  SHF.R.S32.HI R31, RZ, 0x1f, R30 ;  /* 0x0000001fff1f7819 */ /* 0x004fe2000001141e */
[----:B------:R-:W-:Y:S06]  /*1160*/  BRA `(.L_x_12533) ;  /* 0x0000000c00187947 */ /* 0x000fec0003800000 */
.L_x_12534:
[----:B------:R-:W2:Y:S02]  /*1170*/  LDG.E.S16 R30, desc[UR36][R4.64] ;  /* 0x00000024041e7981 */ /* 0x000ea4000c1e1700 */
[----:B--2---:R-:W-:Y:S01]  /*1180*/  SHF.R.S32.HI R31, RZ, 0x1f, R30 ;  /* 0x0000001fff1f7819 */ /* 0x004fe2000001141e */
[----:B------:R-:W-:Y:S06]  /*1190*/  BRA `(.L_x_12533) ;  /* 0x0000000c000c7947 */ /* 0x000fec0003800000 */
.L_x_12529:
        /* <DEDUP_REMOVED lines=9> */
.L_x_12537:
[----:B------:R-:W2:Y:S02]  /*1230*/  LDG.E.U16 R4, desc[UR36][R4.64] ;  /* 0x0000002404047981 */ /* 0x000ea4000c1e1500 */
[----:B--2---:R-:W-:-:S06]  /*1240*/  HADD2.F32 R30, -RZ, R4.H0_H0 ;  /* 0x20000004ff1e7230 */ /* 0x004fcc0000004100 */
[----:B------:R-:W0:Y:S01]  /*1250*/  F2I.S64.TRUNC R30, R30 ;  /* 0x0000001e001e7311 */ /* 0x000e22000020d900 */
[----:B------:R-:W-:Y:S05]  /*1260*/  BRA `(.L_x_12533) ;  /* 0x0000000800d87947 */ /* 0x000fea0003800000 */
.L_x_12536:
        /* <DEDUP_REMOVED lines=9> */
.L_x_12539:
[----:B------:R-:W2:Y:S02]  /*1300*/  LDG.E.U16 R4, desc[UR36][R4.64] ;  /* 0x0000002404047981 */ /* 0x000ea4000c1e1500 */
[----:B--2---:R-:W-:-:S06]  /*1310*/  HADD2.F32 R30, -RZ, R4.H0_H0 ;  /* 0x20000004ff1e7230 */ /* 0x004fcc0000004100 */
[----:B------:R-:W0:Y:S01]  /*1320*/  F2I.S64.TRUNC R30, R30 ;  /* 0x0000001e001e7311 */ /* 0x000e22000020d900 */
[----:B------:R-:W-:Y:S05]  /*1330*/  BRA `(.L_x_12533) ;  /* 0x0000000800a47947 */ /* 0x000fea0003800000 */
.L_x_12538:
[----:B------:R-:W2:Y:S02]  /*1340*/  LDG.E.64 R4, desc[UR36][R4.64] ;  /* 0x0000002404047981 */ /* 0x000ea4000c1e1b00 */
[----:B--2---:R0:W1:Y:S01]  /*1350*/  F2I.S64.F64.TRUNC R30, R4 ;  /* 0x00000004001e7311 */ /* 0x004062000030d900 */
[----:B------:R-:W-:Y:S05]  /*1360*/  BRA `(.L_x_12533) ;  /* 0x0000000800987947 */ /* 0x000fea0003800000 */
.L_x_12528:
        /* <DEDUP_REMOVED lines=13> */
.L_x_12542:
[----:B------:R-:W2:Y:S02]  /*1440*/  LDG.E.64 R4, desc[UR36][R4.64] ;  /* 0x0000002404047981 */ /* 0x000ea4000c1e1b00 */
[----:B--2---:R0:W1:Y:S01]  /*1450*/  F2I.S64.F64.TRUNC R30, R4 ;  /* 0x00000004001e7311 */ /* 0x004062000030d900 */
[----:B------:R-:W-:Y:S05]  /*1460*/  BRA `(.L_x_12533) ;  /* 0x0000000800587947 */ /* 0x000fea0003800000 */
.L_x_12541:
        /* <DEDUP_REMOVED lines=26> */
.L_x_12544:
        /* <DEDUP_REMOVED lines=14> */
.L_x_12543:
[----:B------:R-:W2:Y:S02]  /*16f0*/  LDG.E.U16 R30, desc[UR36][R4.64] ;  /* 0x00000024041e7981 */ /* 0x000ea4000c1e1500 */
[----:B--2---:R-:W-:-:S06]  /*1700*/  IMAD.U32 R30, R30, 0x10000, RZ ;  /* 0x000100001e1e7824 */ /* 0x004fcc00078e00ff */
[----:B------:R-:W0:Y:S01]  /*1710*/  F2I.S64.TRUNC R30, R30 ;  /* 0x0000001e001e7311 */ /* 0x000e22000020d900 */
[----:B------:R-:W-:Y:S05]  /*1720*/  BRA `(.L_x_12533) ;  /* 0x0000000400a87947 */ /* 0x000fea0003800000 */
.L_x_12540:
        /* <DEDUP_REMOVED lines=11> */
.L_x_12547:
        /* <DEDUP_REMOVED lines=21> */
.L_x_12551:
[----:B------:R-:W-:Y:S05]  /*1930*/  BSYNC.RECONVERGENT B1 ;  /* 0x0000000000017941 */ /* 0x000fea0003800200 */
.L_x_12550:
[----:B------:R-:W-:Y:S01]  /*1940*/  IMAD.SHL.U32 R0, R0, 0x100000, RZ ;  /* 0x0010000000007824 */ /* 0x000fe200078e00ff */
[----:B------:R-:W-:-:S04]  /*1950*/  LEA R3, R3, 0x3b800000, 0x17 ;  /* 0x3b80000003037811 */ /* 0x000fc800078eb8ff */
[----:B------:R-:W-:-:S07]  /*1960*/  LOP3.LUT R30, R3, R0, R7, 0xfe, !PT ;  /* 0x00000000031e7212 */ /* 0x000fce00078efe07 */
.L_x_12549:
[----:B------:R-:W-:Y:S05]  /*1970*/  BSYNC.RECONVERGENT B0 ;  /* 0x0000000000007941 */ /* 0x000fea0003800200 */
.L_x_12548:
[----:B------:R-:W0:Y:S01]  /*1980*/  F2I.S64.TRUNC R30, R30 ;  /* 0x0000001e001e7311 */ /* 0x000e22000020d900 */
[----:B------:R-:W-:Y:S05]  /*1990*/  BRA `(.L_x_12533) ;  /* 0x00000004000c7947 */ /* 0x000fea0003800000 */
.L_x_12546:
        /* <DEDUP_REMOVED lines=21> */
.L_x_12555:
[----:B------:R-:W-:Y:S05]  /*1af0*/  BSYNC.RECONVERGENT B1 ;  /* 0x0000000000017941 */ /* 0x000fea0003800200 */
.L_x_12554:
[----:B------:R-:W-:Y:S01]  /*1b00*/  IMAD.SHL.U32 R0, R0, 0x200000, RZ ;  /* 0x0020000000007824 */ /* 0x000fe200078e00ff */
[----:B------:R-:W-:-:S04]  /*1b10*/  LEA R3, R3, 0x37800000, 0x17 ;  /* 0x3780000003037811 */ /* 0x000fc800078eb8ff */
[----:B------:R-:W-:-:S07]  /*1b20*/  LOP3.LUT R30, R3, R0, R7, 0xfe, !PT ;  /* 0x00000000031e7212 */ /* 0x000fce00078efe07 */
.L_x_12553:
[----:B------:R-:W-:Y:S05]  /*1b30*/  BSYNC.RECONVERGENT B0 ;  /* 0x0000000000007941 */ /* 0x000fea0003800200 */
.L_x_12552:
[----:B------:R-:W0:Y:S01]  /*1b40*/  F2I.S64.TRUNC R30, R30 ;  /* 0x0000001e001e7311 */ /* 0x000e22000020d900 */
[----:B------:R-:W-:Y:S05]  /*1b50*/  BRA `(.L_x_12533) ;  /* 0x00000000009c7947 */ /* 0x000fea0003800000 */
.L_x_12545:
[----:B------:R-:W-:-:S09]  /*1b60*/  UISETP.NE.AND UP0, UPT, UR4, 0x1c, UPT ;  /* 0x0000001c0400788c */ /* 0x000fd2000bf05270 */
[----:B------:R-:W-:Y:S05]  /*1b70*/  BRA.U !UP0, `(.L_x_12556) ;  /* 0x00000001088c7547 */ /* 0x000fea000b800000 */
[----:B------:R-:W-:-:S09]  /*1b80*/  UISETP.NE.AND UP0, UPT, UR4, 0x1d, UPT ;  /* 0x0000001d0400788c */ /* 0x000fd2000bf05270 */
[----:B------:R-:W-:Y:S05]  /*1b90*/  BRA.U !UP0, `(.L_x_12557) ;  /* 0x00000001087c7547 */ /* 0x000fea000b800000 */
[----:B------:R-:W-:-:S09]  /*1ba0*/  UISETP.NE.AND UP0, UPT, UR4, 0x2c, UPT ;  /* 0x0000002c0400788c */ /* 0x000fd2000bf05270 */
[----:B------:R-:W-:Y:S05]  /*1bb0*/  BRA.U !UP0, `(.L_x_12558) ;  /* 0x0000000108487547 */ /* 0x000fea000b800000 */
.L_x_12532:
        /* <DEDUP_REMOVED lines=16> */
.L_x_12559:
[----:B------:R-:W-:Y:S01]  /*1cc0*/  CS2R R30, SRZ ;  /* 0x00000000001e7805 */ /* 0x000fe2000001ff00 */
[----:B------:R-:W-:Y:S06]  /*1cd0*/  BRA `(.L_x_12533) ;  /* 0x00000000003c7947 */ /* 0x000fec0003800000 */
.L_x_12558:
        /* <DEDUP_REMOVED lines=8> */
.L_x_12561:
[----:B------:R-:W-:Y:S05]  /*1d60*/  BSYNC.RECONVERGENT B0 ;  /* 0x0000000000007941 */ /* 0x000fea0003800200 */
.L_x_12560:
[----:B------:R-:W0:Y:S01]  /*1d70*/  F2I.S64.TRUNC R30, R30 ;  /* 0x0000001e001e7311 */ /* 0x000e22000020d900 */
[----:B------:R-:W-:Y:S05]  /*1d80*/  BRA `(.L_x_12533) ;  /* 0x0000000000107947 */ /* 0x000fea0003800000 */
.L_x_12557:
[----:B------:R0:W5:Y:S01]  /*1d90*/  LDG.E.64 R30, desc[UR36][R4.64] ;  /* 0x00000024041e7981 */ /* 0x000162000c1e1b00 */
[----:B------:R-:W-:Y:S05]  /*1da0*/  BRA `(.L_x_12533) ;  /* 0x0000000000087947 */ /* 0x000fea0003800000 */
.L_x_12556:
[----:B------:R0:W5:Y:S01]  /*1db0*/  LDG.E R30, desc[UR36][R4.64] ;  /* 0x00000024041e7981 */ /* 0x000162000c1e1900 */
[----:B------:R-:W-:-:S07]  /*1dc0*/  IMAD.MOV.U32 R31, RZ, RZ, RZ ;  /* 0x000000ffff1f7224 */ /* 0x000fce00078e00ff */
.L_x_12533:
[----:B------:R-:W-:-:S07]  /*1dd0*/  VIADD R35, R33, 0x80 ;  /* 0x0000008021237836 */ /* 0x000fce0000000000 */
.L_x_12493:
[----:B------:R-:W-:Y:S05]  /*1de0*/  BSYNC.RECONVERGENT B6 ;  /* 0x0000000000067941 */ /* 0x000fea0003800200 */
.L_x_12492:
        /* <DEDUP_REMOVED lines=25> */
.L_x_12567:
[----:B------:R0:W5:Y:S01]  /*1f80*/  LDG.E.U8 R28, desc[UR36][R4.64] ;  /* 0x00000024041c7981 */ /* 0x000162000c1e1100 */
[----:B------:R-:W-:Y:S01]  /*1f90*/  IMAD.MOV.U32 R29, RZ, RZ, RZ ;  /* 0x000000ffff1d7224 */ /* 0x000fe200078e00ff */
[----:B------:R-:W-:Y:S06]  /*1fa0*/  BRA `(.L_x_12569) ;  /* 0x0000000c00447947 */ /* 0x000fec0003800000 */
.L_x_12566:
        /* <DEDUP_REMOVED lines=8> */
.L_x_12571:
[----:B------:R-:W2:Y:S02]  /*2030*/  LDG.E R28, desc[UR36][R4.64] ;  /* 0x00000024041c7981 */ /* 0x000ea4000c1e1900 */
[----:B--2---:R-:W-:Y:S01]  /*2040*/  SHF.R.S32.HI R29, RZ, 0x1f, R28 ;  /* 0x0000001fff1d7819 */ /* 0x004fe2000001141c */
[----:B------:R-:W-:Y:S06]  /*2050*/  BRA `(.L_x_12569) ;  /* 0x0000000c00187947 */ /* 0x000fec0003800000 */
.L_x_12570:
[----:B------:R-:W2:Y:S02]  /*2060*/  LDG.E.S16 R28, desc[UR36][R4.64] ;  /* 0x00000024041c7981 */ /* 0x000ea4000c1e1700 */
[----:B--2---:R-:W-:Y:S01]  /*2070*/  SHF.R.S32.HI R29, RZ, 0x1f, R28 ;  /* 0x0000001fff1d7819 */ /* 0x004fe2000001141c */
[----:B------:R-:W-:Y:S06]  /*2080*/  BRA `(.L_x_12569) ;  /* 0x0000000c000c7947 */ /* 0x000fec0003800000 */
.L_x_12565:
        /* <DEDUP_REMOVED lines=9> */
.L_x_12573:
[----:B------:R-:W2:Y:S02]  /*2120*/  LDG.E.U16 R4, desc[UR36][R4.64] ;  /* 0x0000002404047981 */ /* 0x000ea4000c1e1500 */
[----:B--2---:R-:W-:-:S06]  /*2130*/  HADD2.F32 R28, -RZ, R4.H0_H0 ;  /* 0x20000004ff1c7230 */ /* 0x004fcc0000004100 */
[----:B------:R-:W0:Y:S01]  /*2140*/  F2I.S64.TRUNC R28, R28 ;  /* 0x0000001c001c7311 */ /* 0x000e22000020d900 */
[----:B------:R-:W-:Y:S05]  /*2150*/  BRA `(.L_x_12569) ;  /* 0x0000000800d87947 */ /* 0x000fea0003800000 */
.L_x_12572:
        /* <DEDUP_REMOVED lines=9> */
.L_x_12575:
[----:B------:R-:W2:Y:S02]  /*21f0*/  LDG.E.U16 R4, desc[UR36][R4.64] ;  /* 0x0000002404047981 */ /* 0x000ea4000c1e1500 */
[----:B--2---:R-:W-:-:S06]  /*2200*/  HADD2.F32 R28, -RZ, R4.H0_H0 ;  /* 0x20000004ff1c7230 */ /* 0x004fcc0000004100 */
[----:B------:R-:W0:Y:S01]  /*2210*/  F2I.S64.TRUNC R28, R28 ;  /* 0x0000001c001c7311 */ /* 0x000e22000020d900 */
[----:B------:R-:W-:Y:S05]  /*2220*/  BRA `(.L_x_12569) ;  /* 0x0000000800a47947 */ /* 0x000fea0003800000 */
.L_x_12574:
[----:B------:R-:W2:Y:S02]  /*2230*/  LDG.E.64 R4, desc[UR36][R4.64] ;  /* 0x0000002404047981 */ /* 0x000ea4000c1e1b00 */
[----:B--2---:R0:W1:Y:S01]  /*2240*/  F2I.S64.F64.TRUNC R28, R4 ;  /* 0x00000004001c7311 */ /* 0x004062000030d900 */
[----:B------:R-:W-:Y:S05]  /*2250*/  BRA `(.L_x_12569) ;  /* 0x0000000800987947 */ /* 0x000fea0003800000 */
.L_x_12564:
        /* <DEDUP_REMOVED lines=13> */
.L_x_12578:
[----:B------:R-:W2:Y:S02]  /*2330*/  LDG.E.64 R4, desc[UR36][R4.64] ;  /* 0x0000002404047981 */ /* 0x000ea4000c1e1b00 */
[----:B--2---:R0:W1:Y:S01]  /*2340*/  F2I.S64.F64.TRUNC R28, R4 ;  /* 0x00000004001c7311 */ /* 0x004062000030d900 */
[----:B------:R-:W-:Y:S05]  /*2350*/  BRA `(.L_x_12569) ;  /* 0x0000000800587947 */ /* 0x000fea0003800000 */
.L_x_12577:
        /* <DEDUP_REMOVED lines=26> */
.L_x_12580:
        /* <DEDUP_REMOVED lines=14> */
.L_x_12579:
[----:B------:R-:W2:Y:S02]  /*25e0*/  LDG.E.U16 R28, desc[UR36][R4.64] ;  /* 0x00000024041c7981 */ /* 0x000ea4000c1e1500 */
[----:B--2---:R-:W-:-:S06]  /*25f0*/  IMAD.U32 R28, R28, 0x10000, RZ ;  /* 0x000100001c1c7824 */ /* 0x004fcc00078e00ff */
[----:B------:R-:W2:Y:S01]  /*2600*/  F2I.S64.TRUNC R28, R28 ;  /* 0x0000001c001c7311 */ /* 0x000ea2000020d900 */
[----:B------:R-:W-:Y:S05]  /*2610*/  BRA `(.L_x_12569) ;  /* 0x0000000400a87947 */ /* 0x000fea0003800000 */
.L_x_12576:
        /* <DEDUP_REMOVED lines=11> */
.L_x_12583:
        /* <DEDUP_REMOVED lines=21> */
.L_x_12587:
[----:B------:R-:W-:Y:S05]  /*2820*/  BSYNC.RECONVERGENT B1 ;  /* 0x0000000000017941 */ /* 0x000fea0003800200 */
.L_x_12586:
[----:B------:R-:W-:Y:S01]  /*2830*/  IMAD.SHL.U32 R0, R0, 0x100000, RZ ;  /* 0x0010000000007824 */ /* 0x000fe200078e00ff */
[----:B------:R-:W-:-:S04]  /*2840*/  LEA R3, R3, 0x3b800000, 0x17 ;  /* 0x3b80000003037811 */ /* 0x000fc800078eb8ff */
[----:B------:R-:W-:-:S07]  /*2850*/  LOP3.LUT R28, R3, R0, R7, 0xfe, !PT ;  /* 0x00000000031c7212 */ /* 0x000fce00078efe07 */
.L_x_12585:
[----:B------:R-:W-:Y:S05]  /*2860*/  BSYNC.RECONVERGENT B0 ;  /* 0x0000000000007941 */ /* 0x000fea0003800200 */
.L_x_12584:
[----:B------:R-:W0:Y:S01]  /*2870*/  F2I.S64.TRUNC R28, R28 ;  /* 0x0000001c001c7311 */ /* 0x000e22000020d900 */
[----:B------:R-:W-:Y:S05]  /*2880*/  BRA `(.L_x_12569) ;  /* 0x00000004000c7947 */ /* 0x000fea0003800000 */
.L_x_12582:
        /* <DEDUP_REMOVED lines=21> */
.L_x_12591:
[----:B------:R-:W-:Y:S05]  /*29e0*/  BSYNC.RECONVERGENT B1 ;  /* 0x0000000000017941 */ /* 0x000fea0003800200 */
.L_x_12590:
[----:B------:R-:W-:Y:S01]  /*29f0*/  IMAD.SHL.U32 R0, R0, 0x200000, RZ ;  /* 0x0020000000007824 */ /* 0x000fe200078e00ff */
[----:B------:R-:W-:-:S04]  /*2a00*/  LEA R3, R3, 0x37800000, 0x17 ;  /* 0x3780000003037811 */ /* 0x000fc800078eb8ff */
[----:B------:R-:W-:-:S07]  /*2a10*/  LOP3.LUT R28, R3, R0, R7, 0xfe, !PT ;  /* 0x00000000031c7212 */ /* 0x000fce00078efe07 */
.L_x_12589:
[----:B------:R-:W-:Y:S05]  /*2a20*/  BSYNC.RECONVERGENT B0 ;  /* 0x0000000000007941 */ /* 0x000fea0003800200 */
.L_x_12588:
[----:B------:R-:W0:Y:S01]  /*2a30*/  F2I.S64.TRUNC R28, R28 ;  /* 0x0000001c001c7311 */ /* 0x000e22000020d900 */
[----:B------:R-:W-:Y:S05]  /*2a40*/  BRA `(.L_x_12569) ;  /* 0x00000000009c7947 */ /* 0x000fea0003800000 */
.L_x_12581:
        /* <DEDUP_REMOVED lines=14> */
.L_x_12595:
[----:B------:R-:W-:Y:S05]  /*2b30*/  BSYNC.RECONVERGENT B0 ;  /* 0x0000000000007941 */ /* 0x000fea0003800200 */
.L_x_12594:
[----:B------:R-:W0:Y:S01]  /*2b40*/  F2I.S64.TRUNC R28, R28 ;  /* 0x0000001c001c7311 */ /* 0x000e22000020d900 */
[----:B------:R-:W-:Y:S05]  /*2b50*/  BRA `(.L_x_12569) ;  /* 0x0000000000587947 */ /* 0x000fea0003800000 */
.L_x_12568:
        /* <DEDUP_REMOVED lines=16> */
.L_x_12596:
[----:B------:R-:W-:Y:S01]  /*2c60*/  CS2R R28, SRZ ;  /* 0x00000000001c7805 */ /* 0x000fe2000001ff00 */
[----:B------:R-:W-:Y:S06]  /*2c70*/  BRA `(.L_x_12569) ;  /* 0x0000000000107947 */ /* 0x000fec0003800000 */
.L_x_12593:
[----:B------:R0:W5:Y:S01]  /*2c80*/  LDG.E.64 R28, desc[UR36][R4.64] ;  /* 0x00000024041c7981 */ /* 0x000162000c1e1b00 */
[----:B------:R-:W-:Y:S05]  /*2c90*/  BRA `(.L_x_12569) ;  /* 0x0000000000087947 */ /* 0x000fea0003800000 */
.L_x_12592:
[----:B------:R0:W5:Y:S01]  /*2ca0*/  LDG.E R28, desc[UR36][R4.64] ;  /* 0x00000024041c7981 */ /* 0x000162000c1e1900 */
[----:B------:R-:W-:-:S07]  /*2cb0*/  IMAD.MOV.U32 R29, RZ, RZ, RZ ;  /* 0x000000ffff1d7224 */ /* 0x000fce00078e00ff */
.L_x_12569:
        /* <DEDUP_REMOVED lines=19> */
.L_x_12600:
[----:B------:R0:W5:Y:S01]  /*2df0*/  LDG.E.U8 R26, desc[UR36][R4.64] ;  /* 0x00000024041a7981 */ /* 0x000162000c1e1100 */
[----:B------:R-:W-:Y:S01]  /*2e00*/  IMAD.MOV.U32 R27, RZ, RZ, RZ ;  /* 0x000000ffff1b7224 */ /* 0x000fe200078e00ff */
[----:B------:R-:W-:Y:S06]  /*2e10*/  BRA `(.L_x_12602) ;  /* 0x0000000c00447947 */ /* 0x000fec0003800000 */
.L_x_12599:
        /* <DEDUP_REMOVED lines=8> */
.L_x_12604:
[----:B------:R-:W3:Y:S02]  /*2ea0*/  LDG.E R26, desc[UR36][R4.64] ;  /* 0x00000024041a7981 */ /* 0x000ee4000c1e1900 */
[----:B---3--:R-:W-:Y:S01]  /*2eb0*/  SHF.R.S32.HI R27, RZ, 0x1f, R26 ;  /* 0x0000001fff1b7819 */ /* 0x008fe2000001141a */
[----:B------:R-:W-:Y:S06]  /*2ec0*/  BRA `(.L_x_12602) ;  /* 0x0000000c00187947 */ /* 0x000fec0003800000 */
.L_x_12603:
[----:B------:R-:W3:Y:S02]  /*2ed0*/  LDG.E.S16 R26, desc[UR36][R4.64] ;  /* 0x00000024041a7981 */ /* 0x000ee4000c1e1700 */
[----:B---3--:R-:W-:Y:S01]  /*2ee0*/  SHF.R.S32.HI R27, RZ, 0x1f, R26 ;  /* 0x0000001fff1b7819 */ /* 0x008fe2000001141a */
[----:B------:R-:W-:Y:S06]  /*2ef0*/  BRA `(.L_x_12602) ;  /* 0x0000000c000c7947 */ /* 0x000fec0003800000 */
.L_x_12598:
        /* <DEDUP_REMOVED lines=9> */
.L_x_12606:
[----:B------:R-:W3:Y:S02]  /*2f90*/  LDG.E.U16 R4, desc[UR36][R4.64] ;  /* 0x0000002404047981 */ /* 0x000ee4000c1e1500 */
[----:B---3--:R-:W-:-:S06]  /*2fa0*/  HADD2.F32 R26, -RZ, R4.H0_H0 ;  /* 0x20000004ff1a7230 */ /* 0x008fcc0000004100 */
[----:B------:R-:W0:Y:S01]  /*2fb0*/  F2I.S64.TRUNC R26, R26 ;  /* 0x0000001a001a7311 */ /* 0x000e22000020d900 */
[----:B------:R-:W-:Y:S05]  /*2fc0*/  BRA `(.L_x_12602) ;  /* 0x0000000800d87947 */ /* 0x000fea0003800000 */
.L_x_12605:
        /* <DEDUP_REMOVED lines=9> */
.L_x_12608:
[----:B------:R-:W3:Y:S02]  /*3060*/  LDG.E.U16 R4, desc[UR36][R4.64] ;  /* 0x0000002404047981 */ /* 0x000ee4000c1e1500 */
[----:B---3--:R-:W-:-:S06]  /*3070*/  HADD2.F32 R26, -RZ, R4.H0_H0 ;  /* 0x20000004ff1a7230 */ /* 0x008fcc0000004100 */
[----:B------:R-:W0:Y:S01]  /*3080*/  F2I.S64.TRUNC R26, R26 ;  /* 0x0000001a001a7311 */ /* 0x000e22000020d900 */
[----:B------:R-:W-:Y:S05]  /*3090*/  BRA `(.L_x_12602) ;  /* 0x0000000800a47947 */ /* 0x000fea0003800000 */
.L_x_12607:
[----:B------:R-:W3:Y:S02]  /*30a0*/  LDG.E.64 R4, desc[UR36][R4.64] ;  /* 0x0000002404047981 */ /* 0x000ee4000c1e1b00 */
[----:B---3--:R0:W3:Y:S01]  /*30b0*/  F2I.S64.F64.TRUNC R26, R4 ;  /* 0x00000004001a7311 */ /* 0x0080e2000030d900 */
[----:B------:R-:W-:Y:S05]  /*30c0*/  BRA `(.L_x_12602) ;  /* 0x0000000800987947 */ /* 0x000fea0003800000 */
.L_x_12597:
        /* <DEDUP_REMOVED lines=13> */
.L_x_12611:
[----:B------:R-:W3:Y:S02]  /*31a0*/  LDG.E.64 R4, desc[UR36][R4.64] ;  /* 0x0000002404047981 */ /* 0x000ee4000c1e1b00 */
[----:B---3--:R0:W3:Y:S01]  /*31b0*/  F2I.S64.F64.TRUNC R26, R4 ;  /* 0x00000004001a7311 */ /* 0x0080e2000030d900 */
[----:B------:R-:W-:Y:S05]  /*31c0*/  BRA `(.L_x_12602) ;  /* 0x0000000800587947 */ /* 0x000fea0003800000 */
.L_x_12610:
        /* <DEDUP_REMOVED lines=26> */
.L_x_12613:
        /* <DEDUP_REMOVED lines=14> */
.L_x_12612:
[----:B------:R-:W3:Y:S02]  /*3450*/  LDG.E.U16 R26, desc[UR36][R4.64] ;  /* 0x00000024041a7981 */ /* 0x000ee4000c1e1500 */
[----:B---3--:R-:W-:-:S06]  /*3460*/  IMAD.U32 R26, R26, 0x10000, RZ ;  /* 0x000100001a1a7824 */ /* 0x008fcc00078e00ff */
[----:B------:R-:W0:Y:S01]  /*3470*/  F2I.S64.TRUNC R26, R26 ;  /* 0x0000001a001a7311 */ /* 0x000e22000020d900 */
[----:B------:R-:W-:Y:S05]  /*3480*/  BRA `(.L_x_12602) ;  /* 0x0000000400a87947 */ /* 0x000fea0003800000 */
.L_x_12609:
        /* <DEDUP_REMOVED lines=11> */
.L_x_12616:
        /* <DEDUP_REMOVED lines=21> */
.L_x_12620:
[----:B------:R-:W-:Y:S05]  /*3690*/  BSYNC.RECONVERGENT B1 ;  /* 0x0000000000017941 */ /* 0x000fea0003800200 */
.L_x_12619:
[----:B------:R-:W-:Y:S01]  /*36a0*/  IMAD.SHL.U32 R0, R0, 0x100000, RZ ;  /* 0x0010000000007824 */ /* 0x000fe200078e00ff */
[----:B------:R-:W-:-:S04]  /*36b0*/  LEA R3, R3, 0x3b800000, 0x17 ;  /* 0x3b80000003037811 */ /* 0x000fc800078eb8ff */
[----:B------:R-:W-:-:S07]  /*36c0*/  LOP3.LUT R26, R3, R0, R7, 0xfe, !PT ;  /* 0x00000000031a7212 */ /* 0x000fce00078efe07 */
.L_x_12618:
[----:B------:R-:W-:Y:S05]  /*36d0*/  BSYNC.RECONVERGENT B0 ;  /* 0x0000000000007941 */ /* 0x000fea0003800200 */
.L_x_12617:
[----:B------:R-:W3:Y:S01]  /*36e0*/  F2I.S64.TRUNC R26, R26 ;  /* 0x0000001a001a7311 */ /* 0x000ee2000020d900 */
[----:B------:R-:W-:Y:S05]  /*36f0*/  BRA `(.L_x_12602) ;  /* 0x00000004000c7947 */ /* 0x000fea0003800000 */
.L_x_12615:
        /* <DEDUP_REMOVED lines=21> */
.L_x_12624:
[----:B------:R-:W-:Y:S05]  /*3850*/  BSYNC.RECONVERGENT B1 ;  /* 0x0000000000017941 */ /* 0x000fea0003800200 */
.L_x_12623:
[----:B------:R-:W-:Y:S01]  /*3860*/  IMAD.SHL.U32 R0, R0, 0x200000, RZ ;  /* 0x0020000000007824 */ /* 0x000fe200078e00ff */
[----:B------:R-:W-:-:S04]  /*3870*/  LEA R3, R3, 0x37800000, 0x17 ;  /* 0x3780000003037811 */ /* 0x000fc800078eb8ff */
[----:B------:R-:W-:-:S07]  /*3880*/  LOP3.LUT R26, R3, R0, R7, 0xfe, !PT ;  /* 0x00000000031a7212 */ /* 0x000fce00078efe07 */
.L_x_12622:
[----:B------:R-:W-:Y:S05]  /*3890*/  BSYNC.RECONVERGENT B0 ;  /* 0x0000000000007941 */ /* 0x000fea0003800200 */
.L_x_12621:
[----:B------:R-:W0:Y:S01]  /*38a0*/  F2I.S64.TRUNC R26, R26 ;  /* 0x0000001a001a7311 */ /* 0x000e22000020d900 */
[----:B------:R-:W-:Y:S05]  /*38b0*/  BRA `(.L_x_12602) ;  /* 0x00000000009c7947 */ /* 0x000fea0003800000 */
.L_x_12614:
        /* <DEDUP_REMOVED lines=14> */
.L_x_12628:
[----:B------:R-:W-:Y:S05]  /*39a0*/  BSYNC.RECONVERGENT B0 ;  /* 0x0000000000007941 */ /* 0x000fea0003800200 */
.L_x_12627:
[----:B------:R-:W0:Y:S01]  /*39b0*/  F2I.S64.TRUNC R26, R26 ;  /* 0x0000001a001a7311 */ /* 0x000e22000020d900 */
[----:B------:R-:W-:Y:S05]  /*39c0*/  BRA `(.L_x_12602) ;  /* 0x0000000000587947 */ /* 0x000fea0003800000 */
.L_x_12601:
        /* <DEDUP_REMOVED lines=16> */
.L_x_12629:
[----:B------:R-:W-:Y:S01]  /*3ad0*/  CS2R R26, SRZ ;  /* 0x00000000001a7805 */ /* 0x000fe2000001ff00 */
[----:B------:R-:W-:Y:S06]  /*3ae0*/  BRA `(.L_x_12602) ;  /* 0x0000000000107947 */ /* 0x000fec0003800000 */
.L_x_12626:
[----:B------:R0:W5:Y:S01]  /*3af0*/  LDG.E.64 R26, desc[UR36][R4.64] ;  /* 0x00000024041a7981 */ /* 0x000162000c1e1b00 */
[----:B------:R-:W-:Y:S05]  /*3b00*/  BRA `(.L_x_12602) ;  /* 0x0000000000087947 */ /* 0x000fea0003800000 */
.L_x_12625:
[----:B------:R0:W5:Y:S01]  /*3b10*/  LDG.E R26, desc[UR36][R4.64] ;  /* 0x00000024041a7981 */ /* 0x000162000c1e1900 */
[----:B------:R-:W-:-:S07]  /*3b20*/  IMAD.MOV.U32 R27, RZ, RZ, RZ ;  /* 0x000000ffff1b7224 */ /* 0x000fce00078e00ff */
.L_x_12602:
[----:B------:R-:W-:-:S07]  /*3b30*/  VIADD R35, R35, 0x80 ;  /* 0x0000008023237836 */ /* 0x000fce0000000000 */
.L_x_12563:
[----:B------:R-:W-:Y:S05]  /*3b40*/  BSYNC.RECONVERGENT B6 ;  /* 0x0000000000067941 */ /* 0x000fea0003800200 */
.L_x_12562:
        /* <DEDUP_REMOVED lines=25> */
.L_x_12635:
[----:B------:R0:W5:Y:S01]  /*3ce0*/  LDG.E.U8 R24, desc[UR36][R4.64] ;  /* 0x0000002404187981 */ /* 0x000162000c1e1100 */
[----:B------:R-:W-:Y:S01]  /*3cf0*/  IMAD.MOV.U32 R25, RZ, RZ, RZ ;  /* 0x000000ffff197224 */ /* 0x000fe200078e00ff */
[----:B------:R-:W-:Y:S06]  /*3d00*/  BRA `(.L_x_12637) ;  /* 0x0000000c00447947 */ /* 0x000fec0003800000 */
.L_x_12634:
        /* <DEDUP_REMOVED lines=8> */
.L_x_12639:
[----:B------:R-:W2:Y:S02]  /*3d90*/  LDG.E R24, desc[UR36][R4.64] ;  /* 0x0000002404187981 */ /* 0x000ea4000c1e1900 */
[----:B--2---:R-:W-:Y:S01]  /*3da0*/  SHF.R.S32.HI R25, RZ, 0x1f, R24 ;  /* 0x0000001fff197819 */ /* 0x004fe20000011418 */
[----:B------:R-:W-:Y:S06]  /*3db0*/  BRA `(.L_x_12637) ;  /* 0x0000000c00187947 */ /* 0x000fec0003800000 */
.L_x_12638:
[----:B------:R-:W2:Y:S02]  /*3dc0*/  LDG.E.S16 R24, desc[UR36][R4.64] ;  /* 0x0000002404187981 */ /* 0x000ea4000c1e1700 */
[----:B--2---:R-:W-:Y:S01]  /*3dd0*/  SHF.R.S32.HI R25, RZ, 0x1f, R24 ;  /* 0x0000001fff197819 */ /* 0x004fe20000011418 */
[----:B------:R-:W-:Y:S06]  /*3de0*/  BRA `(.L_x_12637) ;  /* 0x0000000c000c7947 */ /* 0x000fec0003800000 */
.L_x_12633:
        /* <DEDUP_REMOVED lines=9> */
.L_x_12641:
[----:B------:R-:W2:Y:S02]  /*3e80*/  LDG.E.U16 R4, desc[UR36][R4.64] ;  /* 0x0000002404047981 */ /* 0x000ea4000c1e1500 */
[----:B--2---:R-:W-:-:S06]  /*3e90*/  HADD2.F32 R24, -RZ, R4.H0_H0 ;  /* 0x20000004ff187230 */ /* 0x004fcc0000004100 */
[----:B------:R-:W0:Y:S01]  /*3ea0*/  F2I.S64.TRUNC R24, R24 ;  /* 0x0000001800187311 */ /* 0x000e22000020d900 */
[----:B------:R-:W-:Y:S05]  /*3eb0*/  BRA `(.L_x_12637) ;  /* 0x0000000800d87947 */ /* 0x000fea0003800000 */
.L_x_12640:
        /* <DEDUP_REMOVED lines=9> */
.L_x_12643:
[----:B------:R-:W2:Y:S02]  /*3f50*/  LDG.E.U16 R4, desc[UR36][R4.64] ;  /* 0x0000002404047981 */ /* 0x000ea4000c1e1500 */
[----:B--2---:R-:W-:-:S06]  /*3f60*/  HADD2.F32 R24, -RZ, R4.H0_H0 ;  /* 0x20000004ff187230 */ /* 0x004fcc0000004100 */
[----:B------:R-:W0:Y:S01]  /*3f70*/  F2I.S64.TRUNC R24, R24 ;  /* 0x0000001800187311 */ /* 0x000e22000020d900 */
[----:B------:R-:W-:Y:S05]  /*3f80*/  BRA `(.L_x_12637) ;  /* 0x0000000800a47947 */ /* 0x000fea0003800000 */
.L_x_12642:
[----:B------:R-:W2:Y:S02]  /*3f90*/  LDG.E.64 R4, desc[UR36][R4.64] ;  /* 0x0000002404047981 */ /* 0x000ea4000c1e1b00 */
[----:B--2---:R0:W1:Y:S01]  /*3fa0*/  F2I.S64.F64.TRUNC R24, R4 ;  /* 0x0000000400187311 */ /* 0x004062000030d900 */
[----:B------:R-:W-:Y:S05]  /*3fb0*/  BRA `(.L_x_12637) ;  /* 0x0000000800987947 */ /* 0x000fea0003800000 */
.L_x_12632:
        /* <DEDUP_REMOVED lines=13> */
.L_x_12646:
[----:B------:R-:W2:Y:S02]  /*4090*/  LDG.E.64 R4, desc[UR36][R4.64] ;  /* 0x0000002404047981 */ /* 0x000ea4000c1e1b00 */
[----:B--2---:R0:W1:Y:S01]  /*40a0*/  F2I.S64.F64.TRUNC R24, R4 ;  /* 0x0000000400187311 */ /* 0x004062000030d900 */
[----:B------:R-:W-:Y:S05]  /*40b0*/  BRA `(.L_x_12637) ;  /* 0x0000000800587947 */ /* 0x000fea0003800000 */
.L_x_12645:
        /* <DEDUP_REMOVED lines=26> */
.L_x_12648:
        /* <DEDUP_REMOVED lines=14> */
.L_x_12647:
[----:B------:R-:W2:Y:S02]  /*4340*/  LDG.E.U16 R24, desc[UR36][R4.64] ;  /* 0x0000002404187981 */ /* 0x000ea4000c1e1500 */
[----:B--2---:R-:W-:-:S06]  /*4350*/  IMAD.U32 R24, R24, 0x10000, RZ ;  /* 0x0001000018187824 */ /* 0x004fcc00078e00ff */
[----:B------:R-:W2:Y:S01]  /*4360*/  F2I.S64.TRUNC R24, R24 ;  /* 0x0000001800187311 */ /* 0x000ea2000020d900 */
[----:B------:R-:W-:Y:S05]  /*4370*/  BRA `(.L_x_12637) ;  /* 0x0000000400a87947 */ /* 0x000fea0003800000 */
.L_x_12644:
        /* <DEDUP_REMOVED lines=11> */
.L_x_12651:
        /* <DEDUP_REMOVED lines=21> */
.L_x_12655:
[----:B------:R-:W-:Y:S05]  /*4580*/  BSYNC.RECONVERGENT B1 ;  /* 0x0000000000017941 */ /* 0x000fea0003800200 */
.L_x_12654:
[----:B------:R-:W-:Y:S01]  /*4590*/  IMAD.SHL.U32 R0, R0, 0x100000, RZ ;  /* 0x0010000000007824 */ /* 0x000fe200078e00ff */
[----:B------:R-:W-:-:S04]  /*45a0*/  LEA R3, R3, 0x3b800000, 0x17 ;  /* 0x3b80000003037811 */ /* 0x000fc800078eb8ff */
[----:B------:R-:W-:-:S07]  /*45b0*/  LOP3.LUT R24, R3, R0, R7, 0xfe, !PT ;  /* 0x0000000003187212 */ /* 0x000fce00078efe07 */
.L_x_12653:
[----:B------:R-:W-:Y:S05]  /*45c0*/  BSYNC.RECONVERGENT B0 ;  /* 0x0000000000007941 */ /* 0x000fea0003800200 */
.L_x_12652:
[----:B------:R-:W0:Y:S01]  /*45d0*/  F2I.S64.TRUNC R24, R24 ;  /* 0x0000001800187311 */ /* 0x000e22000020d900 */
[----:B------:R-:W-:Y:S05]  /*45e0*/  BRA `(.L_x_12637) ;  /* 0x00000004000c7947 */ /* 0x000fea0003800000 */
.L_x_12650:
        /* <DEDUP_REMOVED lines=21> */
.L_x_12659:
[----:B------:R-:W-:Y:S05]  /*4740*/  BSYNC.RECONVERGENT B1 ;  /* 0x0000000000017941 */ /* 0x000fea0003800200 */
.L_x_12658:
[----:B------:R-:W-:Y:S01]  /*4750*/  IMAD.SHL.U32 R0, R0, 0x200000, RZ ;  /* 0x0020000000007824 */ /* 0x000fe200078e00ff */
[----:B------:R-:W-:-:S04]  /*4760*/  LEA R3, R3, 0x37800000, 0x17 ;  /* 0x3780000003037811 */ /* 0x000fc800078eb8ff */
[----:B------:R-:W-:-:S07]  /*4770*/  LOP3.LUT R24, R3, R0, R7, 0xfe, !PT ;  /* 0x0000000003187212 */ /* 0x000fce00078efe07 */
.L_x_12657:
[----:B------:R-:W-:Y:S05]  /*4780*/  BSYNC.RECONVERGENT B0 ;  /* 0x0000000000007941 */ /* 0x000fea0003800200 */
.L_x_12656:
[----:B------:R-:W0:Y:S01]  /*4790*/  F2I.S64.TRUNC R24, R24 ;  /* 0x0000001800187311 */ /* 0x000e22000020d900 */
[----:B------:R-:W-:Y:S05]  /*47a0*/  BRA `(.L_x_12637) ;  /* 0x00000000009c7947 */ /* 0x000fea0003800000 */
.L_x_12649:
        /* <DEDUP_REMOVED lines=14> */
.L_x_12663:
[----:B------:R-:W-:Y:S05]  /*4890*/  BSYNC.RECONVERGENT B0 ;  /* 0x0000000000007941 */ /* 0x000fea0003800200 */
.L_x_12662:
[----:B------:R-:W0:Y:S01]  /*48a0*/  F2I.S64.TRUNC R24, R24 ;  /* 0x0000001800187311 */ /* 0x000e22000020d900 */
[----:B------:R-:W-:Y:S05]  /*48b0*/  BRA `(.L_x_12637) ;  /* 0x0000000000587947 */ /* 0x000fea0003800000 */
.L_x_12636:
        /* <DEDUP_REMOVED lines=16> */
.L_x_12664:
[----:B------:R-:W-:Y:S01]  /*49c0*/  CS2R R24, SRZ ;  /* 0x0000000000187805 */ /* 0x000fe2000001ff00 */
[----:B------:R-:W-:Y:S06]  /*49d0*/  BRA `(.L_x_12637) ;  /* 0x0000000000107947 */ /* 0x000fec0003800000 */
.L_x_12661:
[----:B------:R0:W5:Y:S01]  /*49e0*/  LDG.E.64 R24, desc[UR36][R4.64] ;  /* 0x0000002404187981 */ /* 0x000162000c1e1b00 */
[----:B------:R-:W-:Y:S05]  /*49f0*/  BRA `(.L_x_12637) ;  /* 0x0000000000087947 */ /* 0x000fea0003800000 */
.L_x_12660:
[----:B------:R0:W5:Y:S01]  /*4a00*/  LDG.E R24, desc[UR36][R4.64] ;  /* 0x0000002404187981 */ /* 0x000162000c1e1900 */
[----:B------:R-:W-:-:S07]  /*4a10*/  IMAD.MOV.U32 R25, RZ, RZ, RZ ;  /* 0x000000ffff197224 */ /* 0x000fce00078e00ff */
.L_x_12637:
        /* <DEDUP_REMOVED lines=19> */
.L_x_12668:
[----:B------:R0:W5:Y:S01]  /*4b50*/  LDG.E.U8 R22, desc[UR36][R4.64] ;  /* 0x0000002404167981 */ /* 0x000162000c1e1100 */
[----:B------:R-:W-:Y:S01]  /*4b60*/  IMAD.MOV.U32 R23, RZ, RZ, RZ ;  /* 0x000000ffff177224 */ /* 0x000fe200078e00ff */
[----:B------:R-:W-:Y:S06]  /*4b70*/  BRA `(.L_x_12670) ;  /* 0x0000000c00447947 */ /* 0x000fec0003800000 */
.L_x_12667:
        /* <DEDUP_REMOVED lines=8> */
.L_x_12672:
[----:B------:R-:W3:Y:S02]  /*4c00*/  LDG.E R22, desc[UR36][R4.64] ;  /* 0x0000002404167981 */ /* 0x000ee4000c1e1900 */
[----:B---3--:R-:W-:Y:S01]  /*4c10*/  SHF.R.S32.HI R23, RZ, 0x1f, R22 ;  /* 0x0000001fff177819 */ /* 0x008fe20000011416 */
[----:B------:R-:W-:Y:S06]  /*4c20*/  BRA `(.L_x_12670) ;  /* 0x0000000c00187947 */ /* 0x000fec0003800000 */
.L_x_12671:
[----:B------:R-:W3:Y:S02]  /*4c30*/  LDG.E.S16 R22, desc[UR36][R4.64] ;  /* 0x0000002404167981 */ /* 0x000ee4000c1e1700 */
[----:B---3--:R-:W-:Y:S01]  /*4c40*/  SHF.R.S32.HI R23, RZ, 0x1f, R22 ;  /* 0x0000001fff177819 */ /* 0x008fe20000011416 */
[----:B------:R-:W-:Y:S06]  /*4c50*/  BRA `(.L_x_12670) ;  /* 0x0000000c000c7947 */ /* 0x000fec0003800000 */
.L_x_12666:
        /* <DEDUP_REMOVED lines=9> */
.L_x_12674:
[----:B------:R-:W3:Y:S02]  /*4cf0*/  LDG.E.U16 R4, desc[UR36][R4.64] ;  /* 0x0000002404047981 */ /* 0x000ee4000c1e1500 */
[----:B---3--:R-:W-:-:S06]  /*4d00*/  HADD2.F32 R22, -RZ, R4.H0_H0 ;  /* 0x20000004ff167230 */ /* 0x008fcc0000004100 */
[----:B------:R-:W0:Y:S01]  /*4d10*/  F2I.S64.TRUNC R22, R22 ;  /* 0x0000001600167311 */ /* 0x000e22000020d900 */
[----:B------:R-:W-:Y:S05]  /*4d20*/  BRA `(.L_x_12670) ;  /* 0x0000000800d87947 */ /* 0x000fea0003800000 */
.L_x_12673:
        /* <DEDUP_REMOVED lines=9> */
.L_x_12676:
[----:B------:R-:W3:Y:S02]  /*4dc0*/  LDG.E.U16 R4, desc[UR36][R4.64] ;  /* 0x0000002404047981 */ /* 0x000ee4000c1e1500 */
[----:B---3--:R-:W-:-:S06]  /*4dd0*/  HADD2.F32 R22, -RZ, R4.H0_H0 ;  /* 0x20000004ff167230 */ /* 0x008fcc0000004100 */
[----:B------:R-:W0:Y:S01]  /*4de0*/  F2I.S64.TRUNC R22, R22 ;  /* 0x0000001600167311 */ /* 0x000e22000020d900 */
[----:B------:R-:W-:Y:S05]  /*4df0*/  BRA `(.L_x_12670) ;  /* 0x0000000800a47947 */ /* 0x000fea0003800000 */
.L_x_12675:
[----:B------:R-:W3:Y:S02]  /*4e00*/  LDG.E.64 R4, desc[UR36][R4.64] ;  /* 0x0000002404047981 */ /* 0x000ee4000c1e1b00 */
[----:B---3--:R0:W3:Y:S01]  /*4e10*/  F2I.S64.F64.TRUNC R22, R4 ;  /* 0x0000000400167311 */ /* 0x0080e2000030d900 */
[----:B------:R-:W-:Y:S05]  /*4e20*/  BRA `(.L_x_12670) ;  /* 0x0000000800987947 */ /* 0x000fea0003800000 */
.L_x_12665:
        /* <DEDUP_REMOVED lines=13> */
.L_x_12679:
[----:B------:R-:W3:Y:S02]  /*4f00*/  LDG.E.64 R4, desc[UR36][R4.64] ;  /* 0x0000002404047981 */ /* 0x000ee4000c1e1b00 */
[----:B---3--:R0:W3:Y:S01]  /*4f10*/  F2I.S64.F64.TRUNC R22, R4 ;  /* 0x0000000400167311 */ /* 0x0080e2000030d900 */
[----:B------:R-:W-:Y:S05]  /*4f20*/  BRA `(.L_x_12670) ;  /* 0x0000000800587947 */ /* 0x000fea0003800000 */
.L_x_12678:
        /* <DEDUP_REMOVED lines=26> */
.L_x_12681:
        /* <DEDUP_REMOVED lines=14> */
.L_x_12680:
[----:B------:R-:W3:Y:S02]  /*51b0*/  LDG.E.U16 R22, desc[UR36][R4.64] ;  /* 0x0000002404167981 */ /* 0x000ee4000c1e1500 */
[----:B---3--:R-:W-:-:S06]  /*51c0*/  IMAD.U32 R22, R22, 0x10000, RZ ;  /* 0x0001000016167824 */ /* 0x008fcc00078e00ff */
[----:B------:R-:W0:Y:S01]  /*51d0*/  F2I.S64.TRUNC R22, R22 ;  /* 0x0000001600167311 */ /* 0x000e22000020d900 */
[----:B------:R-:W-:Y:S05]  /*51e0*/  BRA `(.L_x_12670) ;  /* 0x0000000400a87947 */ /* 0x000fea0003800000 */
.L_x_12677:
        /* <DEDUP_REMOVED lines=11> */
.L_x_12684:
        /* <DEDUP_REMOVED lines=21> */
.L_x_12688:
[----:B------:R-:W-:Y:S05]  /*53f0*/  BSYNC.RECONVERGENT B1 ;  /* 0x0000000000017941 */ /* 0x000fea0003800200 */
.L_x_12687:
[----:B------:R-:W-:Y:S01]  /*5400*/  IMAD.SHL.U32 R0, R0, 0x100000, RZ ;  /* 0x0010000000007824 */ /* 0x000fe200078e00ff */
[----:B------:R-:W-:-:S04]  /*5410*/  LEA R3, R3, 0x3b800000, 0x17 ;  /* 0x3b80000003037811 */ /* 0x000fc800078eb8ff */
[----:B------:R-:W-:-:S07]  /*5420*/  LOP3.LUT R22, R3, R0, R7, 0xfe, !PT ;  /* 0x0000000003167212 */ /* 0x000fce00078efe07 */
.L_x_12686:
[----:B------:R-:W-:Y:S05]  /*5430*/  BSYNC.RECONVERGENT B0 ;  /* 0x0000000000007941 */ /* 0x000fea0003800200 */
.L_x_12685:
[----:B------:R-:W3:Y:S01]  /*5440*/  F2I.S64.TRUNC R22, R22 ;  /* 0x0000001600167311 */ /* 0x000ee2000020d900 */
[----:B------:R-:W-:Y:S05]  /*5450*/  BRA `(.L_x_12670) ;  /* 0x00000004000c7947 */ /* 0x000fea0003800000 */
.L_x_12683:
        /* <DEDUP_REMOVED lines=21> */
.L_x_12692:
[----:B------:R-:W-:Y:S05]  /*55b0*/  BSYNC.RECONVERGENT B1 ;  /* 0x0000000000017941 */ /* 0x000fea0003800200 */
.L_x_12691:
[----:B------:R-:W-:Y:S01]  /*55c0*/  IMAD.SHL.U32 R0, R0, 0x200000, RZ ;  /* 0x0020000000007824 */ /* 0x000fe200078e00ff */
[----:B------:R-:W-:-:S04]  /*55d0*/  LEA R3, R3, 0x37800000, 0x17 ;  /* 0x3780000003037811 */ /* 0x000fc800078eb8ff */
[----:B------:R-:W-:-:S07]  /*55e0*/  LOP3.LUT R22, R3, R0, R7, 0xfe, !PT ;  /* 0x0000000003167212 */ /* 0x000fce00078efe07 */
.L_x_12690:
[----:B------:R-:W-:Y:S05]  /*55f0*/  BSYNC.RECONVERGENT B0 ;  /* 0x0000000000007941 */ /* 0x000fea0003800200 */
.L_x_12689:
[----:B------:R-:W0:Y:S01]  /*5600*/  F2I.S64.TRUNC R22, R22 ;  /* 0x0000001600167311 */ /* 0x000e22000020d900 */
[----:B------:R-:W-:Y:S05]  /*5610*/  BRA `(.L_x_12670) ;  /* 0x00000000009c7947 */ /* 0x000fea0003800000 */
.L_x_12682:
        /* <DEDUP_REMOVED lines=14> */
.L_x_12696:
[----:B------:R-:W-:Y:S05]  /*5700*/  BSYNC.RECONVERGENT B0 ;  /* 0x0000000000007941 */ /* 0x000fea0003800200 */
.L_x_12695:
[----:B------:R-:W0:Y:S01]  /*5710*/  F2I.S64.TRUNC R22, R22 ;  /* 0x0000001600167311 */ /* 0x000e22000020d900 */
[----:B------:R-:W-:Y:S05]  /*5720*/  BRA `(.L_x_12670) ;  /* 0x0000000000587947 */ /* 0x000fea0003800000 */
.L_x_12669:
        /* <DEDUP_REMOVED lines=16> */
.L_x_12697:
[----:B------:R-:W-:Y:S01]  /*5830*/  CS2R R22, SRZ ;  /* 0x0000000000167805 */ /* 0x000fe2000001ff00 */
[----:B------:R-:W-:Y:S06]  /*5840*/  BRA `(.L_x_12670) ;  /* 0x0000000000107947 */ /* 0x000fec0003800000 */
.L_x_12694:
[----:B------:R0:W5:Y:S01]  /*5850*/  LDG.E.64 R22, desc[UR36][R4.64] ;  /* 0x0000002404167981 */ /* 0x000162000c1e1b00 */
[----:B------:R-:W-:Y:S05]  /*5860*/  BRA `(.L_x_12670) ;  /* 0x0000000000087947 */ /* 0x000fea0003800000 */
.L_x_12693:
[----:B------:R0:W5:Y:S01]  /*5870*/  LDG.E R22, desc[UR36][R4.64] ;  /* 0x0000002404167981 */ /* 0x000162000c1e1900 */
[----:B------:R-:W-:-:S07]  /*5880*/  IMAD.MOV.U32 R23, RZ, RZ, RZ ;  /* 0x000000ffff177224 */ /* 0x000fce00078e00ff */
.L_x_12670:
[----:B------:R-:W-:-:S07]  /*5890*/  VIADD R35, R35, 0x80 ;  /* 0x0000008023237836 */ /* 0x000fce0000000000 */
.L_x_12631:
[----:B------:R-:W-:Y:S05]  /*58a0*/  BSYNC.RECONVERGENT B6 ;  /* 0x0000000000067941 */ /* 0x000fea0003800200 */
.L_x_12630:
        /* <DEDUP_REMOVED lines=25> */
.L_x_12703:
[----:B------:R0:W5:Y:S01]  /*5a40*/  LDG.E.U8 R16, desc[UR36][R4.64] ;  /* 0x0000002404107981 */ /* 0x000162000c1e1100 */
[----:B------:R-:W-:Y:S01]  /*5a50*/  IMAD.MOV.U32 R17, RZ, RZ, RZ ;  /* 0x000000ffff117224 */ /* 0x000fe200078e00ff */
[----:B------:R-:W-:Y:S06]  /*5a60*/  BRA `(.L_x_12705) ;  /* 0x0000000c00447947 */ /* 0x000fec0003800000 */
.L_x_12702:
        /* <DEDUP_REMOVED lines=8> */
.L_x_12707:
[----:B------:R-:W2:Y:S02]  /*5af0*/  LDG.E R16, desc[UR36][R4.64] ;  /* 0x0000002404107981 */ /* 0x000ea4000c1e1900 */
[----:B--2---:R-:W-:Y:S01]  /*5b00*/  SHF.R.S32.HI R17, RZ, 0x1f, R16 ;  /* 0x0000001fff117819 */ /* 0x004fe20000011410 */
[----:B------:R-:W-:Y:S06]  /*5b10*/  BRA `(.L_x_12705) ;  /* 0x0000000c00187947 */ /* 0x000fec0003800000 */
.L_x_12706:
[----:B------:R-:W2:Y:S02]  /*5b20*/  LDG.E.S16 R16, desc[UR36][R4.64] ;  /* 0x0000002404107981 */ /* 0x000ea4000c1e1700 */
[----:B--2---:R-:W-:Y:S01]  /*5b30*/  SHF.R.S32.HI R17, RZ, 0x1f, R16 ;  /* 0x0000001fff117819 */ /* 0x004fe20000011410 */
[----:B------:R-:W-:Y:S06]  /*5b40*/  BRA `(.L_x_12705) ;  /* 0x0000000c000c7947 */ /* 0x000fec0003800000 */
.L_x_12701:
        /* <DEDUP_REMOVED lines=9> */
.L_x_12709:
[----:B------:R-:W2:Y:S02]  /*5be0*/  LDG.E.U16 R4, desc[UR36][R4.64] ;  /* 0x0000002404047981 */ /* 0x000ea4000c1e1500 */
[----:B--2---:R-:W-:-:S06]  /*5bf0*/  HADD2.F32 R16, -RZ, R4.H0_H0 ;  /* 0x20000004ff107230 */ /* 0x004fcc0000004100 */
[----:B------:R-:W2:Y:S01]  /*5c00*/  F2I.S64.TRUNC R16, R16 ;  /* 0x0000001000107311 */ /* 0x000ea2000020d900 */
[----:B------:R-:W-:Y:S05]  /*5c10*/  BRA `(.L_x_12705) ;  /* 0x0000000800d87947 */ /* 0x000fea0003800000 */
.L_x_12708:
        /* <DEDUP_REMOVED lines=9> */
.L_x_12711:
[----:B------:R-:W2:Y:S02]  /*5cb0*/  LDG.E.U16 R4, desc[UR36][R4.64] ;  /* 0x0000002404047981 */ /* 0x000ea4000c1e1500 */
[----:B--2---:R-:W-:-:S06]  /*5cc0*/  HADD2.F32 R16, -RZ, R4.H0_H0 ;  /* 0x20000004ff107230 */ /* 0x004fcc0000004100 */
[----:B------:R-:W0:Y:S01]  /*5cd0*/  F2I.S64.TRUNC R16, R16 ;  /* 0x0000001000107311 */ /* 0x000e22000020d900 */
[----:B------:R-:W-:Y:S05]  /*5ce0*/  BRA `(.L_x_12705) ;  /* 0x0000000800a47947 */ /* 0x000fea0003800000 */
.L_x_12710:
[----:B------:R-:W2:Y:S02]  /*5cf0*/  LDG.E.64 R4, desc[UR36][R4.64] ;  /* 0x0000002404047981 */ /* 0x000ea4000c1e1b00 */
[----:B--2---:R0:W1:Y:S01]  /*5d00*/  F2I.S64.F64.TRUNC R16, R4 ;  /* 0x0000000400107311 */ /* 0x004062000030d900 */
[----:B------:R-:W-:Y:S05]  /*5d10*/  BRA `(.L_x_12705) ;  /* 0x0000000800987947 */ /* 0x000fea0003800000 */
.L_x_12700:
        /* <DEDUP_REMOVED lines=13> */
.L_x_12714:
[----:B------:R-:W2:Y:S02]  /*5df0*/  LDG.E.64 R4, desc[UR36][R4.64] ;  /* 0x0000002404047981 */ /* 0x000ea4000c1e1b00 */
[----:B--2---:R0:W1:Y:S01]  /*5e00*/  F2I.S64.F64.TRUNC R16, R4 ;  /* 0x0000000400107311 */ /* 0x004062000030d900 */
[----:B------:R-:W-:Y:S05]  /*5e10*/  BRA `(.L_x_12705) ;  /* 0x0000000800587947 */ /* 0x000fea0003800000 */
.L_x_12713:
        /* <DEDUP_REMOVED lines=26> */
.L_x_12716:
        /* <DEDUP_REMOVED lines=14> */
.L_x_12715:
[----:B------:R-:W2:Y:S02]  /*60a0*/  LDG.E.U16 R16, desc[UR36][R4.64] ;  /* 0x0000002404107981 */ /* 0x000ea4000c1e1500 */
[----:B--2---:R-:W-:-:S06]  /*60b0*/  IMAD.U32 R16, R16, 0x10000, RZ ;  /* 0x0001000010107824 */ /* 0x004fcc00078e00ff */
[----:B------:R-:W0:Y:S01]  /*60c0*/  F2I.S64.TRUNC R16, R16 ;  /* 0x0000001000107311 */ /* 0x000e22000020d900 */
[----:B------:R-:W-:Y:S05]  /*60d0*/  BRA `(.L_x_12705) ;  /* 0x0000000400a87947 */ /* 0x000fea0003800000 */
.L_x_12712:
        /* <DEDUP_REMOVED lines=11> */
.L_x_12719:
        /* <DEDUP_REMOVED lines=21> */
.L_x_12723:
[----:B------:R-:W-:Y:S05]  /*62e0*/  BSYNC.RECONVERGENT B1 ;  /* 0x0000000000017941 */ /* 0x000fea0003800200 */
.L_x_12722:
[----:B------:R-:W-:Y:S01]  /*62f0*/  IMAD.SHL.U32 R0, R0, 0x100000, RZ ;  /* 0x0010000000007824 */ /* 0x000fe200078e00ff */
[----:B------:R-:W-:-:S04]  /*6300*/  LEA R3, R3, 0x3b800000, 0x17 ;  /* 0x3b80000003037811 */ /* 0x000fc800078eb8ff */
[----:B------:R-:W-:-:S07]  /*6310*/  LOP3.LUT R16, R3, R0, R7, 0xfe, !PT ;  /* 0x0000000003107212 */ /* 0x000fce00078efe07 */
.L_x_12721:
[----:B------:R-:W-:Y:S05]  /*6320*/  BSYNC.RECONVERGENT B0 ;  /* 0x0000000000007941 */ /* 0x000fea0003800200 */
.L_x_12720:
[----:B------:R-:W0:Y:S01]  /*6330*/  F2I.S64.TRUNC R16, R16 ;  /* 0x0000001000107311 */ /* 0x000e22000020d900 */
[----:B------:R-:W-:Y:S05]  /*6340*/  BRA `(.L_x_12705) ;  /* 0x00000004000c7947 */ /* 0x000fea0003800000 */
.L_x_12718:
        /* <DEDUP_REMOVED lines=21> */
.L_x_12727:
[----:B------:R-:W-:Y:S05]  /*64a0*/  BSYNC.RECONVERGENT B1 ;  /* 0x0000000000017941 */ /* 0x000fea0003800200 */
.L_x_12726:
[----:B------:R-:W-:Y:S01]  /*64b0*/  IMAD.SHL.U32 R0, R0, 0x200000, RZ ;  /* 0x0020000000007824 */ /* 0x000fe200078e00ff */
[----:B------:R-:W-:-:S04]  /*64c0*/  LEA R3, R3, 0x37800000, 0x17 ;  /* 0x3780000003037811 */ /* 0x000fc800078eb8ff */
[----:B------:R-:W-:-:S07]  /*64d0*/  LOP3.LUT R16, R3, R0, R7, 0xfe, !PT ;  /* 0x0000000003107212 */ /* 0x000fce00078efe07 */
.L_x_12725:
[----:B------:R-:W-:Y:S05]  /*64e0*/  BSYNC.RECONVERGENT B0 ;  /* 0x0000000000007941 */ /* 0x000fea0003800200 */
.L_x_12724:
[----:B------:R-:W0:Y:S01]  /*64f0*/  F2I.S64.TRUNC R16, R16 ;  /* 0x0000001000107311 */ /* 0x000e22000020d900 */
[----:B------:R-:W-:Y:S05]  /*6500*/  BRA `(.L_x_12705) ;  /* 0x00000000009c7947 */ /* 0x000fea0003800000 */
.L_x_12717:
        /* <DEDUP_REMOVED lines=14> */
.L_x_12731:
[----:B------:R-:W-:Y:S05]  /*65f0*/  BSYNC.RECONVERGENT B0 ;  /* 0x0000000000007941 */ /* 0x000fea0003800200 */
.L_x_12730:
[----:B------:R-:W0:Y:S01]  /*6600*/  F2I.S64.TRUNC R16, R16 ;  /* 0x0000001000107311 */ /* 0x000e22000020d900 */
[----:B------:R-:W-:Y:S05]  /*6610*/  BRA `(.L_x_12705) ;  /* 0x0000000000587947 */ /* 0x000fea0003800000 */
.L_x_12704:
        /* <DEDUP_REMOVED lines=16> */
.L_x_12732:
[----:B------:R-:W-:Y:S01]  /*6720*/  CS2R R16, SRZ ;  /* 0x0000000000107805 */ /* 0x000fe2000001ff00 */
[----:B------:R-:W-:Y:S06]  /*6730*/  BRA `(.L_x_12705) ;  /* 0x0000000000107947 */ /* 0x000fec0003800000 */
.L_x_12729:
[----:B------:R0:W5:Y:S01]  /*6740*/  LDG.E.64 R16, desc[UR36][R4.64] ;  /* 0x0000002404107981 */ /* 0x000162000c1e1b00 */
[----:B------:R-:W-:Y:S05]  /*6750*/  BRA `(.L_x_12705) ;  /* 0x0000000000087947 */ /* 0x000fea0003800000 */
.L_x_12728:
[----:B------:R0:W5:Y:S01]  /*6760*/  LDG.E R16, desc[UR36][R4.64] ;  /* 0x0000002404107981 */ /* 0x000162000c1e1900 */
[----:B------:R-:W-:-:S07]  /*6770*/  IMAD.MOV.U32 R17, RZ, RZ, RZ ;  /* 0x000000ffff117224 */ /* 0x000fce00078e00ff */
.L_x_12705:
        /* <DEDUP_REMOVED lines=19> */
.L_x_12736:
[----:B------:R0:W5:Y:S01]  /*68b0*/  LDG.E.U8 R18, desc[UR36][R4.64] ;  /* 0x0000002404127981 */ /* 0x000162000c1e1100 */
[----:B------:R-:W-:Y:S01]  /*68c0*/  IMAD.MOV.U32 R19, RZ, RZ, RZ ;  /* 0x000000ffff137224 */ /* 0x000fe200078e00ff */
[----:B------:R-:W-:Y:S06]  /*68d0*/  BRA `(.L_x_12699) ;  /* 0x0000000c00407947 */ /* 0x000fec0003800000 */
.L_x_12735:
        /* <DEDUP_REMOVED lines=8> */
.L_x_12739:
[----:B------:R-:W2:Y:S02]  /*6960*/  LDG.E R18, desc[UR36][R4.64] ;  /* 0x0000002404127981 */ /* 0x000ea4000c1e1900 */
[----:B--2---:R-:W-:Y:S01]  /*6970*/  SHF.R.S32.HI R19, RZ, 0x1f, R18 ;  /* 0x0000001fff137819 */ /* 0x004fe20000011412 */
[----:B------:R-:W-:Y:S06]  /*6980*/  BRA `(.L_x_12699) ;  /* 0x0000000c00147947 */ /* 0x000fec0003800000 */
.L_x_12738:
[----:B------:R-:W2:Y:S02]  /*6990*/  LDG.E.S16 R18, desc[UR36][R4.64] ;  /* 0x0000002404127981 */ /* 0x000ea4000c1e1700 */
[----:B--2---:R-:W-:Y:S01]  /*69a0*/  SHF.R.S32.HI R19, RZ, 0x1f, R18 ;  /* 0x0000001fff137819 */ /* 0x004fe20000011412 */
[----:B------:R-:W-:Y:S06]  /*69b0*/  BRA `(.L_x_12699) ;  /* 0x0000000c00087947 */ /* 0x000fec0003800000 */
.L_x_12734:
        /* <DEDUP_REMOVED lines=9> */
.L_x_12741:
[----:B------:R-:W2:Y:S02]  /*6a50*/  LDG.E.U16 R4, desc[UR36][R4.64] ;  /* 0x0000002404047981 */ /* 0x000ea4000c1e1500 */
[----:B--2---:R-:W-:-:S06]  /*6a60*/  HADD2.F32 R18, -RZ, R4.H0_H0 ;  /* 0x20000004ff127230 */ /* 0x004fcc0000004100 */
[----:B------:R-:W0:Y:S01]  /*6a70*/  F2I.S64.TRUNC R18, R18 ;  /* 0x0000001200127311 */ /* 0x000e22000020d900 */
[----:B------:R-:W-:Y:S05]  /*6a80*/  BRA `(.L_x_12699) ;  /* 0x0000000800d47947 */ /* 0x000fea0003800000 */
.L_x_12740:
        /* <DEDUP_REMOVED lines=9> */
.L_x_12743:
[----:B------:R-:W2:Y:S02]  /*6b20*/  LDG.E.U16 R4, desc[UR36][R4.64] ;  /* 0x0000002404047981 */ /* 0x000ea4000c1e1500 */
[----:B--2---:R-:W-:-:S06]  /*6b30*/  HADD2.F32 R18, -RZ, R4.H0_H0 ;  /* 0x20000004ff127230 */ /* 0x004fcc0000004100 */
[----:B------:R-:W0:Y:S01]  /*6b40*/  F2I.S64.TRUNC R18, R18 ;  /* 0x0000001200127311 */ /* 0x000e22000020d900 */
[----:B------:R-:W-:Y:S05]  /*6b50*/  BRA `(.L_x_12699) ;  /* 0x0000000800a07947 */ /* 0x000fea0003800000 */
.L_x_12742:
[----:B------:R-:W2:Y:S02]  /*6b60*/  LDG.E.64 R4, desc[UR36][R4.64] ;  /* 0x0000002404047981 */ /* 0x000ea4000c1e1b00 */
[----:B--2---:R0:W1:Y:S01]  /*6b70*/  F2I.S64.F64.TRUNC R18, R4 ;  /* 0x0000000400127311 */ /* 0x004062000030d900 */
[----:B------:R-:W-:Y:S05]  /*6b80*/  BRA `(.L_x_12699) ;  /* 0x0000000800947947 */ /* 0x000fea0003800000 */
.L_x_12733:
        /* <DEDUP_REMOVED lines=13> */
.L_x_12746:
[----:B------:R-:W2:Y:S02]  /*6c60*/  LDG.E.64 R4, desc[UR36][R4.64] ;  /* 0x0000002404047981 */ /* 0x000ea4000c1e1b00 */
[----:B--2---:R0:W1:Y:S01]  /*6c70*/  F2I.S64.F64.TRUNC R18, R4 ;  /* 0x0000000400127311 */ /* 0x004062000030d900 */
[----:B------:R-:W-:Y:S05]  /*6c80*/  BRA `(.L_x_12699) ;  /* 0x0000000800547947 */ /* 0x000fea0003800000 */
.L_x_12745:
        /* <DEDUP_REMOVED lines=26> */
.L_x_12748:
        /* <DEDUP_REMOVED lines=14> */
.L_x_12747:
[----:B------:R-:W2:Y:S02]  /*6f10*/  LDG.E.U16 R18, desc[UR36][R4.64] ;  /* 0x0000002404127981 */ /* 0x000ea4000c1e1500 */
[----:B--2---:R-:W-:-:S06]  /*6f20*/  IMAD.U32 R18, R18, 0x10000, RZ ;  /* 0x0001000012127824 */ /* 0x004fcc00078e00ff */
[----:B------:R-:W0:Y:S01]  /*6f30*/  F2I.S64.TRUNC R18, R18 ;  /* 0x0000001200127311 */ /* 0x000e22000020d900 */
[----:B------:R-:W-:Y:S05]  /*6f40*/  BRA `(.L_x_12699) ;  /* 0x0000000400a47947 */ /* 0x000fea0003800000 */
.L_x_12744:
        /* <DEDUP_REMOVED lines=11> */
.L_x_12751:
        /* <DEDUP_REMOVED lines=21> */
.L_x_12755:
[----:B------:R-:W-:Y:S05]  /*7150*/  BSYNC.RECONVERGENT B1 ;  /* 0x0000000000017941 */ /* 0x000fea0003800200 */
.L_x_12754:
[----:B------:R-:W-:Y:S01]  /*7160*/  IMAD.SHL.U32 R0, R0, 0x100000, RZ ;  /* 0x0010000000007824 */ /* 0x000fe200078e00ff */
[----:B------:R-:W-:-:S04]  /*7170*/  LEA R3, R3, 0x3b800000, 0x17 ;  /* 0x3b80000003037811 */ /* 0x000fc800078eb8ff */
[----:B------:R-:W-:-:S07]  /*7180*/  LOP3.LUT R18, R3, R0, R7, 0xfe, !PT ;  /* 0x0000000003127212 */ /* 0x000fce00078efe07 */
.L_x_12753:
[----:B------:R-:W-:Y:S05]  /*7190*/  BSYNC.RECONVERGENT B0 ;  /* 0x0000000000007941 */ /* 0x000fea0003800200 */
.L_x_12752:
[----:B------:R-:W0:Y:S01]  /*71a0*/  F2I.S64.TRUNC R18, R18 ;  /* 0x0000001200127311 */ /* 0x000e22000020d900 */
[----:B------:R-:W-:Y:S05]  /*71b0*/  BRA `(.L_x_12699) ;  /* 0x0000000400087947 */ /* 0x000fea0003800000 */
.L_x_12750:
        /* <DEDUP_REMOVED lines=21> */
.L_x_12759:
[----:B------:R-:W-:Y:S05]  /*7310*/  BSYNC.RECONVERGENT B1 ;  /* 0x0000000000017941 */ /* 0x000fea0003800200 */
.L_x_12758:
[----:B------:R-:W-:Y:S01]  /*7320*/  IMAD.SHL.U32 R0, R0, 0x200000, RZ ;  /* 0x0020000000007824 */ /* 0x000fe200078e00ff */
[----:B------:R-:W-:-:S04]  /*7330*/  LEA R3, R3, 0x37800000, 0x17 ;  /* 0x3780000003037811 */ /* 0x000fc800078eb8ff */
[----:B------:R-:W-:-:S07]  /*7340*/  LOP3.LUT R18, R3, R0, R7, 0xfe, !PT ;  /* 0x0000000003127212 */ /* 0x000fce00078efe07 */
.L_x_12757:
[----:B------:R-:W-:Y:S05]  /*7350*/  BSYNC.RECONVERGENT B0 ;  /* 0x0000000000007941 */ /* 0x000fea0003800200 */
.L_x_12756:
[----:B------:R-:W0:Y:S01]  /*7360*/  F2I.S64.TRUNC R18, R18 ;  /* 0x0000001200127311 */ /* 0x000e22000020d900 */
[----:B------:R-:W-:Y:S05]  /*7370*/  BRA `(.L_x_12699) ;  /* 0x0000000000987947 */ /* 0x000fea0003800000 */
.L_x_12749:
        /* <DEDUP_REMOVED lines=14> */
.L_x_12763:
[----:B------:R-:W-:Y:S05]  /*7460*/  BSYNC.RECONVERGENT B0 ;  /* 0x0000000000007941 */ /* 0x000fea0003800200 */
.L_x_12762:
[----:B------:R-:W0:Y:S01]  /*7470*/  F2I.S64.TRUNC R18, R18 ;  /* 0x0000001200127311 */ /* 0x000e22000020d900 */
[----:B------:R-:W-:Y:S05]  /*7480*/  BRA `(.L_x_12699) ;  /* 0x0000000000547947 */ /* 0x000fea0003800000 */
.L_x_12737:
        /* <DEDUP_REMOVED lines=16> */
.L_x_12764:
[----:B------:R-:W-:Y:S05]  /*7590*/  BRA `(.L_x_12699) ;  /* 0x0000000000107947 */ /* 0x000fea0003800000 */
.L_x_12761:
[----:B------:R0:W5:Y:S01]  /*75a0*/  LDG.E.64 R18, desc[UR36][R4.64] ;  /* 0x0000002404127981 */ /* 0x000162000c1e1b00 */
[----:B------:R-:W-:Y:S05]  /*75b0*/  BRA `(.L_x_12699) ;  /* 0x0000000000087947 */ /* 0x000fea0003800000 */
.L_x_12760:
[----:B------:R0:W5:Y:S01]  /*75c0*/  LDG.E R18, desc[UR36][R4.64] ;  /* 0x0000002404127981 */ /* 0x000162000c1e1900 */
[----:B------:R-:W-:-:S07]  /*75d0*/  IMAD.MOV.U32 R19, RZ, RZ, RZ ;  /* 0x000000ffff137224 */ /* 0x000fce00078e00ff */
.L_x_12699:
[----:B------:R-:W-:Y:S05]  /*75e0*/  BSYNC.RECONVERGENT B6 ;  /* 0x0000000000067941 */ /* 0x000fea0003800200 */
.L_x_12698:
        /* <DEDUP_REMOVED lines=36> */
.L_x_12771:
[----:B------:R0:W-:Y:S01]  /*7830*/  STG.E.U8 desc[UR36][R8.64], R3 ;  /* 0x0000000308007986 */ /* 0x0001e2000c101124 */
[----:B------:R-:W-:Y:S05]  /*7840*/  BRA `(.L_x_12773) ;  /* 0x0000000c00307947 */ /* 0x000fea0003800000 */
.L_x_12770:
        /* <DEDUP_REMOVED lines=8> */
.L_x_12775:
[----:B------:R0:W-:Y:S01]  /*78d0*/  STG.E desc[UR36][R8.64], R3 ;  /* 0x0000000308007986 */ /* 0x0001e2000c101924 */
[----:B------:R-:W-:Y:S05]  /*78e0*/  BRA `(.L_x_12773) ;  /* 0x0000000c00087947 */ /* 0x000fea0003800000 */
.L_x_12774:
[----:B------:R0:W-:Y:S01]  /*78f0*/  STG.E.U16 desc[UR36][R8.64], R3 ;  /* 0x0000000308007986 */ /* 0x0001e2000c101524 */
[----:B------:R-:W-:Y:S05]  /*7900*/  BRA `(.L_x_12773) ;  /* 0x0000000c00007947 */ /* 0x000fea0003800000 */
.L_x_12769:
        /* <DEDUP_REMOVED lines=9> */
.L_x_12777:
[----:B------:R-:W0:Y:S02]  /*79a0*/  I2F.S64 R0, R4 ;  /* 0x0000000400007312 */ /* 0x000e240000301400 */
[----:B0-----:R-:W-:-:S05]  /*79b0*/  F2FP.F16.F32.PACK_AB R0, RZ, R0 ;  /* 0x00000000ff00723e */ /* 0x001fca00000000ff */
[----:B------:R0:W-:Y:S01]  /*79c0*/  STG.E.U16 desc[UR36][R8.64], R0 ;  /* 0x0000000008007986 */ /* 0x0001e2000c101524 */
[----:B------:R-:W-:Y:S05]  /*79d0*/  BRA `(.L_x_12773) ;  /* 0x0000000800cc7947 */ /* 0x000fea0003800000 */
.L_x_12776:
        /* <DEDUP_REMOVED lines=10> */
.L_x_12779:
[----:B------:R-:W0:Y:S02]  /*7a80*/  I2F.S64 R4, R4 ;  /* 0x0000000400047312 */ /* 0x000e240000301400 */
[----:B0-----:R-:W-:-:S04]  /*7a90*/  F2FP.F16.F32.PACK_AB R3, RZ, R4 ;  /* 0x00000004ff03723e */ /* 0x001fc800000000ff */
[----:B------:R-:W-:-:S05]  /*7aa0*/  PRMT R3, R3, 0x5410, RZ ;  /* 0x0000541003037816 */ /* 0x000fca00000000ff */
[----:B------:R3:W-:Y:S01]  /*7ab0*/  STG.E desc[UR36][R8.64], R3 ;  /* 0x0000000308007986 */ /* 0x0007e2000c101924 */
[----:B------:R-:W-:Y:S05]  /*7ac0*/  BRA `(.L_x_12773) ;  /* 0x0000000800907947 */ /* 0x000fea0003800000 */
.L_x_12778:
[----:B------:R-:W0:Y:S02]  /*7ad0*/  I2F.F64.S64 R4, R4 ;  /* 0x0000000400047312 */ /* 0x000e240000301c00 */
[----:B0-----:R4:W-:Y:S01]  /*7ae0*/  STG.E.64 desc[UR36][R8.64], R4 ;  /* 0x0000000408007986 */ /* 0x0019e2000c101b24 */
[----:B------:R-:W-:Y:S05]  /*7af0*/  BRA `(.L_x_12773) ;  /* 0x0000000800847947 */ /* 0x000fea0003800000 */
.L_x_12768:
        /* <DEDUP_REMOVED lines=13> */
.L_x_12782:
[----:B------:R-:W0:Y:S01]  /*7bd0*/  I2F.F64.S64 R4, R4 ;  /* 0x0000000400047312 */ /* 0x000e220000301c00 */
[----:B------:R-:W-:-:S05]  /*7be0*/  CS2R R6, SRZ ;  /* 0x0000000000067805 */ /* 0x000fca000001ff00 */
[----:B0-----:R0:W-:Y:S01]  /*7bf0*/  STG.E.128 desc[UR36][R8.64], R4 ;  /* 0x0000000408007986 */ /* 0x0011e2000c101d24 */
[----:B------:R-:W-:Y:S05]  /*7c00*/  BRA `(.L_x_12773) ;  /* 0x0000000800407947 */ /* 0x000fea0003800000 */
.L_x_12781:
        /* <DEDUP_REMOVED lines=19> */
.L_x_12786:
[----:B------:R-:W-:Y:S05]  /*7d40*/  BSYNC.RECONVERGENT B0 ;  /* 0x0000000000007941 */ /* 0x000fea0003800200 */
.L_x_12785:
[----:B------:R-:W-:-:S05]  /*7d50*/  LOP3.LUT R7, R0, 0x80, R7, 0xf8, !PT ;  /* 0x0000008000077812 */ /* 0x000fca00078ef807 */
[----:B------:R0:W-:Y:S01]  /*7d60*/  STG.E.U8 desc[UR36][R8.64], R7 ;  /* 0x0000000708007986 */ /* 0x0001e2000c101124 */
[----:B------:R-:W-:Y:S05]  /*7d70*/  BRA `(.L_x_12773) ;  /* 0x0000000400e47947 */ /* 0x000fea0003800000 */
.L_x_12784:
        /* <DEDUP_REMOVED lines=15> */
.L_x_12788:
[----:B------:R-:W-:Y:S05]  /*7e70*/  BSYNC.RECONVERGENT B0 ;  /* 0x0000000000007941 */ /* 0x000fea0003800200 */
.L_x_12787:
[----:B------:R-:W-:-:S05]  /*7e80*/  LOP3.LUT R7, R0, 0x80, R7, 0xf8, !PT ;  /* 0x0000008000077812 */ /* 0x000fca00078ef807 */
[----:B------:R0:W-:Y:S01]  /*7e90*/  STG.E.U8 desc[UR36][R8.64], R7 ;  /* 0x0000000708007986 */ /* 0x0001e2000c101124 */
[----:B------:R-:W-:Y:S05]  /*7ea0*/  BRA `(.L_x_12773) ;  /* 0x0000000400987947 */ /* 0x000fea0003800000 */
.L_x_12783:
[----:B------:R-:W0:Y:S02]  /*7eb0*/  I2F.S64 R0, R4 ;  /* 0x0000000400007312 */ /* 0x000e240000301400 */
[----:B0-----:R-:W-:-:S05]  /*7ec0*/  F2FP.BF16.F32.PACK_AB R0, RZ, R0 ;  /* 0x00000000ff00723e */ /* 0x001fca00000010ff */
[----:B------:R0:W-:Y:S01]  /*7ed0*/  STG.E.U16 desc[UR36][R8.64], R0 ;  /* 0x0000000008007986 */ /* 0x0001e2000c101524 */
[----:B------:R-:W-:Y:S05]  /*7ee0*/  BRA `(.L_x_12773) ;  /* 0x0000000400887947 */ /* 0x000fea0003800000 */
.L_x_12780:
        /* <DEDUP_REMOVED lines=10> */
.L_x_12791:
        /* <DEDUP_REMOVED lines=13> */
.L_x_12794:
[----:B------:R-:W-:-:S04]  /*8060*/  SHF.R.U32.HI R0, RZ, 0x14, R5 ;  /* 0x00000014ff007819 */ /* 0x000fc80000011605 */
[----:B------:R-:W-:-:S04]  /*8070*/  LOP3.LUT R0, R0, 0x1, RZ, 0xc0, !PT ;  /* 0x0000000100007812 */ /* 0x000fc800078ec0ff */
[----:B------:R-:W-:-:S04]  /*8080*/  IADD3 R0, PT, PT, R5, 0x487ffff, R0 ;  /* 0x0487ffff05007810 */ /* 0x000fc80007ffe000 */
[----:B------:R-:W-:-:S04]  /*8090*/  SHF.R.U32.HI R0, RZ, 0x14, R0 ;  /* 0x00000014ff007819 */ /* 0x000fc80000011600 */
[----:B------:R-:W-:-:S07]  /*80a0*/  LOP3.LUT R3, R0, 0xff, RZ, 0xc0, !PT ;  /* 0x000000ff00037812 */ /* 0x000fce00078ec0ff */
.L_x_12795:
[----:B------:R-:W-:-:S04]  /*80b0*/  SHF.R.U32.HI R0, RZ, 0x18, R5 ;  /* 0x00000018ff007819 */ /* 0x000fc80000011605 */
[----:B------:R-:W-:-:S07]  /*80c0*/  LOP3.LUT R0, R3, 0x80, R0, 0xf8, !PT ;  /* 0x0000008003007812 */ /* 0x000fce00078ef800 */
.L_x_12793:
[----:B------:R-:W-:Y:S05]  /*80d0*/  BSYNC.RECONVERGENT B0 ;  /* 0x0000000000007941 */ /* 0x000fea0003800200 */
.L_x_12792:
[----:B------:R0:W-:Y:S01]  /*80e0*/  STG.E.U8 desc[UR36][R8.64], R0 ;  /* 0x0000000008007986 */ /* 0x0001e2000c101124 */
[----:B------:R-:W-:Y:S05]  /*80f0*/  BRA `(.L_x_12773) ;  /* 0x0000000400047947 */ /* 0x000fea0003800000 */
.L_x_12790:
        /* <DEDUP_REMOVED lines=13> */
.L_x_12798:
[----:B------:R-:W-:-:S04]  /*81d0*/  SHF.R.U32.HI R0, RZ, 0x15, R5 ;  /* 0x00000015ff007819 */ /* 0x000fc80000011605 */
[----:B------:R-:W-:-:S04]  /*81e0*/  LOP3.LUT R0, R0, 0x1, RZ, 0xc0, !PT ;  /* 0x0000000100007812 */ /* 0x000fc800078ec0ff */
[----:B------:R-:W-:-:S04]  /*81f0*/  IADD3 R0, PT, PT, R5, 0x88fffff, R0 ;  /* 0x088fffff05007810 */ /* 0x000fc80007ffe000 */
[----:B------:R-:W-:-:S04]  /*8200*/  SHF.R.U32.HI R0, RZ, 0x15, R0 ;  /* 0x00000015ff007819 */ /* 0x000fc80000011600 */
[----:B------:R-:W-:-:S07]  /*8210*/  LOP3.LUT R3, R0, 0xff, RZ, 0xc0, !PT ;  /* 0x000000ff00037812 */ /* 0x000fce00078ec0ff */
.L_x_12799:
[----:B------:R-:W-:-:S04]  /*8220*/  SHF.R.U32.HI R0, RZ, 0x18, R5 ;  /* 0x00000018ff007819 */ /* 0x000fc80000011605 */
[----:B------:R-:W-:-:S07]  /*8230*/  LOP3.LUT R0, R3, 0x80, R0, 0xf8, !PT ;  /* 0x0000008003007812 */ /* 0x000fce00078ef800 */
.L_x_12797:
[----:B------:R-:W-:Y:S05]  /*8240*/  BSYNC.RECONVERGENT B0 ;  /* 0x0000000000007941 */ /* 0x000fea0003800200 */
.L_x_12796:
[----:B------:R0:W-:Y:S01]  /*8250*/  STG.E.U8 desc[UR36][R8.64], R0 ;  /* 0x0000000008007986 */ /* 0x0001e2000c101124 */
[----:B------:R-:W-:Y:S05]  /*8260*/  BRA `(.L_x_12773) ;  /* 0x0000000000a87947 */ /* 0x000fea0003800000 */
.L_x_12789:
[----:B------:R-:W-:-:S13]  /*8270*/  ISETP.NE.AND P0, PT, R0, 0x1c, PT ;  /* 0x0000001c0000780c */ /* 0x000fda0003f05270 */
[----:B------:R-:W-:Y:S05]  /*8280*/  @!P0 BRA `(.L_x_12800) ;  /* 0x00000000009c8947 */ /* 0x000fea0003800000 */
[----:B------:R-:W-:-:S13]  /*8290*/  ISETP.NE.AND P0, PT, R0, 0x1d, PT ;  /* 0x0000001d0000780c */ /* 0x000fda0003f05270 */
[----:B------:R-:W-:Y:S05]  /*82a0*/  @!P0 BRA `(.L_x_12801) ;  /* 0x00000000008c8947 */ /* 0x000fea0003800000 */
[----:B------:R-:W-:-:S13]  /*82b0*/  ISETP.NE.AND P0, PT, R0, 0x2c, PT ;  /* 0x0000002c0000780c */ /* 0x000fda0003f05270 */
[----:B------:R-:W-:Y:S05]  /*82c0*/  @!P0 BRA `(.L_x_12802) ;  /* 0x0000000000448947 */ /* 0x000fea0003800000 */
.L_x_12772:
        /* <DEDUP_REMOVED lines=16> */
.L_x_12803:
[----:B------:R-:W-:Y:S05]  /*83d0*/  BRA `(.L_x_12773) ;  /* 0x00000000004c7947 */ /* 0x000fea0003800000 */
.L_x_12802:
        /* <DEDUP_REMOVED lines=16> */
.L_x_12801:
[----:B------:R0:W-:Y:S01]  /*84e0*/  STG.E.64 desc[UR36][R8.64], R4 ;  /* 0x0000000408007986 */ /* 0x0001e2000c101b24 */
[----:B------:R-:W-:Y:S05]  /*84f0*/  BRA `(.L_x_12773) ;  /* 0x0000000000047947 */ /* 0x000fea0003800000 */
.L_x_12800:
[----:B------:R0:W-:Y:S02]  /*8500*/  STG.E desc[UR36][R8.64], R3 ;  /* 0x0000000308007986 */ /* 0x0001e4000c101924 */
.L_x_12773:
        /* <DEDUP_REMOVED lines=23> */
.L_x_12808:
[----:B------:R4:W-:Y:S01]  /*8680*/  STG.E.U8 desc[UR36][R8.64], R18 ;  /* 0x0000001208007986 */ /* 0x0009e2000c101124 */
[----:B------:R-:W-:Y:S05]  /*8690*/  BRA `(.L_x_12810) ;  /* 0x0000000c00347947 */ /* 0x000fea0003800000 */
.L_x_12807:
        /* <DEDUP_REMOVED lines=8> */
.L_x_12812:
[----:B------:R2:W-:Y:S01]  /*8720*/  STG.E desc[UR36][R8.64], R18 ;  /* 0x0000001208007986 */ /* 0x0005e2000c101924 */
[----:B------:R-:W-:Y:S05]  /*8730*/  BRA `(.L_x_12810) ;  /* 0x0000000c000c7947 */ /* 0x000fea0003800000 */
.L_x_12811:
[----:B------:R0:W-:Y:S01]  /*8740*/  STG.E.U16 desc[UR36][R8.64], R18 ;  /* 0x0000001208007986 */ /* 0x0001e2000c101524 */
[----:B------:R-:W-:Y:S05]  /*8750*/  BRA `(.L_x_12810) ;  /* 0x0000000c00047947 */ /* 0x000fea0003800000 */
.L_x_12806:
        /* <DEDUP_REMOVED lines=9> */
.L_x_12814:
[----:B------:R-:W0:Y:S02]  /*87f0*/  I2F.S64 R0, R24 ;  /* 0x0000001800007312 */ /* 0x000e240000301400 */
[----:B0-----:R-:W-:-:S05]  /*8800*/  F2FP.F16.F32.PACK_AB R0, RZ, R0 ;  /* 0x00000000ff00723e */ /* 0x001fca00000000ff */
[----:B------:R0:W-:Y:S01]  /*8810*/  STG.E.U16 desc[UR36][R8.64], R0 ;  /* 0x0000000008007986 */ /* 0x0001e2000c101524 */
[----:B------:R-:W-:Y:S05]  /*8820*/  BRA `(.L_x_12810) ;  /* 0x0000000800d07947 */ /* 0x000fea0003800000 */
.L_x_12813:
        /* <DEDUP_REMOVED lines=10> */
.L_x_12816:
[----:B------:R-:W0:Y:S02]  /*88d0*/  I2F.S64 R24, R24 ;  /* 0x0000001800187312 */ /* 0x000e240000301400 */
[----:B0-----:R-:W-:-:S04]  /*88e0*/  F2FP.F16.F32.PACK_AB R3, RZ, R24 ;  /* 0x00000018ff03723e */ /* 0x001fc800000000ff */
[----:B------:R-:W-:-:S05]  /*88f0*/  PRMT R3, R3, 0x5410, RZ ;  /* 0x0000541003037816 */ /* 0x000fca00000000ff */
[----:B------:R0:W-:Y:S01]  /*8900*/  STG.E desc[UR36][R8.64], R3 ;  /* 0x0000000308007986 */ /* 0x0001e2000c101924 */
[----:B------:R-:W-:Y:S05]  /*8910*/  BRA `(.L_x_12810) ;  /* 0x0000000800947947 */ /* 0x000fea0003800000 */
.L_x_12815:
[----:B------:R-:W0:Y:S02]  /*8920*/  I2F.F64.S64 R24, R24 ;  /* 0x0000001800187312 */ /* 0x000e240000301c00 */
[----:B0-----:R0:W-:Y:S01]  /*8930*/  STG.E.64 desc[UR36][R8.64], R24 ;  /* 0x0000001808007986 */ /* 0x0011e2000c101b24 */
[----:B------:R-:W-:Y:S05]  /*8940*/  BRA `(.L_x_12810) ;  /* 0x0000000800887947 */ /* 0x000fea0003800000 */
.L_x_12805:
        /* <DEDUP_REMOVED lines=12> */
.L_x_12820:
        /* <DEDUP_REMOVED lines=17> */
.L_x_12823:
[----:B------:R-:W-:-:S04]  /*8b20*/  SHF.R.U32.HI R3, RZ, 0x18, R25 ;  /* 0x00000018ff037819 */ /* 0x000fc80000011619 */
[----:B------:R-:W-:-:S04]  /*8b30*/  LOP3.LUT R0, R0, 0x80, R3, 0xf8, !PT ;  /* 0x0000008000007812 */ /* 0x000fc800078ef803 */
[----:B------:R-:W-:-:S07]  /*8b40*/  PRMT R4, R0, 0x7610, R4 ;  /* 0x0000761000047816 */ /* 0x000fce0000000004 */
.L_x_12822:
[----:B------:R-:W-:Y:S05]  /*8b50*/  BSYNC.RECONVERGENT B0 ;  /* 0x0000000000007941 */ /* 0x000fea0003800200 */
.L_x_12821:
[----:B------:R0:W-:Y:S01]  /*8b60*/  STG.E.U8 desc[UR36][R8.64], R4 ;  /* 0x0000000408007986 */ /* 0x0001e2000c101124 */
[----:B------:R-:W-:Y:S05]  /*8b70*/  BRA `(.L_x_12810) ;  /* 0x0000000400fc7947 */ /* 0x000fea0003800000 */
.L_x_12819:
        /* <DEDUP_REMOVED lines=17> */
.L_x_12826:
[----:B------:R-:W-:-:S04]  /*8c90*/  SHF.R.U32.HI R3, RZ, 0x18, R25 ;  /* 0x00000018ff037819 */ /* 0x000fc80000011619 */
[----:B------:R-:W-:-:S04]  /*8ca0*/  LOP3.LUT R0, R0, 0x80, R3, 0xf8, !PT ;  /* 0x0000008000007812 */ /* 0x000fc800078ef803 */
[----:B------:R-:W-:-:S07]  /*8cb0*/  PRMT R4, R0, 0x7610, R4 ;  /* 0x0000761000047816 */ /* 0x000fce0000000004 */
.L_x_12825:
[----:B------:R-:W-:Y:S05]  /*8cc0*/  BSYNC.RECONVERGENT B0 ;  /* 0x0000000000007941 */ /* 0x000fea0003800200 */
.L_x_12824:
[----:B------:R0:W-:Y:S01]  /*8cd0*/  STG.E.U8 desc[UR36][R8.64], R4 ;  /* 0x0000000408007986 */ /* 0x0001e2000c101124 */
[----:B------:R-:W-:Y:S05]  /*8ce0*/  BRA `(.L_x_12810) ;  /* 0x0000000400a07947 */ /* 0x000fea0003800000 */
.L_x_12818:
        /* <DEDUP_REMOVED lines=22> */
.L_x_12828:
[----:B------:R0:W-:Y:S01]  /*8e50*/  STG.E.64 desc[UR36][R8.64], R24 ;  /* 0x0000001808007986 */ /* 0x0001e2000c101b24 */
[----:B------:R-:W-:Y:S05]  /*8e60*/  BRA `(.L_x_12810) ;  /* 0x0000000400407947 */ /* 0x000fea0003800000 */
.L_x_12827:
[----:B------:R0:W-:Y:S01]  /*8e70*/  STG.E desc[UR36][R8.64], R18 ;  /* 0x0000001208007986 */ /* 0x0001e2000c101924 */
[----:B------:R-:W-:Y:S05]  /*8e80*/  BRA `(.L_x_12810) ;  /* 0x0000000400387947 */ /* 0x000fea0003800000 */
.L_x_12817:
        /* <DEDUP_REMOVED lines=11> */
.L_x_12830:
[----:B------:R-:W0:Y:S01]  /*8f40*/  I2F.F64.S64 R4, R24 ;  /* 0x0000001800047312 */ /* 0x000e220000301c00 */
[----:B------:R-:W-:-:S05]  /*8f50*/  CS2R R6, SRZ ;  /* 0x0000000000067805 */ /* 0x000fca000001ff00 */
[----:B0-----:R0:W-:Y:S01]  /*8f60*/  STG.E.128 desc[UR36][R8.64], R4 ;  /* 0x0000000408007986 */ /* 0x0011e2000c101d24 */
[----:B------:R-:W-:Y:S05]  /*8f70*/  BRA `(.L_x_12810) ;  /* 0x0000000000fc7947 */ /* 0x000fea0003800000 */
.L_x_12829:
[----:B------:R-:W-:-:S13]  /*8f80*/  ISETP.NE.AND P0, PT, R0, 0xf, PT ;  /* 0x0000000f0000780c */ /* 0x000fda0003f05270 */
[----:B------:R-:W-:Y:S05]  /*8f90*/  @!P0 BRA `(.L_x_12831) ;  /* 0x0000000000e88947 */ /* 0x000fea0003800000 */
[----:B------:R-:W-:-:S13]  /*8fa0*/  ISETP.NE.AND P0, PT, R0, 0x17, PT ;  /* 0x000000170000780c */ /* 0x000fda0003f05270 */
[----:B------:R-:W-:Y:S05]  /*8fb0*/  @!P0 BRA `(.L_x_12832) ;  /* 0x0000000000908947 */ /* 0x000fea0003800000 */
[----:B------:R-:W-:-:S13]  /*8fc0*/  ISETP.NE.AND P0, PT, R0, 0x18, PT ;  /* 0x000000180000780c */ /* 0x000fda0003f05270 */
[----:B------:R-:W-:Y:S05]  /*8fd0*/  @!P0 BRA `(.L_x_12833) ;  /* 0x0000000000448947 */ /* 0x000fea0003800000 */
.L_x_12809:
        /* <DEDUP_REMOVED lines=16> */
.L_x_12834:
[----:B------:R-:W-:Y:S05]  /*90e0*/  BRA `(.L_x_12810) ;  /* 0x0000000000a07947 */ /* 0x000fea0003800000 */
.L_x_12833:
        /* <DEDUP_REMOVED lines=13> */
.L_x_12836:
[----:B------:R-:W-:Y:S05]  /*91c0*/  BSYNC.RECONVERGENT B0 ;  /* 0x0000000000007941 */ /* 0x000fea0003800200 */
.L_x_12835:
[----:B------:R-:W-:-:S05]  /*91d0*/  LOP3.LUT R3, R0, 0x80, R3, 0xf8, !PT ;  /* 0x0000008000037812 */ /* 0x000fca00078ef803 */
[----:B------:R0:W-:Y:S01]  /*91e0*/  STG.E.U8 desc[UR36][R8.64], R3 ;  /* 0x0000000308007986 */ /* 0x0001e2000c101124 */
[----:B------:R-:W-:Y:S05]  /*91f0*/  BRA `(.L_x_12810) ;  /* 0x00000000005c7947 */ /* 0x000fea0003800000 */
.L_x_12832:
        /* <DEDUP_REMOVED lines=12> */
.L_x_12838:
[----:B------:R-:W-:Y:S01]  /*92c0*/  IMAD.MOV.U32 R0, RZ, RZ, 0x7f ;  /* 0x0000007fff007424 */ /* 0x000fe200078e00ff */
[----:B------:R-:W-:-:S04]  /*92d0*/  ISETP.GT.U32.AND P0, PT, R3, 0x7f800000, PT ;  /* 0x7f8000000300780c */ /* 0x000fc80003f04070 */
[----:B------:R-:W-:-:S09]  /*92e0*/  SEL R0, R0, 0x7c, P0 ;  /* 0x0000007c00007807 */ /* 0x000fd20000000000 */
.L_x_12839:
[----:B------:R-:W-:Y:S05]  /*92f0*/  BSYNC.RECONVERGENT B0 ;  /* 0x0000000000007941 */ /* 0x000fea0003800200 */
.L_x_12837:
[----:B------:R-:W-:-:S04]  /*9300*/  SHF.R.U32.HI R3, RZ, 0x18, R25 ;  /* 0x00000018ff037819 */ /* 0x000fc80000011619 */
[----:B------:R-:W-:-:S05]  /*9310*/  LOP3.LUT R3, R0, 0x80, R3, 0xf8, !PT ;  /* 0x0000008000037812 */ /* 0x000fca00078ef803 */
[----:B------:R0:W-:Y:S01]  /*9320*/  STG.E.U8 desc[UR36][R8.64], R3 ;  /* 0x0000000308007986 */ /* 0x0001e2000c101124 */
[----:B------:R-:W-:Y:S05]  /*9330*/  BRA `(.L_x_12810) ;  /* 0x00000000000c7947 */ /* 0x000fea0003800000 */
.L_x_12831:
[----:B------:R-:W0:Y:S02]  /*9340*/  I2F.S64 R0, R24 ;  /* 0x0000001800007312 */ /* 0x000e240000301400 */
[----:B0-----:R-:W-:-:S05]  /*9350*/  F2FP.BF16.F32.PACK_AB R0, RZ, R0 ;  /* 0x00000000ff00723e */ /* 0x001fca00000010ff */
[----:B------:R0:W-:Y:S02]  /*9360*/  STG.E.U16 desc[UR36][R8.64], R0 ;  /* 0x0000000008007986 */ /* 0x0001e4000c101524 */
.L_x_12810:
[----:B------:R-:W-:-:S07]  /*9370*/  VIADD R33, R33, 0x80 ;  /* 0x0000008021217836 */ /* 0x000fce0000000000 */
.L_x_12767:
[----:B------:R-:W-:-:S13]  /*9380*/  ISETP.GE.AND P0, PT, R33, R32, PT ;  /* 0x000000202100720c */ /* 0x000fda0003f06270 */
[----:B------:R-:W-:Y:S05]  /*9390*/  @P0 BREAK.RELIABLE B6 ;  /* 0x0000000000060942 */ /* 0x000fea0003800100 */
[----:B------:R-:W-:Y:S05]  /*93a0*/  @P0 BRA `(.L_x_12804) ;  /* 0x0000000c00940947 */ /* 0x000fea0003800000 */
[----:B------:R-:W-:Y:S05]  /*93b0*/  BSYNC.RELIABLE B6 ;  /* 0x0000000000067941 */ /* 0x000fea0003800100 */
.L_x_12766:
        /* <DEDUP_REMOVED lines=20> */
.L_x_12843:
[----:B------:R0:W-:Y:S01]  /*9500*/  STG.E.U8 desc[UR36][R4.64], R22 ;  /* 0x0000001604007986 */ /* 0x0001e2000c101124 */
[----:B------:R-:W-:Y:S05]  /*9510*/  BRA `(.L_x_12845) ;  /* 0x0000000c00347947 */ /* 0x000fea0003800000 */
.L_x_12842:
        /* <DEDUP_REMOVED lines=8> */
.L_x_12847:
[----:B------:R0:W-:Y:S01]  /*95a0*/  STG.E desc[UR36][R4.64], R22 ;  /* 0x0000001604007986 */ /* 0x0001e2000c101924 */
[----:B------:R-:W-:Y:S05]  /*95b0*/  BRA `(.L_x_12845) ;  /* 0x0000000c000c7947 */ /* 0x000fea0003800000 */
.L_x_12846:
[----:B------:R0:W-:Y:S01]  /*95c0*/  STG.E.U16 desc[UR36][R4.64], R22 ;  /* 0x0000001604007986 */ /* 0x0001e2000c101524 */
[----:B------:R-:W-:Y:S05]  /*95d0*/  BRA `(.L_x_12845) ;  /* 0x0000000c00047947 */ /* 0x000fea0003800000 */
.L_x_12841:
        /* <DEDUP_REMOVED lines=9> */
.L_x_12849:
[----:B------:R-:W0:Y:S02]  /*9670*/  I2F.S64 R0, R22 ;  /* 0x0000001600007312 */ /* 0x000e240000301400 */
[----:B0-----:R-:W-:-:S05]  /*9680*/  F2FP.F16.F32.PACK_AB R0, RZ, R0 ;  /* 0x00000000ff00723e */ /* 0x001fca00000000ff */
[----:B------:R0:W-:Y:S01]  /*9690*/  STG.E.U16 desc[UR36][R4.64], R0 ;  /* 0x0000000004007986 */ /* 0x0001e2000c101524 */
[----:B------:R-:W-:Y:S05]  /*96a0*/  BRA `(.L_x_12845) ;  /* 0x0000000800d07947 */ /* 0x000fea0003800000 */
.L_x_12848:
        /* <DEDUP_REMOVED lines=10> */
.L_x_12851:
[----:B------:R-:W0:Y:S02]  /*9750*/  I2F.S64 R22, R22 ;  /* 0x0000001600167312 */ /* 0x000e240000301400 */
[----:B0-----:R-:W-:-:S04]  /*9760*/  F2FP.F16.F32.PACK_AB R3, RZ, R22 ;  /* 0x00000016ff03723e */ /* 0x001fc800000000ff */
[----:B------:R-:W-:-:S05]  /*9770*/  PRMT R3, R3, 0x5410, RZ ;  /* 0x0000541003037816 */ /* 0x000fca00000000ff */
[----:B------:R0:W-:Y:S01]  /*9780*/  STG.E desc[UR36][R4.64], R3 ;  /* 0x0000000304007986 */ /* 0x0001e2000c101924 */
[----:B------:R-:W-:Y:S05]  /*9790*/  BRA `(.L_x_12845) ;  /* 0x0000000800947947 */ /* 0x000fea0003800000 */
.L_x_12850:
[----:B------:R-:W0:Y:S02]  /*97a0*/  I2F.F64.S64 R22, R22 ;  /* 0x0000001600167312 */ /* 0x000e240000301c00 */
[----:B0-----:R0:W-:Y:S01]  /*97b0*/  STG.E.64 desc[UR36][R4.64], R22 ;  /* 0x0000001604007986 */ /* 0x0011e2000c101b24 */
[----:B------:R-:W-:Y:S05]  /*97c0*/  BRA `(.L_x_12845) ;  /* 0x0000000800887947 */ /* 0x000fea0003800000 */
.L_x_12840:
        /* <DEDUP_REMOVED lines=12> */
.L_x_12855:
        /* <DEDUP_REMOVED lines=18> */
.L_x_12858:
[----:B------:R-:W-:-:S04]  /*99b0*/  SHF.R.U32.HI R3, RZ, 0x18, R23 ;  /* 0x00000018ff037819 */ /* 0x000fc80000011617 */
[----:B------:R-:W-:-:S07]  /*99c0*/  LOP3.LUT R0, R0, 0x80, R3, 0xf8, !PT ;  /* 0x0000008000007812 */ /* 0x000fce00078ef803 */
.L_x_12857:
[----:B------:R-:W-:Y:S05]  /*99d0*/  BSYNC.RECONVERGENT B0 ;  /* 0x0000000000007941 */ /* 0x000fea0003800200 */
.L_x_12856:
[----:B------:R0:W-:Y:S01]  /*99e0*/  STG.E.U8 desc[UR36][R4.64], R0 ;  /* 0x0000000004007986 */ /* 0x0001e2000c101124 */
[----:B------:R-:W-:Y:S05]  /*99f0*/  BRA `(.L_x_12845) ;  /* 0x0000000400fc7947 */ /* 0x000fea0003800000 */
.L_x_12854:
        /* <DEDUP_REMOVED lines=18> */
.L_x_12861:
[----:B------:R-:W-:-:S04]  /*9b20*/  SHF.R.U32.HI R3, RZ, 0x18, R23 ;  /* 0x00000018ff037819 */ /* 0x000fc80000011617 */
[----:B------:R-:W-:-:S07]  /*9b30*/  LOP3.LUT R0, R0, 0x80, R3, 0xf8, !PT ;  /* 0x0000008000007812 */ /* 0x000fce00078ef803 */
.L_x_12860:
[----:B------:R-:W-:Y:S05]  /*9b40*/  BSYNC.RECONVERGENT B0 ;  /* 0x0000000000007941 */ /* 0x000fea0003800200 */
.L_x_12859:
[----:B------:R0:W-:Y:S01]  /*9b50*/  STG.E.U8 desc[UR36][R4.64], R0 ;  /* 0x0000000004007986 */ /* 0x0001e2000c101124 */
[----:B------:R-:W-:Y:S05]  /*9b60*/  BRA `(.L_x_12845) ;  /* 0x0000000400a07947 */ /* 0x000fea0003800000 */
.L_x_12853:
        /* <DEDUP_REMOVED lines=22> */
.L_x_12863:
[----:B------:R0:W-:Y:S01]  /*9cd0*/  STG.E.64 desc[UR36][R4.64], R22 ;  /* 0x0000001604007986 */ /* 0x0001e2000c101b24 */
[----:B------:R-:W-:Y:S05]  /*9ce0*/  BRA `(.L_x_12845) ;  /* 0x0000000400407947 */ /* 0x000fea0003800000 */
.L_x_12862:
[----:B------:R0:W-:Y:S01]  /*9cf0*/  STG.E desc[UR36][R4.64], R22 ;  /* 0x0000001604007986 */ /* 0x0001e2000c101924 */
[----:B------:R-:W-:Y:S05]  /*9d00*/  BRA `(.L_x_12845) ;  /* 0x0000000400387947 */ /* 0x000fea0003800000 */
.L_x_12852:
        /* <DEDUP_REMOVED lines=11> */
.L_x_12865:
[----:B-1234-:R-:W0:Y:S01]  /*9dc0*/  I2F.F64.S64 R8, R22 ;  /* 0x0000001600087312 */ /* 0x01ee220000301c00 */
[----:B------:R-:W-:-:S05]  /*9dd0*/  CS2R R10, SRZ ;  /* 0x00000000000a7805 */ /* 0x000fca000001ff00 */
[----:B0-----:R0:W-:Y:S01]  /*9de0*/  STG.E.128 desc[UR36][R4.64], R8 ;  /* 0x0000000804007986 */ /* 0x0011e2000c101d24 */
[----:B------:R-:W-:Y:S05]  /*9df0*/  BRA `(.L_x_12845) ;  /* 0x0000000000fc7947 */ /* 0x000fea0003800000 */
.L_x_12864:
[----:B------:R-:W-:-:S13]  /*9e00*/  ISETP.NE.AND P0, PT, R0, 0xf, PT ;  /* 0x0000000f0000780c */ /* 0x000fda0003f05270 */
[----:B------:R-:W-:Y:S05]  /*9e10*/  @!P0 BRA `(.L_x_12866) ;  /* 0x0000000000e88947 */ /* 0x000fea0003800000 */
[----:B------:R-:W-:-:S13]  /*9e20*/  ISETP.NE.AND P0, PT, R0, 0x17, PT ;  /* 0x000000170000780c */ /* 0x000fda0003f05270 */
[----:B------:R-:W-:Y:S05]  /*9e30*/  @!P0 BRA `(.L_x_12867) ;  /* 0x0000000000908947 */ /* 0x000fea0003800000 */
[----:B------:R-:W-:-:S13]  /*9e40*/  ISETP.NE.AND P0, PT, R0, 0x18, PT ;  /* 0x000000180000780c */ /* 0x000fda0003f05270 */
[----:B------:R-:W-:Y:S05]  /*9e50*/  @!P0 BRA `(.L_x_12868) ;  /* 0x0000000000448947 */ /* 0x000fea0003800000 */
.L_x_12844:
        /* <DEDUP_REMOVED lines=16> */
.L_x_12869:
[----:B------:R-:W-:Y:S05]  /*9f60*/  BRA `(.L_x_12845) ;  /* 0x0000000000a07947 */ /* 0x000fea0003800000 */
.L_x_12868:
        /* <DEDUP_REMOVED lines=13> */
.L_x_12871:
[----:B------:R-:W-:Y:S05]  /*a040*/  BSYNC.RECONVERGENT B0 ;  /* 0x0000000000007941 */ /* 0x000fea0003800200 */
.L_x_12870:
[----:B------:R-:W-:-:S05]  /*a050*/  LOP3.LUT R3, R0, 0x80, R3, 0xf8, !PT ;  /* 0x0000008000037812 */ /* 0x000fca00078ef803 */
[----:B------:R0:W-:Y:S01]  /*a060*/  STG.E.U8 desc[UR36][R4.64], R3 ;  /* 0x0000000304007986 */ /* 0x0001e2000c101124 */
[----:B------:R-:W-:Y:S05]  /*a070*/  BRA `(.L_x_12845) ;  /* 0x00000000005c7947 */ /* 0x000fea0003800000 */
.L_x_12867:
        /* <DEDUP_REMOVED lines=12> */
.L_x_12873:
[----:B------:R-:W-:Y:S01]  /*a140*/  IMAD.MOV.U32 R0, RZ, RZ, 0x7f ;  /* 0x0000007fff007424 */ /* 0x000fe200078e00ff */
[----:B------:R-:W-:-:S04]  /*a150*/  ISETP.GT.U32.AND P0, PT, R3, 0x7f800000, PT ;  /* 0x7f8000000300780c */ /* 0x000fc80003f04070 */
[----:B------:R-:W-:-:S09]  /*a160*/  SEL R0, R0, 0x7c, P0 ;  /* 0x0000007c00007807 */ /* 0x000fd20000000000 */
.L_x_12874:
[----:B------:R-:W-:Y:S05]  /*a170*/  BSYNC.RECONVERGENT B0 ;  /* 0x0000000000007941 */ /* 0x000fea0003800200 */
.L_x_12872:
[----:B------:R-:W-:-:S04]  /*a180*/  SHF.R.U32.HI R3, RZ, 0x18, R23 ;  /* 0x00000018ff037819 */ /* 0x000fc80000011617 */
[----:B------:R-:W-:-:S05]  /*a190*/  LOP3.LUT R3, R0, 0x80, R3, 0xf8, !PT ;  /* 0x0000008000037812 */ /* 0x000fca00078ef803 */
[----:B------:R0:W-:Y:S01]  /*a1a0*/  STG.E.U8 desc[UR36][R4.64], R3 ;  /* 0x0000000304007986 */ /* 0x0001e2000c101124 */
[----:B------:R-:W-:Y:S05]  /*a1b0*/  BRA `(.L_x_12845) ;  /* 0x00000000000c7947 */ /* 0x000fea0003800000 */
.L_x_12866:
[----:B------:R-:W0:Y:S02]  /*a1c0*/  I2F.S64 R0, R22 ;  /* 0x0000001600007312 */ /* 0x000e240000301400 */
[----:B0-----:R-:W-:-:S05]  /*a1d0*/  F2FP.BF16.F32.PACK_AB R0, RZ, R0 ;  /* 0x00000000ff00723e */ /* 0x001fca00000010ff */
[----:B------:R0:W-:Y:S02]  /*a1e0*/  STG.E.U16 desc[UR36][R4.64], R0 ;  /* 0x0000000004007986 */ /* 0x0001e4000c101524 */
.L_x_12845:
[----:B------:R-:W-:-:S07]  /*a1f0*/  VIADD R33, R33, 0x80 ;  /* 0x0000008021217836 */ /* 0x000fce0000000000 */
.L_x_12804:
[----:B------:R-:W-:Y:S05]  /*a200*/  BSYNC.RECONVERGENT B7 ;  /* 0x0000000000077941 */ /* 0x000fea0003800200 */
.L_x_12765:
        /* <DEDUP_REMOVED lines=21> */
.L_x_12878:
[----:B------:R-:W-:Y:S01]  /*a360*/  STG.E.U8 desc[UR36][R2.64], R16 ;  /* 0x0000001002007986 */ /* 0x000fe2000c101124 */
[----:B------:R-:W-:Y:S05]  /*a370*/  EXIT ;  /* 0x000000000000794d */ /* 0x000fea0003800000 */
.L_x_12877:
        /* <DEDUP_REMOVED lines=8> */
.L_x_12881:
[----:B------:R-:W-:Y:S01]  /*a400*/  STG.E desc[UR36][R2.64], R16 ;  /* 0x0000001002007986 */ /* 0x000fe2000c101924 */
[----:B------:R-:W-:Y:S05]  /*a410*/  EXIT ;  /* 0x000000000000794d */ /* 0x000fea0003800000 */
.L_x_12880:
[----:B------:R-:W-:Y:S01]  /*a420*/  STG.E.U16 desc[UR36][R2.64], R16 ;  /* 0x0000001002007986 */ /* 0x000fe2000c101524 */
[----:B------:R-:W-:Y:S05]  /*a430*/  EXIT ;  /* 0x000000000000794d */ /* 0x000fea0003800000 */
.L_x_12876:
        /* <DEDUP_REMOVED lines=9> */
.L_x_12883:
[----:B------:R-:W0:Y:S02]  /*a4d0*/  I2F.S64 R0, R16 ;  /* 0x0000001000007312 */ /* 0x000e240000301400 */
[----:B0-----:R-:W-:-:S05]  /*a4e0*/  F2FP.F16.F32.PACK_AB R0, RZ, R0 ;  /* 0x00000000ff00723e */ /* 0x001fca00000000ff */
[----:B------:R-:W-:Y:S01]  /*a4f0*/  STG.E.U16 desc[UR36][R2.64], R0 ;  /* 0x0000000002007986 */ /* 0x000fe2000c101524 */
[----:B------:R-:W-:Y:S05]  /*a500*/  EXIT ;  /* 0x000000000000794d */ /* 0x000fea0003800000 */
.L_x_12882:
        /* <DEDUP_REMOVED lines=10> */
.L_x_12885:
[----:B------:R-:W0:Y:S02]  /*a5b0*/  I2F.S64 R16, R16 ;  /* 0x0000001000107312 */ /* 0x000e240000301400 */
[----:B0-----:R-:W-:-:S04]  /*a5c0*/  F2FP.F16.F32.PACK_AB R5, RZ, R16 ;  /* 0x00000010ff05723e */ /* 0x001fc800000000ff */
[----:B------:R-:W-:-:S05]  /*a5d0*/  PRMT R5, R5, 0x5410, RZ ;  /* 0x0000541005057816 */ /* 0x000fca00000000ff */
[----:B------:R-:W-:Y:S01]  /*a5e0*/  STG.E desc[UR36][R2.64], R5 ;  /* 0x0000000502007986 */ /* 0x000fe2000c101924 */
[----:B------:R-:W-:Y:S05]  /*a5f0*/  EXIT ;  /* 0x000000000000794d */ /* 0x000fea0003800000 */
.L_x_12884:
[----:B------:R-:W0:Y:S02]  /*a600*/  I2F.F64.S64 R16, R16 ;  /* 0x0000001000107312 */ /* 0x000e240000301c00 */
[----:B0-----:R-:W-:Y:S01]  /*a610*/  STG.E.64 desc[UR36][R2.64], R16 ;  /* 0x0000001002007986 */ /* 0x001fe2000c101b24 */
[----:B------:R-:W-:Y:S05]  /*a620*/  EXIT ;  /* 0x000000000000794d */ /* 0x000fea0003800000 */
.L_x_12875:
        /* <DEDUP_REMOVED lines=12> */
.L_x_12889:
        /* <DEDUP_REMOVED lines=18> */
.L_x_12892:
[----:B------:R-:W-:-:S04]  /*a810*/  SHF.R.U32.HI R5, RZ, 0x18, R5 ;  /* 0x00000018ff057819 */ /* 0x000fc80000011605 */
[----:B------:R-:W-:-:S07]  /*a820*/  LOP3.LUT R0, R0, 0x80, R5, 0xf8, !PT ;  /* 0x0000008000007812 */ /* 0x000fce00078ef805 */
.L_x_12891:
[----:B------:R-:W-:Y:S05]  /*a830*/  BSYNC.RECONVERGENT B0 ;  /* 0x0000000000007941 */ /* 0x000fea0003800200 */
.L_x_12890:
[----:B------:R-:W-:Y:S01]  /*a840*/  STG.E.U8 desc[UR36][R2.64], R0 ;  /* 0x0000000002007986 */ /* 0x000fe2000c101124 */
[----:B------:R-:W-:Y:S05]  /*a850*/  EXIT ;  /* 0x000000000000794d */ /* 0x000fea0003800000 */
.L_x_12888:
        /* <DEDUP_REMOVED lines=18> */
.L_x_12895:
[----:B------:R-:W-:-:S04]  /*a980*/  SHF.R.U32.HI R5, RZ, 0x18, R5 ;  /* 0x00000018ff057819 */ /* 0x000fc80000011605 */
[----:B------:R-:W-:-:S07]  /*a990*/  LOP3.LUT R0, R0, 0x80, R5, 0xf8, !PT ;  /* 0x0000008000007812 */ /* 0x000fce00078ef805 */
.L_x_12894:
[----:B------:R-:W-:Y:S05]  /*a9a0*/  BSYNC.RECONVERGENT B0 ;  /* 0x0000000000007941 */ /* 0x000fea0003800200 */
.L_x_12893:
[----:B------:R-:W-:Y:S01]  /*a9b0*/  STG.E.U8 desc[UR36][R2.64], R0 ;  /* 0x0000000002007986 */ /* 0x000fe2000c101124 */
[----:B------:R-:W-:Y:S05]  /*a9c0*/  EXIT ;  /* 0x000000000000794d */ /* 0x000fea0003800000 */
.L_x_12887:
        /* <DEDUP_REMOVED lines=22> */
.L_x_12897:
[----:B------:R-:W-:Y:S01]  /*ab30*/  STG.E.64 desc[UR36][R2.64], R16 ;  /* 0x0000001002007986 */ /* 0x000fe2000c101b24 */
[----:B------:R-:W-:Y:S05]  /*ab40*/  EXIT ;  /* 0x000000000000794d */ /* 0x000fea0003800000 */
.L_x_12896:
[----:B------:R-:W-:Y:S01]  /*ab50*/  STG.E desc[UR36][R2.64], R16 ;  /* 0x0000001002007986 */ /* 0x000fe2000c101924 */
[----:B------:R-:W-:Y:S05]  /*ab60*/  EXIT ;  /* 0x000000000000794d */ /* 0x000fea0003800000 */
.L_x_12886:
        /* <DEDUP_REMOVED lines=11> */
.L_x_12899:
[----:B------:R-:W0:Y:S01]  /*ac20*/  I2F.F64.S64 R16, R16 ;  /* 0x0000001000107312 */ /* 0x000e220000301c00 */
[----:B--2---:R-:W-:-:S05]  /*ac30*/  CS2R R18, SRZ ;  /* 0x0000000000127805 */ /* 0x004fca000001ff00 */
[----:B0-----:R-:W-:Y:S01]  /*ac40*/  STG.E.128 desc[UR36][R2.64], R16 ;  /* 0x0000001002007986 */ /* 0x001fe2000c101d24 */
[----:B------:R-:W-:Y:S05]  /*ac50*/  EXIT ;  /* 0x000000000000794d */ /* 0x000fea0003800000 */
.L_x_12898:
[----:B------:R-:W-:-:S13]  /*ac60*/  ISETP.NE.AND P0, PT, R0, 0xf, PT ;  /* 0x0000000f0000780c */ /* 0x000fda0003f05270 */
[----:B------:R-:W-:Y:S05]  /*ac70*/  @!P0 BRA `(.L_x_12900) ;  /* 0x0000000000e88947 */ /* 0x000fea0003800000 */
[----:B------:R-:W-:-:S13]  /*ac80*/  ISETP.NE.AND P0, PT, R0, 0x17, PT ;  /* 0x000000170000780c */ /* 0x000fda0003f05270 */
[----:B------:R-:W-:Y:S05]  /*ac90*/  @!P0 BRA `(.L_x_12901) ;  /* 0x0000000000908947 */ /* 0x000fea0003800000 */
[----:B------:R-:W-:-:S13]  /*aca0*/  ISETP.NE.AND P0, PT, R0, 0x18, PT ;  /* 0x000000180000780c */ /* 0x000fda0003f05270 */
[----:B------:R-:W-:Y:S05]  /*acb0*/  @!P0 BRA `(.L_x_12902) ;  /* 0x0000000000448947 */ /* 0x000fea0003800000 */
.L_x_12879:
        /* <DEDUP_REMOVED lines=16> */
.L_x_12903:
[----:B------:R-:W-:Y:S05]  /*adc0*/  EXIT ;  /* 0x000000000000794d */ /* 0x000fea0003800000 */
.L_x_12902:
        /* <DEDUP_REMOVED lines=13> */
.L_x_12905:
[----:B------:R-:W-:Y:S05]  /*aea0*/  BSYNC.RECONVERGENT B0 ;  /* 0x0000000000007941 */ /* 0x000fea0003800200 */
.L_x_12904:
[----:B------:R-:W-:-:S05]  /*aeb0*/  LOP3.LUT R5, R0, 0x80, R5, 0xf8, !PT ;  /* 0x0000008000057812 */ /* 0x000fca00078ef805 */
[----:B------:R-:W-:Y:S01]  /*aec0*/  STG.E.U8 desc[UR36][R2.64], R5 ;  /* 0x0000000502007986 */ /* 0x000fe2000c101124 */
[----:B------:R-:W-:Y:S05]  /*aed0*/  EXIT ;  /* 0x000000000000794d */ /* 0x000fea0003800000 */
.L_x_12901:
        /* <DEDUP_REMOVED lines=12> */
.L_x_12907:
[----:B------:R-:W-:Y:S01]  /*afa0*/  IMAD.MOV.U32 R0, RZ, RZ, 0x7f ;  /* 0x0000007fff007424 */ /* 0x000fe200078e00ff */
[----:B------:R-:W-:-:S04]  /*afb0*/  ISETP.GT.U32.AND P0, PT, R4, 0x7f800000, PT ;  /* 0x7f8000000400780c */ /* 0x000fc80003f04070 */
[----:B------:R-:W-:-:S09]  /*afc0*/  SEL R0, R0, 0x7c, P0 ;  /* 0x0000007c00007807 */ /* 0x000fd20000000000 */
.L_x_12908:
[----:B------:R-:W-:Y:S05]  /*afd0*/  BSYNC.RECONVERGENT B0 ;  /* 0x0000000000007941 */ /* 0x000fea0003800200 */
.L_x_12906:
[----:B------:R-:W-:-:S04]  /*afe0*/  SHF.R.U32.HI R5, RZ, 0x18, R5 ;  /* 0x00000018ff057819 */ /* 0x000fc80000011605 */
[----:B------:R-:W-:-:S05]  /*aff0*/  LOP3.LUT R5, R0, 0x80, R5, 0xf8, !PT ;  /* 0x0000008000057812 */ /* 0x000fca00078ef805 */
[----:B------:R-:W-:Y:S01]  /*b000*/  STG.E.U8 desc[UR36][R2.64], R5 ;  /* 0x0000000502007986 */ /* 0x000fe2000c101124 */
[----:B------:R-:W-:Y:S05]  /*b010*/  EXIT ;  /* 0x000000000000794d */ /* 0x000fea0003800000 */
.L_x_12900:
[----:B------:R-:W0:Y:S02]  /*b020*/  I2F.S64 R0, R16 ;  /* 0x0000001000007312 */ /* 0x000e240000301400 */
[----:B0-----:R-:W-:-:S05]  /*b030*/  F2FP.BF16.F32.PACK_AB R0, RZ, R0 ;  /* 0x00000000ff00723e */ /* 0x001fca00000010ff */
[----:B------:R-:W-:Y:S01]  /*b040*/  STG.E.U16 desc[UR36][R2.64], R0 ;  /* 0x0000000002007986 */ /* 0x000fe2000c101524 */
[----:B------:R-:W-:Y:S05]  /*b050*/  EXIT ;  /* 0x000000000000794d */ /* 0x000fea0003800000 */
.L_x_12909:
        /* <DEDUP_REMOVED lines=10> */
.L_x_26237:


//--------------------- .text._ZN2at6native18elementwise_kernelILi128ELi2EZNS0_22gpu_kernel_impl_nocastINS0_13BinaryFunctorIlllNS0_16BitwiseOrFunctorIlEEEEEEvRNS_18TensorIteratorBaseERKT_EUliE_EEviT1_ --------------------------
	.section	.text._ZN2at6native18elementwise_kernelILi128ELi2EZNS0_22gpu_kernel_impl_nocastINS0_13BinaryFunctorIlllNS0_16BitwiseOrFunctorIlEEEEEEvRNS_18TensorIteratorBaseERKT_EUliE_EEviT1_,"ax",@progbits
	.align	128
        .global         _ZN2at6native18elementwise_kernelILi128ELi2EZNS0_22gpu_kernel_impl_nocastINS0_13BinaryFunctorIlllNS0_16BitwiseOrFunctorIlEEEEEEvRNS_18TensorIteratorBaseERKT_EUliE_EEviT1_
        .type           _ZN2at6native18elementwise_kernelILi128ELi2EZNS0_22gpu_kernel_impl_nocastINS0_13BinaryFunctorIlllNS0_16BitwiseOrFunctorIlEEEEEEvRNS_18TensorIteratorBaseERKT_EUliE_EEviT1_,@function
        .size           _ZN2at6native18elementwise_kernelILi128ELi2EZNS0_22gpu_kernel_impl_nocastINS0_13BinaryFunctorIlllNS0_16BitwiseOrFunctorIlEEEEEEvRNS_18TensorIteratorBaseERKT_EUliE_EEviT1_,(.L_x_26238 - _ZN2at6native18elementwise_kernelILi128ELi2EZNS0_22gpu_kernel_impl_nocastINS0_13BinaryFunctorIlllNS0_16BitwiseOrFunctorIlEEEEEEvRNS_18TensorIteratorBaseERKT_EUliE_EEviT1_)
        .other          _ZN2at6native18elementwise_kernelILi128ELi2EZNS0_22gpu_kernel_impl_nocastINS0_13BinaryFunctorIlllNS0_16BitwiseOrFunctorIlEEEEEEvRNS_18TensorIteratorBaseERKT_EUliE_EEviT1_,@"STO_CUDA_ENTRY STV_DEFAULT"
_ZN2at6native18elementwise_kernelILi128ELi2EZNS0_22gpu_kernel_impl_nocastINS0_13BinaryFunctorIlllNS0_16BitwiseOrFunctorIlEEEEEEvRNS_18TensorIteratorBaseERKT_EUliE_EEviT1_:
.text._ZN2at6native18elementwise_kernelILi128ELi2EZNS0_22gpu_kernel_impl_nocastINS0_13BinaryFunctorIlllNS0_16BitwiseOrFunctorIlEEEEEEvRNS_18TensorIteratorBaseERKT_EUliE_EEviT1_:
        /* <DEDUP_REMOVED lines=22> */
.L_x_12912:
[----:B------:R-:W-:Y:S05]  /*0160*/  BSYNC.RECONVERGENT B0 ;  /* 0x0000000000007941 */ /* 0x000fea0003800200 */
.L_x_12911:
        /* <DEDUP_REMOVED lines=11> */
.L_x_12910:
        /* <DEDUP_REMOVED lines=355> */
.L_x_12915:
        /* <DEDUP_REMOVED lines=14> */
.L_x_12914:
[----:B------:R-:W-:Y:S05]  /*1930*/  BSYNC.RECONVERGENT B0 ;  /* 0x0000000000007941 */ /* 0x000fea0003800200 */
.L_x_12913:
        /* <DEDUP_REMOVED lines=350> */
.L_x_12916:
        /* <DEDUP_REMOVED lines=14> */
.L_x_12917:
        /* <DEDUP_REMOVED lines=16> */
.L_x_26238:


//--------------------- .text._ZN2at6native27unrolled_elementwise_kernelINS0_13BinaryFunctorIlllNS0_16BitwiseOrFunctorIlEEEESt5arrayIPcLm3EELi4E23TrivialOffsetCalculatorILi2EjES9_ILi1EjENS0_6memory15LoadWithoutCastENSC_16StoreWithoutCastEEEviT_T0_T2_T3_T4_T5_ --------------------------
	.section	.text._ZN2at6native27unrolled_elementwise_kernelINS0_13BinaryFunctorIlllNS0_16BitwiseOrFunctorIlEEEESt5arrayIPcLm3EELi4E23TrivialOffsetCalculatorILi2EjES9_ILi1EjENS0_6memory15LoadWithoutCastENSC_16StoreWithoutCastEEEviT_T0_T2_T3_T4_T5_,"ax",@progbits
	.align	128
        .global         _ZN2at6native27unrolled_elementwise_kernelINS0_13BinaryFunctorIlllNS0_16BitwiseOrFunctorIlEEEESt5arrayIPcLm3EELi4E23TrivialOffsetCalculatorILi2EjES9_ILi1EjENS0_6memory15LoadWithoutCastENSC_16StoreWithoutCastEEEviT_T0_T2_T3_T4_T5_
        .type           _ZN2at6native27unrolled_elementwise_kernelINS0_13BinaryFunctorIlllNS0_16BitwiseOrFunctorIlEEEESt5arrayIPcLm3EELi4E23TrivialOffsetCalculatorILi2EjES9_ILi1EjENS0_6memory15LoadWithoutCastENSC_16StoreWithoutCastEEEviT_T0_T2_T3_T4_T5_,@function
        .size           _ZN2at6native27unrolled_elementwise_kernelINS0_13BinaryFunctorIlllNS0_16BitwiseOrFunctorIlEEEESt5arrayIPcLm3EELi4E23TrivialOffsetCalculatorILi2EjES9_ILi1EjENS0_6memory15LoadWithoutCastENSC_16StoreWithoutCastEEEviT_T0_T2_T3_T4_T5_,(.L_x_26239 - _ZN2at6native27unrolled_elementwise_kernelINS0_13BinaryFunctorIlllNS0_16BitwiseOrFunctorIlEEEESt5arrayIPcLm3EELi4E23TrivialOffsetCalculatorILi2EjES9_ILi1EjENS0_6memory15LoadWithoutCastENSC_16StoreWithoutCastEEEviT_T0_T2_T3_T4_T5_)
        .other          _ZN2at6native27unrolled_elementwise_kernelINS0_13BinaryFunctorIlllNS0_16BitwiseOrFunctorIlEEEESt5arrayIPcLm3EELi4E23TrivialOffsetCalculatorILi2EjES9_ILi1EjENS0_6memory15LoadWithoutCastENSC_16StoreWithoutCastEEEviT_T0_T2_T3_T4_T5_,@"STO_CUDA_ENTRY STV_DEFAULT"
_ZN2at6native27unrolled_elementwise_kernelINS0_13BinaryFunctorIlllNS0_16BitwiseOrFunctorIlEEEESt5arrayIPcLm3EELi4E23TrivialOffsetCalculatorILi2EjES9_ILi1EjENS0_6memory15LoadWithoutCastENSC_16StoreWithoutCastEEEviT_T0_T2_T3_T4_T5_:
.text._ZN2at6native27unrolled_elementwise_kernelINS0_13BinaryFunctorIlllNS0_16BitwiseOrFunctorIlEEEESt5arrayIPcLm3EELi4E23TrivialOffsetCalculatorILi2EjES9_ILi1EjENS0_6memory15LoadWithoutCastENSC_16StoreWithoutCastEEEviT_T0_T2_T3_T4_T5_:
        /* <DEDUP_REMOVED lines=76> */
.L_x_12920:
[----:B------:R-:W-:Y:S05]  /*04c0*/  BSYNC.RELIABLE B1 ;  /* 0x0000000000017941 */ /* 0x000fea0003800100 */
.L_x_12919:
[----:B------:R-:W-:-:S13]  /*04d0*/  ISETP.GE.AND P0, PT, R3, R2, PT ;  /* 0x000000020300720c */ /* 0x000fda0003f06270 */
[----:B0-----:R-:W0:Y:S01]  /*04e0*/  @!P0 LDC.64 R6, c[0x0][0x388] ;  /* 0x0000e200ff068b82 */ /* 0x001e220000000a00 */
[----:B------:R-:W-:Y:S01]  /*04f0*/  @!P0 IMAD R11, R0, 0x200, R3 ;  /* 0x00000200000b8824 */ /* 0x000fe200078e0203 */
[----:B------:R-:W-:-:S03]  /*0500*/  @!P0 IADD3 R3, PT, PT, R3, 0x80, RZ ;  /* 0x0000008003038810 */ /* 0x000fc60007ffe0ff */
[----:B0-----:R-:W-:-:S05]  /*0510*/  @!P0 IMAD.WIDE.U32 R6, R11, 0x8, R6 ;  /* 0x000000080b068825 */ /* 0x001fca00078e0006 */
[----:B------:R1:W-:Y:S02]  /*0520*/  @!P0 STG.E.64 desc[UR4][R6.64], R8 ;  /* 0x0000000806008986 */ /* 0x0003e4000c101b04 */
.L_x_12921:
[----:B------:R-:W-:Y:S05]  /*0530*/  BSYNC.RECONVERGENT B0 ;  /* 0x0000000000007941 */ /* 0x000fea0003800200 */
.L_x_12918:
        /* <DEDUP_REMOVED lines=8> */
.L_x_12922:
        /* <DEDUP_REMOVED lines=12> */
.L_x_26239:


//--------------------- .text._ZN2at6native29vectorized_elementwise_kernelILi2ENS0_13BinaryFunctorIlllNS0_16BitwiseOrFunctorIlEEEESt5arrayIPcLm3EEEEviT0_T1_ --------------------------
	.section	.text._ZN2at6native29vectorized_elementwise_kernelILi2ENS0_13BinaryFunctorIlllNS0_16BitwiseOrFunctorIlEEEESt5arrayIPcLm3EEEEviT0_T1_,"ax",@progbits
	.align	128
        .global         _ZN2at6native29vectorized_elementwise_kernelILi2ENS0_13BinaryFunctorIlllNS0_16BitwiseOrFunctorIlEEEESt5arrayIPcLm3EEEEviT0_T1_
        .type           _ZN2at6native29vectorized_elementwise_kernelILi2ENS0_13BinaryFunctorIlllNS0_16BitwiseOrFunctorIlEEEESt5arrayIPcLm3EEEEviT0_T1_,@function
        .size           _ZN2at6native29vectorized_elementwise_kernelILi2ENS0_13BinaryFunctorIlllNS0_16BitwiseOrFunctorIlEEEESt5arrayIPcLm3EEEEviT0_T1_,(.L_x_26240 - _ZN2at6native29vectorized_elementwise_kernelILi2ENS0_13BinaryFunctorIlllNS0_16BitwiseOrFunctorIlEEEESt5arrayIPcLm3EEEEviT0_T1_)
        .other          _ZN2at6native29vectorized_elementwise_kernelILi2ENS0_13BinaryFunctorIlllNS0_16BitwiseOrFunctorIlEEEESt5arrayIPcLm3EEEEviT0_T1_,@"STO_CUDA_ENTRY STV_DEFAULT"
_ZN2at6native29vectorized_elementwise_kernelILi2ENS0_13BinaryFunctorIlllNS0_16BitwiseOrFunctorIlEEEESt5arrayIPcLm3EEEEviT0_T1_:
.text._ZN2at6native29vectorized_elementwise_kernelILi2ENS0_13BinaryFunctorIlllNS0_16BitwiseOrFunctorIlEEEESt5arrayIPcLm3EEEEviT0_T1_:
        /* <DEDUP_REMOVED lines=133> */
.L_x_12926:
[----:B------:R-:W-:-:S13]  /*0850*/  ISETP.GE.U32.AND P0, PT, R0, R5, PT ;  /* 0x000000050000720c */ /* 0x000fda0003f06070 */
[----:B------:R-:W-:Y:S05]  /*0860*/  @P0 BRA `(.L_x_12928) ;  /* 0x0000000000300947 */ /* 0x000fea0003800000 */
[----:B0-----:R-:W0:Y:S01]  /*0870*/  LDC.64 R6, c[0x0][0x388] ;  /* 0x0000e200ff067b82 */ /* 0x001e220000000a00 */
[----:B------:R-:W-:Y:S02]  /*0880*/  IMAD R11, R3, 0x400, R0 ;  /* 0x00000400030b7824 */ /* 0x000fe400078e0200 */
[----:B------:R-:W-:Y:S02]  /*0890*/  VIADD R0, R0, 0x80 ;  /* 0x0000008000007836 */ /* 0x000fe40000000000 */
[----:B0-----:R-:W-:-:S05]  /*08a0*/  IMAD.WIDE.U32 R6, R11, 0x8, R6 ;  /* 0x000000080b067825 */ /* 0x001fca00078e0006 */
[----:B------:R1:W-:Y:S02]  /*08b0*/  STG.E.64 desc[UR4][R6.64], R8 ;  /* 0x0000000806007986 */ /* 0x0003e4000c101b04 */
.L_x_12927:
[----:B------:R-:W-:-:S13]  /*08c0*/  ISETP.GE.U32.AND P0, PT, R0, R5, PT ;  /* 0x000000050000720c */ /* 0x000fda0003f06070 */
[----:B------:R-:W-:Y:S05]  /*08d0*/  @P0 BRA `(.L_x_12929) ;  /* 0x0000000000340947 */ /* 0x000fea0003800000 */
[----:B01----:R-:W0:Y:S01]  /*08e0*/  LDC.64 R6, c[0x0][0x388] ;  /* 0x0000e200ff067b82 */ /* 0x003e220000000a00 */
[----:B------:R-:W-:Y:S01]  /*08f0*/  LEA R9, R3, R0, 0xa ;  /* 0x0000000003097211 */ /* 0x000fe200078e50ff */
[----:B------:R-:W-:-:S04]  /*0900*/  VIADD R0, R0, 0x80 ;  /* 0x0000008000007836 */ /* 0x000fc80000000000 */
[----:B0-----:R-:W-:-:S05]  /*0910*/  IMAD.WIDE.U32 R6, R9, 0x8, R6 ;  /* 0x0000000809067825 */ /* 0x001fca00078e0006 */
[----:B------:R1:W-:Y:S02]  /*0920*/  STG.E.64 desc[UR4][R6.64], R12 ;  /* 0x0000000c06007986 */ /* 0x0003e4000c101b04 */
.L_x_12928:
        /* <DEDUP_REMOVED lines=8> */
.L_x_12929:
[----:B------:R-:W-:Y:S05]  /*09b0*/  BSYNC.RELIABLE B1 ;  /* 0x0000000000017941 */ /* 0x000fea0003800100 */
.L_x_12925:
[----:B------:R-:W-:-:S13]  /*09c0*/  ISETP.GE.U32.AND P0, PT, R0, R5, PT ;  /* 0x000000050000720c */ /* 0x000fda0003f06070 */
[----:B012---:R-:W0:Y:S01]  /*09d0*/  @!P0 LDC.64 R6, c[0x0][0x388] ;  /* 0x0000e200ff068b82 */ /* 0x007e220000000a00 */
[----:B------:R-:W-:Y:S01]  /*09e0*/  @!P0 IMAD R9, R3, 0x400, R0 ;  /* 0x0000040003098824 */ /* 0x000fe200078e0200 */
[----:B------:R-:W-:-:S03]  /*09f0*/  @!P0 IADD3 R0, PT, PT, R0, 0x80, RZ ;  /* 0x0000008000008810 */ /* 0x000fc60007ffe0ff */
[----:B0-----:R-:W-:-:S05]  /*0a00*/  @!P0 IMAD.WIDE.U32 R6, R9, 0x8, R6 ;  /* 0x0000000809068825 */ /* 0x001fca00078e0006 */
[----:B------:R2:W-:Y:S02]  /*0a10*/  @!P0 STG.E.64 desc[UR4][R6.64], R18 ;  /* 0x0000001206008986 */ /* 0x0005e4000c101b04 */
.L_x_12930:
[----:B------:R-:W-:Y:S05]  /*0a20*/  BSYNC.RECONVERGENT B0 ;  /* 0x0000000000007941 */ /* 0x000fea0003800200 */
.L_x_12924:
        /* <DEDUP_REMOVED lines=8> */
.L_x_12923:
        /* <DEDUP_REMOVED lines=51> */
.L_x_12931:
        /* <DEDUP_REMOVED lines=10> */
.L_x_26240:


//--------------------- .text._ZN2at6native29vectorized_elementwise_kernelILi4ENS0_13BinaryFunctorIlllNS0_16BitwiseOrFunctorIlEEEESt5arrayIPcLm3EEEEviT0_T1_ --------------------------
	.section	.text._ZN2at6native29vectorized_elementwise_kernelILi4ENS0_13BinaryFunctorIlllNS0_16BitwiseOrFunctorIlEEEESt5arrayIPcLm3EEEEviT0_T1_,"ax",@progbits
	.align	128
        .global         _ZN2at6native29vectorized_elementwise_kernelILi4ENS0_13BinaryFunctorIlllNS0_16BitwiseOrFunctorIlEEEESt5arrayIPcLm3EEEEviT0_T1_
        .type           _ZN2at6native29vectorized_elementwise_kernelILi4ENS0_13BinaryFunctorIlllNS0_16BitwiseOrFunctorIlEEEESt5arrayIPcLm3EEEEviT0_T1_,@function
        .size           _ZN2at6native29vectorized_elementwise_kernelILi4ENS0_13BinaryFunctorIlllNS0_16BitwiseOrFunctorIlEEEESt5arrayIPcLm3EEEEviT0_T1_,(.L_x_26241 - _ZN2at6native29vectorized_elementwise_kernelILi4ENS0_13BinaryFunctorIlllNS0_16BitwiseOrFunctorIlEEEESt5arrayIPcLm3EEEEviT0_T1_)
        .other          _ZN2at6native29vectorized_elementwise_kernelILi4ENS0_13BinaryFunctorIlllNS0_16BitwiseOrFunctorIlEEEESt5arrayIPcLm3EEEEviT0_T1_,@"STO_CUDA_ENTRY STV_DEFAULT"
_ZN2at6native29vectorized_elementwise_kernelILi4ENS0_13BinaryFunctorIlllNS0_16BitwiseOrFunctorIlEEEESt5arrayIPcLm3EEEEviT0_T1_:
.text._ZN2at6native29vectorized_elementwise_kernelILi4ENS0_13BinaryFunctorIlllNS0_16BitwiseOrFunctorIlEEEESt5arrayIPcLm3EEEEviT0_T1_:
        /* <DEDUP_REMOVED lines=133> */
.L_x_12935:
[----:B------:R-:W-:-:S13]  /*0850*/  ISETP.GE.U32.AND P0, PT, R0, R5, PT ;  /* 0x000000050000720c */ /* 0x000fda0003f06070 */
[----:B------:R-:W-:Y:S05]  /*0860*/  @P0 BRA `(.L_x_12937) ;  /* 0x0000000000300947 */ /* 0x000fea0003800000 */
[----:B0-----:R-:W0:Y:S01]  /*0870*/  LDC.64 R6, c[0x0][0x388] ;  /* 0x0000e200ff067b82 */ /* 0x001e220000000a00 */
[----:B------:R-:W-:Y:S02]  /*0880*/  IMAD R11, R3, 0x400, R0 ;  /* 0x00000400030b7824 */ /* 0x000fe400078e0200 */
[----:B------:R-:W-:Y:S02]  /*0890*/  VIADD R0, R0, 0x80 ;  /* 0x0000008000007836 */ /* 0x000fe40000000000 */
[----:B0-----:R-:W-:-:S05]  /*08a0*/  IMAD.WIDE.U32 R6, R11, 0x8, R6 ;  /* 0x000000080b067825 */ /* 0x001fca00078e0006 */
[----:B------:R1:W-:Y:S02]  /*08b0*/  STG.E.64 desc[UR4][R6.64], R8 ;  /* 0x0000000806007986 */ /* 0x0003e4000c101b04 */
.L_x_12936:
[----:B------:R-:W-:-:S13]  /*08c0*/  ISETP.GE.U32.AND P0, PT, R0, R5, PT ;  /* 0x000000050000720c */ /* 0x000fda0003f06070 */
[----:B------:R-:W-:Y:S05]  /*08d0*/  @P0 BRA `(.L_x_12938) ;  /* 0x0000000000340947 */ /* 0x000fea0003800000 */
[----:B01----:R-:W0:Y:S01]  /*08e0*/  LDC.64 R6, c[0x0][0x388] ;  /* 0x0000e200ff067b82 */ /* 0x003e220000000a00 */
[----:B------:R-:W-:Y:S01]  /*08f0*/  LEA R9, R3, R0, 0xa ;  /* 0x0000000003097211 */ /* 0x000fe200078e50ff */
[----:B------:R-:W-:-:S04]  /*0900*/  VIADD R0, R0, 0x80 ;  /* 0x0000008000007836 */ /* 0x000fc80000000000 */
[----:B0-----:R-:W-:-:S05]  /*0910*/  IMAD.WIDE.U32 R6, R9, 0x8, R6 ;  /* 0x0000000809067825 */ /* 0x001fca00078e0006 */
[----:B------:R1:W-:Y:S02]  /*0920*/  STG.E.64 desc[UR4][R6.64], R12 ;  /* 0x0000000c06007986 */ /* 0x0003e4000c101b04 */
.L_x_12937:
        /* <DEDUP_REMOVED lines=8> */
.L_x_12938:
[----:B------:R-:W-:Y:S05]  /*09b0*/  BSYNC.RELIABLE B1 ;  /* 0x0000000000017941 */ /* 0x000fea0003800100 */
.L_x_12934:
[----:B------:R-:W-:-:S13]  /*09c0*/  ISETP.GE.U32.AND P0, PT, R0, R5, PT ;  /* 0x000000050000720c */ /* 0x000fda0003f06070 */
[----:B012---:R-:W0:Y:S01]  /*09d0*/  @!P0 LDC.64 R6, c[0x0][0x388] ;  /* 0x0000e200ff068b82 */ /* 0x007e220000000a00 */
[----:B------:R-:W-:Y:S02]  /*09e0*/  @!P0 IMAD R9, R3, 0x400, R0 ;  /* 0x0000040003098824 */ /* 0x000fe400078e0200 */
[----:B------:R-:W-:Y:S02]  /*09f0*/  @!P0 VIADD R0, R0, 0x80 ;  /* 0x0000008000008836 */ /* 0x000fe40000000000 */
[----:B0-----:R-:W-:-:S05]  /*0a00*/  @!P0 IMAD.WIDE.U32 R6, R9, 0x8, R6 ;  /* 0x0000000809068825 */ /* 0x001fca00078e0006 */
[----:B------:R2:W-:Y:S02]  /*0a10*/  @!P0 STG.E.64 desc[UR4][R6.64], R18 ;  /* 0x0000001206008986 */ /* 0x0005e4000c101b04 */
.L_x_12939:
[----:B------:R-:W-:Y:S05]  /*0a20*/  BSYNC.RECONVERGENT B0 ;  /* 0x0000000000007941 */ /* 0x000fea0003800200 */
.L_x_12933:
        /* <DEDUP_REMOVED lines=8> */
.L_x_12932:
        /* <DEDUP_REMOVED lines=43> */
.L_x_12940:
        /* <DEDUP_REMOVED lines=10> */
.L_x_26241:


//--------------------- .text._ZN2at6native29vectorized_elementwise_kernelILi8ENS0_13BinaryFunctorIlllNS0_16BitwiseOrFunctorIlEEEESt5arrayIPcLm3EEEEviT0_T1_ --------------------------
	.section	.text._ZN2at6native29vectorized_elementwise_kernelILi8ENS0_13BinaryFunctorIlllNS0_16BitwiseOrFunctorIlEEEESt5arrayIPcLm3EEEEviT0_T1_,"ax",@progbits
	.align	128
        .global         _ZN2at6native29vectorized_elementwise_kernelILi8ENS0_13BinaryFunctorIlllNS0_16BitwiseOrFunctorIlEEEESt5arrayIPcLm3EEEEviT0_T1_
        .type           _ZN2at6native29vectorized_elementwise_kernelILi8ENS0_13BinaryFunctorIlllNS0_16BitwiseOrFunctorIlEEEESt5arrayIPcLm3EEEEviT0_T1_,@function
        .size           _ZN2at6native29vectorized_elementwise_kernelILi8ENS0_13BinaryFunctorIlllNS0_16BitwiseOrFunctorIlEEEESt5arrayIPcLm3EEEEviT0_T1_,(.L_x_26242 - _ZN2at6native29vectorized_elementwise_kernelILi8ENS0_13BinaryFunctorIlllNS0_16BitwiseOrFunctorIlEEEESt5arrayIPcLm3EEEEviT0_T1_)
        .other          _ZN2at6native29vectorized_elementwise_kernelILi8ENS0_13BinaryFunctorIlllNS0_16BitwiseOrFunctorIlEEEESt5arrayIPcLm3EEEEviT0_T1_,@"STO_CUDA_ENTRY STV_DEFAULT"
_ZN2at6native29vectorized_elementwise_kernelILi8ENS0_13BinaryFunctorIlllNS0_16BitwiseOrFunctorIlEEEESt5arrayIPcLm3EEEEviT0_T1_:
.text._ZN2at6native29vectorized_elementwise_kernelILi8ENS0_13BinaryFunctorIlllNS0_16BitwiseOrFunctorIlEEEESt5arrayIPcLm3EEEEviT0_T1_:
        /* <DEDUP_REMOVED lines=133> */
.L_x_12944:
[----:B------:R-:W-:-:S13]  /*0850*/  ISETP.GE.U32.AND P0, PT, R0, R5, PT ;  /* 0x000000050000720c */ /* 0x000fda0003f06070 */
[----:B------:R-:W-:Y:S05]  /*0860*/  @P0 BRA `(.L_x_12946) ;  /* 0x0000000000300947 */ /* 0x000fea0003800000 */
[----:B0-----:R-:W0:Y:S01]  /*0870*/  LDC.64 R6, c[0x0][0x388] ;  /* 0x0000e200ff067b82 */ /* 0x001e220000000a00 */
[----:B------:R-:W-:Y:S02]  /*0880*/  IMAD R11, R3, 0x400, R0 ;  /* 0x00000400030b7824 */ /* 0x000fe400078e0200 */
[----:B------:R-:W-:Y:S02]  /*0890*/  VIADD R0, R0, 0x80 ;  /* 0x0000008000007836 */ /* 0x000fe40000000000 */
[----:B0-----:R-:W-:-:S05]  /*08a0*/  IMAD.WIDE.U32 R6, R11, 0x8, R6 ;  /* 0x000000080b067825 */ /* 0x001fca00078e0006 */
[----:B------:R1:W-:Y:S02]  /*08b0*/  STG.E.64 desc[UR4][R6.64], R8 ;  /* 0x0000000806007986 */ /* 0x0003e4000c101b04 */
.L_x_12945:
[----:B------:R-:W-:-:S13]  /*08c0*/  ISETP.GE.U32.AND P0, PT, R0, R5, PT ;  /* 0x000000050000720c */ /* 0x000fda0003f06070 */
[----:B------:R-:W-:Y:S05]  /*08d0*/  @P0 BRA `(.L_x_12947) ;  /* 0x0000000000340947 */ /* 0x000fea0003800000 */
[----:B01----:R-:W0:Y:S01]  /*08e0*/  LDC.64 R6, c[0x0][0x388] ;  /* 0x0000e200ff067b82 */ /* 0x003e220000000a00 */
[----:B------:R-:W-:Y:S01]  /*08f0*/  LEA R9, R3, R0, 0xa ;  /* 0x0000000003097211 */ /* 0x000fe200078e50ff */
[----:B------:R-:W-:-:S04]  /*0900*/  VIADD R0, R0, 0x80 ;  /* 0x0000008000007836 */ /* 0x000fc80000000000 */
[----:B0-----:R-:W-:-:S05]  /*0910*/  IMAD.WIDE.U32 R6, R9, 0x8, R6 ;  /* 0x0000000809067825 */ /* 0x001fca00078e0006 */
[----:B------:R1:W-:Y:S02]  /*0920*/  STG.E.64 desc[UR4][R6.64], R12 ;  /* 0x0000000c06007986 */ /* 0x0003e4000c101b04 */
.L_x_12946:
        /* <DEDUP_REMOVED lines=8> */
.L_x_12947:
[----:B------:R-:W-:Y:S05]  /*09b0*/  BSYNC.RELIABLE B1 ;  /* 0x0000000000017941 */ /* 0x000fea0003800100 */
.L_x_12943:
[----:B------:R-:W-:-:S13]  /*09c0*/  ISETP.GE.U32.AND P0, PT, R0, R5, PT ;  /* 0x000000050000720c */ /* 0x000fda0003f06070 */
[----:B012---:R-:W0:Y:S01]  /*09d0*/  @!P0 LDC.64 R6, c[0x0][0x388] ;  /* 0x0000e200ff068b82 */ /* 0x007e220000000a00 */
[----:B------:R-:W-:Y:S02]  /*09e0*/  @!P0 IMAD R9, R3, 0x400, R0 ;  /* 0x0000040003098824 */ /* 0x000fe400078e0200 */
[----:B------:R-:W-:Y:S02]  /*09f0*/  @!P0 VIADD R0, R0, 0x80 ;  /* 0x0000008000008836 */ /* 0x000fe40000000000 */
[----:B0-----:R-:W-:-:S05]  /*0a00*/  @!P0 IMAD.WIDE.U32 R6, R9, 0x8, R6 ;  /* 0x0000000809068825 */ /* 0x001fca00078e0006 */
[----:B------:R2:W-:Y:S02]  /*0a10*/  @!P0 STG.E.64 desc[UR4][R6.64], R18 ;  /* 0x0000001206008986 */ /* 0x0005e4000c101b04 */
.L_x_12948:
[----:B------:R-:W-:Y:S05]  /*0a20*/  BSYNC.RECONVERGENT B0 ;  /* 0x0000000000007941 */ /* 0x000fea0003800200 */
.L_x_12942:
        /* <DEDUP_REMOVED lines=8> */
.L_x_12941:
        /* <DEDUP_REMOVED lines=43> */
.L_x_12949:
        /* <DEDUP_REMOVED lines=10> */
.L_x_26242:


//--------------------- .text._ZN2at6native18elementwise_kernelILi128ELi4EZNS0_15gpu_kernel_implINS0_13AUnaryFunctorIiiiNS0_16BitwiseOrFunctorIiEEEEEEvRNS_18TensorIteratorBaseERKT_EUliE_EEviT1_ --------------------------
	.section	.text._ZN2at6native18elementwise_kernelILi128ELi4EZNS0_15gpu_kernel_implINS0_13AUnaryFunctorIiiiNS0_16BitwiseOrFunctorIiEEEEEEvRNS_18TensorIteratorBaseERKT_EUliE_EEviT1_,"ax",@progbits
	.align	128
        .global         _ZN2at6native18elementwise_kernelILi128ELi4EZNS0_15gpu_kernel_implINS0_13AUnaryFunctorIiiiNS0_16BitwiseOrFunctorIiEEEEEEvRNS_18TensorIteratorBaseERKT_EUliE_EEviT1_
        .type           _ZN2at6native18elementwise_kernelILi128ELi4EZNS0_15gpu_kernel_implINS0_13AUnaryFunctorIiiiNS0_16BitwiseOrFunctorIiEEEEEEvRNS_18TensorIteratorBaseERKT_EUliE_EEviT1_,@function
        .size           _ZN2at6native18elementwise_kernelILi128ELi4EZNS0_15gpu_kernel_implINS0_13AUnaryFunctorIiiiNS0_16BitwiseOrFunctorIiEEEEEEvRNS_18TensorIteratorBaseERKT_EUliE_EEviT1_,(.L_x_26243 - _ZN2at6native18elementwise_kernelILi128ELi4EZNS0_15gpu_kernel_implINS0_13AUnaryFunctorIiiiNS0_16BitwiseOrFunctorIiEEEEEEvRNS_18TensorIteratorBaseERKT_EUliE_EEviT1_)
        .other          _ZN2at6native18elementwise_kernelILi128ELi4EZNS0_15gpu_kernel_implINS0_13AUnaryFunctorIiiiNS0_16BitwiseOrFunctorIiEEEEEEvRNS_18TensorIteratorBaseERKT_EUliE_EEviT1_,@"STO_CUDA_ENTRY STV_DEFAULT"
_ZN2at6native18elementwise_kernelILi128ELi4EZNS0_15gpu_kernel_implINS0_13AUnaryFunctorIiiiNS0_16BitwiseOrFunctorIiEEEEEEvRNS_18TensorIteratorBaseERKT_EUliE_EEviT1_:
.text._ZN2at6native18elementwise_kernelILi128ELi4EZNS0_15gpu_kernel_implINS0_13AUnaryFunctorIiiiNS0_16BitwiseOrFunctorIiEEEEEEvRNS_18TensorIteratorBaseERKT_EUliE_EEviT1_:
        /* <DEDUP_REMOVED lines=319> */
.L_x_12952:
        /* <DEDUP_REMOVED lines=16> */
.L_x_12956:
[----:B------:R0:W5:Y:S01]  /*14f0*/  LDG.E.U8 R0, desc[UR36][R2.64] ;  /* 0x0000002402007981 */ /* 0x000162000c1e1100 */
[----:B------:R-:W-:Y:S05]  /*1500*/  BRA `(.L_x_12958) ;  /* 0x0000000c002c7947 */ /* 0x000fea0003800000 */
.L_x_12955:
        /* <DEDUP_REMOVED lines=8> */
.L_x_12960:
[----:B------:R0:W5:Y:S01]  /*1590*/  LDG.E R0, desc[UR36][R2.64] ;  /* 0x0000002402007981 */ /* 0x000162000c1e1900 */
[----:B------:R-:W-:Y:S05]  /*15a0*/  BRA `(.L_x_12958) ;  /* 0x0000000c00047947 */ /* 0x000fea0003800000 */
.L_x_12959:
[----:B------:R0:W5:Y:S01]  /*15b0*/  LDG.E.S16 R0, desc[UR36][R2.64] ;  /* 0x0000002402007981 */ /* 0x000162000c1e1700 */
[----:B------:R-:W-:Y:S05]  /*15c0*/  BRA `(.L_x_12958) ;  /* 0x0000000800fc7947 */ /* 0x000fea0003800000 */
.L_x_12954:
        /* <DEDUP_REMOVED lines=9> */
.L_x_12962:
[----:B------:R-:W2:Y:S02]  /*1660*/  LDG.E.U16 R2, desc[UR36][R2.64] ;  /* 0x0000002402027981 */ /* 0x000ea4000c1e1500 */
[----:B--2---:R-:W-:-:S06]  /*1670*/  HADD2.F32 R0, -RZ, R2.H0_H0 ;  /* 0x20000002ff007230 */ /* 0x004fcc0000004100 */
[----:B------:R-:W0:Y:S01]  /*1680*/  F2I.FTZ.TRUNC.NTZ R0, R0 ;  /* 0x0000000000007305 */ /* 0x000e22000021f100 */
[----:B------:R-:W-:Y:S05]  /*1690*/  BRA `(.L_x_12958) ;  /* 0x0000000800c87947 */ /* 0x000fea0003800000 */
.L_x_12961:
        /* <DEDUP_REMOVED lines=9> */
.L_x_12964:
[----:B------:R-:W2:Y:S02]  /*1730*/  LDG.E.U16 R2, desc[UR36][R2.64] ;  /* 0x0000002402027981 */ /* 0x000ea4000c1e1500 */
[----:B--2---:R-:W-:-:S06]  /*1740*/  HADD2.F32 R0, -RZ, R2.H0_H0 ;  /* 0x20000002ff007230 */ /* 0x004fcc0000004100 */
[----:B------:R-:W0:Y:S01]  /*1750*/  F2I.FTZ.TRUNC.NTZ R0, R0 ;  /* 0x0000000000007305 */ /* 0x000e22000021f100 */
[----:B------:R-:W-:Y:S05]  /*1760*/  BRA `(.L_x_12958) ;  /* 0x0000000800947947 */ /* 0x000fea0003800000 */
.L_x_12963:
[----:B------:R-:W2:Y:S02]  /*1770*/  LDG.E.64 R2, desc[UR36][R2.64] ;  /* 0x0000002402027981 */ /* 0x000ea4000c1e1b00 */
[----:B--2---:R0:W1:Y:S01]  /*1780*/  F2I.F64.TRUNC R0, R2 ;  /* 0x0000000200007311 */ /* 0x004062000030d100 */
[----:B------:R-:W-:Y:S05]  /*1790*/  BRA `(.L_x_12958) ;  /* 0x0000000800887947 */ /* 0x000fea0003800000 */
.L_x_12953:
        /* <DEDUP_REMOVED lines=12> */
.L_x_12967:
[----:B------:R-:W2:Y:S02]  /*1860*/  LDG.E.64 R2, desc[UR36][R2.64] ;  /* 0x0000002402027981 */ /* 0x000ea4000c1e1b00 */
[----:B--2---:R0:W1:Y:S01]  /*1870*/  F2I.F64.TRUNC R0, R2 ;  /* 0x0000000200007311 */ /* 0x004062000030d100 */
[----:B------:R-:W-:Y:S05]  /*1880*/  BRA `(.L_x_12958) ;  /* 0x00000008004c7947 */ /* 0x000fea0003800000 */
.L_x_12966:
        /* <DEDUP_REMOVED lines=26> */
.L_x_12969:
        /* <DEDUP_REMOVED lines=13> */
.L_x_12968:
[----:B------:R-:W2:Y:S02]  /*1b00*/  LDG.E.U16 R0, desc[UR36][R2.64] ;  /* 0x0000002402007981 */ /* 0x000ea4000c1e1500 */
[----:B--2---:R-:W-:-:S06]  /*1b10*/  IMAD.U32 R0, R0, 0x10000, RZ ;  /* 0x0001000000007824 */ /* 0x004fcc00078e00ff */
[----:B------:R-:W0:Y:S01]  /*1b20*/  F2I.FTZ.TRUNC.NTZ R0, R0 ;  /* 0x0000000000007305 */ /* 0x000e22000021f100 */
[----:B------:R-:W-:Y:S05]  /*1b30*/  BRA `(.L_x_12958) ;  /* 0x0000000400a07947 */ /* 0x000fea0003800000 */
.L_x_12965:
        /* <DEDUP_REMOVED lines=10> */
.L_x_12972:
        /* <DEDUP_REMOVED lines=21> */
.L_x_12976:
[----:B------:R-:W-:Y:S05]  /*1d30*/  BSYNC.RECONVERGENT B1 ;  /* 0x0000000000017941 */ /* 0x000fea0003800200 */
.L_x_12975:
[----:B------:R-:W-:Y:S02]  /*1d40*/  SHF.L.U32 R0, R0, 0x14, RZ ;  /* 0x0000001400007819 */ /* 0x000fe400000006ff */
[----:B------:R-:W-:-:S04]  /*1d50*/  LEA R2, R2, 0x3b800000, 0x17 ;  /* 0x3b80000002027811 */ /* 0x000fc800078eb8ff */
[----:B------:R-:W-:-:S07]  /*1d60*/  LOP3.LUT R0, R2, R0, R7, 0xfe, !PT ;  /* 0x0000000002007212 */ /* 0x000fce00078efe07 */
.L_x_12974:
[----:B------:R-:W-:Y:S05]  /*1d70*/  BSYNC.RECONVERGENT B0 ;  /* 0x0000000000007941 */ /* 0x000fea0003800200 */
.L_x_12973:
[----:B------:R-:W1:Y:S01]  /*1d80*/  F2I.FTZ.TRUNC.NTZ R0, R0 ;  /* 0x0000000000007305 */ /* 0x000e62000021f100 */
[----:B------:R-:W-:Y:S05]  /*1d90*/  BRA `(.L_x_12958) ;  /* 0x0000000400087947 */ /* 0x000fea0003800000 */
.L_x_12971:
        /* <DEDUP_REMOVED lines=21> */
.L_x_12980:
[----:B------:R-:W-:Y:S05]  /*1ef0*/  BSYNC.RECONVERGENT B1 ;  /* 0x0000000000017941 */ /* 0x000fea0003800200 */
.L_x_12979:
[----:B------:R-:W-:Y:S01]  /*1f00*/  IMAD.SHL.U32 R0, R0, 0x200000, RZ ;  /* 0x0020000000007824 */ /* 0x000fe200078e00ff */
[----:B------:R-:W-:-:S04]  /*1f10*/  LEA R2, R2, 0x37800000, 0x17 ;  /* 0x3780000002027811 */ /* 0x000fc800078eb8ff */
[----:B------:R-:W-:-:S07]  /*1f20*/  LOP3.LUT R0, R2, R0, R7, 0xfe, !PT ;  /* 0x0000000002007212 */ /* 0x000fce00078efe07 */
.L_x_12978:
[----:B------:R-:W-:Y:S05]  /*1f30*/  BSYNC.RECONVERGENT B0 ;  /* 0x0000000000007941 */ /* 0x000fea0003800200 */
.L_x_12977:
[----:B------:R-:W2:Y:S01]  /*1f40*/  F2I.FTZ.TRUNC.NTZ R0, R0 ;  /* 0x0000000000007305 */ /* 0x000ea2000021f100 */
[----:B------:R-:W-:Y:S05]  /*1f50*/  BRA `(.L_x_12958) ;  /* 0x0000000000987947 */ /* 0x000fea0003800000 */
.L_x_12970:
[----:B------:R-:W-:-:S09]  /*1f60*/  UISETP.NE.AND UP0, UPT, UR4, 0x1c, UPT ;  /* 0x0000001c0400788c */ /* 0x000fd2000bf05270 */
[----:B------:R-:W-:Y:S05]  /*1f70*/  BRA.U !UP0, `(.L_x_12981) ;  /* 0x00000001088c7547 */ /* 0x000fea000b800000 */
[----:B------:R-:W-:-:S09]  /*1f80*/  UISETP.NE.AND UP0, UPT, UR4, 0x1d, UPT ;  /* 0x0000001d0400788c */ /* 0x000fd2000bf05270 */
[----:B------:R-:W-:Y:S05]  /*1f90*/  BRA.U !UP0, `(.L_x_12982) ;  /* 0x00000001087c7547 */ /* 0x000fea000b800000 */
[----:B------:R-:W-:-:S09]  /*1fa0*/  UISETP.NE.AND UP0, UPT, UR4, 0x2c, UPT ;  /* 0x0000002c0400788c */ /* 0x000fd2000bf05270 */
[----:B------:R-:W-:Y:S05]  /*1fb0*/  BRA.U !UP0, `(.L_x_12983) ;  /* 0x0000000108487547 */ /* 0x000fea000b800000 */
.L_x_12957:
        /* <DEDUP_REMOVED lines=16> */
.L_x_12984:
[----:B------:R-:W-:Y:S01]  /*20c0*/  IMAD.MOV.U32 R0, RZ, RZ, RZ ;  /* 0x000000ffff007224 */ /* 0x000fe200078e00ff */
[----:B------:R-:W-:Y:S06]  /*20d0*/  BRA `(.L_x_12958) ;  /* 0x0000000000387947 */ /* 0x000fec0003800000 */
.L_x_12983:
        /* <DEDUP_REMOVED lines=8> */
.L_x_12986:
[----:B------:R-:W-:Y:S05]  /*2160*/  BSYNC.RECONVERGENT B0 ;  /* 0x0000000000007941 */ /* 0x000fea0003800200 */
.L_x_12985:
[----:B------:R-:W4:Y:S01]  /*2170*/  F2I.FTZ.TRUNC.NTZ R0, R0 ;  /* 0x0000000000007305 */ /* 0x000f22000021f100 */
[----:B------:R-:W-:Y:S05]  /*2180*/  BRA `(.L_x_12958) ;  /* 0x00000000000c7947 */ /* 0x000fea0003800000 */
.L_x_12982:
[----:B------:R0:W5:Y:S01]  /*2190*/  LDG.E R0, desc[UR36][R2.64] ;  /* 0x0000002402007981 */ /* 0x000162000c1e1900 */
[----:B------:R-:W-:Y:S05]  /*21a0*/  BRA `(.L_x_12958) ;  /* 0x0000000000047947 */ /* 0x000fea0003800000 */
.L_x_12981:
[----:B------:R3:W5:Y:S02]  /*21b0*/  LDG.E R0, desc[UR36][R2.64] ;  /* 0x0000002402007981 */ /* 0x000764000c1e1900 */
.L_x_12958:
        /* <DEDUP_REMOVED lines=18> */
.L_x_12990:
[----:B------:R3:W-:Y:S01]  /*22e0*/  STG.E.U8 desc[UR36][R2.64], R4 ;  /* 0x0000000402007986 */ /* 0x0007e2000c101124 */
[----:B------:R-:W-:Y:S05]  /*22f0*/  BRA `(.L_x_12992) ;  /* 0x0000000c003c7947 */ /* 0x000fea0003800000 */
.L_x_12989:
        /* <DEDUP_REMOVED lines=9> */
.L_x_12994:
[----:B------:R1:W-:Y:S01]  /*2390*/  STG.E desc[UR36][R2.64], R4 ;  /* 0x0000000402007986 */ /* 0x0003e2000c101924 */
[----:B------:R-:W-:Y:S05]  /*23a0*/  BRA `(.L_x_12992) ;  /* 0x0000000c00107947 */ /* 0x000fea0003800000 */
.L_x_12993:
[----:B------:R2:W-:Y:S01]  /*23b0*/  STG.E.U16 desc[UR36][R2.64], R4 ;  /* 0x0000000402007986 */ /* 0x0005e2000c101524 */
[----:B------:R-:W-:Y:S05]  /*23c0*/  BRA `(.L_x_12992) ;  /* 0x0000000c00087947 */ /* 0x000fea0003800000 */
.L_x_12988:
        /* <DEDUP_REMOVED lines=9> */
.L_x_12996:
[----:B------:R-:W-:-:S04]  /*2460*/  I2FP.F32.S32 R0, R4 ;  /* 0x0000000400007245 */ /* 0x000fc80000201400 */
[----:B------:R-:W-:-:S05]  /*2470*/  F2FP.F16.F32.PACK_AB R0, RZ, R0 ;  /* 0x00000000ff00723e */ /* 0x000fca00000000ff */
[----:B------:R0:W-:Y:S01]  /*2480*/  STG.E.U16 desc[UR36][R2.64], R0 ;  /* 0x0000000002007986 */ /* 0x0001e2000c101524 */
[----:B------:R-:W-:Y:S05]  /*2490*/  BRA `(.L_x_12992) ;  /* 0x0000000800d47947 */ /* 0x000fea0003800000 */
.L_x_12995:
        /* <DEDUP_REMOVED lines=10> */
.L_x_12998:
[----:B------:R-:W-:-:S04]  /*2540*/  I2FP.F32.S32 R4, R4 ;  /* 0x0000000400047245 */ /* 0x000fc80000201400 */
[----:B------:R-:W-:-:S04]  /*2550*/  F2FP.F16.F32.PACK_AB R5, RZ, R4 ;  /* 0x00000004ff05723e */ /* 0x000fc800000000ff */
[----:B------:R-:W-:-:S05]  /*2560*/  PRMT R5, R5, 0x5410, RZ ;  /* 0x0000541005057816 */ /* 0x000fca00000000ff */
[----:B------:R0:W-:Y:S01]  /*2570*/  STG.E desc[UR36][R2.64], R5 ;  /* 0x0000000502007986 */ /* 0x0001e2000c101924 */
[----:B------:R-:W-:Y:S05]  /*2580*/  BRA `(.L_x_12992) ;  /* 0x0000000800987947 */ /* 0x000fea0003800000 */
.L_x_12997:
[----:B------:R-:W0:Y:S02]  /*2590*/  I2F.F64 R4, R4 ;  /* 0x0000000400047312 */ /* 0x000e240000201c00 */
[----:B0-----:R0:W-:Y:S01]  /*25a0*/  STG.E.64 desc[UR36][R2.64], R4 ;  /* 0x0000000402007986 */ /* 0x0011e2000c101b24 */
[----:B------:R-:W-:Y:S05]  /*25b0*/  BRA `(.L_x_12992) ;  /* 0x00000008008c7947 */ /* 0x000fea0003800000 */
.L_x_12987:
        /* <DEDUP_REMOVED lines=8> */
[----:B------:R-:W-:-:S04]  /*2640*/  ISETP.NE.AND P0, PT, R4, RZ, PT ;  /* 0x000000ff0400720c */ /* 0x000fc80003f05270 */
[----:B------:R-:W-:-:S05]  /*2650*/  SEL R5, RZ, 0x1, !P0 ;  /* 0x00000001ff057807 */ /* 0x000fca0004000000 */
[----:B------:R0:W-:Y:S01]  /*2660*/  STG.E.U8 desc[UR36][R2.64], R5 ;  /* 0x0000000502007986 */ /* 0x0001e2000c101124 */
[----:B------:R-:W-:Y:S05]  /*2670*/  BRA `(.L_x_12992) ;  /* 0x00000008005c7947 */ /* 0x000fea0003800000 */
.L_x_13001:
[----:B------:R-:W0:Y:S01]  /*2680*/  I2F.F64 R4, R4 ;  /* 0x0000000400047312 */ /* 0x000e220000201c00 */
[----:B------:R-:W-:-:S05]  /*2690*/  CS2R R6, SRZ ;  /* 0x0000000000067805 */ /* 0x000fca000001ff00 */
[----:B0-----:R0:W-:Y:S01]  /*26a0*/  STG.E.128 desc[UR36][R2.64], R4 ;  /* 0x0000000402007986 */ /* 0x0011e2000c101d24 */
[----:B------:R-:W-:Y:S05]  /*26b0*/  BRA `(.L_x_12992) ;  /* 0x00000008004c7947 */ /* 0x000fea0003800000 */
.L_x_13000:
        /* <DEDUP_REMOVED lines=19> */
.L_x_13005:
[----:B------:R-:W-:Y:S05]  /*27f0*/  BSYNC.RECONVERGENT B0 ;  /* 0x0000000000007941 */ /* 0x000fea0003800200 */
.L_x_13004:
[----:B------:R-:W-:-:S05]  /*2800*/  LOP3.LUT R5, R0, 0x80, R5, 0xf8, !PT ;  /* 0x0000008000057812 */ /* 0x000fca00078ef805 */
[----:B------:R0:W-:Y:S01]  /*2810*/  STG.E.U8 desc[UR36][R2.64], R5 ;  /* 0x0000000502007986 */ /* 0x0001e2000c101124 */
[----:B------:R-:W-:Y:S05]  /*2820*/  BRA `(.L_x_12992) ;  /* 0x0000000400f07947 */ /* 0x000fea0003800000 */
.L_x_13003:
        /* <DEDUP_REMOVED lines=15> */
.L_x_13007:
[----:B------:R-:W-:Y:S05]  /*2920*/  BSYNC.RECONVERGENT B0 ;  /* 0x0000000000007941 */ /* 0x000fea0003800200 */
.L_x_13006:
[----:B------:R-:W-:-:S05]  /*2930*/  LOP3.LUT R5, R0, 0x80, R5, 0xf8, !PT ;  /* 0x0000008000057812 */ /* 0x000fca00078ef805 */
[----:B------:R0:W-:Y:S01]  /*2940*/  STG.E.U8 desc[UR36][R2.64], R5 ;  /* 0x0000000502007986 */ /* 0x0001e2000c101124 */
[----:B------:R-:W-:Y:S05]  /*2950*/  BRA `(.L_x_12992) ;  /* 0x0000000400a47947 */ /* 0x000fea0003800000 */
.L_x_13002:
[----:B------:R-:W-:-:S04]  /*2960*/  I2FP.F32.S32 R0, R4 ;  /* 0x0000000400007245 */ /* 0x000fc80000201400 */
[----:B------:R-:W-:-:S05]  /*2970*/  F2FP.BF16.F32.PACK_AB R0, RZ, R0 ;  /* 0x00000000ff00723e */ /* 0x000fca00000010ff */
[----:B------:R0:W-:Y:S01]  /*2980*/  STG.E.U16 desc[UR36][R2.64], R0 ;  /* 0x0000000002007986 */ /* 0x0001e2000c101524 */
[----:B------:R-:W-:Y:S05]  /*2990*/  BRA `(.L_x_12992) ;  /* 0x0000000400947947 */ /* 0x000fea0003800000 */
.L_x_12999:
        /* <DEDUP_REMOVED lines=10> */
.L_x_13010:
        /* <DEDUP_REMOVED lines=13> */
.L_x_13013:
[----:B------:R-:W-:-:S04]  /*2b10*/  SHF.R.U32.HI R0, RZ, 0x14, R5 ;  /* 0x00000014ff007819 */ /* 0x000fc80000011605 */
[----:B------:R-:W-:-:S04]  /*2b20*/  LOP3.LUT R0, R0, 0x1, RZ, 0xc0, !PT ;  /* 0x0000000100007812 */ /* 0x000fc800078ec0ff */
[----:B------:R-:W-:-:S04]  /*2b30*/  IADD3 R0, PT, PT, R5, 0x487ffff, R0 ;  /* 0x0487ffff05007810 */ /* 0x000fc80007ffe000 */
[----:B------:R-:W-:-:S04]  /*2b40*/  SHF.R.U32.HI R0, RZ, 0x14, R0 ;  /* 0x00000014ff007819 */ /* 0x000fc80000011600 */
[----:B------:R-:W-:-:S07]  /*2b50*/  LOP3.LUT R4, R0, 0xff, RZ, 0xc0, !PT ;  /* 0x000000ff00047812 */ /* 0x000fce00078ec0ff */
.L_x_13014:
[----:B------:R-:W-:-:S04]  /*2b60*/  SHF.R.U32.HI R5, RZ, 0x18, R5 ;  /* 0x00000018ff057819 */ /* 0x000fc80000011605 */
[----:B------:R-:W-:-:S04]  /*2b70*/  LOP3.LUT R4, R4, 0x80, R5, 0xf8, !PT ;  /* 0x0000008004047812 */ /* 0x000fc800078ef805 */
[----:B------:R-:W-:-:S07]  /*2b80*/  PRMT R0, R4, 0x7610, R0 ;  /* 0x0000761004007816 */ /* 0x000fce0000000000 */
.L_x_13012:
[----:B------:R-:W-:Y:S05]  /*2b90*/  BSYNC.RECONVERGENT B0 ;  /* 0x0000000000007941 */ /* 0x000fea0003800200 */
.L_x_13011:
[----:B------:R0:W-:Y:S01]  /*2ba0*/  STG.E.U8 desc[UR36][R2.64], R0 ;  /* 0x0000000002007986 */ /* 0x0001e2000c101124 */
[----:B------:R-:W-:Y:S05]  /*2bb0*/  BRA `(.L_x_12992) ;  /* 0x00000004000c7947 */ /* 0x000fea0003800000 */
.L_x_13009:
        /* <DEDUP_REMOVED lines=13> */
.L_x_13017:
[----:B------:R-:W-:-:S04]  /*2c90*/  SHF.R.U32.HI R0, RZ, 0x15, R5 ;  /* 0x00000015ff007819 */ /* 0x000fc80000011605 */
[----:B------:R-:W-:-:S04]  /*2ca0*/  LOP3.LUT R0, R0, 0x1, RZ, 0xc0, !PT ;  /* 0x0000000100007812 */ /* 0x000fc800078ec0ff */
[----:B------:R-:W-:-:S04]  /*2cb0*/  IADD3 R0, PT, PT, R5, 0x88fffff, R0 ;  /* 0x088fffff05007810 */ /* 0x000fc80007ffe000 */
[----:B------:R-:W-:-:S04]  /*2cc0*/  SHF.R.U32.HI R0, RZ, 0x15, R0 ;  /* 0x00000015ff007819 */ /* 0x000fc80000011600 */
[----:B------:R-:W-:-:S07]  /*2cd0*/  LOP3.LUT R4, R0, 0xff, RZ, 0xc0, !PT ;  /* 0x000000ff00047812 */ /* 0x000fce00078ec0ff */
.L_x_13018:
[----:B------:R-:W-:-:S04]  /*2ce0*/  SHF.R.U32.HI R5, RZ, 0x18, R5 ;  /* 0x00000018ff057819 */ /* 0x000fc80000011605 */
[----:B------:R-:W-:-:S04]  /*2cf0*/  LOP3.LUT R4, R4, 0x80, R5, 0xf8, !PT ;  /* 0x0000008004047812 */ /* 0x000fc800078ef805 */
[----:B------:R-:W-:-:S07]  /*2d00*/  PRMT R0, R4, 0x7610, R0 ;  /* 0x0000761004007816 */ /* 0x000fce0000000000 */
.L_x_13016:
[----:B------:R-:W-:Y:S05]  /*2d10*/  BSYNC.RECONVERGENT B0 ;  /* 0x0000000000007941 */ /* 0x000fea0003800200 */
.L_x_13015:
[----:B------:R0:W-:Y:S01]  /*2d20*/  STG.E.U8 desc[UR36][R2.64], R0 ;  /* 0x0000000002007986 */ /* 0x0001e2000c101124 */
[----:B------:R-:W-:Y:S05]  /*2d30*/  BRA `(.L_x_12992) ;  /* 0x0000000000ac7947 */ /* 0x000fea0003800000 */
.L_x_13008:
[----:B------:R-:W-:-:S09]  /*2d40*/  UISETP.NE.AND UP0, UPT, UR4, 0x1c, UPT ;  /* 0x0000001c0400788c */ /* 0x000fd2000bf05270 */
[----:B------:R-:W-:Y:S05]  /*2d50*/  BRA.U !UP0, `(.L_x_13019) ;  /* 0x0000000108a07547 */ /* 0x000fea000b800000 */
[----:B------:R-:W-:-:S09]  /*2d60*/  UISETP.NE.AND UP0, UPT, UR4, 0x1d, UPT ;  /* 0x0000001d0400788c */ /* 0x000fd2000bf05270 */
[----:B------:R-:W-:Y:S05]  /*2d70*/  BRA.U !UP0, `(.L_x_13020) ;  /* 0x00000001088c7547 */ /* 0x000fea000b800000 */
[----:B------:R-:W-:-:S09]  /*2d80*/  UISETP.NE.AND UP0, UPT, UR4, 0x2c, UPT ;  /* 0x0000002c0400788c */ /* 0x000fd2000bf05270 */
[----:B------:R-:W-:Y:S05]  /*2d90*/  BRA.U !UP0, `(.L_x_13021) ;  /* 0x0000000108447547 */ /* 0x000fea000b800000 */
.L_x_12991:
        /* <DEDUP_REMOVED lines=16> */
.L_x_13022:
[----:B------:R-:W-:Y:S05]  /*2ea0*/  BRA `(.L_x_12992) ;  /* 0x0000000000507947 */ /* 0x000fea0003800000 */
.L_x_13021:
        /* <DEDUP_REMOVED lines=16> */
.L_x_13020:
[----:B------:R-:W-:-:S05]  /*2fb0*/  SHF.R.S32.HI R5, RZ, 0x1f, R4 ;  /* 0x0000001fff057819 */ /* 0x000fca0000011404 */
[----:B------:R0:W-:Y:S01]  /*2fc0*/  STG.E.64 desc[UR36][R2.64], R4 ;  /* 0x0000000402007986 */ /* 0x0001e2000c101b24 */
[----:B------:R-:W-:Y:S05]  /*2fd0*/  BRA `(.L_x_12992) ;  /* 0x0000000000047947 */ /* 0x000fea0003800000 */
.L_x_13019:
[----:B------:R0:W-:Y:S02]  /*2fe0*/  STG.E desc[UR36][R2.64], R4 ;  /* 0x0000000402007986 */ /* 0x0001e4000c101924 */
.L_x_12992:
[----:B------:R-:W-:-:S07]  /*2ff0*/  VIADD R17, R17, 0x80 ;  /* 0x0000008011117836 */ /* 0x000fce0000000000 */
.L_x_12951:
[----:B------:R-:W-:Y:S05]  /*3000*/  BSYNC.RECONVERGENT B6 ;  /* 0x0000000000067941 */ /* 0x000fea0003800200 */
.L_x_12950:
        /* <DEDUP_REMOVED lines=307> */
.L_x_13025:
        /* <DEDUP_REMOVED lines=16> */
.L_x_13029:
[----:B------:R1:W5:Y:S01]  /*4440*/  LDG.E.U8 R0, desc[UR36][R2.64] ;  /* 0x0000002402007981 */ /* 0x000362000c1e1100 */
[----:B------:R-:W-:Y:S05]  /*4450*/  BRA `(.L_x_13031) ;  /* 0x0000000c002c7947 */ /* 0x000fea0003800000 */
.L_x_13028:
        /* <DEDUP_REMOVED lines=8> */
.L_x_13033:
[----:B------:R3:W5:Y:S01]  /*44e0*/  LDG.E R0, desc[UR36][R2.64] ;  /* 0x0000002402007981 */ /* 0x000762000c1e1900 */
[----:B------:R-:W-:Y:S05]  /*44f0*/  BRA `(.L_x_13031) ;  /* 0x0000000c00047947 */ /* 0x000fea0003800000 */
.L_x_13032:
[----:B------:R2:W5:Y:S01]  /*4500*/  LDG.E.S16 R0, desc[UR36][R2.64] ;  /* 0x0000002402007981 */ /* 0x000562000c1e1700 */
[----:B------:R-:W-:Y:S05]  /*4510*/  BRA `(.L_x_13031) ;  /* 0x0000000800fc7947 */ /* 0x000fea0003800000 */
.L_x_13027:
        /* <DEDUP_REMOVED lines=9> */
.L_x_13035:
[----:B------:R-:W2:Y:S02]  /*45b0*/  LDG.E.U16 R2, desc[UR36][R2.64] ;  /* 0x0000002402027981 */ /* 0x000ea4000c1e1500 */
[----:B--2---:R-:W-:-:S06]  /*45c0*/  HADD2.F32 R0, -RZ, R2.H0_H0 ;  /* 0x20000002ff007230 */ /* 0x004fcc0000004100 */
[----:B------:R-:W0:Y:S01]  /*45d0*/  F2I.FTZ.TRUNC.NTZ R0, R0 ;  /* 0x0000000000007305 */ /* 0x000e22000021f100 */
[----:B------:R-:W-:Y:S05]  /*45e0*/  BRA `(.L_x_13031) ;  /* 0x0000000800c87947 */ /* 0x000fea0003800000 */
.L_x_13034:
        /* <DEDUP_REMOVED lines=9> */
.L_x_13037:
[----:B------:R-:W2:Y:S02]  /*4680*/  LDG.E.U16 R2, desc[UR36][R2.64] ;  /* 0x0000002402027981 */ /* 0x000ea4000c1e1500 */
[----:B--2---:R-:W-:-:S06]  /*4690*/  HADD2.F32 R0, -RZ, R2.H0_H0 ;  /* 0x20000002ff007230 */ /* 0x004fcc0000004100 */
[----:B------:R-:W0:Y:S01]  /*46a0*/  F2I.FTZ.TRUNC.NTZ R0, R0 ;  /* 0x0000000000007305 */ /* 0x000e22000021f100 */
[----:B------:R-:W-:Y:S05]  /*46b0*/  BRA `(.L_x_13031) ;  /* 0x0000000800947947 */ /* 0x000fea0003800000 */
.L_x_13036:
[----:B------:R-:W2:Y:S02]  /*46c0*/  LDG.E.64 R2, desc[UR36][R2.64] ;  /* 0x0000002402027981 */ /* 0x000ea4000c1e1b00 */
[----:B--2---:R0:W1:Y:S01]  /*46d0*/  F2I.F64.TRUNC R0, R2 ;  /* 0x0000000200007311 */ /* 0x004062000030d100 */
[----:B------:R-:W-:Y:S05]  /*46e0*/  BRA `(.L_x_13031) ;  /* 0x0000000800887947 */ /* 0x000fea0003800000 */
.L_x_13026:
        /* <DEDUP_REMOVED lines=12> */
.L_x_13040:
[----:B------:R-:W2:Y:S02]  /*47b0*/  LDG.E.64 R2, desc[UR36][R2.64] ;  /* 0x0000002402027981 */ /* 0x000ea4000c1e1b00 */
[----:B--2---:R0:W1:Y:S01]  /*47c0*/  F2I.F64.TRUNC R0, R2 ;  /* 0x0000000200007311 */ /* 0x004062000030d100 */
[----:B------:R-:W-:Y:S05]  /*47d0*/  BRA `(.L_x_13031) ;  /* 0x00000008004c7947 */ /* 0x000fea0003800000 */
.L_x_13039:
        /* <DEDUP_REMOVED lines=26> */
.L_x_13042:
        /* <DEDUP_REMOVED lines=13> */
.L_x_13041:
[----:B------:R-:W2:Y:S02]  /*4a50*/  LDG.E.U16 R0, desc[UR36][R2.64] ;  /* 0x0000002402007981 */ /* 0x000ea4000c1e1500 */
[----:B--2---:R-:W-:-:S06]  /*4a60*/  IMAD.U32 R0, R0, 0x10000, RZ ;  /* 0x0001000000007824 */ /* 0x004fcc00078e00ff */
[----:B------:R-:W0:Y:S01]  /*4a70*/  F2I.FTZ.TRUNC.NTZ R0, R0 ;  /* 0x0000000000007305 */ /* 0x000e22000021f100 */
[----:B------:R-:W-:Y:S05]  /*4a80*/  BRA `(.L_x_13031) ;  /* 0x0000000400a07947 */ /* 0x000fea0003800000 */
.L_x_13038:
        /* <DEDUP_REMOVED lines=10> */
.L_x_13045:
        /* <DEDUP_REMOVED lines=21> */
.L_x_13049:
[----:B------:R-:W-:Y:S05]  /*4c80*/  BSYNC.RECONVERGENT B1 ;  /* 0x0000000000017941 */ /* 0x000fea0003800200 */
.L_x_13048:
[----:B------:R-:W-:Y:S02]  /*4c90*/  SHF.L.U32 R0, R0, 0x14, RZ ;  /* 0x0000001400007819 */ /* 0x000fe400000006ff */
[----:B------:R-:W-:-:S04]  /*4ca0*/  LEA R2, R2, 0x3b800000, 0x17 ;  /* 0x3b80000002027811 */ /* 0x000fc800078eb8ff */
[----:B------:R-:W-:-:S07]  /*4cb0*/  LOP3.LUT R0, R2, R0, R7, 0xfe, !PT ;  /* 0x0000000002007212 */ /* 0x000fce00078efe07 */
.L_x_13047:
[----:B------:R-:W-:Y:S05]  /*4cc0*/  BSYNC.RECONVERGENT B0 ;  /* 0x0000000000007941 */ /* 0x000fea0003800200 */
.L_x_13046:
[----:B------:R-:W0:Y:S01]  /*4cd0*/  F2I.FTZ.TRUNC.NTZ R0, R0 ;  /* 0x0000000000007305 */ /* 0x000e22000021f100 */
[----:B------:R-:W-:Y:S05]  /*4ce0*/  BRA `(.L_x_13031) ;  /* 0x0000000400087947 */ /* 0x000fea0003800000 */
.L_x_13044:
        /* <DEDUP_REMOVED lines=21> */
.L_x_13053:
[----:B------:R-:W-:Y:S05]  /*4e40*/  BSYNC.RECONVERGENT B1 ;  /* 0x0000000000017941 */ /* 0x000fea0003800200 */
.L_x_13052:
[----:B------:R-:W-:Y:S01]  /*4e50*/  IMAD.SHL.U32 R0, R0, 0x200000, RZ ;  /* 0x0020000000007824 */ /* 0x000fe200078e00ff */
[----:B------:R-:W-:-:S04]  /*4e60*/  LEA R2, R2, 0x37800000, 0x17 ;  /* 0x3780000002027811 */ /* 0x000fc800078eb8ff */
[----:B------:R-:W-:-:S07]  /*4e70*/  LOP3.LUT R0, R2, R0, R7, 0xfe, !PT ;  /* 0x0000000002007212 */ /* 0x000fce00078efe07 */
.L_x_13051:
[----:B------:R-:W-:Y:S05]  /*4e80*/  BSYNC.RECONVERGENT B0 ;  /* 0x0000000000007941 */ /* 0x000fea0003800200 */
.L_x_13050:
[----:B------:R-:W0:Y:S01]  /*4e90*/  F2I.FTZ.TRUNC.NTZ R0, R0 ;  /* 0x0000000000007305 */ /* 0x000e22000021f100 */
[----:B------:R-:W-:Y:S05]  /*4ea0*/  BRA `(.L_x_13031) ;  /* 0x0000000000987947 */ /* 0x000fea0003800000 */
.L_x_13043:
        /* <DEDUP_REMOVED lines=14> */
.L_x_13057:
[----:B------:R-:W-:Y:S05]  /*4f90*/  BSYNC.RECONVERGENT B0 ;  /* 0x0000000000007941 */ /* 0x000fea0003800200 */
.L_x_13056:
[----:B------:R-:W0:Y:S01]  /*4fa0*/  F2I.FTZ.TRUNC.NTZ R0, R0 ;  /* 0x0000000000007305 */ /* 0x000e22000021f100 */
[----:B------:R-:W-:Y:S05]  /*4fb0*/  BRA `(.L_x_13031) ;  /* 0x0000000000547947 */ /* 0x000fea0003800000 */
.L_x_13030:
        /* <DEDUP_REMOVED lines=16> */
.L_x_13058:
[----:B------:R-:W-:Y:S01]  /*50c0*/  MOV R0, RZ ;  /* 0x000000ff00007202 */ /* 0x000fe20000000f00 */
[----:B------:R-:W-:Y:S06]  /*50d0*/  BRA `(.L_x_13031) ;  /* 0x00000000000c7947 */ /* 0x000fec0003800000 */
.L_x_13055:
[----:B------:R0:W5:Y:S01]  /*50e0*/  LDG.E R0, desc[UR36][R2.64] ;  /* 0x0000002402007981 */ /* 0x000162000c1e1900 */
[----:B------:R-:W-:Y:S05]  /*50f0*/  BRA `(.L_x_13031) ;  /* 0x0000000000047947 */ /* 0x000fea0003800000 */
.L_x_13054:
[----:B------:R0:W5:Y:S02]  /*5100*/  LDG.E R0, desc[UR36][R2.64] ;  /* 0x0000002402007981 */ /* 0x000164000c1e1900 */
.L_x_13031:
        /* <DEDUP_REMOVED lines=18> */
.L_x_13062:
[----:B------:R0:W-:Y:S01]  /*5230*/  STG.E.U8 desc[UR36][R2.64], R4 ;  /* 0x0000000402007986 */ /* 0x0001e2000c101124 */
[----:B------:R-:W-:Y:S05]  /*5240*/  BRA `(.L_x_13064) ;  /* 0x0000000c00387947 */ /* 0x000fea0003800000 */
.L_x_13061:
        /* <DEDUP_REMOVED lines=9> */
.L_x_13066:
[----:B------:R0:W-:Y:S01]  /*52e0*/  STG.E desc[UR36][R2.64], R4 ;  /* 0x0000000402007986 */ /* 0x0001e2000c101924 */
[----:B------:R-:W-:Y:S05]  /*52f0*/  BRA `(.L_x_13064) ;  /* 0x0000000c000c7947 */ /* 0x000fea0003800000 */
.L_x_13065:
[----:B------:R0:W-:Y:S01]  /*5300*/  STG.E.U16 desc[UR36][R2.64], R4 ;  /* 0x0000000402007986 */ /* 0x0001e2000c101524 */
[----:B------:R-:W-:Y:S05]  /*5310*/  BRA `(.L_x_13064) ;  /* 0x0000000c00047947 */ /* 0x000fea0003800000 */
.L_x_13060:
        /* <DEDUP_REMOVED lines=9> */
.L_x_13068:
[----:B------:R-:W-:-:S04]  /*53b0*/  I2FP.F32.S32 R0, R4 ;  /* 0x0000000400007245 */ /* 0x000fc80000201400 */
[----:B------:R-:W-:-:S05]  /*53c0*/  F2FP.F16.F32.PACK_AB R0, RZ, R0 ;  /* 0x00000000ff00723e */ /* 0x000fca00000000ff */
[----:B------:R0:W-:Y:S01]  /*53d0*/  STG.E.U16 desc[UR36][R2.64], R0 ;  /* 0x0000000002007986 */ /* 0x0001e2000c101524 */
[----:B------:R-:W-:Y:S05]  /*53e0*/  BRA `(.L_x_13064) ;  /* 0x0000000800d07947 */ /* 0x000fea0003800000 */
.L_x_13067:
        /* <DEDUP_REMOVED lines=10> */
.L_x_13070:
[----:B------:R-:W-:-:S04]  /*5490*/  I2FP.F32.S32 R4, R4 ;  /* 0x0000000400047245 */ /* 0x000fc80000201400 */
[----:B------:R-:W-:-:S04]  /*54a0*/  F2FP.F16.F32.PACK_AB R5, RZ, R4 ;  /* 0x00000004ff05723e */ /* 0x000fc800000000ff */
[----:B------:R-:W-:-:S05]  /*54b0*/  PRMT R5, R5, 0x5410, RZ ;  /* 0x0000541005057816 */ /* 0x000fca00000000ff */
[----:B------:R0:W-:Y:S01]  /*54c0*/  STG.E desc[UR36][R2.64], R5 ;  /* 0x0000000502007986 */ /* 0x0001e2000c101924 */
[----:B------:R-:W-:Y:S05]  /*54d0*/  BRA `(.L_x_13064) ;  /* 0x0000000800947947 */ /* 0x000fea0003800000 */
.L_x_13069:
[----:B------:R-:W0:Y:S02]  /*54e0*/  I2F.F64 R4, R4 ;  /* 0x0000000400047312 */ /* 0x000e240000201c00 */
[----:B0-----:R0:W-:Y:S01]  /*54f0*/  STG.E.64 desc[UR36][R2.64], R4 ;  /* 0x0000000402007986 */ /* 0x0011e2000c101b24 */
[----:B------:R-:W-:Y:S05]  /*5500*/  BRA `(.L_x_13064) ;  /* 0x0000000800887947 */ /* 0x000fea0003800000 */
.L_x_13059:
        /* <DEDUP_REMOVED lines=12> */
.L_x_13074:
        /* <DEDUP_REMOVED lines=18> */
.L_x_13077:
[----:B------:R-:W-:-:S04]  /*56f0*/  SHF.R.U32.HI R5, RZ, 0x18, R5 ;  /* 0x00000018ff057819 */ /* 0x000fc80000011605 */
[----:B------:R-:W-:-:S07]  /*5700*/  LOP3.LUT R0, R0, 0x80, R5, 0xf8, !PT ;  /* 0x0000008000007812 */ /* 0x000fce00078ef805 */
.L_x_13076:
[----:B------:R-:W-:Y:S05]  /*5710*/  BSYNC.RECONVERGENT B0 ;  /* 0x0000000000007941 */ /* 0x000fea0003800200 */
.L_x_13075:
[----:B------:R0:W-:Y:S01]  /*5720*/  STG.E.U8 desc[UR36][R2.64], R0 ;  /* 0x0000000002007986 */ /* 0x0001e2000c101124 */
[----:B------:R-:W-:Y:S05]  /*5730*/  BRA `(.L_x_13064) ;  /* 0x0000000400fc7947 */ /* 0x000fea0003800000 */
.L_x_13073:
        /* <DEDUP_REMOVED lines=18> */
.L_x_13080:
[----:B------:R-:W-:-:S04]  /*5860*/  SHF.R.U32.HI R5, RZ, 0x18, R5 ;  /* 0x00000018ff057819 */ /* 0x000fc80000011605 */
[----:B------:R-:W-:-:S07]  /*5870*/  LOP3.LUT R0, R0, 0x80, R5, 0xf8, !PT ;  /* 0x0000008000007812 */ /* 0x000fce00078ef805 */
.L_x_13079:
[----:B------:R-:W-:Y:S05]  /*5880*/  BSYNC.RECONVERGENT B0 ;  /* 0x0000000000007941 */ /* 0x000fea0003800200 */
.L_x_13078:
[----:B------:R0:W-:Y:S01]  /*5890*/  STG.E.U8 desc[UR36][R2.64], R0 ;  /* 0x0000000002007986 */ /* 0x0001e2000c101124 */
[----:B------:R-:W-:Y:S05]  /*58a0*/  BRA `(.L_x_13064) ;  /* 0x0000000400a07947 */ /* 0x000fea0003800000 */
.L_x_13072:
        /* <DEDUP_REMOVED lines=22> */
.L_x_13082:
[----:B------:R-:W-:-:S05]  /*5a10*/  SHF.R.S32.HI R5, RZ, 0x1f, R4 ;  /* 0x0000001fff057819 */ /* 0x000fca0000011404 */
[----:B------:R0:W-:Y:S01]  /*5a20*/  STG.E.64 desc[UR36][R2.64], R4 ;  /* 0x0000000402007986 */ /* 0x0001e2000c101b24 */
[----:B------:R-:W-:Y:S05]  /*5a30*/  BRA `(.L_x_13064) ;  /* 0x00000004003c7947 */ /* 0x000fea0003800000 */
.L_x_13081:
[----:B------:R0:W-:Y:S01]  /*5a40*/  STG.E desc[UR36][R2.64], R4 ;  /* 0x0000000402007986 */ /* 0x0001e2000c101924 */
[----:B------:R-:W-:Y:S05]  /*5a50*/  BRA `(.L_x_13064) ;  /* 0x0000000400347947 */ /* 0x000fea0003800000 */
.L_x_13071:
        /* <DEDUP_REMOVED lines=10> */
.L_x_13084:
[----:B------:R-:W0:Y:S01]  /*5b00*/  I2F.F64 R4, R4 ;  /* 0x0000000400047312 */ /* 0x000e220000201c00 */
[----:B------:R-:W-:-:S05]  /*5b10*/  CS2R R6, SRZ ;  /* 0x0000000000067805 */ /* 0x000fca000001ff00 */
[----:B0-----:R4:W-:Y:S01]  /*5b20*/  STG.E.128 desc[UR36][R2.64], R4 ;  /* 0x0000000402007986 */ /* 0x0019e2000c101d24 */
[----:B------:R-:W-:Y:S05]  /*5b30*/  BRA `(.L_x_13064) ;  /* 0x0000000000fc7947 */ /* 0x000fea0003800000 */
.L_x_13083:
[----:B------:R-:W-:-:S09]  /*5b40*/  UISETP.NE.AND UP0, UPT, UR4, 0xf, UPT ;  /* 0x0000000f0400788c */ /* 0x000fd2000bf05270 */
[----:B------:R-:W-:Y:S05]  /*5b50*/  BRA.U !UP0, `(.L_x_13085) ;  /* 0x0000000108e87547 */ /* 0x000fea000b800000 */
[----:B------:R-:W-:-:S09]  /*5b60*/  UISETP.NE.AND UP0, UPT, UR4, 0x17, UPT ;  /* 0x000000170400788c */ /* 0x000fd2000bf05270 */
[----:B------:R-:W-:Y:S05]  /*5b70*/  BRA.U !UP0, `(.L_x_13086) ;  /* 0x0000000108907547 */ /* 0x000fea000b800000 */
[----:B------:R-:W-:-:S09]  /*5b80*/  UISETP.NE.AND UP0, UPT, UR4, 0x18, UPT ;  /* 0x000000180400788c */ /* 0x000fd2000bf05270 */
[----:B------:R-:W-:Y:S05]  /*5b90*/  BRA.U !UP0, `(.L_x_13087) ;  /* 0x0000000108447547 */ /* 0x000fea000b800000 */
.L_x_13063:
        /* <DEDUP_REMOVED lines=16> */
.L_x_13088:
[----:B------:R-:W-:Y:S05]  /*5ca0*/  BRA `(.L_x_13064) ;  /* 0x0000000000a07947 */ /* 0x000fea0003800000 */
.L_x_13087:
        /* <DEDUP_REMOVED lines=13> */
.L_x_13090:
[----:B------:R-:W-:Y:S05]  /*5d80*/  BSYNC.RECONVERGENT B0 ;  /* 0x0000000000007941 */ /* 0x000fea0003800200 */
.L_x_13089:
[----:B------:R-:W-:-:S05]  /*5d90*/  LOP3.LUT R5, R0, 0x80, R5, 0xf8, !PT ;  /* 0x0000008000057812 */ /* 0x000fca00078ef805 */
[----:B------:R2:W-:Y:S01]  /*5da0*/  STG.E.U8 desc[UR36][R2.64], R5 ;  /* 0x0000000502007986 */ /* 0x0005e2000c101124 */
[----:B------:R-:W-:Y:S05]  /*5db0*/  BRA `(.L_x_13064) ;  /* 0x00000000005c7947 */ /* 0x000fea0003800000 */
.L_x_13086:
        /* <DEDUP_REMOVED lines=12> */
.L_x_13092:
[----:B------:R-:W-:Y:S02]  /*5e80*/  ISETP.GT.U32.AND P0, PT, R4, 0x7f800000, PT ;  /* 0x7f8000000400780c */ /* 0x000fe40003f04070 */
[----:B------:R-:W-:-:S04]  /*5e90*/  MOV R0, 0x7f ;  /* 0x0000007f00007802 */ /* 0x000fc80000000f00 */
[----:B------:R-:W-:-:S07]  /*5ea0*/  SEL R0, R0, 0x7c, P0 ;  /* 0x0000007c00007807 */ /* 0x000fce0000000000 */
.L_x_13093:
[----:B------:R-:W-:Y:S05]  /*5eb0*/  BSYNC.RECONVERGENT B0 ;  /* 0x0000000000007941 */ /* 0x000fea0003800200 */
.L_x_13091:
[----:B------:R-:W-:-:S04]  /*5ec0*/  SHF.R.U32.HI R5, RZ, 0x18, R5 ;  /* 0x00000018ff057819 */ /* 0x000fc80000011605 */
[----:B------:R-:W-:-:S05]  /*5ed0*/  LOP3.LUT R5, R0, 0x80, R5, 0xf8, !PT ;  /* 0x0000008000057812 */ /* 0x000fca00078ef805 */
[----:B------:R1:W-:Y:S01]  /*5ee0*/  STG.E.U8 desc[UR36][R2.64], R5 ;  /* 0x0000000502007986 */ /* 0x0003e2000c101124 */
[----:B------:R-:W-:Y:S05]  /*5ef0*/  BRA `(.L_x_13064) ;  /* 0x00000000000c7947 */ /* 0x000fea0003800000 */
.L_x_13085:
[----:B------:R-:W-:-:S04]  /*5f00*/  I2FP.F32.S32 R0, R4 ;  /* 0x0000000400007245 */ /* 0x000fc80000201400 */
[----:B------:R-:W-:-:S05]  /*5f10*/  F2FP.BF16.F32.PACK_AB R0, RZ, R0 ;  /* 0x00000000ff00723e */ /* 0x000fca00000010ff */
[----:B------:R0:W-:Y:S02]  /*5f20*/  STG.E.U16 desc[UR36][R2.64], R0 ;  /* 0x0000000002007986 */ /* 0x0001e4000c101524 */
.L_x_13064:
[----:B------:R-:W-:-:S07]  /*5f30*/  VIADD R17, R17, 0x80 ;  /* 0x0000008011117836 */ /* 0x000fce0000000000 */
.L_x_13024:
[----:B------:R-:W-:Y:S05]  /*5f40*/  BSYNC.RECONVERGENT B6 ;  /* 0x0000000000067941 */ /* 0x000fea0003800200 */
.L_x_13023:
        /* <DEDUP_REMOVED lines=307> */
.L_x_13096:
        /* <DEDUP_REMOVED lines=16> */
.L_x_13100:
[----:B------:R0:W5:Y:S01]  /*7380*/  LDG.E.U8 R0, desc[UR36][R2.64] ;  /* 0x0000002402007981 */ /* 0x000162000c1e1100 */
[----:B------:R-:W-:Y:S05]  /*7390*/  BRA `(.L_x_13102) ;  /* 0x0000000c002c7947 */ /* 0x000fea0003800000 */
.L_x_13099:
        /* <DEDUP_REMOVED lines=8> */
.L_x_13104:
[----:B------:R0:W5:Y:S01]  /*7420*/  LDG.E R0, desc[UR36][R2.64] ;  /* 0x0000002402007981 */ /* 0x000162000c1e1900 */
[----:B------:R-:W-:Y:S05]  /*7430*/  BRA `(.L_x_13102) ;  /* 0x0000000c00047947 */ /* 0x000fea0003800000 */
.L_x_13103:
[----:B------:R0:W5:Y:S01]  /*7440*/  LDG.E.S16 R0, desc[UR36][R2.64] ;  /* 0x0000002402007981 */ /* 0x000162000c1e1700 */
[----:B------:R-:W-:Y:S05]  /*7450*/  BRA `(.L_x_13102) ;  /* 0x0000000800fc7947 */ /* 0x000fea0003800000 */
.L_x_13098:
        /* <DEDUP_REMOVED lines=9> */
.L_x_13106:
[----:B------:R-:W2:Y:S02]  /*74f0*/  LDG.E.U16 R2, desc[UR36][R2.64] ;  /* 0x0000002402027981 */ /* 0x000ea4000c1e1500 */
[----:B--2---:R-:W-:-:S06]  /*7500*/  HADD2.F32 R0, -RZ, R2.H0_H0 ;  /* 0x20000002ff007230 */ /* 0x004fcc0000004100 */
[----:B------:R-:W0:Y:S01]  /*7510*/  F2I.FTZ.TRUNC.NTZ R0, R0 ;  /* 0x0000000000007305 */ /* 0x000e22000021f100 */
[----:B------:R-:W-:Y:S05]  /*7520*/  BRA `(.L_x_13102) ;  /* 0x0000000800c87947 */ /* 0x000fea0003800000 */
.L_x_13105:
        /* <DEDUP_REMOVED lines=9> */
.L_x_13108:
[----:B------:R-:W2:Y:S02]  /*75c0*/  LDG.E.U16 R2, desc[UR36][R2.64] ;  /* 0x0000002402027981 */ /* 0x000ea4000c1e1500 */
[----:B--2---:R-:W-:-:S06]  /*75d0*/  HADD2.F32 R0, -RZ, R2.H0_H0 ;  /* 0x20000002ff007230 */ /* 0x004fcc0000004100 */
[----:B------:R-:W0:Y:S01]  /*75e0*/  F2I.FTZ.TRUNC.NTZ R0, R0 ;  /* 0x0000000000007305 */ /* 0x000e22000021f100 */
[----:B------:R-:W-:Y:S05]  /*75f0*/  BRA `(.L_x_13102) ;  /* 0x0000000800947947 */ /* 0x000fea0003800000 */
.L_x_13107:
[----:B------:R-:W2:Y:S02]  /*7600*/  LDG.E.64 R2, desc[UR36][R2.64] ;  /* 0x0000002402027981 */ /* 0x000ea4000c1e1b00 */
[----:B--2---:R0:W1:Y:S01]  /*7610*/  F2I.F64.TRUNC R0, R2 ;  /* 0x0000000200007311 */ /* 0x004062000030d100 */
[----:B------:R-:W-:Y:S05]  /*7620*/  BRA `(.L_x_13102) ;  /* 0x0000000800887947 */ /* 0x000fea0003800000 */
.L_x_13097:
        /* <DEDUP_REMOVED lines=12> */
.L_x_13111:
[----:B------:R-:W2:Y:S02]  /*76f0*/  LDG.E.64 R2, desc[UR36][R2.64] ;  /* 0x0000002402027981 */ /* 0x000ea4000c1e1b00 */
[----:B--2---:R0:W1:Y:S01]  /*7700*/  F2I.F64.TRUNC R0, R2 ;  /* 0x0000000200007311 */ /* 0x004062000030d100 */
[----:B------:R-:W-:Y:S05]  /*7710*/  BRA `(.L_x_13102) ;  /* 0x00000008004c7947 */ /* 0x000fea0003800000 */
.L_x_13110:
        /* <DEDUP_REMOVED lines=26> */
.L_x_13113:
        /* <DEDUP_REMOVED lines=13> */
.L_x_13112:
[----:B------:R-:W2:Y:S02]  /*7990*/  LDG.E.U16 R0, desc[UR36][R2.64] ;  /* 0x0000002402007981 */ /* 0x000ea4000c1e1500 */
[----:B--2---:R-:W-:-:S06]  /*79a0*/  IMAD.U32 R0, R0, 0x10000, RZ ;  /* 0x0001000000007824 */ /* 0x004fcc00078e00ff */
[----:B------:R-:W4:Y:S01]  /*79b0*/  F2I.FTZ.TRUNC.NTZ R0, R0 ;  /* 0x0000000000007305 */ /* 0x000f22000021f100 */
[----:B------:R-:W-:Y:S05]  /*79c0*/  BRA `(.L_x_13102) ;  /* 0x0000000400a07947 */ /* 0x000fea0003800000 */
.L_x_13109:
        /* <DEDUP_REMOVED lines=10> */
.L_x_13116:
        /* <DEDUP_REMOVED lines=21> */
.L_x_13120:
[----:B------:R-:W-:Y:S05]  /*7bc0*/  BSYNC.RECONVERGENT B1 ;  /* 0x0000000000017941 */ /* 0x000fea0003800200 */
.L_x_13119:
[----:B------:R-:W-:Y:S02]  /*7bd0*/  SHF.L.U32 R0, R0, 0x14, RZ ;  /* 0x0000001400007819 */ /* 0x000fe400000006ff */
[----:B------:R-:W-:-:S04]  /*7be0*/  LEA R2, R2, 0x3b800000, 0x17 ;  /* 0x3b80000002027811 */ /* 0x000fc800078eb8ff */
[----:B------:R-:W-:-:S07]  /*7bf0*/  LOP3.LUT R0, R2, R0, R7, 0xfe, !PT ;  /* 0x0000000002007212 */ /* 0x000fce00078efe07 */
.L_x_13118:
[----:B------:R-:W-:Y:S05]  /*7c00*/  BSYNC.RECONVERGENT B0 ;  /* 0x0000000000007941 */ /* 0x000fea0003800200 */
.L_x_13117:
[----:B------:R-:W0:Y:S01]  /*7c10*/  F2I.FTZ.TRUNC.NTZ R0, R0 ;  /* 0x0000000000007305 */ /* 0x000e22000021f100 */
[----:B------:R-:W-:Y:S05]  /*7c20*/  BRA `(.L_x_13102) ;  /* 0x0000000400087947 */ /* 0x000fea0003800000 */
.L_x_13115:
        /* <DEDUP_REMOVED lines=21> */
.L_x_13124:
[----:B------:R-:W-:Y:S05]  /*7d80*/  BSYNC.RECONVERGENT B1 ;  /* 0x0000000000017941 */ /* 0x000fea0003800200 */
.L_x_13123:
[----:B------:R-:W-:Y:S01]  /*7d90*/  IMAD.SHL.U32 R0, R0, 0x200000, RZ ;  /* 0x0020000000007824 */ /* 0x000fe200078e00ff */
[----:B------:R-:W-:-:S04]  /*7da0*/  LEA R2, R2, 0x37800000, 0x17 ;  /* 0x3780000002027811 */ /* 0x000fc800078eb8ff */
[----:B------:R-:W-:-:S07]  /*7db0*/  LOP3.LUT R0, R2, R0, R7, 0xfe, !PT ;  /* 0x0000000002007212 */ /* 0x000fce00078efe07 */
.L_x_13122:
[----:B------:R-:W-:Y:S05]  /*7dc0*/  BSYNC.RECONVERGENT B0 ;  /* 0x0000000000007941 */ /* 0x000fea0003800200 */
.L_x_13121:
[----:B------:R-:W0:Y:S01]  /*7dd0*/  F2I.FTZ.TRUNC.NTZ R0, R0 ;  /* 0x0000000000007305 */ /* 0x000e22000021f100 */
[----:B------:R-:W-:Y:S05]  /*7de0*/  BRA `(.L_x_13102) ;  /* 0x0000000000987947 */ /* 0x000fea0003800000 */
.L_x_13114:
        /* <DEDUP_REMOVED lines=14> */
.L_x_13128:
[----:B------:R-:W-:Y:S05]  /*7ed0*/  BSYNC.RECONVERGENT B0 ;  /* 0x0000000000007941 */ /* 0x000fea0003800200 */
.L_x_13127:
[----:B------:R-:W0:Y:S01]  /*7ee0*/  F2I.FTZ.TRUNC.NTZ R0, R0 ;  /* 0x0000000000007305 */ /* 0x000e22000021f100 */
[----:B------:R-:W-:Y:S05]  /*7ef0*/  BRA `(.L_x_13102) ;  /* 0x0000000000547947 */ /* 0x000fea0003800000 */
.L_x_13101:
        /* <DEDUP_REMOVED lines=16> */
.L_x_13129:
[----:B------:R-:W-:Y:S01]  /*8000*/  MOV R0, RZ ;  /* 0x000000ff00007202 */ /* 0x000fe20000000f00 */
[----:B------:R-:W-:Y:S06]  /*8010*/  BRA `(.L_x_13102) ;  /* 0x00000000000c7947 */ /* 0x000fec0003800000 */
.L_x_13126:
[----:B------:R0:W5:Y:S01]  /*8020*/  LDG.E R0, desc[UR36][R2.64] ;  /* 0x0000002402007981 */ /* 0x000162000c1e1900 */
[----:B------:R-:W-:Y:S05]  /*8030*/  BRA `(.L_x_13102) ;  /* 0x0000000000047947 */ /* 0x000fea0003800000 */
.L_x_13125:
[----:B------:R0:W5:Y:S02]  /*8040*/  LDG.E R0, desc[UR36][R2.64] ;  /* 0x0000002402007981 */ /* 0x000164000c1e1900 */
.L_x_13102:
        /* <DEDUP_REMOVED lines=18> */
.L_x_13133:
[----:B------:R4:W-:Y:S01]  /*8170*/  STG.E.U8 desc[UR36][R2.64], R4 ;  /* 0x0000000402007986 */ /* 0x0009e2000c101124 */
[----:B------:R-:W-:Y:S05]  /*8180*/  BRA `(.L_x_13135) ;  /* 0x0000000c00387947 */ /* 0x000fea0003800000 */
.L_x_13132:
        /* <DEDUP_REMOVED lines=9> */
.L_x_13137:
[----:B------:R2:W-:Y:S01]  /*8220*/  STG.E desc[UR36][R2.64], R4 ;  /* 0x0000000402007986 */ /* 0x0005e2000c101924 */
[----:B------:R-:W-:Y:S05]  /*8230*/  BRA `(.L_x_13135) ;  /* 0x0000000c000c7947 */ /* 0x000fea0003800000 */
.L_x_13136:
[----:B------:R0:W-:Y:S01]  /*8240*/  STG.E.U16 desc[UR36][R2.64], R4 ;  /* 0x0000000402007986 */ /* 0x0001e2000c101524 */
[----:B------:R-:W-:Y:S05]  /*8250*/  BRA `(.L_x_13135) ;  /* 0x0000000c00047947 */ /* 0x000fea0003800000 */
.L_x_13131:
        /* <DEDUP_REMOVED lines=9> */
.L_x_13139:
[----:B------:R-:W-:-:S04]  /*82f0*/  I2FP.F32.S32 R0, R4 ;  /* 0x0000000400007245 */ /* 0x000fc80000201400 */
[----:B------:R-:W-:-:S05]  /*8300*/  F2FP.F16.F32.PACK_AB R0, RZ, R0 ;  /* 0x00000000ff00723e */ /* 0x000fca00000000ff */
[----:B------:R0:W-:Y:S01]  /*8310*/  STG.E.U16 desc[UR36][R2.64], R0 ;  /* 0x0000000002007986 */ /* 0x0001e2000c101524 */
[----:B------:R-:W-:Y:S05]  /*8320*/  BRA `(.L_x_13135) ;  /* 0x0000000800d07947 */ /* 0x000fea0003800000 */
.L_x_13138:
        /* <DEDUP_REMOVED lines=10> */
.L_x_13141:
[----:B------:R-:W-:-:S04]  /*83d0*/  I2FP.F32.S32 R4, R4 ;  /* 0x0000000400047245 */ /* 0x000fc80000201400 */
[----:B------:R-:W-:-:S04]  /*83e0*/  F2FP.F16.F32.PACK_AB R5, RZ, R4 ;  /* 0x00000004ff05723e */ /* 0x000fc800000000ff */
[----:B------:R-:W-:-:S05]  /*83f0*/  PRMT R5, R5, 0x5410, RZ ;  /* 0x0000541005057816 */ /* 0x000fca00000000ff */
[----:B------:R0:W-:Y:S01]  /*8400*/  STG.E desc[UR36][R2.64], R5 ;  /* 0x0000000502007986 */ /* 0x0001e2000c101924 */
[----:B------:R-:W-:Y:S05]  /*8410*/  BRA `(.L_x_13135) ;  /* 0x0000000800947947 */ /* 0x000fea0003800000 */
.L_x_13140:
[----:B------:R-:W0:Y:S02]  /*8420*/  I2F.F64 R4, R4 ;  /* 0x0000000400047312 */ /* 0x000e240000201c00 */
[----:B0-----:R0:W-:Y:S01]  /*8430*/  STG.E.64 desc[UR36][R2.64], R4 ;  /* 0x0000000402007986 */ /* 0x0011e2000c101b24 */
[----:B------:R-:W-:Y:S05]  /*8440*/  BRA `(.L_x_13135) ;  /* 0x0000000800887947 */ /* 0x000fea0003800000 */
.L_x_13130:
        /* <DEDUP_REMOVED lines=12> */
.L_x_13145:
        /* <DEDUP_REMOVED lines=18> */
.L_x_13148:
[----:B------:R-:W-:-:S04]  /*8630*/  SHF.R.U32.HI R5, RZ, 0x18, R5 ;  /* 0x00000018ff057819 */ /* 0x000fc80000011605 */
[----:B------:R-:W-:-:S07]  /*8640*/  LOP3.LUT R0, R0, 0x80, R5, 0xf8, !PT ;  /* 0x0000008000007812 */ /* 0x000fce00078ef805 */
.L_x_13147:
[----:B------:R-:W-:Y:S05]  /*8650*/  BSYNC.RECONVERGENT B0 ;  /* 0x0000000000007941 */ /* 0x000fea0003800200 */
.L_x_13146:
[----:B------:R0:W-:Y:S01]  /*8660*/  STG.E.U8 desc[UR36][R2.64], R0 ;  /* 0x0000000002007986 */ /* 0x0001e2000c101124 */
[----:B------:R-:W-:Y:S05]  /*8670*/  BRA `(.L_x_13135) ;  /* 0x0000000400fc7947 */ /* 0x000fea0003800000 */
.L_x_13144:
        /* <DEDUP_REMOVED lines=18> */
.L_x_13151:
[----:B------:R-:W-:-:S04]  /*87a0*/  SHF.R.U32.HI R5, RZ, 0x18, R5 ;  /* 0x00000018ff057819 */ /* 0x000fc80000011605 */
[----:B------:R-:W-:-:S07]  /*87b0*/  LOP3.LUT R0, R0, 0x80, R5, 0xf8, !PT ;  /* 0x0000008000007812 */ /* 0x000fce00078ef805 */
.L_x_13150:
[----:B------:R-:W-:Y:S05]  /*87c0*/  BSYNC.RECONVERGENT B0 ;  /* 0x0000000000007941 */ /* 0x000fea0003800200 */
.L_x_13149:
[----:B------:R0:W-:Y:S01]  /*87d0*/  STG.E.U8 desc[UR36][R2.64], R0 ;  /* 0x0000000002007986 */ /* 0x0001e2000c101124 */
[----:B------:R-:W-:Y:S05]  /*87e0*/  BRA `(.L_x_13135) ;  /* 0x0000000400a07947 */ /* 0x000fea0003800000 */
.L_x_13143:
        /* <DEDUP_REMOVED lines=22> */
.L_x_13153:
[----:B------:R-:W-:-:S05]  /*8950*/  SHF.R.S32.HI R5, RZ, 0x1f, R4 ;  /* 0x0000001fff057819 */ /* 0x000fca0000011404 */
[----:B------:R0:W-:Y:S01]  /*8960*/  STG.E.64 desc[UR36][R2.64], R4 ;  /* 0x0000000402007986 */ /* 0x0001e2000c101b24 */
[----:B------:R-:W-:Y:S05]  /*8970*/  BRA `(.L_x_13135) ;  /* 0x00000004003c7947 */ /* 0x000fea0003800000 */
.L_x_13152:
[----:B------:R0:W-:Y:S01]  /*8980*/  STG.E desc[UR36][R2.64], R4 ;  /* 0x0000000402007986 */ /* 0x0001e2000c101924 */
[----:B------:R-:W-:Y:S05]  /*8990*/  BRA `(.L_x_13135) ;  /* 0x0000000400347947 */ /* 0x000fea0003800000 */
.L_x_13142:
        /* <DEDUP_REMOVED lines=10> */
.L_x_13155:
[----:B------:R-:W0:Y:S01]  /*8a40*/  I2F.F64 R4, R4 ;  /* 0x0000000400047312 */ /* 0x000e220000201c00 */
[----:B------:R-:W-:-:S05]  /*8a50*/  CS2R R6, SRZ ;  /* 0x0000000000067805 */ /* 0x000fca000001ff00 */
[----:B0-----:R0:W-:Y:S01]  /*8a60*/  STG.E.128 desc[UR36][R2.64], R4 ;  /* 0x0000000402007986 */ /* 0x0011e2000c101d24 */
[----:B------:R-:W-:Y:S05]  /*8a70*/  BRA `(.L_x_13135) ;  /* 0x0000000000fc7947 */ /* 0x000fea0003800000 */
.L_x_13154:
[----:B------:R-:W-:-:S09]  /*8a80*/  UISETP.NE.AND UP0, UPT, UR4, 0xf, UPT ;  /* 0x0000000f0400788c */ /* 0x000fd2000bf05270 */
[----:B------:R-:W-:Y:S05]  /*8a90*/  BRA.U !UP0, `(.L_x_13156) ;  /* 0x0000000108e87547 */ /* 0x000fea000b800000 */
[----:B------:R-:W-:-:S09]  /*8aa0*/  UISETP.NE.AND UP0, UPT, UR4, 0x17, UPT ;  /* 0x000000170400788c */ /* 0x000fd2000bf05270 */
[----:B------:R-:W-:Y:S05]  /*8ab0*/  BRA.U !UP0, `(.L_x_13157) ;  /* 0x0000000108907547 */ /* 0x000fea000b800000 */
[----:B------:R-:W-:-:S09]  /*8ac0*/  UISETP.NE.AND UP0, UPT, UR4, 0x18, UPT ;  /* 0x000000180400788c */ /* 0x000fd2000bf05270 */
[----:B------:R-:W-:Y:S05]  /*8ad0*/  BRA.U !UP0, `(.L_x_13158) ;  /* 0x0000000108447547 */ /* 0x000fea000b800000 */
.L_x_13134:
        /* <DEDUP_REMOVED lines=16> */
.L_x_13159:
[----:B------:R-:W-:Y:S05]  /*8be0*/  BRA `(.L_x_13135) ;  /* 0x0000000000a07947 */ /* 0x000fea0003800000 */
.L_x_13158:
        /* <DEDUP_REMOVED lines=13> */
.L_x_13161:
[----:B------:R-:W-:Y:S05]  /*8cc0*/  BSYNC.RECONVERGENT B0 ;  /* 0x0000000000007941 */ /* 0x000fea0003800200 */
.L_x_13160:
[----:B------:R-:W-:-:S05]  /*8cd0*/  LOP3.LUT R5, R0, 0x80, R5, 0xf8, !PT ;  /* 0x0000008000057812 */ /* 0x000fca00078ef805 */
[----:B------:R0:W-:Y:S01]  /*8ce0*/  STG.E.U8 desc[UR36][R2.64], R5 ;  /* 0x0000000502007986 */ /* 0x0001e2000c101124 */
[----:B------:R-:W-:Y:S05]  /*8cf0*/  BRA `(.L_x_13135) ;  /* 0x00000000005c7947 */ /* 0x000fea0003800000 */
.L_x_13157:
        /* <DEDUP_REMOVED lines=12> */
.L_x_13163:
[----:B------:R-:W-:Y:S02]  /*8dc0*/  ISETP.GT.U32.AND P0, PT, R4, 0x7f800000, PT ;  /* 0x7f8000000400780c */ /* 0x000fe40003f04070 */
[----:B------:R-:W-:-:S04]  /*8dd0*/  MOV R0, 0x7f ;  /* 0x0000007f00007802 */ /* 0x000fc80000000f00 */
[----:B------:R-:W-:-:S07]  /*8de0*/  SEL R0, R0, 0x7c, P0 ;  /* 0x0000007c00007807 */ /* 0x000fce0000000000 */
.L_x_13164:
[----:B------:R-:W-:Y:S05]  /*8df0*/  BSYNC.RECONVERGENT B0 ;  /* 0x0000000000007941 */ /* 0x000fea0003800200 */
.L_x_13162:
[----:B------:R-:W-:-:S04]  /*8e00*/  SHF.R.U32.HI R5, RZ, 0x18, R5 ;  /* 0x00000018ff057819 */ /* 0x000fc80000011605 */
[----:B------:R-:W-:-:S05]  /*8e10*/  LOP3.LUT R5, R0, 0x80, R5, 0xf8, !PT ;  /* 0x0000008000057812 */ /* 0x000fca00078ef805 */
[----:B------:R0:W-:Y:S01]  /*8e20*/  STG.E.U8 desc[UR36][R2.64], R5 ;  /* 0x0000000502007986 */ /* 0x0001e2000c101124 */
[----:B------:R-:W-:Y:S05]  /*8e30*/  BRA `(.L_x_13135) ;  /* 0x00000000000c7947 */ /* 0x000fea0003800000 */
.L_x_13156:
[----:B------:R-:W-:-:S04]  /*8e40*/  I2FP.F32.S32 R0, R4 ;  /* 0x0000000400007245 */ /* 0x000fc80000201400 */
[----:B------:R-:W-:-:S05]  /*8e50*/  F2FP.BF16.F32.PACK_AB R0, RZ, R0 ;  /* 0x00000000ff00723e */ /* 0x000fca00000010ff */
[----:B------:R0:W-:Y:S02]  /*8e60*/  STG.E.U16 desc[UR36][R2.64], R0 ;  /* 0x0000000002007986 */ /* 0x0001e4000c101524 */
.L_x_13135:
[----:B------:R-:W-:-:S07]  /*8e70*/  VIADD R17, R17, 0x80 ;  /* 0x0000008011117836 */ /* 0x000fce0000000000 */
.L_x_13095:
[----:B------:R-:W-:Y:S05]  /*8e80*/  BSYNC.RECONVERGENT B6 ;  /* 0x0000000000067941 */ /* 0x000fea0003800200 */
.L_x_13094:
        /* <DEDUP_REMOVED lines=306> */
.L_x_13165:
        /* <DEDUP_REMOVED lines=18> */
.L_x_13169:
[----:B------:R0:W5:Y:S01]  /*a2d0*/  LDG.E.U8 R0, desc[UR36][R2.64] ;  /* 0x0000002402007981 */ /* 0x000162000c1e1100 */
[----:B------:R-:W-:Y:S05]  /*a2e0*/  BRA `(.L_x_13171) ;  /* 0x0000000c002c7947 */ /* 0x000fea0003800000 */
.L_x_13168:
        /* <DEDUP_REMOVED lines=8> */
.L_x_13173:
[----:B------:R0:W5:Y:S01]  /*a370*/  LDG.E R0, desc[UR36][R2.64] ;  /* 0x0000002402007981 */ /* 0x000162000c1e1900 */
[----:B------:R-:W-:Y:S05]  /*a380*/  BRA `(.L_x_13171) ;  /* 0x0000000c00047947 */ /* 0x000fea0003800000 */
.L_x_13172:
[----:B------:R0:W5:Y:S01]  /*a390*/  LDG.E.S16 R0, desc[UR36][R2.64] ;  /* 0x0000002402007981 */ /* 0x000162000c1e1700 */
[----:B------:R-:W-:Y:S05]  /*a3a0*/  BRA `(.L_x_13171) ;  /* 0x0000000800fc7947 */ /* 0x000fea0003800000 */
.L_x_13167:
        /* <DEDUP_REMOVED lines=9> */
.L_x_13175:
[----:B------:R-:W2:Y:S02]  /*a440*/  LDG.E.U16 R2, desc[UR36][R2.64] ;  /* 0x0000002402027981 */ /* 0x000ea4000c1e1500 */
[----:B--2---:R-:W-:-:S06]  /*a450*/  HADD2.F32 R0, -RZ, R2.H0_H0 ;  /* 0x20000002ff007230 */ /* 0x004fcc0000004100 */
[----:B------:R-:W0:Y:S01]  /*a460*/  F2I.FTZ.TRUNC.NTZ R0, R0 ;  /* 0x0000000000007305 */ /* 0x000e22000021f100 */
[----:B------:R-:W-:Y:S05]  /*a470*/  BRA `(.L_x_13171) ;  /* 0x0000000800c87947 */ /* 0x000fea0003800000 */
.L_x_13174:
        /* <DEDUP_REMOVED lines=9> */
.L_x_13177:
[----:B------:R-:W2:Y:S02]  /*a510*/  LDG.E.U16 R2, desc[UR36][R2.64] ;  /* 0x0000002402027981 */ /* 0x000ea4000c1e1500 */
[----:B--2---:R-:W-:-:S06]  /*a520*/  HADD2.F32 R0, -RZ, R2.H0_H0 ;  /* 0x20000002ff007230 */ /* 0x004fcc0000004100 */
[----:B------:R-:W0:Y:S01]  /*a530*/  F2I.FTZ.TRUNC.NTZ R0, R0 ;  /* 0x0000000000007305 */ /* 0x000e22000021f100 */
[----:B------:R-:W-:Y:S05]  /*a540*/  BRA `(.L_x_13171) ;  /* 0x0000000800947947 */ /* 0x000fea0003800000 */
.L_x_13176:
[----:B------:R-:W2:Y:S02]  /*a550*/  LDG.E.64 R2, desc[UR36][R2.64] ;  /* 0x0000002402027981 */ /* 0x000ea4000c1e1b00 */
[----:B--2---:R0:W1:Y:S01]  /*a560*/  F2I.F64.TRUNC R0, R2 ;  /* 0x0000000200007311 */ /* 0x004062000030d100 */
[----:B------:R-:W-:Y:S05]  /*a570*/  BRA `(.L_x_13171) ;  /* 0x0000000800887947 */ /* 0x000fea0003800000 */
.L_x_13166:
        /* <DEDUP_REMOVED lines=12> */
.L_x_13180:
[----:B------:R-:W2:Y:S02]  /*a640*/  LDG.E.64 R2, desc[UR36][R2.64] ;  /* 0x0000002402027981 */ /* 0x000ea4000c1e1b00 */
[----:B--2---:R0:W1:Y:S01]  /*a650*/  F2I.F64.TRUNC R0, R2 ;  /* 0x0000000200007311 */ /* 0x004062000030d100 */
[----:B------:R-:W-:Y:S05]  /*a660*/  BRA `(.L_x_13171) ;  /* 0x00000008004c7947 */ /* 0x000fea0003800000 */
.L_x_13179:
        /* <DEDUP_REMOVED lines=26> */
.L_x_13182:
        /* <DEDUP_REMOVED lines=13> */
.L_x_13181:
[----:B------:R-:W2:Y:S02]  /*a8e0*/  LDG.E.U16 R0, desc[UR36][R2.64] ;  /* 0x0000002402007981 */ /* 0x000ea4000c1e1500 */
[----:B--2---:R-:W-:-:S06]  /*a8f0*/  IMAD.U32 R0, R0, 0x10000, RZ ;  /* 0x0001000000007824 */ /* 0x004fcc00078e00ff */
[----:B------:R-:W0:Y:S01]  /*a900*/  F2I.FTZ.TRUNC.NTZ R0, R0 ;  /* 0x0000000000007305 */ /* 0x000e22000021f100 */
[----:B------:R-:W-:Y:S05]  /*a910*/  BRA `(.L_x_13171) ;  /* 0x0000000400a07947 */ /* 0x000fea0003800000 */
.L_x_13178:
        /* <DEDUP_REMOVED lines=10> */
.L_x_13185:
        /* <DEDUP_REMOVED lines=21> */
.L_x_13189:
[----:B------:R-:W-:Y:S05]  /*ab10*/  BSYNC.RECONVERGENT B1 ;  /* 0x0000000000017941 */ /* 0x000fea0003800200 */
.L_x_13188:
[----:B------:R-:W-:Y:S01]  /*ab20*/  IMAD.SHL.U32 R0, R0, 0x100000, RZ ;  /* 0x0010000000007824 */ /* 0x000fe200078e00ff */
[----:B------:R-:W-:-:S04]  /*ab30*/  LEA R2, R2, 0x3b800000, 0x17 ;  /* 0x3b80000002027811 */ /* 0x000fc800078eb8ff */
[----:B------:R-:W-:-:S07]  /*ab40*/  LOP3.LUT R0, R2, R0, R7, 0xfe, !PT ;  /* 0x0000000002007212 */ /* 0x000fce00078efe07 */
.L_x_13187:
[----:B------:R-:W-:Y:S05]  /*ab50*/  BSYNC.RECONVERGENT B0 ;  /* 0x0000000000007941 */ /* 0x000fea0003800200 */
.L_x_13186:
[----:B------:R-:W2:Y:S01]  /*ab60*/  F2I.FTZ.TRUNC.NTZ R0, R0 ;  /* 0x0000000000007305 */ /* 0x000ea2000021f100 */
[----:B------:R-:W-:Y:S05]  /*ab70*/  BRA `(.L_x_13171) ;  /* 0x0000000400087947 */ /* 0x000fea0003800000 */
.L_x_13184:
        /* <DEDUP_REMOVED lines=21> */
.L_x_13193:
[----:B------:R-:W-:Y:S05]  /*acd0*/  BSYNC.RECONVERGENT B1 ;  /* 0x0000000000017941 */ /* 0x000fea0003800200 */
.L_x_13192:
[----:B------:R-:W-:Y:S02]  /*ace0*/  SHF.L.U32 R0, R0, 0x15, RZ ;  /* 0x0000001500007819 */ /* 0x000fe400000006ff */
[----:B------:R-:W-:-:S04]  /*acf0*/  LEA R2, R2, 0x37800000, 0x17 ;  /* 0x3780000002027811 */ /* 0x000fc800078eb8ff */
[----:B------:R-:W-:-:S07]  /*ad00*/  LOP3.LUT R0, R2, R0, R7, 0xfe, !PT ;  /* 0x0000000002007212 */ /* 0x000fce00078efe07 */
.L_x_13191:
[----:B------:R-:W-:Y:S05]  /*ad10*/  BSYNC.RECONVERGENT B0 ;  /* 0x0000000000007941 */ /* 0x000fea0003800200 */
.L_x_13190:
[----:B------:R-:W0:Y:S01]  /*ad20*/  F2I.FTZ.TRUNC.NTZ R0, R0 ;  /* 0x0000000000007305 */ /* 0x000e22000021f100 */
[----:B------:R-:W-:Y:S05]  /*ad30*/  BRA `(.L_x_13171) ;  /* 0x0000000000987947 */ /* 0x000fea0003800000 */
.L_x_13183:
        /* <DEDUP_REMOVED lines=14> */
.L_x_13197:
[----:B------:R-:W-:Y:S05]  /*ae20*/  BSYNC.RECONVERGENT B0 ;  /* 0x0000000000007941 */ /* 0x000fea0003800200 */
.L_x_13196:
[----:B------:R-:W4:Y:S01]  /*ae30*/  F2I.FTZ.TRUNC.NTZ R0, R0 ;  /* 0x0000000000007305 */ /* 0x000f22000021f100 */
[----:B------:R-:W-:Y:S05]  /*ae40*/  BRA `(.L_x_13171) ;  /* 0x0000000000547947 */ /* 0x000fea0003800000 */
.L_x_13170:
        /* <DEDUP_REMOVED lines=16> */
.L_x_13198:
[----:B------:R-:W-:Y:S01]  /*af50*/  IMAD.MOV.U32 R0, RZ, RZ, RZ ;  /* 0x000000ffff007224 */ /* 0x000fe200078e00ff */
[----:B------:R-:W-:Y:S06]  /*af60*/  BRA `(.L_x_13171) ;  /* 0x00000000000c7947 */ /* 0x000fec0003800000 */
.L_x_13195:
[----:B------:R0:W5:Y:S01]  /*af70*/  LDG.E R0, desc[UR36][R2.64] ;  /* 0x0000002402007981 */ /* 0x000162000c1e1900 */
[----:B------:R-:W-:Y:S05]  /*af80*/  BRA `(.L_x_13171) ;  /* 0x0000000000047947 */ /* 0x000fea0003800000 */
.L_x_13194:
[----:B------:R3:W5:Y:S02]  /*af90*/  LDG.E R0, desc[UR36][R2.64] ;  /* 0x0000002402007981 */ /* 0x000764000c1e1900 */
.L_x_13171:
        /* <DEDUP_REMOVED lines=15> */
.L_x_13202:
[----:B------:R-:W-:Y:S01]  /*b090*/  STG.E.U8 desc[UR36][R16.64], R2 ;  /* 0x0000000210007986 */ /* 0x000fe2000c101124 */
[----:B------:R-:W-:Y:S05]  /*b0a0*/  EXIT ;  /* 0x000000000000794d */ /* 0x000fea0003800000 */
.L_x_13201:
        /* <DEDUP_REMOVED lines=9> */
.L_x_13205:
[----:B------:R-:W-:Y:S01]  /*b140*/  STG.E desc[UR36][R16.64], R2 ;  /* 0x0000000210007986 */ /* 0x000fe2000c101924 */
[----:B------:R-:W-:Y:S05]  /*b150*/  EXIT ;  /* 0x000000000000794d */ /* 0x000fea0003800000 */
.L_x_13204:
[----:B------:R-:W-:Y:S01]  /*b160*/  STG.E.U16 desc[UR36][R16.64], R2 ;  /* 0x0000000210007986 */ /* 0x000fe2000c101524 */
[----:B------:R-:W-:Y:S05]  /*b170*/  EXIT ;  /* 0x000000000000794d */ /* 0x000fea0003800000 */
.L_x_13200:
        /* <DEDUP_REMOVED lines=9> */
.L_x_13207:
[----:B------:R-:W-:-:S04]  /*b210*/  I2FP.F32.S32 R0, R2 ;  /* 0x0000000200007245 */ /* 0x000fc80000201400 */
[----:B------:R-:W-:-:S05]  /*b220*/  F2FP.F16.F32.PACK_AB R0, RZ, R0 ;  /* 0x00000000ff00723e */ /* 0x000fca00000000ff */
[----:B------:R-:W-:Y:S01]  /*b230*/  STG.E.U16 desc[UR36][R16.64], R0 ;  /* 0x0000000010007986 */ /* 0x000fe2000c101524 */
[----:B------:R-:W-:Y:S05]  /*b240*/  EXIT ;  /* 0x000000000000794d */ /* 0x000fea0003800000 */
.L_x_13206:
        /* <DEDUP_REMOVED lines=10> */
.L_x_13209:
[----:B------:R-:W-:-:S04]  /*b2f0*/  I2FP.F32.S32 R2, R2 ;  /* 0x0000000200027245 */ /* 0x000fc80000201400 */
[----:B------:R-:W-:-:S04]  /*b300*/  F2FP.F16.F32.PACK_AB R3, RZ, R2 ;  /* 0x00000002ff03723e */ /* 0x000fc800000000ff */
[----:B------:R-:W-:-:S05]  /*b310*/  PRMT R3, R3, 0x5410, RZ ;  /* 0x0000541003037816 */ /* 0x000fca00000000ff */
[----:B------:R-:W-:Y:S01]  /*b320*/  STG.E desc[UR36][R16.64], R3 ;  /* 0x0000000310007986 */ /* 0x000fe2000c101924 */
[----:B------:R-:W-:Y:S05]  /*b330*/  EXIT ;  /* 0x000000000000794d */ /* 0x000fea0003800000 */
.L_x_13208:
[----:B------:R-:W0:Y:S02]  /*b340*/  I2F.F64 R2, R2 ;  /* 0x0000000200027312 */ /* 0x000e240000201c00 */
[----:B0-----:R-:W-:Y:S01]  /*b350*/  STG.E.64 desc[UR36][R16.64], R2 ;  /* 0x0000000210007986 */ /* 0x001fe2000c101b24 */
[----:B------:R-:W-:Y:S05]  /*b360*/  EXIT ;  /* 0x000000000000794d */ /* 0x000fea0003800000 */
.L_x_13199:
        /* <DEDUP_REMOVED lines=12> */
.L_x_13213:
        /* <DEDUP_REMOVED lines=17> */
.L_x_13216:
[----:B------:R-:W-:-:S04]  /*b540*/  SHF.R.U32.HI R3, RZ, 0x18, R3 ;  /* 0x00000018ff037819 */ /* 0x000fc80000011603 */
[----:B------:R-:W-:-:S04]  /*b550*/  LOP3.LUT R0, R0, 0x80, R3, 0xf8, !PT ;  /* 0x0000008000007812 */ /* 0x000fc800078ef803 */
[----:B------:R-:W-:-:S07]  /*b560*/  PRMT R8, R0, 0x7610, R8 ;  /* 0x0000761000087816 */ /* 0x000fce0000000008 */
.L_x_13215:
[----:B------:R-:W-:Y:S05]  /*b570*/  BSYNC.RECONVERGENT B0 ;  /* 0x0000000000007941 */ /* 0x000fea0003800200 */
.L_x_13214:
[----:B------:R-:W-:Y:S01]  /*b580*/  STG.E.U8 desc[UR36][R16.64], R8 ;  /* 0x0000000810007986 */ /* 0x000fe2000c101124 */
[----:B------:R-:W-:Y:S05]  /*b590*/  EXIT ;  /* 0x000000000000794d */ /* 0x000fea0003800000 */
.L_x_13212:
        /* <DEDUP_REMOVED lines=17> */
.L_x_13219:
[----:B------:R-:W-:-:S04]  /*b6b0*/  SHF.R.U32.HI R3, RZ, 0x18, R3 ;  /* 0x00000018ff037819 */ /* 0x000fc80000011603 */
[----:B------:R-:W-:-:S04]  /*b6c0*/  LOP3.LUT R0, R0, 0x80, R3, 0xf8, !PT ;  /* 0x0000008000007812 */ /* 0x000fc800078ef803 */
[----:B------:R-:W-:-:S07]  /*b6d0*/  PRMT R8, R0, 0x7610, R8 ;  /* 0x0000761000087816 */ /* 0x000fce0000000008 */
.L_x_13218:
[----:B------:R-:W-:Y:S05]  /*b6e0*/  BSYNC.RECONVERGENT B0 ;  /* 0x0000000000007941 */ /* 0x000fea0003800200 */
.L_x_13217:
[----:B------:R-:W-:Y:S01]  /*b6f0*/  STG.E.U8 desc[UR36][R16.64], R8 ;  /* 0x0000000810007986 */ /* 0x000fe2000c101124 */
[----:B------:R-:W-:Y:S05]  /*b700*/  EXIT ;  /* 0x000000000000794d */ /* 0x000fea0003800000 */
.L_x_13211:
        /* <DEDUP_REMOVED lines=22> */
.L_x_13221:
[----:B------:R-:W-:-:S05]  /*b870*/  SHF.R.S32.HI R3, RZ, 0x1f, R2 ;  /* 0x0000001fff037819 */ /* 0x000fca0000011402 */
[----:B------:R-:W-:Y:S01]  /*b880*/  STG.E.64 desc[UR36][R16.64], R2 ;  /* 0x0000000210007986 */ /* 0x000fe2000c101b24 */
[----:B------:R-:W-:Y:S05]  /*b890*/  EXIT ;  /* 0x000000000000794d */ /* 0x000fea0003800000 */
.L_x_13220:
[----:B------:R-:W-:Y:S01]  /*b8a0*/  STG.E desc[UR36][R16.64], R2 ;  /* 0x0000000210007986 */ /* 0x000fe2000c101924 */
[----:B------:R-:W-:Y:S05]  /*b8b0*/  EXIT ;  /* 0x000000000000794d */ /* 0x000fea0003800000 */
.L_x_13210:
        /* <DEDUP_REMOVED lines=8> */
[----:B------:R-:W-:Y:S01]  /*b940*/  STG.E.U8 desc[UR36][R16.64], R3 ;  /* 0x0000000310007986 */ /* 0x000fe2000c101124 */
[----:B------:R-:W-:Y:S05]  /*b950*/  EXIT ;  /* 0x000000000000794d */ /* 0x000fea0003800000 */
.L_x_13223:
[----:B------:R-:W0:Y:S01]  /*b960*/  I2F.F64 R4, R2 ;  /* 0x0000000200047312 */ /* 0x000e220000201c00 */
[----:B------:R-:W-:-:S05]  /*b970*/  CS2R R6, SRZ ;  /* 0x0000000000067805 */ /* 0x000fca000001ff00 */
[----:B0-----:R-:W-:Y:S01]  /*b980*/  STG.E.128 desc[UR36][R16.64], R4 ;  /* 0x0000000410007986 */ /* 0x001fe2000c101d24 */
[----:B------:R-:W-:Y:S05]  /*b990*/  EXIT ;  /* 0x000000000000794d */ /* 0x000fea0003800000 */
.L_x_13222:
[----:B------:R-:W-:-:S09]  /*b9a0*/  UISETP.NE.AND UP0, UPT, UR4, 0xf, UPT ;  /* 0x0000000f0400788c */ /* 0x000fd2000bf05270 */
[----:B------:R-:W-:Y:S05]  /*b9b0*/  BRA.U !UP0, `(.L_x_13224) ;  /* 0x0000000108e87547 */ /* 0x000fea000b800000 */
[----:B------:R-:W-:-:S09]  /*b9c0*/  UISETP.NE.AND UP0, UPT, UR4, 0x17, UPT ;  /* 0x000000170400788c */ /* 0x000fd2000bf05270 */
[----:B------:R-:W-:Y:S05]  /*b9d0*/  BRA.U !UP0, `(.L_x_13225) ;  /* 0x0000000108907547 */ /* 0x000fea000b800000 */
[----:B------:R-:W-:-:S09]  /*b9e0*/  UISETP.NE.AND UP0, UPT, UR4, 0x18, UPT ;  /* 0x000000180400788c */ /* 0x000fd2000bf05270 */
[----:B------:R-:W-:Y:S05]  /*b9f0*/  BRA.U !UP0, `(.L_x_13226) ;  /* 0x0000000108447547 */ /* 0x000fea000b800000 */
.L_x_13203:
        /* <DEDUP_REMOVED lines=16> */
.L_x_13227:
[----:B------:R-:W-:Y:S05]  /*bb00*/  EXIT ;  /* 0x000000000000794d */ /* 0x000fea0003800000 */
.L_x_13226:
        /* <DEDUP_REMOVED lines=13> */
.L_x_13229:
[----:B------:R-:W-:Y:S05]  /*bbe0*/  BSYNC.RECONVERGENT B0 ;  /* 0x0000000000007941 */ /* 0x000fea0003800200 */
.L_x_13228:
[----:B------:R-:W-:-:S05]  /*bbf0*/  LOP3.LUT R3, R0, 0x80, R3, 0xf8, !PT ;  /* 0x0000008000037812 */ /* 0x000fca00078ef803 */
[----:B------:R-:W-:Y:S01]  /*bc00*/  STG.E.U8 desc[UR36][R16.64], R3 ;  /* 0x0000000310007986 */ /* 0x000fe2000c101124 */
[----:B------:R-:W-:Y:S05]  /*bc10*/  EXIT ;  /* 0x000000000000794d */ /* 0x000fea0003800000 */
.L_x_13225:
        /* <DEDUP_REMOVED lines=12> */
.L_x_13231:
[----:B------:R-:W-:Y:S01]  /*bce0*/  IMAD.MOV.U32 R0, RZ, RZ, 0x7f ;  /* 0x0000007fff007424 */ /* 0x000fe200078e00ff */
[----:B------:R-:W-:-:S04]  /*bcf0*/  ISETP.GT.U32.AND P0, PT, R2, 0x7f800000, PT ;  /* 0x7f8000000200780c */ /* 0x000fc80003f04070 */
[----:B------:R-:W-:-:S09]  /*bd00*/  SEL R0, R0, 0x7c, P0 ;  /* 0x0000007c00007807 */ /* 0x000fd20000000000 */
.L_x_13232:
[----:B------:R-:W-:Y:S05]  /*bd10*/  BSYNC.RECONVERGENT B0 ;  /* 0x0000000000007941 */ /* 0x000fea0003800200 */
.L_x_13230:
[----:B------:R-:W-:-:S04]  /*bd20*/  SHF.R.U32.HI R3, RZ, 0x18, R3 ;  /* 0x00000018ff037819 */ /* 0x000fc80000011603 */
[----:B------:R-:W-:-:S05]  /*bd30*/  LOP3.LUT R3, R0, 0x80, R3, 0xf8, !PT ;  /* 0x0000008000037812 */ /* 0x000fca00078ef803 */
[----:B------:R-:W-:Y:S01]  /*bd40*/  STG.E.U8 desc[UR36][R16.64], R3 ;  /* 0x0000000310007986 */ /* 0x000fe2000c101124 */
[----:B------:R-:W-:Y:S05]  /*bd50*/  EXIT ;  /* 0x000000000000794d */ /* 0x000fea0003800000 */
.L_x_13224:
[----:B------:R-:W-:-:S04]  /*bd60*/  I2FP.F32.S32 R0, R2 ;  /* 0x0000000200007245 */ /* 0x000fc80000201400 */
[----:B------:R-:W-:-:S05]  /*bd70*/  F2FP.BF16.F32.PACK_AB R0, RZ, R0 ;  /* 0x00000000ff00723e */ /* 0x000fca00000010ff */
[----:B------:R-:W-:Y:S01]  /*bd80*/  STG.E.U16 desc[UR36][R16.64], R0 ;  /* 0x0000000010007986 */ /* 0x000fe2000c101524 */
[----:B------:R-:W-:Y:S05]  /*bd90*/  EXIT ;  /* 0x000000000000794d */ /* 0x000fea0003800000 */
.L_x_13233:
        /* <DEDUP_REMOVED lines=14> */
.L_x_26243:


//--------------------- .text._ZN2at6native27unrolled_elementwise_kernelINS0_13AUnaryFunctorIiiiNS0_16BitwiseOrFunctorIiEEEESt5arrayIPcLm2EELi4E23TrivialOffsetCalculatorILi1EjESA_NS0_6memory12LoadWithCastILi1EEENSB_13StoreWithCastILi1EEEEEviT_T0_T2_T3_T4_T5_ --------------------------
	.section	.text._ZN2at6native27unrolled_elementwise_kernelINS0_13AUnaryFunctorIiiiNS0_16BitwiseOrFunctorIiEEEESt5arrayIPcLm2EELi4E23TrivialOffsetCalculatorILi1EjESA_NS0_6memory12LoadWithCastILi1EEENSB_13StoreWithCastILi1EEEEEviT_T0_T2_T3_T4_T5_,"ax",@progbits
	.align	128
        .global         _ZN2at6native27unrolled_elementwise_kernelINS0_13AUnaryFunctorIiiiNS0_16BitwiseOrFunctorIiEEEESt5arrayIPcLm2EELi4E23TrivialOffsetCalculatorILi1EjESA_NS0_6memory12LoadWithCastILi1EEENSB_13StoreWithCastILi1EEEEEviT_T0_T2_T3_T4_T5_
        .type           _ZN2at6native27unrolled_elementwise_kernelINS0_13AUnaryFunctorIiiiNS0_16BitwiseOrFunctorIiEEEESt5arrayIPcLm2EELi4E23TrivialOffsetCalculatorILi1EjESA_NS0_6memory12LoadWithCastILi1EEENSB_13StoreWithCastILi1EEEEEviT_T0_T2_T3_T4_T5_,@function
        .size           _ZN2at6native27unrolled_elementwise_kernelINS0_13AUnaryFunctorIiiiNS0_16BitwiseOrFunctorIiEEEESt5arrayIPcLm2EELi4E23TrivialOffsetCalculatorILi1EjESA_NS0_6memory12LoadWithCastILi1EEENSB_13StoreWithCastILi1EEEEEviT_T0_T2_T3_T4_T5_,(.L_x_26244 - _ZN2at6native27unrolled_elementwise_kernelINS0_13AUnaryFunctorIiiiNS0_16BitwiseOrFunctorIiEEEESt5arrayIPcLm2EELi4E23TrivialOffsetCalculatorILi1EjESA_NS0_6memory12LoadWithCastILi1EEENSB_13StoreWithCastILi1EEEEEviT_T0_T2_T3_T4_T5_)
        .other          _ZN2at6native27unrolled_elementwise_kernelINS0_13AUnaryFunctorIiiiNS0_16BitwiseOrFunctorIiEEEESt5arrayIPcLm2EELi4E23TrivialOffsetCalculatorILi1EjESA_NS0_6memory12LoadWithCastILi1EEENSB_13StoreWithCastILi1EEEEEviT_T0_T2_T3_T4_T5_,@"STO_CUDA_ENTRY STV_DEFAULT"
_ZN2at6native27unrolled_elementwise_kernelINS0_13AUnaryFunctorIiiiNS0_16BitwiseOrFunctorIiEEEESt5arrayIPcLm2EELi4E23TrivialOffsetCalculatorILi1EjESA_NS0_6memory12LoadWithCastILi1EEENSB_13StoreWithCastILi1EEEEEviT_T0_T2_T3_T4_T5_:
.text._ZN2at6native27unrolled_elementwise_kernelINS0_13AUnaryFunctorIiiiNS0_16BitwiseOrFunctorIiEEEESt5arrayIPcLm2EELi4E23TrivialOffsetCalculatorILi1EjESA_NS0_6memory12LoadWithCastILi1EEENSB_13StoreWithCastILi1EEEEEviT_T0_T2_T3_T4_T5_:
        /* <DEDUP_REMOVED lines=31> */
.L_x_13239:
[----:B------:R3:W5:Y:S01]  /*01f0*/  LDG.E.U8 R22, desc[UR36][R4.64] ;  /* 0x0000002404167981 */ /* 0x000762000c1e1100 */
[----:B------:R-:W-:Y:S05]  /*0200*/  BRA `(.L_x_13241) ;  /* 0x0000000c00307947 */ /* 0x000fea0003800000 */
.L_x_13238:
        /* <DEDUP_REMOVED lines=8> */
.L_x_13243:
[----:B------:R1:W5:Y:S01]  /*0290*/  LDG.E R22, desc[UR36][R4.64] ;  /* 0x0000002404167981 */ /* 0x000362000c1e1900 */
[----:B------:R-:W-:Y:S05]  /*02a0*/  BRA `(.L_x_13241) ;  /* 0x0000000c00087947 */ /* 0x000fea0003800000 */
.L_x_13242:
[----:B------:R2:W5:Y:S01]  /*02b0*/  LDG.E.S16 R22, desc[UR36][R4.64] ;  /* 0x0000002404167981 */ /* 0x000562000c1e1700 */
[----:B------:R-:W-:Y:S05]  /*02c0*/  BRA `(.L_x_13241) ;  /* 0x0000000c00007947 */ /* 0x000fea0003800000 */
.L_x_13237:
        /* <DEDUP_REMOVED lines=9> */
.L_x_13245:
[----:B------:R-:W2:Y:S02]  /*0360*/  LDG.E.U16 R4, desc[UR36][R4.64] ;  /* 0x0000002404047981 */ /* 0x000ea4000c1e1500 */
[----:B--2---:R-:W-:-:S06]  /*0370*/  HADD2.F32 R22, -RZ, R4.H0_H0 ;  /* 0x20000004ff167230 */ /* 0x004fcc0000004100 */
[----:B------:R-:W0:Y:S01]  /*0380*/  F2I.FTZ.TRUNC.NTZ R22, R22 ;  /* 0x0000001600167305 */ /* 0x000e22000021f100 */
[----:B------:R-:W-:Y:S05]  /*0390*/  BRA `(.L_x_13241) ;  /* 0x0000000800cc7947 */ /* 0x000fea0003800000 */
.L_x_13244:
        /* <DEDUP_REMOVED lines=9> */
.L_x_13247:
[----:B------:R-:W2:Y:S02]  /*0430*/  LDG.E.U16 R4, desc[UR36][R4.64] ;  /* 0x0000002404047981 */ /* 0x000ea4000c1e1500 */
[----:B--2---:R-:W-:-:S06]  /*0440*/  HADD2.F32 R22, -RZ, R4.H0_H0 ;  /* 0x20000004ff167230 */ /* 0x004fcc0000004100 */
[----:B------:R-:W0:Y:S01]  /*0450*/  F2I.FTZ.TRUNC.NTZ R22, R22 ;  /* 0x0000001600167305 */ /* 0x000e22000021f100 */
[----:B------:R-:W-:Y:S05]  /*0460*/  BRA `(.L_x_13241) ;  /* 0x0000000800987947 */ /* 0x000fea0003800000 */
.L_x_13246:
[----:B------:R-:W2:Y:S02]  /*0470*/  LDG.E.64 R4, desc[UR36][R4.64] ;  /* 0x0000002404047981 */ /* 0x000ea4000c1e1b00 */
[----:B--2---:R0:W1:Y:S01]  /*0480*/  F2I.F64.TRUNC R22, R4 ;  /* 0x0000000400167311 */ /* 0x004062000030d100 */
[----:B------:R-:W-:Y:S05]  /*0490*/  BRA `(.L_x_13241) ;  /* 0x00000008008c7947 */ /* 0x000fea0003800000 */
.L_x_13236:
        /* <DEDUP_REMOVED lines=12> */
.L_x_13250:
[----:B------:R-:W2:Y:S02]  /*0560*/  LDG.E.64 R4, desc[UR36][R4.64] ;  /* 0x0000002404047981 */ /* 0x000ea4000c1e1b00 */
[----:B--2---:R0:W1:Y:S01]  /*0570*/  F2I.F64.TRUNC R22, R4 ;  /* 0x0000000400167311 */ /* 0x004062000030d100 */
[----:B------:R-:W-:Y:S05]  /*0580*/  BRA `(.L_x_13241) ;  /* 0x0000000800507947 */ /* 0x000fea0003800000 */
.L_x_13249:
        /* <DEDUP_REMOVED lines=26> */
.L_x_13252:
        /* <DEDUP_REMOVED lines=14> */
.L_x_13251:
[----:B------:R-:W2:Y:S02]  /*0810*/  LDG.E.U16 R22, desc[UR36][R4.64] ;  /* 0x0000002404167981 */ /* 0x000ea4000c1e1500 */
[----:B--2---:R-:W-:-:S06]  /*0820*/  IMAD.U32 R22, R22, 0x10000, RZ ;  /* 0x0001000016167824 */ /* 0x004fcc00078e00ff */
[----:B------:R-:W0:Y:S01]  /*0830*/  F2I.FTZ.TRUNC.NTZ R22, R22 ;  /* 0x0000001600167305 */ /* 0x000e22000021f100 */
[----:B------:R-:W-:Y:S05]  /*0840*/  BRA `(.L_x_13241) ;  /* 0x0000000400a07947 */ /* 0x000fea0003800000 */
.L_x_13248:
        /* <DEDUP_REMOVED lines=10> */
.L_x_13255:
        /* <DEDUP_REMOVED lines=21> */
.L_x_13259:
[----:B------:R-:W-:Y:S05]  /*0a40*/  BSYNC.RECONVERGENT B1 ;  /* 0x0000000000017941 */ /* 0x000fea0003800200 */
.L_x_13258:
[----:B------:R-:W-:Y:S01]  /*0a50*/  IMAD.SHL.U32 R0, R0, 0x100000, RZ ;  /* 0x0010000000007824 */ /* 0x000fe200078e00ff */
[----:B------:R-:W-:-:S04]  /*0a60*/  LEA R3, R3, 0x3b800000, 0x17 ;  /* 0x3b80000003037811 */ /* 0x000fc800078eb8ff */
[----:B------:R-:W-:-:S07]  /*0a70*/  LOP3.LUT R22, R3, R0, R7, 0xfe, !PT ;  /* 0x0000000003167212 */ /* 0x000fce00078efe07 */
.L_x_13257:
[----:B------:R-:W-:Y:S05]  /*0a80*/  BSYNC.RECONVERGENT B0 ;  /* 0x0000000000007941 */ /* 0x000fea0003800200 */
.L_x_13256:
[----:B------:R-:W0:Y:S01]  /*0a90*/  F2I.FTZ.TRUNC.NTZ R22, R22 ;  /* 0x0000001600167305 */ /* 0x000e22000021f100 */
[----:B------:R-:W-:Y:S05]  /*0aa0*/  BRA `(.L_x_13241) ;  /* 0x0000000400087947 */ /* 0x000fea0003800000 */
.L_x_13254:
        /* <DEDUP_REMOVED lines=21> */
.L_x_13263:
[----:B------:R-:W-:Y:S05]  /*0c00*/  BSYNC.RECONVERGENT B1 ;  /* 0x0000000000017941 */ /* 0x000fea0003800200 */
.L_x_13262:
[----:B------:R-:W-:Y:S01]  /*0c10*/  IMAD.SHL.U32 R0, R0, 0x200000, RZ ;  /* 0x0020000000007824 */ /* 0x000fe200078e00ff */
[----:B------:R-:W-:-:S04]  /*0c20*/  LEA R3, R3, 0x37800000, 0x17 ;  /* 0x3780000003037811 */ /* 0x000fc800078eb8ff */
[----:B------:R-:W-:-:S07]  /*0c30*/  LOP3.LUT R22, R3, R0, R7, 0xfe, !PT ;  /* 0x0000000003167212 */ /* 0x000fce00078efe07 */
.L_x_13261:
[----:B------:R-:W-:Y:S05]  /*0c40*/  BSYNC.RECONVERGENT B0 ;  /* 0x0000000000007941 */ /* 0x000fea0003800200 */
.L_x_13260:
[----:B------:R-:W0:Y:S01]  /*0c50*/  F2I.FTZ.TRUNC.NTZ R22, R22 ;  /* 0x0000001600167305 */ /* 0x000e22000021f100 */
[----:B------:R-:W-:Y:S05]  /*0c60*/  BRA `(.L_x_13241) ;  /* 0x0000000000987947 */ /* 0x000fea0003800000 */
.L_x_13253:
[----:B------:R-:W-:-:S09]  /*0c70*/  UISETP.NE.AND UP0, UPT, UR4, 0x1c, UPT ;  /* 0x0000001c0400788c */ /* 0x000fd2000bf05270 */
[----:B------:R-:W-:Y:S05]  /*0c80*/  BRA.U !UP0, `(.L_x_13264) ;  /* 0x00000001088c7547 */ /* 0x000fea000b800000 */
[----:B------:R-:W-:-:S09]  /*0c90*/  UISETP.NE.AND UP0, UPT, UR4, 0x1d, UPT ;  /* 0x0000001d0400788c */ /* 0x000fd2000bf05270 */
[----:B------:R-:W-:Y:S05]  /*0ca0*/  BRA.U !UP0, `(.L_x_13265) ;  /* 0x00000001087c7547 */ /* 0x000fea000b800000 */
[----:B------:R-:W-:-:S09]  /*0cb0*/  UISETP.NE.AND UP0, UPT, UR4, 0x2c, UPT ;  /* 0x0000002c0400788c */ /* 0x000fd2000bf05270 */
[----:B------:R-:W-:Y:S05]  /*0cc0*/  BRA.U !UP0, `(.L_x_13266) ;  /* 0x0000000108487547 */ /* 0x000fea000b800000 */
.L_x_13240:
        /* <DEDUP_REMOVED lines=16> */
.L_x_13267:
[----:B------:R-:W-:Y:S01]  /*0dd0*/  IMAD.MOV.U32 R22, RZ, RZ, RZ ;  /* 0x000000ffff167224 */ /* 0x000fe200078e00ff */
[----:B------:R-:W-:Y:S06]  /*0de0*/  BRA `(.L_x_13241) ;  /* 0x0000000000387947 */ /* 0x000fec0003800000 */
.L_x_13266:
        /* <DEDUP_REMOVED lines=8> */
.L_x_13269:
[----:B------:R-:W-:Y:S05]  /*0e70*/  BSYNC.RECONVERGENT B0 ;  /* 0x0000000000007941 */ /* 0x000fea0003800200 */
.L_x_13268:
[----:B------:R-:W0:Y:S01]  /*0e80*/  F2I.FTZ.TRUNC.NTZ R22, R22 ;  /* 0x0000001600167305 */ /* 0x000e22000021f100 */
[----:B------:R-:W-:Y:S05]  /*0e90*/  BRA `(.L_x_13241) ;  /* 0x00000000000c7947 */ /* 0x000fea0003800000 */
.L_x_13265:
[----:B------:R0:W5:Y:S01]  /*0ea0*/  LDG.E R22, desc[UR36][R4.64] ;  /* 0x0000002404167981 */ /* 0x000162000c1e1900 */
[----:B------:R-:W-:Y:S05]  /*0eb0*/  BRA `(.L_x_13241) ;  /* 0x0000000000047947 */ /* 0x000fea0003800000 */
.L_x_13264:
[----:B------:R0:W5:Y:S02]  /*0ec0*/  LDG.E R22, desc[UR36][R4.64] ;  /* 0x0000002404167981 */ /* 0x000164000c1e1900 */
.L_x_13241:
[----:B------:R-:W-:-:S07]  /*0ed0*/  VIADD R26, R2, 0x80 ;  /* 0x00000080021a7836 */ /* 0x000fce0000000000 */
.L_x_13235:
[----:B------:R-:W-:Y:S05]  /*0ee0*/  BSYNC.RECONVERGENT B6 ;  /* 0x0000000000067941 */ /* 0x000fea0003800200 */
.L_x_13234:
        /* <DEDUP_REMOVED lines=23> */
.L_x_13275:
[----:B------:R0:W5:Y:S01]  /*1060*/  LDG.E.U8 R24, desc[UR36][R4.64] ;  /* 0x0000002404187981 */ /* 0x000162000c1e1100 */
[----:B------:R-:W-:Y:S05]  /*1070*/  BRA `(.L_x_13277) ;  /* 0x0000000c00307947 */ /* 0x000fea0003800000 */
.L_x_13274:
        /* <DEDUP_REMOVED lines=8> */
.L_x_13279:
[----:B------:R0:W5:Y:S01]  /*1100*/  LDG.E R24, desc[UR36][R4.64] ;  /* 0x0000002404187981 */ /* 0x000162000c1e1900 */
[----:B------:R-:W-:Y:S05]  /*1110*/  BRA `(.L_x_13277) ;  /* 0x0000000c00087947 */ /* 0x000fea0003800000 */
.L_x_13278:
[----:B------:R0:W5:Y:S01]  /*1120*/  LDG.E.S16 R24, desc[UR36][R4.64] ;  /* 0x0000002404187981 */ /* 0x000162000c1e1700 */
[----:B------:R-:W-:Y:S05]  /*1130*/  BRA `(.L_x_13277) ;  /* 0x0000000c00007947 */ /* 0x000fea0003800000 */
.L_x_13273:
        /* <DEDUP_REMOVED lines=9> */
.L_x_13281:
[----:B------:R-:W2:Y:S02]  /*11d0*/  LDG.E.U16 R4, desc[UR36][R4.64] ;  /* 0x0000002404047981 */ /* 0x000ea4000c1e1500 */
[----:B--2---:R-:W-:-:S06]  /*11e0*/  HADD2.F32 R24, -RZ, R4.H0_H0 ;  /* 0x20000004ff187230 */ /* 0x004fcc0000004100 */
[----:B------:R-:W0:Y:S01]  /*11f0*/  F2I.FTZ.TRUNC.NTZ R24, R24 ;  /* 0x0000001800187305 */ /* 0x000e22000021f100 */
[----:B------:R-:W-:Y:S05]  /*1200*/  BRA `(.L_x_13277) ;  /* 0x0000000800cc7947 */ /* 0x000fea0003800000 */
.L_x_13280:
        /* <DEDUP_REMOVED lines=9> */
.L_x_13283:
[----:B------:R-:W2:Y:S02]  /*12a0*/  LDG.E.U16 R4, desc[UR36][R4.64] ;  /* 0x0000002404047981 */ /* 0x000ea4000c1e1500 */
[----:B--2---:R-:W-:-:S06]  /*12b0*/  HADD2.F32 R24, -RZ, R4.H0_H0 ;  /* 0x20000004ff187230 */ /* 0x004fcc0000004100 */
[----:B------:R-:W0:Y:S01]  /*12c0*/  F2I.FTZ.TRUNC.NTZ R24, R24 ;  /* 0x0000001800187305 */ /* 0x000e22000021f100 */
[----:B------:R-:W-:Y:S05]  /*12d0*/  BRA `(.L_x_13277) ;  /* 0x0000000800987947 */ /* 0x000fea0003800000 */
.L_x_13282:
[----:B------:R-:W2:Y:S02]  /*12e0*/  LDG.E.64 R24, desc[UR36][R4.64] ;  /* 0x0000002404187981 */ /* 0x000ea4000c1e1b00 */
[----:B--2---:R0:W1:Y:S01]  /*12f0*/  F2I.F64.TRUNC R24, R24 ;  /* 0x0000001800187311 */ /* 0x004062000030d100 */
[----:B------:R-:W-:Y:S05]  /*1300*/  BRA `(.L_x_13277) ;  /* 0x00000008008c7947 */ /* 0x000fea0003800000 */
.L_x_13272:
        /* <DEDUP_REMOVED lines=12> */
.L_x_13286:
[----:B------:R-:W2:Y:S02]  /*13d0*/  LDG.E.64 R4, desc[UR36][R4.64] ;  /* 0x0000002404047981 */ /* 0x000ea4000c1e1b00 */
[----:B--2---:R0:W1:Y:S01]  /*13e0*/  F2I.F64.TRUNC R24, R4 ;  /* 0x0000000400187311 */ /* 0x004062000030d100 */
[----:B------:R-:W-:Y:S05]  /*13f0*/  BRA `(.L_x_13277) ;  /* 0x0000000800507947 */ /* 0x000fea0003800000 */
.L_x_13285:
        /* <DEDUP_REMOVED lines=26> */
.L_x_13288:
        /* <DEDUP_REMOVED lines=14> */
.L_x_13287:
[----:B------:R-:W2:Y:S02]  /*1680*/  LDG.E.U16 R24, desc[UR36][R4.64] ;  /* 0x0000002404187981 */ /* 0x000ea4000c1e1500 */
[----:B--2---:R-:W-:-:S06]  /*1690*/  IMAD.U32 R24, R24, 0x10000, RZ ;  /* 0x0001000018187824 */ /* 0x004fcc00078e00ff */
[----:B------:R-:W4:Y:S01]  /*16a0*/  F2I.FTZ.TRUNC.NTZ R24, R24 ;  /* 0x0000001800187305 */ /* 0x000f22000021f100 */
[----:B------:R-:W-:Y:S05]  /*16b0*/  BRA `(.L_x_13277) ;  /* 0x0000000400a07947 */ /* 0x000fea0003800000 */
.L_x_13284:
        /* <DEDUP_REMOVED lines=10> */
.L_x_13291:
        /* <DEDUP_REMOVED lines=21> */
.L_x_13295:
[----:B------:R-:W-:Y:S05]  /*18b0*/  BSYNC.RECONVERGENT B1 ;  /* 0x0000000000017941 */ /* 0x000fea0003800200 */
.L_x_13294:
[----:B------:R-:W-:Y:S01]  /*18c0*/  IMAD.SHL.U32 R0, R0, 0x100000, RZ ;  /* 0x0010000000007824 */ /* 0x000fe200078e00ff */
[----:B------:R-:W-:-:S04]  /*18d0*/  LEA R3, R3, 0x3b800000, 0x17 ;  /* 0x3b80000003037811 */ /* 0x000fc800078eb8ff */
[----:B------:R-:W-:-:S07]  /*18e0*/  LOP3.LUT R24, R3, R0, R7, 0xfe, !PT ;  /* 0x0000000003187212 */ /* 0x000fce00078efe07 */
.L_x_13293:
[----:B------:R-:W-:Y:S05]  /*18f0*/  BSYNC.RECONVERGENT B0 ;  /* 0x0000000000007941 */ /* 0x000fea0003800200 */
.L_x_13292:
[----:B------:R-:W0:Y:S01]  /*1900*/  F2I.FTZ.TRUNC.NTZ R24, R24 ;  /* 0x0000001800187305 */ /* 0x000e22000021f100 */
[----:B------:R-:W-:Y:S05]  /*1910*/  BRA `(.L_x_13277) ;  /* 0x0000000400087947 */ /* 0x000fea0003800000 */
.L_x_13290:
        /* <DEDUP_REMOVED lines=21> */
.L_x_13299:
[----:B------:R-:W-:Y:S05]  /*1a70*/  BSYNC.RECONVERGENT B1 ;  /* 0x0000000000017941 */ /* 0x000fea0003800200 */
.L_x_13298:
[----:B------:R-:W-:Y:S01]  /*1a80*/  IMAD.SHL.U32 R0, R0, 0x200000, RZ ;  /* 0x0020000000007824 */ /* 0x000fe200078e00ff */
[----:B------:R-:W-:-:S04]  /*1a90*/  LEA R3, R3, 0x37800000, 0x17 ;  /* 0x3780000003037811 */ /* 0x000fc800078eb8ff */
[----:B------:R-:W-:-:S07]  /*1aa0*/  LOP3.LUT R24, R3, R0, R7, 0xfe, !PT ;  /* 0x0000000003187212 */ /* 0x000fce00078efe07 */
.L_x_13297:
[----:B------:R-:W-:Y:S05]  /*1ab0*/  BSYNC.RECONVERGENT B0 ;  /* 0x0000000000007941 */ /* 0x000fea0003800200 */
.L_x_13296:
[----:B------:R-:W0:Y:S01]  /*1ac0*/  F2I.FTZ.TRUNC.NTZ R24, R24 ;  /* 0x0000001800187305 */ /* 0x000e22000021f100 */
[----:B------:R-:W-:Y:S05]  /*1ad0*/  BRA `(.L_x_13277) ;  /* 0x0000000000987947 */ /* 0x000fea0003800000 */
.L_x_13289:
        /* <DEDUP_REMOVED lines=14> */
.L_x_13303:
[----:B------:R-:W-:Y:S05]  /*1bc0*/  BSYNC.RECONVERGENT B0 ;  /* 0x0000000000007941 */ /* 0x000fea0003800200 */
.L_x_13302:
[----:B------:R-:W0:Y:S01]  /*1bd0*/  F2I.FTZ.TRUNC.NTZ R24, R24 ;  /* 0x0000001800187305 */ /* 0x000e22000021f100 */
[----:B------:R-:W-:Y:S05]  /*1be0*/  BRA `(.L_x_13277) ;  /* 0x0000000000547947 */ /* 0x000fea0003800000 */
.L_x_13276:
        /* <DEDUP_REMOVED lines=16> */
.L_x_13304:
[----:B------:R-:W-:Y:S01]  /*1cf0*/  IMAD.MOV.U32 R24, RZ, RZ, RZ ;  /* 0x000000ffff187224 */ /* 0x000fe200078e00ff */
[----:B------:R-:W-:Y:S06]  /*1d00*/  BRA `(.L_x_13277) ;  /* 0x00000000000c7947 */ /* 0x000fec0003800000 */
.L_x_13301:
[----:B------:R0:W5:Y:S01]  /*1d10*/  LDG.E R24, desc[UR36][R4.64] ;  /* 0x0000002404187981 */ /* 0x000162000c1e1900 */
[----:B------:R-:W-:Y:S05]  /*1d20*/  BRA `(.L_x_13277) ;  /* 0x0000000000047947 */ /* 0x000fea0003800000 */
.L_x_13300:
[----:B------:R0:W5:Y:S02]  /*1d30*/  LDG.E R24, desc[UR36][R4.64] ;  /* 0x0000002404187981 */ /* 0x000164000c1e1900 */
.L_x_13277:
[----:B------:R-:W-:-:S07]  /*1d40*/  VIADD R26, R26, 0x80 ;  /* 0x000000801a1a7836 */ /* 0x000fce0000000000 */
.L_x_13271:
[----:B------:R-:W-:Y:S05]  /*1d50*/  BSYNC.RECONVERGENT B6 ;  /* 0x0000000000067941 */ /* 0x000fea0003800200 */
.L_x_13270:
        /* <DEDUP_REMOVED lines=23> */
.L_x_13310:
[----:B------:R0:W5:Y:S01]  /*1ed0*/  LDG.E.U8 R18, desc[UR36][R4.64] ;  /* 0x0000002404127981 */ /* 0x000162000c1e1100 */
[----:B------:R-:W-:Y:S05]  /*1ee0*/  BRA `(.L_x_13312) ;  /* 0x0000000c00307947 */ /* 0x000fea0003800000 */
.L_x_13309:
        /* <DEDUP_REMOVED lines=8> */
.L_x_13314:
[----:B------:R0:W5:Y:S01]  /*1f70*/  LDG.E R18, desc[UR36][R4.64] ;  /* 0x0000002404127981 */ /* 0x000162000c1e1900 */
[----:B------:R-:W-:Y:S05]  /*1f80*/  BRA `(.L_x_13312) ;  /* 0x0000000c00087947 */ /* 0x000fea0003800000 */
.L_x_13313:
[----:B------:R0:W5:Y:S01]  /*1f90*/  LDG.E.S16 R18, desc[UR36][R4.64] ;  /* 0x0000002404127981 */ /* 0x000162000c1e1700 */
[----:B------:R-:W-:Y:S05]  /*1fa0*/  BRA `(.L_x_13312) ;  /* 0x0000000c00007947 */ /* 0x000fea0003800000 */
.L_x_13308:
        /* <DEDUP_REMOVED lines=9> */
.L_x_13316:
[----:B------:R-:W2:Y:S02]  /*2040*/  LDG.E.U16 R4, desc[UR36][R4.64] ;  /* 0x0000002404047981 */ /* 0x000ea4000c1e1500 */
[----:B--2---:R-:W-:-:S06]  /*2050*/  HADD2.F32 R18, -RZ, R4.H0_H0 ;  /* 0x20000004ff127230 */ /* 0x004fcc0000004100 */
[----:B------:R-:W0:Y:S01]  /*2060*/  F2I.FTZ.TRUNC.NTZ R18, R18 ;  /* 0x0000001200127305 */ /* 0x000e22000021f100 */
[----:B------:R-:W-:Y:S05]  /*2070*/  BRA `(.L_x_13312) ;  /* 0x0000000800cc7947 */ /* 0x000fea0003800000 */
.L_x_13315:
        /* <DEDUP_REMOVED lines=9> */
.L_x_13318:
[----:B------:R-:W2:Y:S02]  /*2110*/  LDG.E.U16 R4, desc[UR36][R4.64] ;  /* 0x0000002404047981 */ /* 0x000ea4000c1e1500 */
[----:B--2---:R-:W-:-:S06]  /*2120*/  HADD2.F32 R18, -RZ, R4.H0_H0 ;  /* 0x20000004ff127230 */ /* 0x004fcc0000004100 */
[----:B------:R-:W0:Y:S01]  /*2130*/  F2I.FTZ.TRUNC.NTZ R18, R18 ;  /* 0x0000001200127305 */ /* 0x000e22000021f100 */
[----:B------:R-:W-:Y:S05]  /*2140*/  BRA `(.L_x_13312) ;  /* 0x0000000800987947 */ /* 0x000fea0003800000 */
.L_x_13317:
[----:B------:R-:W2:Y:S02]  /*2150*/  LDG.E.64 R4, desc[UR36][R4.64] ;  /* 0x0000002404047981 */ /* 0x000ea4000c1e1b00 */
[----:B--2---:R0:W1:Y:S01]  /*2160*/  F2I.F64.TRUNC R18, R4 ;  /* 0x0000000400127311 */ /* 0x004062000030d100 */
[----:B------:R-:W-:Y:S05]  /*2170*/  BRA `(.L_x_13312) ;  /* 0x00000008008c7947 */ /* 0x000fea0003800000 */
.L_x_13307:
        /* <DEDUP_REMOVED lines=12> */
.L_x_13321:
[----:B------:R-:W2:Y:S02]  /*2240*/  LDG.E.64 R4, desc[UR36][R4.64] ;  /* 0x0000002404047981 */ /* 0x000ea4000c1e1b00 */
[----:B--2---:R0:W1:Y:S01]  /*2250*/  F2I.F64.TRUNC R18, R4 ;  /* 0x0000000400127311 */ /* 0x004062000030d100 */
[----:B------:R-:W-:Y:S05]  /*2260*/  BRA `(.L_x_13312) ;  /* 0x0000000800507947 */ /* 0x000fea0003800000 */
.L_x_13320:
        /* <DEDUP_REMOVED lines=26> */
.L_x_13323:
        /* <DEDUP_REMOVED lines=14> */
.L_x_13322:
[----:B------:R-:W2:Y:S02]  /*24f0*/  LDG.E.U16 R18, desc[UR36][R4.64] ;  /* 0x0000002404127981 */ /* 0x000ea4000c1e1500 */
[----:B--2---:R-:W-:-:S06]  /*2500*/  IMAD.U32 R18, R18, 0x10000, RZ ;  /* 0x0001000012127824 */ /* 0x004fcc00078e00ff */
[----:B------:R-:W0:Y:S01]  /*2510*/  F2I.FTZ.TRUNC.NTZ R18, R18 ;  /* 0x0000001200127305 */ /* 0x000e22000021f100 */
[----:B------:R-:W-:Y:S05]  /*2520*/  BRA `(.L_x_13312) ;  /* 0x0000000400a07947 */ /* 0x000fea0003800000 */
.L_x_13319:
        /* <DEDUP_REMOVED lines=10> */
.L_x_13326:
        /* <DEDUP_REMOVED lines=21> */
.L_x_13330:
[----:B------:R-:W-:Y:S05]  /*2720*/  BSYNC.RECONVERGENT B1 ;  /* 0x0000000000017941 */ /* 0x000fea0003800200 */
.L_x_13329:
[----:B------:R-:W-:Y:S01]  /*2730*/  IMAD.SHL.U32 R0, R0, 0x100000, RZ ;  /* 0x0010000000007824 */ /* 0x000fe200078e00ff */
[----:B------:R-:W-:-:S04]  /*2740*/  LEA R3, R3, 0x3b800000, 0x17 ;  /* 0x3b80000003037811 */ /* 0x000fc800078eb8ff */
[----:B------:R-:W-:-:S07]  /*2750*/  LOP3.LUT R18, R3, R0, R7, 0xfe, !PT ;  /* 0x0000000003127212 */ /* 0x000fce00078efe07 */
.L_x_13328:
[----:B------:R-:W-:Y:S05]  /*2760*/  BSYNC.RECONVERGENT B0 ;  /* 0x0000000000007941 */ /* 0x000fea0003800200 */
.L_x_13327:
[----:B------:R-:W1:Y:S01]  /*2770*/  F2I.FTZ.TRUNC.NTZ R18, R18 ;  /* 0x0000001200127305 */ /* 0x000e62000021f100 */
[----:B------:R-:W-:Y:S05]  /*2780*/  BRA `(.L_x_13312) ;  /* 0x0000000400087947 */ /* 0x000fea0003800000 */
.L_x_13325:
        /* <DEDUP_REMOVED lines=21> */
.L_x_13334:
[----:B------:R-:W-:Y:S05]  /*28e0*/  BSYNC.RECONVERGENT B1 ;  /* 0x0000000000017941 */ /* 0x000fea0003800200 */
.L_x_13333:
[----:B------:R-:W-:Y:S01]  /*28f0*/  IMAD.SHL.U32 R0, R0, 0x200000, RZ ;  /* 0x0020000000007824 */ /* 0x000fe200078e00ff */
[----:B------:R-:W-:-:S04]  /*2900*/  LEA R3, R3, 0x37800000, 0x17 ;  /* 0x3780000003037811 */ /* 0x000fc800078eb8ff */
[----:B------:R-:W-:-:S07]  /*2910*/  LOP3.LUT R18, R3, R0, R7, 0xfe, !PT ;  /* 0x0000000003127212 */ /* 0x000fce00078efe07 */
.L_x_13332:
[----:B------:R-:W-:Y:S05]  /*2920*/  BSYNC.RECONVERGENT B0 ;  /* 0x0000000000007941 */ /* 0x000fea0003800200 */
.L_x_13331:
[----:B------:R-:W2:Y:S01]  /*2930*/  F2I.FTZ.TRUNC.NTZ R18, R18 ;  /* 0x0000001200127305 */ /* 0x000ea2000021f100 */
[----:B------:R-:W-:Y:S05]  /*2940*/  BRA `(.L_x_13312) ;  /* 0x0000000000987947 */ /* 0x000fea0003800000 */
.L_x_13324:
        /* <DEDUP_REMOVED lines=14> */
.L_x_13338:
[----:B------:R-:W-:Y:S05]  /*2a30*/  BSYNC.RECONVERGENT B0 ;  /* 0x0000000000007941 */ /* 0x000fea0003800200 */
.L_x_13337:
[----:B------:R-:W4:Y:S01]  /*2a40*/  F2I.FTZ.TRUNC.NTZ R18, R18 ;  /* 0x0000001200127305 */ /* 0x000f22000021f100 */
[----:B------:R-:W-:Y:S05]  /*2a50*/  BRA `(.L_x_13312) ;  /* 0x0000000000547947 */ /* 0x000fea0003800000 */
.L_x_13311:
        /* <DEDUP_REMOVED lines=16> */
.L_x_13339:
[----:B------:R-:W-:Y:S01]  /*2b60*/  IMAD.MOV.U32 R18, RZ, RZ, RZ ;  /* 0x000000ffff127224 */ /* 0x000fe200078e00ff */
[----:B------:R-:W-:Y:S06]  /*2b70*/  BRA `(.L_x_13312) ;  /* 0x00000000000c7947 */ /* 0x000fec0003800000 */
.L_x_13336:
[----:B------:R0:W5:Y:S01]  /*2b80*/  LDG.E R18, desc[UR36][R4.64] ;  /* 0x0000002404127981 */ /* 0x000162000c1e1900 */
[----:B------:R-:W-:Y:S05]  /*2b90*/  BRA `(.L_x_13312) ;  /* 0x0000000000047947 */ /* 0x000fea0003800000 */
.L_x_13335:
[----:B------:R3:W5:Y:S02]  /*2ba0*/  LDG.E R18, desc[UR36][R4.64] ;  /* 0x0000002404127981 */ /* 0x000764000c1e1900 */
.L_x_13312:
[----:B------:R-:W-:-:S07]  /*2bb0*/  VIADD R26, R26, 0x80 ;  /* 0x000000801a1a7836 */ /* 0x000fce0000000000 */
.L_x_13306:
[----:B------:R-:W-:Y:S05]  /*2bc0*/  BSYNC.RECONVERGENT B6 ;  /* 0x0000000000067941 */ /* 0x000fea0003800200 */
.L_x_13305:
        /* <DEDUP_REMOVED lines=23> */
.L_x_13345:
[----:B------:R0:W5:Y:S01]  /*2d40*/  LDG.E.U8 R16, desc[UR36][R4.64] ;  /* 0x0000002404107981 */ /* 0x000162000c1e1100 */
[----:B------:R-:W-:Y:S05]  /*2d50*/  BRA `(.L_x_13341) ;  /* 0x0000000c002c7947 */ /* 0x000fea0003800000 */
.L_x_13344:
        /* <DEDUP_REMOVED lines=8> */
.L_x_13348:
[----:B------:R0:W5:Y:S01]  /*2de0*/  LDG.E R16, desc[UR36][R4.64] ;  /* 0x0000002404107981 */ /* 0x000162000c1e1900 */
[----:B------:R-:W-:Y:S05]  /*2df0*/  BRA `(.L_x_13341) ;  /* 0x0000000c00047947 */ /* 0x000fea0003800000 */
.L_x_13347:
[----:B------:R0:W5:Y:S01]  /*2e00*/  LDG.E.S16 R16, desc[UR36][R4.64] ;  /* 0x0000002404107981 */ /* 0x000162000c1e1700 */
[----:B------:R-:W-:Y:S05]  /*2e10*/  BRA `(.L_x_13341) ;  /* 0x0000000800fc7947 */ /* 0x000fea0003800000 */
.L_x_13343:
        /* <DEDUP_REMOVED lines=9> */
.L_x_13350:
[----:B------:R-:W2:Y:S02]  /*2eb0*/  LDG.E.U16 R4, desc[UR36][R4.64] ;  /* 0x0000002404047981 */ /* 0x000ea4000c1e1500 */
[----:B--2---:R-:W-:-:S06]  /*2ec0*/  HADD2.F32 R16, -RZ, R4.H0_H0 ;  /* 0x20000004ff107230 */ /* 0x004fcc0000004100 */
[----:B------:R-:W0:Y:S01]  /*2ed0*/  F2I.FTZ.TRUNC.NTZ R16, R16 ;  /* 0x0000001000107305 */ /* 0x000e22000021f100 */
[----:B------:R-:W-:Y:S05]  /*2ee0*/  BRA `(.L_x_13341) ;  /* 0x0000000800c87947 */ /* 0x000fea0003800000 */
.L_x_13349:
        /* <DEDUP_REMOVED lines=9> */
.L_x_13352:
[----:B------:R-:W2:Y:S02]  /*2f80*/  LDG.E.U16 R4, desc[UR36][R4.64] ;  /* 0x0000002404047981 */ /* 0x000ea4000c1e1500 */
[----:B--2---:R-:W-:-:S06]  /*2f90*/  HADD2.F32 R16, -RZ, R4.H0_H0 ;  /* 0x20000004ff107230 */ /* 0x004fcc0000004100 */
[----:B------:R-:W0:Y:S01]  /*2fa0*/  F2I.FTZ.TRUNC.NTZ R16, R16 ;  /* 0x0000001000107305 */ /* 0x000e22000021f100 */
[----:B------:R-:W-:Y:S05]  /*2fb0*/  BRA `(.L_x_13341) ;  /* 0x0000000800947947 */ /* 0x000fea0003800000 */
.L_x_13351:
[----:B------:R-:W2:Y:S02]  /*2fc0*/  LDG.E.64 R16, desc[UR36][R4.64] ;  /* 0x0000002404107981 */ /* 0x000ea4000c1e1b00 */
[----:B--2---:R0:W1:Y:S01]  /*2fd0*/  F2I.F64.TRUNC R16, R16 ;  /* 0x0000001000107311 */ /* 0x004062000030d100 */
[----:B------:R-:W-:Y:S05]  /*2fe0*/  BRA `(.L_x_13341) ;  /* 0x0000000800887947 */ /* 0x000fea0003800000 */
.L_x_13342:
        /* <DEDUP_REMOVED lines=12> */
.L_x_13355:
[----:B------:R-:W2:Y:S02]  /*30b0*/  LDG.E.64 R4, desc[UR36][R4.64] ;  /* 0x0000002404047981 */ /* 0x000ea4000c1e1b00 */
[----:B--2---:R0:W1:Y:S01]  /*30c0*/  F2I.F64.TRUNC R16, R4 ;  /* 0x0000000400107311 */ /* 0x004062000030d100 */
[----:B------:R-:W-:Y:S05]  /*30d0*/  BRA `(.L_x_13341) ;  /* 0x00000008004c7947 */ /* 0x000fea0003800000 */
.L_x_13354:
        /* <DEDUP_REMOVED lines=26> */
.L_x_13357:
        /* <DEDUP_REMOVED lines=14> */
.L_x_13356:
[----:B------:R-:W2:Y:S02]  /*3360*/  LDG.E.U16 R16, desc[UR36][R4.64] ;  /* 0x0000002404107981 */ /* 0x000ea4000c1e1500 */
[----:B--2---:R-:W-:-:S06]  /*3370*/  IMAD.U32 R16, R16, 0x10000, RZ ;  /* 0x0001000010107824 */ /* 0x004fcc00078e00ff */
[----:B------:R-:W0:Y:S01]  /*3380*/  F2I.FTZ.TRUNC.NTZ R16, R16 ;  /* 0x0000001000107305 */ /* 0x000e22000021f100 */
[----:B------:R-:W-:Y:S05]  /*3390*/  BRA `(.L_x_13341) ;  /* 0x00000004009c7947 */ /* 0x000fea0003800000 */
.L_x_13353:
        /* <DEDUP_REMOVED lines=10> */
.L_x_13360:
        /* <DEDUP_REMOVED lines=21> */
.L_x_13364:
[----:B------:R-:W-:Y:S05]  /*3590*/  BSYNC.RECONVERGENT B1 ;  /* 0x0000000000017941 */ /* 0x000fea0003800200 */
.L_x_13363:
[----:B------:R-:W-:Y:S01]  /*35a0*/  IMAD.SHL.U32 R0, R0, 0x100000, RZ ;  /* 0x0010000000007824 */ /* 0x000fe200078e00ff */
[----:B------:R-:W-:-:S04]  /*35b0*/  LEA R3, R3, 0x3b800000, 0x17 ;  /* 0x3b80000003037811 */ /* 0x000fc800078eb8ff */
[----:B------:R-:W-:-:S07]  /*35c0*/  LOP3.LUT R16, R3, R0, R7, 0xfe, !PT ;  /* 0x0000000003107212 */ /* 0x000fce00078efe07 */
.L_x_13362:
[----:B------:R-:W-:Y:S05]  /*35d0*/  BSYNC.RECONVERGENT B0 ;  /* 0x0000000000007941 */ /* 0x000fea0003800200 */
.L_x_13361:
[----:B------:R-:W0:Y:S01]  /*35e0*/  F2I.FTZ.TRUNC.NTZ R16, R16 ;  /* 0x0000001000107305 */ /* 0x000e22000021f100 */
[----:B------:R-:W-:Y:S05]  /*35f0*/  BRA `(.L_x_13341) ;  /* 0x0000000400047947 */ /* 0x000fea0003800000 */
.L_x_13359:
        /* <DEDUP_REMOVED lines=21> */
.L_x_13368:
[----:B------:R-:W-:Y:S05]  /*3750*/  BSYNC.RECONVERGENT B1 ;  /* 0x0000000000017941 */ /* 0x000fea0003800200 */
.L_x_13367:
[----:B------:R-:W-:Y:S01]  /*3760*/  IMAD.SHL.U32 R0, R0, 0x200000, RZ ;  /* 0x0020000000007824 */ /* 0x000fe200078e00ff */
[----:B------:R-:W-:-:S04]  /*3770*/  LEA R3, R3, 0x37800000, 0x17 ;  /* 0x3780000003037811 */ /* 0x000fc800078eb8ff */
[----:B------:R-:W-:-:S07]  /*3780*/  LOP3.LUT R16, R3, R0, R7, 0xfe, !PT ;  /* 0x0000000003107212 */ /* 0x000fce00078efe07 */
.L_x_13366:
[----:B------:R-:W-:Y:S05]  /*3790*/  BSYNC.RECONVERGENT B0 ;  /* 0x0000000000007941 */ /* 0x000fea0003800200 */
.L_x_13365:
[----:B------:R-:W0:Y:S01]  /*37a0*/  F2I.FTZ.TRUNC.NTZ R16, R16 ;  /* 0x0000001000107305 */ /* 0x000e22000021f100 */
[----:B------:R-:W-:Y:S05]  /*37b0*/  BRA `(.L_x_13341) ;  /* 0x0000000000947947 */ /* 0x000fea0003800000 */
.L_x_13358:
        /* <DEDUP_REMOVED lines=14> */
.L_x_13372:
[----:B------:R-:W-:Y:S05]  /*38a0*/  BSYNC.RECONVERGENT B0 ;  /* 0x0000000000007941 */ /* 0x000fea0003800200 */
.L_x_13371:
[----:B------:R-:W0:Y:S01]  /*38b0*/  F2I.FTZ.TRUNC.NTZ R16, R16 ;  /* 0x0000001000107305 */ /* 0x000e22000021f100 */
[----:B------:R-:W-:Y:S05]  /*38c0*/  BRA `(.L_x_13341) ;  /* 0x0000000000507947 */ /* 0x000fea0003800000 */
.L_x_13346:
        /* <DEDUP_REMOVED lines=16> */
.L_x_13373:
[----:B------:R-:W-:Y:S05]  /*39d0*/  BRA `(.L_x_13341) ;  /* 0x00000000000c7947 */ /* 0x000fea0003800000 */
.L_x_13370:
[----:B------:R0:W5:Y:S01]  /*39e0*/  LDG.E R16, desc[UR36][R4.64] ;  /* 0x0000002404107981 */ /* 0x000162000c1e1900 */
[----:B------:R-:W-:Y:S05]  /*39f0*/  BRA `(.L_x_13341) ;  /* 0x0000000000047947 */ /* 0x000fea0003800000 */
.L_x_13369:
[----:B------:R0:W5:Y:S02]  /*3a00*/  LDG.E R16, desc[UR36][R4.64] ;  /* 0x0000002404107981 */ /* 0x000164000c1e1900 */
.L_x_13341:
[----:B------:R-:W-:Y:S05]  /*3a10*/  BSYNC.RECONVERGENT B6 ;  /* 0x0000000000067941 */ /* 0x000fea0003800200 */
.L_x_13340:
        /* <DEDUP_REMOVED lines=31> */
.L_x_13380:
[----:B------:R0:W-:Y:S01]  /*3c10*/  STG.E.U8 desc[UR36][R8.64], R4 ;  /* 0x0000000408007986 */ /* 0x0001e2000c101124 */
[----:B------:R-:W-:Y:S05]  /*3c20*/  BRA `(.L_x_13382) ;  /* 0x0000000c003c7947 */ /* 0x000fea0003800000 */
.L_x_13379:
        /* <DEDUP_REMOVED lines=9> */
.L_x_13384:
[----:B------:R0:W-:Y:S01]  /*3cc0*/  STG.E desc[UR36][R8.64], R4 ;  /* 0x0000000408007986 */ /* 0x0001e2000c101924 */
[----:B------:R-:W-:Y:S05]  /*3cd0*/  BRA `(.L_x_13382) ;  /* 0x0000000c00107947 */ /* 0x000fea0003800000 */
.L_x_13383:
[----:B------:R0:W-:Y:S01]  /*3ce0*/  STG.E.U16 desc[UR36][R8.64], R4 ;  /* 0x0000000408007986 */ /* 0x0001e2000c101524 */
[----:B------:R-:W-:Y:S05]  /*3cf0*/  BRA `(.L_x_13382) ;  /* 0x0000000c00087947 */ /* 0x000fea0003800000 */
.L_x_13378:
        /* <DEDUP_REMOVED lines=9> */
.L_x_13386:
[----:B------:R-:W-:-:S04]  /*3d90*/  I2FP.F32.S32 R0, R4 ;  /* 0x0000000400007245 */ /* 0x000fc80000201400 */
[----:B------:R-:W-:-:S05]  /*3da0*/  F2FP.F16.F32.PACK_AB R0, RZ, R0 ;  /* 0x00000000ff00723e */ /* 0x000fca00000000ff */
[----:B------:R0:W-:Y:S01]  /*3db0*/  STG.E.U16 desc[UR36][R8.64], R0 ;  /* 0x0000000008007986 */ /* 0x0001e2000c101524 */
[----:B------:R-:W-:Y:S05]  /*3dc0*/  BRA `(.L_x_13382) ;  /* 0x0000000800d47947 */ /* 0x000fea0003800000 */
.L_x_13385:
        /* <DEDUP_REMOVED lines=10> */
.L_x_13388:
[----:B------:R-:W-:-:S04]  /*3e70*/  I2FP.F32.S32 R4, R4 ;  /* 0x0000000400047245 */ /* 0x000fc80000201400 */
[----:B------:R-:W-:-:S04]  /*3e80*/  F2FP.F16.F32.PACK_AB R3, RZ, R4 ;  /* 0x00000004ff03723e */ /* 0x000fc800000000ff */
[----:B------:R-:W-:-:S05]  /*3e90*/  PRMT R3, R3, 0x5410, RZ ;  /* 0x0000541003037816 */ /* 0x000fca00000000ff */
[----:B------:R0:W-:Y:S01]  /*3ea0*/  STG.E desc[UR36][R8.64], R3 ;  /* 0x0000000308007986 */ /* 0x0001e2000c101924 */
[----:B------:R-:W-:Y:S05]  /*3eb0*/  BRA `(.L_x_13382) ;  /* 0x0000000800987947 */ /* 0x000fea0003800000 */
.L_x_13387:
[----:B------:R-:W0:Y:S02]  /*3ec0*/  I2F.F64 R4, R4 ;  /* 0x0000000400047312 */ /* 0x000e240000201c00 */
[----:B0-----:R0:W-:Y:S01]  /*3ed0*/  STG.E.64 desc[UR36][R8.64], R4 ;  /* 0x0000000408007986 */ /* 0x0011e2000c101b24 */
[----:B------:R-:W-:Y:S05]  /*3ee0*/  BRA `(.L_x_13382) ;  /* 0x00000008008c7947 */ /* 0x000fea0003800000 */
.L_x_13377:
        /* <DEDUP_REMOVED lines=12> */
.L_x_13391:
[----:B------:R-:W0:Y:S01]  /*3fb0*/  I2F.F64 R4, R4 ;  /* 0x0000000400047312 */ /* 0x000e220000201c00 */
[----:B------:R-:W-:-:S05]  /*3fc0*/  CS2R R6, SRZ ;  /* 0x0000000000067805 */ /* 0x000fca000001ff00 */
[----:B0-----:R3:W-:Y:S01]  /*3fd0*/  STG.E.128 desc[UR36][R8.64], R4 ;  /* 0x0000000408007986 */ /* 0x0017e2000c101d24 */
[----:B------:R-:W-:Y:S05]  /*3fe0*/  BRA `(.L_x_13382) ;  /* 0x00000008004c7947 */ /* 0x000fea0003800000 */
.L_x_13390:
        /* <DEDUP_REMOVED lines=19> */
.L_x_13395:
[----:B------:R-:W-:Y:S05]  /*4120*/  BSYNC.RECONVERGENT B0 ;  /* 0x0000000000007941 */ /* 0x000fea0003800200 */
.L_x_13394:
[----:B------:R-:W-:-:S05]  /*4130*/  LOP3.LUT R5, R0, 0x80, R5, 0xf8, !PT ;  /* 0x0000008000057812 */ /* 0x000fca00078ef805 */
[----:B------:R2:W-:Y:S01]  /*4140*/  STG.E.U8 desc[UR36][R8.64], R5 ;  /* 0x0000000508007986 */ /* 0x0005e2000c101124 */
[----:B------:R-:W-:Y:S05]  /*4150*/  BRA `(.L_x_13382) ;  /* 0x0000000400f07947 */ /* 0x000fea0003800000 */
.L_x_13393:
        /* <DEDUP_REMOVED lines=15> */
.L_x_13397:
[----:B------:R-:W-:Y:S05]  /*4250*/  BSYNC.RECONVERGENT B0 ;  /* 0x0000000000007941 */ /* 0x000fea0003800200 */
.L_x_13396:
[----:B------:R-:W-:-:S05]  /*4260*/  LOP3.LUT R5, R0, 0x80, R5, 0xf8, !PT ;  /* 0x0000008000057812 */ /* 0x000fca00078ef805 */
[----:B------:R1:W-:Y:S01]  /*4270*/  STG.E.U8 desc[UR36][R8.64], R5 ;  /* 0x0000000508007986 */ /* 0x0003e2000c101124 */
[----:B------:R-:W-:Y:S05]  /*4280*/  BRA `(.L_x_13382) ;  /* 0x0000000400a47947 */ /* 0x000fea0003800000 */
.L_x_13392:
[----:B------:R-:W-:-:S04]  /*4290*/  I2FP.F32.S32 R0, R4 ;  /* 0x0000000400007245 */ /* 0x000fc80000201400 */
[----:B------:R-:W-:-:S05]  /*42a0*/  F2FP.BF16.F32.PACK_AB R0, RZ, R0 ;  /* 0x00000000ff00723e */ /* 0x000fca00000010ff */
[----:B------:R0:W-:Y:S01]  /*42b0*/  STG.E.U16 desc[UR36][R8.64], R0 ;  /* 0x0000000008007986 */ /* 0x0001e2000c101524 */
[----:B------:R-:W-:Y:S05]  /*42c0*/  BRA `(.L_x_13382) ;  /* 0x0000000400947947 */ /* 0x000fea0003800000 */
.L_x_13389:
        /* <DEDUP_REMOVED lines=10> */
.L_x_13400:
        /* <DEDUP_REMOVED lines=13> */
.L_x_13403:
[----:B------:R-:W-:-:S04]  /*4440*/  SHF.R.U32.HI R0, RZ, 0x14, R3 ;  /* 0x00000014ff007819 */ /* 0x000fc80000011603 */
[----:B------:R-:W-:-:S04]  /*4450*/  LOP3.LUT R0, R0, 0x1, RZ, 0xc0, !PT ;  /* 0x0000000100007812 */ /* 0x000fc800078ec0ff */
[----:B------:R-:W-:-:S04]  /*4460*/  IADD3 R0, PT, PT, R3, 0x487ffff, R0 ;  /* 0x0487ffff03007810 */ /* 0x000fc80007ffe000 */
[----:B------:R-:W-:-:S04]  /*4470*/  SHF.R.U32.HI R0, RZ, 0x14, R0 ;  /* 0x00000014ff007819 */ /* 0x000fc80000011600 */
[----:B------:R-:W-:-:S07]  /*4480*/  LOP3.LUT R0, R0, 0xff, RZ, 0xc0, !PT ;  /* 0x000000ff00007812 */ /* 0x000fce00078ec0ff */
.L_x_13404:
[----:B------:R-:W-:-:S04]  /*4490*/  SHF.R.U32.HI R3, RZ, 0x18, R3 ;  /* 0x00000018ff037819 */ /* 0x000fc80000011603 */
[----:B------:R-:W-:-:S04]  /*44a0*/  LOP3.LUT R0, R0, 0x80, R3, 0xf8, !PT ;  /* 0x0000008000007812 */ /* 0x000fc800078ef803 */
[----:B------:R-:W-:-:S07]  /*44b0*/  PRMT R4, R0, 0x7610, R4 ;  /* 0x0000761000047816 */ /* 0x000fce0000000004 */
.L_x_13402:
[----:B------:R-:W-:Y:S05]  /*44c0*/  BSYNC.RECONVERGENT B0 ;  /* 0x0000000000007941 */ /* 0x000fea0003800200 */
.L_x_13401:
[----:B------:R0:W-:Y:S01]  /*44d0*/  STG.E.U8 desc[UR36][R8.64], R4 ;  /* 0x0000000408007986 */ /* 0x0001e2000c101124 */
[----:B------:R-:W-:Y:S05]  /*44e0*/  BRA `(.L_x_13382) ;  /* 0x00000004000c7947 */ /* 0x000fea0003800000 */
.L_x_13399:
        /* <DEDUP_REMOVED lines=13> */
.L_x_13407:
[----:B------:R-:W-:-:S04]  /*45c0*/  SHF.R.U32.HI R0, RZ, 0x15, R3 ;  /* 0x00000015ff007819 */ /* 0x000fc80000011603 */
[----:B------:R-:W-:-:S04]  /*45d0*/  LOP3.LUT R0, R0, 0x1, RZ, 0xc0, !PT ;  /* 0x0000000100007812 */ /* 0x000fc800078ec0ff */
[----:B------:R-:W-:-:S04]  /*45e0*/  IADD3 R0, PT, PT, R3, 0x88fffff, R0 ;  /* 0x088fffff03007810 */ /* 0x000fc80007ffe000 */
[----:B------:R-:W-:-:S04]  /*45f0*/  SHF.R.U32.HI R0, RZ, 0x15, R0 ;  /* 0x00000015ff007819 */ /* 0x000fc80000011600 */
[----:B------:R-:W-:-:S07]  /*4600*/  LOP3.LUT R0, R0, 0xff, RZ, 0xc0, !PT ;  /* 0x000000ff00007812 */ /* 0x000fce00078ec0ff */
.L_x_13408:
[----:B------:R-:W-:-:S04]  /*4610*/  SHF.R.U32.HI R3, RZ, 0x18, R3 ;  /* 0x00000018ff037819 */ /* 0x000fc80000011603 */
[----:B------:R-:W-:-:S04]  /*4620*/  LOP3.LUT R0, R0, 0x80, R3, 0xf8, !PT ;  /* 0x0000008000007812 */ /* 0x000fc800078ef803 */
[----:B------:R-:W-:-:S07]  /*4630*/  PRMT R4, R0, 0x7610, R4 ;  /* 0x0000761000047816 */ /* 0x000fce0000000004 */
.L_x_13406:
[----:B------:R-:W-:Y:S05]  /*4640*/  BSYNC.RECONVERGENT B0 ;  /* 0x0000000000007941 */ /* 0x000fea0003800200 */
.L_x_13405:
[----:B------:R0:W-:Y:S01]  /*4650*/  STG.E.U8 desc[UR36][R8.64], R4 ;  /* 0x0000000408007986 */ /* 0x0001e2000c101124 */
[----:B------:R-:W-:Y:S05]  /*4660*/  BRA `(.L_x_13382) ;  /* 0x0000000000ac7947 */ /* 0x000fea0003800000 */
.L_x_13398:
[----:B------:R-:W-:-:S13]  /*4670*/  ISETP.NE.AND P0, PT, R0, 0x1c, PT ;  /* 0x0000001c0000780c */ /* 0x000fda0003f05270 */
[----:B------:R-:W-:Y:S05]  /*4680*/  @!P0 BRA `(.L_x_13409) ;  /* 0x0000000000a08947 */ /* 0x000fea0003800000 */
[----:B------:R-:W-:-:S13]  /*4690*/  ISETP.NE.AND P0, PT, R0, 0x1d, PT ;  /* 0x0000001d0000780c */ /* 0x000fda0003f05270 */
[----:B------:R-:W-:Y:S05]  /*46a0*/  @!P0 BRA `(.L_x_13410) ;  /* 0x00000000008c8947 */ /* 0x000fea0003800000 */
[----:B------:R-:W-:-:S13]  /*46b0*/  ISETP.NE.AND P0, PT, R0, 0x2c, PT ;  /* 0x0000002c0000780c */ /* 0x000fda0003f05270 */
[----:B------:R-:W-:Y:S05]  /*46c0*/  @!P0 BRA `(.L_x_13411) ;  /* 0x0000000000448947 */ /* 0x000fea0003800000 */
.L_x_13381:
        /* <DEDUP_REMOVED lines=16> */
.L_x_13412:
[----:B------:R-:W-:Y:S05]  /*47d0*/  BRA `(.L_x_13382) ;  /* 0x0000000000507947 */ /* 0x000fea0003800000 */
.L_x_13411:
        /* <DEDUP_REMOVED lines=16> */
.L_x_13410:
[----:B------:R-:W-:-:S05]  /*48e0*/  SHF.R.S32.HI R5, RZ, 0x1f, R4 ;  /* 0x0000001fff057819 */ /* 0x000fca0000011404 */
[----:B------:R0:W-:Y:S01]  /*48f0*/  STG.E.64 desc[UR36][R8.64], R4 ;  /* 0x0000000408007986 */ /* 0x0001e2000c101b24 */
[----:B------:R-:W-:Y:S05]  /*4900*/  BRA `(.L_x_13382) ;  /* 0x0000000000047947 */ /* 0x000fea0003800000 */
.L_x_13409:
[----:B------:R0:W-:Y:S02]  /*4910*/  STG.E desc[UR36][R8.64], R4 ;  /* 0x0000000408007986 */ /* 0x0001e4000c101924 */
.L_x_13382:
        /* <DEDUP_REMOVED lines=23> */
.L_x_13417:
[----:B------:R0:W-:Y:S01]  /*4a90*/  STG.E.U8 desc[UR36][R8.64], R22 ;  /* 0x0000001608007986 */ /* 0x0001e2000c101124 */
[----:B------:R-:W-:Y:S05]  /*4aa0*/  BRA `(.L_x_13419) ;  /* 0x0000000c00407947 */ /* 0x000fea0003800000 */
.L_x_13416:
        /* <DEDUP_REMOVED lines=10> */
.L_x_13421:
[----:B------:R3:W-:Y:S01]  /*4b50*/  STG.E desc[UR36][R8.64], R22 ;  /* 0x0000001608007986 */ /* 0x0007e2000c101924 */
[----:B------:R-:W-:Y:S05]  /*4b60*/  BRA `(.L_x_13419) ;  /* 0x0000000c00107947 */ /* 0x000fea0003800000 */
.L_x_13420:
[----:B------:R2:W-:Y:S01]  /*4b70*/  STG.E.U16 desc[UR36][R8.64], R22 ;  /* 0x0000001608007986 */ /* 0x0005e2000c101524 */
[----:B------:R-:W-:Y:S05]  /*4b80*/  BRA `(.L_x_13419) ;  /* 0x0000000c00087947 */ /* 0x000fea0003800000 */
.L_x_13415:
        /* <DEDUP_REMOVED lines=9> */
.L_x_13423:
[----:B------:R-:W-:-:S04]  /*4c20*/  I2FP.F32.S32 R0, R22 ;  /* 0x0000001600007245 */ /* 0x000fc80000201400 */
[----:B------:R-:W-:-:S05]  /*4c30*/  F2FP.F16.F32.PACK_AB R0, RZ, R0 ;  /* 0x00000000ff00723e */ /* 0x000fca00000000ff */
[----:B------:R0:W-:Y:S01]  /*4c40*/  STG.E.U16 desc[UR36][R8.64], R0 ;  /* 0x0000000008007986 */ /* 0x0001e2000c101524 */
[----:B------:R-:W-:Y:S05]  /*4c50*/  BRA `(.L_x_13419) ;  /* 0x0000000800d47947 */ /* 0x000fea0003800000 */
.L_x_13422:
        /* <DEDUP_REMOVED lines=10> */
.L_x_13425:
[----:B------:R-:W-:-:S04]  /*4d00*/  I2FP.F32.S32 R22, R22 ;  /* 0x0000001600167245 */ /* 0x000fc80000201400 */
[----:B------:R-:W-:-:S04]  /*4d10*/  F2FP.F16.F32.PACK_AB R3, RZ, R22 ;  /* 0x00000016ff03723e */ /* 0x000fc800000000ff */
[----:B------:R-:W-:-:S05]  /*4d20*/  PRMT R3, R3, 0x5410, RZ ;  /* 0x0000541003037816 */ /* 0x000fca00000000ff */
[----:B------:R0:W-:Y:S01]  /*4d30*/  STG.E desc[UR36][R8.64], R3 ;  /* 0x0000000308007986 */ /* 0x0001e2000c101924 */
[----:B------:R-:W-:Y:S05]  /*4d40*/  BRA `(.L_x_13419) ;  /* 0x0000000800987947 */ /* 0x000fea0003800000 */
.L_x_13424:
[----:B------:R-:W0:Y:S02]  /*4d50*/  I2F.F64 R4, R22 ;  /* 0x0000001600047312 */ /* 0x000e240000201c00 */
[----:B0-----:R0:W-:Y:S01]  /*4d60*/  STG.E.64 desc[UR36][R8.64], R4 ;  /* 0x0000000408007986 */ /* 0x0011e2000c101b24 */
[----:B------:R-:W-:Y:S05]  /*4d70*/  BRA `(.L_x_13419) ;  /* 0x00000008008c7947 */ /* 0x000fea0003800000 */
.L_x_13414:
        /* <DEDUP_REMOVED lines=12> */
.L_x_13429:
        /* <DEDUP_REMOVED lines=17> */
.L_x_13432:
[----:B------:R-:W-:-:S04]  /*4f50*/  SHF.R.U32.HI R3, RZ, 0x18, R5 ;  /* 0x00000018ff037819 */ /* 0x000fc80000011605 */
[----:B------:R-:W-:-:S04]  /*4f60*/  LOP3.LUT R0, R0, 0x80, R3, 0xf8, !PT ;  /* 0x0000008000007812 */ /* 0x000fc800078ef803 */
[----:B------:R-:W-:-:S07]  /*4f70*/  PRMT R4, R0, 0x7610, R4 ;  /* 0x0000761000047816 */ /* 0x000fce0000000004 */
.L_x_13431:
[----:B------:R-:W-:Y:S05]  /*4f80*/  BSYNC.RECONVERGENT B0 ;  /* 0x0000000000007941 */ /* 0x000fea0003800200 */
.L_x_13430:
[----:B------:R0:W-:Y:S01]  /*4f90*/  STG.E.U8 desc[UR36][R8.64], R4 ;  /* 0x0000000408007986 */ /* 0x0001e2000c101124 */
[----:B------:R-:W-:Y:S05]  /*4fa0*/  BRA `(.L_x_13419) ;  /* 0x0000000800007947 */ /* 0x000fea0003800000 */
.L_x_13428:
        /* <DEDUP_REMOVED lines=17> */
.L_x_13435:
[----:B------:R-:W-:-:S04]  /*50c0*/  SHF.R.U32.HI R3, RZ, 0x18, R5 ;  /* 0x00000018ff037819 */ /* 0x000fc80000011605 */
[----:B------:R-:W-:-:S04]  /*50d0*/  LOP3.LUT R0, R0, 0x80, R3, 0xf8, !PT ;  /* 0x0000008000007812 */ /* 0x000fc800078ef803 */
[----:B------:R-:W-:-:S07]  /*50e0*/  PRMT R4, R0, 0x7610, R4 ;  /* 0x0000761000047816 */ /* 0x000fce0000000004 */
.L_x_13434:
[----:B------:R-:W-:Y:S05]  /*50f0*/  BSYNC.RECONVERGENT B0 ;  /* 0x0000000000007941 */ /* 0x000fea0003800200 */
.L_x_13433:
[----:B------:R0:W-:Y:S01]  /*5100*/  STG.E.U8 desc[UR36][R8.64], R4 ;  /* 0x0000000408007986 */ /* 0x0001e2000c101124 */
[----:B------:R-:W-:Y:S05]  /*5110*/  BRA `(.L_x_13419) ;  /* 0x0000000400a47947 */ /* 0x000fea0003800000 */
.L_x_13427:
        /* <DEDUP_REMOVED lines=22> */
.L_x_13437:
[--C-:B------:R-:W-:Y:S01]  /*5280*/  SHF.R.S32.HI R5, RZ, 0x1f, R22.reuse ;  /* 0x0000001fff057819 */ /* 0x100fe20000011416 */
[----:B------:R-:W-:-:S05]  /*5290*/  IMAD.MOV.U32 R4, RZ, RZ, R22 ;  /* 0x000000ffff047224 */ /* 0x000fca00078e0016 */
[----:B------:R0:W-:Y:S01]  /*52a0*/  STG.E.64 desc[UR36][R8.64], R4 ;  /* 0x0000000408007986 */ /* 0x0001e2000c101b24 */
[----:B------:R-:W-:Y:S05]  /*52b0*/  BRA `(.L_x_13419) ;  /* 0x00000004003c7947 */ /* 0x000fea0003800000 */
.L_x_13436:
[----:B------:R0:W-:Y:S01]  /*52c0*/  STG.E desc[UR36][R8.64], R22 ;  /* 0x0000001608007986 */ /* 0x0001e2000c101924 */
[----:B------:R-:W-:Y:S05]  /*52d0*/  BRA `(.L_x_13419) ;  /* 0x0000000400347947 */ /* 0x000fea0003800000 */
.L_x_13426:
        /* <DEDUP_REMOVED lines=10> */
.L_x_13439:
[----:B------:R-:W0:Y:S01]  /*5380*/  I2F.F64 R4, R22 ;  /* 0x0000001600047312 */ /* 0x000e220000201c00 */
[----:B------:R-:W-:-:S05]  /*5390*/  CS2R R6, SRZ ;  /* 0x0000000000067805 */ /* 0x000fca000001ff00 */
[----:B0-----:R0:W-:Y:S01]  /*53a0*/  STG.E.128 desc[UR36][R8.64], R4 ;  /* 0x0000000408007986 */ /* 0x0011e2000c101d24 */
[----:B------:R-:W-:Y:S05]  /*53b0*/  BRA `(.L_x_13419) ;  /* 0x0000000000fc7947 */ /* 0x000fea0003800000 */
.L_x_13438:
[----:B------:R-:W-:-:S13]  /*53c0*/  ISETP.NE.AND P0, PT, R0, 0xf, PT ;  /* 0x0000000f0000780c */ /* 0x000fda0003f05270 */
[----:B------:R-:W-:Y:S05]  /*53d0*/  @!P0 BRA `(.L_x_13440) ;  /* 0x0000000000e88947 */ /* 0x000fea0003800000 */
[----:B------:R-:W-:-:S13]  /*53e0*/  ISETP.NE.AND P0, PT, R0, 0x17, PT ;  /* 0x000000170000780c */ /* 0x000fda0003f05270 */
[----:B------:R-:W-:Y:S05]  /*53f0*/  @!P0 BRA `(.L_x_13441) ;  /* 0x0000000000908947 */ /* 0x000fea0003800000 */
[----:B------:R-:W-:-:S13]  /*5400*/  ISETP.NE.AND P0, PT, R0, 0x18, PT ;  /* 0x000000180000780c */ /* 0x000fda0003f05270 */
[----:B------:R-:W-:Y:S05]  /*5410*/  @!P0 BRA `(.L_x_13442) ;  /* 0x0000000000448947 */ /* 0x000fea0003800000 */
.L_x_13418:
        /* <DEDUP_REMOVED lines=16> */
.L_x_13443:
[----:B------:R-:W-:Y:S05]  /*5520*/  BRA `(.L_x_13419) ;  /* 0x0000000000a07947 */ /* 0x000fea0003800000 */
.L_x_13442:
        /* <DEDUP_REMOVED lines=13> */
.L_x_13445:
[----:B------:R-:W-:Y:S05]  /*5600*/  BSYNC.RECONVERGENT B0 ;  /* 0x0000000000007941 */ /* 0x000fea0003800200 */
.L_x_13444:
[----:B------:R-:W-:-:S05]  /*5610*/  LOP3.LUT R3, R0, 0x80, R3, 0xf8, !PT ;  /* 0x0000008000037812 */ /* 0x000fca00078ef803 */
[----:B------:R0:W-:Y:S01]  /*5620*/  STG.E.U8 desc[UR36][R8.64], R3 ;  /* 0x0000000308007986 */ /* 0x0001e2000c101124 */
[----:B------:R-:W-:Y:S05]  /*5630*/  BRA `(.L_x_13419) ;  /* 0x00000000005c7947 */ /* 0x000fea0003800000 */
.L_x_13441:
        /* <DEDUP_REMOVED lines=12> */
.L_x_13447:
[----:B------:R-:W-:Y:S01]  /*5700*/  IMAD.MOV.U32 R0, RZ, RZ, 0x7f ;  /* 0x0000007fff007424 */ /* 0x000fe200078e00ff */
[----:B------:R-:W-:-:S04]  /*5710*/  ISETP.GT.U32.AND P0, PT, R4, 0x7f800000, PT ;  /* 0x7f8000000400780c */ /* 0x000fc80003f04070 */
[----:B------:R-:W-:-:S09]  /*5720*/  SEL R0, R0, 0x7c, P0 ;  /* 0x0000007c00007807 */ /* 0x000fd20000000000 */
.L_x_13448:
[----:B------:R-:W-:Y:S05]  /*5730*/  BSYNC.RECONVERGENT B0 ;  /* 0x0000000000007941 */ /* 0x000fea0003800200 */
.L_x_13446:
[----:B------:R-:W-:-:S04]  /*5740*/  SHF.R.U32.HI R3, RZ, 0x18, R3 ;  /* 0x00000018ff037819 */ /* 0x000fc80000011603 */
[----:B------:R-:W-:-:S05]  /*5750*/  LOP3.LUT R3, R0, 0x80, R3, 0xf8, !PT ;  /* 0x0000008000037812 */ /* 0x000fca00078ef803 */
[----:B------:R0:W-:Y:S01]  /*5760*/  STG.E.U8 desc[UR36][R8.64], R3 ;  /* 0x0000000308007986 */ /* 0x0001e2000c101124 */
[----:B------:R-:W-:Y:S05]  /*5770*/  BRA `(.L_x_13419) ;  /* 0x00000000000c7947 */ /* 0x000fea0003800000 */
.L_x_13440:
[----:B------:R-:W-:-:S04]  /*5780*/  I2FP.F32.S32 R0, R22 ;  /* 0x0000001600007245 */ /* 0x000fc80000201400 */
[----:B------:R-:W-:-:S05]  /*5790*/  F2FP.BF16.F32.PACK_AB R0, RZ, R0 ;  /* 0x00000000ff00723e */ /* 0x000fca00000010ff */
[----:B------:R0:W-:Y:S02]  /*57a0*/  STG.E.U16 desc[UR36][R8.64], R0 ;  /* 0x0000000008007986 */ /* 0x0001e4000c101524 */
.L_x_13419:
[----:B------:R-:W-:-:S07]  /*57b0*/  VIADD R2, R2, 0x80 ;  /* 0x0000008002027836 */ /* 0x000fce0000000000 */
.L_x_13376:
[----:B------:R-:W-:-:S13]  /*57c0*/  ISETP.GE.AND P0, PT, R2, R19, PT ;  /* 0x000000130200720c */ /* 0x000fda0003f06270 */
[----:B------:R-:W-:Y:S05]  /*57d0*/  @P0 BREAK.RELIABLE B6 ;  /* 0x0000000000060942 */ /* 0x000fea0003800100 */
[----:B------:R-:W-:Y:S05]  /*57e0*/  @P0 BRA `(.L_x_13413) ;  /* 0x0000000c00a00947 */ /* 0x000fea0003800000 */
[----:B------:R-:W-:Y:S05]  /*57f0*/  BSYNC.RELIABLE B6 ;  /* 0x0000000000067941 */ /* 0x000fea0003800100 */
.L_x_13375:
        /* <DEDUP_REMOVED lines=20> */
.L_x_13452:
[----:B------:R0:W-:Y:S01]  /*5940*/  STG.E.U8 desc[UR36][R8.64], R18 ;  /* 0x0000001208007986 */ /* 0x0001e2000c101124 */
[----:B------:R-:W-:Y:S05]  /*5950*/  BRA `(.L_x_13454) ;  /* 0x0000000c00407947 */ /* 0x000fea0003800000 */
.L_x_13451:
        /* <DEDUP_REMOVED lines=10> */
.L_x_13456:
[----:B------:R0:W-:Y:S01]  /*5a00*/  STG.E desc[UR36][R8.64], R18 ;  /* 0x0000001208007986 */ /* 0x0001e2000c101924 */
[----:B------:R-:W-:Y:S05]  /*5a10*/  BRA `(.L_x_13454) ;  /* 0x0000000c00107947 */ /* 0x000fea0003800000 */
.L_x_13455:
[----:B------:R0:W-:Y:S01]  /*5a20*/  STG.E.U16 desc[UR36][R8.64], R18 ;  /* 0x0000001208007986 */ /* 0x0001e2000c101524 */
[----:B------:R-:W-:Y:S05]  /*5a30*/  BRA `(.L_x_13454) ;  /* 0x0000000c00087947 */ /* 0x000fea0003800000 */
.L_x_13450:
        /* <DEDUP_REMOVED lines=9> */
.L_x_13458:
[----:B------:R-:W-:-:S04]  /*5ad0*/  I2FP.F32.S32 R0, R18 ;  /* 0x0000001200007245 */ /* 0x000fc80000201400 */
[----:B------:R-:W-:-:S05]  /*5ae0*/  F2FP.F16.F32.PACK_AB R0, RZ, R0 ;  /* 0x00000000ff00723e */ /* 0x000fca00000000ff */
[----:B------:R0:W-:Y:S01]  /*5af0*/  STG.E.U16 desc[UR36][R8.64], R0 ;  /* 0x0000000008007986 */ /* 0x0001e2000c101524 */
[----:B------:R-:W-:Y:S05]  /*5b00*/  BRA `(.L_x_13454) ;  /* 0x0000000800d47947 */ /* 0x000fea0003800000 */
.L_x_13457:
        /* <DEDUP_REMOVED lines=10> */
.L_x_13460:
[----:B------:R-:W-:-:S04]  /*5bb0*/  I2FP.F32.S32 R18, R18 ;  /* 0x0000001200127245 */ /* 0x000fc80000201400 */
[----:B------:R-:W-:-:S04]  /*5bc0*/  F2FP.F16.F32.PACK_AB R3, RZ, R18 ;  /* 0x00000012ff03723e */ /* 0x000fc800000000ff */
[----:B------:R-:W-:-:S05]  /*5bd0*/  PRMT R3, R3, 0x5410, RZ ;  /* 0x0000541003037816 */ /* 0x000fca00000000ff */
[----:B------:R0:W-:Y:S01]  /*5be0*/  STG.E desc[UR36][R8.64], R3 ;  /* 0x0000000308007986 */ /* 0x0001e2000c101924 */
[----:B------:R-:W-:Y:S05]  /*5bf0*/  BRA `(.L_x_13454) ;  /* 0x0000000800987947 */ /* 0x000fea0003800000 */
.L_x_13459:
[----:B------:R-:W0:Y:S02]  /*5c00*/  I2F.F64 R4, R18 ;  /* 0x0000001200047312 */ /* 0x000e240000201c00 */
[----:B0-----:R0:W-:Y:S01]  /*5c10*/  STG.E.64 desc[UR36][R8.64], R4 ;  /* 0x0000000408007986 */ /* 0x0011e2000c101b24 */
[----:B------:R-:W-:Y:S05]  /*5c20*/  BRA `(.L_x_13454) ;  /* 0x00000008008c7947 */ /* 0x000fea0003800000 */
.L_x_13449:
        /* <DEDUP_REMOVED lines=12> */
.L_x_13464:
        /* <DEDUP_REMOVED lines=17> */
.L_x_13467:
[----:B------:R-:W-:-:S04]  /*5e00*/  SHF.R.U32.HI R3, RZ, 0x18, R5 ;  /* 0x00000018ff037819 */ /* 0x000fc80000011605 */
[----:B------:R-:W-:-:S04]  /*5e10*/  LOP3.LUT R0, R0, 0x80, R3, 0xf8, !PT ;  /* 0x0000008000007812 */ /* 0x000fc800078ef803 */
[----:B------:R-:W-:-:S07]  /*5e20*/  PRMT R4, R0, 0x7610, R4 ;  /* 0x0000761000047816 */ /* 0x000fce0000000004 */
.L_x_13466:
[----:B------:R-:W-:Y:S05]  /*5e30*/  BSYNC.RECONVERGENT B0 ;  /* 0x0000000000007941 */ /* 0x000fea0003800200 */
.L_x_13465:
[----:B------:R0:W-:Y:S01]  /*5e40*/  STG.E.U8 desc[UR36][R8.64], R4 ;  /* 0x0000000408007986 */ /* 0x0001e2000c101124 */
[----:B------:R-:W-:Y:S05]  /*5e50*/  BRA `(.L_x_13454) ;  /* 0x0000000800007947 */ /* 0x000fea0003800000 */
.L_x_13463:
        /* <DEDUP_REMOVED lines=17> */
.L_x_13470:
[----:B------:R-:W-:-:S04]  /*5f70*/  SHF.R.U32.HI R3, RZ, 0x18, R5 ;  /* 0x00000018ff037819 */ /* 0x000fc80000011605 */
[----:B------:R-:W-:-:S04]  /*5f80*/  LOP3.LUT R0, R0, 0x80, R3, 0xf8, !PT ;  /* 0x0000008000007812 */ /* 0x000fc800078ef803 */
[----:B------:R-:W-:-:S07]  /*5f90*/  PRMT R4, R0, 0x7610, R4 ;  /* 0x0000761000047816 */ /* 0x000fce0000000004 */
.L_x_13469:
[----:B------:R-:W-:Y:S05]  /*5fa0*/  BSYNC.RECONVERGENT B0 ;  /* 0x0000000000007941 */ /* 0x000fea0003800200 */
.L_x_13468:
[----:B------:R0:W-:Y:S01]  /*5fb0*/  STG.E.U8 desc[UR36][R8.64], R4 ;  /* 0x0000000408007986 */ /* 0x0001e2000c101124 */
[----:B------:R-:W-:Y:S05]  /*5fc0*/  BRA `(.L_x_13454) ;  /* 0x0000000400a47947 */ /* 0x000fea0003800000 */
.L_x_13462:
        /* <DEDUP_REMOVED lines=22> */
.L_x_13472:
[--C-:B------:R-:W-:Y:S01]  /*6130*/  SHF.R.S32.HI R5, RZ, 0x1f, R18.reuse ;  /* 0x0000001fff057819 */ /* 0x100fe20000011412 */
[----:B------:R-:W-:-:S05]  /*6140*/  IMAD.MOV.U32 R4, RZ, RZ, R18 ;  /* 0x000000ffff047224 */ /* 0x000fca00078e0012 */
[----:B------:R0:W-:Y:S01]  /*6150*/  STG.E.64 desc[UR36][R8.64], R4 ;  /* 0x0000000408007986 */ /* 0x0001e2000c101b24 */
[----:B------:R-:W-:Y:S05]  /*6160*/  BRA `(.L_x_13454) ;  /* 0x00000004003c7947 */ /* 0x000fea0003800000 */
.L_x_13471:
[----:B------:R0:W-:Y:S01]  /*6170*/  STG.E desc[UR36][R8.64], R18 ;  /* 0x0000001208007986 */ /* 0x0001e2000c101924 */
[----:B------:R-:W-:Y:S05]  /*6180*/  BRA `(.L_x_13454) ;  /* 0x0000000400347947 */ /* 0x000fea0003800000 */
.L_x_13461:
        /* <DEDUP_REMOVED lines=10> */
.L_x_13474:
[----:B------:R-:W0:Y:S01]  /*6230*/  I2F.F64 R4, R18 ;  /* 0x0000001200047312 */ /* 0x000e220000201c00 */
[----:B------:R-:W-:-:S05]  /*6240*/  CS2R R6, SRZ ;  /* 0x0000000000067805 */ /* 0x000fca000001ff00 */
[----:B0-----:R4:W-:Y:S01]  /*6250*/  STG.E.128 desc[UR36][R8.64], R4 ;  /* 0x0000000408007986 */ /* 0x0019e2000c101d24 */
[----:B------:R-:W-:Y:S05]  /*6260*/  BRA `(.L_x_13454) ;  /* 0x0000000000fc7947 */ /* 0x000fea0003800000 */
.L_x_13473:
[----:B------:R-:W-:-:S13]  /*6270*/  ISETP.NE.AND P0, PT, R0, 0xf, PT ;  /* 0x0000000f0000780c */ /* 0x000fda0003f05270 */
[----:B------:R-:W-:Y:S05]  /*6280*/  @!P0 BRA `(.L_x_13475) ;  /* 0x0000000000e88947 */ /* 0x000fea0003800000 */
[----:B------:R-:W-:-:S13]  /*6290*/  ISETP.NE.AND P0, PT, R0, 0x17, PT ;  /* 0x000000170000780c */ /* 0x000fda0003f05270 */
[----:B------:R-:W-:Y:S05]  /*62a0*/  @!P0 BRA `(.L_x_13476) ;  /* 0x0000000000908947 */ /* 0x000fea0003800000 */
[----:B------:R-:W-:-:S13]  /*62b0*/  ISETP.NE.AND P0, PT, R0, 0x18, PT ;  /* 0x000000180000780c */ /* 0x000fda0003f05270 */
[----:B------:R-:W-:Y:S05]  /*62c0*/  @!P0 BRA `(.L_x_13477) ;  /* 0x0000000000448947 */ /* 0x000fea0003800000 */
.L_x_13453:
        /* <DEDUP_REMOVED lines=16> */
.L_x_13478:
[----:B------:R-:W-:Y:S05]  /*63d0*/  BRA `(.L_x_13454) ;  /* 0x0000000000a07947 */ /* 0x000fea0003800000 */
.L_x_13477:
        /* <DEDUP_REMOVED lines=13> */
.L_x_13480:
[----:B------:R-:W-:Y:S05]  /*64b0*/  BSYNC.RECONVERGENT B0 ;  /* 0x0000000000007941 */ /* 0x000fea0003800200 */
.L_x_13479:
[----:B------:R-:W-:-:S05]  /*64c0*/  LOP3.LUT R3, R0, 0x80, R3, 0xf8, !PT ;  /* 0x0000008000037812 */ /* 0x000fca00078ef803 */
[----:B------:R2:W-:Y:S01]  /*64d0*/  STG.E.U8 desc[UR36][R8.64], R3 ;  /* 0x0000000308007986 */ /* 0x0005e2000c101124 */
[----:B------:R-:W-:Y:S05]  /*64e0*/  BRA `(.L_x_13454) ;  /* 0x00000000005c7947 */ /* 0x000fea0003800000 */
.L_x_13476:
        /* <DEDUP_REMOVED lines=12> */
.L_x_13482:
[----:B------:R-:W-:Y:S01]  /*65b0*/  IMAD.MOV.U32 R0, RZ, RZ, 0x7f ;  /* 0x0000007fff007424 */ /* 0x000fe200078e00ff */
[----:B------:R-:W-:-:S04]  /*65c0*/  ISETP.GT.U32.AND P0, PT, R4, 0x7f800000, PT ;  /* 0x7f8000000400780c */ /* 0x000fc80003f04070 */
[----:B------:R-:W-:-:S09]  /*65d0*/  SEL R0, R0, 0x7c, P0 ;  /* 0x0000007c00007807 */ /* 0x000fd20000000000 */
.L_x_13483:
[----:B------:R-:W-:Y:S05]  /*65e0*/  BSYNC.RECONVERGENT B0 ;  /* 0x0000000000007941 */ /* 0x000fea0003800200 */
.L_x_13481:
[----:B------:R-:W-:-:S04]  /*65f0*/  SHF.R.U32.HI R3, RZ, 0x18, R3 ;  /* 0x00000018ff037819 */ /* 0x000fc80000011603 */
[----:B------:R-:W-:-:S05]  /*6600*/  LOP3.LUT R3, R0, 0x80, R3, 0xf8, !PT ;  /* 0x0000008000037812 */ /* 0x000fca00078ef803 */
[----:B------:R1:W-:Y:S01]  /*6610*/  STG.E.U8 desc[UR36][R8.64], R3 ;  /* 0x0000000308007986 */ /* 0x0003e2000c101124 */
[----:B------:R-:W-:Y:S05]  /*6620*/  BRA `(.L_x_13454) ;  /* 0x00000000000c7947 */ /* 0x000fea0003800000 */
.L_x_13475:
[----:B------:R-:W-:-:S04]  /*6630*/  I2FP.F32.S32 R0, R18 ;  /* 0x0000001200007245 */ /* 0x000fc80000201400 */
[----:B------:R-:W-:-:S05]  /*6640*/  F2FP.BF16.F32.PACK_AB R0, RZ, R0 ;  /* 0x00000000ff00723e */ /* 0x000fca00000010ff */
[----:B------:R0:W-:Y:S02]  /*6650*/  STG.E.U16 desc[UR36][R8.64], R0 ;  /* 0x0000000008007986 */ /* 0x0001e4000c101524 */
.L_x_13454:
[----:B------:R-:W-:-:S07]  /*6660*/  VIADD R2, R2, 0x80 ;  /* 0x0000008002027836 */ /* 0x000fce0000000000 */
.L_x_13413:
[----:B------:R-:W-:Y:S05]  /*6670*/  BSYNC.RECONVERGENT B7 ;  /* 0x0000000000077941 */ /* 0x000fea0003800200 */
.L_x_13374:
        /* <DEDUP_REMOVED lines=21> */
.L_x_13487:
[----:B------:R-:W-:Y:S01]  /*67d0*/  STG.E.U8 desc[UR36][R2.64], R16 ;  /* 0x0000001002007986 */ /* 0x000fe2000c101124 */
[----:B------:R-:W-:Y:S05]  /*67e0*/  EXIT ;  /* 0x000000000000794d */ /* 0x000fea0003800000 */
.L_x_13486:
        /* <DEDUP_REMOVED lines=9> */
.L_x_13490:
[----:B------:R-:W-:Y:S01]  /*6880*/  STG.E desc[UR36][R2.64], R16 ;  /* 0x0000001002007986 */ /* 0x000fe2000c101924 */
[----:B------:R-:W-:Y:S05]  /*6890*/  EXIT ;  /* 0x000000000000794d */ /* 0x000fea0003800000 */
.L_x_13489:
[----:B------:R-:W-:Y:S01]  /*68a0*/  STG.E.U16 desc[UR36][R2.64], R16 ;  /* 0x0000001002007986 */ /* 0x000fe2000c101524 */
[----:B------:R-:W-:Y:S05]  /*68b0*/  EXIT ;  /* 0x000000000000794d */ /* 0x000fea0003800000 */
.L_x_13485:
        /* <DEDUP_REMOVED lines=9> */
.L_x_13492:
[----:B------:R-:W-:-:S04]  /*6950*/  I2FP.F32.S32 R0, R16 ;  /* 0x0000001000007245 */ /* 0x000fc80000201400 */
[----:B------:R-:W-:-:S05]  /*6960*/  F2FP.F16.F32.PACK_AB R0, RZ, R0 ;  /* 0x00000000ff00723e */ /* 0x000fca00000000ff */
[----:B------:R-:W-:Y:S01]  /*6970*/  STG.E.U16 desc[UR36][R2.64], R0 ;  /* 0x0000000002007986 */ /* 0x000fe2000c101524 */
[----:B------:R-:W-:Y:S05]  /*6980*/  EXIT ;  /* 0x000000000000794d */ /* 0x000fea0003800000 */
.L_x_13491:
        /* <DEDUP_REMOVED lines=10> */
.L_x_13494:
[----:B------:R-:W-:-:S04]  /*6a30*/  I2FP.F32.S32 R16, R16 ;  /* 0x0000001000107245 */ /* 0x000fc80000201400 */
[----:B------:R-:W-:-:S04]  /*6a40*/  F2FP.F16.F32.PACK_AB R5, RZ, R16 ;  /* 0x00000010ff05723e */ /* 0x000fc800000000ff */
[----:B------:R-:W-:-:S05]  /*6a50*/  PRMT R5, R5, 0x5410, RZ ;  /* 0x0000541005057816 */ /* 0x000fca00000000ff */
[----:B------:R-:W-:Y:S01]  /*6a60*/  STG.E desc[UR36][R2.64], R5 ;  /* 0x0000000502007986 */ /* 0x000fe2000c101924 */
[----:B------:R-:W-:Y:S05]  /*6a70*/  EXIT ;  /* 0x000000000000794d */ /* 0x000fea0003800000 */
.L_x_13493:
[----:B------:R-:W0:Y:S02]  /*6a80*/  I2F.F64 R16, R16 ;  /* 0x0000001000107312 */ /* 0x000e240000201c00 */
[----:B0-----:R-:W-:Y:S01]  /*6a90*/  STG.E.64 desc[UR36][R2.64], R16 ;  /* 0x0000001002007986 */ /* 0x001fe2000c101b24 */
[----:B------:R-:W-:Y:S05]  /*6aa0*/  EXIT ;  /* 0x000000000000794d */ /* 0x000fea0003800000 */
.L_x_13484:
        /* <DEDUP_REMOVED lines=12> */
.L_x_13498:
        /* <DEDUP_REMOVED lines=18> */
.L_x_13501:
[----:B------:R-:W-:-:S04]  /*6c90*/  SHF.R.U32.HI R5, RZ, 0x18, R5 ;  /* 0x00000018ff057819 */ /* 0x000fc80000011605 */
[----:B------:R-:W-:-:S07]  /*6ca0*/  LOP3.LUT R0, R0, 0x80, R5, 0xf8, !PT ;  /* 0x0000008000007812 */ /* 0x000fce00078ef805 */
.L_x_13500:
[----:B------:R-:W-:Y:S05]  /*6cb0*/  BSYNC.RECONVERGENT B0 ;  /* 0x0000000000007941 */ /* 0x000fea0003800200 */
.L_x_13499:
[----:B------:R-:W-:Y:S01]  /*6cc0*/  STG.E.U8 desc[UR36][R2.64], R0 ;  /* 0x0000000002007986 */ /* 0x000fe2000c101124 */
[----:B------:R-:W-:Y:S05]  /*6cd0*/  EXIT ;  /* 0x000000000000794d */ /* 0x000fea0003800000 */
.L_x_13497:
        /* <DEDUP_REMOVED lines=18> */
.L_x_13504:
[----:B------:R-:W-:-:S04]  /*6e00*/  SHF.R.U32.HI R5, RZ, 0x18, R5 ;  /* 0x00000018ff057819 */ /* 0x000fc80000011605 */
[----:B------:R-:W-:-:S07]  /*6e10*/  LOP3.LUT R0, R0, 0x80, R5, 0xf8, !PT ;  /* 0x0000008000007812 */ /* 0x000fce00078ef805 */
.L_x_13503:
[----:B------:R-:W-:Y:S05]  /*6e20*/  BSYNC.RECONVERGENT B0 ;  /* 0x0000000000007941 */ /* 0x000fea0003800200 */
.L_x_13502:
[----:B------:R-:W-:Y:S01]  /*6e30*/  STG.E.U8 desc[UR36][R2.64], R0 ;  /* 0x0000000002007986 */ /* 0x000fe2000c101124 */
[----:B------:R-:W-:Y:S05]  /*6e40*/  EXIT ;  /* 0x000000000000794d */ /* 0x000fea0003800000 */
.L_x_13496:
        /* <DEDUP_REMOVED lines=22> */
.L_x_13506:
[----:B------:R-:W-:-:S05]  /*6fb0*/  SHF.R.S32.HI R17, RZ, 0x1f, R16 ;  /* 0x0000001fff117819 */ /* 0x000fca0000011410 */
[----:B------:R-:W-:Y:S01]  /*6fc0*/  STG.E.64 desc[UR36][R2.64], R16 ;  /* 0x0000001002007986 */ /* 0x000fe2000c101b24 */
[----:B------:R-:W-:Y:S05]  /*6fd0*/  EXIT ;  /* 0x000000000000794d */ /* 0x000fea0003800000 */
.L_x_13505:
[----:B------:R-:W-:Y:S01]  /*6fe0*/  STG.E desc[UR36][R2.64], R16 ;  /* 0x0000001002007986 */ /* 0x000fe2000c101924 */
[----:B------:R-:W-:Y:S05]  /*6ff0*/  EXIT ;  /* 0x000000000000794d */ /* 0x000fea0003800000 */
.L_x_13495:
        /* <DEDUP_REMOVED lines=10> */
.L_x_13508:
[----:B------:R-:W0:Y:S01]  /*70a0*/  I2F.F64 R16, R16 ;  /* 0x0000001000107312 */ /* 0x000e220000201c00 */
[----:B------:R-:W-:-:S05]  /*70b0*/  CS2R R18, SRZ ;  /* 0x0000000000127805 */ /* 0x000fca000001ff00 */
[----:B0-----:R-:W-:Y:S01]  /*70c0*/  STG.E.128 desc[UR36][R2.64], R16 ;  /* 0x0000001002007986 */ /* 0x001fe2000c101d24 */
[----:B------:R-:W-:Y:S05]  /*70d0*/  EXIT ;  /* 0x000000000000794d */ /* 0x000fea0003800000 */
.L_x_13507:
[----:B------:R-:W-:-:S13]  /*70e0*/  ISETP.NE.AND P0, PT, R0, 0xf, PT ;  /* 0x0000000f0000780c */ /* 0x000fda0003f05270 */
[----:B------:R-:W-:Y:S05]  /*70f0*/  @!P0 BRA `(.L_x_13509) ;  /* 0x0000000000e88947 */ /* 0x000fea0003800000 */
[----:B------:R-:W-:-:S13]  /*7100*/  ISETP.NE.AND P0, PT, R0, 0x17, PT ;  /* 0x000000170000780c */ /* 0x000fda0003f05270 */
[----:B------:R-:W-:Y:S05]  /*7110*/  @!P0 BRA `(.L_x_13510) ;  /* 0x0000000000908947 */ /* 0x000fea0003800000 */
[----:B------:R-:W-:-:S13]  /*7120*/  ISETP.NE.AND P0, PT, R0, 0x18, PT ;  /* 0x000000180000780c */ /* 0x000fda0003f05270 */
[----:B------:R-:W-:Y:S05]  /*7130*/  @!P0 BRA `(.L_x_13511) ;  /* 0x0000000000448947 */ /* 0x000fea0003800000 */
.L_x_13488:
        /* <DEDUP_REMOVED lines=16> */
.L_x_13512:
[----:B------:R-:W-:Y:S05]  /*7240*/  EXIT ;  /* 0x000000000000794d */ /* 0x000fea0003800000 */
.L_x_13511:
        /* <DEDUP_REMOVED lines=13> */
.L_x_13514:
[----:B------:R-:W-:Y:S05]  /*7320*/  BSYNC.RECONVERGENT B0 ;  /* 0x0000000000007941 */ /* 0x000fea0003800200 */
.L_x_13513:
[----:B------:R-:W-:-:S05]  /*7330*/  LOP3.LUT R5, R0, 0x80, R5, 0xf8, !PT ;  /* 0x0000008000057812 */ /* 0x000fca00078ef805 */
[----:B------:R-:W-:Y:S01]  /*7340*/  STG.E.U8 desc[UR36][R2.64], R5 ;  /* 0x0000000502007986 */ /* 0x000fe2000c101124 */
[----:B------:R-:W-:Y:S05]  /*7350*/  EXIT ;  /* 0x000000000000794d */ /* 0x000fea0003800000 */
.L_x_13510:
        /* <DEDUP_REMOVED lines=12> */
.L_x_13516:
[----:B------:R-:W-:Y:S01]  /*7420*/  IMAD.MOV.U32 R0, RZ, RZ, 0x7f ;  /* 0x0000007fff007424 */ /* 0x000fe200078e00ff */
[----:B------:R-:W-:-:S04]  /*7430*/  ISETP.GT.U32.AND P0, PT, R4, 0x7f800000, PT ;  /* 0x7f8000000400780c */ /* 0x000fc80003f04070 */
[----:B------:R-:W-:-:S09]  /*7440*/  SEL R0, R0, 0x7c, P0 ;  /* 0x0000007c00007807 */ /* 0x000fd20000000000 */
.L_x_13517:
[----:B------:R-:W-:Y:S05]  /*7450*/  BSYNC.RECONVERGENT B0 ;  /* 0x0000000000007941 */ /* 0x000fea0003800200 */
.L_x_13515:
[----:B------:R-:W-:-:S04]  /*7460*/  SHF.R.U32.HI R5, RZ, 0x18, R5 ;  /* 0x00000018ff057819 */ /* 0x000fc80000011605 */
[----:B------:R-:W-:-:S05]  /*7470*/  LOP3.LUT R5, R0, 0x80, R5, 0xf8, !PT ;  /* 0x0000008000057812 */ /* 0x000fca00078ef805 */
[----:B------:R-:W-:Y:S01]  /*7480*/  STG.E.U8 desc[UR36][R2.64], R5 ;  /* 0x0000000502007986 */ /* 0x000fe2000c101124 */
[----:B------:R-:W-:Y:S05]  /*7490*/  EXIT ;  /* 0x000000000000794d */ /* 0x000fea0003800000 */
.L_x_13509:
[----:B------:R-:W-:-:S04]  /*74a0*/  I2FP.F32.S32 R0, R16 ;  /* 0x0000001000007245 */ /* 0x000fc80000201400 */
[----:B------:R-:W-:-:S05]  /*74b0*/  F2FP.BF16.F32.PACK_AB R0, RZ, R0 ;  /* 0x00000000ff00723e */ /* 0x000fca00000010ff */
[----:B------:R-:W-:Y:S01]  /*74c0*/  STG.E.U16 desc[UR36][R2.64], R0 ;  /* 0x0000000002007986 */ /* 0x000fe2000c101524 */
[----:B------:R-:W-:Y:S05]  /*74d0*/  EXIT ;  /* 0x000000000000794d */ /* 0x000fea0003800000 */
.L_x_13518:
        /* <DEDUP_REMOVED lines=10> */
.L_x_26244:


//--------------------- .text._ZN2at6native18elementwise_kernelILi128ELi2EZNS0_22gpu_kernel_impl_nocastINS0_13AUnaryFunctorIiiiNS0_16BitwiseOrFunctorIiEEEEEEvRNS_18TensorIteratorBaseERKT_EUliE_EEviT1_ --------------------------
	.section	.text._ZN2at6native18elementwise_kernelILi128ELi2EZNS0_22gpu_kernel_impl_nocastINS0_13AUnaryFunctorIiiiNS0_16BitwiseOrFunctorIiEEEEEEvRNS_18TensorIteratorBaseERKT_EUliE_EEviT1_,"ax",@progbits
	.align	128
        .global         _ZN2at6native18elementwise_kernelILi128ELi2EZNS0_22gpu_kernel_impl_nocastINS0_13AUnaryFunctorIiiiNS0_16BitwiseOrFunctorIiEEEEEEvRNS_18TensorIteratorBaseERKT_EUliE_EEviT1_
        .type           _ZN2at6native18elementwise_kernelILi128ELi2EZNS0_22gpu_kernel_impl_nocastINS0_13AUnaryFunctorIiiiNS0_16BitwiseOrFunctorIiEEEEEEvRNS_18TensorIteratorBaseERKT_EUliE_EEviT1_,@function
        .size           _ZN2at6native18elementwise_kernelILi128ELi2EZNS0_22gpu_kernel_impl_nocastINS0_13AUnaryFunctorIiiiNS0_16BitwiseOrFunctorIiEEEEEEvRNS_18TensorIteratorBaseERKT_EUliE_EEviT1_,(.L_x_26245 - _ZN2at6native18elementwise_kernelILi128ELi2EZNS0_22gpu_kernel_impl_nocastINS0_13AUnaryFunctorIiiiNS0_16BitwiseOrFunctorIiEEEEEEvRNS_18TensorIteratorBaseERKT_EUliE_EEviT1_)
        .other          _ZN2at6native18elementwise_kernelILi128ELi2EZNS0_22gpu_kernel_impl_nocastINS0_13AUnaryFunctorIiiiNS0_16BitwiseOrFunctorIiEEEEEEvRNS_18TensorIteratorBaseERKT_EUliE_EEviT1_,@"STO_CUDA_ENTRY STV_DEFAULT"
_ZN2at6native18elementwise_kernelILi128ELi2EZNS0_22gpu_kernel_impl_nocastINS0_13AUnaryFunctorIiiiNS0_16BitwiseOrFunctorIiEEEEEEvRNS_18TensorIteratorBaseERKT_EUliE_EEviT1_:
.text._ZN2at6native18elementwise_kernelILi128ELi2EZNS0_22gpu_kernel_impl_nocastINS0_13AUnaryFunctorIiiiNS0_16BitwiseOrFunctorIiEEEEEEvRNS_18TensorIteratorBaseERKT_EUliE_EEviT1_:
        /* <DEDUP_REMOVED lines=20> */
.L_x_13521:
[----:B------:R-:W-:Y:S05]  /*0140*/  BSYNC.RECONVERGENT B0 ;  /* 0x0000000000007941 */ /* 0x000fea0003800200 */
.L_x_13520:
        /* <DEDUP_REMOVED lines=9> */
.L_x_13519:
        /* <DEDUP_REMOVED lines=305> */
.L_x_13524:
        /* <DEDUP_REMOVED lines=10> */
.L_x_13523:
[----:B------:R-:W-:Y:S05]  /*1590*/  BSYNC.RECONVERGENT B0 ;  /* 0x0000000000007941 */ /* 0x000fea0003800200 */
.L_x_13522:
        /* <DEDUP_REMOVED lines=300> */
.L_x_13525:
        /* <DEDUP_REMOVED lines=10> */
.L_x_13526:
        /* <DEDUP_REMOVED lines=16> */
.L_x_26245:


//--------------------- .text._ZN2at6native27unrolled_elementwise_kernelINS0_13AUnaryFunctorIiiiNS0_16BitwiseOrFunctorIiEEEESt5arrayIPcLm2EELi4E23TrivialOffsetCalculatorILi1EjESA_NS0_6memory15LoadWithoutCastENSB_16StoreWithoutCastEEEviT_T0_T2_T3_T4_T5_ --------------------------
	.section	.text._ZN2at6native27unrolled_elementwise_kernelINS0_13AUnaryFunctorIiiiNS0_16BitwiseOrFunctorIiEEEESt5arrayIPcLm2EELi4E23TrivialOffsetCalculatorILi1EjESA_NS0_6memory15LoadWithoutCastENSB_16StoreWithoutCastEEEviT_T0_T2_T3_T4_T5_,"ax",@progbits
	.align	128
        .global         _ZN2at6native27unrolled_elementwise_kernelINS0_13AUnaryFunctorIiiiNS0_16BitwiseOrFunctorIiEEEESt5arrayIPcLm2EELi4E23TrivialOffsetCalculatorILi1EjESA_NS0_6memory15LoadWithoutCastENSB_16StoreWithoutCastEEEviT_T0_T2_T3_T4_T5_
        .type           _ZN2at6native27unrolled_elementwise_kernelINS0_13AUnaryFunctorIiiiNS0_16BitwiseOrFunctorIiEEEESt5arrayIPcLm2EELi4E23TrivialOffsetCalculatorILi1EjESA_NS0_6memory15LoadWithoutCastENSB_16StoreWithoutCastEEEviT_T0_T2_T3_T4_T5_,@function
        .size           _ZN2at6native27unrolled_elementwise_kernelINS0_13AUnaryFunctorIiiiNS0_16BitwiseOrFunctorIiEEEESt5arrayIPcLm2EELi4E23TrivialOffsetCalculatorILi1EjESA_NS0_6memory15LoadWithoutCastENSB_16StoreWithoutCastEEEviT_T0_T2_T3_T4_T5_,(.L_x_26246 - _ZN2at6native27unrolled_elementwise_kernelINS0_13AUnaryFunctorIiiiNS0_16BitwiseOrFunctorIiEEEESt5arrayIPcLm2EELi4E23TrivialOffsetCalculatorILi1EjESA_NS0_6memory15LoadWithoutCastENSB_16StoreWithoutCastEEEviT_T0_T2_T3_T4_T5_)
        .other          _ZN2at6native27unrolled_elementwise_kernelINS0_13AUnaryFunctorIiiiNS0_16BitwiseOrFunctorIiEEEESt5arrayIPcLm2EELi4E23TrivialOffsetCalculatorILi1EjESA_NS0_6memory15LoadWithoutCastENSB_16StoreWithoutCastEEEviT_T0_T2_T3_T4_T5_,@"STO_CUDA_ENTRY STV_DEFAULT"
_ZN2at6native27unrolled_elementwise_kernelINS0_13AUnaryFunctorIiiiNS0_16BitwiseOrFunctorIiEEEESt5arrayIPcLm2EELi4E23TrivialOffsetCalculatorILi1EjESA_NS0_6memory15LoadWithoutCastENSB_16StoreWithoutCastEEEviT_T0_T2_T3_T4_T5_:
.text._ZN2at6native27unrolled_elementwise_kernelINS0_13AUnaryFunctorIiiiNS0_16BitwiseOrFunctorIiEEEESt5arrayIPcLm2EELi4E23TrivialOffsetCalculatorILi1EjESA_NS0_6memory15LoadWithoutCastENSB_16StoreWithoutCastEEEviT_T0_T2_T3_T4_T5_:
        /* <DEDUP_REMOVED lines=54> */
.L_x_13529:
[----:B------:R-:W-:Y:S05]  /*0360*/  BSYNC.RELIABLE B1 ;  /* 0x0000000000017941 */ /* 0x000fea0003800100 */
.L_x_13528:
[----:B------:R-:W-:-:S13]  /*0370*/  ISETP.GE.AND P0, PT, R3, R2, PT ;  /* 0x000000020300720c */ /* 0x000fda0003f06270 */
[----:B0-----:R-:W0:Y:S01]  /*0380*/  @!P0 LDC.64 R4, c[0x0][0x390] ;  /* 0x0000e400ff048b82 */ /* 0x001e220000000a00 */
[----:B------:R-:W-:Y:S01]  /*0390*/  @!P0 LEA R7, R0, R3, 0x9 ;  /* 0x0000000300078211 */ /* 0x000fe200078e48ff */
[----:B------:R-:W-:-:S04]  /*03a0*/  @!P0 VIADD R3, R3, 0x80 ;  /* 0x0000008003038836 */ /* 0x000fc80000000000 */
[----:B0-----:R-:W-:-:S05]  /*03b0*/  @!P0 IMAD.WIDE.U32 R4, R7, 0x4, R4 ;  /* 0x0000000407048825 */ /* 0x001fca00078e0004 */
[----:B------:R1:W-:Y:S02]  /*03c0*/  @!P0 STG.E desc[UR4][R4.64], R19 ;  /* 0x0000001304008986 */ /* 0x0003e4000c101904 */
.L_x_13530:
[----:B------:R-:W-:Y:S05]  /*03d0*/  BSYNC.RECONVERGENT B0 ;  /* 0x0000000000007941 */ /* 0x000fea0003800200 */
.L_x_13527:
        /* <DEDUP_REMOVED lines=8> */
.L_x_13531:
        /* <DEDUP_REMOVED lines=10> */
.L_x_26246:


//--------------------- .text._ZN2at6native29vectorized_elementwise_kernelILi2ENS0_13AUnaryFunctorIiiiNS0_16BitwiseOrFunctorIiEEEESt5arrayIPcLm2EEEEviT0_T1_ --------------------------
	.section	.text._ZN2at6native29vectorized_elementwise_kernelILi2ENS0_13AUnaryFunctorIiiiNS0_16BitwiseOrFunctorIiEEEESt5arrayIPcLm2EEEEviT0_T1_,"ax",@progbits
	.align	128
        .global         _ZN2at6native29vectorized_elementwise_kernelILi2ENS0_13AUnaryFunctorIiiiNS0_16BitwiseOrFunctorIiEEEESt5arrayIPcLm2EEEEviT0_T1_
        .type           _ZN2at6native29vectorized_elementwise_kernelILi2ENS0_13AUnaryFunctorIiiiNS0_16BitwiseOrFunctorIiEEEESt5arrayIPcLm2EEEEviT0_T1_,@function
        .size           _ZN2at6native29vectorized_elementwise_kernelILi2ENS0_13AUnaryFunctorIiiiNS0_16BitwiseOrFunctorIiEEEESt5arrayIPcLm2EEEEviT0_T1_,(.L_x_26247 - _ZN2at6native29vectorized_elementwise_kernelILi2ENS0_13AUnaryFunctorIiiiNS0_16BitwiseOrFunctorIiEEEESt5arrayIPcLm2EEEEviT0_T1_)
        .other          _ZN2at6native29vectorized_elementwise_kernelILi2ENS0_13AUnaryFunctorIiiiNS0_16BitwiseOrFunctorIiEEEESt5arrayIPcLm2EEEEviT0_T1_,@"STO_CUDA_ENTRY STV_DEFAULT"
_ZN2at6native29vectorized_elementwise_kernelILi2ENS0_13AUnaryFunctorIiiiNS0_16BitwiseOrFunctorIiEEEESt5arrayIPcLm2EEEEviT0_T1_:
.text._ZN2at6native29vectorized_elementwise_kernelILi2ENS0_13AUnaryFunctorIiiiNS0_16BitwiseOrFunctorIiEEEESt5arrayIPcLm2EEEEviT0_T1_:
        /* <DEDUP_REMOVED lines=89> */
.L_x_13535:
[----:B------:R-:W-:-:S13]  /*0590*/  ISETP.GE.U32.AND P0, PT, R17, R16, PT ;  /* 0x000000101100720c */ /* 0x000fda0003f06070 */
[----:B------:R-:W-:Y:S05]  /*05a0*/  @P0 BRA `(.L_x_13537) ;  /* 0x0000000000300947 */ /* 0x000fea0003800000 */
[----:B0-----:R-:W0:Y:S01]  /*05b0*/  LDC.64 R6, c[0x0][0x390] ;  /* 0x0000e400ff067b82 */ /* 0x001e220000000a00 */
[----:B------:R-:W-:Y:S02]  /*05c0*/  IMAD.IADD R5, R0, 0x1, R17 ;  /* 0x0000000100057824 */ /* 0x000fe400078e0211 */
[----:B------:R-:W-:Y:S02]  /*05d0*/  VIADD R17, R17, 0x80 ;  /* 0x0000008011117836 */ /* 0x000fe40000000000 */
[----:B0-----:R-:W-:-:S05]  /*05e0*/  IMAD.WIDE.U32 R6, R5, 0x4, R6 ;  /* 0x0000000405067825 */ /* 0x001fca00078e0006 */
[----:B------:R1:W-:Y:S02]  /*05f0*/  STG.E desc[UR4][R6.64], R22 ;  /* 0x0000001606007986 */ /* 0x0003e4000c101904 */
.L_x_13536:
[----:B------:R-:W-:-:S13]  /*0600*/  ISETP.GE.U32.AND P0, PT, R17, R16, PT ;  /* 0x000000101100720c */ /* 0x000fda0003f06070 */
[----:B------:R-:W-:Y:S05]  /*0610*/  @P0 BRA `(.L_x_13538) ;  /* 0x0000000000300947 */ /* 0x000fea0003800000 */
[----:B01----:R-:W0:Y:S01]  /*0620*/  LDC.64 R6, c[0x0][0x390] ;  /* 0x0000e400ff067b82 */ /* 0x003e220000000a00 */
[----:B------:R-:W-:Y:S01]  /*0630*/  IADD3 R5, PT, PT, R0, R17, RZ ;  /* 0x0000001100057210 */ /* 0x000fe20007ffe0ff */
[----:B------:R-:W-:-:S04]  /*0640*/  VIADD R17, R17, 0x80 ;  /* 0x0000008011117836 */ /* 0x000fc80000000000 */
[----:B0-----:R-:W-:-:S05]  /*0650*/  IMAD.WIDE.U32 R6, R5, 0x4, R6 ;  /* 0x0000000405067825 */ /* 0x001fca00078e0006 */
[----:B------:R1:W-:Y:S02]  /*0660*/  STG.E desc[UR4][R6.64], R9 ;  /* 0x0000000906007986 */ /* 0x0003e4000c101904 */
.L_x_13537:
[----:B------:R-:W-:-:S13]  /*0670*/  ISETP.GE.U32.AND P0, PT, R17, R16, PT ;  /* 0x000000101100720c */ /* 0x000fda0003f06070 */
[----:B------:R-:W-:Y:S05]  /*0680*/  @P0 BRA `(.L_x_13539) ;  /* 0x0000000000340947 */ /* 0x000fea0003800000 */
[----:B01----:R-:W0:Y:S01]  /*0690*/  LDC.64 R6, c[0x0][0x390] ;  /* 0x0000e400ff067b82 */ /* 0x003e220000000a00 */
[----:B------:R-:W-:Y:S01]  /*06a0*/  IMAD.IADD R5, R0, 0x1, R17 ;  /* 0x0000000100057824 */ /* 0x000fe200078e0211 */
[----:B------:R-:W-:-:S03]  /*06b0*/  IADD3 R17, PT, PT, R17, 0x80, RZ ;  /* 0x0000008011117810 */ /* 0x000fc60007ffe0ff */
[----:B0-----:R-:W-:-:S05]  /*06c0*/  IMAD.WIDE.U32 R6, R5, 0x4, R6 ;  /* 0x0000000405067825 */ /* 0x001fca00078e0006 */
[----:B------:R2:W-:Y:S02]  /*06d0*/  STG.E desc[UR4][R6.64], R8 ;  /* 0x0000000806007986 */ /* 0x0005e4000c101904 */
.L_x_13538:
        /* <DEDUP_REMOVED lines=8> */
.L_x_13539:
[----:B------:R-:W-:Y:S05]  /*0760*/  BSYNC.RELIABLE B1 ;  /* 0x0000000000017941 */ /* 0x000fea0003800100 */
.L_x_13534:
[----:B------:R-:W-:-:S13]  /*0770*/  ISETP.GE.U32.AND P0, PT, R17, R16, PT ;  /* 0x000000101100720c */ /* 0x000fda0003f06070 */
[----:B--2---:R-:W2:Y:S01]  /*0780*/  @!P0 LDC.64 R4, c[0x0][0x390] ;  /* 0x0000e400ff048b82 */ /* 0x004ea20000000a00 */
[----:B01----:R-:W-:Y:S01]  /*0790*/  @!P0 IADD3 R7, PT, PT, R0, R17, RZ ;  /* 0x0000001100078210 */ /* 0x003fe20007ffe0ff */
[----:B------:R-:W-:-:S04]  /*07a0*/  @!P0 VIADD R17, R17, 0x80 ;  /* 0x0000008011118836 */ /* 0x000fc80000000000 */
[----:B--2---:R-:W-:-:S05]  /*07b0*/  @!P0 IMAD.WIDE.U32 R4, R7, 0x4, R4 ;  /* 0x0000000407048825 */ /* 0x004fca00078e0004 */
[----:B------:R3:W-:Y:S02]  /*07c0*/  @!P0 STG.E desc[UR4][R4.64], R3 ;  /* 0x0000000304008986 */ /* 0x0007e4000c101904 */
.L_x_13540:
[----:B------:R-:W-:Y:S05]  /*07d0*/  BSYNC.RECONVERGENT B0 ;  /* 0x0000000000007941 */ /* 0x000fea0003800200 */
.L_x_13533:
        /* <DEDUP_REMOVED lines=8> */
.L_x_13532:
        /* <DEDUP_REMOVED lines=25> */
.L_x_13541:
        /* <DEDUP_REMOVED lines=9> */
.L_x_26247:


//--------------------- .text._ZN2at6native29vectorized_elementwise_kernelILi4ENS0_13AUnaryFunctorIiiiNS0_16BitwiseOrFunctorIiEEEESt5arrayIPcLm2EEEEviT0_T1_ --------------------------
	.section	.text._ZN2at6native29vectorized_elementwise_kernelILi4ENS0_13AUnaryFunctorIiiiNS0_16BitwiseOrFunctorIiEEEESt5arrayIPcLm2EEEEviT0_T1_,"ax",@progbits
	.align	128
        .global         _ZN2at6native29vectorized_elementwise_kernelILi4ENS0_13AUnaryFunctorIiiiNS0_16BitwiseOrFunctorIiEEEESt5arrayIPcLm2EEEEviT0_T1_
        .type           _ZN2at6native29vectorized_elementwise_kernelILi4ENS0_13AUnaryFunctorIiiiNS0_16BitwiseOrFunctorIiEEEESt5arrayIPcLm2EEEEviT0_T1_,@function
        .size           _ZN2at6native29vectorized_elementwise_kernelILi4ENS0_13AUnaryFunctorIiiiNS0_16BitwiseOrFunctorIiEEEESt5arrayIPcLm2EEEEviT0_T1_,(.L_x_26248 - _ZN2at6native29vectorized_elementwise_kernelILi4ENS0_13AUnaryFunctorIiiiNS0_16BitwiseOrFunctorIiEEEESt5arrayIPcLm2EEEEviT0_T1_)
        .other          _ZN2at6native29vectorized_elementwise_kernelILi4ENS0_13AUnaryFunctorIiiiNS0_16BitwiseOrFunctorIiEEEESt5arrayIPcLm2EEEEviT0_T1_,@"STO_CUDA_ENTRY STV_DEFAULT"
_ZN2at6native29vectorized_elementwise_kernelILi4ENS0_13AUnaryFunctorIiiiNS0_16BitwiseOrFunctorIiEEEESt5arrayIPcLm2EEEEviT0_T1_:
.text._ZN2at6native29vectorized_elementwise_kernelILi4ENS0_13AUnaryFunctorIiiiNS0_16BitwiseOrFunctorIiEEEESt5arrayIPcLm2EEEEviT0_T1_:
        /* <DEDUP_REMOVED lines=89> */
.L_x_13545:
[----:B------:R-:W-:-:S13]  /*0590*/  ISETP.GE.U32.AND P0, PT, R17, R16, PT ;  /* 0x000000101100720c */ /* 0x000fda0003f06070 */
[----:B------:R-:W-:Y:S05]  /*05a0*/  @P0 BRA `(.L_x_13547) ;  /* 0x0000000000300947 */ /* 0x000fea0003800000 */
[----:B0-----:R-:W0:Y:S01]  /*05b0*/  LDC.64 R6, c[0x0][0x390] ;  /* 0x0000e400ff067b82 */ /* 0x001e220000000a00 */
[----:B------:R-:W-:Y:S02]  /*05c0*/  IMAD.IADD R5, R0, 0x1, R17 ;  /* 0x0000000100057824 */ /* 0x000fe400078e0211 */
[----:B------:R-:W-:Y:S02]  /*05d0*/  VIADD R17, R17, 0x80 ;  /* 0x0000008011117836 */ /* 0x000fe40000000000 */
[----:B0-----:R-:W-:-:S05]  /*05e0*/  IMAD.WIDE.U32 R6, R5, 0x4, R6 ;  /* 0x0000000405067825 */ /* 0x001fca00078e0006 */
[----:B------:R1:W-:Y:S02]  /*05f0*/  STG.E desc[UR4][R6.64], R22 ;  /* 0x0000001606007986 */ /* 0x0003e4000c101904 */
.L_x_13546:
[----:B------:R-:W-:-:S13]  /*0600*/  ISETP.GE.U32.AND P0, PT, R17, R16, PT ;  /* 0x000000101100720c */ /* 0x000fda0003f06070 */
[----:B------:R-:W-:Y:S05]  /*0610*/  @P0 BRA `(.L_x_13548) ;  /* 0x0000000000300947 */ /* 0x000fea0003800000 */
[----:B01----:R-:W0:Y:S01]  /*0620*/  LDC.64 R6, c[0x0][0x390] ;  /* 0x0000e400ff067b82 */ /* 0x003e220000000a00 */
[----:B------:R-:W-:Y:S01]  /*0630*/  IADD3 R5, PT, PT, R0, R17, RZ ;  /* 0x0000001100057210 */ /* 0x000fe20007ffe0ff */
[----:B------:R-:W-:-:S04]  /*0640*/  VIADD R17, R17, 0x80 ;  /* 0x0000008011117836 */ /* 0x000fc80000000000 */
[----:B0-----:R-:W-:-:S05]  /*0650*/  IMAD.WIDE.U32 R6, R5, 0x4, R6 ;  /* 0x0000000405067825 */ /* 0x001fca00078e0006 */
[----:B------:R1:W-:Y:S02]  /*0660*/  STG.E desc[UR4][R6.64], R9 ;  /* 0x0000000906007986 */ /* 0x0003e4000c101904 */
.L_x_13547:
[----:B------:R-:W-:-:S13]  /*0670*/  ISETP.GE.U32.AND P0, PT, R17, R16, PT ;  /* 0x000000101100720c */ /* 0x000fda0003f06070 */
[----:B------:R-:W-:Y:S05]  /*0680*/  @P0 BRA `(.L_x_13549) ;  /* 0x0000000000340947 */ /* 0x000fea0003800000 */
[----:B01----:R-:W0:Y:S01]  /*0690*/  LDC.64 R6, c[0x0][0x390] ;  /* 0x0000e400ff067b82 */ /* 0x003e220000000a00 */
[----:B------:R-:W-:Y:S01]  /*06a0*/  IMAD.IADD R5, R0, 0x1, R17 ;  /* 0x0000000100057824 */ /* 0x000fe200078e0211 */
[----:B------:R-:W-:-:S03]  /*06b0*/  IADD3 R17, PT, PT, R17, 0x80, RZ ;  /* 0x0000008011117810 */ /* 0x000fc60007ffe0ff */
[----:B0-----:R-:W-:-:S05]  /*06c0*/  IMAD.WIDE.U32 R6, R5, 0x4, R6 ;  /* 0x0000000405067825 */ /* 0x001fca00078e0006 */
[----:B------:R2:W-:Y:S02]  /*06d0*/  STG.E desc[UR4][R6.64], R8 ;  /* 0x0000000806007986 */ /* 0x0005e4000c101904 */
.L_x_13548:
        /* <DEDUP_REMOVED lines=8> */
.L_x_13549:
[----:B------:R-:W-:Y:S05]  /*0760*/  BSYNC.RELIABLE B1 ;  /* 0x0000000000017941 */ /* 0x000fea0003800100 */
.L_x_13544:
[----:B------:R-:W-:-:S13]  /*0770*/  ISETP.GE.U32.AND P0, PT, R17, R16, PT ;  /* 0x000000101100720c */ /* 0x000fda0003f06070 */
[----:B--2---:R-:W2:Y:S01]  /*0780*/  @!P0 LDC.64 R4, c[0x0][0x390] ;  /* 0x0000e400ff048b82 */ /* 0x004ea20000000a00 */
[----:B01----:R-:W-:Y:S01]  /*0790*/  @!P0 IADD3 R7, PT, PT, R0, R17, RZ ;  /* 0x0000001100078210 */ /* 0x003fe20007ffe0ff */
[----:B------:R-:W-:-:S04]  /*07a0*/  @!P0 VIADD R17, R17, 0x80 ;  /* 0x0000008011118836 */ /* 0x000fc80000000000 */
[----:B--2---:R-:W-:-:S05]  /*07b0*/  @!P0 IMAD.WIDE.U32 R4, R7, 0x4, R4 ;  /* 0x0000000407048825 */ /* 0x004fca00078e0004 */
[----:B------:R3:W-:Y:S02]  /*07c0*/  @!P0 STG.E desc[UR4][R4.64], R3 ;  /* 0x0000000304008986 */ /* 0x0007e4000c101904 */
.L_x_13550:
[----:B------:R-:W-:Y:S05]  /*07d0*/  BSYNC.RECONVERGENT B0 ;  /* 0x0000000000007941 */ /* 0x000fea0003800200 */
.L_x_13543:
        /* <DEDUP_REMOVED lines=8> */
.L_x_13542:
        /* <DEDUP_REMOVED lines=21> */
.L_x_13551:
        /* <DEDUP_REMOVED lines=13> */
.L_x_26248:


//--------------------- .text._ZN2at6native29vectorized_elementwise_kernelILi8ENS0_13AUnaryFunctorIiiiNS0_16BitwiseOrFunctorIiEEEESt5arrayIPcLm2EEEEviT0_T1_ --------------------------
	.section	.text._ZN2at6native29vectorized_elementwise_kernelILi8ENS0_13AUnaryFunctorIiiiNS0_16BitwiseOrFunctorIiEEEESt5arrayIPcLm2EEEEviT0_T1_,"ax",@progbits
	.align	128
        .global         _ZN2at6native29vectorized_elementwise_kernelILi8ENS0_13AUnaryFunctorIiiiNS0_16BitwiseOrFunctorIiEEEESt5arrayIPcLm2EEEEviT0_T1_
        .type           _ZN2at6native29vectorized_elementwise_kernelILi8ENS0_13AUnaryFunctorIiiiNS0_16BitwiseOrFunctorIiEEEESt5arrayIPcLm2EEEEviT0_T1_,@function
        .size           _ZN2at6native29vectorized_elementwise_kernelILi8ENS0_13AUnaryFunctorIiiiNS0_16BitwiseOrFunctorIiEEEESt5arrayIPcLm2EEEEviT0_T1_,(.L_x_26249 - _ZN2at6native29vectorized_elementwise_kernelILi8ENS0_13AUnaryFunctorIiiiNS0_16BitwiseOrFunctorIiEEEESt5arrayIPcLm2EEEEviT0_T1_)
        .other          _ZN2at6native29vectorized_elementwise_kernelILi8ENS0_13AUnaryFunctorIiiiNS0_16BitwiseOrFunctorIiEEEESt5arrayIPcLm2EEEEviT0_T1_,@"STO_CUDA_ENTRY STV_DEFAULT"
_ZN2at6native29vectorized_elementwise_kernelILi8ENS0_13AUnaryFunctorIiiiNS0_16BitwiseOrFunctorIiEEEESt5arrayIPcLm2EEEEviT0_T1_:
.text._ZN2at6native29vectorized_elementwise_kernelILi8ENS0_13AUnaryFunctorIiiiNS0_16BitwiseOrFunctorIiEEEESt5arrayIPcLm2EEEEviT0_T1_:
        /* <DEDUP_REMOVED lines=89> */
.L_x_13555:
[----:B------:R-:W-:-:S13]  /*0590*/  ISETP.GE.U32.AND P0, PT, R17, R16, PT ;  /* 0x000000101100720c */ /* 0x000fda0003f06070 */
[----:B------:R-:W-:Y:S05]  /*05a0*/  @P0 BRA `(.L_x_13557) ;  /* 0x0000000000300947 */ /* 0x000fea0003800000 */
[----:B0-----:R-:W0:Y:S01]  /*05b0*/  LDC.64 R6, c[0x0][0x390] ;  /* 0x0000e400ff067b82 */ /* 0x001e220000000a00 */
[----:B------:R-:W-:Y:S02]  /*05c0*/  IMAD.IADD R5, R0, 0x1, R17 ;  /* 0x0000000100057824 */ /* 0x000fe400078e0211 */
[----:B------:R-:W-:Y:S02]  /*05d0*/  VIADD R17, R17, 0x80 ;  /* 0x0000008011117836 */ /* 0x000fe40000000000 */
[----:B0-----:R-:W-:-:S05]  /*05e0*/  IMAD.WIDE.U32 R6, R5, 0x4, R6 ;  /* 0x0000000405067825 */ /* 0x001fca00078e0006 */
[----:B------:R1:W-:Y:S02]  /*05f0*/  STG.E desc[UR4][R6.64], R22 ;  /* 0x0000001606007986 */ /* 0x0003e4000c101904 */
.L_x_13556:
[----:B------:R-:W-:-:S13]  /*0600*/  ISETP.GE.U32.AND P0, PT, R17, R16, PT ;  /* 0x000000101100720c */ /* 0x000fda0003f06070 */
[----:B------:R-:W-:Y:S05]  /*0610*/  @P0 BRA `(.L_x_13558) ;  /* 0x0000000000300947 */ /* 0x000fea0003800000 */
[----:B01----:R-:W0:Y:S01]  /*0620*/  LDC.64 R6, c[0x0][0x390] ;  /* 0x0000e400ff067b82 */ /* 0x003e220000000a00 */
[----:B------:R-:W-:Y:S01]  /*0630*/  IADD3 R5, PT, PT, R0, R17, RZ ;  /* 0x0000001100057210 */ /* 0x000fe20007ffe0ff */
[----:B------:R-:W-:-:S04]  /*0640*/  VIADD R17, R17, 0x80 ;  /* 0x0000008011117836 */ /* 0x000fc80000000000 */
[----:B0-----:R-:W-:-:S05]  /*0650*/  IMAD.WIDE.U32 R6, R5, 0x4, R6 ;  /* 0x0000000405067825 */ /* 0x001fca00078e0006 */
[----:B------:R1:W-:Y:S02]  /*0660*/  STG.E desc[UR4][R6.64], R9 ;  /* 0x0000000906007986 */ /* 0x0003e4000c101904 */
.L_x_13557:
[----:B------:R-:W-:-:S13]  /*0670*/  ISETP.GE.U32.AND P0, PT, R17, R16, PT ;  /* 0x000000101100720c */ /* 0x000fda0003f06070 */
[----:B------:R-:W-:Y:S05]  /*0680*/  @P0 BRA `(.L_x_13559) ;  /* 0x0000000000340947 */ /* 0x000fea0003800000 */
[----:B01----:R-:W0:Y:S01]  /*0690*/  LDC.64 R6, c[0x0][0x390] ;  /* 0x0000e400ff067b82 */ /* 0x003e220000000a00 */
[----:B------:R-:W-:Y:S01]  /*06a0*/  IMAD.IADD R5, R0, 0x1, R17 ;  /* 0x0000000100057824 */ /* 0x000fe200078e0211 */
[----:B------:R-:W-:-:S03]  /*06b0*/  IADD3 R17, PT, PT, R17, 0x80, RZ ;  /* 0x0000008011117810 */ /* 0x000fc60007ffe0ff */
[----:B0-----:R-:W-:-:S05]  /*06c0*/  IMAD.WIDE.U32 R6, R5, 0x4, R6 ;  /* 0x0000000405067825 */ /* 0x001fca00078e0006 */
[----:B------:R2:W-:Y:S02]  /*06d0*/  STG.E desc[UR4][R6.64], R8 ;  /* 0x0000000806007986 */ /* 0x0005e4000c101904 */
.L_x_13558:
        /* <DEDUP_REMOVED lines=8> */
.L_x_13559:
[----:B------:R-:W-:Y:S05]  /*0760*/  BSYNC.RELIABLE B1 ;  /* 0x0000000000017941 */ /* 0x000fea0003800100 */
.L_x_13554:
[----:B------:R-:W-:-:S13]  /*0770*/  ISETP.GE.U32.AND P0, PT, R17, R16, PT ;  /* 0x000000101100720c */ /* 0x000fda0003f06070 */
[----:B--2---:R-:W2:Y:S01]  /*0780*/  @!P0 LDC.64 R4, c[0x0][0x390] ;  /* 0x0000e400ff048b82 */ /* 0x004ea20000000a00 */
[----:B01----:R-:W-:Y:S01]  /*0790*/  @!P0 IADD3 R7, PT, PT, R0, R17, RZ ;  /* 0x0000001100078210 */ /* 0x003fe20007ffe0ff */
[----:B------:R-:W-:-:S04]  /*07a0*/  @!P0 VIADD R17, R17, 0x80 ;  /* 0x0000008011118836 */ /* 0x000fc80000000000 */
[----:B--2---:R-:W-:-:S05]  /*07b0*/  @!P0 IMAD.WIDE.U32 R4, R7, 0x4, R4 ;  /* 0x0000000407048825 */ /* 0x004fca00078e0004 */
[----:B------:R3:W-:Y:S02]  /*07c0*/  @!P0 STG.E desc[UR4][R4.64], R3 ;  /* 0x0000000304008986 */ /* 0x0007e4000c101904 */
.L_x_13560:
[----:B------:R-:W-:Y:S05]  /*07d0*/  BSYNC.RECONVERGENT B0 ;  /* 0x0000000000007941 */ /* 0x000fea0003800200 */
.L_x_13553:
        /* <DEDUP_REMOVED lines=8> */
.L_x_13552:
        /* <DEDUP_REMOVED lines=19> */
.L_x_13561:
        /* <DEDUP_REMOVED lines=15> */
.L_x_26249:


//--------------------- .text._ZN2at6native18elementwise_kernelILi128ELi4EZNS0_15gpu_kernel_implINS0_13BinaryFunctorIiiiNS0_16BitwiseOrFunctorIiEEEEEEvRNS_18TensorIteratorBaseERKT_EUliE_EEviT1_ --------------------------
	.section	.text._ZN2at6native18elementwise_kernelILi128ELi4EZNS0_15gpu_kernel_implINS0_13BinaryFunctorIiiiNS0_16BitwiseOrFunctorIiEEEEEEvRNS_18TensorIteratorBaseERKT_EUliE_EEviT1_,"ax",@progbits
	.align	128
        .global         _ZN2at6native18elementwise_kernelILi128ELi4EZNS0_15gpu_kernel_implINS0_13BinaryFunctorIiiiNS0_16BitwiseOrFunctorIiEEEEEEvRNS_18TensorIteratorBaseERKT_EUliE_EEviT1_
        .type           _ZN2at6native18elementwise_kernelILi128ELi4EZNS0_15gpu_kernel_implINS0_13BinaryFunctorIiiiNS0_16BitwiseOrFunctorIiEEEEEEvRNS_18TensorIteratorBaseERKT_EUliE_EEviT1_,@function
        .size           _ZN2at6native18elementwise_kernelILi128ELi4EZNS0_15gpu_kernel_implINS0_13BinaryFunctorIiiiNS0_16BitwiseOrFunctorIiEEEEEEvRNS_18TensorIteratorBaseERKT_EUliE_EEviT1_,(.L_x_26250 - _ZN2at6native18elementwise_kernelILi128ELi4EZNS0_15gpu_kernel_implINS0_13BinaryFunctorIiiiNS0_16BitwiseOrFunctorIiEEEEEEvRNS_18TensorIteratorBaseERKT_EUliE_EEviT1_)
        .other          _ZN2at6native18elementwise_kernelILi128ELi4EZNS0_15gpu_kernel_implINS0_13BinaryFunctorIiiiNS0_16BitwiseOrFunctorIiEEEEEEvRNS_18TensorIteratorBaseERKT_EUliE_EEviT1_,@"STO_CUDA_ENTRY STV_DEFAULT"
_ZN2at6native18elementwise_kernelILi128ELi4EZNS0_15gpu_kernel_implINS0_13BinaryFunctorIiiiNS0_16BitwiseOrFunctorIiEEEEEEvRNS_18TensorIteratorBaseERKT_EUliE_EEviT1_:
.text._ZN2at6native18elementwise_kernelILi128ELi4EZNS0_15gpu_kernel_implINS0_13BinaryFunctorIiiiNS0_16BitwiseOrFunctorIiEEEEEEvRNS_18TensorIteratorBaseERKT_EUliE_EEviT1_:
        /* <DEDUP_REMOVED lines=371> */
.L_x_13564:
        /* <DEDUP_REMOVED lines=16> */
.L_x_13568:
[----:B------:R0:W5:Y:S01]  /*1830*/  LDG.E.U8 R19, desc[UR36][R2.64] ;  /* 0x0000002402137981 */ /* 0x000162000c1e1100 */
[----:B------:R-:W-:Y:S05]  /*1840*/  BRA `(.L_x_13570) ;  /* 0x0000000c002c7947 */ /* 0x000fea0003800000 */
.L_x_13567:
        /* <DEDUP_REMOVED lines=8> */
.L_x_13572:
[----:B------:R0:W5:Y:S01]  /*18d0*/  LDG.E R19, desc[UR36][R2.64] ;  /* 0x0000002402137981 */ /* 0x000162000c1e1900 */
[----:B------:R-:W-:Y:S05]  /*18e0*/  BRA `(.L_x_13570) ;  /* 0x0000000c00047947 */ /* 0x000fea0003800000 */
.L_x_13571:
[----:B------:R0:W5:Y:S01]  /*18f0*/  LDG.E.S16 R19, desc[UR36][R2.64] ;  /* 0x0000002402137981 */ /* 0x000162000c1e1700 */
[----:B------:R-:W-:Y:S05]  /*1900*/  BRA `(.L_x_13570) ;  /* 0x0000000800fc7947 */ /* 0x000fea0003800000 */
.L_x_13566:
        /* <DEDUP_REMOVED lines=9> */
.L_x_13574:
[----:B------:R-:W2:Y:S02]  /*19a0*/  LDG.E.U16 R2, desc[UR36][R2.64] ;  /* 0x0000002402027981 */ /* 0x000ea4000c1e1500 */
[----:B--2---:R-:W-:-:S06]  /*19b0*/  HADD2.F32 R19, -RZ, R2.H0_H0 ;  /* 0x20000002ff137230 */ /* 0x004fcc0000004100 */
[----:B------:R-:W0:Y:S01]  /*19c0*/  F2I.FTZ.TRUNC.NTZ R19, R19 ;  /* 0x0000001300137305 */ /* 0x000e22000021f100 */
[----:B------:R-:W-:Y:S05]  /*19d0*/  BRA `(.L_x_13570) ;  /* 0x0000000800c87947 */ /* 0x000fea0003800000 */
.L_x_13573:
        /* <DEDUP_REMOVED lines=9> */
.L_x_13576:
[----:B------:R-:W2:Y:S02]  /*1a70*/  LDG.E.U16 R2, desc[UR36][R2.64] ;  /* 0x0000002402027981 */ /* 0x000ea4000c1e1500 */
[----:B--2---:R-:W-:-:S06]  /*1a80*/  HADD2.F32 R19, -RZ, R2.H0_H0 ;  /* 0x20000002ff137230 */ /* 0x004fcc0000004100 */
[----:B------:R-:W0:Y:S01]  /*1a90*/  F2I.FTZ.TRUNC.NTZ R19, R19 ;  /* 0x0000001300137305 */ /* 0x000e22000021f100 */
[----:B------:R-:W-:Y:S05]  /*1aa0*/  BRA `(.L_x_13570) ;  /* 0x0000000800947947 */ /* 0x000fea0003800000 */
.L_x_13575:
[----:B------:R-:W2:Y:S02]  /*1ab0*/  LDG.E.64 R2, desc[UR36][R2.64] ;  /* 0x0000002402027981 */ /* 0x000ea4000c1e1b00 */
[----:B--2---:R0:W1:Y:S01]  /*1ac0*/  F2I.F64.TRUNC R19, R2 ;  /* 0x0000000200137311 */ /* 0x004062000030d100 */
[----:B------:R-:W-:Y:S05]  /*1ad0*/  BRA `(.L_x_13570) ;  /* 0x0000000800887947 */ /* 0x000fea0003800000 */
.L_x_13565:
        /* <DEDUP_REMOVED lines=12> */
.L_x_13579:
[----:B------:R-:W2:Y:S02]  /*1ba0*/  LDG.E.64 R2, desc[UR36][R2.64] ;  /* 0x0000002402027981 */ /* 0x000ea4000c1e1b00 */
[----:B--2---:R0:W1:Y:S01]  /*1bb0*/  F2I.F64.TRUNC R19, R2 ;  /* 0x0000000200137311 */ /* 0x004062000030d100 */
[----:B------:R-:W-:Y:S05]  /*1bc0*/  BRA `(.L_x_13570) ;  /* 0x00000008004c7947 */ /* 0x000fea0003800000 */
.L_x_13578:
        /* <DEDUP_REMOVED lines=26> */
.L_x_13581:
        /* <DEDUP_REMOVED lines=13> */
.L_x_13580:
[----:B------:R-:W2:Y:S02]  /*1e40*/  LDG.E.U16 R19, desc[UR36][R2.64] ;  /* 0x0000002402137981 */ /* 0x000ea4000c1e1500 */
[----:B--2---:R-:W-:-:S06]  /*1e50*/  SHF.L.U32 R19, R19, 0x10, RZ ;  /* 0x0000001013137819 */ /* 0x004fcc00000006ff */
[----:B------:R-:W0:Y:S01]  /*1e60*/  F2I.FTZ.TRUNC.NTZ R19, R19 ;  /* 0x0000001300137305 */ /* 0x000e22000021f100 */
[----:B------:R-:W-:Y:S05]  /*1e70*/  BRA `(.L_x_13570) ;  /* 0x0000000400a07947 */ /* 0x000fea0003800000 */
.L_x_13577:
        /* <DEDUP_REMOVED lines=10> */
.L_x_13584:
        /* <DEDUP_REMOVED lines=21> */
.L_x_13588:
[----:B------:R-:W-:Y:S05]  /*2070*/  BSYNC.RECONVERGENT B1 ;  /* 0x0000000000017941 */ /* 0x000fea0003800200 */
.L_x_13587:
[----:B------:R-:W-:Y:S01]  /*2080*/  IMAD.SHL.U32 R0, R0, 0x100000, RZ ;  /* 0x0010000000007824 */ /* 0x000fe200078e00ff */
[----:B------:R-:W-:-:S04]  /*2090*/  LEA R2, R2, 0x3b800000, 0x17 ;  /* 0x3b80000002027811 */ /* 0x000fc800078eb8ff */
[----:B------:R-:W-:-:S07]  /*20a0*/  LOP3.LUT R19, R2, R0, R19, 0xfe, !PT ;  /* 0x0000000002137212 */ /* 0x000fce00078efe13 */
.L_x_13586:
[----:B------:R-:W-:Y:S05]  /*20b0*/  BSYNC.RECONVERGENT B0 ;  /* 0x0000000000007941 */ /* 0x000fea0003800200 */
.L_x_13585:
[----:B------:R-:W1:Y:S01]  /*20c0*/  F2I.FTZ.TRUNC.NTZ R19, R19 ;  /* 0x0000001300137305 */ /* 0x000e62000021f100 */
[----:B------:R-:W-:Y:S05]  /*20d0*/  BRA `(.L_x_13570) ;  /* 0x0000000400087947 */ /* 0x000fea0003800000 */
.L_x_13583:
        /* <DEDUP_REMOVED lines=21> */
.L_x_13592:
[----:B------:R-:W-:Y:S05]  /*2230*/  BSYNC.RECONVERGENT B1 ;  /* 0x0000000000017941 */ /* 0x000fea0003800200 */
.L_x_13591:
[----:B------:R-:W-:Y:S01]  /*2240*/  IMAD.SHL.U32 R0, R0, 0x200000, RZ ;  /* 0x0020000000007824 */ /* 0x000fe200078e00ff */
[----:B------:R-:W-:-:S04]  /*2250*/  LEA R2, R2, 0x37800000, 0x17 ;  /* 0x3780000002027811 */ /* 0x000fc800078eb8ff */
[----:B------:R-:W-:-:S07]  /*2260*/  LOP3.LUT R19, R2, R0, R19, 0xfe, !PT ;  /* 0x0000000002137212 */ /* 0x000fce00078efe13 */
.L_x_13590:
[----:B------:R-:W-:Y:S05]  /*2270*/  BSYNC.RECONVERGENT B0 ;  /* 0x0000000000007941 */ /* 0x000fea0003800200 */
.L_x_13589:
[----:B------:R-:W2:Y:S01]  /*2280*/  F2I.FTZ.TRUNC.NTZ R19, R19 ;  /* 0x0000001300137305 */ /* 0x000ea2000021f100 */
[----:B------:R-:W-:Y:S05]  /*2290*/  BRA `(.L_x_13570) ;  /* 0x0000000000987947 */ /* 0x000fea0003800000 */
.L_x_13582:
[----:B------:R-:W-:-:S09]  /*22a0*/  UISETP.NE.AND UP0, UPT, UR4, 0x1c, UPT ;  /* 0x0000001c0400788c */ /* 0x000fd2000bf05270 */
[----:B------:R-:W-:Y:S05]  /*22b0*/  BRA.U !UP0, `(.L_x_13593) ;  /* 0x00000001088c7547 */ /* 0x000fea000b800000 */
[----:B------:R-:W-:-:S09]  /*22c0*/  UISETP.NE.AND UP0, UPT, UR4, 0x1d, UPT ;  /* 0x0000001d0400788c */ /* 0x000fd2000bf05270 */
[----:B------:R-:W-:Y:S05]  /*22d0*/  BRA.U !UP0, `(.L_x_13594) ;  /* 0x00000001087c7547 */ /* 0x000fea000b800000 */
[----:B------:R-:W-:-:S09]  /*22e0*/  UISETP.NE.AND UP0, UPT, UR4, 0x2c, UPT ;  /* 0x0000002c0400788c */ /* 0x000fd2000bf05270 */
[----:B------:R-:W-:Y:S05]  /*22f0*/  BRA.U !UP0, `(.L_x_13595) ;  /* 0x0000000108487547 */ /* 0x000fea000b800000 */
.L_x_13569:
        /* <DEDUP_REMOVED lines=16> */
.L_x_13596:
[----:B------:R-:W-:Y:S01]  /*2400*/  HFMA2 R19, -RZ, RZ, 0, 0 ;  /* 0x00000000ff137431 */ /* 0x000fe200000001ff */
[----:B------:R-:W-:Y:S06]  /*2410*/  BRA `(.L_x_13570) ;  /* 0x0000000000387947 */ /* 0x000fec0003800000 */
.L_x_13595:
        /* <DEDUP_REMOVED lines=8> */
.L_x_13598:
[----:B------:R-:W-:Y:S05]  /*24a0*/  BSYNC.RECONVERGENT B0 ;  /* 0x0000000000007941 */ /* 0x000fea0003800200 */
.L_x_13597:
[----:B------:R-:W4:Y:S01]  /*24b0*/  F2I.FTZ.TRUNC.NTZ R19, R19 ;  /* 0x0000001300137305 */ /* 0x000f22000021f100 */
[----:B------:R-:W-:Y:S05]  /*24c0*/  BRA `(.L_x_13570) ;  /* 0x00000000000c7947 */ /* 0x000fea0003800000 */
.L_x_13594:
[----:B------:R0:W5:Y:S01]  /*24d0*/  LDG.E R19, desc[UR36][R2.64] ;  /* 0x0000002402137981 */ /* 0x000162000c1e1900 */
[----:B------:R-:W-:Y:S05]  /*24e0*/  BRA `(.L_x_13570) ;  /* 0x0000000000047947 */ /* 0x000fea0003800000 */
.L_x_13593:
[----:B------:R3:W5:Y:S02]  /*24f0*/  LDG.E R19, desc[UR36][R2.64] ;  /* 0x0000002402137981 */ /* 0x000764000c1e1900 */
.L_x_13570:
        /* <DEDUP_REMOVED lines=16> */
.L_x_13602:
[----:B------:R0:W5:Y:S01]  /*2600*/  LDG.E.U8 R0, desc[UR36][R2.64] ;  /* 0x0000002402007981 */ /* 0x000162000c1e1100 */
[----:B------:R-:W-:Y:S05]  /*2610*/  BRA `(.L_x_13604) ;  /* 0x0000000c002c7947 */ /* 0x000fea0003800000 */
.L_x_13601:
        /* <DEDUP_REMOVED lines=8> */
.L_x_13606:
[----:B------:R3:W5:Y:S01]  /*26a0*/  LDG.E R0, desc[UR36][R2.64] ;  /* 0x0000002402007981 */ /* 0x000762000c1e1900 */
[----:B------:R-:W-:Y:S05]  /*26b0*/  BRA `(.L_x_13604) ;  /* 0x0000000c00047947 */ /* 0x000fea0003800000 */
.L_x_13605:
[----:B------:R0:W5:Y:S01]  /*26c0*/  LDG.E.S16 R0, desc[UR36][R2.64] ;  /* 0x0000002402007981 */ /* 0x000162000c1e1700 */
[----:B------:R-:W-:Y:S05]  /*26d0*/  BRA `(.L_x_13604) ;  /* 0x0000000800fc7947 */ /* 0x000fea0003800000 */
.L_x_13600:
        /* <DEDUP_REMOVED lines=9> */
.L_x_13608:
[----:B------:R-:W3:Y:S02]  /*2770*/  LDG.E.U16 R2, desc[UR36][R2.64] ;  /* 0x0000002402027981 */ /* 0x000ee4000c1e1500 */
[----:B---3--:R-:W-:-:S06]  /*2780*/  HADD2.F32 R0, -RZ, R2.H0_H0 ;  /* 0x20000002ff007230 */ /* 0x008fcc0000004100 */
[----:B------:R-:W0:Y:S01]  /*2790*/  F2I.FTZ.TRUNC.NTZ R0, R0 ;  /* 0x0000000000007305 */ /* 0x000e22000021f100 */
[----:B------:R-:W-:Y:S05]  /*27a0*/  BRA `(.L_x_13604) ;  /* 0x0000000800c87947 */ /* 0x000fea0003800000 */
.L_x_13607:
        /* <DEDUP_REMOVED lines=9> */
.L_x_13610:
[----:B------:R-:W3:Y:S02]  /*2840*/  LDG.E.U16 R2, desc[UR36][R2.64] ;  /* 0x0000002402027981 */ /* 0x000ee4000c1e1500 */
[----:B---3--:R-:W-:-:S06]  /*2850*/  HADD2.F32 R0, -RZ, R2.H0_H0 ;  /* 0x20000002ff007230 */ /* 0x008fcc0000004100 */
[----:B------:R-:W0:Y:S01]  /*2860*/  F2I.FTZ.TRUNC.NTZ R0, R0 ;  /* 0x0000000000007305 */ /* 0x000e22000021f100 */
[----:B------:R-:W-:Y:S05]  /*2870*/  BRA `(.L_x_13604) ;  /* 0x0000000800947947 */ /* 0x000fea0003800000 */
.L_x_13609:
[----:B------:R-:W3:Y:S02]  /*2880*/  LDG.E.64 R2, desc[UR36][R2.64] ;  /* 0x0000002402027981 */ /* 0x000ee4000c1e1b00 */
[----:B---3--:R0:W3:Y:S01]  /*2890*/  F2I.F64.TRUNC R0, R2 ;  /* 0x0000000200007311 */ /* 0x0080e2000030d100 */
[----:B------:R-:W-:Y:S05]  /*28a0*/  BRA `(.L_x_13604) ;  /* 0x0000000800887947 */ /* 0x000fea0003800000 */
.L_x_13599:
        /* <DEDUP_REMOVED lines=12> */
.L_x_13613:
[----:B------:R-:W3:Y:S02]  /*2970*/  LDG.E.64 R2, desc[UR36][R2.64] ;  /* 0x0000002402027981 */ /* 0x000ee4000c1e1b00 */
[----:B---3--:R0:W3:Y:S01]  /*2980*/  F2I.F64.TRUNC R0, R2 ;  /* 0x0000000200007311 */ /* 0x0080e2000030d100 */
[----:B------:R-:W-:Y:S05]  /*2990*/  BRA `(.L_x_13604) ;  /* 0x00000008004c7947 */ /* 0x000fea0003800000 */
.L_x_13612:
        /* <DEDUP_REMOVED lines=26> */
.L_x_13615:
        /* <DEDUP_REMOVED lines=13> */
.L_x_13614:
[----:B------:R-:W3:Y:S02]  /*2c10*/  LDG.E.U16 R0, desc[UR36][R2.64] ;  /* 0x0000002402007981 */ /* 0x000ee4000c1e1500 */
[----:B---3--:R-:W-:-:S06]  /*2c20*/  IMAD.U32 R0, R0, 0x10000, RZ ;  /* 0x0001000000007824 */ /* 0x008fcc00078e00ff */
[----:B------:R-:W0:Y:S01]  /*2c30*/  F2I.FTZ.TRUNC.NTZ R0, R0 ;  /* 0x0000000000007305 */ /* 0x000e22000021f100 */
[----:B------:R-:W-:Y:S05]  /*2c40*/  BRA `(.L_x_13604) ;  /* 0x0000000400a07947 */ /* 0x000fea0003800000 */
.L_x_13611:
        /* <DEDUP_REMOVED lines=10> */
.L_x_13618:
        /* <DEDUP_REMOVED lines=21> */
.L_x_13622:
[----:B------:R-:W-:Y:S05]  /*2e40*/  BSYNC.RECONVERGENT B1 ;  /* 0x0000000000017941 */ /* 0x000fea0003800200 */
.L_x_13621:
[----:B------:R-:W-:Y:S01]  /*2e50*/  IMAD.SHL.U32 R0, R0, 0x100000, RZ ;  /* 0x0010000000007824 */ /* 0x000fe200078e00ff */
[----:B------:R-:W-:-:S04]  /*2e60*/  LEA R2, R2, 0x3b800000, 0x17 ;  /* 0x3b80000002027811 */ /* 0x000fc800078eb8ff */
[----:B------:R-:W-:-:S07]  /*2e70*/  LOP3.LUT R0, R2, R0, R7, 0xfe, !PT ;  /* 0x0000000002007212 */ /* 0x000fce00078efe07 */
.L_x_13620:
[----:B------:R-:W-:Y:S05]  /*2e80*/  BSYNC.RECONVERGENT B0 ;  /* 0x0000000000007941 */ /* 0x000fea0003800200 */
.L_x_13619:
[----:B------:R-:W0:Y:S01]  /*2e90*/  F2I.FTZ.TRUNC.NTZ R0, R0 ;  /* 0x0000000000007305 */ /* 0x000e22000021f100 */
[----:B------:R-:W-:Y:S05]  /*2ea0*/  BRA `(.L_x_13604) ;  /* 0x0000000400087947 */ /* 0x000fea0003800000 */
.L_x_13617:
        /* <DEDUP_REMOVED lines=21> */
.L_x_13626:
[----:B------:R-:W-:Y:S05]  /*3000*/  BSYNC.RECONVERGENT B1 ;  /* 0x0000000000017941 */ /* 0x000fea0003800200 */
.L_x_13625:
[----:B------:R-:W-:Y:S02]  /*3010*/  SHF.L.U32 R0, R0, 0x15, RZ ;  /* 0x0000001500007819 */ /* 0x000fe400000006ff */
[----:B------:R-:W-:-:S04]  /*3020*/  LEA R2, R2, 0x37800000, 0x17 ;  /* 0x3780000002027811 */ /* 0x000fc800078eb8ff */
[----:B------:R-:W-:-:S07]  /*3030*/  LOP3.LUT R0, R2, R0, R7, 0xfe, !PT ;  /* 0x0000000002007212 */ /* 0x000fce00078efe07 */
.L_x_13624:
[----:B------:R-:W-:Y:S05]  /*3040*/  BSYNC.RECONVERGENT B0 ;  /* 0x0000000000007941 */ /* 0x000fea0003800200 */
.L_x_13623:
[----:B------:R-:W0:Y:S01]  /*3050*/  F2I.FTZ.TRUNC.NTZ R0, R0 ;  /* 0x0000000000007305 */ /* 0x000e22000021f100 */
[----:B------:R-:W-:Y:S05]  /*3060*/  BRA `(.L_x_13604) ;  /* 0x0000000000987947 */ /* 0x000fea0003800000 */
.L_x_13616:
[----:B------:R-:W-:-:S09]  /*3070*/  UISETP.NE.AND UP0, UPT, UR4, 0x1c, UPT ;  /* 0x0000001c0400788c */ /* 0x000fd2000bf05270 */
[----:B------:R-:W-:Y:S05]  /*3080*/  BRA.U !UP0, `(.L_x_13627) ;  /* 0x00000001088c7547 */ /* 0x000fea000b800000 */
[----:B------:R-:W-:-:S09]  /*3090*/  UISETP.NE.AND UP0, UPT, UR4, 0x1d, UPT ;  /* 0x0000001d0400788c */ /* 0x000fd2000bf05270 */
[----:B------:R-:W-:Y:S05]  /*30a0*/  BRA.U !UP0, `(.L_x_13628) ;  /* 0x00000001087c7547 */ /* 0x000fea000b800000 */
[----:B------:R-:W-:-:S09]  /*30b0*/  UISETP.NE.AND UP0, UPT, UR4, 0x2c, UPT ;  /* 0x0000002c0400788c */ /* 0x000fd2000bf05270 */
[----:B------:R-:W-:Y:S05]  /*30c0*/  BRA.U !UP0, `(.L_x_13629) ;  /* 0x0000000108487547 */ /* 0x000fea000b800000 */
.L_x_13603:
        /* <DEDUP_REMOVED lines=16> */
.L_x_13630:
[----:B------:R-:W-:Y:S01]  /*31d0*/  IMAD.MOV.U32 R0, RZ, RZ, RZ ;  /* 0x000000ffff007224 */ /* 0x000fe200078e00ff */
[----:B------:R-:W-:Y:S06]  /*31e0*/  BRA `(.L_x_13604) ;  /* 0x0000000000387947 */ /* 0x000fec0003800000 */
.L_x_13629:
        /* <DEDUP_REMOVED lines=8> */
.L_x_13632:
[----:B------:R-:W-:Y:S05]  /*3270*/  BSYNC.RECONVERGENT B0 ;  /* 0x0000000000007941 */ /* 0x000fea0003800200 */
.L_x_13631:
[----:B------:R-:W0:Y:S01]  /*3280*/  F2I.FTZ.TRUNC.NTZ R0, R0 ;  /* 0x0000000000007305 */ /* 0x000e22000021f100 */
[----:B------:R-:W-:Y:S05]  /*3290*/  BRA `(.L_x_13604) ;  /* 0x00000000000c7947 */ /* 0x000fea0003800000 */
.L_x_13628:
[----:B------:R0:W5:Y:S01]  /*32a0*/  LDG.E R0, desc[UR36][R2.64] ;  /* 0x0000002402007981 */ /* 0x000162000c1e1900 */
[----:B------:R-:W-:Y:S05]  /*32b0*/  BRA `(.L_x_13604) ;  /* 0x0000000000047947 */ /* 0x000fea0003800000 */
.L_x_13627:
[----:B------:R0:W5:Y:S02]  /*32c0*/  LDG.E R0, desc[UR36][R2.64] ;  /* 0x0000002402007981 */ /* 0x000164000c1e1900 */
.L_x_13604:
        /* <DEDUP_REMOVED lines=17> */
.L_x_13636:
[----:B------:R1:W-:Y:S01]  /*33e0*/  STG.E.U8 desc[UR36][R2.64], R4 ;  /* 0x0000000402007986 */ /* 0x0003e2000c101124 */
[----:B------:R-:W-:Y:S05]  /*33f0*/  BRA `(.L_x_13638) ;  /* 0x0000000c003c7947 */ /* 0x000fea0003800000 */
.L_x_13635:
        /* <DEDUP_REMOVED lines=9> */
.L_x_13640:
[----:B------:R3:W-:Y:S01]  /*3490*/  STG.E desc[UR36][R2.64], R4 ;  /* 0x0000000402007986 */ /* 0x0007e2000c101924 */
[----:B------:R-:W-:Y:S05]  /*34a0*/  BRA `(.L_x_13638) ;  /* 0x0000000c00107947 */ /* 0x000fea0003800000 */
.L_x_13639:
[----:B------:R2:W-:Y:S01]  /*34b0*/  STG.E.U16 desc[UR36][R2.64], R4 ;  /* 0x0000000402007986 */ /* 0x0005e2000c101524 */
[----:B------:R-:W-:Y:S05]  /*34c0*/  BRA `(.L_x_13638) ;  /* 0x0000000c00087947 */ /* 0x000fea0003800000 */
.L_x_13634:
        /* <DEDUP_REMOVED lines=9> */
.L_x_13642:
[----:B------:R-:W-:-:S04]  /*3560*/  I2FP.F32.S32 R0, R4 ;  /* 0x0000000400007245 */ /* 0x000fc80000201400 */
[----:B------:R-:W-:-:S05]  /*3570*/  F2FP.F16.F32.PACK_AB R0, RZ, R0 ;  /* 0x00000000ff00723e */ /* 0x000fca00000000ff */
[----:B------:R0:W-:Y:S01]  /*3580*/  STG.E.U16 desc[UR36][R2.64], R0 ;  /* 0x0000000002007986 */ /* 0x0001e2000c101524 */
[----:B------:R-:W-:Y:S05]  /*3590*/  BRA `(.L_x_13638) ;  /* 0x0000000800d47947 */ /* 0x000fea0003800000 */
.L_x_13641:
        /* <DEDUP_REMOVED lines=10> */
.L_x_13644:
[----:B------:R-:W-:-:S04]  /*3640*/  I2FP.F32.S32 R4, R4 ;  /* 0x0000000400047245 */ /* 0x000fc80000201400 */
[----:B------:R-:W-:-:S04]  /*3650*/  F2FP.F16.F32.PACK_AB R5, RZ, R4 ;  /* 0x00000004ff05723e */ /* 0x000fc800000000ff */
[----:B------:R-:W-:-:S05]  /*3660*/  PRMT R5, R5, 0x5410, RZ ;  /* 0x0000541005057816 */ /* 0x000fca00000000ff */
[----:B------:R0:W-:Y:S01]  /*3670*/  STG.E desc[UR36][R2.64], R5 ;  /* 0x0000000502007986 */ /* 0x0001e2000c101924 */
[----:B------:R-:W-:Y:S05]  /*3680*/  BRA `(.L_x_13638) ;  /* 0x0000000800987947 */ /* 0x000fea0003800000 */
.L_x_13643:
[----:B------:R-:W0:Y:S02]  /*3690*/  I2F.F64 R4, R4 ;  /* 0x0000000400047312 */ /* 0x000e240000201c00 */
[----:B0-----:R0:W-:Y:S01]  /*36a0*/  STG.E.64 desc[UR36][R2.64], R4 ;  /* 0x0000000402007986 */ /* 0x0011e2000c101b24 */
[----:B------:R-:W-:Y:S05]  /*36b0*/  BRA `(.L_x_13638) ;  /* 0x00000008008c7947 */ /* 0x000fea0003800000 */
.L_x_13633:
        /* <DEDUP_REMOVED lines=12> */
.L_x_13647:
[----:B------:R-:W0:Y:S01]  /*3780*/  I2F.F64 R4, R4 ;  /* 0x0000000400047312 */ /* 0x000e220000201c00 */
[----:B------:R-:W-:-:S05]  /*3790*/  CS2R R6, SRZ ;  /* 0x0000000000067805 */ /* 0x000fca000001ff00 */
[----:B0-----:R0:W-:Y:S01]  /*37a0*/  STG.E.128 desc[UR36][R2.64], R4 ;  /* 0x0000000402007986 */ /* 0x0011e2000c101d24 */
[----:B------:R-:W-:Y:S05]  /*37b0*/  BRA `(.L_x_13638) ;  /* 0x00000008004c7947 */ /* 0x000fea0003800000 */
.L_x_13646:
        /* <DEDUP_REMOVED lines=19> */
.L_x_13651:
[----:B------:R-:W-:Y:S05]  /*38f0*/  BSYNC.RECONVERGENT B0 ;  /* 0x0000000000007941 */ /* 0x000fea0003800200 */
.L_x_13650:
[----:B------:R-:W-:-:S05]  /*3900*/  LOP3.LUT R5, R0, 0x80, R5, 0xf8, !PT ;  /* 0x0000008000057812 */ /* 0x000fca00078ef805 */
[----:B------:R0:W-:Y:S01]  /*3910*/  STG.E.U8 desc[UR36][R2.64], R5 ;  /* 0x0000000502007986 */ /* 0x0001e2000c101124 */
[----:B------:R-:W-:Y:S05]  /*3920*/  BRA `(.L_x_13638) ;  /* 0x0000000400f07947 */ /* 0x000fea0003800000 */
.L_x_13649:
        /* <DEDUP_REMOVED lines=15> */
.L_x_13653:
[----:B------:R-:W-:Y:S05]  /*3a20*/  BSYNC.RECONVERGENT B0 ;  /* 0x0000000000007941 */ /* 0x000fea0003800200 */
.L_x_13652:
[----:B------:R-:W-:-:S05]  /*3a30*/  LOP3.LUT R5, R0, 0x80, R5, 0xf8, !PT ;  /* 0x0000008000057812 */ /* 0x000fca00078ef805 */
[----:B------:R0:W-:Y:S01]  /*3a40*/  STG.E.U8 desc[UR36][R2.64], R5 ;  /* 0x0000000502007986 */ /* 0x0001e2000c101124 */
[----:B------:R-:W-:Y:S05]  /*3a50*/  BRA `(.L_x_13638) ;  /* 0x0000000400a47947 */ /* 0x000fea0003800000 */
.L_x_13648:
[----:B------:R-:W-:-:S04]  /*3a60*/  I2FP.F32.S32 R0, R4 ;  /* 0x0000000400007245 */ /* 0x000fc80000201400 */
[----:B------:R-:W-:-:S05]  /*3a70*/  F2FP.BF16.F32.PACK_AB R0, RZ, R0 ;  /* 0x00000000ff00723e */ /* 0x000fca00000010ff */
[----:B------:R0:W-:Y:S01]  /*3a80*/  STG.E.U16 desc[UR36][R2.64], R0 ;  /* 0x0000000002007986 */ /* 0x0001e2000c101524 */
[----:B------:R-:W-:Y:S05]  /*3a90*/  BRA `(.L_x_13638) ;  /* 0x0000000400947947 */ /* 0x000fea0003800000 */
.L_x_13645:
        /* <DEDUP_REMOVED lines=10> */
.L_x_13656:
        /* <DEDUP_REMOVED lines=13> */
.L_x_13659:
[----:B------:R-:W-:-:S04]  /*3c10*/  SHF.R.U32.HI R0, RZ, 0x14, R5 ;  /* 0x00000014ff007819 */ /* 0x000fc80000011605 */
[----:B------:R-:W-:-:S04]  /*3c20*/  LOP3.LUT R0, R0, 0x1, RZ, 0xc0, !PT ;  /* 0x0000000100007812 */ /* 0x000fc800078ec0ff */
[----:B------:R-:W-:-:S04]  /*3c30*/  IADD3 R0, PT, PT, R5, 0x487ffff, R0 ;  /* 0x0487ffff05007810 */ /* 0x000fc80007ffe000 */
[----:B------:R-:W-:-:S04]  /*3c40*/  SHF.R.U32.HI R0, RZ, 0x14, R0 ;  /* 0x00000014ff007819 */ /* 0x000fc80000011600 */
[----:B------:R-:W-:-:S07]  /*3c50*/  LOP3.LUT R4, R0, 0xff, RZ, 0xc0, !PT ;  /* 0x000000ff00047812 */ /* 0x000fce00078ec0ff */
.L_x_13660:
[----:B------:R-:W-:-:S04]  /*3c60*/  SHF.R.U32.HI R5, RZ, 0x18, R5 ;  /* 0x00000018ff057819 */ /* 0x000fc80000011605 */
[----:B------:R-:W-:-:S04]  /*3c70*/  LOP3.LUT R4, R4, 0x80, R5, 0xf8, !PT ;  /* 0x0000008004047812 */ /* 0x000fc800078ef805 */
[----:B------:R-:W-:-:S07]  /*3c80*/  PRMT R0, R4, 0x7610, R0 ;  /* 0x0000761004007816 */ /* 0x000fce0000000000 */
.L_x_13658:
[----:B------:R-:W-:Y:S05]  /*3c90*/  BSYNC.RECONVERGENT B0 ;  /* 0x0000000000007941 */ /* 0x000fea0003800200 */
.L_x_13657:
[----:B------:R0:W-:Y:S01]  /*3ca0*/  STG.E.U8 desc[UR36][R2.64], R0 ;  /* 0x0000000002007986 */ /* 0x0001e2000c101124 */
[----:B------:R-:W-:Y:S05]  /*3cb0*/  BRA `(.L_x_13638) ;  /* 0x00000004000c7947 */ /* 0x000fea0003800000 */
.L_x_13655:
        /* <DEDUP_REMOVED lines=13> */
.L_x_13663:
[----:B------:R-:W-:-:S04]  /*3d90*/  SHF.R.U32.HI R0, RZ, 0x15, R5 ;  /* 0x00000015ff007819 */ /* 0x000fc80000011605 */
[----:B------:R-:W-:-:S04]  /*3da0*/  LOP3.LUT R0, R0, 0x1, RZ, 0xc0, !PT ;  /* 0x0000000100007812 */ /* 0x000fc800078ec0ff */
[----:B------:R-:W-:-:S04]  /*3db0*/  IADD3 R0, PT, PT, R5, 0x88fffff, R0 ;  /* 0x088fffff05007810 */ /* 0x000fc80007ffe000 */
[----:B------:R-:W-:-:S04]  /*3dc0*/  SHF.R.U32.HI R0, RZ, 0x15, R0 ;  /* 0x00000015ff007819 */ /* 0x000fc80000011600 */
[----:B------:R-:W-:-:S07]  /*3dd0*/  LOP3.LUT R4, R0, 0xff, RZ, 0xc0, !PT ;  /* 0x000000ff00047812 */ /* 0x000fce00078ec0ff */
.L_x_13664:
[----:B------:R-:W-:-:S04]  /*3de0*/  SHF.R.U32.HI R5, RZ, 0x18, R5 ;  /* 0x00000018ff057819 */ /* 0x000fc80000011605 */
[----:B------:R-:W-:-:S04]  /*3df0*/  LOP3.LUT R4, R4, 0x80, R5, 0xf8, !PT ;  /* 0x0000008004047812 */ /* 0x000fc800078ef805 */
[----:B------:R-:W-:-:S07]  /*3e00*/  PRMT R0, R4, 0x7610, R0 ;  /* 0x0000761004007816 */ /* 0x000fce0000000000 */
.L_x_13662:
[----:B------:R-:W-:Y:S05]  /*3e10*/  BSYNC.RECONVERGENT B0 ;  /* 0x0000000000007941 */ /* 0x000fea0003800200 */
.L_x_13661:
[----:B------:R0:W-:Y:S01]  /*3e20*/  STG.E.U8 desc[UR36][R2.64], R0 ;  /* 0x0000000002007986 */ /* 0x0001e2000c101124 */
[----:B------:R-:W-:Y:S05]  /*3e30*/  BRA `(.L_x_13638) ;  /* 0x0000000000ac7947 */ /* 0x000fea0003800000 */
.L_x_13654:
[----:B------:R-:W-:-:S09]  /*3e40*/  UISETP.NE.AND UP0, UPT, UR4, 0x1c, UPT ;  /* 0x0000001c0400788c */ /* 0x000fd2000bf05270 */
[----:B------:R-:W-:Y:S05]  /*3e50*/  BRA.U !UP0, `(.L_x_13665) ;  /* 0x0000000108a07547 */ /* 0x000fea000b800000 */
[----:B------:R-:W-:-:S09]  /*3e60*/  UISETP.NE.AND UP0, UPT, UR4, 0x1d, UPT ;  /* 0x0000001d0400788c */ /* 0x000fd2000bf05270 */
[----:B------:R-:W-:Y:S05]  /*3e70*/  BRA.U !UP0, `(.L_x_13666) ;  /* 0x00000001088c7547 */ /* 0x000fea000b800000 */
[----:B------:R-:W-:-:S09]  /*3e80*/  UISETP.NE.AND UP0, UPT, UR4, 0x2c, UPT ;  /* 0x0000002c0400788c */ /* 0x000fd2000bf05270 */
[----:B------:R-:W-:Y:S05]  /*3e90*/  BRA.U !UP0, `(.L_x_13667) ;  /* 0x0000000108447547 */ /* 0x000fea000b800000 */
.L_x_13637:
        /* <DEDUP_REMOVED lines=16> */
.L_x_13668:
[----:B------:R-:W-:Y:S05]  /*3fa0*/  BRA `(.L_x_13638) ;  /* 0x0000000000507947 */ /* 0x000fea0003800000 */
.L_x_13667:
        /* <DEDUP_REMOVED lines=16> */
.L_x_13666:
[----:B------:R-:W-:-:S05]  /*40b0*/  SHF.R.S32.HI R5, RZ, 0x1f, R4 ;  /* 0x0000001fff057819 */ /* 0x000fca0000011404 */
[----:B------:R0:W-:Y:S01]  /*40c0*/  STG.E.64 desc[UR36][R2.64], R4 ;  /* 0x0000000402007986 */ /* 0x0001e2000c101b24 */
[----:B------:R-:W-:Y:S05]  /*40d0*/  BRA `(.L_x_13638) ;  /* 0x0000000000047947 */ /* 0x000fea0003800000 */
.L_x_13665:
[----:B------:R0:W-:Y:S02]  /*40e0*/  STG.E desc[UR36][R2.64], R4 ;  /* 0x0000000402007986 */ /* 0x0001e4000c101924 */
.L_x_13638:
[----:B------:R-:W-:-:S07]  /*40f0*/  VIADD R17, R17, 0x80 ;  /* 0x0000008011117836 */ /* 0x000fce0000000000 */
.L_x_13563:
[----:B------:R-:W-:Y:S05]  /*4100*/  BSYNC.RECONVERGENT B6 ;  /* 0x0000000000067941 */ /* 0x000fea0003800200 */
.L_x_13562:
        /* <DEDUP_REMOVED lines=358> */
.L_x_13671:
        /* <DEDUP_REMOVED lines=16> */
.L_x_13675:
[----:B------:R0:W5:Y:S01]  /*5870*/  LDG.E.U8 R19, desc[UR36][R2.64] ;  /* 0x0000002402137981 */ /* 0x000162000c1e1100 */
[----:B------:R-:W-:Y:S05]  /*5880*/  BRA `(.L_x_13677) ;  /* 0x0000000c002c7947 */ /* 0x000fea0003800000 */
.L_x_13674:
        /* <DEDUP_REMOVED lines=8> */
.L_x_13679:
[----:B------:R0:W5:Y:S01]  /*5910*/  LDG.E R19, desc[UR36][R2.64] ;  /* 0x0000002402137981 */ /* 0x000162000c1e1900 */
[----:B------:R-:W-:Y:S05]  /*5920*/  BRA `(.L_x_13677) ;  /* 0x0000000c00047947 */ /* 0x000fea0003800000 */
.L_x_13678:
[----:B------:R0:W5:Y:S01]  /*5930*/  LDG.E.S16 R19, desc[UR36][R2.64] ;  /* 0x0000002402137981 */ /* 0x000162000c1e1700 */
[----:B------:R-:W-:Y:S05]  /*5940*/  BRA `(.L_x_13677) ;  /* 0x0000000800fc7947 */ /* 0x000fea0003800000 */
.L_x_13673:
        /* <DEDUP_REMOVED lines=9> */
.L_x_13681:
[----:B------:R-:W2:Y:S02]  /*59e0*/  LDG.E.U16 R2, desc[UR36][R2.64] ;  /* 0x0000002402027981 */ /* 0x000ea4000c1e1500 */
[----:B--2---:R-:W-:-:S06]  /*59f0*/  HADD2.F32 R19, -RZ, R2.H0_H0 ;  /* 0x20000002ff137230 */ /* 0x004fcc0000004100 */
[----:B------:R-:W0:Y:S01]  /*5a00*/  F2I.FTZ.TRUNC.NTZ R19, R19 ;  /* 0x0000001300137305 */ /* 0x000e22000021f100 */
[----:B------:R-:W-:Y:S05]  /*5a10*/  BRA `(.L_x_13677) ;  /* 0x0000000800c87947 */ /* 0x000fea0003800000 */
.L_x_13680:
        /* <DEDUP_REMOVED lines=9> */
.L_x_13683:
[----:B------:R-:W2:Y:S02]  /*5ab0*/  LDG.E.U16 R2, desc[UR36][R2.64] ;  /* 0x0000002402027981 */ /* 0x000ea4000c1e1500 */
[----:B--2---:R-:W-:-:S06]  /*5ac0*/  HADD2.F32 R19, -RZ, R2.H0_H0 ;  /* 0x20000002ff137230 */ /* 0x004fcc0000004100 */
[----:B------:R-:W0:Y:S01]  /*5ad0*/  F2I.FTZ.TRUNC.NTZ R19, R19 ;  /* 0x0000001300137305 */ /* 0x000e22000021f100 */
[----:B------:R-:W-:Y:S05]  /*5ae0*/  BRA `(.L_x_13677) ;  /* 0x0000000800947947 */ /* 0x000fea0003800000 */
.L_x_13682:
[----:B------:R-:W2:Y:S02]  /*5af0*/  LDG.E.64 R2, desc[UR36][R2.64] ;  /* 0x0000002402027981 */ /* 0x000ea4000c1e1b00 */
[----:B--2---:R0:W1:Y:S01]  /*5b00*/  F2I.F64.TRUNC R19, R2 ;  /* 0x0000000200137311 */ /* 0x004062000030d100 */
[----:B------:R-:W-:Y:S05]  /*5b10*/  BRA `(.L_x_13677) ;  /* 0x0000000800887947 */ /* 0x000fea0003800000 */
.L_x_13672:
        /* <DEDUP_REMOVED lines=12> */
.L_x_13686:
[----:B------:R-:W2:Y:S02]  /*5be0*/  LDG.E.64 R2, desc[UR36][R2.64] ;  /* 0x0000002402027981 */ /* 0x000ea4000c1e1b00 */
[----:B--2---:R0:W1:Y:S01]  /*5bf0*/  F2I.F64.TRUNC R19, R2 ;  /* 0x0000000200137311 */ /* 0x004062000030d100 */
[----:B------:R-:W-:Y:S05]  /*5c00*/  BRA `(.L_x_13677) ;  /* 0x00000008004c7947 */ /* 0x000fea0003800000 */
.L_x_13685:
        /* <DEDUP_REMOVED lines=26> */
.L_x_13688:
        /* <DEDUP_REMOVED lines=13> */
.L_x_13687:
[----:B------:R-:W2:Y:S02]  /*5e80*/  LDG.E.U16 R19, desc[UR36][R2.64] ;  /* 0x0000002402137981 */ /* 0x000ea4000c1e1500 */
[----:B--2---:R-:W-:-:S06]  /*5e90*/  IMAD.U32 R19, R19, 0x10000, RZ ;  /* 0x0001000013137824 */ /* 0x004fcc00078e00ff */
[----:B------:R-:W0:Y:S01]  /*5ea0*/  F2I.FTZ.TRUNC.NTZ R19, R19 ;  /* 0x0000001300137305 */ /* 0x000e22000021f100 */
[----:B------:R-:W-:Y:S05]  /*5eb0*/  BRA `(.L_x_13677) ;  /* 0x0000000400a07947 */ /* 0x000fea0003800000 */
.L_x_13684:
        /* <DEDUP_REMOVED lines=10> */
.L_x_13691:
        /* <DEDUP_REMOVED lines=21> */
.L_x_13695:
[----:B------:R-:W-:Y:S05]  /*60b0*/  BSYNC.RECONVERGENT B1 ;  /* 0x0000000000017941 */ /* 0x000fea0003800200 */
.L_x_13694:
[----:B------:R-:W-:Y:S01]  /*60c0*/  IMAD.SHL.U32 R0, R0, 0x100000, RZ ;  /* 0x0010000000007824 */ /* 0x000fe200078e00ff */
[----:B------:R-:W-:-:S04]  /*60d0*/  LEA R2, R2, 0x3b800000, 0x17 ;  /* 0x3b80000002027811 */ /* 0x000fc800078eb8ff */
[----:B------:R-:W-:-:S07]  /*60e0*/  LOP3.LUT R19, R2, R0, R19, 0xfe, !PT ;  /* 0x0000000002137212 */ /* 0x000fce00078efe13 */
.L_x_13693:
[----:B------:R-:W-:Y:S05]  /*60f0*/  BSYNC.RECONVERGENT B0 ;  /* 0x0000000000007941 */ /* 0x000fea0003800200 */
.L_x_13692:
[----:B------:R-:W1:Y:S01]  /*6100*/  F2I.FTZ.TRUNC.NTZ R19, R19 ;  /* 0x0000001300137305 */ /* 0x000e62000021f100 */
[----:B------:R-:W-:Y:S05]  /*6110*/  BRA `(.L_x_13677) ;  /* 0x0000000400087947 */ /* 0x000fea0003800000 */
.L_x_13690:
        /* <DEDUP_REMOVED lines=21> */
.L_x_13699:
[----:B------:R-:W-:Y:S05]  /*6270*/  BSYNC.RECONVERGENT B1 ;  /* 0x0000000000017941 */ /* 0x000fea0003800200 */
.L_x_13698:
[----:B------:R-:W-:Y:S01]  /*6280*/  IMAD.SHL.U32 R0, R0, 0x200000, RZ ;  /* 0x0020000000007824 */ /* 0x000fe200078e00ff */
[----:B------:R-:W-:-:S04]  /*6290*/  LEA R2, R2, 0x37800000, 0x17 ;  /* 0x3780000002027811 */ /* 0x000fc800078eb8ff */
[----:B------:R-:W-:-:S07]  /*62a0*/  LOP3.LUT R19, R2, R0, R19, 0xfe, !PT ;  /* 0x0000000002137212 */ /* 0x000fce00078efe13 */
.L_x_13697:
[----:B------:R-:W-:Y:S05]  /*62b0*/  BSYNC.RECONVERGENT B0 ;  /* 0x0000000000007941 */ /* 0x000fea0003800200 */
.L_x_13696:
[----:B------:R-:W2:Y:S01]  /*62c0*/  F2I.FTZ.TRUNC.NTZ R19, R19 ;  /* 0x0000001300137305 */ /* 0x000ea2000021f100 */
[----:B------:R-:W-:Y:S05]  /*62d0*/  BRA `(.L_x_13677) ;  /* 0x0000000000987947 */ /* 0x000fea0003800000 */
.L_x_13689:
        /* <DEDUP_REMOVED lines=14> */
.L_x_13703:
[----:B------:R-:W-:Y:S05]  /*63c0*/  BSYNC.RECONVERGENT B0 ;  /* 0x0000000000007941 */ /* 0x000fea0003800200 */
.L_x_13702:
[----:B------:R-:W4:Y:S01]  /*63d0*/  F2I.FTZ.TRUNC.NTZ R19, R19 ;  /* 0x0000001300137305 */ /* 0x000f22000021f100 */
[----:B------:R-:W-:Y:S05]  /*63e0*/  BRA `(.L_x_13677) ;  /* 0x0000000000547947 */ /* 0x000fea0003800000 */
.L_x_13676:
        /* <DEDUP_REMOVED lines=16> */
.L_x_13704:
[----:B------:R-:W-:Y:S01]  /*64f0*/  HFMA2 R19, -RZ, RZ, 0, 0 ;  /* 0x00000000ff137431 */ /* 0x000fe200000001ff */
[----:B------:R-:W-:Y:S06]  /*6500*/  BRA `(.L_x_13677) ;  /* 0x00000000000c7947 */ /* 0x000fec0003800000 */
.L_x_13701:
[----:B------:R3:W5:Y:S01]  /*6510*/  LDG.E R19, desc[UR36][R2.64] ;  /* 0x0000002402137981 */ /* 0x000762000c1e1900 */
[----:B------:R-:W-:Y:S05]  /*6520*/  BRA `(.L_x_13677) ;  /* 0x0000000000047947 */ /* 0x000fea0003800000 */
.L_x_13700:
[----:B------:R0:W5:Y:S02]  /*6530*/  LDG.E R19, desc[UR36][R2.64] ;  /* 0x0000002402137981 */ /* 0x000164000c1e1900 */
.L_x_13677:
        /* <DEDUP_REMOVED lines=16> */
.L_x_13708:
[----:B------:R0:W5:Y:S01]  /*6640*/  LDG.E.U8 R0, desc[UR36][R2.64] ;  /* 0x0000002402007981 */ /* 0x000162000c1e1100 */
[----:B------:R-:W-:Y:S05]  /*6650*/  BRA `(.L_x_13710) ;  /* 0x0000000c002c7947 */ /* 0x000fea0003800000 */
.L_x_13707:
        /* <DEDUP_REMOVED lines=8> */
.L_x_13712:
[----:B------:R0:W5:Y:S01]  /*66e0*/  LDG.E R0, desc[UR36][R2.64] ;  /* 0x0000002402007981 */ /* 0x000162000c1e1900 */
[----:B------:R-:W-:Y:S05]  /*66f0*/  BRA `(.L_x_13710) ;  /* 0x0000000c00047947 */ /* 0x000fea0003800000 */
.L_x_13711:
[----:B------:R0:W5:Y:S01]  /*6700*/  LDG.E.S16 R0, desc[UR36][R2.64] ;  /* 0x0000002402007981 */ /* 0x000162000c1e1700 */
[----:B------:R-:W-:Y:S05]  /*6710*/  BRA `(.L_x_13710) ;  /* 0x0000000800fc7947 */ /* 0x000fea0003800000 */
.L_x_13706:
        /* <DEDUP_REMOVED lines=9> */
.L_x_13714:
[----:B------:R-:W3:Y:S02]  /*67b0*/  LDG.E.U16 R2, desc[UR36][R2.64] ;  /* 0x0000002402027981 */ /* 0x000ee4000c1e1500 */
[----:B---3--:R-:W-:-:S06]  /*67c0*/  HADD2.F32 R0, -RZ, R2.H0_H0 ;  /* 0x20000002ff007230 */ /* 0x008fcc0000004100 */
[----:B------:R-:W0:Y:S01]  /*67d0*/  F2I.FTZ.TRUNC.NTZ R0, R0 ;  /* 0x0000000000007305 */ /* 0x000e22000021f100 */
[----:B------:R-:W-:Y:S05]  /*67e0*/  BRA `(.L_x_13710) ;  /* 0x0000000800c87947 */ /* 0x000fea0003800000 */
.L_x_13713:
        /* <DEDUP_REMOVED lines=9> */
.L_x_13716:
[----:B------:R-:W3:Y:S02]  /*6880*/  LDG.E.U16 R2, desc[UR36][R2.64] ;  /* 0x0000002402027981 */ /* 0x000ee4000c1e1500 */
[----:B---3--:R-:W-:-:S06]  /*6890*/  HADD2.F32 R0, -RZ, R2.H0_H0 ;  /* 0x20000002ff007230 */ /* 0x008fcc0000004100 */
[----:B------:R-:W0:Y:S01]  /*68a0*/  F2I.FTZ.TRUNC.NTZ R0, R0 ;  /* 0x0000000000007305 */ /* 0x000e22000021f100 */
[----:B------:R-:W-:Y:S05]  /*68b0*/  BRA `(.L_x_13710) ;  /* 0x0000000800947947 */ /* 0x000fea0003800000 */
.L_x_13715:
[----:B------:R-:W3:Y:S02]  /*68c0*/  LDG.E.64 R2, desc[UR36][R2.64] ;  /* 0x0000002402027981 */ /* 0x000ee4000c1e1b00 */
[----:B---3--:R0:W3:Y:S01]  /*68d0*/  F2I.F64.TRUNC R0, R2 ;  /* 0x0000000200007311 */ /* 0x0080e2000030d100 */
[----:B------:R-:W-:Y:S05]  /*68e0*/  BRA `(.L_x_13710) ;  /* 0x0000000800887947 */ /* 0x000fea0003800000 */
.L_x_13705:
        /* <DEDUP_REMOVED lines=12> */
.L_x_13719:
[----:B------:R-:W3:Y:S02]  /*69b0*/  LDG.E.64 R2, desc[UR36][R2.64] ;  /* 0x0000002402027981 */ /* 0x000ee4000c1e1b00 */
[----:B---3--:R0:W3:Y:S01]  /*69c0*/  F2I.F64.TRUNC R0, R2 ;  /* 0x0000000200007311 */ /* 0x0080e2000030d100 */
[----:B------:R-:W-:Y:S05]  /*69d0*/  BRA `(.L_x_13710) ;  /* 0x00000008004c7947 */ /* 0x000fea0003800000 */
.L_x_13718:
        /* <DEDUP_REMOVED lines=26> */
.L_x_13721:
        /* <DEDUP_REMOVED lines=13> */
.L_x_13720:
[----:B------:R-:W3:Y:S02]  /*6c50*/  LDG.E.U16 R0, desc[UR36][R2.64] ;  /* 0x0000002402007981 */ /* 0x000ee4000c1e1500 */
[----:B---3--:R-:W-:-:S06]  /*6c60*/  IMAD.U32 R0, R0, 0x10000, RZ ;  /* 0x0001000000007824 */ /* 0x008fcc00078e00ff */
[----:B------:R-:W0:Y:S01]  /*6c70*/  F2I.FTZ.TRUNC.NTZ R0, R0 ;  /* 0x0000000000007305 */ /* 0x000e22000021f100 */
[----:B------:R-:W-:Y:S05]  /*6c80*/  BRA `(.L_x_13710) ;  /* 0x0000000400a07947 */ /* 0x000fea0003800000 */
.L_x_13717:
        /* <DEDUP_REMOVED lines=10> */
.L_x_13724:
        /* <DEDUP_REMOVED lines=21> */
.L_x_13728:
[----:B------:R-:W-:Y:S05]  /*6e80*/  BSYNC.RECONVERGENT B1 ;  /* 0x0000000000017941 */ /* 0x000fea0003800200 */
.L_x_13727:
[----:B------:R-:W-:Y:S02]  /*6e90*/  SHF.L.U32 R0, R0, 0x14, RZ ;  /* 0x0000001400007819 */ /* 0x000fe400000006ff */
[----:B------:R-:W-:-:S04]  /*6ea0*/  LEA R2, R2, 0x3b800000, 0x17 ;  /* 0x3b80000002027811 */ /* 0x000fc800078eb8ff */
[----:B------:R-:W-:-:S07]  /*6eb0*/  LOP3.LUT R0, R2, R0, R7, 0xfe, !PT ;  /* 0x0000000002007212 */ /* 0x000fce00078efe07 */
.L_x_13726:
[----:B------:R-:W-:Y:S05]  /*6ec0*/  BSYNC.RECONVERGENT B0 ;  /* 0x0000000000007941 */ /* 0x000fea0003800200 */
.L_x_13725:
[----:B------:R-:W0:Y:S01]  /*6ed0*/  F2I.FTZ.TRUNC.NTZ R0, R0 ;  /* 0x0000000000007305 */ /* 0x000e22000021f100 */
[----:B------:R-:W-:Y:S05]  /*6ee0*/  BRA `(.L_x_13710) ;  /* 0x0000000400087947 */ /* 0x000fea0003800000 */
.L_x_13723:
        /* <DEDUP_REMOVED lines=21> */
.L_x_13732:
[----:B------:R-:W-:Y:S05]  /*7040*/  BSYNC.RECONVERGENT B1 ;  /* 0x0000000000017941 */ /* 0x000fea0003800200 */
.L_x_13731:
[----:B------:R-:W-:Y:S01]  /*7050*/  IMAD.SHL.U32 R0, R0, 0x200000, RZ ;  /* 0x0020000000007824 */ /* 0x000fe200078e00ff */
[----:B------:R-:W-:-:S04]  /*7060*/  LEA R2, R2, 0x37800000, 0x17 ;  /* 0x3780000002027811 */ /* 0x000fc800078eb8ff */
[----:B------:R-:W-:-:S07]  /*7070*/  LOP3.LUT R0, R2, R0, R7, 0xfe, !PT ;  /* 0x0000000002007212 */ /* 0x000fce00078efe07 */
.L_x_13730:
[----:B------:R-:W-:Y:S05]  /*7080*/  BSYNC.RECONVERGENT B0 ;  /* 0x0000000000007941 */ /* 0x000fea0003800200 */
.L_x_13729:
[----:B------:R-:W0:Y:S01]  /*7090*/  F2I.FTZ.TRUNC.NTZ R0, R0 ;  /* 0x0000000000007305 */ /* 0x000e22000021f100 */
[----:B------:R-:W-:Y:S05]  /*70a0*/  BRA `(.L_x_13710) ;  /* 0x0000000000987947 */ /* 0x000fea0003800000 */
.L_x_13722:
        /* <DEDUP_REMOVED lines=14> */
.L_x_13736:
[----:B------:R-:W-:Y:S05]  /*7190*/  BSYNC.RECONVERGENT B0 ;  /* 0x0000000000007941 */ /* 0x000fea0003800200 */
.L_x_13735:
[----:B------:R-:W0:Y:S01]  /*71a0*/  F2I.FTZ.TRUNC.NTZ R0, R0 ;  /* 0x0000000000007305 */ /* 0x000e22000021f100 */
[----:B------:R-:W-:Y:S05]  /*71b0*/  BRA `(.L_x_13710) ;  /* 0x0000000000547947 */ /* 0x000fea0003800000 */
.L_x_13709:
        /* <DEDUP_REMOVED lines=16> */
.L_x_13737:
[----:B------:R-:W-:Y:S01]  /*72c0*/  IMAD.MOV.U32 R0, RZ, RZ, RZ ;  /* 0x000000ffff007224 */ /* 0x000fe200078e00ff */
[----:B------:R-:W-:Y:S06]  /*72d0*/  BRA `(.L_x_13710) ;  /* 0x00000000000c7947 */ /* 0x000fec0003800000 */
.L_x_13734:
[----:B------:R0:W5:Y:S01]  /*72e0*/  LDG.E R0, desc[UR36][R2.64] ;  /* 0x0000002402007981 */ /* 0x000162000c1e1900 */
[----:B------:R-:W-:Y:S05]  /*72f0*/  BRA `(.L_x_13710) ;  /* 0x0000000000047947 */ /* 0x000fea0003800000 */
.L_x_13733:
[----:B------:R0:W5:Y:S02]  /*7300*/  LDG.E R0, desc[UR36][R2.64] ;  /* 0x0000002402007981 */ /* 0x000164000c1e1900 */
.L_x_13710:
        /* <DEDUP_REMOVED lines=17> */
.L_x_13741:
[----:B------:R0:W-:Y:S01]  /*7420*/  STG.E.U8 desc[UR36][R2.64], R4 ;  /* 0x0000000402007986 */ /* 0x0001e2000c101124 */
[----:B------:R-:W-:Y:S05]  /*7430*/  BRA `(.L_x_13743) ;  /* 0x0000000c00387947 */ /* 0x000fea0003800000 */
.L_x_13740:
        /* <DEDUP_REMOVED lines=9> */
.L_x_13745:
[----:B------:R0:W-:Y:S01]  /*74d0*/  STG.E desc[UR36][R2.64], R4 ;  /* 0x0000000402007986 */ /* 0x0001e2000c101924 */
[----:B------:R-:W-:Y:S05]  /*74e0*/  BRA `(.L_x_13743) ;  /* 0x0000000c000c7947 */ /* 0x000fea0003800000 */
.L_x_13744:
[----:B------:R0:W-:Y:S01]  /*74f0*/  STG.E.U16 desc[UR36][R2.64], R4 ;  /* 0x0000000402007986 */ /* 0x0001e2000c101524 */
[----:B------:R-:W-:Y:S05]  /*7500*/  BRA `(.L_x_13743) ;  /* 0x0000000c00047947 */ /* 0x000fea0003800000 */
.L_x_13739:
        /* <DEDUP_REMOVED lines=9> */
.L_x_13747:
[----:B------:R-:W-:-:S04]  /*75a0*/  I2FP.F32.S32 R0, R4 ;  /* 0x0000000400007245 */ /* 0x000fc80000201400 */
[----:B------:R-:W-:-:S05]  /*75b0*/  F2FP.F16.F32.PACK_AB R0, RZ, R0 ;  /* 0x00000000ff00723e */ /* 0x000fca00000000ff */
[----:B------:R0:W-:Y:S01]  /*75c0*/  STG.E.U16 desc[UR36][R2.64], R0 ;  /* 0x0000000002007986 */ /* 0x0001e2000c101524 */
[----:B------:R-:W-:Y:S05]  /*75d0*/  BRA `(.L_x_13743) ;  /* 0x0000000800d07947 */ /* 0x000fea0003800000 */
.L_x_13746:
        /* <DEDUP_REMOVED lines=10> */
.L_x_13749:
[----:B------:R-:W-:-:S04]  /*7680*/  I2FP.F32.S32 R4, R4 ;  /* 0x0000000400047245 */ /* 0x000fc80000201400 */
[----:B------:R-:W-:-:S04]  /*7690*/  F2FP.F16.F32.PACK_AB R5, RZ, R4 ;  /* 0x00000004ff05723e */ /* 0x000fc800000000ff */
[----:B------:R-:W-:-:S05]  /*76a0*/  PRMT R5, R5, 0x5410, RZ ;  /* 0x0000541005057816 */ /* 0x000fca00000000ff */
[----:B------:R0:W-:Y:S01]  /*76b0*/  STG.E desc[UR36][R2.64], R5 ;  /* 0x0000000502007986 */ /* 0x0001e2000c101924 */
[----:B------:R-:W-:Y:S05]  /*76c0*/  BRA `(.L_x_13743) ;  /* 0x0000000800947947 */ /* 0x000fea0003800000 */
.L_x_13748:
[----:B------:R-:W0:Y:S02]  /*76d0*/  I2F.F64 R4, R4 ;  /* 0x0000000400047312 */ /* 0x000e240000201c00 */
[----:B0-----:R0:W-:Y:S01]  /*76e0*/  STG.E.64 desc[UR36][R2.64], R4 ;  /* 0x0000000402007986 */ /* 0x0011e2000c101b24 */
[----:B------:R-:W-:Y:S05]  /*76f0*/  BRA `(.L_x_13743) ;  /* 0x0000000800887947 */ /* 0x000fea0003800000 */
.L_x_13738:
        /* <DEDUP_REMOVED lines=12> */
.L_x_13753:
        /* <DEDUP_REMOVED lines=18> */
.L_x_13756:
[----:B------:R-:W-:-:S04]  /*78e0*/  SHF.R.U32.HI R5, RZ, 0x18, R5 ;  /* 0x00000018ff057819 */ /* 0x000fc80000011605 */
[----:B------:R-:W-:-:S07]  /*78f0*/  LOP3.LUT R0, R0, 0x80, R5, 0xf8, !PT ;  /* 0x0000008000007812 */ /* 0x000fce00078ef805 */
.L_x_13755:
[----:B------:R-:W-:Y:S05]  /*7900*/  BSYNC.RECONVERGENT B0 ;  /* 0x0000000000007941 */ /* 0x000fea0003800200 */
.L_x_13754:
[----:B------:R3:W-:Y:S01]  /*7910*/  STG.E.U8 desc[UR36][R2.64], R0 ;  /* 0x0000000002007986 */ /* 0x0007e2000c101124 */
[----:B------:R-:W-:Y:S05]  /*7920*/  BRA `(.L_x_13743) ;  /* 0x0000000400fc7947 */ /* 0x000fea0003800000 */
.L_x_13752:
        /* <DEDUP_REMOVED lines=18> */
.L_x_13759:
[----:B------:R-:W-:-:S04]  /*7a50*/  SHF.R.U32.HI R5, RZ, 0x18, R5 ;  /* 0x00000018ff057819 */ /* 0x000fc80000011605 */
[----:B------:R-:W-:-:S07]  /*7a60*/  LOP3.LUT R0, R0, 0x80, R5, 0xf8, !PT ;  /* 0x0000008000007812 */ /* 0x000fce00078ef805 */
.L_x_13758:
[----:B------:R-:W-:Y:S05]  /*7a70*/  BSYNC.RECONVERGENT B0 ;  /* 0x0000000000007941 */ /* 0x000fea0003800200 */
.L_x_13757:
[----:B------:R0:W-:Y:S01]  /*7a80*/  STG.E.U8 desc[UR36][R2.64], R0 ;  /* 0x0000000002007986 */ /* 0x0001e2000c101124 */
[----:B------:R-:W-:Y:S05]  /*7a90*/  BRA `(.L_x_13743) ;  /* 0x0000000400a07947 */ /* 0x000fea0003800000 */
.L_x_13751:
        /* <DEDUP_REMOVED lines=22> */
.L_x_13761:
[----:B------:R-:W-:-:S05]  /*7c00*/  SHF.R.S32.HI R5, RZ, 0x1f, R4 ;  /* 0x0000001fff057819 */ /* 0x000fca0000011404 */
[----:B------:R1:W-:Y:S01]  /*7c10*/  STG.E.64 desc[UR36][R2.64], R4 ;  /* 0x0000000402007986 */ /* 0x0003e2000c101b24 */
[----:B------:R-:W-:Y:S05]  /*7c20*/  BRA `(.L_x_13743) ;  /* 0x00000004003c7947 */ /* 0x000fea0003800000 */
.L_x_13760:
[----:B------:R0:W-:Y:S01]  /*7c30*/  STG.E desc[UR36][R2.64], R4 ;  /* 0x0000000402007986 */ /* 0x0001e2000c101924 */
[----:B------:R-:W-:Y:S05]  /*7c40*/  BRA `(.L_x_13743) ;  /* 0x0000000400347947 */ /* 0x000fea0003800000 */
.L_x_13750:
        /* <DEDUP_REMOVED lines=10> */
.L_x_13763:
[----:B------:R-:W0:Y:S01]  /*7cf0*/  I2F.F64 R4, R4 ;  /* 0x0000000400047312 */ /* 0x000e220000201c00 */
[----:B------:R-:W-:-:S05]  /*7d00*/  CS2R R6, SRZ ;  /* 0x0000000000067805 */ /* 0x000fca000001ff00 */
[----:B0-----:R0:W-:Y:S01]  /*7d10*/  STG.E.128 desc[UR36][R2.64], R4 ;  /* 0x0000000402007986 */ /* 0x0011e2000c101d24 */
[----:B------:R-:W-:Y:S05]  /*7d20*/  BRA `(.L_x_13743) ;  /* 0x0000000000fc7947 */ /* 0x000fea0003800000 */
.L_x_13762:
[----:B------:R-:W-:-:S09]  /*7d30*/  UISETP.NE.AND UP0, UPT, UR4, 0xf, UPT ;  /* 0x0000000f0400788c */ /* 0x000fd2000bf05270 */
[----:B------:R-:W-:Y:S05]  /*7d40*/  BRA.U !UP0, `(.L_x_13764) ;  /* 0x0000000108e87547 */ /* 0x000fea000b800000 */
[----:B------:R-:W-:-:S09]  /*7d50*/  UISETP.NE.AND UP0, UPT, UR4, 0x17, UPT ;  /* 0x000000170400788c */ /* 0x000fd2000bf05270 */
[----:B------:R-:W-:Y:S05]  /*7d60*/  BRA.U !UP0, `(.L_x_13765) ;  /* 0x0000000108907547 */ /* 0x000fea000b800000 */
[----:B------:R-:W-:-:S09]  /*7d70*/  UISETP.NE.AND UP0, UPT, UR4, 0x18, UPT ;  /* 0x000000180400788c */ /* 0x000fd2000bf05270 */
[----:B------:R-:W-:Y:S05]  /*7d80*/  BRA.U !UP0, `(.L_x_13766) ;  /* 0x0000000108447547 */ /* 0x000fea000b800000 */
.L_x_13742:
        /* <DEDUP_REMOVED lines=16> */
.L_x_13767:
[----:B------:R-:W-:Y:S05]  /*7e90*/  BRA `(.L_x_13743) ;  /* 0x0000000000a07947 */ /* 0x000fea0003800000 */
.L_x_13766:
        /* <DEDUP_REMOVED lines=13> */
.L_x_13769:
[----:B------:R-:W-:Y:S05]  /*7f70*/  BSYNC.RECONVERGENT B0 ;  /* 0x0000000000007941 */ /* 0x000fea0003800200 */
.L_x_13768:
[----:B------:R-:W-:-:S05]  /*7f80*/  LOP3.LUT R5, R0, 0x80, R5, 0xf8, !PT ;  /* 0x0000008000057812 */ /* 0x000fca00078ef805 */
[----:B------:R0:W-:Y:S01]  /*7f90*/  STG.E.U8 desc[UR36][R2.64], R5 ;  /* 0x0000000502007986 */ /* 0x0001e2000c101124 */
[----:B------:R-:W-:Y:S05]  /*7fa0*/  BRA `(.L_x_13743) ;  /* 0x00000000005c7947 */ /* 0x000fea0003800000 */
.L_x_13765:
        /* <DEDUP_REMOVED lines=12> */
.L_x_13771:
[----:B------:R-:W-:Y:S01]  /*8070*/  IMAD.MOV.U32 R0, RZ, RZ, 0x7f ;  /* 0x0000007fff007424 */ /* 0x000fe200078e00ff */
[----:B------:R-:W-:-:S04]  /*8080*/  ISETP.GT.U32.AND P0, PT, R4, 0x7f800000, PT ;  /* 0x7f8000000400780c */ /* 0x000fc80003f04070 */
[----:B------:R-:W-:-:S09]  /*8090*/  SEL R0, R0, 0x7c, P0 ;  /* 0x0000007c00007807 */ /* 0x000fd20000000000 */
.L_x_13772:
[----:B------:R-:W-:Y:S05]  /*80a0*/  BSYNC.RECONVERGENT B0 ;  /* 0x0000000000007941 */ /* 0x000fea0003800200 */
.L_x_13770:
[----:B------:R-:W-:-:S04]  /*80b0*/  SHF.R.U32.HI R5, RZ, 0x18, R5 ;  /* 0x00000018ff057819 */ /* 0x000fc80000011605 */
[----:B------:R-:W-:-:S05]  /*80c0*/  LOP3.LUT R5, R0, 0x80, R5, 0xf8, !PT ;  /* 0x0000008000057812 */ /* 0x000fca00078ef805 */
[----:B------:R0:W-:Y:S01]  /*80d0*/  STG.E.U8 desc[UR36][R2.64], R5 ;  /* 0x0000000502007986 */ /* 0x0001e2000c101124 */
[----:B------:R-:W-:Y:S05]  /*80e0*/  BRA `(.L_x_13743) ;  /* 0x00000000000c7947 */ /* 0x000fea0003800000 */
.L_x_13764:
[----:B------:R-:W-:-:S04]  /*80f0*/  I2FP.F32.S32 R0, R4 ;  /* 0x0000000400007245 */ /* 0x000fc80000201400 */
[----:B------:R-:W-:-:S05]  /*8100*/  F2FP.BF16.F32.PACK_AB R0, RZ, R0 ;  /* 0x00000000ff00723e */ /* 0x000fca00000010ff */
[----:B------:R0:W-:Y:S02]  /*8110*/  STG.E.U16 desc[UR36][R2.64], R0 ;  /* 0x0000000002007986 */ /* 0x0001e4000c101524 */
.L_x_13743:
[----:B------:R-:W-:-:S07]  /*8120*/  IADD3 R17, PT, PT, R17, 0x80, RZ ;  /* 0x0000008011117810 */ /* 0x000fce0007ffe0ff */
.L_x_13670:
[----:B------:R-:W-:Y:S05]  /*8130*/  BSYNC.RECONVERGENT B6 ;  /* 0x0000000000067941 */ /* 0x000fea0003800200 */
.L_x_13669:
        /* <DEDUP_REMOVED lines=358> */
.L_x_13775:
        /* <DEDUP_REMOVED lines=16> */
.L_x_13779:
[----:B------:R4:W5:Y:S01]  /*98a0*/  LDG.E.U8 R19, desc[UR36][R2.64] ;  /* 0x0000002402137981 */ /* 0x000962000c1e1100 */
[----:B------:R-:W-:Y:S05]  /*98b0*/  BRA `(.L_x_13781) ;  /* 0x0000000c002c7947 */ /* 0x000fea0003800000 */
.L_x_13778:
        /* <DEDUP_REMOVED lines=8> */
.L_x_13783:
[----:B------:R2:W5:Y:S01]  /*9940*/  LDG.E R19, desc[UR36][R2.64] ;  /* 0x0000002402137981 */ /* 0x000562000c1e1900 */
[----:B------:R-:W-:Y:S05]  /*9950*/  BRA `(.L_x_13781) ;  /* 0x0000000c00047947 */ /* 0x000fea0003800000 */
.L_x_13782:
[----:B------:R0:W5:Y:S01]  /*9960*/  LDG.E.S16 R19, desc[UR36][R2.64] ;  /* 0x0000002402137981 */ /* 0x000162000c1e1700 */
[----:B------:R-:W-:Y:S05]  /*9970*/  BRA `(.L_x_13781) ;  /* 0x0000000800fc7947 */ /* 0x000fea0003800000 */
.L_x_13777:
        /* <DEDUP_REMOVED lines=9> */
.L_x_13785:
[----:B------:R-:W2:Y:S02]  /*9a10*/  LDG.E.U16 R2, desc[UR36][R2.64] ;  /* 0x0000002402027981 */ /* 0x000ea4000c1e1500 */
[----:B--2---:R-:W-:-:S06]  /*9a20*/  HADD2.F32 R19, -RZ, R2.H0_H0 ;  /* 0x20000002ff137230 */ /* 0x004fcc0000004100 */
[----:B------:R-:W0:Y:S01]  /*9a30*/  F2I.FTZ.TRUNC.NTZ R19, R19 ;  /* 0x0000001300137305 */ /* 0x000e22000021f100 */
[----:B------:R-:W-:Y:S05]  /*9a40*/  BRA `(.L_x_13781) ;  /* 0x0000000800c87947 */ /* 0x000fea0003800000 */
.L_x_13784:
        /* <DEDUP_REMOVED lines=9> */
.L_x_13787:
[----:B------:R-:W2:Y:S02]  /*9ae0*/  LDG.E.U16 R2, desc[UR36][R2.64] ;  /* 0x0000002402027981 */ /* 0x000ea4000c1e1500 */
[----:B--2---:R-:W-:-:S06]  /*9af0*/  HADD2.F32 R19, -RZ, R2.H0_H0 ;  /* 0x20000002ff137230 */ /* 0x004fcc0000004100 */
[----:B------:R-:W0:Y:S01]  /*9b00*/  F2I.FTZ.TRUNC.NTZ R19, R19 ;  /* 0x0000001300137305 */ /* 0x000e22000021f100 */
[----:B------:R-:W-:Y:S05]  /*9b10*/  BRA `(.L_x_13781) ;  /* 0x0000000800947947 */ /* 0x000fea0003800000 */
.L_x_13786:
[----:B------:R-:W2:Y:S02]  /*9b20*/  LDG.E.64 R2, desc[UR36][R2.64] ;  /* 0x0000002402027981 */ /* 0x000ea4000c1e1b00 */
[----:B--2---:R0:W1:Y:S01]  /*9b30*/  F2I.F64.TRUNC R19, R2 ;  /* 0x0000000200137311 */ /* 0x004062000030d100 */
[----:B------:R-:W-:Y:S05]  /*9b40*/  BRA `(.L_x_13781) ;  /* 0x0000000800887947 */ /* 0x000fea0003800000 */
.L_x_13776:
        /* <DEDUP_REMOVED lines=12> */
.L_x_13790:
[----:B------:R-:W2:Y:S02]  /*9c10*/  LDG.E.64 R2, desc[UR36][R2.64] ;  /* 0x0000002402027981 */ /* 0x000ea4000c1e1b00 */
[----:B--2---:R0:W1:Y:S01]  /*9c20*/  F2I.F64.TRUNC R19, R2 ;  /* 0x0000000200137311 */ /* 0x004062000030d100 */
[----:B------:R-:W-:Y:S05]  /*9c30*/  BRA `(.L_x_13781) ;  /* 0x00000008004c7947 */ /* 0x000fea0003800000 */
.L_x_13789:
        /* <DEDUP_REMOVED lines=26> */
.L_x_13792:
        /* <DEDUP_REMOVED lines=13> */
.L_x_13791:
[----:B------:R-:W2:Y:S02]  /*9eb0*/  LDG.E.U16 R19, desc[UR36][R2.64] ;  /* 0x0000002402137981 */ /* 0x000ea4000c1e1500 */
[----:B--2---:R-:W-:-:S06]  /*9ec0*/  IMAD.U32 R19, R19, 0x10000, RZ ;  /* 0x0001000013137824 */ /* 0x004fcc00078e00ff */
[----:B------:R-:W0:Y:S01]  /*9ed0*/  F2I.FTZ.TRUNC.NTZ R19, R19 ;  /* 0x0000001300137305 */ /* 0x000e22000021f100 */
[----:B------:R-:W-:Y:S05]  /*9ee0*/  BRA `(.L_x_13781) ;  /* 0x0000000400a07947 */ /* 0x000fea0003800000 */
.L_x_13788:
        /* <DEDUP_REMOVED lines=10> */
.L_x_13795:
        /* <DEDUP_REMOVED lines=21> */
.L_x_13799:
[----:B------:R-:W-:Y:S05]  /*a0e0*/  BSYNC.RECONVERGENT B1 ;  /* 0x0000000000017941 */ /* 0x000fea0003800200 */
.L_x_13798:
[----:B------:R-:W-:Y:S02]  /*a0f0*/  SHF.L.U32 R0, R0, 0x14, RZ ;  /* 0x0000001400007819 */ /* 0x000fe400000006ff */
[----:B------:R-:W-:-:S04]  /*a100*/  LEA R2, R2, 0x3b800000, 0x17 ;  /* 0x3b80000002027811 */ /* 0x000fc800078eb8ff */
[----:B------:R-:W-:-:S07]  /*a110*/  LOP3.LUT R19, R2, R0, R19, 0xfe, !PT ;  /* 0x0000000002137212 */ /* 0x000fce00078efe13 */
.L_x_13797:
[----:B------:R-:W-:Y:S05]  /*a120*/  BSYNC.RECONVERGENT B0 ;  /* 0x0000000000007941 */ /* 0x000fea0003800200 */
.L_x_13796:
[----:B------:R-:W0:Y:S01]  /*a130*/  F2I.FTZ.TRUNC.NTZ R19, R19 ;  /* 0x0000001300137305 */ /* 0x000e22000021f100 */
[----:B------:R-:W-:Y:S05]  /*a140*/  BRA `(.L_x_13781) ;  /* 0x0000000400087947 */ /* 0x000fea0003800000 */
.L_x_13794:
        /* <DEDUP_REMOVED lines=21> */
.L_x_13803:
[----:B------:R-:W-:Y:S05]  /*a2a0*/  BSYNC.RECONVERGENT B1 ;  /* 0x0000000000017941 */ /* 0x000fea0003800200 */
.L_x_13802:
[----:B------:R-:W-:Y:S01]  /*a2b0*/  IMAD.SHL.U32 R0, R0, 0x200000, RZ ;  /* 0x0020000000007824 */ /* 0x000fe200078e00ff */
[----:B------:R-:W-:-:S04]  /*a2c0*/  LEA R2, R2, 0x37800000, 0x17 ;  /* 0x3780000002027811 */ /* 0x000fc800078eb8ff */
[----:B------:R-:W-:-:S07]  /*a2d0*/  LOP3.LUT R19, R2, R0, R19, 0xfe, !PT ;  /* 0x0000000002137212 */ /* 0x000fce00078efe13 */
.L_x_13801:
[----:B------:R-:W-:Y:S05]  /*a2e0*/  BSYNC.RECONVERGENT B0 ;  /* 0x0000000000007941 */ /* 0x000fea0003800200 */
.L_x_13800:
[----:B------:R-:W0:Y:S01]  /*a2f0*/  F2I.FTZ.TRUNC.NTZ R19, R19 ;  /* 0x0000001300137305 */ /* 0x000e22000021f100 */
[----:B------:R-:W-:Y:S05]  /*a300*/  BRA `(.L_x_13781) ;  /* 0x0000000000987947 */ /* 0x000fea0003800000 */
.L_x_13793:
        /* <DEDUP_REMOVED lines=14> */
.L_x_13807:
[----:B------:R-:W-:Y:S05]  /*a3f0*/  BSYNC.RECONVERGENT B0 ;  /* 0x0000000000007941 */ /* 0x000fea0003800200 */
.L_x_13806:
[----:B------:R-:W0:Y:S01]  /*a400*/  F2I.FTZ.TRUNC.NTZ R19, R19 ;  /* 0x0000001300137305 */ /* 0x000e22000021f100 */
[----:B------:R-:W-:Y:S05]  /*a410*/  BRA `(.L_x_13781) ;  /* 0x0000000000547947 */ /* 0x000fea0003800000 */
.L_x_13780:
        /* <DEDUP_REMOVED lines=16> */
.L_x_13808:
[----:B------:R-:W-:Y:S01]  /*a520*/  MOV R19, RZ ;  /* 0x000000ff00137202 */ /* 0x000fe20000000f00 */
[----:B------:R-:W-:Y:S06]  /*a530*/  BRA `(.L_x_13781) ;  /* 0x00000000000c7947 */ /* 0x000fec0003800000 */
.L_x_13805:
[----:B------:R0:W5:Y:S01]  /*a540*/  LDG.E R19, desc[UR36][R2.64] ;  /* 0x0000002402137981 */ /* 0x000162000c1e1900 */
[----:B------:R-:W-:Y:S05]  /*a550*/  BRA `(.L_x_13781) ;  /* 0x0000000000047947 */ /* 0x000fea0003800000 */
.L_x_13804:
[----:B------:R0:W5:Y:S02]  /*a560*/  LDG.E R19, desc[UR36][R2.64] ;  /* 0x0000002402137981 */ /* 0x000164000c1e1900 */
.L_x_13781:
        /* <DEDUP_REMOVED lines=16> */
.L_x_13812:
[----:B------:R0:W5:Y:S01]  /*a670*/  LDG.E.U8 R0, desc[UR36][R2.64] ;  /* 0x0000002402007981 */ /* 0x000162000c1e1100 */
[----:B------:R-:W-:Y:S05]  /*a680*/  BRA `(.L_x_13814) ;  /* 0x0000000c002c7947 */ /* 0x000fea0003800000 */
.L_x_13811:
        /* <DEDUP_REMOVED lines=8> */
.L_x_13816:
[----:B------:R0:W5:Y:S01]  /*a710*/  LDG.E R0, desc[UR36][R2.64] ;  /* 0x0000002402007981 */ /* 0x000162000c1e1900 */
[----:B------:R-:W-:Y:S05]  /*a720*/  BRA `(.L_x_13814) ;  /* 0x0000000c00047947 */ /* 0x000fea0003800000 */
.L_x_13815:
[----:B------:R0:W5:Y:S01]  /*a730*/  LDG.E.S16 R0, desc[UR36][R2.64] ;  /* 0x0000002402007981 */ /* 0x000162000c1e1700 */
[----:B------:R-:W-:Y:S05]  /*a740*/  BRA `(.L_x_13814) ;  /* 0x0000000800fc7947 */ /* 0x000fea0003800000 */
.L_x_13810:
        /* <DEDUP_REMOVED lines=9> */
.L_x_13818:
[----:B------:R-:W2:Y:S02]  /*a7e0*/  LDG.E.U16 R2, desc[UR36][R2.64] ;  /* 0x0000002402027981 */ /* 0x000ea4000c1e1500 */
[----:B--2---:R-:W-:-:S06]  /*a7f0*/  HADD2.F32 R0, -RZ, R2.H0_H0 ;  /* 0x20000002ff007230 */ /* 0x004fcc0000004100 */
[----:B------:R-:W0:Y:S01]  /*a800*/  F2I.FTZ.TRUNC.NTZ R0, R0 ;  /* 0x0000000000007305 */ /* 0x000e22000021f100 */
[----:B------:R-:W-:Y:S05]  /*a810*/  BRA `(.L_x_13814) ;  /* 0x0000000800c87947 */ /* 0x000fea0003800000 */
.L_x_13817:
        /* <DEDUP_REMOVED lines=9> */
.L_x_13820:
[----:B------:R-:W2:Y:S02]  /*a8b0*/  LDG.E.U16 R2, desc[UR36][R2.64] ;  /* 0x0000002402027981 */ /* 0x000ea4000c1e1500 */
[----:B--2---:R-:W-:-:S06]  /*a8c0*/  HADD2.F32 R0, -RZ, R2.H0_H0 ;  /* 0x20000002ff007230 */ /* 0x004fcc0000004100 */
[----:B------:R-:W3:Y:S01]  /*a8d0*/  F2I.FTZ.TRUNC.NTZ R0, R0 ;  /* 0x0000000000007305 */ /* 0x000ee2000021f100 */
[----:B------:R-:W-:Y:S05]  /*a8e0*/  BRA `(.L_x_13814) ;  /* 0x0000000800947947 */ /* 0x000fea0003800000 */
.L_x_13819:
[----:B------:R-:W2:Y:S02]  /*a8f0*/  LDG.E.64 R2, desc[UR36][R2.64] ;  /* 0x0000002402027981 */ /* 0x000ea4000c1e1b00 */
[----:B--2---:R4:W0:Y:S01]  /*a900*/  F2I.F64.TRUNC R0, R2 ;  /* 0x0000000200007311 */ /* 0x004822000030d100 */
[----:B------:R-:W-:Y:S05]  /*a910*/  BRA `(.L_x_13814) ;  /* 0x0000000800887947 */ /* 0x000fea0003800000 */
.L_x_13809:
        /* <DEDUP_REMOVED lines=12> */
.L_x_13823:
[----:B------:R-:W2:Y:S02]  /*a9e0*/  LDG.E.64 R2, desc[UR36][R2.64] ;  /* 0x0000002402027981 */ /* 0x000ea4000c1e1b00 */
[----:B--2---:R0:W1:Y:S01]  /*a9f0*/  F2I.F64.TRUNC R0, R2 ;  /* 0x0000000200007311 */ /* 0x004062000030d100 */
[----:B------:R-:W-:Y:S05]  /*aa00*/  BRA `(.L_x_13814) ;  /* 0x00000008004c7947 */ /* 0x000fea0003800000 */
.L_x_13822:
        /* <DEDUP_REMOVED lines=26> */
.L_x_13825:
        /* <DEDUP_REMOVED lines=13> */
.L_x_13824:
[----:B------:R-:W2:Y:S02]  /*ac80*/  LDG.E.U16 R0, desc[UR36][R2.64] ;  /* 0x0000002402007981 */ /* 0x000ea4000c1e1500 */
[----:B--2---:R-:W-:-:S06]  /*ac90*/  IMAD.U32 R0, R0, 0x10000, RZ ;  /* 0x0001000000007824 */ /* 0x004fcc00078e00ff */
[----:B------:R-:W0:Y:S01]  /*aca0*/  F2I.FTZ.TRUNC.NTZ R0, R0 ;  /* 0x0000000000007305 */ /* 0x000e22000021f100 */
[----:B------:R-:W-:Y:S05]  /*acb0*/  BRA `(.L_x_13814) ;  /* 0x0000000400a07947 */ /* 0x000fea0003800000 */
.L_x_13821:
        /* <DEDUP_REMOVED lines=10> */
.L_x_13828:
        /* <DEDUP_REMOVED lines=21> */
.L_x_13832:
[----:B------:R-:W-:Y:S05]  /*aeb0*/  BSYNC.RECONVERGENT B1 ;  /* 0x0000000000017941 */ /* 0x000fea0003800200 */
.L_x_13831:
[----:B------:R-:W-:Y:S01]  /*aec0*/  IMAD.SHL.U32 R0, R0, 0x100000, RZ ;  /* 0x0010000000007824 */ /* 0x000fe200078e00ff */
[----:B------:R-:W-:-:S04]  /*aed0*/  LEA R2, R2, 0x3b800000, 0x17 ;  /* 0x3b80000002027811 */ /* 0x000fc800078eb8ff */
[----:B------:R-:W-:-:S07]  /*aee0*/  LOP3.LUT R0, R2, R0, R7, 0xfe, !PT ;  /* 0x0000000002007212 */ /* 0x000fce00078efe07 */
.L_x_13830:
[----:B------:R-:W-:Y:S05]  /*aef0*/  BSYNC.RECONVERGENT B0 ;  /* 0x0000000000007941 */ /* 0x000fea0003800200 */
.L_x_13829:
[----:B------:R-:W0:Y:S01]  /*af00*/  F2I.FTZ.TRUNC.NTZ R0, R0 ;  /* 0x0000000000007305 */ /* 0x000e22000021f100 */
[----:B------:R-:W-:Y:S05]  /*af10*/  BRA `(.L_x_13814) ;  /* 0x0000000400087947 */ /* 0x000fea0003800000 */
.L_x_13827:
        /* <DEDUP_REMOVED lines=21> */
.L_x_13836:
[----:B------:R-:W-:Y:S05]  /*b070*/  BSYNC.RECONVERGENT B1 ;  /* 0x0000000000017941 */ /* 0x000fea0003800200 */
.L_x_13835:
[----:B------:R-:W-:Y:S02]  /*b080*/  SHF.L.U32 R0, R0, 0x15, RZ ;  /* 0x0000001500007819 */ /* 0x000fe400000006ff */
[----:B------:R-:W-:-:S04]  /*b090*/  LEA R2, R2, 0x37800000, 0x17 ;  /* 0x3780000002027811 */ /* 0x000fc800078eb8ff */
[----:B------:R-:W-:-:S07]  /*b0a0*/  LOP3.LUT R0, R2, R0, R7, 0xfe, !PT ;  /* 0x0000000002007212 */ /* 0x000fce00078efe07 */
.L_x_13834:
[----:B------:R-:W-:Y:S05]  /*b0b0*/  BSYNC.RECONVERGENT B0 ;  /* 0x0000000000007941 */ /* 0x000fea0003800200 */
.L_x_13833:
[----:B------:R-:W0:Y:S01]  /*b0c0*/  F2I.FTZ.TRUNC.NTZ R0, R0 ;  /* 0x0000000000007305 */ /* 0x000e22000021f100 */
[----:B------:R-:W-:Y:S05]  /*b0d0*/  BRA `(.L_x_13814) ;  /* 0x0000000000987947 */ /* 0x000fea0003800000 */
.L_x_13826:
        /* <DEDUP_REMOVED lines=14> */
.L_x_13840:
[----:B------:R-:W-:Y:S05]  /*b1c0*/  BSYNC.RECONVERGENT B0 ;  /* 0x0000000000007941 */ /* 0x000fea0003800200 */
.L_x_13839:
[----:B------:R-:W0:Y:S01]  /*b1d0*/  F2I.FTZ.TRUNC.NTZ R0, R0 ;  /* 0x0000000000007305 */ /* 0x000e22000021f100 */
[----:B------:R-:W-:Y:S05]  /*b1e0*/  BRA `(.L_x_13814) ;  /* 0x0000000000547947 */ /* 0x000fea0003800000 */
.L_x_13813:
        /* <DEDUP_REMOVED lines=16> */
.L_x_13841:
[----:B------:R-:W-:Y:S01]  /*b2f0*/  IMAD.MOV.U32 R0, RZ, RZ, RZ ;  /* 0x000000ffff007224 */ /* 0x000fe200078e00ff */
[----:B------:R-:W-:Y:S06]  /*b300*/  BRA `(.L_x_13814) ;  /* 0x00000000000c7947 */ /* 0x000fec0003800000 */
.L_x_13838:
[----:B------:R0:W5:Y:S01]  /*b310*/  LDG.E R0, desc[UR36][R2.64] ;  /* 0x0000002402007981 */ /* 0x000162000c1e1900 */
[----:B------:R-:W-:Y:S05]  /*b320*/  BRA `(.L_x_13814) ;  /* 0x0000000000047947 */ /* 0x000fea0003800000 */
.L_x_13837:
[----:B------:R0:W5:Y:S02]  /*b330*/  LDG.E R0, desc[UR36][R2.64] ;  /* 0x0000002402007981 */ /* 0x000164000c1e1900 */
.L_x_13814:
        /* <DEDUP_REMOVED lines=17> */
.L_x_13845:
[----:B------:R0:W-:Y:S01]  /*b450*/  STG.E.U8 desc[UR36][R2.64], R4 ;  /* 0x0000000402007986 */ /* 0x0001e2000c101124 */
[----:B------:R-:W-:Y:S05]  /*b460*/  BRA `(.L_x_13847) ;  /* 0x0000000c00387947 */ /* 0x000fea0003800000 */
.L_x_13844:
        /* <DEDUP_REMOVED lines=9> */
.L_x_13849:
[----:B------:R0:W-:Y:S01]  /*b500*/  STG.E desc[UR36][R2.64], R4 ;  /* 0x0000000402007986 */ /* 0x0001e2000c101924 */
[----:B------:R-:W-:Y:S05]  /*b510*/  BRA `(.L_x_13847) ;  /* 0x0000000c000c7947 */ /* 0x000fea0003800000 */
.L_x_13848:
[----:B------:R0:W-:Y:S01]  /*b520*/  STG.E.U16 desc[UR36][R2.64], R4 ;  /* 0x0000000402007986 */ /* 0x0001e2000c101524 */
[----:B------:R-:W-:Y:S05]  /*b530*/  BRA `(.L_x_13847) ;  /* 0x0000000c00047947 */ /* 0x000fea0003800000 */
.L_x_13843:
        /* <DEDUP_REMOVED lines=9> */
.L_x_13851:
[----:B------:R-:W-:-:S04]  /*b5d0*/  I2FP.F32.S32 R0, R4 ;  /* 0x0000000400007245 */ /* 0x000fc80000201400 */
[----:B------:R-:W-:-:S05]  /*b5e0*/  F2FP.F16.F32.PACK_AB R0, RZ, R0 ;  /* 0x00000000ff00723e */ /* 0x000fca00000000ff */
[----:B------:R0:W-:Y:S01]  /*b5f0*/  STG.E.U16 desc[UR36][R2.64], R0 ;  /* 0x0000000002007986 */ /* 0x0001e2000c101524 */
[----:B------:R-:W-:Y:S05]  /*b600*/  BRA `(.L_x_13847) ;  /* 0x0000000800d07947 */ /* 0x000fea0003800000 */
.L_x_13850:
        /* <DEDUP_REMOVED lines=10> */
.L_x_13853:
[----:B------:R-:W-:-:S04]  /*b6b0*/  I2FP.F32.S32 R4, R4 ;  /* 0x0000000400047245 */ /* 0x000fc80000201400 */
[----:B------:R-:W-:-:S04]  /*b6c0*/  F2FP.F16.F32.PACK_AB R5, RZ, R4 ;  /* 0x00000004ff05723e */ /* 0x000fc800000000ff */
[----:B------:R-:W-:-:S05]  /*b6d0*/  PRMT R5, R5, 0x5410, RZ ;  /* 0x0000541005057816 */ /* 0x000fca00000000ff */
[----:B------:R0:W-:Y:S01]  /*b6e0*/  STG.E desc[UR36][R2.64], R5 ;  /* 0x0000000502007986 */ /* 0x0001e2000c101924 */
[----:B------:R-:W-:Y:S05]  /*b6f0*/  BRA `(.L_x_13847) ;  /* 0x0000000800947947 */ /* 0x000fea0003800000 */
.L_x_13852:
[----:B------:R-:W0:Y:S02]  /*b700*/  I2F.F64 R4, R4 ;  /* 0x0000000400047312 */ /* 0x000e240000201c00 */
[----:B0-----:R0:W-:Y:S01]  /*b710*/  STG.E.64 desc[UR36][R2.64], R4 ;  /* 0x0000000402007986 */ /* 0x0011e2000c101b24 */
[----:B------:R-:W-:Y:S05]  /*b720*/  BRA `(.L_x_13847) ;  /* 0x0000000800887947 */ /* 0x000fea0003800000 */
.L_x_13842:
        /* <DEDUP_REMOVED lines=12> */
.L_x_13857:
        /* <DEDUP_REMOVED lines=18> */
.L_x_13860:
[----:B------:R-:W-:-:S04]  /*b910*/  SHF.R.U32.HI R5, RZ, 0x18, R5 ;  /* 0x00000018ff057819 */ /* 0x000fc80000011605 */
[----:B------:R-:W-:-:S07]  /*b920*/  LOP3.LUT R0, R0, 0x80, R5, 0xf8, !PT ;  /* 0x0000008000007812 */ /* 0x000fce00078ef805 */
.L_x_13859:
[----:B------:R-:W-:Y:S05]  /*b930*/  BSYNC.RECONVERGENT B0 ;  /* 0x0000000000007941 */ /* 0x000fea0003800200 */
.L_x_13858:
[----:B------:R0:W-:Y:S01]  /*b940*/  STG.E.U8 desc[UR36][R2.64], R0 ;  /* 0x0000000002007986 */ /* 0x0001e2000c101124 */
[----:B------:R-:W-:Y:S05]  /*b950*/  BRA `(.L_x_13847) ;  /* 0x0000000400fc7947 */ /* 0x000fea0003800000 */
.L_x_13856:
        /* <DEDUP_REMOVED lines=18> */
.L_x_13863:
[----:B------:R-:W-:-:S04]  /*ba80*/  SHF.R.U32.HI R5, RZ, 0x18, R5 ;  /* 0x00000018ff057819 */ /* 0x000fc80000011605 */
[----:B------:R-:W-:-:S07]  /*ba90*/  LOP3.LUT R0, R0, 0x80, R5, 0xf8, !PT ;  /* 0x0000008000007812 */ /* 0x000fce00078ef805 */
.L_x_13862:
[----:B------:R-:W-:Y:S05]  /*baa0*/  BSYNC.RECONVERGENT B0 ;  /* 0x0000000000007941 */ /* 0x000fea0003800200 */
.L_x_13861:
[----:B------:R0:W-:Y:S01]  /*bab0*/  STG.E.U8 desc[UR36][R2.64], R0 ;  /* 0x0000000002007986 */ /* 0x0001e2000c101124 */
[----:B------:R-:W-:Y:S05]  /*bac0*/  BRA `(.L_x_13847) ;  /* 0x0000000400a07947 */ /* 0x000fea0003800000 */
.L_x_13855:
        /* <DEDUP_REMOVED lines=22> */
.L_x_13865:
[----:B------:R-:W-:-:S05]  /*bc30*/  SHF.R.S32.HI R5, RZ, 0x1f, R4 ;  /* 0x0000001fff057819 */ /* 0x000fca0000011404 */
[----:B------:R0:W-:Y:S01]  /*bc40*/  STG.E.64 desc[UR36][R2.64], R4 ;  /* 0x0000000402007986 */ /* 0x0001e2000c101b24 */
[----:B------:R-:W-:Y:S05]  /*bc50*/  BRA `(.L_x_13847) ;  /* 0x00000004003c7947 */ /* 0x000fea0003800000 */
.L_x_13864:
[----:B------:R0:W-:Y:S01]  /*bc60*/  STG.E desc[UR36][R2.64], R4 ;  /* 0x0000000402007986 */ /* 0x0001e2000c101924 */
[----:B------:R-:W-:Y:S05]  /*bc70*/  BRA `(.L_x_13847) ;  /* 0x0000000400347947 */ /* 0x000fea0003800000 */
.L_x_13854:
        /* <DEDUP_REMOVED lines=10> */
.L_x_13867:
[----:B------:R-:W0:Y:S01]  /*bd20*/  I2F.F64 R4, R4 ;  /* 0x0000000400047312 */ /* 0x000e220000201c00 */
[----:B------:R-:W-:-:S05]  /*bd30*/  CS2R R6, SRZ ;  /* 0x0000000000067805 */ /* 0x000fca000001ff00 */
[----:B0-----:R0:W-:Y:S01]  /*bd40*/  STG.E.128 desc[UR36][R2.64], R4 ;  /* 0x0000000402007986 */ /* 0x0011e2000c101d24 */
[----:B------:R-:W-:Y:S05]  /*bd50*/  BRA `(.L_x_13847) ;  /* 0x0000000000fc7947 */ /* 0x000fea0003800000 */
.L_x_13866:
[----:B------:R-:W-:-:S09]  /*bd60*/  UISETP.NE.AND UP0, UPT, UR4, 0xf, UPT ;  /* 0x0000000f0400788c */ /* 0x000fd2000bf05270 */
[----:B------:R-:W-:Y:S05]  /*bd70*/  BRA.U !UP0, `(.L_x_13868) ;  /* 0x0000000108e87547 */ /* 0x000fea000b800000 */
[----:B------:R-:W-:-:S09]  /*bd80*/  UISETP.NE.AND UP0, UPT, UR4, 0x17, UPT ;  /* 0x000000170400788c */ /* 0x000fd2000bf05270 */
[----:B------:R-:W-:Y:S05]  /*bd90*/  BRA.U !UP0, `(.L_x_13869) ;  /* 0x0000000108907547 */ /* 0x000fea000b800000 */
[----:B------:R-:W-:-:S09]  /*bda0*/  UISETP.NE.AND UP0, UPT, UR4, 0x18, UPT ;  /* 0x000000180400788c */ /* 0x000fd2000bf05270 */
[----:B------:R-:W-:Y:S05]  /*bdb0*/  BRA.U !UP0, `(.L_x_13870) ;  /* 0x0000000108447547 */ /* 0x000fea000b800000 */
.L_x_13846:
        /* <DEDUP_REMOVED lines=16> */
.L_x_13871:
[----:B------:R-:W-:Y:S05]  /*bec0*/  BRA `(.L_x_13847) ;  /* 0x0000000000a07947 */ /* 0x000fea0003800000 */
.L_x_13870:
        /* <DEDUP_REMOVED lines=13> */
.L_x_13873:
[----:B------:R-:W-:Y:S05]  /*bfa0*/  BSYNC.RECONVERGENT B0 ;  /* 0x0000000000007941 */ /* 0x000fea0003800200 */
.L_x_13872:
[----:B------:R-:W-:-:S05]  /*bfb0*/  LOP3.LUT R5, R0, 0x80, R5, 0xf8, !PT ;  /* 0x0000008000057812 */ /* 0x000fca00078ef805 */
[----:B------:R3:W-:Y:S01]  /*bfc0*/  STG.E.U8 desc[UR36][R2.64], R5 ;  /* 0x0000000502007986 */ /* 0x0007e2000c101124 */
[----:B------:R-:W-:Y:S05]  /*bfd0*/  BRA `(.L_x_13847) ;  /* 0x00000000005c7947 */ /* 0x000fea0003800000 */
.L_x_13869:
        /* <DEDUP_REMOVED lines=12> */
.L_x_13875:
[----:B------:R-:W-:Y:S01]  /*c0a0*/  IMAD.MOV.U32 R0, RZ, RZ, 0x7f ;  /* 0x0000007fff007424 */ /* 0x000fe200078e00ff */
[----:B------:R-:W-:-:S04]  /*c0b0*/  ISETP.GT.U32.AND P0, PT, R4, 0x7f800000, PT ;  /* 0x7f8000000400780c */ /* 0x000fc80003f04070 */
[----:B------:R-:W-:-:S09]  /*c0c0*/  SEL R0, R0, 0x7c, P0 ;  /* 0x0000007c00007807 */ /* 0x000fd20000000000 */
.L_x_13876:
[----:B------:R-:W-:Y:S05]  /*c0d0*/  BSYNC.RECONVERGENT B0 ;  /* 0x0000000000007941 */ /* 0x000fea0003800200 */
.L_x_13874:
[----:B------:R-:W-:-:S04]  /*c0e0*/  SHF.R.U32.HI R5, RZ, 0x18, R5 ;  /* 0x00000018ff057819 */ /* 0x000fc80000011605 */
[----:B------:R-:W-:-:S05]  /*c0f0*/  LOP3.LUT R5, R0, 0x80, R5, 0xf8, !PT ;  /* 0x0000008000057812 */ /* 0x000fca00078ef805 */
[----:B------:R2:W-:Y:S01]  /*c100*/  STG.E.U8 desc[UR36][R2.64], R5 ;  /* 0x0000000502007986 */ /* 0x0005e2000c101124 */
[----:B------:R-:W-:Y:S05]  /*c110*/  BRA `(.L_x_13847) ;  /* 0x00000000000c7947 */ /* 0x000fea0003800000 */
.L_x_13868:
[----:B------:R-:W-:-:S04]  /*c120*/  I2FP.F32.S32 R0, R4 ;  /* 0x0000000400007245 */ /* 0x000fc80000201400 */
[----:B------:R-:W-:-:S05]  /*c130*/  F2FP.BF16.F32.PACK_AB R0, RZ, R0 ;  /* 0x00000000ff00723e */ /* 0x000fca00000010ff */
[----:B------:R4:W-:Y:S02]  /*c140*/  STG.E.U16 desc[UR36][R2.64], R0 ;  /* 0x0000000002007986 */ /* 0x0009e4000c101524 */
.L_x_13847:
[----:B------:R-:W-:-:S07]  /*c150*/  VIADD R17, R17, 0x80 ;  /* 0x0000008011117836 */ /* 0x000fce0000000000 */
.L_x_13774:
[----:B------:R-:W-:Y:S05]  /*c160*/  BSYNC.RECONVERGENT B6 ;  /* 0x0000000000067941 */ /* 0x000fea0003800200 */
.L_x_13773:
        /* <DEDUP_REMOVED lines=357> */
.L_x_13877:
        /* <DEDUP_REMOVED lines=19> */
.L_x_13881:
[----:B------:R0:W5:Y:S01]  /*d8f0*/  LDG.E.U8 R19, desc[UR36][R2.64] ;  /* 0x0000002402137981 */ /* 0x000162000c1e1100 */
[----:B------:R-:W-:Y:S05]  /*d900*/  BRA `(.L_x_13883) ;  /* 0x0000000c002c7947 */ /* 0x000fea0003800000 */
.L_x_13880:
        /* <DEDUP_REMOVED lines=8> */
.L_x_13885:
[----:B------:R0:W5:Y:S01]  /*d990*/  LDG.E R19, desc[UR36][R2.64] ;  /* 0x0000002402137981 */ /* 0x000162000c1e1900 */
[----:B------:R-:W-:Y:S05]  /*d9a0*/  BRA `(.L_x_13883) ;  /* 0x0000000c00047947 */ /* 0x000fea0003800000 */
.L_x_13884:
[----:B------:R0:W5:Y:S01]  /*d9b0*/  LDG.E.S16 R19, desc[UR36][R2.64] ;  /* 0x0000002402137981 */ /* 0x000162000c1e1700 */
[----:B------:R-:W-:Y:S05]  /*d9c0*/  BRA `(.L_x_13883) ;  /* 0x0000000800fc7947 */ /* 0x000fea0003800000 */
.L_x_13879:
        /* <DEDUP_REMOVED lines=9> */
.L_x_13887:
[----:B------:R-:W2:Y:S02]  /*da60*/  LDG.E.U16 R2, desc[UR36][R2.64] ;  /* 0x0000002402027981 */ /* 0x000ea4000c1e1500 */
[----:B--2---:R-:W-:-:S06]  /*da70*/  HADD2.F32 R19, -RZ, R2.H0_H0 ;  /* 0x20000002ff137230 */ /* 0x004fcc0000004100 */
[----:B------:R-:W0:Y:S01]  /*da80*/  F2I.FTZ.TRUNC.NTZ R19, R19 ;  /* 0x0000001300137305 */ /* 0x000e22000021f100 */
[----:B------:R-:W-:Y:S05]  /*da90*/  BRA `(.L_x_13883) ;  /* 0x0000000800c87947 */ /* 0x000fea0003800000 */
.L_x_13886:
        /* <DEDUP_REMOVED lines=9> */
.L_x_13889:
[----:B------:R-:W2:Y:S02]  /*db30*/  LDG.E.U16 R2, desc[UR36][R2.64] ;  /* 0x0000002402027981 */ /* 0x000ea4000c1e1500 */
[----:B--2---:R-:W-:-:S06]  /*db40*/  HADD2.F32 R19, -RZ, R2.H0_H0 ;  /* 0x20000002ff137230 */ /* 0x004fcc0000004100 */
[----:B------:R-:W0:Y:S01]  /*db50*/  F2I.FTZ.TRUNC.NTZ R19, R19 ;  /* 0x0000001300137305 */ /* 0x000e22000021f100 */
[----:B------:R-:W-:Y:S05]  /*db60*/  BRA `(.L_x_13883) ;  /* 0x0000000800947947 */ /* 0x000fea0003800000 */
.L_x_13888:
[----:B------:R-:W2:Y:S02]  /*db70*/  LDG.E.64 R2, desc[UR36][R2.64] ;  /* 0x0000002402027981 */ /* 0x000ea4000c1e1b00 */
[----:B--2---:R0:W1:Y:S01]  /*db80*/  F2I.F64.TRUNC R19, R2 ;  /* 0x0000000200137311 */ /* 0x004062000030d100 */
[----:B------:R-:W-:Y:S05]  /*db90*/  BRA `(.L_x_13883) ;  /* 0x0000000800887947 */ /* 0x000fea0003800000 */
.L_x_13878:
        /* <DEDUP_REMOVED lines=12> */
.L_x_13892:
[----:B------:R-:W2:Y:S02]  /*dc60*/  LDG.E.64 R2, desc[UR36][R2.64] ;  /* 0x0000002402027981 */ /* 0x000ea4000c1e1b00 */
[----:B--2---:R0:W1:Y:S01]  /*dc70*/  F2I.F64.TRUNC R19, R2 ;  /* 0x0000000200137311 */ /* 0x004062000030d100 */
[----:B------:R-:W-:Y:S05]  /*dc80*/  BRA `(.L_x_13883) ;  /* 0x00000008004c7947 */ /* 0x000fea0003800000 */
.L_x_13891:
        /* <DEDUP_REMOVED lines=26> */
.L_x_13894:
        /* <DEDUP_REMOVED lines=13> */
.L_x_13893:
[----:B------:R-:W2:Y:S02]  /*df00*/  LDG.E.U16 R19, desc[UR36][R2.64] ;  /* 0x0000002402137981 */ /* 0x000ea4000c1e1500 */
[----:B--2---:R-:W-:-:S06]  /*df10*/  IMAD.U32 R19, R19, 0x10000, RZ ;  /* 0x0001000013137824 */ /* 0x004fcc00078e00ff */
[----:B------:R-:W0:Y:S01]  /*df20*/  F2I.FTZ.TRUNC.NTZ R19, R19 ;  /* 0x0000001300137305 */ /* 0x000e22000021f100 */
[----:B------:R-:W-:Y:S05]  /*df30*/  BRA `(.L_x_13883) ;  /* 0x0000000400a07947 */ /* 0x000fea0003800000 */
.L_x_13890:
        /* <DEDUP_REMOVED lines=10> */
.L_x_13897:
        /* <DEDUP_REMOVED lines=21> */
.L_x_13901:
[----:B------:R-:W-:Y:S05]  /*e130*/  BSYNC.RECONVERGENT B1 ;  /* 0x0000000000017941 */ /* 0x000fea0003800200 */
.L_x_13900:
[----:B------:R-:W-:Y:S02]  /*e140*/  SHF.L.U32 R0, R0, 0x14, RZ ;  /* 0x0000001400007819 */ /* 0x000fe400000006ff */
[----:B------:R-:W-:-:S04]  /*e150*/  LEA R2, R2, 0x3b800000, 0x17 ;  /* 0x3b80000002027811 */ /* 0x000fc800078eb8ff */
[----:B------:R-:W-:-:S07]  /*e160*/  LOP3.LUT R19, R2, R0, R19, 0xfe, !PT ;  /* 0x0000000002137212 */ /* 0x000fce00078efe13 */
.L_x_13899:
[----:B------:R-:W-:Y:S05]  /*e170*/  BSYNC.RECONVERGENT B0 ;  /* 0x0000000000007941 */ /* 0x000fea0003800200 */
.L_x_13898:
[----:B------:R-:W0:Y:S01]  /*e180*/  F2I.FTZ.TRUNC.NTZ R19, R19 ;  /* 0x0000001300137305 */ /* 0x000e22000021f100 */
[----:B------:R-:W-:Y:S05]  /*e190*/  BRA `(.L_x_13883) ;  /* 0x0000000400087947 */ /* 0x000fea0003800000 */
.L_x_13896:
        /* <DEDUP_REMOVED lines=21> */
.L_x_13905:
[----:B------:R-:W-:Y:S05]  /*e2f0*/  BSYNC.RECONVERGENT B1 ;  /* 0x0000000000017941 */ /* 0x000fea0003800200 */
.L_x_13904:
[----:B------:R-:W-:Y:S01]  /*e300*/  IMAD.SHL.U32 R0, R0, 0x200000, RZ ;  /* 0x0020000000007824 */ /* 0x000fe200078e00ff */
[----:B------:R-:W-:-:S04]  /*e310*/  LEA R2, R2, 0x37800000, 0x17 ;  /* 0x3780000002027811 */ /* 0x000fc800078eb8ff */
[----:B------:R-:W-:-:S07]  /*e320*/  LOP3.LUT R19, R2, R0, R19, 0xfe, !PT ;  /* 0x0000000002137212 */ /* 0x000fce00078efe13 */
.L_x_13903:
[----:B------:R-:W-:Y:S05]  /*e330*/  BSYNC.RECONVERGENT B0 ;  /* 0x0000000000007941 */ /* 0x000fea0003800200 */
.L_x_13902:
[----:B------:R-:W0:Y:S01]  /*e340*/  F2I.FTZ.TRUNC.NTZ R19, R19 ;  /* 0x0000001300137305 */ /* 0x000e22000021f100 */
[----:B------:R-:W-:Y:S05]  /*e350*/  BRA `(.L_x_13883) ;  /* 0x0000000000987947 */ /* 0x000fea0003800000 */
.L_x_13895:
        /* <DEDUP_REMOVED lines=14> */
.L_x_13909:
[----:B------:R-:W-:Y:S05]  /*e440*/  BSYNC.RECONVERGENT B0 ;  /* 0x0000000000007941 */ /* 0x000fea0003800200 */
.L_x_13908:
[----:B------:R-:W0:Y:S01]  /*e450*/  F2I.FTZ.TRUNC.NTZ R19, R19 ;  /* 0x0000001300137305 */ /* 0x000e22000021f100 */
[----:B------:R-:W-:Y:S05]  /*e460*/  BRA `(.L_x_13883) ;  /* 0x0000000000547947 */ /* 0x000fea0003800000 */
.L_x_13882:
        /* <DEDUP_REMOVED lines=16> */
.L_x_13910:
[----:B------:R-:W-:Y:S01]  /*e570*/  MOV R19, RZ ;  /* 0x000000ff00137202 */ /* 0x000fe20000000f00 */
[----:B------:R-:W-:Y:S06]  /*e580*/  BRA `(.L_x_13883) ;  /* 0x00000000000c7947 */ /* 0x000fec0003800000 */
.L_x_13907:
[----:B------:R0:W5:Y:S01]  /*e590*/  LDG.E R19, desc[UR36][R2.64] ;  /* 0x0000002402137981 */ /* 0x000162000c1e1900 */
[----:B------:R-:W-:Y:S05]  /*e5a0*/  BRA `(.L_x_13883) ;  /* 0x0000000000047947 */ /* 0x000fea0003800000 */
.L_x_13906:
[----:B------:R0:W5:Y:S02]  /*e5b0*/  LDG.E R19, desc[UR36][R2.64] ;  /* 0x0000002402137981 */ /* 0x000164000c1e1900 */
.L_x_13883:
        /* <DEDUP_REMOVED lines=16> */
.L_x_13914:
[----:B----4-:R4:W5:Y:S01]  /*e6c0*/  LDG.E.U8 R0, desc[UR36][R2.64] ;  /* 0x0000002402007981 */ /* 0x010962000c1e1100 */
[----:B------:R-:W-:Y:S05]  /*e6d0*/  BRA `(.L_x_13916) ;  /* 0x0000000c002c7947 */ /* 0x000fea0003800000 */
.L_x_13913:
        /* <DEDUP_REMOVED lines=8> */
.L_x_13918:
[----:B----4-:R0:W5:Y:S01]  /*e760*/  LDG.E R0, desc[UR36][R2.64] ;  /* 0x0000002402007981 */ /* 0x010162000c1e1900 */
[----:B------:R-:W-:Y:S05]  /*e770*/  BRA `(.L_x_13916) ;  /* 0x0000000c00047947 */ /* 0x000fea0003800000 */
.L_x_13917:
[----:B----4-:R0:W5:Y:S01]  /*e780*/  LDG.E.S16 R0, desc[UR36][R2.64] ;  /* 0x0000002402007981 */ /* 0x010162000c1e1700 */
[----:B------:R-:W-:Y:S05]  /*e790*/  BRA `(.L_x_13916) ;  /* 0x0000000800fc7947 */ /* 0x000fea0003800000 */
.L_x_13912:
        /* <DEDUP_REMOVED lines=9> */
.L_x_13920:
[----:B------:R-:W4:Y:S02]  /*e830*/  LDG.E.U16 R2, desc[UR36][R2.64] ;  /* 0x0000002402027981 */ /* 0x000f24000c1e1500 */
[----:B----4-:R-:W-:-:S06]  /*e840*/  HADD2.F32 R0, -RZ, R2.H0_H0 ;  /* 0x20000002ff007230 */ /* 0x010fcc0000004100 */
[----:B------:R-:W0:Y:S01]  /*e850*/  F2I.FTZ.TRUNC.NTZ R0, R0 ;  /* 0x0000000000007305 */ /* 0x000e22000021f100 */
[----:B------:R-:W-:Y:S05]  /*e860*/  BRA `(.L_x_13916) ;  /* 0x0000000800c87947 */ /* 0x000fea0003800000 */
.L_x_13919:
        /* <DEDUP_REMOVED lines=9> */
.L_x_13922:
[----:B------:R-:W4:Y:S02]  /*e900*/  LDG.E.U16 R2, desc[UR36][R2.64] ;  /* 0x0000002402027981 */ /* 0x000f24000c1e1500 */
[----:B----4-:R-:W-:-:S06]  /*e910*/  HADD2.F32 R0, -RZ, R2.H0_H0 ;  /* 0x20000002ff007230 */ /* 0x010fcc0000004100 */
[----:B------:R-:W0:Y:S01]  /*e920*/  F2I.FTZ.TRUNC.NTZ R0, R0 ;  /* 0x0000000000007305 */ /* 0x000e22000021f100 */
[----:B------:R-:W-:Y:S05]  /*e930*/  BRA `(.L_x_13916) ;  /* 0x0000000800947947 */ /* 0x000fea0003800000 */
.L_x_13921:
[----:B------:R-:W4:Y:S02]  /*e940*/  LDG.E.64 R2, desc[UR36][R2.64] ;  /* 0x0000002402027981 */ /* 0x000f24000c1e1b00 */
[----:B----4-:R0:W4:Y:S01]  /*e950*/  F2I.F64.TRUNC R0, R2 ;  /* 0x0000000200007311 */ /* 0x010122000030d100 */
[----:B------:R-:W-:Y:S05]  /*e960*/  BRA `(.L_x_13916) ;  /* 0x0000000800887947 */ /* 0x000fea0003800000 */
.L_x_13911:
        /* <DEDUP_REMOVED lines=12> */
.L_x_13925:
[----:B------:R-:W4:Y:S02]  /*ea30*/  LDG.E.64 R2, desc[UR36][R2.64] ;  /* 0x0000002402027981 */ /* 0x000f24000c1e1b00 */
[----:B----4-:R0:W4:Y:S01]  /*ea40*/  F2I.F64.TRUNC R0, R2 ;  /* 0x0000000200007311 */ /* 0x010122000030d100 */
[----:B------:R-:W-:Y:S05]  /*ea50*/  BRA `(.L_x_13916) ;  /* 0x00000008004c7947 */ /* 0x000fea0003800000 */
.L_x_13924:
        /* <DEDUP_REMOVED lines=26> */
.L_x_13927:
        /* <DEDUP_REMOVED lines=13> */
.L_x_13926:
[----:B----4-:R-:W4:Y:S02]  /*ecd0*/  LDG.E.U16 R0, desc[UR36][R2.64] ;  /* 0x0000002402007981 */ /* 0x010f24000c1e1500 */
[----:B----4-:R-:W-:-:S06]  /*ece0*/  IMAD.U32 R0, R0, 0x10000, RZ ;  /* 0x0001000000007824 */ /* 0x010fcc00078e00ff */
[----:B------:R-:W0:Y:S01]  /*ecf0*/  F2I.FTZ.TRUNC.NTZ R0, R0 ;  /* 0x0000000000007305 */ /* 0x000e22000021f100 */
[----:B------:R-:W-:Y:S05]  /*ed00*/  BRA `(.L_x_13916) ;  /* 0x0000000400a07947 */ /* 0x000fea0003800000 */
.L_x_13923:
        /* <DEDUP_REMOVED lines=10> */
.L_x_13930:
        /* <DEDUP_REMOVED lines=21> */
.L_x_13934:
[----:B------:R-:W-:Y:S05]  /*ef00*/  BSYNC.RECONVERGENT B1 ;  /* 0x0000000000017941 */ /* 0x000fea0003800200 */
.L_x_13933:
[----:B------:R-:W-:Y:S01]  /*ef10*/  IMAD.SHL.U32 R0, R0, 0x100000, RZ ;  /* 0x0010000000007824 */ /* 0x000fe200078e00ff */
[----:B------:R-:W-:-:S04]  /*ef20*/  LEA R2, R2, 0x3b800000, 0x17 ;  /* 0x3b80000002027811 */ /* 0x000fc800078eb8ff */
[----:B------:R-:W-:-:S07]  /*ef30*/  LOP3.LUT R0, R2, R0, R7, 0xfe, !PT ;  /* 0x0000000002007212 */ /* 0x000fce00078efe07 */
.L_x_13932:
[----:B------:R-:W-:Y:S05]  /*ef40*/  BSYNC.RECONVERGENT B0 ;  /* 0x0000000000007941 */ /* 0x000fea0003800200 */
.L_x_13931:
[----:B------:R-:W0:Y:S01]  /*ef50*/  F2I.FTZ.TRUNC.NTZ R0, R0 ;  /* 0x0000000000007305 */ /* 0x000e22000021f100 */
[----:B------:R-:W-:Y:S05]  /*ef60*/  BRA `(.L_x_13916) ;  /* 0x0000000400087947 */ /* 0x000fea0003800000 */
.L_x_13929:
        /* <DEDUP_REMOVED lines=21> */
.L_x_13938:
[----:B------:R-:W-:Y:S05]  /*f0c0*/  BSYNC.RECONVERGENT B1 ;  /* 0x0000000000017941 */ /* 0x000fea0003800200 */
.L_x_13937:
[----:B------:R-:W-:Y:S02]  /*f0d0*/  SHF.L.U32 R0, R0, 0x15, RZ ;  /* 0x0000001500007819 */ /* 0x000fe400000006ff */
[----:B------:R-:W-:-:S04]  /*f0e0*/  LEA R2, R2, 0x37800000, 0x17 ;  /* 0x3780000002027811 */ /* 0x000fc800078eb8ff */
[----:B------:R-:W-:-:S07]  /*f0f0*/  LOP3.LUT R0, R2, R0, R7, 0xfe, !PT ;  /* 0x0000000002007212 */ /* 0x000fce00078efe07 */
.L_x_13936:
[----:B------:R-:W-:Y:S05]  /*f100*/  BSYNC.RECONVERGENT B0 ;  /* 0x0000000000007941 */ /* 0x000fea0003800200 */
.L_x_13935:
[----:B------:R-:W0:Y:S01]  /*f110*/  F2I.FTZ.TRUNC.NTZ R0, R0 ;  /* 0x0000000000007305 */ /* 0x000e22000021f100 */
[----:B------:R-:W-:Y:S05]  /*f120*/  BRA `(.L_x_13916) ;  /* 0x0000000000987947 */ /* 0x000fea0003800000 */
.L_x_13928:
        /* <DEDUP_REMOVED lines=14> */
.L_x_13942:
[----:B------:R-:W-:Y:S05]  /*f210*/  BSYNC.RECONVERGENT B0 ;  /* 0x0000000000007941 */ /* 0x000fea0003800200 */
.L_x_13941:
[----:B------:R-:W0:Y:S01]  /*f220*/  F2I.FTZ.TRUNC.NTZ R0, R0 ;  /* 0x0000000000007305 */ /* 0x000e22000021f100 */
[----:B------:R-:W-:Y:S05]  /*f230*/  BRA `(.L_x_13916) ;  /* 0x0000000000547947 */ /* 0x000fea0003800000 */
.L_x_13915:
        /* <DEDUP_REMOVED lines=16> */
.L_x_13943:
[----:B------:R-:W-:Y:S01]  /*f340*/  IMAD.MOV.U32 R0, RZ, RZ, RZ ;  /* 0x000000ffff007224 */ /* 0x000fe200078e00ff */
[----:B------:R-:W-:Y:S06]  /*f350*/  BRA `(.L_x_13916) ;  /* 0x00000000000c7947 */ /* 0x000fec0003800000 */
.L_x_13940:
[----:B----4-:R0:W5:Y:S01]  /*f360*/  LDG.E R0, desc[UR36][R2.64] ;  /* 0x0000002402007981 */ /* 0x010162000c1e1900 */
[----:B------:R-:W-:Y:S05]  /*f370*/  BRA `(.L_x_13916) ;  /* 0x0000000000047947 */ /* 0x000fea0003800000 */
.L_x_13939:
[----:B----4-:R0:W5:Y:S02]  /*f380*/  LDG.E R0, desc[UR36][R2.64] ;  /* 0x0000002402007981 */ /* 0x010164000c1e1900 */
.L_x_13916:
        /* <DEDUP_REMOVED lines=14> */
.L_x_13947:
[----:B------:R-:W-:Y:S01]  /*f470*/  STG.E.U8 desc[UR36][R16.64], R2 ;  /* 0x0000000210007986 */ /* 0x000fe2000c101124 */
[----:B------:R-:W-:Y:S05]  /*f480*/  EXIT ;  /* 0x000000000000794d */ /* 0x000fea0003800000 */
.L_x_13946:
        /* <DEDUP_REMOVED lines=9> */
.L_x_13950:
[----:B------:R-:W-:Y:S01]  /*f520*/  STG.E desc[UR36][R16.64], R2 ;  /* 0x0000000210007986 */ /* 0x000fe2000c101924 */
[----:B------:R-:W-:Y:S05]  /*f530*/  EXIT ;  /* 0x000000000000794d */ /* 0x000fea0003800000 */
.L_x_13949:
[----:B------:R-:W-:Y:S01]  /*f540*/  STG.E.U16 desc[UR36][R16.64], R2 ;  /* 0x0000000210007986 */ /* 0x000fe2000c101524 */
[----:B------:R-:W-:Y:S05]  /*f550*/  EXIT ;  /* 0x000000000000794d */ /* 0x000fea0003800000 */
.L_x_13945:
        /* <DEDUP_REMOVED lines=9> */
.L_x_13952:
[----:B------:R-:W-:-:S04]  /*f5f0*/  I2FP.F32.S32 R0, R2 ;  /* 0x0000000200007245 */ /* 0x000fc80000201400 */
[----:B------:R-:W-:-:S05]  /*f600*/  F2FP.F16.F32.PACK_AB R0, RZ, R0 ;  /* 0x00000000ff00723e */ /* 0x000fca00000000ff */
[----:B------:R-:W-:Y:S01]  /*f610*/  STG.E.U16 desc[UR36][R16.64], R0 ;  /* 0x0000000010007986 */ /* 0x000fe2000c101524 */
[----:B------:R-:W-:Y:S05]  /*f620*/  EXIT ;  /* 0x000000000000794d */ /* 0x000fea0003800000 */
.L_x_13951:
        /* <DEDUP_REMOVED lines=10> */
.L_x_13954:
[----:B------:R-:W-:-:S04]  /*f6d0*/  I2FP.F32.S32 R2, R2 ;  /* 0x0000000200027245 */ /* 0x000fc80000201400 */
[----:B------:R-:W-:-:S04]  /*f6e0*/  F2FP.F16.F32.PACK_AB R3, RZ, R2 ;  /* 0x00000002ff03723e */ /* 0x000fc800000000ff */
[----:B------:R-:W-:-:S05]  /*f6f0*/  PRMT R3, R3, 0x5410, RZ ;  /* 0x0000541003037816 */ /* 0x000fca00000000ff */
[----:B------:R-:W-:Y:S01]  /*f700*/  STG.E desc[UR36][R16.64], R3 ;  /* 0x0000000310007986 */ /* 0x000fe2000c101924 */
[----:B------:R-:W-:Y:S05]  /*f710*/  EXIT ;  /* 0x000000000000794d */ /* 0x000fea0003800000 */
.L_x_13953:
[----:B------:R-:W0:Y:S02]  /*f720*/  I2F.F64 R2, R2 ;  /* 0x0000000200027312 */ /* 0x000e240000201c00 */
[----:B0-----:R-:W-:Y:S01]  /*f730*/  STG.E.64 desc[UR36][R16.64], R2 ;  /* 0x0000000210007986 */ /* 0x001fe2000c101b24 */
[----:B------:R-:W-:Y:S05]  /*f740*/  EXIT ;  /* 0x000000000000794d */ /* 0x000fea0003800000 */
.L_x_13944:
        /* <DEDUP_REMOVED lines=12> */
.L_x_13958:
        /* <DEDUP_REMOVED lines=17> */
.L_x_13961:
[----:B------:R-:W-:-:S04]  /*f920*/  SHF.R.U32.HI R3, RZ, 0x18, R3 ;  /* 0x00000018ff037819 */ /* 0x000fc80000011603 */
[----:B------:R-:W-:-:S04]  /*f930*/  LOP3.LUT R0, R0, 0x80, R3, 0xf8, !PT ;  /* 0x0000008000007812 */ /* 0x000fc800078ef803 */
[----:B------:R-:W-:-:S07]  /*f940*/  PRMT R8, R0, 0x7610, R8 ;  /* 0x0000761000087816 */ /* 0x000fce0000000008 */
.L_x_13960:
[----:B------:R-:W-:Y:S05]  /*f950*/  BSYNC.RECONVERGENT B0 ;  /* 0x0000000000007941 */ /* 0x000fea0003800200 */
.L_x_13959:
[----:B------:R-:W-:Y:S01]  /*f960*/  STG.E.U8 desc[UR36][R16.64], R8 ;  /* 0x0000000810007986 */ /* 0x000fe2000c101124 */
[----:B------:R-:W-:Y:S05]  /*f970*/  EXIT ;  /* 0x000000000000794d */ /* 0x000fea0003800000 */
.L_x_13957:
        /* <DEDUP_REMOVED lines=17> */
.L_x_13964:
[----:B------:R-:W-:-:S04]  /*fa90*/  SHF.R.U32.HI R3, RZ, 0x18, R3 ;  /* 0x00000018ff037819 */ /* 0x000fc80000011603 */
[----:B------:R-:W-:-:S04]  /*faa0*/  LOP3.LUT R0, R0, 0x80, R3, 0xf8, !PT ;  /* 0x0000008000007812 */ /* 0x000fc800078ef803 */
[----:B------:R-:W-:-:S07]  /*fab0*/  PRMT R8, R0, 0x7610, R8 ;  /* 0x0000761000087816 */ /* 0x000fce0000000008 */
.L_x_13963:
[----:B------:R-:W-:Y:S05]  /*fac0*/  BSYNC.RECONVERGENT B0 ;  /* 0x0000000000007941 */ /* 0x000fea0003800200 */
.L_x_13962:
[----:B------:R-:W-:Y:S01]  /*fad0*/  STG.E.U8 desc[UR36][R16.64], R8 ;  /* 0x0000000810007986 */ /* 0x000fe2000c101124 */
[----:B------:R-:W-:Y:S05]  /*fae0*/  EXIT ;  /* 0x000000000000794d */ /* 0x000fea0003800000 */
.L_x_13956:
        /* <DEDUP_REMOVED lines=22> */
.L_x_13966:
[----:B------:R-:W-:-:S05]  /*fc50*/  SHF.R.S32.HI R3, RZ, 0x1f, R2 ;  /* 0x0000001fff037819 */ /* 0x000fca0000011402 */
[----:B------:R-:W-:Y:S01]  /*fc60*/  STG.E.64 desc[UR36][R16.64], R2 ;  /* 0x0000000210007986 */ /* 0x000fe2000c101b24 */
[----:B------:R-:W-:Y:S05]  /*fc70*/  EXIT ;  /* 0x000000000000794d */ /* 0x000fea0003800000 */
.L_x_13965:
[----:B------:R-:W-:Y:S01]  /*fc80*/  STG.E desc[UR36][R16.64], R2 ;  /* 0x0000000210007986 */ /* 0x000fe2000c101924 */
[----:B------:R-:W-:Y:S05]  /*fc90*/  EXIT ;  /* 0x000000000000794d */ /* 0x000fea0003800000 */
.L_x_13955:
        /* <DEDUP_REMOVED lines=10> */
.L_x_13968:
[----:B--2---:R-:W0:Y:S01]  /*fd40*/  I2F.F64 R4, R2 ;  /* 0x0000000200047312 */ /* 0x004e220000201c00 */
[----:B------:R-:W-:-:S05]  /*fd50*/  CS2R R6, SRZ ;  /* 0x0000000000067805 */ /* 0x000fca000001ff00 */
[----:B0-----:R-:W-:Y:S01]  /*fd60*/  STG.E.128 desc[UR36][R16.64], R4 ;  /* 0x0000000410007986 */ /* 0x001fe2000c101d24 */
[----:B------:R-:W-:Y:S05]  /*fd70*/  EXIT ;  /* 0x000000000000794d */ /* 0x000fea0003800000 */
.L_x_13967:
[----:B------:R-:W-:-:S09]  /*fd80*/  UISETP.NE.AND UP0, UPT, UR4, 0xf, UPT ;  /* 0x0000000f0400788c */ /* 0x000fd2000bf05270 */
[----:B------:R-:W-:Y:S05]  /*fd90*/  BRA.U !UP0, `(.L_x_13969) ;  /* 0x0000000108e87547 */ /* 0x000fea000b800000 */
[----:B------:R-:W-:-:S09]  /*fda0*/  UISETP.NE.AND UP0, UPT, UR4, 0x17, UPT ;  /* 0x000000170400788c */ /* 0x000fd2000bf05270 */
[----:B------:R-:W-:Y:S05]  /*fdb0*/  BRA.U !UP0, `(.L_x_13970) ;  /* 0x0000000108907547 */ /* 0x000fea000b800000 */
[----:B------:R-:W-:-:S09]  /*fdc0*/  UISETP.NE.AND UP0, UPT, UR4, 0x18, UPT ;  /* 0x000000180400788c */ /* 0x000fd2000bf05270 */
[----:B------:R-:W-:Y:S05]  /*fdd0*/  BRA.U !UP0, `(.L_x_13971) ;  /* 0x0000000108447547 */ /* 0x000fea000b800000 */
.L_x_13948:
        /* <DEDUP_REMOVED lines=16> */
.L_x_13972:
[----:B------:R-:W-:Y:S05]  /*fee0*/  EXIT ;  /* 0x000000000000794d */ /* 0x000fea0003800000 */
.L_x_13971:
        /* <DEDUP_REMOVED lines=13> */
.L_x_13974:
[----:B------:R-:W-:Y:S05]  /*ffc0*/  BSYNC.RECONVERGENT B0 ;  /* 0x0000000000007941 */ /* 0x000fea0003800200 */
.L_x_13973:
[----:B------:R-:W-:-:S05]  /*ffd0*/  LOP3.LUT R3, R0, 0x80, R3, 0xf8, !PT ;  /* 0x0000008000037812 */ /* 0x000fca00078ef803 */
[----:B------:R-:W-:Y:S01]  /*ffe0*/  STG.E.U8 desc[UR36][R16.64], R3 ;  /* 0x0000000310007986 */ /* 0x000fe2000c101124 */
[----:B------:R-:W-:Y:S05]  /*fff0*/  EXIT ;  /* 0x000000000000794d */ /* 0x000fea0003800000 */
.L_x_13970:
        /* <DEDUP_REMOVED lines=12> */
.L_x_13976:
[----:B------:R-:W-:Y:S01]  /*100c0*/  IMAD.MOV.U32 R0, RZ, RZ, 0x7f ;  /* 0x0000007fff007424 */ /* 0x000fe200078e00ff */
[----:B------:R-:W-:-:S04]  /*100d0*/  ISETP.GT.U32.AND P0, PT, R2, 0x7f800000, PT ;  /* 0x7f8000000200780c */ /* 0x000fc80003f04070 */
[----:B------:R-:W-:-:S09]  /*100e0*/  SEL R0, R0, 0x7c, P0 ;  /* 0x0000007c00007807 */ /* 0x000fd20000000000 */
.L_x_13977:
[----:B------:R-:W-:Y:S05]  /*100f0*/  BSYNC.RECONVERGENT B0 ;  /* 0x0000000000007941 */ /* 0x000fea0003800200 */
.L_x_13975:
[----:B------:R-:W-:-:S04]  /*10100*/  SHF.R.U32.HI R3, RZ, 0x18, R3 ;  /* 0x00000018ff037819 */ /* 0x000fc80000011603 */
[----:B------:R-:W-:-:S05]  /*10110*/  LOP3.LUT R3, R0, 0x80, R3, 0xf8, !PT ;  /* 0x0000008000037812 */ /* 0x000fca00078ef803 */
[----:B------:R-:W-:Y:S01]  /*10120*/  STG.E.U8 desc[UR36][R16.64], R3 ;  /* 0x0000000310007986 */ /* 0x000fe2000c101124 */
[----:B------:R-:W-:Y:S05]  /*10130*/  EXIT ;  /* 0x000000000000794d */ /* 0x000fea0003800000 */
.L_x_13969:
[----:B------:R-:W-:-:S04]  /*10140*/  I2FP.F32.S32 R0, R2 ;  /* 0x0000000200007245 */ /* 0x000fc80000201400 */
[----:B------:R-:W-:-:S05]  /*10150*/  F2FP.BF16.F32.PACK_AB R0, RZ, R0 ;  /* 0x00000000ff00723e */ /* 0x000fca00000010ff */
[----:B------:R-:W-:Y:S01]  /*10160*/  STG.E.U16 desc[UR36][R16.64], R0 ;  /* 0x0000000010007986 */ /* 0x000fe2000c101524 */
[----:B------:R-:W-:Y:S05]  /*10170*/  EXIT ;  /* 0x000000000000794d */ /* 0x000fea0003800000 */
.L_x_13978:
        /* <DEDUP_REMOVED lines=16> */
.L_x_26250:


//--------------------- .text._ZN2at6native27unrolled_elementwise_kernelINS0_13BinaryFunctorIiiiNS0_16BitwiseOrFunctorIiEEEESt5arrayIPcLm3EELi4E23TrivialOffsetCalculatorILi2EjES9_ILi1EjENS0_6memory12LoadWithCastILi2EEENSC_13StoreWithCastILi1EEEEEviT_T0_T2_T3_T4_T5_ --------------------------
	.section	.text._ZN2at6native27unrolled_elementwise_kernelINS0_13BinaryFunctorIiiiNS0_16BitwiseOrFunctorIiEEEESt5arrayIPcLm3EELi4E23TrivialOffsetCalculatorILi2EjES9_ILi1EjENS0_6memory12LoadWithCastILi2EEENSC_13StoreWithCastILi1EEEEEviT_T0_T2_T3_T4_T5_,"ax",@progbits
	.align	128
        .global         _ZN2at6native27unrolled_elementwise_kernelINS0_13BinaryFunctorIiiiNS0_16BitwiseOrFunctorIiEEEESt5arrayIPcLm3EELi4E23TrivialOffsetCalculatorILi2EjES9_ILi1EjENS0_6memory12LoadWithCastILi2EEENSC_13StoreWithCastILi1EEEEEviT_T0_T2_T3_T4_T5_
        .type           _ZN2at6native27unrolled_elementwise_kernelINS0_13BinaryFunctorIiiiNS0_16BitwiseOrFunctorIiEEEESt5arrayIPcLm3EELi4E23TrivialOffsetCalculatorILi2EjES9_ILi1EjENS0_6memory12LoadWithCastILi2EEENSC_13StoreWithCastILi1EEEEEviT_T0_T2_T3_T4_T5_,@function
        .size           _ZN2at6native27unrolled_elementwise_kernelINS0_13BinaryFunctorIiiiNS0_16BitwiseOrFunctorIiEEEESt5arrayIPcLm3EELi4E23TrivialOffsetCalculatorILi2EjES9_ILi1EjENS0_6memory12LoadWithCastILi2EEENSC_13StoreWithCastILi1EEEEEviT_T0_T2_T3_T4_T5_,(.L_x_26251 - _ZN2at6native27unrolled_elementwise_kernelINS0_13BinaryFunctorIiiiNS0_16BitwiseOrFunctorIiEEEESt5arrayIPcLm3EELi4E23TrivialOffsetCalculatorILi2EjES9_ILi1EjENS0_6memory12LoadWithCastILi2EEENSC_13StoreWithCastILi1EEEEEviT_T0_T2_T3_T4_T5_)
        .other          _ZN2at6native27unrolled_elementwise_kernelINS0_13BinaryFunctorIiiiNS0_16BitwiseOrFunctorIiEEEESt5arrayIPcLm3EELi4E23TrivialOffsetCalculatorILi2EjES9_ILi1EjENS0_6memory12LoadWithCastILi2EEENSC_13StoreWithCastILi1EEEEEviT_T0_T2_T3_T4_T5_,@"STO_CUDA_ENTRY STV_DEFAULT"
_ZN2at6native27unrolled_elementwise_kernelINS0_13BinaryFunctorIiiiNS0_16BitwiseOrFunctorIiEEEESt5arrayIPcLm3EELi4E23TrivialOffsetCalculatorILi2EjES9_ILi1EjENS0_6memory12LoadWithCastILi2EEENSC_13StoreWithCastILi1EEEEEviT_T0_T2_T3_T4_T5_:
.text._ZN2at6native27unrolled_elementwise_kernelINS0_13BinaryFunctorIiiiNS0_16BitwiseOrFunctorIiEEEESt5arrayIPcLm3EELi4E23TrivialOffsetCalculatorILi2EjES9_ILi1EjENS0_6memory12LoadWithCastILi2EEENSC_13StoreWithCastILi1EEEEEviT_T0_T2_T3_T4_T5_:
        /* <DEDUP_REMOVED lines=33> */
.L_x_13984:
[----:B------:R3:W5:Y:S01]  /*0210*/  LDG.E.U8 R29, desc[UR36][R4.64] ;  /* 0x00000024041d7981 */ /* 0x000762000c1e1100 */
[----:B------:R-:W-:Y:S05]  /*0220*/  BRA `(.L_x_13986) ;  /* 0x0000000c00307947 */ /* 0x000fea0003800000 */
.L_x_13983:
        /* <DEDUP_REMOVED lines=8> */
.L_x_13988:
[----:B------:R1:W5:Y:S01]  /*02b0*/  LDG.E R29, desc[UR36][R4.64] ;  /* 0x00000024041d7981 */ /* 0x000362000c1e1900 */
[----:B------:R-:W-:Y:S05]  /*02c0*/  BRA `(.L_x_13986) ;  /* 0x0000000c00087947 */ /* 0x000fea0003800000 */
.L_x_13987:
[----:B------:R2:W5:Y:S01]  /*02d0*/  LDG.E.S16 R29, desc[UR36][R4.64] ;  /* 0x00000024041d7981 */ /* 0x000562000c1e1700 */
[----:B------:R-:W-:Y:S05]  /*02e0*/  BRA `(.L_x_13986) ;  /* 0x0000000c00007947 */ /* 0x000fea0003800000 */
.L_x_13982:
        /* <DEDUP_REMOVED lines=9> */
.L_x_13990:
[----:B------:R-:W2:Y:S02]  /*0380*/  LDG.E.U16 R4, desc[UR36][R4.64] ;  /* 0x0000002404047981 */ /* 0x000ea4000c1e1500 */
[----:B--2---:R-:W-:-:S06]  /*0390*/  HADD2.F32 R29, -RZ, R4.H0_H0 ;  /* 0x20000004ff1d7230 */ /* 0x004fcc0000004100 */
[----:B------:R-:W0:Y:S01]  /*03a0*/  F2I.FTZ.TRUNC.NTZ R29, R29 ;  /* 0x0000001d001d7305 */ /* 0x000e22000021f100 */
[----:B------:R-:W-:Y:S05]  /*03b0*/  BRA `(.L_x_13986) ;  /* 0x0000000800cc7947 */ /* 0x000fea0003800000 */
.L_x_13989:
        /* <DEDUP_REMOVED lines=9> */
.L_x_13992:
[----:B------:R-:W2:Y:S02]  /*0450*/  LDG.E.U16 R4, desc[UR36][R4.64] ;  /* 0x0000002404047981 */ /* 0x000ea4000c1e1500 */
[----:B--2---:R-:W-:-:S06]  /*0460*/  HADD2.F32 R29, -RZ, R4.H0_H0 ;  /* 0x20000004ff1d7230 */ /* 0x004fcc0000004100 */
[----:B------:R-:W0:Y:S01]  /*0470*/  F2I.FTZ.TRUNC.NTZ R29, R29 ;  /* 0x0000001d001d7305 */ /* 0x000e22000021f100 */
[----:B------:R-:W-:Y:S05]  /*0480*/  BRA `(.L_x_13986) ;  /* 0x0000000800987947 */ /* 0x000fea0003800000 */
.L_x_13991:
[----:B------:R-:W2:Y:S02]  /*0490*/  LDG.E.64 R4, desc[UR36][R4.64] ;  /* 0x0000002404047981 */ /* 0x000ea4000c1e1b00 */
[----:B--2---:R0:W1:Y:S01]  /*04a0*/  F2I.F64.TRUNC R29, R4 ;  /* 0x00000004001d7311 */ /* 0x004062000030d100 */
[----:B------:R-:W-:Y:S05]  /*04b0*/  BRA `(.L_x_13986) ;  /* 0x00000008008c7947 */ /* 0x000fea0003800000 */
.L_x_13981:
        /* <DEDUP_REMOVED lines=12> */
.L_x_13995:
[----:B------:R-:W2:Y:S02]  /*0580*/  LDG.E.64 R4, desc[UR36][R4.64] ;  /* 0x0000002404047981 */ /* 0x000ea4000c1e1b00 */
[----:B--2---:R0:W1:Y:S01]  /*0590*/  F2I.F64.TRUNC R29, R4 ;  /* 0x00000004001d7311 */ /* 0x004062000030d100 */
[----:B------:R-:W-:Y:S05]  /*05a0*/  BRA `(.L_x_13986) ;  /* 0x0000000800507947 */ /* 0x000fea0003800000 */
.L_x_13994:
        /* <DEDUP_REMOVED lines=26> */
.L_x_13997:
        /* <DEDUP_REMOVED lines=14> */
.L_x_13996:
[----:B------:R-:W2:Y:S02]  /*0830*/  LDG.E.U16 R29, desc[UR36][R4.64] ;  /* 0x00000024041d7981 */ /* 0x000ea4000c1e1500 */
[----:B--2---:R-:W-:-:S06]  /*0840*/  IMAD.U32 R29, R29, 0x10000, RZ ;  /* 0x000100001d1d7824 */ /* 0x004fcc00078e00ff */
[----:B------:R-:W0:Y:S01]  /*0850*/  F2I.FTZ.TRUNC.NTZ R29, R29 ;  /* 0x0000001d001d7305 */ /* 0x000e22000021f100 */
[----:B------:R-:W-:Y:S05]  /*0860*/  BRA `(.L_x_13986) ;  /* 0x0000000400a07947 */ /* 0x000fea0003800000 */
.L_x_13993:
        /* <DEDUP_REMOVED lines=10> */
.L_x_14000:
        /* <DEDUP_REMOVED lines=21> */
.L_x_14004:
[----:B------:R-:W-:Y:S05]  /*0a60*/  BSYNC.RECONVERGENT B1 ;  /* 0x0000000000017941 */ /* 0x000fea0003800200 */
.L_x_14003:
[----:B------:R-:W-:Y:S01]  /*0a70*/  IMAD.SHL.U32 R0, R0, 0x100000, RZ ;  /* 0x0010000000007824 */ /* 0x000fe200078e00ff */
[----:B------:R-:W-:-:S04]  /*0a80*/  LEA R3, R3, 0x3b800000, 0x17 ;  /* 0x3b80000003037811 */ /* 0x000fc800078eb8ff */
[----:B------:R-:W-:-:S07]  /*0a90*/  LOP3.LUT R29, R3, R0, R29, 0xfe, !PT ;  /* 0x00000000031d7212 */ /* 0x000fce00078efe1d */
.L_x_14002:
[----:B------:R-:W-:Y:S05]  /*0aa0*/  BSYNC.RECONVERGENT B0 ;  /* 0x0000000000007941 */ /* 0x000fea0003800200 */
.L_x_14001:
[----:B------:R-:W0:Y:S01]  /*0ab0*/  F2I.FTZ.TRUNC.NTZ R29, R29 ;  /* 0x0000001d001d7305 */ /* 0x000e22000021f100 */
[----:B------:R-:W-:Y:S05]  /*0ac0*/  BRA `(.L_x_13986) ;  /* 0x0000000400087947 */ /* 0x000fea0003800000 */
.L_x_13999:
        /* <DEDUP_REMOVED lines=21> */
.L_x_14008:
[----:B------:R-:W-:Y:S05]  /*0c20*/  BSYNC.RECONVERGENT B1 ;  /* 0x0000000000017941 */ /* 0x000fea0003800200 */
.L_x_14007:
[----:B------:R-:W-:Y:S01]  /*0c30*/  IMAD.SHL.U32 R0, R0, 0x200000, RZ ;  /* 0x0020000000007824 */ /* 0x000fe200078e00ff */
[----:B------:R-:W-:-:S04]  /*0c40*/  LEA R3, R3, 0x37800000, 0x17 ;  /* 0x3780000003037811 */ /* 0x000fc800078eb8ff */
[----:B------:R-:W-:-:S07]  /*0c50*/  LOP3.LUT R29, R3, R0, R29, 0xfe, !PT ;  /* 0x00000000031d7212 */ /* 0x000fce00078efe1d */
.L_x_14006:
[----:B------:R-:W-:Y:S05]  /*0c60*/  BSYNC.RECONVERGENT B0 ;  /* 0x0000000000007941 */ /* 0x000fea0003800200 */
.L_x_14005:
[----:B------:R-:W0:Y:S01]  /*0c70*/  F2I.FTZ.TRUNC.NTZ R29, R29 ;  /* 0x0000001d001d7305 */ /* 0x000e22000021f100 */
[----:B------:R-:W-:Y:S05]  /*0c80*/  BRA `(.L_x_13986) ;  /* 0x0000000000987947 */ /* 0x000fea0003800000 */
.L_x_13998:
[----:B------:R-:W-:-:S09]  /*0c90*/  UISETP.NE.AND UP0, UPT, UR4, 0x1c, UPT ;  /* 0x0000001c0400788c */ /* 0x000fd2000bf05270 */
[----:B------:R-:W-:Y:S05]  /*0ca0*/  BRA.U !UP0, `(.L_x_14009) ;  /* 0x00000001088c7547 */ /* 0x000fea000b800000 */
[----:B------:R-:W-:-:S09]  /*0cb0*/  UISETP.NE.AND UP0, UPT, UR4, 0x1d, UPT ;  /* 0x0000001d0400788c */ /* 0x000fd2000bf05270 */
[----:B------:R-:W-:Y:S05]  /*0cc0*/  BRA.U !UP0, `(.L_x_14010) ;  /* 0x00000001087c7547 */ /* 0x000fea000b800000 */
[----:B------:R-:W-:-:S09]  /*0cd0*/  UISETP.NE.AND UP0, UPT, UR4, 0x2c, UPT ;  /* 0x0000002c0400788c */ /* 0x000fd2000bf05270 */
[----:B------:R-:W-:Y:S05]  /*0ce0*/  BRA.U !UP0, `(.L_x_14011) ;  /* 0x0000000108487547 */ /* 0x000fea000b800000 */
.L_x_13985:
        /* <DEDUP_REMOVED lines=16> */
.L_x_14012:
[----:B------:R-:W-:Y:S01]  /*0df0*/  IMAD.MOV.U32 R29, RZ, RZ, RZ ;  /* 0x000000ffff1d7224 */ /* 0x000fe200078e00ff */
[----:B------:R-:W-:Y:S06]  /*0e00*/  BRA `(.L_x_13986) ;  /* 0x0000000000387947 */ /* 0x000fec0003800000 */
.L_x_14011:
        /* <DEDUP_REMOVED lines=8> */
.L_x_14014:
[----:B------:R-:W-:Y:S05]  /*0e90*/  BSYNC.RECONVERGENT B0 ;  /* 0x0000000000007941 */ /* 0x000fea0003800200 */
.L_x_14013:
[----:B------:R-:W0:Y:S01]  /*0ea0*/  F2I.FTZ.TRUNC.NTZ R29, R29 ;  /* 0x0000001d001d7305 */ /* 0x000e22000021f100 */
[----:B------:R-:W-:Y:S05]  /*0eb0*/  BRA `(.L_x_13986) ;  /* 0x00000000000c7947 */ /* 0x000fea0003800000 */
.L_x_14010:
[----:B------:R0:W5:Y:S01]  /*0ec0*/  LDG.E R29, desc[UR36][R4.64] ;  /* 0x00000024041d7981 */ /* 0x000162000c1e1900 */
[----:B------:R-:W-:Y:S05]  /*0ed0*/  BRA `(.L_x_13986) ;  /* 0x0000000000047947 */ /* 0x000fea0003800000 */
.L_x_14009:
[----:B------:R0:W5:Y:S02]  /*0ee0*/  LDG.E R29, desc[UR36][R4.64] ;  /* 0x00000024041d7981 */ /* 0x000164000c1e1900 */
.L_x_13986:
        /* <DEDUP_REMOVED lines=18> */
.L_x_14018:
[----:B------:R1:W5:Y:S01]  /*1010*/  LDG.E.U8 R24, desc[UR36][R4.64] ;  /* 0x0000002404187981 */ /* 0x000362000c1e1100 */
[----:B------:R-:W-:Y:S05]  /*1020*/  BRA `(.L_x_14020) ;  /* 0x0000000c00307947 */ /* 0x000fea0003800000 */
.L_x_14017:
        /* <DEDUP_REMOVED lines=8> */
.L_x_14022:
[----:B------:R3:W5:Y:S01]  /*10b0*/  LDG.E R24, desc[UR36][R4.64] ;  /* 0x0000002404187981 */ /* 0x000762000c1e1900 */
[----:B------:R-:W-:Y:S05]  /*10c0*/  BRA `(.L_x_14020) ;  /* 0x0000000c00087947 */ /* 0x000fea0003800000 */
.L_x_14021:
[----:B------:R2:W5:Y:S01]  /*10d0*/  LDG.E.S16 R24, desc[UR36][R4.64] ;  /* 0x0000002404187981 */ /* 0x000562000c1e1700 */
[----:B------:R-:W-:Y:S05]  /*10e0*/  BRA `(.L_x_14020) ;  /* 0x0000000c00007947 */ /* 0x000fea0003800000 */
.L_x_14016:
        /* <DEDUP_REMOVED lines=9> */
.L_x_14024:
[----:B------:R-:W2:Y:S02]  /*1180*/  LDG.E.U16 R4, desc[UR36][R4.64] ;  /* 0x0000002404047981 */ /* 0x000ea4000c1e1500 */
[----:B--2---:R-:W-:-:S06]  /*1190*/  HADD2.F32 R24, -RZ, R4.H0_H0 ;  /* 0x20000004ff187230 */ /* 0x004fcc0000004100 */
[----:B------:R-:W0:Y:S01]  /*11a0*/  F2I.FTZ.TRUNC.NTZ R24, R24 ;  /* 0x0000001800187305 */ /* 0x000e22000021f100 */
[----:B------:R-:W-:Y:S05]  /*11b0*/  BRA `(.L_x_14020) ;  /* 0x0000000800cc7947 */ /* 0x000fea0003800000 */
.L_x_14023:
        /* <DEDUP_REMOVED lines=9> */
.L_x_14026:
[----:B------:R-:W2:Y:S02]  /*1250*/  LDG.E.U16 R4, desc[UR36][R4.64] ;  /* 0x0000002404047981 */ /* 0x000ea4000c1e1500 */
[----:B--2---:R-:W-:-:S06]  /*1260*/  HADD2.F32 R24, -RZ, R4.H0_H0 ;  /* 0x20000004ff187230 */ /* 0x004fcc0000004100 */
[----:B------:R-:W0:Y:S01]  /*1270*/  F2I.FTZ.TRUNC.NTZ R24, R24 ;  /* 0x0000001800187305 */ /* 0x000e22000021f100 */
[----:B------:R-:W-:Y:S05]  /*1280*/  BRA `(.L_x_14020) ;  /* 0x0000000800987947 */ /* 0x000fea0003800000 */
.L_x_14025:
[----:B------:R-:W2:Y:S02]  /*1290*/  LDG.E.64 R24, desc[UR36][R4.64] ;  /* 0x0000002404187981 */ /* 0x000ea4000c1e1b00 */
[----:B--2---:R0:W1:Y:S01]  /*12a0*/  F2I.F64.TRUNC R24, R24 ;  /* 0x0000001800187311 */ /* 0x004062000030d100 */
[----:B------:R-:W-:Y:S05]  /*12b0*/  BRA `(.L_x_14020) ;  /* 0x00000008008c7947 */ /* 0x000fea0003800000 */
.L_x_14015:
        /* <DEDUP_REMOVED lines=12> */
.L_x_14029:
[----:B------:R-:W2:Y:S02]  /*1380*/  LDG.E.64 R4, desc[UR36][R4.64] ;  /* 0x0000002404047981 */ /* 0x000ea4000c1e1b00 */
[----:B--2---:R0:W1:Y:S01]  /*1390*/  F2I.F64.TRUNC R24, R4 ;  /* 0x0000000400187311 */ /* 0x004062000030d100 */
[----:B------:R-:W-:Y:S05]  /*13a0*/  BRA `(.L_x_14020) ;  /* 0x0000000800507947 */ /* 0x000fea0003800000 */
.L_x_14028:
        /* <DEDUP_REMOVED lines=26> */
.L_x_14031:
        /* <DEDUP_REMOVED lines=14> */
.L_x_14030:
[----:B------:R-:W2:Y:S02]  /*1630*/  LDG.E.U16 R24, desc[UR36][R4.64] ;  /* 0x0000002404187981 */ /* 0x000ea4000c1e1500 */
[----:B--2---:R-:W-:-:S06]  /*1640*/  IMAD.U32 R24, R24, 0x10000, RZ ;  /* 0x0001000018187824 */ /* 0x004fcc00078e00ff */
[----:B------:R-:W0:Y:S01]  /*1650*/  F2I.FTZ.TRUNC.NTZ R24, R24 ;  /* 0x0000001800187305 */ /* 0x000e22000021f100 */
[----:B------:R-:W-:Y:S05]  /*1660*/  BRA `(.L_x_14020) ;  /* 0x0000000400a07947 */ /* 0x000fea0003800000 */
.L_x_14027:
        /* <DEDUP_REMOVED lines=10> */
.L_x_14034:
        /* <DEDUP_REMOVED lines=21> */
.L_x_14038:
[----:B------:R-:W-:Y:S05]  /*1860*/  BSYNC.RECONVERGENT B1 ;  /* 0x0000000000017941 */ /* 0x000fea0003800200 */
.L_x_14037:
[----:B------:R-:W-:Y:S01]  /*1870*/  IMAD.SHL.U32 R0, R0, 0x100000, RZ ;  /* 0x0010000000007824 */ /* 0x000fe200078e00ff */
[----:B------:R-:W-:-:S04]  /*1880*/  LEA R3, R3, 0x3b800000, 0x17 ;  /* 0x3b80000003037811 */ /* 0x000fc800078eb8ff */
[----:B------:R-:W-:-:S07]  /*1890*/  LOP3.LUT R24, R3, R0, R7, 0xfe, !PT ;  /* 0x0000000003187212 */ /* 0x000fce00078efe07 */
.L_x_14036:
[----:B------:R-:W-:Y:S05]  /*18a0*/  BSYNC.RECONVERGENT B0 ;  /* 0x0000000000007941 */ /* 0x000fea0003800200 */
.L_x_14035:
[----:B------:R-:W0:Y:S01]  /*18b0*/  F2I.FTZ.TRUNC.NTZ R24, R24 ;  /* 0x0000001800187305 */ /* 0x000e22000021f100 */
[----:B------:R-:W-:Y:S05]  /*18c0*/  BRA `(.L_x_14020) ;  /* 0x0000000400087947 */ /* 0x000fea0003800000 */
.L_x_14033:
        /* <DEDUP_REMOVED lines=21> */
.L_x_14042:
[----:B------:R-:W-:Y:S05]  /*1a20*/  BSYNC.RECONVERGENT B1 ;  /* 0x0000000000017941 */ /* 0x000fea0003800200 */
.L_x_14041:
[----:B------:R-:W-:Y:S01]  /*1a30*/  IMAD.SHL.U32 R0, R0, 0x200000, RZ ;  /* 0x0020000000007824 */ /* 0x000fe200078e00ff */
[----:B------:R-:W-:-:S04]  /*1a40*/  LEA R3, R3, 0x37800000, 0x17 ;  /* 0x3780000003037811 */ /* 0x000fc800078eb8ff */
[----:B------:R-:W-:-:S07]  /*1a50*/  LOP3.LUT R24, R3, R0, R7, 0xfe, !PT ;  /* 0x0000000003187212 */ /* 0x000fce00078efe07 */
.L_x_14040:
[----:B------:R-:W-:Y:S05]  /*1a60*/  BSYNC.RECONVERGENT B0 ;  /* 0x0000000000007941 */ /* 0x000fea0003800200 */
.L_x_14039:
[----:B------:R-:W0:Y:S01]  /*1a70*/  F2I.FTZ.TRUNC.NTZ R24, R24 ;  /* 0x0000001800187305 */ /* 0x000e22000021f100 */
[----:B------:R-:W-:Y:S05]  /*1a80*/  BRA `(.L_x_14020) ;  /* 0x0000000000987947 */ /* 0x000fea0003800000 */
.L_x_14032:
[----:B------:R-:W-:-:S09]  /*1a90*/  UISETP.NE.AND UP0, UPT, UR4, 0x1c, UPT ;  /* 0x0000001c0400788c */ /* 0x000fd2000bf05270 */
[----:B------:R-:W-:Y:S05]  /*1aa0*/  BRA.U !UP0, `(.L_x_14043) ;  /* 0x00000001088c7547 */ /* 0x000fea000b800000 */
[----:B------:R-:W-:-:S09]  /*1ab0*/  UISETP.NE.AND UP0, UPT, UR4, 0x1d, UPT ;  /* 0x0000001d0400788c */ /* 0x000fd2000bf05270 */
[----:B------:R-:W-:Y:S05]  /*1ac0*/  BRA.U !UP0, `(.L_x_14044) ;  /* 0x00000001087c7547 */ /* 0x000fea000b800000 */
[----:B------:R-:W-:-:S09]  /*1ad0*/  UISETP.NE.AND UP0, UPT, UR4, 0x2c, UPT ;  /* 0x0000002c0400788c */ /* 0x000fd2000bf05270 */
[----:B------:R-:W-:Y:S05]  /*1ae0*/  BRA.U !UP0, `(.L_x_14045) ;  /* 0x0000000108487547 */ /* 0x000fea000b800000 */
.L_x_14019:
        /* <DEDUP_REMOVED lines=16> */
.L_x_14046:
[----:B------:R-:W-:Y:S01]  /*1bf0*/  IMAD.MOV.U32 R24, RZ, RZ, RZ ;  /* 0x000000ffff187224 */ /* 0x000fe200078e00ff */
[----:B------:R-:W-:Y:S06]  /*1c00*/  BRA `(.L_x_14020) ;  /* 0x0000000000387947 */ /* 0x000fec0003800000 */
.L_x_14045:
        /* <DEDUP_REMOVED lines=8> */
.L_x_14048:
[----:B------:R-:W-:Y:S05]  /*1c90*/  BSYNC.RECONVERGENT B0 ;  /* 0x0000000000007941 */ /* 0x000fea0003800200 */
.L_x_14047:
[----:B------:R-:W0:Y:S01]  /*1ca0*/  F2I.FTZ.TRUNC.NTZ R24, R24 ;  /* 0x0000001800187305 */ /* 0x000e22000021f100 */
[----:B------:R-:W-:Y:S05]  /*1cb0*/  BRA `(.L_x_14020) ;  /* 0x00000000000c7947 */ /* 0x000fea0003800000 */
.L_x_14044:
[----:B------:R0:W5:Y:S01]  /*1cc0*/  LDG.E R24, desc[UR36][R4.64] ;  /* 0x0000002404187981 */ /* 0x000162000c1e1900 */
[----:B------:R-:W-:Y:S05]  /*1cd0*/  BRA `(.L_x_14020) ;  /* 0x0000000000047947 */ /* 0x000fea0003800000 */
.L_x_14043:
[----:B------:R0:W5:Y:S02]  /*1ce0*/  LDG.E R24, desc[UR36][R4.64] ;  /* 0x0000002404187981 */ /* 0x000164000c1e1900 */
.L_x_14020:
[----:B------:R-:W-:-:S07]  /*1cf0*/  VIADD R17, R19, 0x80 ;  /* 0x0000008013117836 */ /* 0x000fce0000000000 */
.L_x_13980:
[----:B------:R-:W-:Y:S05]  /*1d00*/  BSYNC.RECONVERGENT B6 ;  /* 0x0000000000067941 */ /* 0x000fea0003800200 */
.L_x_13979:
        /* <DEDUP_REMOVED lines=23> */
.L_x_14054:
[----:B------:R0:W5:Y:S01]  /*1e80*/  LDG.E.U8 R26, desc[UR36][R4.64] ;  /* 0x00000024041a7981 */ /* 0x000162000c1e1100 */
[----:B------:R-:W-:Y:S05]  /*1e90*/  BRA `(.L_x_14056) ;  /* 0x0000000c00307947 */ /* 0x000fea0003800000 */
.L_x_14053:
        /* <DEDUP_REMOVED lines=8> */
.L_x_14058:
[----:B------:R0:W5:Y:S01]  /*1f20*/  LDG.E R26, desc[UR36][R4.64] ;  /* 0x00000024041a7981 */ /* 0x000162000c1e1900 */
[----:B------:R-:W-:Y:S05]  /*1f30*/  BRA `(.L_x_14056) ;  /* 0x0000000c00087947 */ /* 0x000fea0003800000 */
.L_x_14057:
[----:B------:R0:W5:Y:S01]  /*1f40*/  LDG.E.S16 R26, desc[UR36][R4.64] ;  /* 0x00000024041a7981 */ /* 0x000162000c1e1700 */
[----:B------:R-:W-:Y:S05]  /*1f50*/  BRA `(.L_x_14056) ;  /* 0x0000000c00007947 */ /* 0x000fea0003800000 */
.L_x_14052:
        /* <DEDUP_REMOVED lines=9> */
.L_x_14060:
[----:B------:R-:W2:Y:S02]  /*1ff0*/  LDG.E.U16 R4, desc[UR36][R4.64] ;  /* 0x0000002404047981 */ /* 0x000ea4000c1e1500 */
[----:B--2---:R-:W-:-:S06]  /*2000*/  HADD2.F32 R26, -RZ, R4.H0_H0 ;  /* 0x20000004ff1a7230 */ /* 0x004fcc0000004100 */
[----:B------:R-:W0:Y:S01]  /*2010*/  F2I.FTZ.TRUNC.NTZ R26, R26 ;  /* 0x0000001a001a7305 */ /* 0x000e22000021f100 */
[----:B------:R-:W-:Y:S05]  /*2020*/  BRA `(.L_x_14056) ;  /* 0x0000000800cc7947 */ /* 0x000fea0003800000 */
.L_x_14059:
        /* <DEDUP_REMOVED lines=9> */
.L_x_14062:
[----:B------:R-:W2:Y:S02]  /*20c0*/  LDG.E.U16 R4, desc[UR36][R4.64] ;  /* 0x0000002404047981 */ /* 0x000ea4000c1e1500 */
[----:B--2---:R-:W-:-:S06]  /*20d0*/  HADD2.F32 R26, -RZ, R4.H0_H0 ;  /* 0x20000004ff1a7230 */ /* 0x004fcc0000004100 */
[----:B------:R-:W0:Y:S01]  /*20e0*/  F2I.FTZ.TRUNC.NTZ R26, R26 ;  /* 0x0000001a001a7305 */ /* 0x000e22000021f100 */
[----:B------:R-:W-:Y:S05]  /*20f0*/  BRA `(.L_x_14056) ;  /* 0x0000000800987947 */ /* 0x000fea0003800000 */
.L_x_14061:
[----:B------:R-:W2:Y:S02]  /*2100*/  LDG.E.64 R26, desc[UR36][R4.64] ;  /* 0x00000024041a7981 */ /* 0x000ea4000c1e1b00 */
[----:B--2---:R0:W1:Y:S01]  /*2110*/  F2I.F64.TRUNC R26, R26 ;  /* 0x0000001a001a7311 */ /* 0x004062000030d100 */
[----:B------:R-:W-:Y:S05]  /*2120*/  BRA `(.L_x_14056) ;  /* 0x00000008008c7947 */ /* 0x000fea0003800000 */
.L_x_14051:
        /* <DEDUP_REMOVED lines=12> */
.L_x_14065:
[----:B------:R-:W2:Y:S02]  /*21f0*/  LDG.E.64 R4, desc[UR36][R4.64] ;  /* 0x0000002404047981 */ /* 0x000ea4000c1e1b00 */
[----:B--2---:R0:W1:Y:S01]  /*2200*/  F2I.F64.TRUNC R26, R4 ;  /* 0x00000004001a7311 */ /* 0x004062000030d100 */
[----:B------:R-:W-:Y:S05]  /*2210*/  BRA `(.L_x_14056) ;  /* 0x0000000800507947 */ /* 0x000fea0003800000 */
.L_x_14064:
        /* <DEDUP_REMOVED lines=26> */
.L_x_14067:
        /* <DEDUP_REMOVED lines=14> */
.L_x_14066:
[----:B------:R-:W2:Y:S02]  /*24a0*/  LDG.E.U16 R26, desc[UR36][R4.64] ;  /* 0x00000024041a7981 */ /* 0x000ea4000c1e1500 */
[----:B--2---:R-:W-:-:S06]  /*24b0*/  IMAD.U32 R26, R26, 0x10000, RZ ;  /* 0x000100001a1a7824 */ /* 0x004fcc00078e00ff */
[----:B------:R-:W2:Y:S01]  /*24c0*/  F2I.FTZ.TRUNC.NTZ R26, R26 ;  /* 0x0000001a001a7305 */ /* 0x000ea2000021f100 */
[----:B------:R-:W-:Y:S05]  /*24d0*/  BRA `(.L_x_14056) ;  /* 0x0000000400a07947 */ /* 0x000fea0003800000 */
.L_x_14063:
        /* <DEDUP_REMOVED lines=10> */
.L_x_14070:
        /* <DEDUP_REMOVED lines=21> */
.L_x_14074:
[----:B------:R-:W-:Y:S05]  /*26d0*/  BSYNC.RECONVERGENT B1 ;  /* 0x0000000000017941 */ /* 0x000fea0003800200 */
.L_x_14073:
[----:B------:R-:W-:Y:S01]  /*26e0*/  IMAD.SHL.U32 R0, R0, 0x100000, RZ ;  /* 0x0010000000007824 */ /* 0x000fe200078e00ff */
[----:B------:R-:W-:-:S04]  /*26f0*/  LEA R3, R3, 0x3b800000, 0x17 ;  /* 0x3b80000003037811 */ /* 0x000fc800078eb8ff */
[----:B------:R-:W-:-:S07]  /*2700*/  LOP3.LUT R26, R3, R0, R7, 0xfe, !PT ;  /* 0x00000000031a7212 */ /* 0x000fce00078efe07 */
.L_x_14072:
[----:B------:R-:W-:Y:S05]  /*2710*/  BSYNC.RECONVERGENT B0 ;  /* 0x0000000000007941 */ /* 0x000fea0003800200 */
.L_x_14071:
[----:B------:R-:W0:Y:S01]  /*2720*/  F2I.FTZ.TRUNC.NTZ R26, R26 ;  /* 0x0000001a001a7305 */ /* 0x000e22000021f100 */
[----:B------:R-:W-:Y:S05]  /*2730*/  BRA `(.L_x_14056) ;  /* 0x0000000400087947 */ /* 0x000fea0003800000 */
.L_x_14069:
        /* <DEDUP_REMOVED lines=21> */
.L_x_14078:
[----:B------:R-:W-:Y:S05]  /*2890*/  BSYNC.RECONVERGENT B1 ;  /* 0x0000000000017941 */ /* 0x000fea0003800200 */
.L_x_14077:
[----:B------:R-:W-:Y:S01]  /*28a0*/  IMAD.SHL.U32 R0, R0, 0x200000, RZ ;  /* 0x0020000000007824 */ /* 0x000fe200078e00ff */
[----:B------:R-:W-:-:S04]  /*28b0*/  LEA R3, R3, 0x37800000, 0x17 ;  /* 0x3780000003037811 */ /* 0x000fc800078eb8ff */
[----:B------:R-:W-:-:S07]  /*28c0*/  LOP3.LUT R26, R3, R0, R7, 0xfe, !PT ;  /* 0x00000000031a7212 */ /* 0x000fce00078efe07 */
.L_x_14076:
[----:B------:R-:W-:Y:S05]  /*28d0*/  BSYNC.RECONVERGENT B0 ;  /* 0x0000000000007941 */ /* 0x000fea0003800200 */
.L_x_14075:
[----:B------:R-:W0:Y:S01]  /*28e0*/  F2I.FTZ.TRUNC.NTZ R26, R26 ;  /* 0x0000001a001a7305 */ /* 0x000e22000021f100 */
[----:B------:R-:W-:Y:S05]  /*28f0*/  BRA `(.L_x_14056) ;  /* 0x0000000000987947 */ /* 0x000fea0003800000 */
.L_x_14068:
        /* <DEDUP_REMOVED lines=14> */
.L_x_14082:
[----:B------:R-:W-:Y:S05]  /*29e0*/  BSYNC.RECONVERGENT B0 ;  /* 0x0000000000007941 */ /* 0x000fea0003800200 */
.L_x_14081:
[----:B------:R-:W0:Y:S01]  /*29f0*/  F2I.FTZ.TRUNC.NTZ R26, R26 ;  /* 0x0000001a001a7305 */ /* 0x000e22000021f100 */
[----:B------:R-:W-:Y:S05]  /*2a00*/  BRA `(.L_x_14056) ;  /* 0x0000000000547947 */ /* 0x000fea0003800000 */
.L_x_14055:
        /* <DEDUP_REMOVED lines=16> */
.L_x_14083:
[----:B------:R-:W-:Y:S01]  /*2b10*/  IMAD.MOV.U32 R26, RZ, RZ, RZ ;  /* 0x000000ffff1a7224 */ /* 0x000fe200078e00ff */
[----:B------:R-:W-:Y:S06]  /*2b20*/  BRA `(.L_x_14056) ;  /* 0x00000000000c7947 */ /* 0x000fec0003800000 */
.L_x_14080:
[----:B------:R0:W5:Y:S01]  /*2b30*/  LDG.E R26, desc[UR36][R4.64] ;  /* 0x00000024041a7981 */ /* 0x000162000c1e1900 */
[----:B------:R-:W-:Y:S05]  /*2b40*/  BRA `(.L_x_14056) ;  /* 0x0000000000047947 */ /* 0x000fea0003800000 */
.L_x_14079:
[----:B------:R0:W5:Y:S02]  /*2b50*/  LDG.E R26, desc[UR36][R4.64] ;  /* 0x00000024041a7981 */ /* 0x000164000c1e1900 */
.L_x_14056:
        /* <DEDUP_REMOVED lines=18> */
.L_x_14087:
[----:B------:R0:W5:Y:S01]  /*2c80*/  LDG.E.U8 R27, desc[UR36][R4.64] ;  /* 0x00000024041b7981 */ /* 0x000162000c1e1100 */
[----:B------:R-:W-:Y:S05]  /*2c90*/  BRA `(.L_x_14089) ;  /* 0x0000000c00307947 */ /* 0x000fea0003800000 */
.L_x_14086:
        /* <DEDUP_REMOVED lines=8> */
.L_x_14091:
[----:B------:R0:W5:Y:S01]  /*2d20*/  LDG.E R27, desc[UR36][R4.64] ;  /* 0x00000024041b7981 */ /* 0x000162000c1e1900 */
[----:B------:R-:W-:Y:S05]  /*2d30*/  BRA `(.L_x_14089) ;  /* 0x0000000c00087947 */ /* 0x000fea0003800000 */
.L_x_14090:
[----:B------:R0:W5:Y:S01]  /*2d40*/  LDG.E.S16 R27, desc[UR36][R4.64] ;  /* 0x00000024041b7981 */ /* 0x000162000c1e1700 */
[----:B------:R-:W-:Y:S05]  /*2d50*/  BRA `(.L_x_14089) ;  /* 0x0000000c00007947 */ /* 0x000fea0003800000 */
.L_x_14085:
        /* <DEDUP_REMOVED lines=9> */
.L_x_14093:
[----:B------:R-:W3:Y:S02]  /*2df0*/  LDG.E.U16 R4, desc[UR36][R4.64] ;  /* 0x0000002404047981 */ /* 0x000ee4000c1e1500 */
[----:B---3--:R-:W-:-:S06]  /*2e00*/  HADD2.F32 R27, -RZ, R4.H0_H0 ;  /* 0x20000004ff1b7230 */ /* 0x008fcc0000004100 */
[----:B------:R-:W0:Y:S01]  /*2e10*/  F2I.FTZ.TRUNC.NTZ R27, R27 ;  /* 0x0000001b001b7305 */ /* 0x000e22000021f100 */
[----:B------:R-:W-:Y:S05]  /*2e20*/  BRA `(.L_x_14089) ;  /* 0x0000000800cc7947 */ /* 0x000fea0003800000 */
.L_x_14092:
        /* <DEDUP_REMOVED lines=9> */
.L_x_14095:
[----:B------:R-:W3:Y:S02]  /*2ec0*/  LDG.E.U16 R4, desc[UR36][R4.64] ;  /* 0x0000002404047981 */ /* 0x000ee4000c1e1500 */
[----:B---3--:R-:W-:-:S06]  /*2ed0*/  HADD2.F32 R27, -RZ, R4.H0_H0 ;  /* 0x20000004ff1b7230 */ /* 0x008fcc0000004100 */
[----:B------:R-:W0:Y:S01]  /*2ee0*/  F2I.FTZ.TRUNC.NTZ R27, R27 ;  /* 0x0000001b001b7305 */ /* 0x000e22000021f100 */
[----:B------:R-:W-:Y:S05]  /*2ef0*/  BRA `(.L_x_14089) ;  /* 0x0000000800987947 */ /* 0x000fea0003800000 */
.L_x_14094:
[----:B------:R-:W3:Y:S02]  /*2f00*/  LDG.E.64 R4, desc[UR36][R4.64] ;  /* 0x0000002404047981 */ /* 0x000ee4000c1e1b00 */
[----:B---3--:R0:W3:Y:S01]  /*2f10*/  F2I.F64.TRUNC R27, R4 ;  /* 0x00000004001b7311 */ /* 0x0080e2000030d100 */
[----:B------:R-:W-:Y:S05]  /*2f20*/  BRA `(.L_x_14089) ;  /* 0x00000008008c7947 */ /* 0x000fea0003800000 */
.L_x_14084:
        /* <DEDUP_REMOVED lines=12> */
.L_x_14098:
[----:B------:R-:W3:Y:S02]  /*2ff0*/  LDG.E.64 R4, desc[UR36][R4.64] ;  /* 0x0000002404047981 */ /* 0x000ee4000c1e1b00 */
[----:B---3--:R0:W3:Y:S01]  /*3000*/  F2I.F64.TRUNC R27, R4 ;  /* 0x00000004001b7311 */ /* 0x0080e2000030d100 */
[----:B------:R-:W-:Y:S05]  /*3010*/  BRA `(.L_x_14089) ;  /* 0x0000000800507947 */ /* 0x000fea0003800000 */
.L_x_14097:
        /* <DEDUP_REMOVED lines=26> */
.L_x_14100:
        /* <DEDUP_REMOVED lines=14> */
.L_x_14099:
[----:B------:R-:W3:Y:S02]  /*32a0*/  LDG.E.U16 R27, desc[UR36][R4.64] ;  /* 0x00000024041b7981 */ /* 0x000ee4000c1e1500 */
[----:B---3--:R-:W-:-:S06]  /*32b0*/  IMAD.U32 R27, R27, 0x10000, RZ ;  /* 0x000100001b1b7824 */ /* 0x008fcc00078e00ff */
[----:B------:R-:W0:Y:S01]  /*32c0*/  F2I.FTZ.TRUNC.NTZ R27, R27 ;  /* 0x0000001b001b7305 */ /* 0x000e22000021f100 */
[----:B------:R-:W-:Y:S05]  /*32d0*/  BRA `(.L_x_14089) ;  /* 0x0000000400a07947 */ /* 0x000fea0003800000 */
.L_x_14096:
        /* <DEDUP_REMOVED lines=10> */
.L_x_14103:
        /* <DEDUP_REMOVED lines=21> */
.L_x_14107:
[----:B------:R-:W-:Y:S05]  /*34d0*/  BSYNC.RECONVERGENT B1 ;  /* 0x0000000000017941 */ /* 0x000fea0003800200 */
.L_x_14106:
[----:B------:R-:W-:Y:S01]  /*34e0*/  IMAD.SHL.U32 R0, R0, 0x100000, RZ ;  /* 0x0010000000007824 */ /* 0x000fe200078e00ff */
[----:B------:R-:W-:-:S04]  /*34f0*/  LEA R3, R3, 0x3b800000, 0x17 ;  /* 0x3b80000003037811 */ /* 0x000fc800078eb8ff */
[----:B------:R-:W-:-:S07]  /*3500*/  LOP3.LUT R27, R3, R0, R27, 0xfe, !PT ;  /* 0x00000000031b7212 */ /* 0x000fce00078efe1b */
.L_x_14105:
[----:B------:R-:W-:Y:S05]  /*3510*/  BSYNC.RECONVERGENT B0 ;  /* 0x0000000000007941 */ /* 0x000fea0003800200 */
.L_x_14104:
[----:B------:R-:W3:Y:S01]  /*3520*/  F2I.FTZ.TRUNC.NTZ R27, R27 ;  /* 0x0000001b001b7305 */ /* 0x000ee2000021f100 */
[----:B------:R-:W-:Y:S05]  /*3530*/  BRA `(.L_x_14089) ;  /* 0x0000000400087947 */ /* 0x000fea0003800000 */
.L_x_14102:
        /* <DEDUP_REMOVED lines=21> */
.L_x_14111:
[----:B------:R-:W-:Y:S05]  /*3690*/  BSYNC.RECONVERGENT B1 ;  /* 0x0000000000017941 */ /* 0x000fea0003800200 */
.L_x_14110:
[----:B------:R-:W-:Y:S01]  /*36a0*/  IMAD.SHL.U32 R0, R0, 0x200000, RZ ;  /* 0x0020000000007824 */ /* 0x000fe200078e00ff */
[----:B------:R-:W-:-:S04]  /*36b0*/  LEA R3, R3, 0x37800000, 0x17 ;  /* 0x3780000003037811 */ /* 0x000fc800078eb8ff */
[----:B------:R-:W-:-:S07]  /*36c0*/  LOP3.LUT R27, R3, R0, R27, 0xfe, !PT ;  /* 0x00000000031b7212 */ /* 0x000fce00078efe1b */
.L_x_14109:
[----:B------:R-:W-:Y:S05]  /*36d0*/  BSYNC.RECONVERGENT B0 ;  /* 0x0000000000007941 */ /* 0x000fea0003800200 */
.L_x_14108:
[----:B------:R-:W0:Y:S01]  /*36e0*/  F2I.FTZ.TRUNC.NTZ R27, R27 ;  /* 0x0000001b001b7305 */ /* 0x000e22000021f100 */
[----:B------:R-:W-:Y:S05]  /*36f0*/  BRA `(.L_x_14089) ;  /* 0x0000000000987947 */ /* 0x000fea0003800000 */
.L_x_14101:
        /* <DEDUP_REMOVED lines=14> */
.L_x_14115:
[----:B------:R-:W-:Y:S05]  /*37e0*/  BSYNC.RECONVERGENT B0 ;  /* 0x0000000000007941 */ /* 0x000fea0003800200 */
.L_x_14114:
[----:B------:R-:W0:Y:S01]  /*37f0*/  F2I.FTZ.TRUNC.NTZ R27, R27 ;  /* 0x0000001b001b7305 */ /* 0x000e22000021f100 */
[----:B------:R-:W-:Y:S05]  /*3800*/  BRA `(.L_x_14089) ;  /* 0x0000000000547947 */ /* 0x000fea0003800000 */
.L_x_14088:
        /* <DEDUP_REMOVED lines=16> */
.L_x_14116:
[----:B------:R-:W-:Y:S01]  /*3910*/  IMAD.MOV.U32 R27, RZ, RZ, RZ ;  /* 0x000000ffff1b7224 */ /* 0x000fe200078e00ff */
[----:B------:R-:W-:Y:S06]  /*3920*/  BRA `(.L_x_14089) ;  /* 0x00000000000c7947 */ /* 0x000fec0003800000 */
.L_x_14113:
[----:B------:R0:W5:Y:S01]  /*3930*/  LDG.E R27, desc[UR36][R4.64] ;  /* 0x00000024041b7981 */ /* 0x000162000c1e1900 */
[----:B------:R-:W-:Y:S05]  /*3940*/  BRA `(.L_x_14089) ;  /* 0x0000000000047947 */ /* 0x000fea0003800000 */
.L_x_14112:
[----:B------:R0:W5:Y:S02]  /*3950*/  LDG.E R27, desc[UR36][R4.64] ;  /* 0x00000024041b7981 */ /* 0x000164000c1e1900 */
.L_x_14089:
[----:B------:R-:W-:-:S07]  /*3960*/  VIADD R17, R17, 0x80 ;  /* 0x0000008011117836 */ /* 0x000fce0000000000 */
.L_x_14050:
[----:B------:R-:W-:Y:S05]  /*3970*/  BSYNC.RECONVERGENT B6 ;  /* 0x0000000000067941 */ /* 0x000fea0003800200 */
.L_x_14049:
        /* <DEDUP_REMOVED lines=24> */
.L_x_14122:
[----:B------:R0:W5:Y:S01]  /*3b00*/  LDG.E.U8 R22, desc[UR36][R4.64] ;  /* 0x0000002404167981 */ /* 0x000162000c1e1100 */
[----:B------:R-:W-:Y:S05]  /*3b10*/  BRA `(.L_x_14124) ;  /* 0x0000000c00307947 */ /* 0x000fea0003800000 */
.L_x_14121:
        /* <DEDUP_REMOVED lines=8> */
.L_x_14126:
[----:B------:R0:W5:Y:S01]  /*3ba0*/  LDG.E R22, desc[UR36][R4.64] ;  /* 0x0000002404167981 */ /* 0x000162000c1e1900 */
[----:B------:R-:W-:Y:S05]  /*3bb0*/  BRA `(.L_x_14124) ;  /* 0x0000000c00087947 */ /* 0x000fea0003800000 */
.L_x_14125:
[----:B------:R0:W5:Y:S01]  /*3bc0*/  LDG.E.S16 R22, desc[UR36][R4.64] ;  /* 0x0000002404167981 */ /* 0x000162000c1e1700 */
[----:B------:R-:W-:Y:S05]  /*3bd0*/  BRA `(.L_x_14124) ;  /* 0x0000000c00007947 */ /* 0x000fea0003800000 */
.L_x_14120:
        /* <DEDUP_REMOVED lines=9> */
.L_x_14128:
[----:B------:R-:W2:Y:S02]  /*3c70*/  LDG.E.U16 R4, desc[UR36][R4.64] ;  /* 0x0000002404047981 */ /* 0x000ea4000c1e1500 */
[----:B--2---:R-:W-:-:S06]  /*3c80*/  HADD2.F32 R22, -RZ, R4.H0_H0 ;  /* 0x20000004ff167230 */ /* 0x004fcc0000004100 */
[----:B------:R-:W0:Y:S01]  /*3c90*/  F2I.FTZ.TRUNC.NTZ R22, R22 ;  /* 0x0000001600167305 */ /* 0x000e22000021f100 */
[----:B------:R-:W-:Y:S05]  /*3ca0*/  BRA `(.L_x_14124) ;  /* 0x0000000800cc7947 */ /* 0x000fea0003800000 */
.L_x_14127:
        /* <DEDUP_REMOVED lines=9> */
.L_x_14130:
[----:B------:R-:W2:Y:S02]  /*3d40*/  LDG.E.U16 R4, desc[UR36][R4.64] ;  /* 0x0000002404047981 */ /* 0x000ea4000c1e1500 */
[----:B--2---:R-:W-:-:S06]  /*3d50*/  HADD2.F32 R22, -RZ, R4.H0_H0 ;  /* 0x20000004ff167230 */ /* 0x004fcc0000004100 */
[----:B------:R-:W0:Y:S01]  /*3d60*/  F2I.FTZ.TRUNC.NTZ R22, R22 ;  /* 0x0000001600167305 */ /* 0x000e22000021f100 */
[----:B------:R-:W-:Y:S05]  /*3d70*/  BRA `(.L_x_14124) ;  /* 0x0000000800987947 */ /* 0x000fea0003800000 */
.L_x_14129:
[----:B------:R-:W2:Y:S02]  /*3d80*/  LDG.E.64 R22, desc[UR36][R4.64] ;  /* 0x0000002404167981 */ /* 0x000ea4000c1e1b00 */
[----:B--2---:R0:W1:Y:S01]  /*3d90*/  F2I.F64.TRUNC R22, R22 ;  /* 0x0000001600167311 */ /* 0x004062000030d100 */
[----:B------:R-:W-:Y:S05]  /*3da0*/  BRA `(.L_x_14124) ;  /* 0x00000008008c7947 */ /* 0x000fea0003800000 */
.L_x_14119:
        /* <DEDUP_REMOVED lines=12> */
.L_x_14133:
[----:B------:R-:W2:Y:S02]  /*3e70*/  LDG.E.64 R4, desc[UR36][R4.64] ;  /* 0x0000002404047981 */ /* 0x000ea4000c1e1b00 */
[----:B--2---:R0:W1:Y:S01]  /*3e80*/  F2I.F64.TRUNC R22, R4 ;  /* 0x0000000400167311 */ /* 0x004062000030d100 */
[----:B------:R-:W-:Y:S05]  /*3e90*/  BRA `(.L_x_14124) ;  /* 0x0000000800507947 */ /* 0x000fea0003800000 */
.L_x_14132:
        /* <DEDUP_REMOVED lines=26> */
.L_x_14135:
        /* <DEDUP_REMOVED lines=14> */
.L_x_14134:
[----:B------:R-:W2:Y:S02]  /*4120*/  LDG.E.U16 R22, desc[UR36][R4.64] ;  /* 0x0000002404167981 */ /* 0x000ea4000c1e1500 */
[----:B--2---:R-:W-:-:S06]  /*4130*/  IMAD.U32 R22, R22, 0x10000, RZ ;  /* 0x0001000016167824 */ /* 0x004fcc00078e00ff */
[----:B------:R-:W2:Y:S01]  /*4140*/  F2I.FTZ.TRUNC.NTZ R22, R22 ;  /* 0x0000001600167305 */ /* 0x000ea2000021f100 */
[----:B------:R-:W-:Y:S05]  /*4150*/  BRA `(.L_x_14124) ;  /* 0x0000000400a07947 */ /* 0x000fea0003800000 */
.L_x_14131:
        /* <DEDUP_REMOVED lines=10> */
.L_x_14138:
        /* <DEDUP_REMOVED lines=21> */
.L_x_14142:
[----:B------:R-:W-:Y:S05]  /*4350*/  BSYNC.RECONVERGENT B1 ;  /* 0x0000000000017941 */ /* 0x000fea0003800200 */
.L_x_14141:
[----:B------:R-:W-:Y:S01]  /*4360*/  IMAD.SHL.U32 R0, R0, 0x100000, RZ ;  /* 0x0010000000007824 */ /* 0x000fe200078e00ff */
[----:B------:R-:W-:-:S04]  /*4370*/  LEA R3, R3, 0x3b800000, 0x17 ;  /* 0x3b80000003037811 */ /* 0x000fc800078eb8ff */
[----:B------:R-:W-:-:S07]  /*4380*/  LOP3.LUT R22, R3, R0, R7, 0xfe, !PT ;  /* 0x0000000003167212 */ /* 0x000fce00078efe07 */
.L_x_14140:
[----:B------:R-:W-:Y:S05]  /*4390*/  BSYNC.RECONVERGENT B0 ;  /* 0x0000000000007941 */ /* 0x000fea0003800200 */
.L_x_14139:
[----:B------:R-:W0:Y:S01]  /*43a0*/  F2I.FTZ.TRUNC.NTZ R22, R22 ;  /* 0x0000001600167305 */ /* 0x000e22000021f100 */
[----:B------:R-:W-:Y:S05]  /*43b0*/  BRA `(.L_x_14124) ;  /* 0x0000000400087947 */ /* 0x000fea0003800000 */
.L_x_14137:
        /* <DEDUP_REMOVED lines=21> */
.L_x_14146:
[----:B------:R-:W-:Y:S05]  /*4510*/  BSYNC.RECONVERGENT B1 ;  /* 0x0000000000017941 */ /* 0x000fea0003800200 */
.L_x_14145:
[----:B------:R-:W-:Y:S01]  /*4520*/  IMAD.SHL.U32 R0, R0, 0x200000, RZ ;  /* 0x0020000000007824 */ /* 0x000fe200078e00ff */
[----:B------:R-:W-:-:S04]  /*4530*/  LEA R3, R3, 0x37800000, 0x17 ;  /* 0x3780000003037811 */ /* 0x000fc800078eb8ff */
[----:B------:R-:W-:-:S07]  /*4540*/  LOP3.LUT R22, R3, R0, R7, 0xfe, !PT ;  /* 0x0000000003167212 */ /* 0x000fce00078efe07 */
.L_x_14144:
[----:B------:R-:W-:Y:S05]  /*4550*/  BSYNC.RECONVERGENT B0 ;  /* 0x0000000000007941 */ /* 0x000fea0003800200 */
.L_x_14143:
[----:B------:R-:W0:Y:S01]  /*4560*/  F2I.FTZ.TRUNC.NTZ R22, R22 ;  /* 0x0000001600167305 */ /* 0x000e22000021f100 */
[----:B------:R-:W-:Y:S05]  /*4570*/  BRA `(.L_x_14124) ;  /* 0x0000000000987947 */ /* 0x000fea0003800000 */
.L_x_14136:
        /* <DEDUP_REMOVED lines=14> */
.L_x_14150:
[----:B------:R-:W-:Y:S05]  /*4660*/  BSYNC.RECONVERGENT B0 ;  /* 0x0000000000007941 */ /* 0x000fea0003800200 */
.L_x_14149:
[----:B------:R-:W0:Y:S01]  /*4670*/  F2I.FTZ.TRUNC.NTZ R22, R22 ;  /* 0x0000001600167305 */ /* 0x000e22000021f100 */
[----:B------:R-:W-:Y:S05]  /*4680*/  BRA `(.L_x_14124) ;  /* 0x0000000000547947 */ /* 0x000fea0003800000 */
.L_x_14123:
        /* <DEDUP_REMOVED lines=16> */
.L_x_14151:
[----:B------:R-:W-:Y:S01]  /*4790*/  IMAD.MOV.U32 R22, RZ, RZ, RZ ;  /* 0x000000ffff167224 */ /* 0x000fe200078e00ff */
[----:B------:R-:W-:Y:S06]  /*47a0*/  BRA `(.L_x_14124) ;  /* 0x00000000000c7947 */ /* 0x000fec0003800000 */
.L_x_14148:
[----:B------:R0:W5:Y:S01]  /*47b0*/  LDG.E R22, desc[UR36][R4.64] ;  /* 0x0000002404167981 */ /* 0x000162000c1e1900 */
[----:B------:R-:W-:Y:S05]  /*47c0*/  BRA `(.L_x_14124) ;  /* 0x0000000000047947 */ /* 0x000fea0003800000 */
.L_x_14147:
[----:B------:R0:W5:Y:S02]  /*47d0*/  LDG.E R22, desc[UR36][R4.64] ;  /* 0x0000002404167981 */ /* 0x000164000c1e1900 */
.L_x_14124:
        /* <DEDUP_REMOVED lines=18> */
.L_x_14155:
[----:B------:R0:W5:Y:S01]  /*4900*/  LDG.E.U8 R25, desc[UR36][R4.64] ;  /* 0x0000002404197981 */ /* 0x000162000c1e1100 */
[----:B------:R-:W-:Y:S05]  /*4910*/  BRA `(.L_x_14157) ;  /* 0x0000000c00307947 */ /* 0x000fea0003800000 */
.L_x_14154:
        /* <DEDUP_REMOVED lines=8> */
.L_x_14159:
[----:B------:R0:W5:Y:S01]  /*49a0*/  LDG.E R25, desc[UR36][R4.64] ;  /* 0x0000002404197981 */ /* 0x000162000c1e1900 */
[----:B------:R-:W-:Y:S05]  /*49b0*/  BRA `(.L_x_14157) ;  /* 0x0000000c00087947 */ /* 0x000fea0003800000 */
.L_x_14158:
[----:B------:R0:W5:Y:S01]  /*49c0*/  LDG.E.S16 R25, desc[UR36][R4.64] ;  /* 0x0000002404197981 */ /* 0x000162000c1e1700 */
[----:B------:R-:W-:Y:S05]  /*49d0*/  BRA `(.L_x_14157) ;  /* 0x0000000c00007947 */ /* 0x000fea0003800000 */
.L_x_14153:
        /* <DEDUP_REMOVED lines=9> */
.L_x_14161:
[----:B------:R-:W3:Y:S02]  /*4a70*/  LDG.E.U16 R4, desc[UR36][R4.64] ;  /* 0x0000002404047981 */ /* 0x000ee4000c1e1500 */
[----:B---3--:R-:W-:-:S06]  /*4a80*/  HADD2.F32 R25, -RZ, R4.H0_H0 ;  /* 0x20000004ff197230 */ /* 0x008fcc0000004100 */
[----:B------:R-:W0:Y:S01]  /*4a90*/  F2I.FTZ.TRUNC.NTZ R25, R25 ;  /* 0x0000001900197305 */ /* 0x000e22000021f100 */
[----:B------:R-:W-:Y:S05]  /*4aa0*/  BRA `(.L_x_14157) ;  /* 0x0000000800cc7947 */ /* 0x000fea0003800000 */
.L_x_14160:
        /* <DEDUP_REMOVED lines=9> */
.L_x_14163:
[----:B------:R-:W3:Y:S02]  /*4b40*/  LDG.E.U16 R4, desc[UR36][R4.64] ;  /* 0x0000002404047981 */ /* 0x000ee4000c1e1500 */
[----:B---3--:R-:W-:-:S06]  /*4b50*/  HADD2.F32 R25, -RZ, R4.H0_H0 ;  /* 0x20000004ff197230 */ /* 0x008fcc0000004100 */
[----:B------:R-:W0:Y:S01]  /*4b60*/  F2I.FTZ.TRUNC.NTZ R25, R25 ;  /* 0x0000001900197305 */ /* 0x000e22000021f100 */
[----:B------:R-:W-:Y:S05]  /*4b70*/  BRA `(.L_x_14157) ;  /* 0x0000000800987947 */ /* 0x000fea0003800000 */
.L_x_14162:
[----:B------:R-:W3:Y:S02]  /*4b80*/  LDG.E.64 R4, desc[UR36][R4.64] ;  /* 0x0000002404047981 */ /* 0x000ee4000c1e1b00 */
[----:B---3--:R0:W3:Y:S01]  /*4b90*/  F2I.F64.TRUNC R25, R4 ;  /* 0x0000000400197311 */ /* 0x0080e2000030d100 */
[----:B------:R-:W-:Y:S05]  /*4ba0*/  BRA `(.L_x_14157) ;  /* 0x00000008008c7947 */ /* 0x000fea0003800000 */
.L_x_14152:
        /* <DEDUP_REMOVED lines=12> */
.L_x_14166:
[----:B------:R-:W3:Y:S02]  /*4c70*/  LDG.E.64 R4, desc[UR36][R4.64] ;  /* 0x0000002404047981 */ /* 0x000ee4000c1e1b00 */
[----:B---3--:R0:W3:Y:S01]  /*4c80*/  F2I.F64.TRUNC R25, R4 ;  /* 0x0000000400197311 */ /* 0x0080e2000030d100 */
[----:B------:R-:W-:Y:S05]  /*4c90*/  BRA `(.L_x_14157) ;  /* 0x0000000800507947 */ /* 0x000fea0003800000 */
.L_x_14165:
        /* <DEDUP_REMOVED lines=26> */
.L_x_14168:
        /* <DEDUP_REMOVED lines=14> */
.L_x_14167:
[----:B------:R-:W3:Y:S02]  /*4f20*/  LDG.E.U16 R25, desc[UR36][R4.64] ;  /* 0x0000002404197981 */ /* 0x000ee4000c1e1500 */
[----:B---3--:R-:W-:-:S06]  /*4f30*/  IMAD.U32 R25, R25, 0x10000, RZ ;  /* 0x0001000019197824 */ /* 0x008fcc00078e00ff */
[----:B------:R-:W0:Y:S01]  /*4f40*/  F2I.FTZ.TRUNC.NTZ R25, R25 ;  /* 0x0000001900197305 */ /* 0x000e22000021f100 */
[----:B------:R-:W-:Y:S05]  /*4f50*/  BRA `(.L_x_14157) ;  /* 0x0000000400a07947 */ /* 0x000fea0003800000 */
.L_x_14164:
        /* <DEDUP_REMOVED lines=10> */
.L_x_14171:
        /* <DEDUP_REMOVED lines=21> */
.L_x_14175:
[----:B------:R-:W-:Y:S05]  /*5150*/  BSYNC.RECONVERGENT B1 ;  /* 0x0000000000017941 */ /* 0x000fea0003800200 */
.L_x_14174:
[----:B------:R-:W-:Y:S01]  /*5160*/  IMAD.SHL.U32 R0, R0, 0x100000, RZ ;  /* 0x0010000000007824 */ /* 0x000fe200078e00ff */
[----:B------:R-:W-:-:S04]  /*5170*/  LEA R3, R3, 0x3b800000, 0x17 ;  /* 0x3b80000003037811 */ /* 0x000fc800078eb8ff */
[----:B------:R-:W-:-:S07]  /*5180*/  LOP3.LUT R25, R3, R0, R25, 0xfe, !PT ;  /* 0x0000000003197212 */ /* 0x000fce00078efe19 */
.L_x_14173:
[----:B------:R-:W-:Y:S05]  /*5190*/  BSYNC.RECONVERGENT B0 ;  /* 0x0000000000007941 */ /* 0x000fea0003800200 */
.L_x_14172:
[----:B------:R-:W3:Y:S01]  /*51a0*/  F2I.FTZ.TRUNC.NTZ R25, R25 ;  /* 0x0000001900197305 */ /* 0x000ee2000021f100 */
[----:B------:R-:W-:Y:S05]  /*51b0*/  BRA `(.L_x_14157) ;  /* 0x0000000400087947 */ /* 0x000fea0003800000 */
.L_x_14170:
        /* <DEDUP_REMOVED lines=21> */
.L_x_14179:
[----:B------:R-:W-:Y:S05]  /*5310*/  BSYNC.RECONVERGENT B1 ;  /* 0x0000000000017941 */ /* 0x000fea0003800200 */
.L_x_14178:
[----:B------:R-:W-:Y:S01]  /*5320*/  IMAD.SHL.U32 R0, R0, 0x200000, RZ ;  /* 0x0020000000007824 */ /* 0x000fe200078e00ff */
[----:B------:R-:W-:-:S04]  /*5330*/  LEA R3, R3, 0x37800000, 0x17 ;  /* 0x3780000003037811 */ /* 0x000fc800078eb8ff */
[----:B------:R-:W-:-:S07]  /*5340*/  LOP3.LUT R25, R3, R0, R25, 0xfe, !PT ;  /* 0x0000000003197212 */ /* 0x000fce00078efe19 */
.L_x_14177:
[----:B------:R-:W-:Y:S05]  /*5350*/  BSYNC.RECONVERGENT B0 ;  /* 0x0000000000007941 */ /* 0x000fea0003800200 */
.L_x_14176:
[----:B------:R-:W0:Y:S01]  /*5360*/  F2I.FTZ.TRUNC.NTZ R25, R25 ;  /* 0x0000001900197305 */ /* 0x000e22000021f100 */
[----:B------:R-:W-:Y:S05]  /*5370*/  BRA `(.L_x_14157) ;  /* 0x0000000000987947 */ /* 0x000fea0003800000 */
.L_x_14169:
        /* <DEDUP_REMOVED lines=14> */
.L_x_14183:
[----:B------:R-:W-:Y:S05]  /*5460*/  BSYNC.RECONVERGENT B0 ;  /* 0x0000000000007941 */ /* 0x000fea0003800200 */
.L_x_14182:
[----:B------:R-:W0:Y:S01]  /*5470*/  F2I.FTZ.TRUNC.NTZ R25, R25 ;  /* 0x0000001900197305 */ /* 0x000e22000021f100 */
[----:B------:R-:W-:Y:S05]  /*5480*/  BRA `(.L_x_14157) ;  /* 0x0000000000547947 */ /* 0x000fea0003800000 */
.L_x_14156:
        /* <DEDUP_REMOVED lines=16> */
.L_x_14184:
[----:B------:R-:W-:Y:S01]  /*5590*/  IMAD.MOV.U32 R25, RZ, RZ, RZ ;  /* 0x000000ffff197224 */ /* 0x000fe200078e00ff */
[----:B------:R-:W-:Y:S06]  /*55a0*/  BRA `(.L_x_14157) ;  /* 0x00000000000c7947 */ /* 0x000fec0003800000 */
.L_x_14181:
[----:B------:R0:W5:Y:S01]  /*55b0*/  LDG.E R25, desc[UR36][R4.64] ;  /* 0x0000002404197981 */ /* 0x000162000c1e1900 */
[----:B------:R-:W-:Y:S05]  /*55c0*/  BRA `(.L_x_14157) ;  /* 0x0000000000047947 */ /* 0x000fea0003800000 */
.L_x_14180:
[----:B------:R0:W5:Y:S02]  /*55d0*/  LDG.E R25, desc[UR36][R4.64] ;  /* 0x0000002404197981 */ /* 0x000164000c1e1900 */
.L_x_14157:
[----:B------:R-:W-:-:S07]  /*55e0*/  VIADD R17, R17, 0x80 ;  /* 0x0000008011117836 */ /* 0x000fce0000000000 */
.L_x_14118:
[----:B------:R-:W-:Y:S05]  /*55f0*/  BSYNC.RECONVERGENT B6 ;  /* 0x0000000000067941 */ /* 0x000fea0003800200 */
.L_x_14117:
        /* <DEDUP_REMOVED lines=24> */
.L_x_14190:
[----:B------:R0:W5:Y:S01]  /*5780*/  LDG.E.U8 R23, desc[UR36][R4.64] ;  /* 0x0000002404177981 */ /* 0x000162000c1e1100 */
[----:B------:R-:W-:Y:S05]  /*5790*/  BRA `(.L_x_14192) ;  /* 0x0000000c00307947 */ /* 0x000fea0003800000 */
.L_x_14189:
        /* <DEDUP_REMOVED lines=8> */
.L_x_14194:
[----:B------:R3:W5:Y:S01]  /*5820*/  LDG.E R23, desc[UR36][R4.64] ;  /* 0x0000002404177981 */ /* 0x000762000c1e1900 */
[----:B------:R-:W-:Y:S05]  /*5830*/  BRA `(.L_x_14192) ;  /* 0x0000000c00087947 */ /* 0x000fea0003800000 */
.L_x_14193:
[----:B------:R2:W5:Y:S01]  /*5840*/  LDG.E.S16 R23, desc[UR36][R4.64] ;  /* 0x0000002404177981 */ /* 0x000562000c1e1700 */
[----:B------:R-:W-:Y:S05]  /*5850*/  BRA `(.L_x_14192) ;  /* 0x0000000c00007947 */ /* 0x000fea0003800000 */
.L_x_14188:
        /* <DEDUP_REMOVED lines=9> */
.L_x_14196:
[----:B------:R-:W2:Y:S02]  /*58f0*/  LDG.E.U16 R4, desc[UR36][R4.64] ;  /* 0x0000002404047981 */ /* 0x000ea4000c1e1500 */
[----:B--2---:R-:W-:-:S06]  /*5900*/  HADD2.F32 R23, -RZ, R4.H0_H0 ;  /* 0x20000004ff177230 */ /* 0x004fcc0000004100 */
[----:B------:R-:W0:Y:S01]  /*5910*/  F2I.FTZ.TRUNC.NTZ R23, R23 ;  /* 0x0000001700177305 */ /* 0x000e22000021f100 */
[----:B------:R-:W-:Y:S05]  /*5920*/  BRA `(.L_x_14192) ;  /* 0x0000000800cc7947 */ /* 0x000fea0003800000 */
.L_x_14195:
        /* <DEDUP_REMOVED lines=9> */
.L_x_14198:
[----:B------:R-:W2:Y:S02]  /*59c0*/  LDG.E.U16 R4, desc[UR36][R4.64] ;  /* 0x0000002404047981 */ /* 0x000ea4000c1e1500 */
[----:B--2---:R-:W-:-:S06]  /*59d0*/  HADD2.F32 R23, -RZ, R4.H0_H0 ;  /* 0x20000004ff177230 */ /* 0x004fcc0000004100 */
[----:B------:R-:W0:Y:S01]  /*59e0*/  F2I.FTZ.TRUNC.NTZ R23, R23 ;  /* 0x0000001700177305 */ /* 0x000e22000021f100 */
[----:B------:R-:W-:Y:S05]  /*59f0*/  BRA `(.L_x_14192) ;  /* 0x0000000800987947 */ /* 0x000fea0003800000 */
.L_x_14197:
[----:B------:R-:W2:Y:S02]  /*5a00*/  LDG.E.64 R4, desc[UR36][R4.64] ;  /* 0x0000002404047981 */ /* 0x000ea4000c1e1b00 */
[----:B--2---:R0:W1:Y:S01]  /*5a10*/  F2I.F64.TRUNC R23, R4 ;  /* 0x0000000400177311 */ /* 0x004062000030d100 */
[----:B------:R-:W-:Y:S05]  /*5a20*/  BRA `(.L_x_14192) ;  /* 0x00000008008c7947 */ /* 0x000fea0003800000 */
.L_x_14187:
        /* <DEDUP_REMOVED lines=12> */
.L_x_14201:
[----:B------:R-:W2:Y:S02]  /*5af0*/  LDG.E.64 R4, desc[UR36][R4.64] ;  /* 0x0000002404047981 */ /* 0x000ea4000c1e1b00 */
[----:B--2---:R0:W1:Y:S01]  /*5b00*/  F2I.F64.TRUNC R23, R4 ;  /* 0x0000000400177311 */ /* 0x004062000030d100 */
[----:B------:R-:W-:Y:S05]  /*5b10*/  BRA `(.L_x_14192) ;  /* 0x0000000800507947 */ /* 0x000fea0003800000 */
.L_x_14200:
        /* <DEDUP_REMOVED lines=26> */
.L_x_14203:
        /* <DEDUP_REMOVED lines=14> */
.L_x_14202:
[----:B------:R-:W2:Y:S02]  /*5da0*/  LDG.E.U16 R23, desc[UR36][R4.64] ;  /* 0x0000002404177981 */ /* 0x000ea4000c1e1500 */
[----:B--2---:R-:W-:-:S06]  /*5db0*/  IMAD.U32 R23, R23, 0x10000, RZ ;  /* 0x0001000017177824 */ /* 0x004fcc00078e00ff */
[----:B------:R-:W0:Y:S01]  /*5dc0*/  F2I.FTZ.TRUNC.NTZ R23, R23 ;  /* 0x0000001700177305 */ /* 0x000e22000021f100 */
[----:B------:R-:W-:Y:S05]  /*5dd0*/  BRA `(.L_x_14192) ;  /* 0x0000000400a07947 */ /* 0x000fea0003800000 */
.L_x_14199:
        /* <DEDUP_REMOVED lines=10> */
.L_x_14206:
        /* <DEDUP_REMOVED lines=21> */
.L_x_14210:
[----:B------:R-:W-:Y:S05]  /*5fd0*/  BSYNC.RECONVERGENT B1 ;  /* 0x0000000000017941 */ /* 0x000fea0003800200 */
.L_x_14209:
[----:B------:R-:W-:Y:S01]  /*5fe0*/  IMAD.SHL.U32 R0, R0, 0x100000, RZ ;  /* 0x0010000000007824 */ /* 0x000fe200078e00ff */
[----:B------:R-:W-:-:S04]  /*5ff0*/  LEA R3, R3, 0x3b800000, 0x17 ;  /* 0x3b80000003037811 */ /* 0x000fc800078eb8ff */
[----:B------:R-:W-:-:S07]  /*6000*/  LOP3.LUT R23, R3, R0, R23, 0xfe, !PT ;  /* 0x0000000003177212 */ /* 0x000fce00078efe17 */
.L_x_14208:
[----:B------:R-:W-:Y:S05]  /*6010*/  BSYNC.RECONVERGENT B0 ;  /* 0x0000000000007941 */ /* 0x000fea0003800200 */
.L_x_14207:
[----:B------:R-:W0:Y:S01]  /*6020*/  F2I.FTZ.TRUNC.NTZ R23, R23 ;  /* 0x0000001700177305 */ /* 0x000e22000021f100 */
[----:B------:R-:W-:Y:S05]  /*6030*/  BRA `(.L_x_14192) ;  /* 0x0000000400087947 */ /* 0x000fea0003800000 */
.L_x_14205:
        /* <DEDUP_REMOVED lines=21> */
.L_x_14214:
[----:B------:R-:W-:Y:S05]  /*6190*/  BSYNC.RECONVERGENT B1 ;  /* 0x0000000000017941 */ /* 0x000fea0003800200 */
.L_x_14213:
[----:B------:R-:W-:Y:S01]  /*61a0*/  IMAD.SHL.U32 R0, R0, 0x200000, RZ ;  /* 0x0020000000007824 */ /* 0x000fe200078e00ff */
[----:B------:R-:W-:-:S04]  /*61b0*/  LEA R3, R3, 0x37800000, 0x17 ;  /* 0x3780000003037811 */ /* 0x000fc800078eb8ff */
[----:B------:R-:W-:-:S07]  /*61c0*/  LOP3.LUT R23, R3, R0, R23, 0xfe, !PT ;  /* 0x0000000003177212 */ /* 0x000fce00078efe17 */
.L_x_14212:
[----:B------:R-:W-:Y:S05]  /*61d0*/  BSYNC.RECONVERGENT B0 ;  /* 0x0000000000007941 */ /* 0x000fea0003800200 */
.L_x_14211:
[----:B------:R-:W0:Y:S01]  /*61e0*/  F2I.FTZ.TRUNC.NTZ R23, R23 ;  /* 0x0000001700177305 */ /* 0x000e22000021f100 */
[----:B------:R-:W-:Y:S05]  /*61f0*/  BRA `(.L_x_14192) ;  /* 0x0000000000987947 */ /* 0x000fea0003800000 */
.L_x_14204:
        /* <DEDUP_REMOVED lines=14> */
.L_x_14218:
[----:B------:R-:W-:Y:S05]  /*62e0*/  BSYNC.RECONVERGENT B0 ;  /* 0x0000000000007941 */ /* 0x000fea0003800200 */
.L_x_14217:
[----:B------:R-:W0:Y:S01]  /*62f0*/  F2I.FTZ.TRUNC.NTZ R23, R23 ;  /* 0x0000001700177305 */ /* 0x000e22000021f100 */
[----:B------:R-:W-:Y:S05]  /*6300*/  BRA `(.L_x_14192) ;  /* 0x0000000000547947 */ /* 0x000fea0003800000 */
.L_x_14191:
        /* <DEDUP_REMOVED lines=16> */
.L_x_14219:
[----:B------:R-:W-:Y:S01]  /*6410*/  IMAD.MOV.U32 R23, RZ, RZ, RZ ;  /* 0x000000ffff177224 */ /* 0x000fe200078e00ff */
[----:B------:R-:W-:Y:S06]  /*6420*/  BRA `(.L_x_14192) ;  /* 0x00000000000c7947 */ /* 0x000fec0003800000 */
.L_x_14216:
[----:B------:R0:W5:Y:S01]  /*6430*/  LDG.E R23, desc[UR36][R4.64] ;  /* 0x0000002404177981 */ /* 0x000162000c1e1900 */
[----:B------:R-:W-:Y:S05]  /*6440*/  BRA `(.L_x_14192) ;  /* 0x0000000000047947 */ /* 0x000fea0003800000 */
.L_x_14215:
[----:B------:R0:W5:Y:S02]  /*6450*/  LDG.E R23, desc[UR36][R4.64] ;  /* 0x0000002404177981 */ /* 0x000164000c1e1900 */
.L_x_14192:
        /* <DEDUP_REMOVED lines=19> */
.L_x_14223:
[----:B------:R0:W5:Y:S01]  /*6590*/  LDG.E.U8 R18, desc[UR36][R4.64] ;  /* 0x0000002404127981 */ /* 0x000162000c1e1100 */
[----:B------:R-:W-:Y:S05]  /*65a0*/  BRA `(.L_x_14186) ;  /* 0x0000000c002c7947 */ /* 0x000fea0003800000 */
.L_x_14222:
        /* <DEDUP_REMOVED lines=8> */
.L_x_14226:
[----:B------:R0:W5:Y:S01]  /*6630*/  LDG.E R18, desc[UR36][R4.64] ;  /* 0x0000002404127981 */ /* 0x000162000c1e1900 */
[----:B------:R-:W-:Y:S05]  /*6640*/  BRA `(.L_x_14186) ;  /* 0x0000000c00047947 */ /* 0x000fea0003800000 */
.L_x_14225:
[----:B------:R0:W5:Y:S01]  /*6650*/  LDG.E.S16 R18, desc[UR36][R4.64] ;  /* 0x0000002404127981 */ /* 0x000162000c1e1700 */
[----:B------:R-:W-:Y:S05]  /*6660*/  BRA `(.L_x_14186) ;  /* 0x0000000800fc7947 */ /* 0x000fea0003800000 */
.L_x_14221:
        /* <DEDUP_REMOVED lines=9> */
.L_x_14228:
[----:B------:R-:W2:Y:S02]  /*6700*/  LDG.E.U16 R4, desc[UR36][R4.64] ;  /* 0x0000002404047981 */ /* 0x000ea4000c1e1500 */
[----:B--2---:R-:W-:-:S06]  /*6710*/  HADD2.F32 R18, -RZ, R4.H0_H0 ;  /* 0x20000004ff127230 */ /* 0x004fcc0000004100 */
[----:B------:R-:W0:Y:S01]  /*6720*/  F2I.FTZ.TRUNC.NTZ R18, R18 ;  /* 0x0000001200127305 */ /* 0x000e22000021f100 */
[----:B------:R-:W-:Y:S05]  /*6730*/  BRA `(.L_x_14186) ;  /* 0x0000000800c87947 */ /* 0x000fea0003800000 */
.L_x_14227:
        /* <DEDUP_REMOVED lines=9> */
.L_x_14230:
[----:B------:R-:W2:Y:S02]  /*67d0*/  LDG.E.U16 R4, desc[UR36][R4.64] ;  /* 0x0000002404047981 */ /* 0x000ea4000c1e1500 */
[----:B--2---:R-:W-:-:S06]  /*67e0*/  HADD2.F32 R18, -RZ, R4.H0_H0 ;  /* 0x20000004ff127230 */ /* 0x004fcc0000004100 */
[----:B------:R-:W0:Y:S01]  /*67f0*/  F2I.FTZ.TRUNC.NTZ R18, R18 ;  /* 0x0000001200127305 */ /* 0x000e22000021f100 */
[----:B------:R-:W-:Y:S05]  /*6800*/  BRA `(.L_x_14186) ;  /* 0x0000000800947947 */ /* 0x000fea0003800000 */
.L_x_14229:
[----:B------:R-:W2:Y:S02]  /*6810*/  LDG.E.64 R4, desc[UR36][R4.64] ;  /* 0x0000002404047981 */ /* 0x000ea4000c1e1b00 */
[----:B--2---:R0:W1:Y:S01]  /*6820*/  F2I.F64.TRUNC R18, R4 ;  /* 0x0000000400127311 */ /* 0x004062000030d100 */
[----:B------:R-:W-:Y:S05]  /*6830*/  BRA `(.L_x_14186) ;  /* 0x0000000800887947 */ /* 0x000fea0003800000 */
.L_x_14220:
        /* <DEDUP_REMOVED lines=12> */
.L_x_14233:
[----:B------:R-:W2:Y:S02]  /*6900*/  LDG.E.64 R4, desc[UR36][R4.64] ;  /* 0x0000002404047981 */ /* 0x000ea4000c1e1b00 */
[----:B--2---:R0:W1:Y:S01]  /*6910*/  F2I.F64.TRUNC R18, R4 ;  /* 0x0000000400127311 */ /* 0x004062000030d100 */
[----:B------:R-:W-:Y:S05]  /*6920*/  BRA `(.L_x_14186) ;  /* 0x00000008004c7947 */ /* 0x000fea0003800000 */
.L_x_14232:
        /* <DEDUP_REMOVED lines=26> */
.L_x_14235:
        /* <DEDUP_REMOVED lines=14> */
.L_x_14234:
[----:B------:R-:W2:Y:S02]  /*6bb0*/  LDG.E.U16 R18, desc[UR36][R4.64] ;  /* 0x0000002404127981 */ /* 0x000ea4000c1e1500 */
[----:B--2---:R-:W-:-:S06]  /*6bc0*/  IMAD.U32 R18, R18, 0x10000, RZ ;  /* 0x0001000012127824 */ /* 0x004fcc00078e00ff */
[----:B------:R-:W0:Y:S01]  /*6bd0*/  F2I.FTZ.TRUNC.NTZ R18, R18 ;  /* 0x0000001200127305 */ /* 0x000e22000021f100 */
[----:B------:R-:W-:Y:S05]  /*6be0*/  BRA `(.L_x_14186) ;  /* 0x00000004009c7947 */ /* 0x000fea0003800000 */
.L_x_14231:
        /* <DEDUP_REMOVED lines=10> */
.L_x_14238:
        /* <DEDUP_REMOVED lines=21> */
.L_x_14242:
[----:B------:R-:W-:Y:S05]  /*6de0*/  BSYNC.RECONVERGENT B1 ;  /* 0x0000000000017941 */ /* 0x000fea0003800200 */
.L_x_14241:
[----:B------:R-:W-:Y:S01]  /*6df0*/  IMAD.SHL.U32 R0, R0, 0x100000, RZ ;  /* 0x0010000000007824 */ /* 0x000fe200078e00ff */
[----:B------:R-:W-:-:S04]  /*6e00*/  LEA R3, R3, 0x3b800000, 0x17 ;  /* 0x3b80000003037811 */ /* 0x000fc800078eb8ff */
[----:B------:R-:W-:-:S07]  /*6e10*/  LOP3.LUT R18, R3, R0, R7, 0xfe, !PT ;  /* 0x0000000003127212 */ /* 0x000fce00078efe07 */
.L_x_14240:
[----:B------:R-:W-:Y:S05]  /*6e20*/  BSYNC.RECONVERGENT B0 ;  /* 0x0000000000007941 */ /* 0x000fea0003800200 */
.L_x_14239:
[----:B------:R-:W0:Y:S01]  /*6e30*/  F2I.FTZ.TRUNC.NTZ R18, R18 ;  /* 0x0000001200127305 */ /* 0x000e22000021f100 */
[----:B------:R-:W-:Y:S05]  /*6e40*/  BRA `(.L_x_14186) ;  /* 0x0000000400047947 */ /* 0x000fea0003800000 */
.L_x_14237:
        /* <DEDUP_REMOVED lines=21> */
.L_x_14246:
[----:B------:R-:W-:Y:S05]  /*6fa0*/  BSYNC.RECONVERGENT B1 ;  /* 0x0000000000017941 */ /* 0x000fea0003800200 */
.L_x_14245:
[----:B------:R-:W-:Y:S01]  /*6fb0*/  IMAD.SHL.U32 R0, R0, 0x200000, RZ ;  /* 0x0020000000007824 */ /* 0x000fe200078e00ff */
[----:B------:R-:W-:-:S04]  /*6fc0*/  LEA R3, R3, 0x37800000, 0x17 ;  /* 0x3780000003037811 */ /* 0x000fc800078eb8ff */
[----:B------:R-:W-:-:S07]  /*6fd0*/  LOP3.LUT R18, R3, R0, R7, 0xfe, !PT ;  /* 0x0000000003127212 */ /* 0x000fce00078efe07 */
.L_x_14244:
[----:B------:R-:W-:Y:S05]  /*6fe0*/  BSYNC.RECONVERGENT B0 ;  /* 0x0000000000007941 */ /* 0x000fea0003800200 */
.L_x_14243:
[----:B------:R-:W0:Y:S01]  /*6ff0*/  F2I.FTZ.TRUNC.NTZ R18, R18 ;  /* 0x0000001200127305 */ /* 0x000e22000021f100 */
[----:B------:R-:W-:Y:S05]  /*7000*/  BRA `(.L_x_14186) ;  /* 0x0000000000947947 */ /* 0x000fea0003800000 */
.L_x_14236:
        /* <DEDUP_REMOVED lines=14> */
.L_x_14250:
[----:B------:R-:W-:Y:S05]  /*70f0*/  BSYNC.RECONVERGENT B0 ;  /* 0x0000000000007941 */ /* 0x000fea0003800200 */
.L_x_14249:
[----:B------:R-:W0:Y:S01]  /*7100*/  F2I.FTZ.TRUNC.NTZ R18, R18 ;  /* 0x0000001200127305 */ /* 0x000e22000021f100 */
[----:B------:R-:W-:Y:S05]  /*7110*/  BRA `(.L_x_14186) ;  /* 0x0000000000507947 */ /* 0x000fea0003800000 */
.L_x_14224:
        /* <DEDUP_REMOVED lines=16> */
.L_x_14251:
[----:B------:R-:W-:Y:S05]  /*7220*/  BRA `(.L_x_14186) ;  /* 0x00000000000c7947 */ /* 0x000fea0003800000 */
.L_x_14248:
[----:B------:R0:W5:Y:S01]  /*7230*/  LDG.E R18, desc[UR36][R4.64] ;  /* 0x0000002404127981 */ /* 0x000162000c1e1900 */
[----:B------:R-:W-:Y:S05]  /*7240*/  BRA `(.L_x_14186) ;  /* 0x0000000000047947 */ /* 0x000fea0003800000 */
.L_x_14247:
[----:B------:R0:W5:Y:S02]  /*7250*/  LDG.E R18, desc[UR36][R4.64] ;  /* 0x0000002404127981 */ /* 0x000164000c1e1900 */
.L_x_14186:
[----:B------:R-:W-:Y:S05]  /*7260*/  BSYNC.RECONVERGENT B6 ;  /* 0x0000000000067941 */ /* 0x000fea0003800200 */
.L_x_14185:
        /* <DEDUP_REMOVED lines=30> */
.L_x_14258:
[----:B------:R0:W-:Y:S01]  /*7450*/  STG.E.U8 desc[UR36][R8.64], R4 ;  /* 0x0000000408007986 */ /* 0x0001e2000c101124 */
[----:B------:R-:W-:Y:S05]  /*7460*/  BRA `(.L_x_14260) ;  /* 0x0000000c003c7947 */ /* 0x000fea0003800000 */
.L_x_14257:
        /* <DEDUP_REMOVED lines=9> */
.L_x_14262:
[----:B------:R0:W-:Y:S01]  /*7500*/  STG.E desc[UR36][R8.64], R4 ;  /* 0x0000000408007986 */ /* 0x0001e2000c101924 */
[----:B------:R-:W-:Y:S05]  /*7510*/  BRA `(.L_x_14260) ;  /* 0x0000000c00107947 */ /* 0x000fea0003800000 */
.L_x_14261:
[----:B------:R0:W-:Y:S01]  /*7520*/  STG.E.U16 desc[UR36][R8.64], R4 ;  /* 0x0000000408007986 */ /* 0x0001e2000c101524 */
[----:B------:R-:W-:Y:S05]  /*7530*/  BRA `(.L_x_14260) ;  /* 0x0000000c00087947 */ /* 0x000fea0003800000 */
.L_x_14256:
        /* <DEDUP_REMOVED lines=9> */
.L_x_14264:
[----:B------:R-:W-:-:S04]  /*75d0*/  I2FP.F32.S32 R0, R4 ;  /* 0x0000000400007245 */ /* 0x000fc80000201400 */
[----:B------:R-:W-:-:S05]  /*75e0*/  F2FP.F16.F32.PACK_AB R0, RZ, R0 ;  /* 0x00000000ff00723e */ /* 0x000fca00000000ff */
[----:B------:R0:W-:Y:S01]  /*75f0*/  STG.E.U16 desc[UR36][R8.64], R0 ;  /* 0x0000000008007986 */ /* 0x0001e2000c101524 */
[----:B------:R-:W-:Y:S05]  /*7600*/  BRA `(.L_x_14260) ;  /* 0x0000000800d47947 */ /* 0x000fea0003800000 */
.L_x_14263:
        /* <DEDUP_REMOVED lines=10> */
.L_x_14266:
[----:B------:R-:W-:-:S04]  /*76b0*/  I2FP.F32.S32 R4, R4 ;  /* 0x0000000400047245 */ /* 0x000fc80000201400 */
[----:B------:R-:W-:-:S04]  /*76c0*/  F2FP.F16.F32.PACK_AB R3, RZ, R4 ;  /* 0x00000004ff03723e */ /* 0x000fc800000000ff */
[----:B------:R-:W-:-:S05]  /*76d0*/  PRMT R3, R3, 0x5410, RZ ;  /* 0x0000541003037816 */ /* 0x000fca00000000ff */
[----:B------:R3:W-:Y:S01]  /*76e0*/  STG.E desc[UR36][R8.64], R3 ;  /* 0x0000000308007986 */ /* 0x0007e2000c101924 */
[----:B------:R-:W-:Y:S05]  /*76f0*/  BRA `(.L_x_14260) ;  /* 0x0000000800987947 */ /* 0x000fea0003800000 */
.L_x_14265:
[----:B------:R-:W0:Y:S02]  /*7700*/  I2F.F64 R4, R4 ;  /* 0x0000000400047312 */ /* 0x000e240000201c00 */
[----:B0-----:R4:W-:Y:S01]  /*7710*/  STG.E.64 desc[UR36][R8.64], R4 ;  /* 0x0000000408007986 */ /* 0x0019e2000c101b24 */
[----:B------:R-:W-:Y:S05]  /*7720*/  BRA `(.L_x_14260) ;  /* 0x00000008008c7947 */ /* 0x000fea0003800000 */
.L_x_14255:
        /* <DEDUP_REMOVED lines=12> */
.L_x_14269:
[----:B------:R-:W0:Y:S01]  /*77f0*/  I2F.F64 R4, R4 ;  /* 0x0000000400047312 */ /* 0x000e220000201c00 */
[----:B------:R-:W-:-:S05]  /*7800*/  CS2R R6, SRZ ;  /* 0x0000000000067805 */ /* 0x000fca000001ff00 */
[----:B0-----:R0:W-:Y:S01]  /*7810*/  STG.E.128 desc[UR36][R8.64], R4 ;  /* 0x0000000408007986 */ /* 0x0011e2000c101d24 */
[----:B------:R-:W-:Y:S05]  /*7820*/  BRA `(.L_x_14260) ;  /* 0x00000008004c7947 */ /* 0x000fea0003800000 */
.L_x_14268:
        /* <DEDUP_REMOVED lines=19> */
.L_x_14273:
[----:B------:R-:W-:Y:S05]  /*7960*/  BSYNC.RECONVERGENT B0 ;  /* 0x0000000000007941 */ /* 0x000fea0003800200 */
.L_x_14272:
[----:B------:R-:W-:-:S05]  /*7970*/  LOP3.LUT R5, R0, 0x80, R5, 0xf8, !PT ;  /* 0x0000008000057812 */ /* 0x000fca00078ef805 */
[----:B------:R0:W-:Y:S01]  /*7980*/  STG.E.U8 desc[UR36][R8.64], R5 ;  /* 0x0000000508007986 */ /* 0x0001e2000c101124 */
[----:B------:R-:W-:Y:S05]  /*7990*/  BRA `(.L_x_14260) ;  /* 0x0000000400f07947 */ /* 0x000fea0003800000 */
.L_x_14271:
        /* <DEDUP_REMOVED lines=15> */
.L_x_14275:
[----:B------:R-:W-:Y:S05]  /*7a90*/  BSYNC.RECONVERGENT B0 ;  /* 0x0000000000007941 */ /* 0x000fea0003800200 */
.L_x_14274:
[----:B------:R-:W-:-:S05]  /*7aa0*/  LOP3.LUT R5, R0, 0x80, R5, 0xf8, !PT ;  /* 0x0000008000057812 */ /* 0x000fca00078ef805 */
[----:B------:R0:W-:Y:S01]  /*7ab0*/  STG.E.U8 desc[UR36][R8.64], R5 ;  /* 0x0000000508007986 */ /* 0x0001e2000c101124 */
[----:B------:R-:W-:Y:S05]  /*7ac0*/  BRA `(.L_x_14260) ;  /* 0x0000000400a47947 */ /* 0x000fea0003800000 */
.L_x_14270:
[----:B------:R-:W-:-:S04]  /*7ad0*/  I2FP.F32.S32 R0, R4 ;  /* 0x0000000400007245 */ /* 0x000fc80000201400 */
[----:B------:R-:W-:-:S05]  /*7ae0*/  F2FP.BF16.F32.PACK_AB R0, RZ, R0 ;  /* 0x00000000ff00723e */ /* 0x000fca00000010ff */
[----:B------:R0:W-:Y:S01]  /*7af0*/  STG.E.U16 desc[UR36][R8.64], R0 ;  /* 0x0000000008007986 */ /* 0x0001e2000c101524 */
[----:B------:R-:W-:Y:S05]  /*7b00*/  BRA `(.L_x_14260) ;  /* 0x0000000400947947 */ /* 0x000fea0003800000 */
.L_x_14267:
        /* <DEDUP_REMOVED lines=10> */
.L_x_14278:
        /* <DEDUP_REMOVED lines=13> */
.L_x_14281:
[----:B------:R-:W-:-:S04]  /*7c80*/  SHF.R.U32.HI R0, RZ, 0x14, R3 ;  /* 0x00000014ff007819 */ /* 0x000fc80000011603 */
[----:B------:R-:W-:-:S04]  /*7c90*/  LOP3.LUT R0, R0, 0x1, RZ, 0xc0, !PT ;  /* 0x0000000100007812 */ /* 0x000fc800078ec0ff */
[----:B------:R-:W-:-:S04]  /*7ca0*/  IADD3 R0, PT, PT, R3, 0x487ffff, R0 ;  /* 0x0487ffff03007810 */ /* 0x000fc80007ffe000 */
[----:B------:R-:W-:-:S04]  /*7cb0*/  SHF.R.U32.HI R0, RZ, 0x14, R0 ;  /* 0x00000014ff007819 */ /* 0x000fc80000011600 */
[----:B------:R-:W-:-:S07]  /*7cc0*/  LOP3.LUT R0, R0, 0xff, RZ, 0xc0, !PT ;  /* 0x000000ff00007812 */ /* 0x000fce00078ec0ff */
.L_x_14282:
[----:B------:R-:W-:-:S04]  /*7cd0*/  SHF.R.U32.HI R3, RZ, 0x18, R3 ;  /* 0x00000018ff037819 */ /* 0x000fc80000011603 */
[----:B------:R-:W-:-:S04]  /*7ce0*/  LOP3.LUT R0, R0, 0x80, R3, 0xf8, !PT ;  /* 0x0000008000007812 */ /* 0x000fc800078ef803 */
[----:B------:R-:W-:-:S07]  /*7cf0*/  PRMT R4, R0, 0x7610, R4 ;  /* 0x0000761000047816 */ /* 0x000fce0000000004 */
.L_x_14280:
[----:B------:R-:W-:Y:S05]  /*7d00*/  BSYNC.RECONVERGENT B0 ;  /* 0x0000000000007941 */ /* 0x000fea0003800200 */
.L_x_14279:
[----:B------:R0:W-:Y:S01]  /*7d10*/  STG.E.U8 desc[UR36][R8.64], R4 ;  /* 0x0000000408007986 */ /* 0x0001e2000c101124 */
[----:B------:R-:W-:Y:S05]  /*7d20*/  BRA `(.L_x_14260) ;  /* 0x00000004000c7947 */ /* 0x000fea0003800000 */
.L_x_14277:
        /* <DEDUP_REMOVED lines=13> */
.L_x_14285:
[----:B------:R-:W-:-:S04]  /*7e00*/  SHF.R.U32.HI R0, RZ, 0x15, R3 ;  /* 0x00000015ff007819 */ /* 0x000fc80000011603 */
[----:B------:R-:W-:-:S04]  /*7e10*/  LOP3.LUT R0, R0, 0x1, RZ, 0xc0, !PT ;  /* 0x0000000100007812 */ /* 0x000fc800078ec0ff */
[----:B------:R-:W-:-:S04]  /*7e20*/  IADD3 R0, PT, PT, R3, 0x88fffff, R0 ;  /* 0x088fffff03007810 */ /* 0x000fc80007ffe000 */
[----:B------:R-:W-:-:S04]  /*7e30*/  SHF.R.U32.HI R0, RZ, 0x15, R0 ;  /* 0x00000015ff007819 */ /* 0x000fc80000011600 */
[----:B------:R-:W-:-:S07]  /*7e40*/  LOP3.LUT R0, R0, 0xff, RZ, 0xc0, !PT ;  /* 0x000000ff00007812 */ /* 0x000fce00078ec0ff */
.L_x_14286:
[----:B------:R-:W-:-:S04]  /*7e50*/  SHF.R.U32.HI R3, RZ, 0x18, R3 ;  /* 0x00000018ff037819 */ /* 0x000fc80000011603 */
[----:B------:R-:W-:-:S04]  /*7e60*/  LOP3.LUT R0, R0, 0x80, R3, 0xf8, !PT ;  /* 0x0000008000007812 */ /* 0x000fc800078ef803 */
[----:B------:R-:W-:-:S07]  /*7e70*/  PRMT R4, R0, 0x7610, R4 ;  /* 0x0000761000047816 */ /* 0x000fce0000000004 */
.L_x_14284:
[----:B------:R-:W-:Y:S05]  /*7e80*/  BSYNC.RECONVERGENT B0 ;  /* 0x0000000000007941 */ /* 0x000fea0003800200 */
.L_x_14283:
[----:B------:R0:W-:Y:S01]  /*7e90*/  STG.E.U8 desc[UR36][R8.64], R4 ;  /* 0x0000000408007986 */ /* 0x0001e2000c101124 */
[----:B------:R-:W-:Y:S05]  /*7ea0*/  BRA `(.L_x_14260) ;  /* 0x0000000000ac7947 */ /* 0x000fea0003800000 */
.L_x_14276:
[----:B------:R-:W-:-:S13]  /*7eb0*/  ISETP.NE.AND P0, PT, R0, 0x1c, PT ;  /* 0x0000001c0000780c */ /* 0x000fda0003f05270 */
[----:B------:R-:W-:Y:S05]  /*7ec0*/  @!P0 BRA `(.L_x_14287) ;  /* 0x0000000000a08947 */ /* 0x000fea0003800000 */
[----:B------:R-:W-:-:S13]  /*7ed0*/  ISETP.NE.AND P0, PT, R0, 0x1d, PT ;  /* 0x0000001d0000780c */ /* 0x000fda0003f05270 */
[----:B------:R-:W-:Y:S05]  /*7ee0*/  @!P0 BRA `(.L_x_14288) ;  /* 0x00000000008c8947 */ /* 0x000fea0003800000 */
[----:B------:R-:W-:-:S13]  /*7ef0*/  ISETP.NE.AND P0, PT, R0, 0x2c, PT ;  /* 0x0000002c0000780c */ /* 0x000fda0003f05270 */
[----:B------:R-:W-:Y:S05]  /*7f00*/  @!P0 BRA `(.L_x_14289) ;  /* 0x0000000000448947 */ /* 0x000fea0003800000 */
.L_x_14259:
        /* <DEDUP_REMOVED lines=16> */
.L_x_14290:
[----:B------:R-:W-:Y:S05]  /*8010*/  BRA `(.L_x_14260) ;  /* 0x0000000000507947 */ /* 0x000fea0003800000 */
.L_x_14289:
        /* <DEDUP_REMOVED lines=16> */
.L_x_14288:
[----:B------:R-:W-:-:S05]  /*8120*/  SHF.R.S32.HI R5, RZ, 0x1f, R4 ;  /* 0x0000001fff057819 */ /* 0x000fca0000011404 */
[----:B------:R0:W-:Y:S01]  /*8130*/  STG.E.64 desc[UR36][R8.64], R4 ;  /* 0x0000000408007986 */ /* 0x0001e2000c101b24 */
[----:B------:R-:W-:Y:S05]  /*8140*/  BRA `(.L_x_14260) ;  /* 0x0000000000047947 */ /* 0x000fea0003800000 */
.L_x_14287:
[----:B------:R0:W-:Y:S02]  /*8150*/  STG.E desc[UR36][R8.64], R4 ;  /* 0x0000000408007986 */ /* 0x0001e4000c101924 */
.L_x_14260:
        /* <DEDUP_REMOVED lines=23> */
.L_x_14295:
[----:B------:R4:W-:Y:S01]  /*82d0*/  STG.E.U8 desc[UR36][R8.64], R24 ;  /* 0x0000001808007986 */ /* 0x0009e2000c101124 */
[----:B------:R-:W-:Y:S05]  /*82e0*/  BRA `(.L_x_14297) ;  /* 0x0000000c00387947 */ /* 0x000fea0003800000 */
.L_x_14294:
        /* <DEDUP_REMOVED lines=9> */
.L_x_14299:
[----:B------:R2:W-:Y:S01]  /*8380*/  STG.E desc[UR36][R8.64], R24 ;  /* 0x0000001808007986 */ /* 0x0005e2000c101924 */
[----:B------:R-:W-:Y:S05]  /*8390*/  BRA `(.L_x_14297) ;  /* 0x0000000c000c7947 */ /* 0x000fea0003800000 */
.L_x_14298:
[----:B------:R0:W-:Y:S01]  /*83a0*/  STG.E.U16 desc[UR36][R8.64], R24 ;  /* 0x0000001808007986 */ /* 0x0001e2000c101524 */
[----:B------:R-:W-:Y:S05]  /*83b0*/  BRA `(.L_x_14297) ;  /* 0x0000000c00047947 */ /* 0x000fea0003800000 */
.L_x_14293:
        /* <DEDUP_REMOVED lines=9> */
.L_x_14301:
[----:B------:R-:W-:-:S04]  /*8450*/  I2FP.F32.S32 R0, R24 ;  /* 0x0000001800007245 */ /* 0x000fc80000201400 */
[----:B------:R-:W-:-:S05]  /*8460*/  F2FP.F16.F32.PACK_AB R0, RZ, R0 ;  /* 0x00000000ff00723e */ /* 0x000fca00000000ff */
[----:B------:R0:W-:Y:S01]  /*8470*/  STG.E.U16 desc[UR36][R8.64], R0 ;  /* 0x0000000008007986 */ /* 0x0001e2000c101524 */
[----:B------:R-:W-:Y:S05]  /*8480*/  BRA `(.L_x_14297) ;  /* 0x0000000800d07947 */ /* 0x000fea0003800000 */
.L_x_14300:
        /* <DEDUP_REMOVED lines=10> */
.L_x_14303:
[----:B------:R-:W-:-:S04]  /*8530*/  I2FP.F32.S32 R24, R24 ;  /* 0x0000001800187245 */ /* 0x000fc80000201400 */
[----:B------:R-:W-:-:S04]  /*8540*/  F2FP.F16.F32.PACK_AB R3, RZ, R24 ;  /* 0x00000018ff03723e */ /* 0x000fc800000000ff */
[----:B------:R-:W-:-:S05]  /*8550*/  PRMT R3, R3, 0x5410, RZ ;  /* 0x0000541003037816 */ /* 0x000fca00000000ff */
[----:B------:R0:W-:Y:S01]  /*8560*/  STG.E desc[UR36][R8.64], R3 ;  /* 0x0000000308007986 */ /* 0x0001e2000c101924 */
[----:B------:R-:W-:Y:S05]  /*8570*/  BRA `(.L_x_14297) ;  /* 0x0000000800947947 */ /* 0x000fea0003800000 */
.L_x_14302:
[----:B------:R-:W0:Y:S02]  /*8580*/  I2F.F64 R24, R24 ;  /* 0x0000001800187312 */ /* 0x000e240000201c00 */
[----:B0-----:R0:W-:Y:S01]  /*8590*/  STG.E.64 desc[UR36][R8.64], R24 ;  /* 0x0000001808007986 */ /* 0x0011e2000c101b24 */
[----:B------:R-:W-:Y:S05]  /*85a0*/  BRA `(.L_x_14297) ;  /* 0x0000000800887947 */ /* 0x000fea0003800000 */
.L_x_14292:
        /* <DEDUP_REMOVED lines=12> */
.L_x_14307:
        /* <DEDUP_REMOVED lines=17> */
.L_x_14310:
[----:B------:R-:W-:-:S04]  /*8780*/  SHF.R.U32.HI R3, RZ, 0x18, R5 ;  /* 0x00000018ff037819 */ /* 0x000fc80000011605 */
[----:B------:R-:W-:-:S04]  /*8790*/  LOP3.LUT R0, R0, 0x80, R3, 0xf8, !PT ;  /* 0x0000008000007812 */ /* 0x000fc800078ef803 */
[----:B------:R-:W-:-:S07]  /*87a0*/  PRMT R4, R0, 0x7610, R4 ;  /* 0x0000761000047816 */ /* 0x000fce0000000004 */
.L_x_14309:
[----:B------:R-:W-:Y:S05]  /*87b0*/  BSYNC.RECONVERGENT B0 ;  /* 0x0000000000007941 */ /* 0x000fea0003800200 */
.L_x_14308:
[----:B------:R0:W-:Y:S01]  /*87c0*/  STG.E.U8 desc[UR36][R8.64], R4 ;  /* 0x0000000408007986 */ /* 0x0001e2000c101124 */
[----:B------:R-:W-:Y:S05]  /*87d0*/  BRA `(.L_x_14297) ;  /* 0x0000000400fc7947 */ /* 0x000fea0003800000 */
.L_x_14306:
        /* <DEDUP_REMOVED lines=17> */
.L_x_14313:
[----:B------:R-:W-:-:S04]  /*88f0*/  SHF.R.U32.HI R3, RZ, 0x18, R5 ;  /* 0x00000018ff037819 */ /* 0x000fc80000011605 */
[----:B------:R-:W-:-:S04]  /*8900*/  LOP3.LUT R0, R0, 0x80, R3, 0xf8, !PT ;  /* 0x0000008000007812 */ /* 0x000fc800078ef803 */
[----:B------:R-:W-:-:S07]  /*8910*/  PRMT R4, R0, 0x7610, R4 ;  /* 0x0000761000047816 */ /* 0x000fce0000000004 */
.L_x_14312:
[----:B------:R-:W-:Y:S05]  /*8920*/  BSYNC.RECONVERGENT B0 ;  /* 0x0000000000007941 */ /* 0x000fea0003800200 */
.L_x_14311:
[----:B------:R0:W-:Y:S01]  /*8930*/  STG.E.U8 desc[UR36][R8.64], R4 ;  /* 0x0000000408007986 */ /* 0x0001e2000c101124 */
[----:B------:R-:W-:Y:S05]  /*8940*/  BRA `(.L_x_14297) ;  /* 0x0000000400a07947 */ /* 0x000fea0003800000 */
.L_x_14305:
        /* <DEDUP_REMOVED lines=22> */
.L_x_14315:
[----:B------:R-:W-:-:S05]  /*8ab0*/  SHF.R.S32.HI R25, RZ, 0x1f, R24 ;  /* 0x0000001fff197819 */ /* 0x000fca0000011418 */
[----:B------:R0:W-:Y:S01]  /*8ac0*/  STG.E.64 desc[UR36][R8.64], R24 ;  /* 0x0000001808007986 */ /* 0x0001e2000c101b24 */
[----:B------:R-:W-:Y:S05]  /*8ad0*/  BRA `(.L_x_14297) ;  /* 0x00000004003c7947 */ /* 0x000fea0003800000 */
.L_x_14314:
[----:B------:R0:W-:Y:S01]  /*8ae0*/  STG.E desc[UR36][R8.64], R24 ;  /* 0x0000001808007986 */ /* 0x0001e2000c101924 */
[----:B------:R-:W-:Y:S05]  /*8af0*/  BRA `(.L_x_14297) ;  /* 0x0000000400347947 */ /* 0x000fea0003800000 */
.L_x_14304:
        /* <DEDUP_REMOVED lines=10> */
.L_x_14317:
[----:B------:R-:W0:Y:S01]  /*8ba0*/  I2F.F64 R4, R24 ;  /* 0x0000001800047312 */ /* 0x000e220000201c00 */
[----:B------:R-:W-:-:S05]  /*8bb0*/  CS2R R6, SRZ ;  /* 0x0000000000067805 */ /* 0x000fca000001ff00 */
[----:B0-----:R0:W-:Y:S01]  /*8bc0*/  STG.E.128 desc[UR36][R8.64], R4 ;  /* 0x0000000408007986 */ /* 0x0011e2000c101d24 */
[----:B------:R-:W-:Y:S05]  /*8bd0*/  BRA `(.L_x_14297) ;  /* 0x0000000000fc7947 */ /* 0x000fea0003800000 */
.L_x_14316:
[----:B------:R-:W-:-:S13]  /*8be0*/  ISETP.NE.AND P0, PT, R0, 0xf, PT ;  /* 0x0000000f0000780c */ /* 0x000fda0003f05270 */
[----:B------:R-:W-:Y:S05]  /*8bf0*/  @!P0 BRA `(.L_x_14318) ;  /* 0x0000000000e88947 */ /* 0x000fea0003800000 */
[----:B------:R-:W-:-:S13]  /*8c00*/  ISETP.NE.AND P0, PT, R0, 0x17, PT ;  /* 0x000000170000780c */ /* 0x000fda0003f05270 */
[----:B------:R-:W-:Y:S05]  /*8c10*/  @!P0 BRA `(.L_x_14319) ;  /* 0x0000000000908947 */ /* 0x000fea0003800000 */
[----:B------:R-:W-:-:S13]  /*8c20*/  ISETP.NE.AND P0, PT, R0, 0x18, PT ;  /* 0x000000180000780c */ /* 0x000fda0003f05270 */
[----:B------:R-:W-:Y:S05]  /*8c30*/  @!P0 BRA `(.L_x_14320) ;  /* 0x0000000000448947 */ /* 0x000fea0003800000 */
.L_x_14296:
        /* <DEDUP_REMOVED lines=16> */
.L_x_14321:
[----:B------:R-:W-:Y:S05]  /*8d40*/  BRA `(.L_x_14297) ;  /* 0x0000000000a07947 */ /* 0x000fea0003800000 */
.L_x_14320:
        /* <DEDUP_REMOVED lines=13> */
.L_x_14323:
[----:B------:R-:W-:Y:S05]  /*8e20*/  BSYNC.RECONVERGENT B0 ;  /* 0x0000000000007941 */ /* 0x000fea0003800200 */
.L_x_14322:
[----:B------:R-:W-:-:S05]  /*8e30*/  LOP3.LUT R3, R0, 0x80, R3, 0xf8, !PT ;  /* 0x0000008000037812 */ /* 0x000fca00078ef803 */
[----:B------:R0:W-:Y:S01]  /*8e40*/  STG.E.U8 desc[UR36][R8.64], R3 ;  /* 0x0000000308007986 */ /* 0x0001e2000c101124 */
[----:B------:R-:W-:Y:S05]  /*8e50*/  BRA `(.L_x_14297) ;  /* 0x00000000005c7947 */ /* 0x000fea0003800000 */
.L_x_14319:
        /* <DEDUP_REMOVED lines=12> */
.L_x_14325:
[----:B------:R-:W-:Y:S01]  /*8f20*/  IMAD.MOV.U32 R0, RZ, RZ, 0x7f ;  /* 0x0000007fff007424 */ /* 0x000fe200078e00ff */
[----:B------:R-:W-:-:S04]  /*8f30*/  ISETP.GT.U32.AND P0, PT, R4, 0x7f800000, PT ;  /* 0x7f8000000400780c */ /* 0x000fc80003f04070 */
[----:B------:R-:W-:-:S09]  /*8f40*/  SEL R0, R0, 0x7c, P0 ;  /* 0x0000007c00007807 */ /* 0x000fd20000000000 */
.L_x_14326:
[----:B------:R-:W-:Y:S05]  /*8f50*/  BSYNC.RECONVERGENT B0 ;  /* 0x0000000000007941 */ /* 0x000fea0003800200 */
.L_x_14324:
[----:B------:R-:W-:-:S04]  /*8f60*/  SHF.R.U32.HI R3, RZ, 0x18, R3 ;  /* 0x00000018ff037819 */ /* 0x000fc80000011603 */
[----:B------:R-:W-:-:S05]  /*8f70*/  LOP3.LUT R3, R0, 0x80, R3, 0xf8, !PT ;  /* 0x0000008000037812 */ /* 0x000fca00078ef803 */
[----:B------:R0:W-:Y:S01]  /*8f80*/  STG.E.U8 desc[UR36][R8.64], R3 ;  /* 0x0000000308007986 */ /* 0x0001e2000c101124 */
[----:B------:R-:W-:Y:S05]  /*8f90*/  BRA `(.L_x_14297) ;  /* 0x00000000000c7947 */ /* 0x000fea0003800000 */
.L_x_14318:
[----:B------:R-:W-:-:S04]  /*8fa0*/  I2FP.F32.S32 R0, R24 ;  /* 0x0000001800007245 */ /* 0x000fc80000201400 */
[----:B------:R-:W-:-:S05]  /*8fb0*/  F2FP.BF16.F32.PACK_AB R0, RZ, R0 ;  /* 0x00000000ff00723e */ /* 0x000fca00000010ff */
[----:B------:R0:W-:Y:S02]  /*8fc0*/  STG.E.U16 desc[UR36][R8.64], R0 ;  /* 0x0000000008007986 */ /* 0x0001e4000c101524 */
.L_x_14297:
[----:B------:R-:W-:-:S07]  /*8fd0*/  VIADD R19, R19, 0x80 ;  /* 0x0000008013137836 */ /* 0x000fce0000000000 */
.L_x_14254:
[----:B------:R-:W-:-:S13]  /*8fe0*/  ISETP.GE.AND P0, PT, R19, R16, PT ;  /* 0x000000101300720c */ /* 0x000fda0003f06270 */
[----:B------:R-:W-:Y:S05]  /*8ff0*/  @P0 BREAK.RELIABLE B6 ;  /* 0x0000000000060942 */ /* 0x000fea0003800100 */
[----:B------:R-:W-:Y:S05]  /*9000*/  @P0 BRA `(.L_x_14291) ;  /* 0x0000000c00980947 */ /* 0x000fea0003800000 */
[----:B------:R-:W-:Y:S05]  /*9010*/  BSYNC.RELIABLE B6 ;  /* 0x0000000000067941 */ /* 0x000fea0003800100 */
.L_x_14253:
        /* <DEDUP_REMOVED lines=20> */
.L_x_14330:
[----:B------:R0:W-:Y:S01]  /*9160*/  STG.E.U8 desc[UR36][R8.64], R22 ;  /* 0x0000001608007986 */ /* 0x0001e2000c101124 */
[----:B------:R-:W-:Y:S05]  /*9170*/  BRA `(.L_x_14332) ;  /* 0x0000000c00387947 */ /* 0x000fea0003800000 */
.L_x_14329:
        /* <DEDUP_REMOVED lines=9> */
.L_x_14334:
[----:B------:R0:W-:Y:S01]  /*9210*/  STG.E desc[UR36][R8.64], R22 ;  /* 0x0000001608007986 */ /* 0x0001e2000c101924 */
[----:B------:R-:W-:Y:S05]  /*9220*/  BRA `(.L_x_14332) ;  /* 0x0000000c000c7947 */ /* 0x000fea0003800000 */
.L_x_14333:
[----:B------:R0:W-:Y:S01]  /*9230*/  STG.E.U16 desc[UR36][R8.64], R22 ;  /* 0x0000001608007986 */ /* 0x0001e2000c101524 */
[----:B------:R-:W-:Y:S05]  /*9240*/  BRA `(.L_x_14332) ;  /* 0x0000000c00047947 */ /* 0x000fea0003800000 */
.L_x_14328:
        /* <DEDUP_REMOVED lines=9> */
.L_x_14336:
[----:B------:R-:W-:-:S04]  /*92e0*/  I2FP.F32.S32 R0, R22 ;  /* 0x0000001600007245 */ /* 0x000fc80000201400 */
[----:B------:R-:W-:-:S05]  /*92f0*/  F2FP.F16.F32.PACK_AB R0, RZ, R0 ;  /* 0x00000000ff00723e */ /* 0x000fca00000000ff */
[----:B------:R0:W-:Y:S01]  /*9300*/  STG.E.U16 desc[UR36][R8.64], R0 ;  /* 0x0000000008007986 */ /* 0x0001e2000c101524 */
[----:B------:R-:W-:Y:S05]  /*9310*/  BRA `(.L_x_14332) ;  /* 0x0000000800d07947 */ /* 0x000fea0003800000 */
.L_x_14335:
        /* <DEDUP_REMOVED lines=10> */
.L_x_14338:
[----:B------:R-:W-:-:S04]  /*93c0*/  I2FP.F32.S32 R22, R22 ;  /* 0x0000001600167245 */ /* 0x000fc80000201400 */
[----:B------:R-:W-:-:S04]  /*93d0*/  F2FP.F16.F32.PACK_AB R3, RZ, R22 ;  /* 0x00000016ff03723e */ /* 0x000fc800000000ff */
[----:B------:R-:W-:-:S05]  /*93e0*/  PRMT R3, R3, 0x5410, RZ ;  /* 0x0000541003037816 */ /* 0x000fca00000000ff */
[----:B------:R2:W-:Y:S01]  /*93f0*/  STG.E desc[UR36][R8.64], R3 ;  /* 0x0000000308007986 */ /* 0x0005e2000c101924 */
[----:B------:R-:W-:Y:S05]  /*9400*/  BRA `(.L_x_14332) ;  /* 0x0000000800947947 */ /* 0x000fea0003800000 */
.L_x_14337:
[----:B------:R-:W0:Y:S02]  /*9410*/  I2F.F64 R22, R22 ;  /* 0x0000001600167312 */ /* 0x000e240000201c00 */
[----:B0-----:R4:W-:Y:S01]  /*9420*/  STG.E.64 desc[UR36][R8.64], R22 ;  /* 0x0000001608007986 */ /* 0x0019e2000c101b24 */
[----:B------:R-:W-:Y:S05]  /*9430*/  BRA `(.L_x_14332) ;  /* 0x0000000800887947 */ /* 0x000fea0003800000 */
.L_x_14327:
        /* <DEDUP_REMOVED lines=12> */
.L_x_14342:
        /* <DEDUP_REMOVED lines=17> */
.L_x_14345:
[----:B------:R-:W-:-:S04]  /*9610*/  SHF.R.U32.HI R3, RZ, 0x18, R5 ;  /* 0x00000018ff037819 */ /* 0x000fc80000011605 */
[----:B------:R-:W-:-:S04]  /*9620*/  LOP3.LUT R0, R0, 0x80, R3, 0xf8, !PT ;  /* 0x0000008000007812 */ /* 0x000fc800078ef803 */
[----:B------:R-:W-:-:S07]  /*9630*/  PRMT R4, R0, 0x7610, R4 ;  /* 0x0000761000047816 */ /* 0x000fce0000000004 */
.L_x_14344:
[----:B------:R-:W-:Y:S05]  /*9640*/  BSYNC.RECONVERGENT B0 ;  /* 0x0000000000007941 */ /* 0x000fea0003800200 */
.L_x_14343:
[----:B------:R0:W-:Y:S01]  /*9650*/  STG.E.U8 desc[UR36][R8.64], R4 ;  /* 0x0000000408007986 */ /* 0x0001e2000c101124 */
[----:B------:R-:W-:Y:S05]  /*9660*/  BRA `(.L_x_14332) ;  /* 0x0000000400fc7947 */ /* 0x000fea0003800000 */
.L_x_14341:
        /* <DEDUP_REMOVED lines=17> */
.L_x_14348:
[----:B------:R-:W-:-:S04]  /*9780*/  SHF.R.U32.HI R3, RZ, 0x18, R5 ;  /* 0x00000018ff037819 */ /* 0x000fc80000011605 */
[----:B------:R-:W-:-:S04]  /*9790*/  LOP3.LUT R0, R0, 0x80, R3, 0xf8, !PT ;  /* 0x0000008000007812 */ /* 0x000fc800078ef803 */
[----:B------:R-:W-:-:S07]  /*97a0*/  PRMT R4, R0, 0x7610, R4 ;  /* 0x0000761000047816 */ /* 0x000fce0000000004 */
.L_x_14347:
[----:B------:R-:W-:Y:S05]  /*97b0*/  BSYNC.RECONVERGENT B0 ;  /* 0x0000000000007941 */ /* 0x000fea0003800200 */
.L_x_14346:
[----:B------:R0:W-:Y:S01]  /*97c0*/  STG.E.U8 desc[UR36][R8.64], R4 ;  /* 0x0000000408007986 */ /* 0x0001e2000c101124 */
[----:B------:R-:W-:Y:S05]  /*97d0*/  BRA `(.L_x_14332) ;  /* 0x0000000400a07947 */ /* 0x000fea0003800000 */
.L_x_14340:
        /* <DEDUP_REMOVED lines=22> */
.L_x_14350:
[----:B------:R-:W-:-:S05]  /*9940*/  SHF.R.S32.HI R23, RZ, 0x1f, R22 ;  /* 0x0000001fff177819 */ /* 0x000fca0000011416 */
[----:B------:R0:W-:Y:S01]  /*9950*/  STG.E.64 desc[UR36][R8.64], R22 ;  /* 0x0000001608007986 */ /* 0x0001e2000c101b24 */
[----:B------:R-:W-:Y:S05]  /*9960*/  BRA `(.L_x_14332) ;  /* 0x00000004003c7947 */ /* 0x000fea0003800000 */
.L_x_14349:
[----:B------:R0:W-:Y:S01]  /*9970*/  STG.E desc[UR36][R8.64], R22 ;  /* 0x0000001608007986 */ /* 0x0001e2000c101924 */
[----:B------:R-:W-:Y:S05]  /*9980*/  BRA `(.L_x_14332) ;  /* 0x0000000400347947 */ /* 0x000fea0003800000 */
.L_x_14339:
        /* <DEDUP_REMOVED lines=10> */
.L_x_14352:
[----:B------:R-:W0:Y:S01]  /*9a30*/  I2F.F64 R4, R22 ;  /* 0x0000001600047312 */ /* 0x000e220000201c00 */
[----:B------:R-:W-:-:S05]  /*9a40*/  CS2R R6, SRZ ;  /* 0x0000000000067805 */ /* 0x000fca000001ff00 */
[----:B0-----:R0:W-:Y:S01]  /*9a50*/  STG.E.128 desc[UR36][R8.64], R4 ;  /* 0x0000000408007986 */ /* 0x0011e2000c101d24 */
[----:B------:R-:W-:Y:S05]  /*9a60*/  BRA `(.L_x_14332) ;  /* 0x0000000000fc7947 */ /* 0x000fea0003800000 */
.L_x_14351:
[----:B------:R-:W-:-:S13]  /*9a70*/  ISETP.NE.AND P0, PT, R0, 0xf, PT ;  /* 0x0000000f0000780c */ /* 0x000fda0003f05270 */
[----:B------:R-:W-:Y:S05]  /*9a80*/  @!P0 BRA `(.L_x_14353) ;  /* 0x0000000000e88947 */ /* 0x000fea0003800000 */
[----:B------:R-:W-:-:S13]  /*9a90*/  ISETP.NE.AND P0, PT, R0, 0x17, PT ;  /* 0x000000170000780c */ /* 0x000fda0003f05270 */
[----:B------:R-:W-:Y:S05]  /*9aa0*/  @!P0 BRA `(.L_x_14354) ;  /* 0x0000000000908947 */ /* 0x000fea0003800000 */
[----:B------:R-:W-:-:S13]  /*9ab0*/  ISETP.NE.AND P0, PT, R0, 0x18, PT ;  /* 0x000000180000780c */ /* 0x000fda0003f05270 */
[----:B------:R-:W-:Y:S05]  /*9ac0*/  @!P0 BRA `(.L_x_14355) ;  /* 0x0000000000448947 */ /* 0x000fea0003800000 */
.L_x_14331:
        /* <DEDUP_REMOVED lines=16> */
.L_x_14356:
[----:B------:R-:W-:Y:S05]  /*9bd0*/  BRA `(.L_x_14332) ;  /* 0x0000000000a07947 */ /* 0x000fea0003800000 */
.L_x_14355:
        /* <DEDUP_REMOVED lines=13> */
.L_x_14358:
[----:B------:R-:W-:Y:S05]  /*9cb0*/  BSYNC.RECONVERGENT B0 ;  /* 0x0000000000007941 */ /* 0x000fea0003800200 */
.L_x_14357:
[----:B------:R-:W-:-:S05]  /*9cc0*/  LOP3.LUT R3, R0, 0x80, R3, 0xf8, !PT ;  /* 0x0000008000037812 */ /* 0x000fca00078ef803 */
[----:B------:R0:W-:Y:S01]  /*9cd0*/  STG.E.U8 desc[UR36][R8.64], R3 ;  /* 0x0000000308007986 */ /* 0x0001e2000c101124 */
[----:B------:R-:W-:Y:S05]  /*9ce0*/  BRA `(.L_x_14332) ;  /* 0x00000000005c7947 */ /* 0x000fea0003800000 */
.L_x_14354:
        /* <DEDUP_REMOVED lines=12> */
.L_x_14360:
[----:B------:R-:W-:Y:S01]  /*9db0*/  IMAD.MOV.U32 R0, RZ, RZ, 0x7f ;  /* 0x0000007fff007424 */ /* 0x000fe200078e00ff */
[----:B------:R-:W-:-:S04]  /*9dc0*/  ISETP.GT.U32.AND P0, PT, R4, 0x7f800000, PT ;  /* 0x7f8000000400780c */ /* 0x000fc80003f04070 */
[----:B------:R-:W-:-:S09]  /*9dd0*/  SEL R0, R0, 0x7c, P0 ;  /* 0x0000007c00007807 */ /* 0x000fd20000000000 */
.L_x_14361:
[----:B------:R-:W-:Y:S05]  /*9de0*/  BSYNC.RECONVERGENT B0 ;  /* 0x0000000000007941 */ /* 0x000fea0003800200 */
.L_x_14359:
[----:B------:R-:W-:-:S04]  /*9df0*/  SHF.R.U32.HI R3, RZ, 0x18, R3 ;  /* 0x00000018ff037819 */ /* 0x000fc80000011603 */
[----:B------:R-:W-:-:S05]  /*9e00*/  LOP3.LUT R3, R0, 0x80, R3, 0xf8, !PT ;  /* 0x0000008000037812 */ /* 0x000fca00078ef803 */
[----:B------:R0:W-:Y:S01]  /*9e10*/  STG.E.U8 desc[UR36][R8.64], R3 ;  /* 0x0000000308007986 */ /* 0x0001e2000c101124 */
[----:B------:R-:W-:Y:S05]  /*9e20*/  BRA `(.L_x_14332) ;  /* 0x00000000000c7947 */ /* 0x000fea0003800000 */
.L_x_14353:
[----:B------:R-:W-:-:S04]  /*9e30*/  I2FP.F32.S32 R0, R22 ;  /* 0x0000001600007245 */ /* 0x000fc80000201400 */
[----:B------:R-:W-:-:S05]  /*9e40*/  F2FP.BF16.F32.PACK_AB R0, RZ, R0 ;  /* 0x00000000ff00723e */ /* 0x000fca00000010ff */
[----:B------:R0:W-:Y:S02]  /*9e50*/  STG.E.U16 desc[UR36][R8.64], R0 ;  /* 0x0000000008007986 */ /* 0x0001e4000c101524 */
.L_x_14332:
[----:B------:R-:W-:-:S07]  /*9e60*/  VIADD R19, R19, 0x80 ;  /* 0x0000008013137836 */ /* 0x000fce0000000000 */
.L_x_14291:
[----:B------:R-:W-:Y:S05]  /*9e70*/  BSYNC.RECONVERGENT B7 ;  /* 0x0000000000077941 */ /* 0x000fea0003800200 */
.L_x_14252:
        /* <DEDUP_REMOVED lines=21> */
.L_x_14365:
[----:B------:R-:W-:Y:S01]  /*9fd0*/  STG.E.U8 desc[UR36][R2.64], R18 ;  /* 0x0000001202007986 */ /* 0x000fe2000c101124 */
[----:B------:R-:W-:Y:S05]  /*9fe0*/  EXIT ;  /* 0x000000000000794d */ /* 0x000fea0003800000 */
.L_x_14364:
        /* <DEDUP_REMOVED lines=9> */
.L_x_14368:
[----:B------:R-:W-:Y:S01]  /*a080*/  STG.E desc[UR36][R2.64], R18 ;  /* 0x0000001202007986 */ /* 0x000fe2000c101924 */
[----:B------:R-:W-:Y:S05]  /*a090*/  EXIT ;  /* 0x000000000000794d */ /* 0x000fea0003800000 */
.L_x_14367:
[----:B------:R-:W-:Y:S01]  /*a0a0*/  STG.E.U16 desc[UR36][R2.64], R18 ;  /* 0x0000001202007986 */ /* 0x000fe2000c101524 */
[----:B------:R-:W-:Y:S05]  /*a0b0*/  EXIT ;  /* 0x000000000000794d */ /* 0x000fea0003800000 */
.L_x_14363:
        /* <DEDUP_REMOVED lines=9> */
.L_x_14370:
[----:B------:R-:W-:-:S04]  /*a150*/  I2FP.F32.S32 R0, R18 ;  /* 0x0000001200007245 */ /* 0x000fc80000201400 */
[----:B------:R-:W-:-:S05]  /*a160*/  F2FP.F16.F32.PACK_AB R0, RZ, R0 ;  /* 0x00000000ff00723e */ /* 0x000fca00000000ff */
[----:B------:R-:W-:Y:S01]  /*a170*/  STG.E.U16 desc[UR36][R2.64], R0 ;  /* 0x0000000002007986 */ /* 0x000fe2000c101524 */
[----:B------:R-:W-:Y:S05]  /*a180*/  EXIT ;  /* 0x000000000000794d */ /* 0x000fea0003800000 */
.L_x_14369:
        /* <DEDUP_REMOVED lines=10> */
.L_x_14372:
[----:B------:R-:W-:-:S04]  /*a230*/  I2FP.F32.S32 R18, R18 ;  /* 0x0000001200127245 */ /* 0x000fc80000201400 */
[----:B------:R-:W-:-:S04]  /*a240*/  F2FP.F16.F32.PACK_AB R5, RZ, R18 ;  /* 0x00000012ff05723e */ /* 0x000fc800000000ff */
[----:B------:R-:W-:-:S05]  /*a250*/  PRMT R5, R5, 0x5410, RZ ;  /* 0x0000541005057816 */ /* 0x000fca00000000ff */
[----:B------:R-:W-:Y:S01]  /*a260*/  STG.E desc[UR36][R2.64], R5 ;  /* 0x0000000502007986 */ /* 0x000fe2000c101924 */
[----:B------:R-:W-:Y:S05]  /*a270*/  EXIT ;  /* 0x000000000000794d */ /* 0x000fea0003800000 */
.L_x_14371:
[----:B------:R-:W0:Y:S02]  /*a280*/  I2F.F64 R18, R18 ;  /* 0x0000001200127312 */ /* 0x000e240000201c00 */
[----:B0-----:R-:W-:Y:S01]  /*a290*/  STG.E.64 desc[UR36][R2.64], R18 ;  /* 0x0000001202007986 */ /* 0x001fe2000c101b24 */
[----:B------:R-:W-:Y:S05]  /*a2a0*/  EXIT ;  /* 0x000000000000794d */ /* 0x000fea0003800000 */
.L_x_14362:
        /* <DEDUP_REMOVED lines=12> */
.L_x_14376:
        /* <DEDUP_REMOVED lines=18> */
.L_x_14379:
[----:B------:R-:W-:-:S04]  /*a490*/  SHF.R.U32.HI R5, RZ, 0x18, R5 ;  /* 0x00000018ff057819 */ /* 0x000fc80000011605 */
[----:B------:R-:W-:-:S07]  /*a4a0*/  LOP3.LUT R0, R0, 0x80, R5, 0xf8, !PT ;  /* 0x0000008000007812 */ /* 0x000fce00078ef805 */
.L_x_14378:
[----:B------:R-:W-:Y:S05]  /*a4b0*/  BSYNC.RECONVERGENT B0 ;  /* 0x0000000000007941 */ /* 0x000fea0003800200 */
.L_x_14377:
[----:B------:R-:W-:Y:S01]  /*a4c0*/  STG.E.U8 desc[UR36][R2.64], R0 ;  /* 0x0000000002007986 */ /* 0x000fe2000c101124 */
[----:B------:R-:W-:Y:S05]  /*a4d0*/  EXIT ;  /* 0x000000000000794d */ /* 0x000fea0003800000 */
.L_x_14375:
        /* <DEDUP_REMOVED lines=18> */
.L_x_14382:
[----:B------:R-:W-:-:S04]  /*a600*/  SHF.R.U32.HI R5, RZ, 0x18, R5 ;  /* 0x00000018ff057819 */ /* 0x000fc80000011605 */
[----:B------:R-:W-:-:S07]  /*a610*/  LOP3.LUT R0, R0, 0x80, R5, 0xf8, !PT ;  /* 0x0000008000007812 */ /* 0x000fce00078ef805 */
.L_x_14381:
[----:B------:R-:W-:Y:S05]  /*a620*/  BSYNC.RECONVERGENT B0 ;  /* 0x0000000000007941 */ /* 0x000fea0003800200 */
.L_x_14380:
[----:B------:R-:W-:Y:S01]  /*a630*/  STG.E.U8 desc[UR36][R2.64], R0 ;  /* 0x0000000002007986 */ /* 0x000fe2000c101124 */
[----:B------:R-:W-:Y:S05]  /*a640*/  EXIT ;  /* 0x000000000000794d */ /* 0x000fea0003800000 */
.L_x_14374:
        /* <DEDUP_REMOVED lines=22> */
.L_x_14384:
[----:B------:R-:W-:-:S05]  /*a7b0*/  SHF.R.S32.HI R19, RZ, 0x1f, R18 ;  /* 0x0000001fff137819 */ /* 0x000fca0000011412 */
[----:B------:R-:W-:Y:S01]  /*a7c0*/  STG.E.64 desc[UR36][R2.64], R18 ;  /* 0x0000001202007986 */ /* 0x000fe2000c101b24 */
[----:B------:R-:W-:Y:S05]  /*a7d0*/  EXIT ;  /* 0x000000000000794d */ /* 0x000fea0003800000 */
.L_x_14383:
[----:B------:R-:W-:Y:S01]  /*a7e0*/  STG.E desc[UR36][R2.64], R18 ;  /* 0x0000001202007986 */ /* 0x000fe2000c101924 */
[----:B------:R-:W-:Y:S05]  /*a7f0*/  EXIT ;  /* 0x000000000000794d */ /* 0x000fea0003800000 */
.L_x_14373:
        /* <DEDUP_REMOVED lines=10> */
.L_x_14386:
[----:B------:R-:W0:Y:S01]  /*a8a0*/  I2F.F64 R4, R18 ;  /* 0x0000001200047312 */ /* 0x000e220000201c00 */
[----:B------:R-:W-:-:S05]  /*a8b0*/  CS2R R6, SRZ ;  /* 0x0000000000067805 */ /* 0x000fca000001ff00 */
[----:B0-----:R-:W-:Y:S01]  /*a8c0*/  STG.E.128 desc[UR36][R2.64], R4 ;  /* 0x0000000402007986 */ /* 0x001fe2000c101d24 */
[----:B------:R-:W-:Y:S05]  /*a8d0*/  EXIT ;  /* 0x000000000000794d */ /* 0x000fea0003800000 */
.L_x_14385:
[----:B------:R-:W-:-:S13]  /*a8e0*/  ISETP.NE.AND P0, PT, R0, 0xf, PT ;  /* 0x0000000f0000780c */ /* 0x000fda0003f05270 */
[----:B------:R-:W-:Y:S05]  /*a8f0*/  @!P0 BRA `(.L_x_14387) ;  /* 0x0000000000e88947 */ /* 0x000fea0003800000 */
[----:B------:R-:W-:-:S13]  /*a900*/  ISETP.NE.AND P0, PT, R0, 0x17, PT ;  /* 0x000000170000780c */ /* 0x000fda0003f05270 */
[----:B------:R-:W-:Y:S05]  /*a910*/  @!P0 BRA `(.L_x_14388) ;  /* 0x0000000000908947 */ /* 0x000fea0003800000 */
[----:B------:R-:W-:-:S13]  /*a920*/  ISETP.NE.AND P0, PT, R0, 0x18, PT ;  /* 0x000000180000780c */ /* 0x000fda0003f05270 */
[----:B------:R-:W-:Y:S05]  /*a930*/  @!P0 BRA `(.L_x_14389) ;  /* 0x0000000000448947 */ /* 0x000fea0003800000 */
.L_x_14366:
        /* <DEDUP_REMOVED lines=16> */
.L_x_14390:
[----:B------:R-:W-:Y:S05]  /*aa40*/  EXIT ;  /* 0x000000000000794d */ /* 0x000fea0003800000 */
.L_x_14389:
        /* <DEDUP_REMOVED lines=13> */
.L_x_14392:
[----:B------:R-:W-:Y:S05]  /*ab20*/  BSYNC.RECONVERGENT B0 ;  /* 0x0000000000007941 */ /* 0x000fea0003800200 */
.L_x_14391:
[----:B------:R-:W-:-:S05]  /*ab30*/  LOP3.LUT R5, R0, 0x80, R5, 0xf8, !PT ;  /* 0x0000008000057812 */ /* 0x000fca00078ef805 */
[----:B------:R-:W-:Y:S01]  /*ab40*/  STG.E.U8 desc[UR36][R2.64], R5 ;  /* 0x0000000502007986 */ /* 0x000fe2000c101124 */
[----:B------:R-:W-:Y:S05]  /*ab50*/  EXIT ;  /* 0x000000000000794d */ /* 0x000fea0003800000 */
.L_x_14388:
        /* <DEDUP_REMOVED lines=12> */
.L_x_14394:
[----:B------:R-:W-:Y:S01]  /*ac20*/  IMAD.MOV.U32 R0, RZ, RZ, 0x7f ;  /* 0x0000007fff007424 */ /* 0x000fe200078e00ff */
[----:B------:R-:W-:-:S04]  /*ac30*/  ISETP.GT.U32.AND P0, PT, R4, 0x7f800000, PT ;  /* 0x7f8000000400780c */ /* 0x000fc80003f04070 */
[----:B------:R-:W-:-:S09]  /*ac40*/  SEL R0, R0, 0x7c, P0 ;  /* 0x0000007c00007807 */ /* 0x000fd20000000000 */
.L_x_14395:
[----:B------:R-:W-:Y:S05]  /*ac50*/  BSYNC.RECONVERGENT B0 ;  /* 0x0000000000007941 */ /* 0x000fea0003800200 */
.L_x_14393:
[----:B------:R-:W-:-:S04]  /*ac60*/  SHF.R.U32.HI R5, RZ, 0x18, R5 ;  /* 0x00000018ff057819 */ /* 0x000fc80000011605 */
[----:B------:R-:W-:-:S05]  /*ac70*/  LOP3.LUT R5, R0, 0x80, R5, 0xf8, !PT ;  /* 0x0000008000057812 */ /* 0x000fca00078ef805 */
[----:B------:R-:W-:Y:S01]  /*ac80*/  STG.E.U8 desc[UR36][R2.64], R5 ;  /* 0x0000000502007986 */ /* 0x000fe2000c101124 */
[----:B------:R-:W-:Y:S05]  /*ac90*/  EXIT ;  /* 0x000000000000794d */ /* 0x000fea0003800000 */
.L_x_14387:
[----:B------:R-:W-:-:S04]  /*aca0*/  I2FP.F32.S32 R0, R18 ;  /* 0x0000001200007245 */ /* 0x000fc80000201400 */
[----:B------:R-:W-:-:S05]  /*acb0*/  F2FP.BF16.F32.PACK_AB R0, RZ, R0 ;  /* 0x00000000ff00723e */ /* 0x000fca00000010ff */
[----:B------:R-:W-:Y:S01]  /*acc0*/  STG.E.U16 desc[UR36][R2.64], R0 ;  /* 0x0000000002007986 */ /* 0x000fe2000c101524 */
[----:B------:R-:W-:Y:S05]  /*acd0*/  EXIT ;  /* 0x000000000000794d */ /* 0x000fea0003800000 */
.L_x_14396:
        /* <DEDUP_REMOVED lines=10> */
.L_x_26251:


//--------------------- .text._ZN2at6native18elementwise_kernelILi128ELi2EZNS0_22gpu_kernel_impl_nocastINS0_13BinaryFunctorIiiiNS0_16BitwiseOrFunctorIiEEEEEEvRNS_18TensorIteratorBaseERKT_EUliE_EEviT1_ --------------------------
	.section	.text._ZN2at6native18elementwise_kernelILi128ELi2EZNS0_22gpu_kernel_impl_nocastINS0_13BinaryFunctorIiiiNS0_16BitwiseOrFunctorIiEEEEEEvRNS_18TensorIteratorBaseERKT_EUliE_EEviT1_,"ax",@progbits
	.align	128
        .global         _ZN2at6native18elementwise_kernelILi128ELi2EZNS0_22gpu_kernel_impl_nocastINS0_13BinaryFunctorIiiiNS0_16BitwiseOrFunctorIiEEEEEEvRNS_18TensorIteratorBaseERKT_EUliE_EEviT1_
        .type           _ZN2at6native18elementwise_kernelILi128ELi2EZNS0_22gpu_kernel_impl_nocastINS0_13BinaryFunctorIiiiNS0_16BitwiseOrFunctorIiEEEEEEvRNS_18TensorIteratorBaseERKT_EUliE_EEviT1_,@function
        .size           _ZN2at6native18elementwise_kernelILi128ELi2EZNS0_22gpu_kernel_impl_nocastINS0_13BinaryFunctorIiiiNS0_16BitwiseOrFunctorIiEEEEEEvRNS_18TensorIteratorBaseERKT_EUliE_EEviT1_,(.L_x_26252 - _ZN2at6native18elementwise_kernelILi128ELi2EZNS0_22gpu_kernel_impl_nocastINS0_13BinaryFunctorIiiiNS0_16BitwiseOrFunctorIiEEEEEEvRNS_18TensorIteratorBaseERKT_EUliE_EEviT1_)
        .other          _ZN2at6native18elementwise_kernelILi128ELi2EZNS0_22gpu_kernel_impl_nocastINS0_13BinaryFunctorIiiiNS0_16BitwiseOrFunctorIiEEEEEEvRNS_18TensorIteratorBaseERKT_EUliE_EEviT1_,@"STO_CUDA_ENTRY STV_DEFAULT"
_ZN2at6native18elementwise_kernelILi128ELi2EZNS0_22gpu_kernel_impl_nocastINS0_13BinaryFunctorIiiiNS0_16BitwiseOrFunctorIiEEEEEEvRNS_18TensorIteratorBaseERKT_EUliE_EEviT1_:
.text._ZN2at6native18elementwise_kernelILi128ELi2EZNS0_22gpu_kernel_impl_nocastINS0_13BinaryFunctorIiiiNS0_16BitwiseOrFunctorIiEEEEEEvRNS_18TensorIteratorBaseERKT_EUliE_EEviT1_:
        /* <DEDUP_REMOVED lines=21> */
.L_x_14399:
[----:B------:R-:W-:Y:S05]  /*0150*/  BSYNC.RECONVERGENT B0 ;  /* 0x0000000000007941 */ /* 0x000fea0003800200 */
.L_x_14398:
        /* <DEDUP_REMOVED lines=10> */
.L_x_14397:
        /* <DEDUP_REMOVED lines=355> */
.L_x_14402:
        /* <DEDUP_REMOVED lines=13> */
.L_x_14401:
[----:B------:R-:W-:Y:S05]  /*1900*/  BSYNC.RECONVERGENT B0 ;  /* 0x0000000000007941 */ /* 0x000fea0003800200 */
.L_x_14400:
        /* <DEDUP_REMOVED lines=350> */
.L_x_14403:
        /* <DEDUP_REMOVED lines=13> */
.L_x_14404:
        /* <DEDUP_REMOVED lines=12> */
.L_x_26252:


//--------------------- .text._ZN2at6native27unrolled_elementwise_kernelINS0_13BinaryFunctorIiiiNS0_16BitwiseOrFunctorIiEEEESt5arrayIPcLm3EELi4E23TrivialOffsetCalculatorILi2EjES9_ILi1EjENS0_6memory15LoadWithoutCastENSC_16StoreWithoutCastEEEviT_T0_T2_T3_T4_T5_ --------------------------
	.section	.text._ZN2at6native27unrolled_elementwise_kernelINS0_13BinaryFunctorIiiiNS0_16BitwiseOrFunctorIiEEEESt5arrayIPcLm3EELi4E23TrivialOffsetCalculatorILi2EjES9_ILi1EjENS0_6memory15LoadWithoutCastENSC_16StoreWithoutCastEEEviT_T0_T2_T3_T4_T5_,"ax",@progbits
	.align	128
        .global         _ZN2at6native27unrolled_elementwise_kernelINS0_13BinaryFunctorIiiiNS0_16BitwiseOrFunctorIiEEEESt5arrayIPcLm3EELi4E23TrivialOffsetCalculatorILi2EjES9_ILi1EjENS0_6memory15LoadWithoutCastENSC_16StoreWithoutCastEEEviT_T0_T2_T3_T4_T5_
        .type           _ZN2at6native27unrolled_elementwise_kernelINS0_13BinaryFunctorIiiiNS0_16BitwiseOrFunctorIiEEEESt5arrayIPcLm3EELi4E23TrivialOffsetCalculatorILi2EjES9_ILi1EjENS0_6memory15LoadWithoutCastENSC_16StoreWithoutCastEEEviT_T0_T2_T3_T4_T5_,@function
        .size           _ZN2at6native27unrolled_elementwise_kernelINS0_13BinaryFunctorIiiiNS0_16BitwiseOrFunctorIiEEEESt5arrayIPcLm3EELi4E23TrivialOffsetCalculatorILi2EjES9_ILi1EjENS0_6memory15LoadWithoutCastENSC_16StoreWithoutCastEEEviT_T0_T2_T3_T4_T5_,(.L_x_26253 - _ZN2at6native27unrolled_elementwise_kernelINS0_13BinaryFunctorIiiiNS0_16BitwiseOrFunctorIiEEEESt5arrayIPcLm3EELi4E23TrivialOffsetCalculatorILi2EjES9_ILi1EjENS0_6memory15LoadWithoutCastENSC_16StoreWithoutCastEEEviT_T0_T2_T3_T4_T5_)
        .other          _ZN2at6native27unrolled_elementwise_kernelINS0_13BinaryFunctorIiiiNS0_16BitwiseOrFunctorIiEEEESt5arrayIPcLm3EELi4E23TrivialOffsetCalculatorILi2EjES9_ILi1EjENS0_6memory15LoadWithoutCastENSC_16StoreWithoutCastEEEviT_T0_T2_T3_T4_T5_,@"STO_CUDA_ENTRY STV_DEFAULT"
_ZN2at6native27unrolled_elementwise_kernelINS0_13BinaryFunctorIiiiNS0_16BitwiseOrFunctorIiEEEESt5arrayIPcLm3EELi4E23TrivialOffsetCalculatorILi2EjES9_ILi1EjENS0_6memory15LoadWithoutCastENSC_16StoreWithoutCastEEEviT_T0_T2_T3_T4_T5_:
.text._ZN2at6native27unrolled_elementwise_kernelINS0_13BinaryFunctorIiiiNS0_16BitwiseOrFunctorIiEEEESt5arrayIPcLm3EELi4E23TrivialOffsetCalculatorILi2EjES9_ILi1EjENS0_6memory15LoadWithoutCastENSC_16StoreWithoutCastEEEviT_T0_T2_T3_T4_T5_:
        /* <DEDUP_REMOVED lines=69> */
.L_x_14407:
[----:B------:R-:W-:Y:S05]  /*0450*/  BSYNC.RELIABLE B1 ;  /* 0x0000000000017941 */ /* 0x000fea0003800100 */
.L_x_14406:
[----:B------:R-:W-:-:S13]  /*0460*/  ISETP.GE.AND P0, PT, R19, R18, PT ;  /* 0x000000121300720c */ /* 0x000fda0003f06270 */
[----:B0-----:R-:W0:Y:S01]  /*0470*/  @!P0 LDC.64 R2, c[0x0][0x388] ;  /* 0x0000e200ff028b82 */ /* 0x001e220000000a00 */
[----:B------:R-:W-:Y:S01]  /*0480*/  @!P0 IMAD R5, R0, 0x200, R19 ;  /* 0x0000020000058824 */ /* 0x000fe200078e0213 */
[----:B------:R-:W-:-:S03]  /*0490*/  @!P0 IADD3 R19, PT, PT, R19, 0x80, RZ ;  /* 0x0000008013138810 */ /* 0x000fc60007ffe0ff */
[----:B0-----:R-:W-:-:S05]  /*04a0*/  @!P0 IMAD.WIDE.U32 R2, R5, 0x4, R2 ;  /* 0x0000000405028825 */ /* 0x001fca00078e0002 */
[----:B------:R1:W-:Y:S02]  /*04b0*/  @!P0 STG.E desc[UR4][R2.64], R23 ;  /* 0x0000001702008986 */ /* 0x0003e4000c101904 */
.L_x_14408:
[----:B------:R-:W-:Y:S05]  /*04c0*/  BSYNC.RECONVERGENT B0 ;  /* 0x0000000000007941 */ /* 0x000fea0003800200 */
.L_x_14405:
        /* <DEDUP_REMOVED lines=8> */
.L_x_14409:
        /* <DEDUP_REMOVED lines=11> */
.L_x_26253:


//--------------------- .text._ZN2at6native29vectorized_elementwise_kernelILi2ENS0_13BinaryFunctorIiiiNS0_16BitwiseOrFunctorIiEEEESt5arrayIPcLm3EEEEviT0_T1_ --------------------------
	.section	.text._ZN2at6native29vectorized_elementwise_kernelILi2ENS0_13BinaryFunctorIiiiNS0_16BitwiseOrFunctorIiEEEESt5arrayIPcLm3EEEEviT0_T1_,"ax",@progbits
	.align	128
        .global         _ZN2at6native29vectorized_elementwise_kernelILi2ENS0_13BinaryFunctorIiiiNS0_16BitwiseOrFunctorIiEEEESt5arrayIPcLm3EEEEviT0_T1_
        .type           _ZN2at6native29vectorized_elementwise_kernelILi2ENS0_13BinaryFunctorIiiiNS0_16BitwiseOrFunctorIiEEEESt5arrayIPcLm3EEEEviT0_T1_,@function
        .size           _ZN2at6native29vectorized_elementwise_kernelILi2ENS0_13BinaryFunctorIiiiNS0_16BitwiseOrFunctorIiEEEESt5arrayIPcLm3EEEEviT0_T1_,(.L_x_26254 - _ZN2at6native29vectorized_elementwise_kernelILi2ENS0_13BinaryFunctorIiiiNS0_16BitwiseOrFunctorIiEEEESt5arrayIPcLm3EEEEviT0_T1_)
        .other          _ZN2at6native29vectorized_elementwise_kernelILi2ENS0_13BinaryFunctorIiiiNS0_16BitwiseOrFunctorIiEEEESt5arrayIPcLm3EEEEviT0_T1_,@"STO_CUDA_ENTRY STV_DEFAULT"
_ZN2at6native29vectorized_elementwise_kernelILi2ENS0_13BinaryFunctorIiiiNS0_16BitwiseOrFunctorIiEEEESt5arrayIPcLm3EEEEviT0_T1_:
.text._ZN2at6native29vectorized_elementwise_kernelILi2ENS0_13BinaryFunctorIiiiNS0_16BitwiseOrFunctorIiEEEESt5arrayIPcLm3EEEEviT0_T1_:
        /* <DEDUP_REMOVED lines=118> */
.L_x_14413:
[----:B------:R-:W-:-:S13]  /*0760*/  ISETP.GE.U32.AND P0, PT, R2, R5, PT ;  /* 0x000000050200720c */ /* 0x000fda0003f06070 */
[----:B------:R-:W-:Y:S05]  /*0770*/  @P0 BRA `(.L_x_14415) ;  /* 0x0000000000300947 */ /* 0x000fea0003800000 */
[----:B0-----:R-:W0:Y:S01]  /*0780*/  LDC.64 R8, c[0x0][0x388] ;  /* 0x0000e200ff087b82 */ /* 0x001e220000000a00 */
[----:B------:R-:W-:Y:S01]  /*0790*/  IADD3 R11, PT, PT, R3, R2, RZ ;  /* 0x00000002030b7210 */ /* 0x000fe20007ffe0ff */
[----:B------:R-:W-:-:S04]  /*07a0*/  VIADD R2, R2, 0x80 ;  /* 0x0000008002027836 */ /* 0x000fc80000000000 */
[----:B0-----:R-:W-:-:S05]  /*07b0*/  IMAD.WIDE.U32 R8, R11, 0x4, R8 ;  /* 0x000000040b087825 */ /* 0x001fca00078e0008 */
[----:B------:R1:W-:Y:S02]  /*07c0*/  STG.E desc[UR4][R8.64], R6 ;  /* 0x0000000608007986 */ /* 0x0003e4000c101904 */
.L_x_14414:
[----:B------:R-:W-:-:S13]  /*07d0*/  ISETP.GE.U32.AND P0, PT, R2, R5, PT ;  /* 0x000000050200720c */ /* 0x000fda0003f06070 */
[----:B------:R-:W-:Y:S05]  /*07e0*/  @P0 BRA `(.L_x_14416) ;  /* 0x0000000000300947 */ /* 0x000fea0003800000 */
[----:B01----:R-:W0:Y:S01]  /*07f0*/  LDC.64 R8, c[0x0][0x388] ;  /* 0x0000e200ff087b82 */ /* 0x003e220000000a00 */
[----:B------:R-:W-:Y:S01]  /*0800*/  IADD3 R11, PT, PT, R3, R2, RZ ;  /* 0x00000002030b7210 */ /* 0x000fe20007ffe0ff */
[----:B------:R-:W-:-:S04]  /*0810*/  VIADD R2, R2, 0x80 ;  /* 0x0000008002027836 */ /* 0x000fc80000000000 */
[----:B0-----:R-:W-:-:S05]  /*0820*/  IMAD.WIDE.U32 R8, R11, 0x4, R8 ;  /* 0x000000040b087825 */ /* 0x001fca00078e0008 */
[----:B------:R1:W-:Y:S02]  /*0830*/  STG.E desc[UR4][R8.64], R7 ;  /* 0x0000000708007986 */ /* 0x0003e4000c101904 */
.L_x_14415:
[----:B------:R-:W-:-:S13]  /*0840*/  ISETP.GE.U32.AND P0, PT, R2, R5, PT ;  /* 0x000000050200720c */ /* 0x000fda0003f06070 */
[----:B------:R-:W-:Y:S05]  /*0850*/  @P0 BRA `(.L_x_14417) ;  /* 0x0000000000340947 */ /* 0x000fea0003800000 */
[----:B-1----:R-:W1:Y:S01]  /*0860*/  LDC.64 R6, c[0x0][0x388] ;  /* 0x0000e200ff067b82 */ /* 0x002e620000000a00 */
[----:B0-----:R-:W-:Y:S01]  /*0870*/  IADD3 R9, PT, PT, R3, R2, RZ ;  /* 0x0000000203097210 */ /* 0x001fe20007ffe0ff */
[----:B------:R-:W-:-:S04]  /*0880*/  VIADD R2, R2, 0x80 ;  /* 0x0000008002027836 */ /* 0x000fc80000000000 */
[----:B-1----:R-:W-:-:S05]  /*0890*/  IMAD.WIDE.U32 R6, R9, 0x4, R6 ;  /* 0x0000000409067825 */ /* 0x002fca00078e0006 */
[----:B------:R2:W-:Y:S02]  /*08a0*/  STG.E desc[UR4][R6.64], R20 ;  /* 0x0000001406007986 */ /* 0x0005e4000c101904 */
.L_x_14416:
        /* <DEDUP_REMOVED lines=8> */
.L_x_14417:
[----:B------:R-:W-:Y:S05]  /*0930*/  BSYNC.RELIABLE B1 ;  /* 0x0000000000017941 */ /* 0x000fea0003800100 */
.L_x_14412:
[----:B------:R-:W-:-:S13]  /*0940*/  ISETP.GE.U32.AND P0, PT, R2, R5, PT ;  /* 0x000000050200720c */ /* 0x000fda0003f06070 */
[----:B-12---:R-:W1:Y:S01]  /*0950*/  @!P0 LDC.64 R6, c[0x0][0x388] ;  /* 0x0000e200ff068b82 */ /* 0x006e620000000a00 */
[----:B0-----:R-:W-:Y:S01]  /*0960*/  @!P0 IADD3 R9, PT, PT, R3, R2, RZ ;  /* 0x0000000203098210 */ /* 0x001fe20007ffe0ff */
[----:B------:R-:W-:-:S04]  /*0970*/  @!P0 VIADD R2, R2, 0x80 ;  /* 0x0000008002028836 */ /* 0x000fc80000000000 */
[----:B-1----:R-:W-:-:S05]  /*0980*/  @!P0 IMAD.WIDE.U32 R6, R9, 0x4, R6 ;  /* 0x0000000409068825 */ /* 0x002fca00078e0006 */
[----:B------:R3:W-:Y:S02]  /*0990*/  @!P0 STG.E desc[UR4][R6.64], R0 ;  /* 0x0000000006008986 */ /* 0x0007e4000c101904 */
.L_x_14418:
[----:B------:R-:W-:Y:S05]  /*09a0*/  BSYNC.RECONVERGENT B0 ;  /* 0x0000000000007941 */ /* 0x000fea0003800200 */
.L_x_14411:
        /* <DEDUP_REMOVED lines=8> */
.L_x_14410:
        /* <DEDUP_REMOVED lines=31> */
.L_x_14419:
        /* <DEDUP_REMOVED lines=14> */
.L_x_26254:


//--------------------- .text._ZN2at6native29vectorized_elementwise_kernelILi4ENS0_13BinaryFunctorIiiiNS0_16BitwiseOrFunctorIiEEEESt5arrayIPcLm3EEEEviT0_T1_ --------------------------
	.section	.text._ZN2at6native29vectorized_elementwise_kernelILi4ENS0_13BinaryFunctorIiiiNS0_16BitwiseOrFunctorIiEEEESt5arrayIPcLm3EEEEviT0_T1_,"ax",@progbits
	.align	128
        .global         _ZN2at6native29vectorized_elementwise_kernelILi4ENS0_13BinaryFunctorIiiiNS0_16BitwiseOrFunctorIiEEEESt5arrayIPcLm3EEEEviT0_T1_
        .type           _ZN2at6native29vectorized_elementwise_kernelILi4ENS0_13BinaryFunctorIiiiNS0_16BitwiseOrFunctorIiEEEESt5arrayIPcLm3EEEEviT0_T1_,@function
        .size           _ZN2at6native29vectorized_elementwise_kernelILi4ENS0_13BinaryFunctorIiiiNS0_16BitwiseOrFunctorIiEEEESt5arrayIPcLm3EEEEviT0_T1_,(.L_x_26255 - _ZN2at6native29vectorized_elementwise_kernelILi4ENS0_13BinaryFunctorIiiiNS0_16BitwiseOrFunctorIiEEEESt5arrayIPcLm3EEEEviT0_T1_)
        .other          _ZN2at6native29vectorized_elementwise_kernelILi4ENS0_13BinaryFunctorIiiiNS0_16BitwiseOrFunctorIiEEEESt5arrayIPcLm3EEEEviT0_T1_,@"STO_CUDA_ENTRY STV_DEFAULT"
_ZN2at6native29vectorized_elementwise_kernelILi4ENS0_13BinaryFunctorIiiiNS0_16BitwiseOrFunctorIiEEEESt5arrayIPcLm3EEEEviT0_T1_:
.text._ZN2at6native29vectorized_elementwise_kernelILi4ENS0_13BinaryFunctorIiiiNS0_16BitwiseOrFunctorIiEEEESt5arrayIPcLm3EEEEviT0_T1_:
        /* <DEDUP_REMOVED lines=118> */
.L_x_14423:
[----:B------:R-:W-:-:S13]  /*0760*/  ISETP.GE.U32.AND P0, PT, R2, R5, PT ;  /* 0x000000050200720c */ /* 0x000fda0003f06070 */
[----:B------:R-:W-:Y:S05]  /*0770*/  @P0 BRA `(.L_x_14425) ;  /* 0x0000000000300947 */ /* 0x000fea0003800000 */
[----:B0-----:R-:W0:Y:S01]  /*0780*/  LDC.64 R8, c[0x0][0x388] ;  /* 0x0000e200ff087b82 */ /* 0x001e220000000a00 */
[----:B------:R-:W-:Y:S01]  /*0790*/  IADD3 R11, PT, PT, R3, R2, RZ ;  /* 0x00000002030b7210 */ /* 0x000fe20007ffe0ff */
[----:B------:R-:W-:-:S04]  /*07a0*/  VIADD R2, R2, 0x80 ;  /* 0x0000008002027836 */ /* 0x000fc80000000000 */
[----:B0-----:R-:W-:-:S05]  /*07b0*/  IMAD.WIDE.U32 R8, R11, 0x4, R8 ;  /* 0x000000040b087825 */ /* 0x001fca00078e0008 */
[----:B------:R1:W-:Y:S02]  /*07c0*/  STG.E desc[UR4][R8.64], R6 ;  /* 0x0000000608007986 */ /* 0x0003e4000c101904 */
.L_x_14424:
[----:B------:R-:W-:-:S13]  /*07d0*/  ISETP.GE.U32.AND P0, PT, R2, R5, PT ;  /* 0x000000050200720c */ /* 0x000fda0003f06070 */
[----:B------:R-:W-:Y:S05]  /*07e0*/  @P0 BRA `(.L_x_14426) ;  /* 0x0000000000300947 */ /* 0x000fea0003800000 */
[----:B01----:R-:W0:Y:S01]  /*07f0*/  LDC.64 R8, c[0x0][0x388] ;  /* 0x0000e200ff087b82 */ /* 0x003e220000000a00 */
[----:B------:R-:W-:Y:S01]  /*0800*/  IADD3 R11, PT, PT, R3, R2, RZ ;  /* 0x00000002030b7210 */ /* 0x000fe20007ffe0ff */
[----:B------:R-:W-:-:S04]  /*0810*/  VIADD R2, R2, 0x80 ;  /* 0x0000008002027836 */ /* 0x000fc80000000000 */
[----:B0-----:R-:W-:-:S05]  /*0820*/  IMAD.WIDE.U32 R8, R11, 0x4, R8 ;  /* 0x000000040b087825 */ /* 0x001fca00078e0008 */
[----:B------:R1:W-:Y:S02]  /*0830*/  STG.E desc[UR4][R8.64], R7 ;  /* 0x0000000708007986 */ /* 0x0003e4000c101904 */
.L_x_14425:
[----:B------:R-:W-:-:S13]  /*0840*/  ISETP.GE.U32.AND P0, PT, R2, R5, PT ;  /* 0x000000050200720c */ /* 0x000fda0003f06070 */
[----:B------:R-:W-:Y:S05]  /*0850*/  @P0 BRA `(.L_x_14427) ;  /* 0x0000000000340947 */ /* 0x000fea0003800000 */
[----:B-1----:R-:W1:Y:S01]  /*0860*/  LDC.64 R6, c[0x0][0x388] ;  /* 0x0000e200ff067b82 */ /* 0x002e620000000a00 */
[----:B0-----:R-:W-:Y:S01]  /*0870*/  IADD3 R9, PT, PT, R3, R2, RZ ;  /* 0x0000000203097210 */ /* 0x001fe20007ffe0ff */
[----:B------:R-:W-:-:S04]  /*0880*/  VIADD R2, R2, 0x80 ;  /* 0x0000008002027836 */ /* 0x000fc80000000000 */
[----:B-1----:R-:W-:-:S05]  /*0890*/  IMAD.WIDE.U32 R6, R9, 0x4, R6 ;  /* 0x0000000409067825 */ /* 0x002fca00078e0006 */
[----:B------:R2:W-:Y:S02]  /*08a0*/  STG.E desc[UR4][R6.64], R20 ;  /* 0x0000001406007986 */ /* 0x0005e4000c101904 */
.L_x_14426:
        /* <DEDUP_REMOVED lines=8> */
.L_x_14427:
[----:B------:R-:W-:Y:S05]  /*0930*/  BSYNC.RELIABLE B1 ;  /* 0x0000000000017941 */ /* 0x000fea0003800100 */
.L_x_14422:
[----:B------:R-:W-:-:S13]  /*0940*/  ISETP.GE.U32.AND P0, PT, R2, R5, PT ;  /* 0x000000050200720c */ /* 0x000fda0003f06070 */
[----:B-12---:R-:W1:Y:S01]  /*0950*/  @!P0 LDC.64 R6, c[0x0][0x388] ;  /* 0x0000e200ff068b82 */ /* 0x006e620000000a00 */
[----:B0-----:R-:W-:Y:S01]  /*0960*/  @!P0 IADD3 R9, PT, PT, R3, R2, RZ ;  /* 0x0000000203098210 */ /* 0x001fe20007ffe0ff */
[----:B------:R-:W-:-:S04]  /*0970*/  @!P0 VIADD R2, R2, 0x80 ;  /* 0x0000008002028836 */ /* 0x000fc80000000000 */
[----:B-1----:R-:W-:-:S05]  /*0980*/  @!P0 IMAD.WIDE.U32 R6, R9, 0x4, R6 ;  /* 0x0000000409068825 */ /* 0x002fca00078e0006 */
[----:B------:R3:W-:Y:S02]  /*0990*/  @!P0 STG.E desc[UR4][R6.64], R0 ;  /* 0x0000000006008986 */ /* 0x0007e4000c101904 */
.L_x_14428:
[----:B------:R-:W-:Y:S05]  /*09a0*/  BSYNC.RECONVERGENT B0 ;  /* 0x0000000000007941 */ /* 0x000fea0003800200 */
.L_x_14421:
        /* <DEDUP_REMOVED lines=8> */
.L_x_14420:
        /* <DEDUP_REMOVED lines=25> */
.L_x_14429:
        /* <DEDUP_REMOVED lines=12> */
.L_x_26255:


//--------------------- .text._ZN2at6native29vectorized_elementwise_kernelILi8ENS0_13BinaryFunctorIiiiNS0_16BitwiseOrFunctorIiEEEESt5arrayIPcLm3EEEEviT0_T1_ --------------------------
	.section	.text._ZN2at6native29vectorized_elementwise_kernelILi8ENS0_13BinaryFunctorIiiiNS0_16BitwiseOrFunctorIiEEEESt5arrayIPcLm3EEEEviT0_T1_,"ax",@progbits
	.align	128
        .global         _ZN2at6native29vectorized_elementwise_kernelILi8ENS0_13BinaryFunctorIiiiNS0_16BitwiseOrFunctorIiEEEESt5arrayIPcLm3EEEEviT0_T1_
        .type           _ZN2at6native29vectorized_elementwise_kernelILi8ENS0_13BinaryFunctorIiiiNS0_16BitwiseOrFunctorIiEEEESt5arrayIPcLm3EEEEviT0_T1_,@function
        .size           _ZN2at6native29vectorized_elementwise_kernelILi8ENS0_13BinaryFunctorIiiiNS0_16BitwiseOrFunctorIiEEEESt5arrayIPcLm3EEEEviT0_T1_,(.L_x_26256 - _ZN2at6native29vectorized_elementwise_kernelILi8ENS0_13BinaryFunctorIiiiNS0_16BitwiseOrFunctorIiEEEESt5arrayIPcLm3EEEEviT0_T1_)
        .other          _ZN2at6native29vectorized_elementwise_kernelILi8ENS0_13BinaryFunctorIiiiNS0_16BitwiseOrFunctorIiEEEESt5arrayIPcLm3EEEEviT0_T1_,@"STO_CUDA_ENTRY STV_DEFAULT"
_ZN2at6native29vectorized_elementwise_kernelILi8ENS0_13BinaryFunctorIiiiNS0_16BitwiseOrFunctorIiEEEESt5arrayIPcLm3EEEEviT0_T1_:
.text._ZN2at6native29vectorized_elementwise_kernelILi8ENS0_13BinaryFunctorIiiiNS0_16BitwiseOrFunctorIiEEEESt5arrayIPcLm3EEEEviT0_T1_:
        /* <DEDUP_REMOVED lines=118> */
.L_x_14433:
[----:B------:R-:W-:-:S13]  /*0760*/  ISETP.GE.U32.AND P0, PT, R2, R5, PT ;  /* 0x000000050200720c */ /* 0x000fda0003f06070 */
[----:B------:R-:W-:Y:S05]  /*0770*/  @P0 BRA `(.L_x_14435) ;  /* 0x0000000000300947 */ /* 0x000fea0003800000 */
[----:B0-----:R-:W0:Y:S01]  /*0780*/  LDC.64 R8, c[0x0][0x388] ;  /* 0x0000e200ff087b82 */ /* 0x001e220000000a00 */
[----:B------:R-:W-:Y:S01]  /*0790*/  IADD3 R11, PT, PT, R3, R2, RZ ;  /* 0x00000002030b7210 */ /* 0x000fe20007ffe0ff */
[----:B------:R-:W-:-:S04]  /*07a0*/  VIADD R2, R2, 0x80 ;  /* 0x0000008002027836 */ /* 0x000fc80000000000 */
[----:B0-----:R-:W-:-:S05]  /*07b0*/  IMAD.WIDE.U32 R8, R11, 0x4, R8 ;  /* 0x000000040b087825 */ /* 0x001fca00078e0008 */
[----:B------:R1:W-:Y:S02]  /*07c0*/  STG.E desc[UR4][R8.64], R6 ;  /* 0x0000000608007986 */ /* 0x0003e4000c101904 */
.L_x_14434:
[----:B------:R-:W-:-:S13]  /*07d0*/  ISETP.GE.U32.AND P0, PT, R2, R5, PT ;  /* 0x000000050200720c */ /* 0x000fda0003f06070 */
[----:B------:R-:W-:Y:S05]  /*07e0*/  @P0 BRA `(.L_x_14436) ;  /* 0x0000000000300947 */ /* 0x000fea0003800000 */
[----:B01----:R-:W0:Y:S01]  /*07f0*/  LDC.64 R8, c[0x0][0x388] ;  /* 0x0000e200ff087b82 */ /* 0x003e220000000a00 */
[----:B------:R-:W-:Y:S01]  /*0800*/  IADD3 R11, PT, PT, R3, R2, RZ ;  /* 0x00000002030b7210 */ /* 0x000fe20007ffe0ff */
[----:B------:R-:W-:-:S04]  /*0810*/  VIADD R2, R2, 0x80 ;  /* 0x0000008002027836 */ /* 0x000fc80000000000 */
[----:B0-----:R-:W-:-:S05]  /*0820*/  IMAD.WIDE.U32 R8, R11, 0x4, R8 ;  /* 0x000000040b087825 */ /* 0x001fca00078e0008 */
[----:B------:R1:W-:Y:S02]  /*0830*/  STG.E desc[UR4][R8.64], R7 ;  /* 0x0000000708007986 */ /* 0x0003e4000c101904 */
.L_x_14435:
[----:B------:R-:W-:-:S13]  /*0840*/  ISETP.GE.U32.AND P0, PT, R2, R5, PT ;  /* 0x000000050200720c */ /* 0x000fda0003f06070 */
[----:B------:R-:W-:Y:S05]  /*0850*/  @P0 BRA `(.L_x_14437) ;  /* 0x0000000000340947 */ /* 0x000fea0003800000 */
[----:B-1----:R-:W1:Y:S01]  /*0860*/  LDC.64 R6, c[0x0][0x388] ;  /* 0x0000e200ff067b82 */ /* 0x002e620000000a00 */
[----:B0-----:R-:W-:Y:S01]  /*0870*/  IADD3 R9, PT, PT, R3, R2, RZ ;  /* 0x0000000203097210 */ /* 0x001fe20007ffe0ff */
[----:B------:R-:W-:-:S04]  /*0880*/  VIADD R2, R2, 0x80 ;  /* 0x0000008002027836 */ /* 0x000fc80000000000 */
[----:B-1----:R-:W-:-:S05]  /*0890*/  IMAD.WIDE.U32 R6, R9, 0x4, R6 ;  /* 0x0000000409067825 */ /* 0x002fca00078e0006 */
[----:B------:R2:W-:Y:S02]  /*08a0*/  STG.E desc[UR4][R6.64], R20 ;  /* 0x0000001406007986 */ /* 0x0005e4000c101904 */
.L_x_14436:
        /* <DEDUP_REMOVED lines=8> */
.L_x_14437:
[----:B------:R-:W-:Y:S05]  /*0930*/  BSYNC.RELIABLE B1 ;  /* 0x0000000000017941 */ /* 0x000fea0003800100 */
.L_x_14432:
[----:B------:R-:W-:-:S13]  /*0940*/  ISETP.GE.U32.AND P0, PT, R2, R5, PT ;  /* 0x000000050200720c */ /* 0x000fda0003f06070 */
[----:B-12---:R-:W1:Y:S01]  /*0950*/  @!P0 LDC.64 R6, c[0x0][0x388] ;  /* 0x0000e200ff068b82 */ /* 0x006e620000000a00 */
[----:B0-----:R-:W-:Y:S01]  /*0960*/  @!P0 IADD3 R9, PT, PT, R3, R2, RZ ;  /* 0x0000000203098210 */ /* 0x001fe20007ffe0ff */
[----:B------:R-:W-:-:S04]  /*0970*/  @!P0 VIADD R2, R2, 0x80 ;  /* 0x0000008002028836 */ /* 0x000fc80000000000 */
[----:B-1----:R-:W-:-:S05]  /*0980*/  @!P0 IMAD.WIDE.U32 R6, R9, 0x4, R6 ;  /* 0x0000000409068825 */ /* 0x002fca00078e0006 */
[----:B------:R3:W-:Y:S02]  /*0990*/  @!P0 STG.E desc[UR4][R6.64], R0 ;  /* 0x0000000006008986 */ /* 0x0007e4000c101904 */
.L_x_14438:
[----:B------:R-:W-:Y:S05]  /*09a0*/  BSYNC.RECONVERGENT B0 ;  /* 0x0000000000007941 */ /* 0x000fea0003800200 */
.L_x_14431:
        /* <DEDUP_REMOVED lines=8> */
.L_x_14430:
        /* <DEDUP_REMOVED lines=22> */
.L_x_14439:
        /* <DEDUP_REMOVED lines=15> */
.L_x_26256:


//--------------------- .text._ZN2at6native18elementwise_kernelILi128ELi4EZNS0_15gpu_kernel_implINS0_13AUnaryFunctorIaaaNS0_16BitwiseOrFunctorIaEEEEEEvRNS_18TensorIteratorBaseERKT_EUliE_EEviT1_ --------------------------
	.section	.text._ZN2at6native18elementwise_kernelILi128ELi4EZNS0_15gpu_kernel_implINS0_13AUnaryFunctorIaaaNS0_16BitwiseOrFunctorIaEEEEEEvRNS_18TensorIteratorBaseERKT_EUliE_EEviT1_,"ax",@progbits
	.align	128
        .global         _ZN2at6native18elementwise_kernelILi128ELi4EZNS0_15gpu_kernel_implINS0_13AUnaryFunctorIaaaNS0_16BitwiseOrFunctorIaEEEEEEvRNS_18TensorIteratorBaseERKT_EUliE_EEviT1_
        .type           _ZN2at6native18elementwise_kernelILi128ELi4EZNS0_15gpu_kernel_implINS0_13AUnaryFunctorIaaaNS0_16BitwiseOrFunctorIaEEEEEEvRNS_18TensorIteratorBaseERKT_EUliE_EEviT1_,@function
        .size           _ZN2at6native18elementwise_kernelILi128ELi4EZNS0_15gpu_kernel_implINS0_13AUnaryFunctorIaaaNS0_16BitwiseOrFunctorIaEEEEEEvRNS_18TensorIteratorBaseERKT_EUliE_EEviT1_,(.L_x_26257 - _ZN2at6native18elementwise_kernelILi128ELi4EZNS0_15gpu_kernel_implINS0_13AUnaryFunctorIaaaNS0_16BitwiseOrFunctorIaEEEEEEvRNS_18TensorIteratorBaseERKT_EUliE_EEviT1_)
        .other          _ZN2at6native18elementwise_kernelILi128ELi4EZNS0_15gpu_kernel_implINS0_13AUnaryFunctorIaaaNS0_16BitwiseOrFunctorIaEEEEEEvRNS_18TensorIteratorBaseERKT_EUliE_EEviT1_,@"STO_CUDA_ENTRY STV_DEFAULT"
_ZN2at6native18elementwise_kernelILi128ELi4EZNS0_15gpu_kernel_implINS0_13AUnaryFunctorIaaaNS0_16BitwiseOrFunctorIaEEEEEEvRNS_18TensorIteratorBaseERKT_EUliE_EEviT1_:
.text._ZN2at6native18elementwise_kernelILi128ELi4EZNS0_15gpu_kernel_implINS0_13AUnaryFunctorIaaaNS0_16BitwiseOrFunctorIaEEEEEEvRNS_18TensorIteratorBaseERKT_EUliE_EEviT1_:
        /* <DEDUP_REMOVED lines=320> */
.L_x_14442:
        /* <DEDUP_REMOVED lines=16> */
.L_x_14446:
[----:B------:R0:W5:Y:S01]  /*1500*/  LDG.E.U8 R0, desc[UR36][R2.64] ;  /* 0x0000002402007981 */ /* 0x000162000c1e1100 */
[----:B------:R-:W-:Y:S05]  /*1510*/  BRA `(.L_x_14448) ;  /* 0x0000000c004c7947 */ /* 0x000fea0003800000 */
.L_x_14445:
        /* <DEDUP_REMOVED lines=8> */
.L_x_14450:
[----:B------:R0:W5:Y:S01]  /*15a0*/  LDG.E.U8 R0, desc[UR36][R2.64] ;  /* 0x0000002402007981 */ /* 0x000162000c1e1100 */
[----:B------:R-:W-:Y:S05]  /*15b0*/  BRA `(.L_x_14448) ;  /* 0x0000000c00247947 */ /* 0x000fea0003800000 */
.L_x_14449:
[----:B------:R0:W5:Y:S01]  /*15c0*/  LDG.E.U16 R0, desc[UR36][R2.64] ;  /* 0x0000002402007981 */ /* 0x000162000c1e1500 */
[----:B------:R-:W-:Y:S05]  /*15d0*/  BRA `(.L_x_14448) ;  /* 0x0000000c001c7947 */ /* 0x000fea0003800000 */
.L_x_14444:
        /* <DEDUP_REMOVED lines=9> */
.L_x_14452:
[----:B------:R-:W2:Y:S02]  /*1670*/  LDG.E.U16 R4, desc[UR36][R2.64] ;  /* 0x0000002402047981 */ /* 0x000ea4000c1e1500 */
[----:B--2---:R-:W-:-:S06]  /*1680*/  HADD2.F32 R4, -RZ, R4.H0_H0 ;  /* 0x20000004ff047230 */ /* 0x004fcc0000004100 */
[----:B------:R-:W0:Y:S02]  /*1690*/  F2I.FTZ.TRUNC.NTZ R4, R4 ;  /* 0x0000000400047305 */ /* 0x000e24000021f100 */
[----:B0-----:R-:W-:Y:S01]  /*16a0*/  PRMT R0, R4, 0x7610, R0 ;  /* 0x0000761004007816 */ /* 0x001fe20000000000 */
[----:B------:R-:W-:Y:S06]  /*16b0*/  BRA `(.L_x_14448) ;  /* 0x0000000800e47947 */ /* 0x000fec0003800000 */
.L_x_14451:
        /* <DEDUP_REMOVED lines=9> */
.L_x_14454:
[----:B------:R-:W2:Y:S02]  /*1750*/  LDG.E.U16 R2, desc[UR36][R2.64] ;  /* 0x0000002402027981 */ /* 0x000ea4000c1e1500 */
[----:B--2---:R-:W-:-:S06]  /*1760*/  HADD2.F32 R4, -RZ, R2.H0_H0 ;  /* 0x20000002ff047230 */ /* 0x004fcc0000004100 */
[----:B------:R-:W0:Y:S02]  /*1770*/  F2I.FTZ.TRUNC.NTZ R4, R4 ;  /* 0x0000000400047305 */ /* 0x000e24000021f100 */
[----:B0-----:R-:W-:Y:S01]  /*1780*/  PRMT R0, R4, 0x7610, R0 ;  /* 0x0000761004007816 */ /* 0x001fe20000000000 */
[----:B------:R-:W-:Y:S06]  /*1790*/  BRA `(.L_x_14448) ;  /* 0x0000000800ac7947 */ /* 0x000fec0003800000 */
.L_x_14453:
[----:B------:R-:W2:Y:S02]  /*17a0*/  LDG.E.64 R2, desc[UR36][R2.64] ;  /* 0x0000002402027981 */ /* 0x000ea4000c1e1b00 */
[----:B--2---:R0:W1:Y:S01]  /*17b0*/  F2I.F64.TRUNC R0, R2 ;  /* 0x0000000200007311 */ /* 0x004062000030d100 */
[----:B------:R-:W-:Y:S05]  /*17c0*/  BRA `(.L_x_14448) ;  /* 0x0000000800a07947 */ /* 0x000fea0003800000 */
.L_x_14443:
        /* <DEDUP_REMOVED lines=12> */
.L_x_14457:
[----:B------:R-:W2:Y:S02]  /*1890*/  LDG.E.64 R2, desc[UR36][R2.64] ;  /* 0x0000002402027981 */ /* 0x000ea4000c1e1b00 */
[----:B--2---:R3:W4:Y:S01]  /*18a0*/  F2I.F64.TRUNC R0, R2 ;  /* 0x0000000200007311 */ /* 0x004722000030d100 */
[----:B------:R-:W-:Y:S05]  /*18b0*/  BRA `(.L_x_14448) ;  /* 0x0000000800647947 */ /* 0x000fea0003800000 */
.L_x_14456:
        /* <DEDUP_REMOVED lines=27> */
.L_x_14459:
        /* <DEDUP_REMOVED lines=14> */
.L_x_14458:
[----:B------:R-:W2:Y:S02]  /*1b50*/  LDG.E.U16 R4, desc[UR36][R2.64] ;  /* 0x0000002402047981 */ /* 0x000ea4000c1e1500 */
[----:B--2---:R-:W-:-:S06]  /*1b60*/  IMAD.U32 R4, R4, 0x10000, RZ ;  /* 0x0001000004047824 */ /* 0x004fcc00078e00ff */
[----:B------:R-:W0:Y:S02]  /*1b70*/  F2I.FTZ.TRUNC.NTZ R4, R4 ;  /* 0x0000000400047305 */ /* 0x000e24000021f100 */
[----:B0-----:R-:W-:Y:S01]  /*1b80*/  PRMT R0, R4, 0x7610, R0 ;  /* 0x0000761004007816 */ /* 0x001fe20000000000 */
[----:B------:R-:W-:Y:S06]  /*1b90*/  BRA `(.L_x_14448) ;  /* 0x0000000400ac7947 */ /* 0x000fec0003800000 */
.L_x_14455:
        /* <DEDUP_REMOVED lines=10> */
.L_x_14462:
        /* <DEDUP_REMOVED lines=21> */
.L_x_14466:
[----:B------:R-:W-:Y:S05]  /*1d90*/  BSYNC.RECONVERGENT B1 ;  /* 0x0000000000017941 */ /* 0x000fea0003800200 */
.L_x_14465:
[----:B------:R-:W-:Y:S01]  /*1da0*/  IMAD.SHL.U32 R0, R0, 0x100000, RZ ;  /* 0x0010000000007824 */ /* 0x000fe200078e00ff */
[----:B------:R-:W-:-:S04]  /*1db0*/  LEA R2, R2, 0x3b800000, 0x17 ;  /* 0x3b80000002027811 */ /* 0x000fc800078eb8ff */
[----:B------:R-:W-:-:S07]  /*1dc0*/  LOP3.LUT R4, R2, R0, R7, 0xfe, !PT ;  /* 0x0000000002047212 */ /* 0x000fce00078efe07 */
.L_x_14464:
[----:B------:R-:W-:Y:S05]  /*1dd0*/  BSYNC.RECONVERGENT B0 ;  /* 0x0000000000007941 */ /* 0x000fea0003800200 */
.L_x_14463:
[----:B------:R-:W0:Y:S02]  /*1de0*/  F2I.FTZ.TRUNC.NTZ R4, R4 ;  /* 0x0000000400047305 */ /* 0x000e24000021f100 */
[----:B0-----:R-:W-:Y:S01]  /*1df0*/  PRMT R0, R4, 0x7610, R0 ;  /* 0x0000761004007816 */ /* 0x001fe20000000000 */
[----:B------:R-:W-:Y:S06]  /*1e00*/  BRA `(.L_x_14448) ;  /* 0x0000000400107947 */ /* 0x000fec0003800000 */
.L_x_14461:
        /* <DEDUP_REMOVED lines=21> */
.L_x_14470:
[----:B------:R-:W-:Y:S05]  /*1f60*/  BSYNC.RECONVERGENT B1 ;  /* 0x0000000000017941 */ /* 0x000fea0003800200 */
.L_x_14469:
[----:B------:R-:W-:Y:S02]  /*1f70*/  SHF.L.U32 R0, R0, 0x15, RZ ;  /* 0x0000001500007819 */ /* 0x000fe400000006ff */
[----:B------:R-:W-:-:S04]  /*1f80*/  LEA R2, R2, 0x37800000, 0x17 ;  /* 0x3780000002027811 */ /* 0x000fc800078eb8ff */
[----:B------:R-:W-:-:S07]  /*1f90*/  LOP3.LUT R4, R2, R0, R7, 0xfe, !PT ;  /* 0x0000000002047212 */ /* 0x000fce00078efe07 */
.L_x_14468:
[----:B------:R-:W-:Y:S05]  /*1fa0*/  BSYNC.RECONVERGENT B0 ;  /* 0x0000000000007941 */ /* 0x000fea0003800200 */
.L_x_14467:
[----:B------:R-:W0:Y:S02]  /*1fb0*/  F2I.FTZ.TRUNC.NTZ R4, R4 ;  /* 0x0000000400047305 */ /* 0x000e24000021f100 */
[----:B0-----:R-:W-:Y:S01]  /*1fc0*/  PRMT R0, R4, 0x7610, R0 ;  /* 0x0000761004007816 */ /* 0x001fe20000000000 */
[----:B------:R-:W-:Y:S06]  /*1fd0*/  BRA `(.L_x_14448) ;  /* 0x00000000009c7947 */ /* 0x000fec0003800000 */
.L_x_14460:
[----:B------:R-:W-:-:S09]  /*1fe0*/  UISETP.NE.AND UP0, UPT, UR4, 0x1c, UPT ;  /* 0x0000001c0400788c */ /* 0x000fd2000bf05270 */
[----:B------:R-:W-:Y:S05]  /*1ff0*/  BRA.U !UP0, `(.L_x_14471) ;  /* 0x0000000108907547 */ /* 0x000fea000b800000 */
[----:B------:R-:W-:-:S09]  /*2000*/  UISETP.NE.AND UP0, UPT, UR4, 0x1d, UPT ;  /* 0x0000001d0400788c */ /* 0x000fd2000bf05270 */
[----:B------:R-:W-:Y:S05]  /*2010*/  BRA.U !UP0, `(.L_x_14472) ;  /* 0x0000000108807547 */ /* 0x000fea000b800000 */
[----:B------:R-:W-:-:S09]  /*2020*/  UISETP.NE.AND UP0, UPT, UR4, 0x2c, UPT ;  /* 0x0000002c0400788c */ /* 0x000fd2000bf05270 */
[----:B------:R-:W-:Y:S05]  /*2030*/  BRA.U !UP0, `(.L_x_14473) ;  /* 0x0000000108487547 */ /* 0x000fea000b800000 */
.L_x_14447:
        /* <DEDUP_REMOVED lines=16> */
.L_x_14474:
[----:B------:R-:W-:Y:S01]  /*2140*/  PRMT R0, RZ, 0x7610, R0 ;  /* 0x00007610ff007816 */ /* 0x000fe20000000000 */
[----:B------:R-:W-:Y:S06]  /*2150*/  BRA `(.L_x_14448) ;  /* 0x00000000003c7947 */ /* 0x000fec0003800000 */
.L_x_14473:
        /* <DEDUP_REMOVED lines=8> */
.L_x_14476:
[----:B------:R-:W-:Y:S05]  /*21e0*/  BSYNC.RECONVERGENT B0 ;  /* 0x0000000000007941 */ /* 0x000fea0003800200 */
.L_x_14475:
[----:B------:R-:W0:Y:S02]  /*21f0*/  F2I.FTZ.TRUNC.NTZ R4, R4 ;  /* 0x0000000400047305 */ /* 0x000e24000021f100 */
[----:B0-----:R-:W-:Y:S01]  /*2200*/  PRMT R0, R4, 0x7610, R0 ;  /* 0x0000761004007816 */ /* 0x001fe20000000000 */
[----:B------:R-:W-:Y:S06]  /*2210*/  BRA `(.L_x_14448) ;  /* 0x00000000000c7947 */ /* 0x000fec0003800000 */
.L_x_14472:
[----:B------:R2:W5:Y:S01]  /*2220*/  LDG.E.U8 R0, desc[UR36][R2.64] ;  /* 0x0000002402007981 */ /* 0x000562000c1e1100 */
[----:B------:R-:W-:Y:S05]  /*2230*/  BRA `(.L_x_14448) ;  /* 0x0000000000047947 */ /* 0x000fea0003800000 */
.L_x_14471:
[----:B------:R1:W5:Y:S02]  /*2240*/  LDG.E.U8 R0, desc[UR36][R2.64] ;  /* 0x0000002402007981 */ /* 0x000364000c1e1100 */
.L_x_14448:
        /* <DEDUP_REMOVED lines=17> */
.L_x_14480:
[----:B------:R3:W-:Y:S01]  /*2360*/  STG.E.U8 desc[UR36][R2.64], R7 ;  /* 0x0000000702007986 */ /* 0x0007e2000c101124 */
[----:B------:R-:W-:Y:S05]  /*2370*/  BRA `(.L_x_14482) ;  /* 0x0000000c00847947 */ /* 0x000fea0003800000 */
.L_x_14479:
        /* <DEDUP_REMOVED lines=12> */
.L_x_14484:
[----:B------:R-:W-:-:S04]  /*2440*/  LOP3.LUT R7, R7, 0xffff, RZ, 0xc0, !PT ;  /* 0x0000ffff07077812 */ /* 0x000fc800078ec0ff */
[----:B------:R-:W-:-:S05]  /*2450*/  PRMT R5, R7, 0x8880, RZ ;  /* 0x0000888007057816 */ /* 0x000fca00000000ff */
[----:B------:R1:W-:Y:S01]  /*2460*/  STG.E desc[UR36][R2.64], R5 ;  /* 0x0000000502007986 */ /* 0x0003e2000c101924 */
[----:B------:R-:W-:Y:S05]  /*2470*/  BRA `(.L_x_14482) ;  /* 0x0000000c00447947 */ /* 0x000fea0003800000 */
.L_x_14483:
[----:B------:R-:W-:-:S04]  /*2480*/  PRMT R5, R7, 0x8880, RZ ;  /* 0x0000888007057816 */ /* 0x000fc800000000ff */
[----:B------:R-:W-:-:S05]  /*2490*/  PRMT R5, R5, 0x7710, RZ ;  /* 0x0000771005057816 */ /* 0x000fca00000000ff */
[----:B------:R2:W-:Y:S01]  /*24a0*/  STG.E.U16 desc[UR36][R2.64], R5 ;  /* 0x0000000502007986 */ /* 0x0005e2000c101524 */
[----:B------:R-:W-:Y:S05]  /*24b0*/  BRA `(.L_x_14482) ;  /* 0x0000000c00347947 */ /* 0x000fea0003800000 */
.L_x_14478:
        /* <DEDUP_REMOVED lines=9> */
.L_x_14486:
[----:B------:R-:W0:Y:S02]  /*2550*/  I2F.S8 R0, R7 ;  /* 0x0000000700007306 */ /* 0x000e240000001400 */
[----:B0-----:R-:W-:-:S05]  /*2560*/  F2FP.F16.F32.PACK_AB R0, RZ, R0 ;  /* 0x00000000ff00723e */ /* 0x001fca00000000ff */
[----:B------:R0:W-:Y:S01]  /*2570*/  STG.E.U16 desc[UR36][R2.64], R0 ;  /* 0x0000000002007986 */ /* 0x0001e2000c101524 */
[----:B------:R-:W-:Y:S05]  /*2580*/  BRA `(.L_x_14482) ;  /* 0x0000000c00007947 */ /* 0x000fea0003800000 */
.L_x_14485:
        /* <DEDUP_REMOVED lines=10> */
.L_x_14488:
[----:B------:R-:W0:Y:S02]  /*2630*/  I2F.S8 R7, R7 ;  /* 0x0000000700077306 */ /* 0x000e240000001400 */
[----:B0-----:R-:W-:-:S04]  /*2640*/  F2FP.F16.F32.PACK_AB R5, RZ, R7 ;  /* 0x00000007ff05723e */ /* 0x001fc800000000ff */
[----:B------:R-:W-:-:S05]  /*2650*/  PRMT R5, R5, 0x5410, RZ ;  /* 0x0000541005057816 */ /* 0x000fca00000000ff */
[----:B------:R0:W-:Y:S01]  /*2660*/  STG.E desc[UR36][R2.64], R5 ;  /* 0x0000000502007986 */ /* 0x0001e2000c101924 */
[----:B------:R-:W-:Y:S05]  /*2670*/  BRA `(.L_x_14482) ;  /* 0x0000000800c47947 */ /* 0x000fea0003800000 */
.L_x_14487:
[----:B------:R-:W-:-:S04]  /*2680*/  PRMT R4, R7, 0x8880, RZ ;  /* 0x0000888007047816 */ /* 0x000fc800000000ff */
[----:B------:R-:W-:-:S06]  /*2690*/  PRMT R4, R4, 0x7710, RZ ;  /* 0x0000771004047816 */ /* 0x000fcc00000000ff */
[----:B------:R-:W0:Y:S02]  /*26a0*/  I2F.F64.S16 R4, R4 ;  /* 0x0000000400047312 */ /* 0x000e240000101c00 */
[----:B0-----:R0:W-:Y:S01]  /*26b0*/  STG.E.64 desc[UR36][R2.64], R4 ;  /* 0x0000000402007986 */ /* 0x0011e2000c101b24 */
[----:B------:R-:W-:Y:S05]  /*26c0*/  BRA `(.L_x_14482) ;  /* 0x0000000800b07947 */ /* 0x000fea0003800000 */
.L_x_14477:
        /* <DEDUP_REMOVED lines=8> */
[----:B------:R-:W-:-:S04]  /*2750*/  LOP3.LUT P0, RZ, R7, 0xff, RZ, 0xc0, !PT ;  /* 0x000000ff07ff7812 */ /* 0x000fc8000780c0ff */
[----:B------:R-:W-:-:S05]  /*2760*/  SEL R5, RZ, 0x1, !P0 ;  /* 0x00000001ff057807 */ /* 0x000fca0004000000 */
[----:B------:R0:W-:Y:S01]  /*2770*/  STG.E.U8 desc[UR36][R2.64], R5 ;  /* 0x0000000502007986 */ /* 0x0001e2000c101124 */
[----:B------:R-:W-:Y:S05]  /*2780*/  BRA `(.L_x_14482) ;  /* 0x0000000800807947 */ /* 0x000fea0003800000 */
.L_x_14491:
[----:B------:R-:W-:Y:S02]  /*2790*/  PRMT R4, R7, 0x8880, RZ ;  /* 0x0000888007047816 */ /* 0x000fe400000000ff */
[----:B------:R-:W-:Y:S02]  /*27a0*/  CS2R R6, SRZ ;  /* 0x0000000000067805 */ /* 0x000fe4000001ff00 */
[----:B------:R-:W-:-:S06]  /*27b0*/  PRMT R4, R4, 0x7710, RZ ;  /* 0x0000771004047816 */ /* 0x000fcc00000000ff */
[----:B------:R-:W0:Y:S02]  /*27c0*/  I2F.F64.S16 R4, R4 ;  /* 0x0000000400047312 */ /* 0x000e240000101c00 */
[----:B0-----:R0:W-:Y:S01]  /*27d0*/  STG.E.128 desc[UR36][R2.64], R4 ;  /* 0x0000000402007986 */ /* 0x0011e2000c101d24 */
[----:B------:R-:W-:Y:S05]  /*27e0*/  BRA `(.L_x_14482) ;  /* 0x0000000800687947 */ /* 0x000fea0003800000 */
.L_x_14490:
        /* <DEDUP_REMOVED lines=8> */
[----:B------:R-:W-:Y:S02]  /*2870*/  MOV R0, 0x7f ;  /* 0x0000007f00007802 */ /* 0x000fe40000000f00 */
        /* <DEDUP_REMOVED lines=10> */
.L_x_14495:
[----:B------:R-:W-:Y:S05]  /*2920*/  BSYNC.RECONVERGENT B0 ;  /* 0x0000000000007941 */ /* 0x000fea0003800200 */
.L_x_14494:
[----:B------:R-:W-:-:S05]  /*2930*/  LOP3.LUT R5, R0, 0x80, R5, 0xf8, !PT ;  /* 0x0000008000057812 */ /* 0x000fca00078ef805 */
[----:B------:R0:W-:Y:S01]  /*2940*/  STG.E.U8 desc[UR36][R2.64], R5 ;  /* 0x0000000502007986 */ /* 0x0001e2000c101124 */
[----:B------:R-:W-:Y:S05]  /*2950*/  BRA `(.L_x_14482) ;  /* 0x00000008000c7947 */ /* 0x000fea0003800000 */
.L_x_14493:
        /* <DEDUP_REMOVED lines=15> */
.L_x_14497:
[----:B------:R-:W-:Y:S05]  /*2a50*/  BSYNC.RECONVERGENT B0 ;  /* 0x0000000000007941 */ /* 0x000fea0003800200 */
.L_x_14496:
[----:B------:R-:W-:-:S05]  /*2a60*/  LOP3.LUT R5, R0, 0x80, R5, 0xf8, !PT ;  /* 0x0000008000057812 */ /* 0x000fca00078ef805 */
[----:B------:R0:W-:Y:S01]  /*2a70*/  STG.E.U8 desc[UR36][R2.64], R5 ;  /* 0x0000000502007986 */ /* 0x0001e2000c101124 */
[----:B------:R-:W-:Y:S05]  /*2a80*/  BRA `(.L_x_14482) ;  /* 0x0000000400c07947 */ /* 0x000fea0003800000 */
.L_x_14492:
[----:B------:R-:W0:Y:S02]  /*2a90*/  I2F.S8 R0, R7 ;  /* 0x0000000700007306 */ /* 0x000e240000001400 */
[----:B0-----:R-:W-:-:S05]  /*2aa0*/  F2FP.BF16.F32.PACK_AB R0, RZ, R0 ;  /* 0x00000000ff00723e */ /* 0x001fca00000010ff */
[----:B------:R0:W-:Y:S01]  /*2ab0*/  STG.E.U16 desc[UR36][R2.64], R0 ;  /* 0x0000000002007986 */ /* 0x0001e2000c101524 */
[----:B------:R-:W-:Y:S05]  /*2ac0*/  BRA `(.L_x_14482) ;  /* 0x0000000400b07947 */ /* 0x000fea0003800000 */
.L_x_14489:
        /* <DEDUP_REMOVED lines=12> */
.L_x_14500:
        /* <DEDUP_REMOVED lines=13> */
.L_x_14503:
[----:B------:R-:W-:-:S04]  /*2c60*/  SHF.R.U32.HI R0, RZ, 0x14, R5 ;  /* 0x00000014ff007819 */ /* 0x000fc80000011605 */
[----:B------:R-:W-:-:S04]  /*2c70*/  LOP3.LUT R0, R0, 0x1, RZ, 0xc0, !PT ;  /* 0x0000000100007812 */ /* 0x000fc800078ec0ff */
[----:B------:R-:W-:-:S04]  /*2c80*/  IADD3 R0, PT, PT, R5, 0x487ffff, R0 ;  /* 0x0487ffff05007810 */ /* 0x000fc80007ffe000 */
[----:B------:R-:W-:-:S04]  /*2c90*/  SHF.R.U32.HI R0, RZ, 0x14, R0 ;  /* 0x00000014ff007819 */ /* 0x000fc80000011600 */
[----:B------:R-:W-:-:S07]  /*2ca0*/  LOP3.LUT R4, R0, 0xff, RZ, 0xc0, !PT ;  /* 0x000000ff00047812 */ /* 0x000fce00078ec0ff */
.L_x_14504:
[----:B------:R-:W-:-:S04]  /*2cb0*/  SHF.R.U32.HI R5, RZ, 0x18, R5 ;  /* 0x00000018ff057819 */ /* 0x000fc80000011605 */
[----:B------:R-:W-:-:S04]  /*2cc0*/  LOP3.LUT R4, R4, 0x80, R5, 0xf8, !PT ;  /* 0x0000008004047812 */ /* 0x000fc800078ef805 */
[----:B------:R-:W-:-:S07]  /*2cd0*/  PRMT R0, R4, 0x7610, R0 ;  /* 0x0000761004007816 */ /* 0x000fce0000000000 */
.L_x_14502:
[----:B------:R-:W-:Y:S05]  /*2ce0*/  BSYNC.RECONVERGENT B0 ;  /* 0x0000000000007941 */ /* 0x000fea0003800200 */
.L_x_14501:
[----:B------:R0:W-:Y:S01]  /*2cf0*/  STG.E.U8 desc[UR36][R2.64], R0 ;  /* 0x0000000002007986 */ /* 0x0001e2000c101124 */
[----:B------:R-:W-:Y:S05]  /*2d00*/  BRA `(.L_x_14482) ;  /* 0x0000000400207947 */ /* 0x000fea0003800000 */
.L_x_14499:
        /* <DEDUP_REMOVED lines=13> */
.L_x_14507:
[----:B------:R-:W-:-:S04]  /*2de0*/  SHF.R.U32.HI R0, RZ, 0x15, R5 ;  /* 0x00000015ff007819 */ /* 0x000fc80000011605 */
[----:B------:R-:W-:-:S04]  /*2df0*/  LOP3.LUT R0, R0, 0x1, RZ, 0xc0, !PT ;  /* 0x0000000100007812 */ /* 0x000fc800078ec0ff */
[----:B------:R-:W-:-:S04]  /*2e00*/  IADD3 R0, PT, PT, R5, 0x88fffff, R0 ;  /* 0x088fffff05007810 */ /* 0x000fc80007ffe000 */
[----:B------:R-:W-:-:S04]  /*2e10*/  SHF.R.U32.HI R0, RZ, 0x15, R0 ;  /* 0x00000015ff007819 */ /* 0x000fc80000011600 */
[----:B------:R-:W-:-:S07]  /*2e20*/  LOP3.LUT R4, R0, 0xff, RZ, 0xc0, !PT ;  /* 0x000000ff00047812 */ /* 0x000fce00078ec0ff */
.L_x_14508:
[----:B------:R-:W-:-:S04]  /*2e30*/  SHF.R.U32.HI R5, RZ, 0x18, R5 ;  /* 0x00000018ff057819 */ /* 0x000fc80000011605 */
[----:B------:R-:W-:-:S04]  /*2e40*/  LOP3.LUT R4, R4, 0x80, R5, 0xf8, !PT ;  /* 0x0000008004047812 */ /* 0x000fc800078ef805 */
[----:B------:R-:W-:-:S07]  /*2e50*/  PRMT R0, R4, 0x7610, R0 ;  /* 0x0000761004007816 */ /* 0x000fce0000000000 */
.L_x_14506:
[----:B------:R-:W-:Y:S05]  /*2e60*/  BSYNC.RECONVERGENT B0 ;  /* 0x0000000000007941 */ /* 0x000fea0003800200 */
.L_x_14505:
[----:B------:R0:W-:Y:S01]  /*2e70*/  STG.E.U8 desc[UR36][R2.64], R0 ;  /* 0x0000000002007986 */ /* 0x0001e2000c101124 */
[----:B------:R-:W-:Y:S05]  /*2e80*/  BRA `(.L_x_14482) ;  /* 0x0000000000c07947 */ /* 0x000fea0003800000 */
.L_x_14498:
[----:B------:R-:W-:-:S09]  /*2e90*/  UISETP.NE.AND UP0, UPT, UR4, 0x1c, UPT ;  /* 0x0000001c0400788c */ /* 0x000fd2000bf05270 */
[----:B------:R-:W-:Y:S05]  /*2ea0*/  BRA.U !UP0, `(.L_x_14509) ;  /* 0x0000000108ac7547 */ /* 0x000fea000b800000 */
[----:B------:R-:W-:-:S09]  /*2eb0*/  UISETP.NE.AND UP0, UPT, UR4, 0x1d, UPT ;  /* 0x0000001d0400788c */ /* 0x000fd2000bf05270 */
[----:B------:R-:W-:Y:S05]  /*2ec0*/  BRA.U !UP0, `(.L_x_14510) ;  /* 0x00000001088c7547 */ /* 0x000fea000b800000 */
[----:B------:R-:W-:-:S09]  /*2ed0*/  UISETP.NE.AND UP0, UPT, UR4, 0x2c, UPT ;  /* 0x0000002c0400788c */ /* 0x000fd2000bf05270 */
[----:B------:R-:W-:Y:S05]  /*2ee0*/  BRA.U !UP0, `(.L_x_14511) ;  /* 0x0000000108447547 */ /* 0x000fea000b800000 */
.L_x_14481:
        /* <DEDUP_REMOVED lines=16> */
.L_x_14512:
[----:B------:R-:W-:Y:S05]  /*2ff0*/  BRA `(.L_x_14482) ;  /* 0x0000000000647947 */ /* 0x000fea0003800000 */
.L_x_14511:
        /* <DEDUP_REMOVED lines=16> */
.L_x_14510:
[----:B------:R-:W-:-:S04]  /*3100*/  LOP3.LUT R7, R7, 0xffff, RZ, 0xc0, !PT ;  /* 0x0000ffff07077812 */ /* 0x000fc800078ec0ff */
[----:B------:R-:W-:-:S05]  /*3110*/  PRMT R7, R7, 0x8880, RZ ;  /* 0x0000888007077816 */ /* 0x000fca00000000ff */
[----:B------:R-:W-:-:S05]  /*3120*/  IMAD.MOV.U32 R4, RZ, RZ, R7 ;  /* 0x000000ffff047224 */ /* 0x000fca00078e0007 */
[----:B------:R-:W-:-:S05]  /*3130*/  SHF.R.S32.HI R5, RZ, 0x1f, R4 ;  /* 0x0000001fff057819 */ /* 0x000fca0000011404 */
[----:B------:R0:W-:Y:S01]  /*3140*/  STG.E.64 desc[UR36][R2.64], R4 ;  /* 0x0000000402007986 */ /* 0x0001e2000c101b24 */
[----:B------:R-:W-:Y:S05]  /*3150*/  BRA `(.L_x_14482) ;  /* 0x00000000000c7947 */ /* 0x000fea0003800000 */
.L_x_14509:
[----:B------:R-:W-:-:S04]  /*3160*/  LOP3.LUT R7, R7, 0xffff, RZ, 0xc0, !PT ;  /* 0x0000ffff07077812 */ /* 0x000fc800078ec0ff */
[----:B------:R-:W-:-:S05]  /*3170*/  PRMT R5, R7, 0x8880, RZ ;  /* 0x0000888007057816 */ /* 0x000fca00000000ff */
[----:B------:R0:W-:Y:S02]  /*3180*/  STG.E desc[UR36][R2.64], R5 ;  /* 0x0000000502007986 */ /* 0x0001e4000c101924 */
.L_x_14482:
[----:B------:R-:W-:-:S07]  /*3190*/  VIADD R17, R17, 0x80 ;  /* 0x0000008011117836 */ /* 0x000fce0000000000 */
.L_x_14441:
[----:B------:R-:W-:Y:S05]  /*31a0*/  BSYNC.RECONVERGENT B6 ;  /* 0x0000000000067941 */ /* 0x000fea0003800200 */
.L_x_14440:
        /* <DEDUP_REMOVED lines=307> */
.L_x_14515:
        /* <DEDUP_REMOVED lines=16> */
.L_x_14519:
[----:B------:R1:W5:Y:S01]  /*45e0*/  LDG.E.U8 R0, desc[UR36][R2.64] ;  /* 0x0000002402007981 */ /* 0x000362000c1e1100 */
[----:B------:R-:W-:Y:S05]  /*45f0*/  BRA `(.L_x_14521) ;  /* 0x0000000c004c7947 */ /* 0x000fea0003800000 */
.L_x_14518:
        /* <DEDUP_REMOVED lines=8> */
.L_x_14523:
[----:B------:R3:W5:Y:S01]  /*4680*/  LDG.E.U8 R0, desc[UR36][R2.64] ;  /* 0x0000002402007981 */ /* 0x000762000c1e1100 */
[----:B------:R-:W-:Y:S05]  /*4690*/  BRA `(.L_x_14521) ;  /* 0x0000000c00247947 */ /* 0x000fea0003800000 */
.L_x_14522:
[----:B------:R2:W5:Y:S01]  /*46a0*/  LDG.E.U16 R0, desc[UR36][R2.64] ;  /* 0x0000002402007981 */ /* 0x000562000c1e1500 */
[----:B------:R-:W-:Y:S05]  /*46b0*/  BRA `(.L_x_14521) ;  /* 0x0000000c001c7947 */ /* 0x000fea0003800000 */
.L_x_14517:
        /* <DEDUP_REMOVED lines=9> */
.L_x_14525:
[----:B------:R-:W2:Y:S02]  /*4750*/  LDG.E.U16 R4, desc[UR36][R2.64] ;  /* 0x0000002402047981 */ /* 0x000ea4000c1e1500 */
[----:B--2---:R-:W-:-:S06]  /*4760*/  HADD2.F32 R4, -RZ, R4.H0_H0 ;  /* 0x20000004ff047230 */ /* 0x004fcc0000004100 */
[----:B------:R-:W0:Y:S02]  /*4770*/  F2I.FTZ.TRUNC.NTZ R4, R4 ;  /* 0x0000000400047305 */ /* 0x000e24000021f100 */
[----:B0-----:R-:W-:Y:S01]  /*4780*/  PRMT R0, R4, 0x7610, R0 ;  /* 0x0000761004007816 */ /* 0x001fe20000000000 */
[----:B------:R-:W-:Y:S06]  /*4790*/  BRA `(.L_x_14521) ;  /* 0x0000000800e47947 */ /* 0x000fec0003800000 */
.L_x_14524:
        /* <DEDUP_REMOVED lines=9> */
.L_x_14527:
[----:B------:R-:W2:Y:S02]  /*4830*/  LDG.E.U16 R2, desc[UR36][R2.64] ;  /* 0x0000002402027981 */ /* 0x000ea4000c1e1500 */
[----:B--2---:R-:W-:-:S06]  /*4840*/  HADD2.F32 R4, -RZ, R2.H0_H0 ;  /* 0x20000002ff047230 */ /* 0x004fcc0000004100 */
[----:B------:R-:W0:Y:S02]  /*4850*/  F2I.FTZ.TRUNC.NTZ R4, R4 ;  /* 0x0000000400047305 */ /* 0x000e24000021f100 */
[----:B0-----:R-:W-:Y:S01]  /*4860*/  PRMT R0, R4, 0x7610, R0 ;  /* 0x0000761004007816 */ /* 0x001fe20000000000 */
[----:B------:R-:W-:Y:S06]  /*4870*/  BRA `(.L_x_14521) ;  /* 0x0000000800ac7947 */ /* 0x000fec0003800000 */
.L_x_14526:
[----:B------:R-:W2:Y:S02]  /*4880*/  LDG.E.64 R2, desc[UR36][R2.64] ;  /* 0x0000002402027981 */ /* 0x000ea4000c1e1b00 */
[----:B--2---:R0:W1:Y:S01]  /*4890*/  F2I.F64.TRUNC R0, R2 ;  /* 0x0000000200007311 */ /* 0x004062000030d100 */
[----:B------:R-:W-:Y:S05]  /*48a0*/  BRA `(.L_x_14521) ;  /* 0x0000000800a07947 */ /* 0x000fea0003800000 */
.L_x_14516:
        /* <DEDUP_REMOVED lines=12> */
.L_x_14530:
[----:B------:R-:W2:Y:S02]  /*4970*/  LDG.E.64 R2, desc[UR36][R2.64] ;  /* 0x0000002402027981 */ /* 0x000ea4000c1e1b00 */
[----:B--2---:R0:W1:Y:S01]  /*4980*/  F2I.F64.TRUNC R0, R2 ;  /* 0x0000000200007311 */ /* 0x004062000030d100 */
[----:B------:R-:W-:Y:S05]  /*4990*/  BRA `(.L_x_14521) ;  /* 0x0000000800647947 */ /* 0x000fea0003800000 */
.L_x_14529:
        /* <DEDUP_REMOVED lines=27> */
.L_x_14532:
        /* <DEDUP_REMOVED lines=14> */
.L_x_14531:
[----:B------:R-:W2:Y:S02]  /*4c30*/  LDG.E.U16 R4, desc[UR36][R2.64] ;  /* 0x0000002402047981 */ /* 0x000ea4000c1e1500 */
[----:B--2---:R-:W-:-:S06]  /*4c40*/  IMAD.U32 R4, R4, 0x10000, RZ ;  /* 0x0001000004047824 */ /* 0x004fcc00078e00ff */
[----:B------:R-:W0:Y:S02]  /*4c50*/  F2I.FTZ.TRUNC.NTZ R4, R4 ;  /* 0x0000000400047305 */ /* 0x000e24000021f100 */
[----:B0-----:R-:W-:Y:S01]  /*4c60*/  PRMT R0, R4, 0x7610, R0 ;  /* 0x0000761004007816 */ /* 0x001fe20000000000 */
[----:B------:R-:W-:Y:S06]  /*4c70*/  BRA `(.L_x_14521) ;  /* 0x0000000400ac7947 */ /* 0x000fec0003800000 */
.L_x_14528:
        /* <DEDUP_REMOVED lines=10> */
.L_x_14535:
        /* <DEDUP_REMOVED lines=21> */
.L_x_14539:
[----:B------:R-:W-:Y:S05]  /*4e70*/  BSYNC.RECONVERGENT B1 ;  /* 0x0000000000017941 */ /* 0x000fea0003800200 */
.L_x_14538:
[----:B------:R-:W-:Y:S01]  /*4e80*/  IMAD.SHL.U32 R0, R0, 0x100000, RZ ;  /* 0x0010000000007824 */ /* 0x000fe200078e00ff */
[----:B------:R-:W-:-:S04]  /*4e90*/  LEA R2, R2, 0x3b800000, 0x17 ;  /* 0x3b80000002027811 */ /* 0x000fc800078eb8ff */
[----:B------:R-:W-:-:S07]  /*4ea0*/  LOP3.LUT R4, R2, R0, R7, 0xfe, !PT ;  /* 0x0000000002047212 */ /* 0x000fce00078efe07 */
.L_x_14537:
[----:B------:R-:W-:Y:S05]  /*4eb0*/  BSYNC.RECONVERGENT B0 ;  /* 0x0000000000007941 */ /* 0x000fea0003800200 */
.L_x_14536:
[----:B------:R-:W0:Y:S02]  /*4ec0*/  F2I.FTZ.TRUNC.NTZ R4, R4 ;  /* 0x0000000400047305 */ /* 0x000e24000021f100 */
[----:B0-----:R-:W-:Y:S01]  /*4ed0*/  PRMT R0, R4, 0x7610, R0 ;  /* 0x0000761004007816 */ /* 0x001fe20000000000 */
[----:B------:R-:W-:Y:S06]  /*4ee0*/  BRA `(.L_x_14521) ;  /* 0x0000000400107947 */ /* 0x000fec0003800000 */
.L_x_14534:
        /* <DEDUP_REMOVED lines=21> */
.L_x_14543:
[----:B------:R-:W-:Y:S05]  /*5040*/  BSYNC.RECONVERGENT B1 ;  /* 0x0000000000017941 */ /* 0x000fea0003800200 */
.L_x_14542:
[----:B------:R-:W-:Y:S01]  /*5050*/  IMAD.SHL.U32 R0, R0, 0x200000, RZ ;  /* 0x0020000000007824 */ /* 0x000fe200078e00ff */
[----:B------:R-:W-:-:S04]  /*5060*/  LEA R2, R2, 0x37800000, 0x17 ;  /* 0x3780000002027811 */ /* 0x000fc800078eb8ff */
[----:B------:R-:W-:-:S07]  /*5070*/  LOP3.LUT R4, R2, R0, R7, 0xfe, !PT ;  /* 0x0000000002047212 */ /* 0x000fce00078efe07 */
.L_x_14541:
[----:B------:R-:W-:Y:S05]  /*5080*/  BSYNC.RECONVERGENT B0 ;  /* 0x0000000000007941 */ /* 0x000fea0003800200 */
.L_x_14540:
[----:B------:R-:W0:Y:S02]  /*5090*/  F2I.FTZ.TRUNC.NTZ R4, R4 ;  /* 0x0000000400047305 */ /* 0x000e24000021f100 */
[----:B0-----:R-:W-:Y:S01]  /*50a0*/  PRMT R0, R4, 0x7610, R0 ;  /* 0x0000761004007816 */ /* 0x001fe20000000000 */
[----:B------:R-:W-:Y:S06]  /*50b0*/  BRA `(.L_x_14521) ;  /* 0x00000000009c7947 */ /* 0x000fec0003800000 */
.L_x_14533:
        /* <DEDUP_REMOVED lines=14> */
.L_x_14547:
[----:B------:R-:W-:Y:S05]  /*51a0*/  BSYNC.RECONVERGENT B0 ;  /* 0x0000000000007941 */ /* 0x000fea0003800200 */
.L_x_14546:
[----:B------:R-:W0:Y:S02]  /*51b0*/  F2I.FTZ.TRUNC.NTZ R4, R4 ;  /* 0x0000000400047305 */ /* 0x000e24000021f100 */
[----:B0-----:R-:W-:Y:S01]  /*51c0*/  PRMT R0, R4, 0x7610, R0 ;  /* 0x0000761004007816 */ /* 0x001fe20000000000 */
[----:B------:R-:W-:Y:S06]  /*51d0*/  BRA `(.L_x_14521) ;  /* 0x0000000000547947 */ /* 0x000fec0003800000 */
.L_x_14520:
        /* <DEDUP_REMOVED lines=16> */
.L_x_14548:
[----:B------:R-:W-:Y:S01]  /*52e0*/  PRMT R0, RZ, 0x7610, R0 ;  /* 0x00007610ff007816 */ /* 0x000fe20000000000 */
[----:B------:R-:W-:Y:S06]  /*52f0*/  BRA `(.L_x_14521) ;  /* 0x00000000000c7947 */ /* 0x000fec0003800000 */
.L_x_14545:
[----:B------:R0:W5:Y:S01]  /*5300*/  LDG.E.U8 R0, desc[UR36][R2.64] ;  /* 0x0000002402007981 */ /* 0x000162000c1e1100 */
[----:B------:R-:W-:Y:S05]  /*5310*/  BRA `(.L_x_14521) ;  /* 0x0000000000047947 */ /* 0x000fea0003800000 */
.L_x_14544:
[----:B------:R0:W5:Y:S02]  /*5320*/  LDG.E.U8 R0, desc[UR36][R2.64] ;  /* 0x0000002402007981 */ /* 0x000164000c1e1100 */
.L_x_14521:
        /* <DEDUP_REMOVED lines=17> */
.L_x_14552:
[----:B------:R0:W-:Y:S01]  /*5440*/  STG.E.U8 desc[UR36][R2.64], R7 ;  /* 0x0000000702007986 */ /* 0x0001e2000c101124 */
[----:B------:R-:W-:Y:S05]  /*5450*/  BRA `(.L_x_14554) ;  /* 0x0000000c00807947 */ /* 0x000fea0003800000 */
.L_x_14551:
        /* <DEDUP_REMOVED lines=12> */
.L_x_14556:
[----:B------:R-:W-:-:S04]  /*5520*/  LOP3.LUT R7, R7, 0xffff, RZ, 0xc0, !PT ;  /* 0x0000ffff07077812 */ /* 0x000fc800078ec0ff */
[----:B------:R-:W-:-:S05]  /*5530*/  PRMT R5, R7, 0x8880, RZ ;  /* 0x0000888007057816 */ /* 0x000fca00000000ff */
[----:B------:R0:W-:Y:S01]  /*5540*/  STG.E desc[UR36][R2.64], R5 ;  /* 0x0000000502007986 */ /* 0x0001e2000c101924 */
[----:B------:R-:W-:Y:S05]  /*5550*/  BRA `(.L_x_14554) ;  /* 0x0000000c00407947 */ /* 0x000fea0003800000 */
.L_x_14555:
[----:B------:R-:W-:-:S04]  /*5560*/  PRMT R5, R7, 0x8880, RZ ;  /* 0x0000888007057816 */ /* 0x000fc800000000ff */
[----:B------:R-:W-:-:S05]  /*5570*/  PRMT R5, R5, 0x7710, RZ ;  /* 0x0000771005057816 */ /* 0x000fca00000000ff */
[----:B------:R0:W-:Y:S01]  /*5580*/  STG.E.U16 desc[UR36][R2.64], R5 ;  /* 0x0000000502007986 */ /* 0x0001e2000c101524 */
[----:B------:R-:W-:Y:S05]  /*5590*/  BRA `(.L_x_14554) ;  /* 0x0000000c00307947 */ /* 0x000fea0003800000 */
.L_x_14550:
        /* <DEDUP_REMOVED lines=9> */
.L_x_14558:
[----:B------:R-:W0:Y:S02]  /*5630*/  I2F.S8 R0, R7 ;  /* 0x0000000700007306 */ /* 0x000e240000001400 */
[----:B0-----:R-:W-:-:S05]  /*5640*/  F2FP.F16.F32.PACK_AB R0, RZ, R0 ;  /* 0x00000000ff00723e */ /* 0x001fca00000000ff */
[----:B------:R0:W-:Y:S01]  /*5650*/  STG.E.U16 desc[UR36][R2.64], R0 ;  /* 0x0000000002007986 */ /* 0x0001e2000c101524 */
[----:B------:R-:W-:Y:S05]  /*5660*/  BRA `(.L_x_14554) ;  /* 0x0000000800fc7947 */ /* 0x000fea0003800000 */
.L_x_14557:
        /* <DEDUP_REMOVED lines=10> */
.L_x_14560:
[----:B------:R-:W0:Y:S02]  /*5710*/  I2F.S8 R7, R7 ;  /* 0x0000000700077306 */ /* 0x000e240000001400 */
[----:B0-----:R-:W-:-:S04]  /*5720*/  F2FP.F16.F32.PACK_AB R5, RZ, R7 ;  /* 0x00000007ff05723e */ /* 0x001fc800000000ff */
[----:B------:R-:W-:-:S05]  /*5730*/  PRMT R5, R5, 0x5410, RZ ;  /* 0x0000541005057816 */ /* 0x000fca00000000ff */
[----:B------:R0:W-:Y:S01]  /*5740*/  STG.E desc[UR36][R2.64], R5 ;  /* 0x0000000502007986 */ /* 0x0001e2000c101924 */
[----:B------:R-:W-:Y:S05]  /*5750*/  BRA `(.L_x_14554) ;  /* 0x0000000800c07947 */ /* 0x000fea0003800000 */
.L_x_14559:
[----:B------:R-:W-:-:S04]  /*5760*/  PRMT R4, R7, 0x8880, RZ ;  /* 0x0000888007047816 */ /* 0x000fc800000000ff */
[----:B------:R-:W-:-:S06]  /*5770*/  PRMT R4, R4, 0x7710, RZ ;  /* 0x0000771004047816 */ /* 0x000fcc00000000ff */
[----:B------:R-:W0:Y:S02]  /*5780*/  I2F.F64.S16 R4, R4 ;  /* 0x0000000400047312 */ /* 0x000e240000101c00 */
[----:B0-----:R0:W-:Y:S01]  /*5790*/  STG.E.64 desc[UR36][R2.64], R4 ;  /* 0x0000000402007986 */ /* 0x0011e2000c101b24 */
[----:B------:R-:W-:Y:S05]  /*57a0*/  BRA `(.L_x_14554) ;  /* 0x0000000800ac7947 */ /* 0x000fea0003800000 */
.L_x_14549:
        /* <DEDUP_REMOVED lines=14> */
.L_x_14564:
        /* <DEDUP_REMOVED lines=18> */
.L_x_14567:
[----:B------:R-:W-:-:S04]  /*59b0*/  SHF.R.U32.HI R5, RZ, 0x18, R5 ;  /* 0x00000018ff057819 */ /* 0x000fc80000011605 */
[----:B------:R-:W-:-:S07]  /*59c0*/  LOP3.LUT R0, R0, 0x80, R5, 0xf8, !PT ;  /* 0x0000008000007812 */ /* 0x000fce00078ef805 */
.L_x_14566:
[----:B------:R-:W-:Y:S05]  /*59d0*/  BSYNC.RECONVERGENT B0 ;  /* 0x0000000000007941 */ /* 0x000fea0003800200 */
.L_x_14565:
[----:B------:R0:W-:Y:S01]  /*59e0*/  STG.E.U8 desc[UR36][R2.64], R0 ;  /* 0x0000000002007986 */ /* 0x0001e2000c101124 */
[----:B------:R-:W-:Y:S05]  /*59f0*/  BRA `(.L_x_14554) ;  /* 0x0000000800187947 */ /* 0x000fea0003800000 */
.L_x_14563:
        /* <DEDUP_REMOVED lines=18> */
.L_x_14570:
[----:B------:R-:W-:-:S04]  /*5b20*/  SHF.R.U32.HI R5, RZ, 0x18, R5 ;  /* 0x00000018ff057819 */ /* 0x000fc80000011605 */
[----:B------:R-:W-:-:S07]  /*5b30*/  LOP3.LUT R0, R0, 0x80, R5, 0xf8, !PT ;  /* 0x0000008000007812 */ /* 0x000fce00078ef805 */
.L_x_14569:
[----:B------:R-:W-:Y:S05]  /*5b40*/  BSYNC.RECONVERGENT B0 ;  /* 0x0000000000007941 */ /* 0x000fea0003800200 */
.L_x_14568:
[----:B------:R0:W-:Y:S01]  /*5b50*/  STG.E.U8 desc[UR36][R2.64], R0 ;  /* 0x0000000002007986 */ /* 0x0001e2000c101124 */
[----:B------:R-:W-:Y:S05]  /*5b60*/  BRA `(.L_x_14554) ;  /* 0x0000000400bc7947 */ /* 0x000fea0003800000 */
.L_x_14562:
        /* <DEDUP_REMOVED lines=22> */
.L_x_14572:
[----:B------:R-:W-:-:S04]  /*5cd0*/  LOP3.LUT R7, R7, 0xffff, RZ, 0xc0, !PT ;  /* 0x0000ffff07077812 */ /* 0x000fc800078ec0ff */
[----:B------:R-:W-:-:S05]  /*5ce0*/  PRMT R7, R7, 0x8880, RZ ;  /* 0x0000888007077816 */ /* 0x000fca00000000ff */
[----:B------:R-:W-:-:S05]  /*5cf0*/  IMAD.MOV.U32 R4, RZ, RZ, R7 ;  /* 0x000000ffff047224 */ /* 0x000fca00078e0007 */
[----:B------:R-:W-:-:S05]  /*5d00*/  SHF.R.S32.HI R5, RZ, 0x1f, R4 ;  /* 0x0000001fff057819 */ /* 0x000fca0000011404 */
[----:B------:R0:W-:Y:S01]  /*5d10*/  STG.E.64 desc[UR36][R2.64], R4 ;  /* 0x0000000402007986 */ /* 0x0001e2000c101b24 */
[----:B------:R-:W-:Y:S05]  /*5d20*/  BRA `(.L_x_14554) ;  /* 0x00000004004c7947 */ /* 0x000fea0003800000 */
.L_x_14571:
[----:B------:R-:W-:-:S04]  /*5d30*/  LOP3.LUT R7, R7, 0xffff, RZ, 0xc0, !PT ;  /* 0x0000ffff07077812 */ /* 0x000fc800078ec0ff */
[----:B------:R-:W-:-:S05]  /*5d40*/  PRMT R5, R7, 0x8880, RZ ;  /* 0x0000888007057816 */ /* 0x000fca00000000ff */
[----:B------:R0:W-:Y:S01]  /*5d50*/  STG.E desc[UR36][R2.64], R5 ;  /* 0x0000000502007986 */ /* 0x0001e2000c101924 */
[----:B------:R-:W-:Y:S05]  /*5d60*/  BRA `(.L_x_14554) ;  /* 0x00000004003c7947 */ /* 0x000fea0003800000 */
.L_x_14561:
        /* <DEDUP_REMOVED lines=10> */
.L_x_14574:
[----:B------:R-:W-:Y:S02]  /*5e10*/  PRMT R4, R7, 0x8880, RZ ;  /* 0x0000888007047816 */ /* 0x000fe400000000ff */
[----:B------:R-:W-:Y:S02]  /*5e20*/  CS2R R6, SRZ ;  /* 0x0000000000067805 */ /* 0x000fe4000001ff00 */
[----:B------:R-:W-:-:S06]  /*5e30*/  PRMT R4, R4, 0x7710, RZ ;  /* 0x0000771004047816 */ /* 0x000fcc00000000ff */
[----:B------:R-:W0:Y:S02]  /*5e40*/  I2F.F64.S16 R4, R4 ;  /* 0x0000000400047312 */ /* 0x000e240000101c00 */
[----:B0-----:R4:W-:Y:S01]  /*5e50*/  STG.E.128 desc[UR36][R2.64], R4 ;  /* 0x0000000402007986 */ /* 0x0019e2000c101d24 */
[----:B------:R-:W-:Y:S05]  /*5e60*/  BRA `(.L_x_14554) ;  /* 0x0000000000fc7947 */ /* 0x000fea0003800000 */
.L_x_14573:
[----:B------:R-:W-:-:S09]  /*5e70*/  UISETP.NE.AND UP0, UPT, UR4, 0xf, UPT ;  /* 0x0000000f0400788c */ /* 0x000fd2000bf05270 */
[----:B------:R-:W-:Y:S05]  /*5e80*/  BRA.U !UP0, `(.L_x_14575) ;  /* 0x0000000108e87547 */ /* 0x000fea000b800000 */
[----:B------:R-:W-:-:S09]  /*5e90*/  UISETP.NE.AND UP0, UPT, UR4, 0x17, UPT ;  /* 0x000000170400788c */ /* 0x000fd2000bf05270 */
[----:B------:R-:W-:Y:S05]  /*5ea0*/  BRA.U !UP0, `(.L_x_14576) ;  /* 0x0000000108907547 */ /* 0x000fea000b800000 */
[----:B------:R-:W-:-:S09]  /*5eb0*/  UISETP.NE.AND UP0, UPT, UR4, 0x18, UPT ;  /* 0x000000180400788c */ /* 0x000fd2000bf05270 */
[----:B------:R-:W-:Y:S05]  /*5ec0*/  BRA.U !UP0, `(.L_x_14577) ;  /* 0x0000000108447547 */ /* 0x000fea000b800000 */
.L_x_14553:
        /* <DEDUP_REMOVED lines=16> */
.L_x_14578:
[----:B------:R-:W-:Y:S05]  /*5fd0*/  BRA `(.L_x_14554) ;  /* 0x0000000000a07947 */ /* 0x000fea0003800000 */
.L_x_14577:
        /* <DEDUP_REMOVED lines=13> */
.L_x_14580:
[----:B------:R-:W-:Y:S05]  /*60b0*/  BSYNC.RECONVERGENT B0 ;  /* 0x0000000000007941 */ /* 0x000fea0003800200 */
.L_x_14579:
[----:B------:R-:W-:-:S05]  /*60c0*/  LOP3.LUT R5, R0, 0x80, R5, 0xf8, !PT ;  /* 0x0000008000057812 */ /* 0x000fca00078ef805 */
[----:B------:R2:W-:Y:S01]  /*60d0*/  STG.E.U8 desc[UR36][R2.64], R5 ;  /* 0x0000000502007986 */ /* 0x0005e2000c101124 */
[----:B------:R-:W-:Y:S05]  /*60e0*/  BRA `(.L_x_14554) ;  /* 0x00000000005c7947 */ /* 0x000fea0003800000 */
.L_x_14576:
        /* <DEDUP_REMOVED lines=12> */
.L_x_14582:
[----:B------:R-:W-:Y:S01]  /*61b0*/  IMAD.MOV.U32 R0, RZ, RZ, 0x7f ;  /* 0x0000007fff007424 */ /* 0x000fe200078e00ff */
[----:B------:R-:W-:-:S04]  /*61c0*/  ISETP.GT.U32.AND P0, PT, R4, 0x7f800000, PT ;  /* 0x7f8000000400780c */ /* 0x000fc80003f04070 */
[----:B------:R-:W-:-:S09]  /*61d0*/  SEL R0, R0, 0x7c, P0 ;  /* 0x0000007c00007807 */ /* 0x000fd20000000000 */
.L_x_14583:
[----:B------:R-:W-:Y:S05]  /*61e0*/  BSYNC.RECONVERGENT B0 ;  /* 0x0000000000007941 */ /* 0x000fea0003800200 */
.L_x_14581:
[----:B------:R-:W-:-:S04]  /*61f0*/  SHF.R.U32.HI R5, RZ, 0x18, R5 ;  /* 0x00000018ff057819 */ /* 0x000fc80000011605 */
[----:B------:R-:W-:-:S05]  /*6200*/  LOP3.LUT R5, R0, 0x80, R5, 0xf8, !PT ;  /* 0x0000008000057812 */ /* 0x000fca00078ef805 */
[----:B------:R1:W-:Y:S01]  /*6210*/  STG.E.U8 desc[UR36][R2.64], R5 ;  /* 0x0000000502007986 */ /* 0x0003e2000c101124 */
[----:B------:R-:W-:Y:S05]  /*6220*/  BRA `(.L_x_14554) ;  /* 0x00000000000c7947 */ /* 0x000fea0003800000 */
.L_x_14575:
[----:B------:R-:W0:Y:S02]  /*6230*/  I2F.S8 R0, R7 ;  /* 0x0000000700007306 */ /* 0x000e240000001400 */
[----:B0-----:R-:W-:-:S05]  /*6240*/  F2FP.BF16.F32.PACK_AB R0, RZ, R0 ;  /* 0x00000000ff00723e */ /* 0x001fca00000010ff */
[----:B------:R0:W-:Y:S02]  /*6250*/  STG.E.U16 desc[UR36][R2.64], R0 ;  /* 0x0000000002007986 */ /* 0x0001e4000c101524 */
.L_x_14554:
[----:B------:R-:W-:-:S07]  /*6260*/  VIADD R17, R17, 0x80 ;  /* 0x0000008011117836 */ /* 0x000fce0000000000 */
.L_x_14514:
[----:B------:R-:W-:Y:S05]  /*6270*/  BSYNC.RECONVERGENT B6 ;  /* 0x0000000000067941 */ /* 0x000fea0003800200 */
.L_x_14513:
        /* <DEDUP_REMOVED lines=307> */
.L_x_14586:
        /* <DEDUP_REMOVED lines=16> */
.L_x_14590:
[----:B------:R0:W5:Y:S01]  /*76b0*/  LDG.E.U8 R0, desc[UR36][R2.64] ;  /* 0x0000002402007981 */ /* 0x000162000c1e1100 */
[----:B------:R-:W-:Y:S05]  /*76c0*/  BRA `(.L_x_14592) ;  /* 0x0000000c004c7947 */ /* 0x000fea0003800000 */
.L_x_14589:
        /* <DEDUP_REMOVED lines=8> */
.L_x_14594:
[----:B------:R0:W5:Y:S01]  /*7750*/  LDG.E.U8 R0, desc[UR36][R2.64] ;  /* 0x0000002402007981 */ /* 0x000162000c1e1100 */
[----:B------:R-:W-:Y:S05]  /*7760*/  BRA `(.L_x_14592) ;  /* 0x0000000c00247947 */ /* 0x000fea0003800000 */
.L_x_14593:
[----:B------:R0:W5:Y:S01]  /*7770*/  LDG.E.U16 R0, desc[UR36][R2.64] ;  /* 0x0000002402007981 */ /* 0x000162000c1e1500 */
[----:B------:R-:W-:Y:S05]  /*7780*/  BRA `(.L_x_14592) ;  /* 0x0000000c001c7947 */ /* 0x000fea0003800000 */
.L_x_14588:
        /* <DEDUP_REMOVED lines=9> */
.L_x_14596:
[----:B------:R-:W2:Y:S02]  /*7820*/  LDG.E.U16 R4, desc[UR36][R2.64] ;  /* 0x0000002402047981 */ /* 0x000ea4000c1e1500 */
[----:B--2---:R-:W-:-:S06]  /*7830*/  HADD2.F32 R4, -RZ, R4.H0_H0 ;  /* 0x20000004ff047230 */ /* 0x004fcc0000004100 */
[----:B------:R-:W0:Y:S02]  /*7840*/  F2I.FTZ.TRUNC.NTZ R4, R4 ;  /* 0x0000000400047305 */ /* 0x000e24000021f100 */
[----:B0-----:R-:W-:Y:S01]  /*7850*/  PRMT R0, R4, 0x7610, R0 ;  /* 0x0000761004007816 */ /* 0x001fe20000000000 */
[----:B------:R-:W-:Y:S06]  /*7860*/  BRA `(.L_x_14592) ;  /* 0x0000000800e47947 */ /* 0x000fec0003800000 */
.L_x_14595:
        /* <DEDUP_REMOVED lines=9> */
.L_x_14598:
[----:B------:R-:W2:Y:S02]  /*7900*/  LDG.E.U16 R2, desc[UR36][R2.64] ;  /* 0x0000002402027981 */ /* 0x000ea4000c1e1500 */
[----:B--2---:R-:W-:-:S06]  /*7910*/  HADD2.F32 R4, -RZ, R2.H0_H0 ;  /* 0x20000002ff047230 */ /* 0x004fcc0000004100 */
[----:B------:R-:W0:Y:S02]  /*7920*/  F2I.FTZ.TRUNC.NTZ R4, R4 ;  /* 0x0000000400047305 */ /* 0x000e24000021f100 */
[----:B0-----:R-:W-:Y:S01]  /*7930*/  PRMT R0, R4, 0x7610, R0 ;  /* 0x0000761004007816 */ /* 0x001fe20000000000 */
[----:B------:R-:W-:Y:S06]  /*7940*/  BRA `(.L_x_14592) ;  /* 0x0000000800ac7947 */ /* 0x000fec0003800000 */
.L_x_14597:
[----:B------:R-:W2:Y:S02]  /*7950*/  LDG.E.64 R2, desc[UR36][R2.64] ;  /* 0x0000002402027981 */ /* 0x000ea4000c1e1b00 */
[----:B--2---:R0:W1:Y:S01]  /*7960*/  F2I.F64.TRUNC R0, R2 ;  /* 0x0000000200007311 */ /* 0x004062000030d100 */
[----:B------:R-:W-:Y:S05]  /*7970*/  BRA `(.L_x_14592) ;  /* 0x0000000800a07947 */ /* 0x000fea0003800000 */
.L_x_14587:
        /* <DEDUP_REMOVED lines=12> */
.L_x_14601:
[----:B------:R-:W2:Y:S02]  /*7a40*/  LDG.E.64 R2, desc[UR36][R2.64] ;  /* 0x0000002402027981 */ /* 0x000ea4000c1e1b00 */
[----:B--2---:R0:W1:Y:S01]  /*7a50*/  F2I.F64.TRUNC R0, R2 ;  /* 0x0000000200007311 */ /* 0x004062000030d100 */
[----:B------:R-:W-:Y:S05]  /*7a60*/  BRA `(.L_x_14592) ;  /* 0x0000000800647947 */ /* 0x000fea0003800000 */
.L_x_14600:
        /* <DEDUP_REMOVED lines=27> */
.L_x_14603:
        /* <DEDUP_REMOVED lines=14> */
.L_x_14602:
[----:B------:R-:W2:Y:S02]  /*7d00*/  LDG.E.U16 R4, desc[UR36][R2.64] ;  /* 0x0000002402047981 */ /* 0x000ea4000c1e1500 */
[----:B--2---:R-:W-:-:S06]  /*7d10*/  IMAD.U32 R4, R4, 0x10000, RZ ;  /* 0x0001000004047824 */ /* 0x004fcc00078e00ff */
[----:B------:R-:W0:Y:S02]  /*7d20*/  F2I.FTZ.TRUNC.NTZ R4, R4 ;  /* 0x0000000400047305 */ /* 0x000e24000021f100 */
[----:B0-----:R-:W-:Y:S01]  /*7d30*/  PRMT R0, R4, 0x7610, R0 ;  /* 0x0000761004007816 */ /* 0x001fe20000000000 */
[----:B------:R-:W-:Y:S06]  /*7d40*/  BRA `(.L_x_14592) ;  /* 0x0000000400ac7947 */ /* 0x000fec0003800000 */
.L_x_14599:
        /* <DEDUP_REMOVED lines=10> */
.L_x_14606:
        /* <DEDUP_REMOVED lines=21> */
.L_x_14610:
[----:B------:R-:W-:Y:S05]  /*7f40*/  BSYNC.RECONVERGENT B1 ;  /* 0x0000000000017941 */ /* 0x000fea0003800200 */
.L_x_14609:
[----:B------:R-:W-:Y:S01]  /*7f50*/  IMAD.SHL.U32 R0, R0, 0x100000, RZ ;  /* 0x0010000000007824 */ /* 0x000fe200078e00ff */
[----:B------:R-:W-:-:S04]  /*7f60*/  LEA R2, R2, 0x3b800000, 0x17 ;  /* 0x3b80000002027811 */ /* 0x000fc800078eb8ff */
[----:B------:R-:W-:-:S07]  /*7f70*/  LOP3.LUT R4, R2, R0, R7, 0xfe, !PT ;  /* 0x0000000002047212 */ /* 0x000fce00078efe07 */
.L_x_14608:
[----:B------:R-:W-:Y:S05]  /*7f80*/  BSYNC.RECONVERGENT B0 ;  /* 0x0000000000007941 */ /* 0x000fea0003800200 */
.L_x_14607:
[----:B------:R-:W0:Y:S02]  /*7f90*/  F2I.FTZ.TRUNC.NTZ R4, R4 ;  /* 0x0000000400047305 */ /* 0x000e24000021f100 */
[----:B0-----:R-:W-:Y:S01]  /*7fa0*/  PRMT R0, R4, 0x7610, R0 ;  /* 0x0000761004007816 */ /* 0x001fe20000000000 */
[----:B------:R-:W-:Y:S06]  /*7fb0*/  BRA `(.L_x_14592) ;  /* 0x0000000400107947 */ /* 0x000fec0003800000 */
.L_x_14605:
        /* <DEDUP_REMOVED lines=21> */
.L_x_14614:
[----:B------:R-:W-:Y:S05]  /*8110*/  BSYNC.RECONVERGENT B1 ;  /* 0x0000000000017941 */ /* 0x000fea0003800200 */
.L_x_14613:
[----:B------:R-:W-:Y:S02]  /*8120*/  SHF.L.U32 R0, R0, 0x15, RZ ;  /* 0x0000001500007819 */ /* 0x000fe400000006ff */
[----:B------:R-:W-:-:S04]  /*8130*/  LEA R2, R2, 0x37800000, 0x17 ;  /* 0x3780000002027811 */ /* 0x000fc800078eb8ff */
[----:B------:R-:W-:-:S07]  /*8140*/  LOP3.LUT R4, R2, R0, R7, 0xfe, !PT ;  /* 0x0000000002047212 */ /* 0x000fce00078efe07 */
.L_x_14612:
[----:B------:R-:W-:Y:S05]  /*8150*/  BSYNC.RECONVERGENT B0 ;  /* 0x0000000000007941 */ /* 0x000fea0003800200 */
.L_x_14611:
[----:B------:R-:W0:Y:S02]  /*8160*/  F2I.FTZ.TRUNC.NTZ R4, R4 ;  /* 0x0000000400047305 */ /* 0x000e24000021f100 */
[----:B0-----:R-:W-:Y:S01]  /*8170*/  PRMT R0, R4, 0x7610, R0 ;  /* 0x0000761004007816 */ /* 0x001fe20000000000 */
[----:B------:R-:W-:Y:S06]  /*8180*/  BRA `(.L_x_14592) ;  /* 0x00000000009c7947 */ /* 0x000fec0003800000 */
.L_x_14604:
        /* <DEDUP_REMOVED lines=14> */
.L_x_14618:
[----:B------:R-:W-:Y:S05]  /*8270*/  BSYNC.RECONVERGENT B0 ;  /* 0x0000000000007941 */ /* 0x000fea0003800200 */
.L_x_14617:
[----:B------:R-:W0:Y:S02]  /*8280*/  F2I.FTZ.TRUNC.NTZ R4, R4 ;  /* 0x0000000400047305 */ /* 0x000e24000021f100 */
[----:B0-----:R-:W-:Y:S01]  /*8290*/  PRMT R0, R4, 0x7610, R0 ;  /* 0x0000761004007816 */ /* 0x001fe20000000000 */
[----:B------:R-:W-:Y:S06]  /*82a0*/  BRA `(.L_x_14592) ;  /* 0x0000000000547947 */ /* 0x000fec0003800000 */
.L_x_14591:
        /* <DEDUP_REMOVED lines=16> */
.L_x_14619:
[----:B------:R-:W-:Y:S01]  /*83b0*/  PRMT R0, RZ, 0x7610, R0 ;  /* 0x00007610ff007816 */ /* 0x000fe20000000000 */
[----:B------:R-:W-:Y:S06]  /*83c0*/  BRA `(.L_x_14592) ;  /* 0x00000000000c7947 */ /* 0x000fec0003800000 */
.L_x_14616:
[----:B------:R3:W5:Y:S01]  /*83d0*/  LDG.E.U8 R0, desc[UR36][R2.64] ;  /* 0x0000002402007981 */ /* 0x000762000c1e1100 */
[----:B------:R-:W-:Y:S05]  /*83e0*/  BRA `(.L_x_14592) ;  /* 0x0000000000047947 */ /* 0x000fea0003800000 */
.L_x_14615:
[----:B------:R4:W5:Y:S02]  /*83f0*/  LDG.E.U8 R0, desc[UR36][R2.64] ;  /* 0x0000002402007981 */ /* 0x000964000c1e1100 */
.L_x_14592:
        /* <DEDUP_REMOVED lines=17> */
.L_x_14623:
[----:B------:R4:W-:Y:S01]  /*8510*/  STG.E.U8 desc[UR36][R2.64], R7 ;  /* 0x0000000702007986 */ /* 0x0009e2000c101124 */
[----:B------:R-:W-:Y:S05]  /*8520*/  BRA `(.L_x_14625) ;  /* 0x0000000c00807947 */ /* 0x000fea0003800000 */
.L_x_14622:
        /* <DEDUP_REMOVED lines=12> */
.L_x_14627:
[----:B------:R-:W-:-:S04]  /*85f0*/  LOP3.LUT R7, R7, 0xffff, RZ, 0xc0, !PT ;  /* 0x0000ffff07077812 */ /* 0x000fc800078ec0ff */
[----:B------:R-:W-:-:S05]  /*8600*/  PRMT R5, R7, 0x8880, RZ ;  /* 0x0000888007057816 */ /* 0x000fca00000000ff */
[----:B------:R2:W-:Y:S01]  /*8610*/  STG.E desc[UR36][R2.64], R5 ;  /* 0x0000000502007986 */ /* 0x0005e2000c101924 */
[----:B------:R-:W-:Y:S05]  /*8620*/  BRA `(.L_x_14625) ;  /* 0x0000000c00407947 */ /* 0x000fea0003800000 */
.L_x_14626:
[----:B------:R-:W-:-:S04]  /*8630*/  PRMT R5, R7, 0x8880, RZ ;  /* 0x0000888007057816 */ /* 0x000fc800000000ff */
[----:B------:R-:W-:-:S05]  /*8640*/  PRMT R5, R5, 0x7710, RZ ;  /* 0x0000771005057816 */ /* 0x000fca00000000ff */
[----:B------:R0:W-:Y:S01]  /*8650*/  STG.E.U16 desc[UR36][R2.64], R5 ;  /* 0x0000000502007986 */ /* 0x0001e2000c101524 */
[----:B------:R-:W-:Y:S05]  /*8660*/  BRA `(.L_x_14625) ;  /* 0x0000000c00307947 */ /* 0x000fea0003800000 */
.L_x_14621:
        /* <DEDUP_REMOVED lines=9> */
.L_x_14629:
[----:B------:R-:W0:Y:S02]  /*8700*/  I2F.S8 R0, R7 ;  /* 0x0000000700007306 */ /* 0x000e240000001400 */
[----:B0-----:R-:W-:-:S05]  /*8710*/  F2FP.F16.F32.PACK_AB R0, RZ, R0 ;  /* 0x00000000ff00723e */ /* 0x001fca00000000ff */
[----:B------:R0:W-:Y:S01]  /*8720*/  STG.E.U16 desc[UR36][R2.64], R0 ;  /* 0x0000000002007986 */ /* 0x0001e2000c101524 */
[----:B------:R-:W-:Y:S05]  /*8730*/  BRA `(.L_x_14625) ;  /* 0x0000000800fc7947 */ /* 0x000fea0003800000 */
.L_x_14628:
        /* <DEDUP_REMOVED lines=10> */
.L_x_14631:
[----:B------:R-:W0:Y:S02]  /*87e0*/  I2F.S8 R7, R7 ;  /* 0x0000000700077306 */ /* 0x000e240000001400 */
[----:B0-----:R-:W-:-:S04]  /*87f0*/  F2FP.F16.F32.PACK_AB R5, RZ, R7 ;  /* 0x00000007ff05723e */ /* 0x001fc800000000ff */
[----:B------:R-:W-:-:S05]  /*8800*/  PRMT R5, R5, 0x5410, RZ ;  /* 0x0000541005057816 */ /* 0x000fca00000000ff */
[----:B------:R0:W-:Y:S01]  /*8810*/  STG.E desc[UR36][R2.64], R5 ;  /* 0x0000000502007986 */ /* 0x0001e2000c101924 */
[----:B------:R-:W-:Y:S05]  /*8820*/  BRA `(.L_x_14625) ;  /* 0x0000000800c07947 */ /* 0x000fea0003800000 */
.L_x_14630:
[----:B------:R-:W-:-:S04]  /*8830*/  PRMT R4, R7, 0x8880, RZ ;  /* 0x0000888007047816 */ /* 0x000fc800000000ff */
[----:B------:R-:W-:-:S06]  /*8840*/  PRMT R4, R4, 0x7710, RZ ;  /* 0x0000771004047816 */ /* 0x000fcc00000000ff */
[----:B------:R-:W0:Y:S02]  /*8850*/  I2F.F64.S16 R4, R4 ;  /* 0x0000000400047312 */ /* 0x000e240000101c00 */
[----:B0-----:R0:W-:Y:S01]  /*8860*/  STG.E.64 desc[UR36][R2.64], R4 ;  /* 0x0000000402007986 */ /* 0x0011e2000c101b24 */
[----:B------:R-:W-:Y:S05]  /*8870*/  BRA `(.L_x_14625) ;  /* 0x0000000800ac7947 */ /* 0x000fea0003800000 */
.L_x_14620:
        /* <DEDUP_REMOVED lines=14> */
.L_x_14635:
        /* <DEDUP_REMOVED lines=18> */
.L_x_14638:
[----:B------:R-:W-:-:S04]  /*8a80*/  SHF.R.U32.HI R5, RZ, 0x18, R5 ;  /* 0x00000018ff057819 */ /* 0x000fc80000011605 */
[----:B------:R-:W-:-:S07]  /*8a90*/  LOP3.LUT R0, R0, 0x80, R5, 0xf8, !PT ;  /* 0x0000008000007812 */ /* 0x000fce00078ef805 */
.L_x_14637:
[----:B------:R-:W-:Y:S05]  /*8aa0*/  BSYNC.RECONVERGENT B0 ;  /* 0x0000000000007941 */ /* 0x000fea0003800200 */
.L_x_14636:
[----:B------:R0:W-:Y:S01]  /*8ab0*/  STG.E.U8 desc[UR36][R2.64], R0 ;  /* 0x0000000002007986 */ /* 0x0001e2000c101124 */
[----:B------:R-:W-:Y:S05]  /*8ac0*/  BRA `(.L_x_14625) ;  /* 0x0000000800187947 */ /* 0x000fea0003800000 */
.L_x_14634:
        /* <DEDUP_REMOVED lines=18> */
.L_x_14641:
[----:B------:R-:W-:-:S04]  /*8bf0*/  SHF.R.U32.HI R5, RZ, 0x18, R5 ;  /* 0x00000018ff057819 */ /* 0x000fc80000011605 */
[----:B------:R-:W-:-:S07]  /*8c00*/  LOP3.LUT R0, R0, 0x80, R5, 0xf8, !PT ;  /* 0x0000008000007812 */ /* 0x000fce00078ef805 */
.L_x_14640:
[----:B------:R-:W-:Y:S05]  /*8c10*/  BSYNC.RECONVERGENT B0 ;  /* 0x0000000000007941 */ /* 0x000fea0003800200 */
.L_x_14639:
[----:B------:R0:W-:Y:S01]  /*8c20*/  STG.E.U8 desc[UR36][R2.64], R0 ;  /* 0x0000000002007986 */ /* 0x0001e2000c101124 */
[----:B------:R-:W-:Y:S05]  /*8c30*/  BRA `(.L_x_14625) ;  /* 0x0000000400bc7947 */ /* 0x000fea0003800000 */
.L_x_14633:
        /* <DEDUP_REMOVED lines=22> */
.L_x_14643:
[----:B------:R-:W-:-:S04]  /*8da0*/  LOP3.LUT R7, R7, 0xffff, RZ, 0xc0, !PT ;  /* 0x0000ffff07077812 */ /* 0x000fc800078ec0ff */
[----:B------:R-:W-:-:S04]  /*8db0*/  PRMT R7, R7, 0x8880, RZ ;  /* 0x0000888007077816 */ /* 0x000fc800000000ff */
[----:B------:R-:W-:-:S04]  /*8dc0*/  MOV R4, R7 ;  /* 0x0000000700047202 */ /* 0x000fc80000000f00 */
[----:B------:R-:W-:-:S05]  /*8dd0*/  SHF.R.S32.HI R5, RZ, 0x1f, R4 ;  /* 0x0000001fff057819 */ /* 0x000fca0000011404 */
[----:B------:R0:W-:Y:S01]  /*8de0*/  STG.E.64 desc[UR36][R2.64], R4 ;  /* 0x0000000402007986 */ /* 0x0001e2000c101b24 */
[----:B------:R-:W-:Y:S05]  /*8df0*/  BRA `(.L_x_14625) ;  /* 0x00000004004c7947 */ /* 0x000fea0003800000 */
.L_x_14642:
[----:B------:R-:W-:-:S04]  /*8e00*/  LOP3.LUT R7, R7, 0xffff, RZ, 0xc0, !PT ;  /* 0x0000ffff07077812 */ /* 0x000fc800078ec0ff */
[----:B------:R-:W-:-:S05]  /*8e10*/  PRMT R5, R7, 0x8880, RZ ;  /* 0x0000888007057816 */ /* 0x000fca00000000ff */
[----:B------:R0:W-:Y:S01]  /*8e20*/  STG.E desc[UR36][R2.64], R5 ;  /* 0x0000000502007986 */ /* 0x0001e2000c101924 */
[----:B------:R-:W-:Y:S05]  /*8e30*/  BRA `(.L_x_14625) ;  /* 0x00000004003c7947 */ /* 0x000fea0003800000 */
.L_x_14632:
        /* <DEDUP_REMOVED lines=10> */
.L_x_14645:
[----:B------:R-:W-:Y:S02]  /*8ee0*/  PRMT R4, R7, 0x8880, RZ ;  /* 0x0000888007047816 */ /* 0x000fe400000000ff */
[----:B------:R-:W-:Y:S02]  /*8ef0*/  CS2R R6, SRZ ;  /* 0x0000000000067805 */ /* 0x000fe4000001ff00 */
[----:B------:R-:W-:-:S06]  /*8f00*/  PRMT R4, R4, 0x7710, RZ ;  /* 0x0000771004047816 */ /* 0x000fcc00000000ff */
[----:B------:R-:W0:Y:S02]  /*8f10*/  I2F.F64.S16 R4, R4 ;  /* 0x0000000400047312 */ /* 0x000e240000101c00 */
[----:B0-----:R0:W-:Y:S01]  /*8f20*/  STG.E.128 desc[UR36][R2.64], R4 ;  /* 0x0000000402007986 */ /* 0x0011e2000c101d24 */
[----:B------:R-:W-:Y:S05]  /*8f30*/  BRA `(.L_x_14625) ;  /* 0x0000000000fc7947 */ /* 0x000fea0003800000 */
.L_x_14644:
[----:B------:R-:W-:-:S09]  /*8f40*/  UISETP.NE.AND UP0, UPT, UR4, 0xf, UPT ;  /* 0x0000000f0400788c */ /* 0x000fd2000bf05270 */
[----:B------:R-:W-:Y:S05]  /*8f50*/  BRA.U !UP0, `(.L_x_14646) ;  /* 0x0000000108e87547 */ /* 0x000fea000b800000 */
[----:B------:R-:W-:-:S09]  /*8f60*/  UISETP.NE.AND UP0, UPT, UR4, 0x17, UPT ;  /* 0x000000170400788c */ /* 0x000fd2000bf05270 */
[----:B------:R-:W-:Y:S05]  /*8f70*/  BRA.U !UP0, `(.L_x_14647) ;  /* 0x0000000108907547 */ /* 0x000fea000b800000 */
[----:B------:R-:W-:-:S09]  /*8f80*/  UISETP.NE.AND UP0, UPT, UR4, 0x18, UPT ;  /* 0x000000180400788c */ /* 0x000fd2000bf05270 */
[----:B------:R-:W-:Y:S05]  /*8f90*/  BRA.U !UP0, `(.L_x_14648) ;  /* 0x0000000108447547 */ /* 0x000fea000b800000 */
.L_x_14624:
        /* <DEDUP_REMOVED lines=16> */
.L_x_14649:
[----:B------:R-:W-:Y:S05]  /*90a0*/  BRA `(.L_x_14625) ;  /* 0x0000000000a07947 */ /* 0x000fea0003800000 */
.L_x_14648:
        /* <DEDUP_REMOVED lines=13> */
.L_x_14651:
[----:B------:R-:W-:Y:S05]  /*9180*/  BSYNC.RECONVERGENT B0 ;  /* 0x0000000000007941 */ /* 0x000fea0003800200 */
.L_x_14650:
[----:B------:R-:W-:-:S05]  /*9190*/  LOP3.LUT R5, R0, 0x80, R5, 0xf8, !PT ;  /* 0x0000008000057812 */ /* 0x000fca00078ef805 */
[----:B------:R0:W-:Y:S01]  /*91a0*/  STG.E.U8 desc[UR36][R2.64], R5 ;  /* 0x0000000502007986 */ /* 0x0001e2000c101124 */
[----:B------:R-:W-:Y:S05]  /*91b0*/  BRA `(.L_x_14625) ;  /* 0x00000000005c7947 */ /* 0x000fea0003800000 */
.L_x_14647:
        /* <DEDUP_REMOVED lines=12> */
.L_x_14653:
[----:B------:R-:W-:Y:S01]  /*9280*/  IMAD.MOV.U32 R0, RZ, RZ, 0x7f ;  /* 0x0000007fff007424 */ /* 0x000fe200078e00ff */
[----:B------:R-:W-:-:S04]  /*9290*/  ISETP.GT.U32.AND P0, PT, R4, 0x7f800000, PT ;  /* 0x7f8000000400780c */ /* 0x000fc80003f04070 */
[----:B------:R-:W-:-:S09]  /*92a0*/  SEL R0, R0, 0x7c, P0 ;  /* 0x0000007c00007807 */ /* 0x000fd20000000000 */
.L_x_14654:
[----:B------:R-:W-:Y:S05]  /*92b0*/  BSYNC.RECONVERGENT B0 ;  /* 0x0000000000007941 */ /* 0x000fea0003800200 */
.L_x_14652:
[----:B------:R-:W-:-:S04]  /*92c0*/  SHF.R.U32.HI R5, RZ, 0x18, R5 ;  /* 0x00000018ff057819 */ /* 0x000fc80000011605 */
[----:B------:R-:W-:-:S05]  /*92d0*/  LOP3.LUT R5, R0, 0x80, R5, 0xf8, !PT ;  /* 0x0000008000057812 */ /* 0x000fca00078ef805 */
[----:B------:R0:W-:Y:S01]  /*92e0*/  STG.E.U8 desc[UR36][R2.64], R5 ;  /* 0x0000000502007986 */ /* 0x0001e2000c101124 */
[----:B------:R-:W-:Y:S05]  /*92f0*/  BRA `(.L_x_14625) ;  /* 0x00000000000c7947 */ /* 0x000fea0003800000 */
.L_x_14646:
[----:B------:R-:W0:Y:S02]  /*9300*/  I2F.S8 R0, R7 ;  /* 0x0000000700007306 */ /* 0x000e240000001400 */
[----:B0-----:R-:W-:-:S05]  /*9310*/  F2FP.BF16.F32.PACK_AB R0, RZ, R0 ;  /* 0x00000000ff00723e */ /* 0x001fca00000010ff */
[----:B------:R0:W-:Y:S02]  /*9320*/  STG.E.U16 desc[UR36][R2.64], R0 ;  /* 0x0000000002007986 */ /* 0x0001e4000c101524 */
.L_x_14625:
[----:B------:R-:W-:-:S07]  /*9330*/  IADD3 R17, PT, PT, R17, 0x80, RZ ;  /* 0x0000008011117810 */ /* 0x000fce0007ffe0ff */
.L_x_14585:
[----:B------:R-:W-:Y:S05]  /*9340*/  BSYNC.RECONVERGENT B6 ;  /* 0x0000000000067941 */ /* 0x000fea0003800200 */
.L_x_14584:
        /* <DEDUP_REMOVED lines=306> */
.L_x_14655:
        /* <DEDUP_REMOVED lines=18> */
.L_x_14659:
[----:B------:R0:W5:Y:S01]  /*a790*/  LDG.E.U8 R0, desc[UR36][R2.64] ;  /* 0x0000002402007981 */ /* 0x000162000c1e1100 */
[----:B------:R-:W-:Y:S05]  /*a7a0*/  BRA `(.L_x_14661) ;  /* 0x0000000c004c7947 */ /* 0x000fea0003800000 */
.L_x_14658:
        /* <DEDUP_REMOVED lines=8> */
.L_x_14663:
[----:B------:R0:W5:Y:S01]  /*a830*/  LDG.E.U8 R0, desc[UR36][R2.64] ;  /* 0x0000002402007981 */ /* 0x000162000c1e1100 */
[----:B------:R-:W-:Y:S05]  /*a840*/  BRA `(.L_x_14661) ;  /* 0x0000000c00247947 */ /* 0x000fea0003800000 */
.L_x_14662:
[----:B------:R0:W5:Y:S01]  /*a850*/  LDG.E.U16 R0, desc[UR36][R2.64] ;  /* 0x0000002402007981 */ /* 0x000162000c1e1500 */
[----:B------:R-:W-:Y:S05]  /*a860*/  BRA `(.L_x_14661) ;  /* 0x0000000c001c7947 */ /* 0x000fea0003800000 */
.L_x_14657:
        /* <DEDUP_REMOVED lines=9> */
.L_x_14665:
[----:B------:R-:W2:Y:S02]  /*a900*/  LDG.E.U16 R4, desc[UR36][R2.64] ;  /* 0x0000002402047981 */ /* 0x000ea4000c1e1500 */
[----:B--2---:R-:W-:-:S06]  /*a910*/  HADD2.F32 R4, -RZ, R4.H0_H0 ;  /* 0x20000004ff047230 */ /* 0x004fcc0000004100 */
[----:B------:R-:W0:Y:S02]  /*a920*/  F2I.FTZ.TRUNC.NTZ R4, R4 ;  /* 0x0000000400047305 */ /* 0x000e24000021f100 */
[----:B0-----:R-:W-:Y:S01]  /*a930*/  PRMT R0, R4, 0x7610, R0 ;  /* 0x0000761004007816 */ /* 0x001fe20000000000 */
[----:B------:R-:W-:Y:S06]  /*a940*/  BRA `(.L_x_14661) ;  /* 0x0000000800e47947 */ /* 0x000fec0003800000 */
.L_x_14664:
        /* <DEDUP_REMOVED lines=9> */
.L_x_14667:
[----:B------:R-:W2:Y:S02]  /*a9e0*/  LDG.E.U16 R2, desc[UR36][R2.64] ;  /* 0x0000002402027981 */ /* 0x000ea4000c1e1500 */
[----:B--2---:R-:W-:-:S06]  /*a9f0*/  HADD2.F32 R4, -RZ, R2.H0_H0 ;  /* 0x20000002ff047230 */ /* 0x004fcc0000004100 */
[----:B------:R-:W0:Y:S02]  /*aa00*/  F2I.FTZ.TRUNC.NTZ R4, R4 ;  /* 0x0000000400047305 */ /* 0x000e24000021f100 */
[----:B0-----:R-:W-:Y:S01]  /*aa10*/  PRMT R0, R4, 0x7610, R0 ;  /* 0x0000761004007816 */ /* 0x001fe20000000000 */
[----:B------:R-:W-:Y:S06]  /*aa20*/  BRA `(.L_x_14661) ;  /* 0x0000000800ac7947 */ /* 0x000fec0003800000 */
.L_x_14666:
[----:B------:R-:W2:Y:S02]  /*aa30*/  LDG.E.64 R2, desc[UR36][R2.64] ;  /* 0x0000002402027981 */ /* 0x000ea4000c1e1b00 */
[----:B--2---:R0:W1:Y:S01]  /*aa40*/  F2I.F64.TRUNC R0, R2 ;  /* 0x0000000200007311 */ /* 0x004062000030d100 */
[----:B------:R-:W-:Y:S05]  /*aa50*/  BRA `(.L_x_14661) ;  /* 0x0000000800a07947 */ /* 0x000fea0003800000 */
.L_x_14656:
        /* <DEDUP_REMOVED lines=12> */
.L_x_14670:
[----:B------:R-:W2:Y:S02]  /*ab20*/  LDG.E.64 R2, desc[UR36][R2.64] ;  /* 0x0000002402027981 */ /* 0x000ea4000c1e1b00 */
[----:B--2---:R3:W4:Y:S01]  /*ab30*/  F2I.F64.TRUNC R0, R2 ;  /* 0x0000000200007311 */ /* 0x004722000030d100 */
[----:B------:R-:W-:Y:S05]  /*ab40*/  BRA `(.L_x_14661) ;  /* 0x0000000800647947 */ /* 0x000fea0003800000 */
.L_x_14669:
        /* <DEDUP_REMOVED lines=27> */
.L_x_14672:
        /* <DEDUP_REMOVED lines=14> */
.L_x_14671:
[----:B------:R-:W2:Y:S02]  /*ade0*/  LDG.E.U16 R4, desc[UR36][R2.64] ;  /* 0x0000002402047981 */ /* 0x000ea4000c1e1500 */
[----:B--2---:R-:W-:-:S06]  /*adf0*/  SHF.L.U32 R4, R4, 0x10, RZ ;  /* 0x0000001004047819 */ /* 0x004fcc00000006ff */
[----:B------:R-:W0:Y:S02]  /*ae00*/  F2I.FTZ.TRUNC.NTZ R4, R4 ;  /* 0x0000000400047305 */ /* 0x000e24000021f100 */
[----:B0-----:R-:W-:Y:S01]  /*ae10*/  PRMT R0, R4, 0x7610, R0 ;  /* 0x0000761004007816 */ /* 0x001fe20000000000 */
[----:B------:R-:W-:Y:S06]  /*ae20*/  BRA `(.L_x_14661) ;  /* 0x0000000400ac7947 */ /* 0x000fec0003800000 */
.L_x_14668:
        /* <DEDUP_REMOVED lines=10> */
.L_x_14675:
        /* <DEDUP_REMOVED lines=21> */
.L_x_14679:
[----:B------:R-:W-:Y:S05]  /*b020*/  BSYNC.RECONVERGENT B1 ;  /* 0x0000000000017941 */ /* 0x000fea0003800200 */
.L_x_14678:
[----:B------:R-:W-:Y:S01]  /*b030*/  IMAD.SHL.U32 R0, R0, 0x100000, RZ ;  /* 0x0010000000007824 */ /* 0x000fe200078e00ff */
[----:B------:R-:W-:-:S04]  /*b040*/  LEA R2, R2, 0x3b800000, 0x17 ;  /* 0x3b80000002027811 */ /* 0x000fc800078eb8ff */
[----:B------:R-:W-:-:S07]  /*b050*/  LOP3.LUT R4, R2, R0, R7, 0xfe, !PT ;  /* 0x0000000002047212 */ /* 0x000fce00078efe07 */
.L_x_14677:
[----:B------:R-:W-:Y:S05]  /*b060*/  BSYNC.RECONVERGENT B0 ;  /* 0x0000000000007941 */ /* 0x000fea0003800200 */
.L_x_14676:
[----:B------:R-:W0:Y:S02]  /*b070*/  F2I.FTZ.TRUNC.NTZ R4, R4 ;  /* 0x0000000400047305 */ /* 0x000e24000021f100 */
[----:B0-----:R-:W-:Y:S01]  /*b080*/  PRMT R0, R4, 0x7610, R0 ;  /* 0x0000761004007816 */ /* 0x001fe20000000000 */
[----:B------:R-:W-:Y:S06]  /*b090*/  BRA `(.L_x_14661) ;  /* 0x0000000400107947 */ /* 0x000fec0003800000 */
.L_x_14674:
        /* <DEDUP_REMOVED lines=21> */
.L_x_14683:
[----:B------:R-:W-:Y:S05]  /*b1f0*/  BSYNC.RECONVERGENT B1 ;  /* 0x0000000000017941 */ /* 0x000fea0003800200 */
.L_x_14682:
[----:B------:R-:W-:Y:S01]  /*b200*/  IMAD.SHL.U32 R0, R0, 0x200000, RZ ;  /* 0x0020000000007824 */ /* 0x000fe200078e00ff */
[----:B------:R-:W-:-:S04]  /*b210*/  LEA R2, R2, 0x37800000, 0x17 ;  /* 0x3780000002027811 */ /* 0x000fc800078eb8ff */
[----:B------:R-:W-:-:S07]  /*b220*/  LOP3.LUT R4, R2, R0, R7, 0xfe, !PT ;  /* 0x0000000002047212 */ /* 0x000fce00078efe07 */
.L_x_14681:
[----:B------:R-:W-:Y:S05]  /*b230*/  BSYNC.RECONVERGENT B0 ;  /* 0x0000000000007941 */ /* 0x000fea0003800200 */
.L_x_14680:
[----:B------:R-:W0:Y:S02]  /*b240*/  F2I.FTZ.TRUNC.NTZ R4, R4 ;  /* 0x0000000400047305 */ /* 0x000e24000021f100 */
[----:B0-----:R-:W-:Y:S01]  /*b250*/  PRMT R0, R4, 0x7610, R0 ;  /* 0x0000761004007816 */ /* 0x001fe20000000000 */
[----:B------:R-:W-:Y:S06]  /*b260*/  BRA `(.L_x_14661) ;  /* 0x00000000009c7947 */ /* 0x000fec0003800000 */
.L_x_14673:
        /* <DEDUP_REMOVED lines=14> */
.L_x_14687:
[----:B------:R-:W-:Y:S05]  /*b350*/  BSYNC.RECONVERGENT B0 ;  /* 0x0000000000007941 */ /* 0x000fea0003800200 */
.L_x_14686:
[----:B------:R-:W0:Y:S02]  /*b360*/  F2I.FTZ.TRUNC.NTZ R4, R4 ;  /* 0x0000000400047305 */ /* 0x000e24000021f100 */
[----:B0-----:R-:W-:Y:S01]  /*b370*/  PRMT R0, R4, 0x7610, R0 ;  /* 0x0000761004007816 */ /* 0x001fe20000000000 */
[----:B------:R-:W-:Y:S06]  /*b380*/  BRA `(.L_x_14661) ;  /* 0x0000000000547947 */ /* 0x000fec0003800000 */
.L_x_14660:
        /* <DEDUP_REMOVED lines=16> */
.L_x_14688:
[----:B------:R-:W-:Y:S01]  /*b490*/  PRMT R0, RZ, 0x7610, R0 ;  /* 0x00007610ff007816 */ /* 0x000fe20000000000 */
[----:B------:R-:W-:Y:S06]  /*b4a0*/  BRA `(.L_x_14661) ;  /* 0x00000000000c7947 */ /* 0x000fec0003800000 */
.L_x_14685:
[----:B------:R2:W5:Y:S01]  /*b4b0*/  LDG.E.U8 R0, desc[UR36][R2.64] ;  /* 0x0000002402007981 */ /* 0x000562000c1e1100 */
[----:B------:R-:W-:Y:S05]  /*b4c0*/  BRA `(.L_x_14661) ;  /* 0x0000000000047947 */ /* 0x000fea0003800000 */
.L_x_14684:
[----:B------:R1:W5:Y:S02]  /*b4d0*/  LDG.E.U8 R0, desc[UR36][R2.64] ;  /* 0x0000002402007981 */ /* 0x000364000c1e1100 */
.L_x_14661:
        /* <DEDUP_REMOVED lines=14> */
.L_x_14692:
[----:B------:R-:W-:Y:S01]  /*b5c0*/  STG.E.U8 desc[UR36][R16.64], R5 ;  /* 0x0000000510007986 */ /* 0x000fe2000c101124 */
[----:B------:R-:W-:Y:S05]  /*b5d0*/  EXIT ;  /* 0x000000000000794d */ /* 0x000fea0003800000 */
.L_x_14691:
        /* <DEDUP_REMOVED lines=12> */
.L_x_14695:
[----:B------:R-:W-:-:S04]  /*b6a0*/  LOP3.LUT R5, R5, 0xffff, RZ, 0xc0, !PT ;  /* 0x0000ffff05057812 */ /* 0x000fc800078ec0ff */
[----:B0-23--:R-:W-:-:S05]  /*b6b0*/  PRMT R3, R5, 0x8880, RZ ;  /* 0x0000888005037816 */ /* 0x00dfca00000000ff */
[----:B------:R-:W-:Y:S01]  /*b6c0*/  STG.E desc[UR36][R16.64], R3 ;  /* 0x0000000310007986 */ /* 0x000fe2000c101924 */
[----:B------:R-:W-:Y:S05]  /*b6d0*/  EXIT ;  /* 0x000000000000794d */ /* 0x000fea0003800000 */
.L_x_14694:
[----:B0-23--:R-:W-:-:S04]  /*b6e0*/  PRMT R3, R5, 0x8880, RZ ;  /* 0x0000888005037816 */ /* 0x00dfc800000000ff */
[----:B------:R-:W-:-:S05]  /*b6f0*/  PRMT R3, R3, 0x7710, RZ ;  /* 0x0000771003037816 */ /* 0x000fca00000000ff */
[----:B------:R-:W-:Y:S01]  /*b700*/  STG.E.U16 desc[UR36][R16.64], R3 ;  /* 0x0000000310007986 */ /* 0x000fe2000c101524 */
[----:B------:R-:W-:Y:S05]  /*b710*/  EXIT ;  /* 0x000000000000794d */ /* 0x000fea0003800000 */
.L_x_14690:
        /* <DEDUP_REMOVED lines=9> */
.L_x_14697:
[----:B------:R-:W1:Y:S02]  /*b7b0*/  I2F.S8 R0, R5 ;  /* 0x0000000500007306 */ /* 0x000e640000001400 */
[----:B-1----:R-:W-:-:S05]  /*b7c0*/  F2FP.F16.F32.PACK_AB R0, RZ, R0 ;  /* 0x00000000ff00723e */ /* 0x002fca00000000ff */
[----:B------:R-:W-:Y:S01]  /*b7d0*/  STG.E.U16 desc[UR36][R16.64], R0 ;  /* 0x0000000010007986 */ /* 0x000fe2000c101524 */
[----:B------:R-:W-:Y:S05]  /*b7e0*/  EXIT ;  /* 0x000000000000794d */ /* 0x000fea0003800000 */
.L_x_14696:
        /* <DEDUP_REMOVED lines=10> */
.L_x_14699:
[----:B------:R-:W0:Y:S02]  /*b890*/  I2F.S8 R5, R5 ;  /* 0x0000000500057306 */ /* 0x000e240000001400 */
[----:B0-23--:R-:W-:-:S04]  /*b8a0*/  F2FP.F16.F32.PACK_AB R3, RZ, R5 ;  /* 0x00000005ff03723e */ /* 0x00dfc800000000ff */
[----:B------:R-:W-:-:S05]  /*b8b0*/  PRMT R3, R3, 0x5410, RZ ;  /* 0x0000541003037816 */ /* 0x000fca00000000ff */
[----:B------:R-:W-:Y:S01]  /*b8c0*/  STG.E desc[UR36][R16.64], R3 ;  /* 0x0000000310007986 */ /* 0x000fe2000c101924 */
[----:B------:R-:W-:Y:S05]  /*b8d0*/  EXIT ;  /* 0x000000000000794d */ /* 0x000fea0003800000 */
.L_x_14698:
[----:B0-23--:R-:W-:-:S04]  /*b8e0*/  PRMT R2, R5, 0x8880, RZ ;  /* 0x0000888005027816 */ /* 0x00dfc800000000ff */
[----:B------:R-:W-:-:S06]  /*b8f0*/  PRMT R2, R2, 0x7710, RZ ;  /* 0x0000771002027816 */ /* 0x000fcc00000000ff */
[----:B------:R-:W0:Y:S02]  /*b900*/  I2F.F64.S16 R2, R2 ;  /* 0x0000000200027312 */ /* 0x000e240000101c00 */
[----:B0-----:R-:W-:Y:S01]  /*b910*/  STG.E.64 desc[UR36][R16.64], R2 ;  /* 0x0000000210007986 */ /* 0x001fe2000c101b24 */
[----:B------:R-:W-:Y:S05]  /*b920*/  EXIT ;  /* 0x000000000000794d */ /* 0x000fea0003800000 */
.L_x_14689:
        /* <DEDUP_REMOVED lines=14> */
.L_x_14703:
        /* <DEDUP_REMOVED lines=17> */
.L_x_14706:
[----:B------:R-:W-:-:S04]  /*bb20*/  SHF.R.U32.HI R3, RZ, 0x18, R3 ;  /* 0x00000018ff037819 */ /* 0x000fc80000011603 */
[----:B------:R-:W-:-:S04]  /*bb30*/  LOP3.LUT R0, R0, 0x80, R3, 0xf8, !PT ;  /* 0x0000008000007812 */ /* 0x000fc800078ef803 */
[----:B------:R-:W-:-:S07]  /*bb40*/  PRMT R8, R0, 0x7610, R8 ;  /* 0x0000761000087816 */ /* 0x000fce0000000008 */
.L_x_14705:
[----:B------:R-:W-:Y:S05]  /*bb50*/  BSYNC.RECONVERGENT B0 ;  /* 0x0000000000007941 */ /* 0x000fea0003800200 */
.L_x_14704:
[----:B------:R-:W-:Y:S01]  /*bb60*/  STG.E.U8 desc[UR36][R16.64], R8 ;  /* 0x0000000810007986 */ /* 0x000fe2000c101124 */
[----:B------:R-:W-:Y:S05]  /*bb70*/  EXIT ;  /* 0x000000000000794d */ /* 0x000fea0003800000 */
.L_x_14702:
        /* <DEDUP_REMOVED lines=17> */
.L_x_14709:
[----:B------:R-:W-:-:S04]  /*bc90*/  SHF.R.U32.HI R3, RZ, 0x18, R3 ;  /* 0x00000018ff037819 */ /* 0x000fc80000011603 */
[----:B------:R-:W-:-:S04]  /*bca0*/  LOP3.LUT R0, R0, 0x80, R3, 0xf8, !PT ;  /* 0x0000008000007812 */ /* 0x000fc800078ef803 */
[----:B------:R-:W-:-:S07]  /*bcb0*/  PRMT R8, R0, 0x7610, R8 ;  /* 0x0000761000087816 */ /* 0x000fce0000000008 */
.L_x_14708:
[----:B------:R-:W-:Y:S05]  /*bcc0*/  BSYNC.RECONVERGENT B0 ;  /* 0x0000000000007941 */ /* 0x000fea0003800200 */
.L_x_14707:
[----:B------:R-:W-:Y:S01]  /*bcd0*/  STG.E.U8 desc[UR36][R16.64], R8 ;  /* 0x0000000810007986 */ /* 0x000fe2000c101124 */
[----:B------:R-:W-:Y:S05]  /*bce0*/  EXIT ;  /* 0x000000000000794d */ /* 0x000fea0003800000 */
.L_x_14701:
        /* <DEDUP_REMOVED lines=22> */
.L_x_14711:
[----:B------:R-:W-:-:S04]  /*be50*/  LOP3.LUT R5, R5, 0xffff, RZ, 0xc0, !PT ;  /* 0x0000ffff05057812 */ /* 0x000fc800078ec0ff */
[----:B------:R-:W-:-:S05]  /*be60*/  PRMT R5, R5, 0x8880, RZ ;  /* 0x0000888005057816 */ /* 0x000fca00000000ff */
[----:B0-23--:R-:W-:-:S05]  /*be70*/  IMAD.MOV.U32 R2, RZ, RZ, R5 ;  /* 0x000000ffff027224 */ /* 0x00dfca00078e0005 */
[----:B------:R-:W-:-:S05]  /*be80*/  SHF.R.S32.HI R3, RZ, 0x1f, R2 ;  /* 0x0000001fff037819 */ /* 0x000fca0000011402 */
[----:B------:R-:W-:Y:S01]  /*be90*/  STG.E.64 desc[UR36][R16.64], R2 ;  /* 0x0000000210007986 */ /* 0x000fe2000c101b24 */
[----:B------:R-:W-:Y:S05]  /*bea0*/  EXIT ;  /* 0x000000000000794d */ /* 0x000fea0003800000 */
.L_x_14710:
[----:B------:R-:W-:-:S04]  /*beb0*/  LOP3.LUT R5, R5, 0xffff, RZ, 0xc0, !PT ;  /* 0x0000ffff05057812 */ /* 0x000fc800078ec0ff */
[----:B0-23--:R-:W-:-:S05]  /*bec0*/  PRMT R3, R5, 0x8880, RZ ;  /* 0x0000888005037816 */ /* 0x00dfca00000000ff */
[----:B------:R-:W-:Y:S01]  /*bed0*/  STG.E desc[UR36][R16.64], R3 ;  /* 0x0000000310007986 */ /* 0x000fe2000c101924 */
[----:B------:R-:W-:Y:S05]  /*bee0*/  EXIT ;  /* 0x000000000000794d */ /* 0x000fea0003800000 */
.L_x_14700:
[----:B------:R-:W-:-:S09]  /*bef0*/  UISETP.GT.AND UP0, UPT, UR4, 0xe, UPT ;  /* 0x0000000e0400788c */ /* 0x000fd2000bf04270 */
[----:B------:R-:W-:Y:S05]  /*bf00*/  BRA.U UP0, `(.L_x_14712) ;  /* 0x0000000100387547 */ /* 0x000fea000b800000 */
[----:B------:R-:W-:-:S09]  /*bf10*/  UISETP.NE.AND UP0, UPT, UR4, 0xa, UPT ;  /* 0x0000000a0400788c */ /* 0x000fd2000bf05270 */
[----:B------:R-:W-:Y:S05]  /*bf20*/  BRA.U !UP0, `(.L_x_14713) ;  /* 0x0000000108187547 */ /* 0x000fea000b800000 */
[----:B------:R-:W-:-:S09]  /*bf30*/  UISETP.NE.AND UP0, UPT, UR4, 0xb, UPT ;  /* 0x0000000b0400788c */ /* 0x000fd2000bf05270 */
[----:B------:R-:W-:Y:S05]  /*bf40*/  BRA.U UP0, `(.L_x_14693) ;  /* 0x0000000100407547 */ /* 0x000fea000b800000 */
[----:B------:R-:W-:-:S04]  /*bf50*/  LOP3.LUT P0, RZ, R5, 0xff, RZ, 0xc0, !PT ;  /* 0x000000ff05ff7812 */ /* 0x000fc8000780c0ff */
[----:B0-23--:R-:W-:-:S05]  /*bf60*/  SEL R3, RZ, 0x1, !P0 ;  /* 0x00000001ff037807 */ /* 0x00dfca0004000000 */
[----:B------:R-:W-:Y:S01]  /*bf70*/  STG.E.U8 desc[UR36][R16.64], R3 ;  /* 0x0000000310007986 */ /* 0x000fe2000c101124 */
[----:B------:R-:W-:Y:S05]  /*bf80*/  EXIT ;  /* 0x000000000000794d */ /* 0x000fea0003800000 */
.L_x_14713:
[----:B------:R-:W-:Y:S02]  /*bf90*/  PRMT R4, R5, 0x8880, RZ ;  /* 0x0000888005047816 */ /* 0x000fe400000000ff */
[----:B------:R-:W-:Y:S02]  /*bfa0*/  CS2R R6, SRZ ;  /* 0x0000000000067805 */ /* 0x000fe4000001ff00 */
[----:B------:R-:W-:-:S06]  /*bfb0*/  PRMT R4, R4, 0x7710, RZ ;  /* 0x0000771004047816 */ /* 0x000fcc00000000ff */
[----:B------:R-:W1:Y:S02]  /*bfc0*/  I2F.F64.S16 R4, R4 ;  /* 0x0000000400047312 */ /* 0x000e640000101c00 */
[----:B-1----:R-:W-:Y:S01]  /*bfd0*/  STG.E.128 desc[UR36][R16.64], R4 ;  /* 0x0000000410007986 */ /* 0x002fe2000c101d24 */
[----:B------:R-:W-:Y:S05]  /*bfe0*/  EXIT ;  /* 0x000000000000794d */ /* 0x000fea0003800000 */
.L_x_14712:
[----:B------:R-:W-:-:S09]  /*bff0*/  UISETP.NE.AND UP0, UPT, UR4, 0xf, UPT ;  /* 0x0000000f0400788c */ /* 0x000fd2000bf05270 */
[----:B------:R-:W-:Y:S05]  /*c000*/  BRA.U !UP0, `(.L_x_14714) ;  /* 0x0000000108e87547 */ /* 0x000fea000b800000 */
[----:B------:R-:W-:-:S09]  /*c010*/  UISETP.NE.AND UP0, UPT, UR4, 0x17, UPT ;  /* 0x000000170400788c */ /* 0x000fd2000bf05270 */
[----:B------:R-:W-:Y:S05]  /*c020*/  BRA.U !UP0, `(.L_x_14715) ;  /* 0x0000000108907547 */ /* 0x000fea000b800000 */
[----:B------:R-:W-:-:S09]  /*c030*/  UISETP.NE.AND UP0, UPT, UR4, 0x18, UPT ;  /* 0x000000180400788c */ /* 0x000fd2000bf05270 */
[----:B------:R-:W-:Y:S05]  /*c040*/  BRA.U !UP0, `(.L_x_14716) ;  /* 0x0000000108447547 */ /* 0x000fea000b800000 */
.L_x_14693:
        /* <DEDUP_REMOVED lines=16> */
.L_x_14717:
[----:B------:R-:W-:Y:S05]  /*c150*/  EXIT ;  /* 0x000000000000794d */ /* 0x000fea0003800000 */
.L_x_14716:
        /* <DEDUP_REMOVED lines=13> */
.L_x_14719:
[----:B------:R-:W-:Y:S05]  /*c230*/  BSYNC.RECONVERGENT B0 ;  /* 0x0000000000007941 */ /* 0x000fea0003800200 */
.L_x_14718:
[----:B------:R-:W-:-:S05]  /*c240*/  LOP3.LUT R3, R0, 0x80, R3, 0xf8, !PT ;  /* 0x0000008000037812 */ /* 0x000fca00078ef803 */
[----:B------:R-:W-:Y:S01]  /*c250*/  STG.E.U8 desc[UR36][R16.64], R3 ;  /* 0x0000000310007986 */ /* 0x000fe2000c101124 */
[----:B------:R-:W-:Y:S05]  /*c260*/  EXIT ;  /* 0x000000000000794d */ /* 0x000fea0003800000 */
.L_x_14715:
        /* <DEDUP_REMOVED lines=12> */
.L_x_14721:
[----:B------:R-:W-:Y:S01]  /*c330*/  IMAD.MOV.U32 R0, RZ, RZ, 0x7f ;  /* 0x0000007fff007424 */ /* 0x000fe200078e00ff */
[----:B------:R-:W-:-:S04]  /*c340*/  ISETP.GT.U32.AND P0, PT, R2, 0x7f800000, PT ;  /* 0x7f8000000200780c */ /* 0x000fc80003f04070 */
[----:B------:R-:W-:-:S09]  /*c350*/  SEL R0, R0, 0x7c, P0 ;  /* 0x0000007c00007807 */ /* 0x000fd20000000000 */
.L_x_14722:
[----:B------:R-:W-:Y:S05]  /*c360*/  BSYNC.RECONVERGENT B0 ;  /* 0x0000000000007941 */ /* 0x000fea0003800200 */
.L_x_14720:
[----:B------:R-:W-:-:S04]  /*c370*/  SHF.R.U32.HI R3, RZ, 0x18, R3 ;  /* 0x00000018ff037819 */ /* 0x000fc80000011603 */
[----:B------:R-:W-:-:S05]  /*c380*/  LOP3.LUT R3, R0, 0x80, R3, 0xf8, !PT ;  /* 0x0000008000037812 */ /* 0x000fca00078ef803 */
[----:B------:R-:W-:Y:S01]  /*c390*/  STG.E.U8 desc[UR36][R16.64], R3 ;  /* 0x0000000310007986 */ /* 0x000fe2000c101124 */
[----:B------:R-:W-:Y:S05]  /*c3a0*/  EXIT ;  /* 0x000000000000794d */ /* 0x000fea0003800000 */
.L_x_14714:
[----:B------:R-:W1:Y:S02]  /*c3b0*/  I2F.S8 R0, R5 ;  /* 0x0000000500007306 */ /* 0x000e640000001400 */
[----:B-1----:R-:W-:-:S05]  /*c3c0*/  F2FP.BF16.F32.PACK_AB R0, RZ, R0 ;  /* 0x00000000ff00723e */ /* 0x002fca00000010ff */
[----:B------:R-:W-:Y:S01]  /*c3d0*/  STG.E.U16 desc[UR36][R16.64], R0 ;  /* 0x0000000010007986 */ /* 0x000fe2000c101524 */
[----:B------:R-:W-:Y:S05]  /*c3e0*/  EXIT ;  /* 0x000000000000794d */ /* 0x000fea0003800000 */
.L_x_14723:
        /* <DEDUP_REMOVED lines=9> */
.L_x_26257:


//--------------------- .text._ZN2at6native27unrolled_elementwise_kernelINS0_13AUnaryFunctorIaaaNS0_16BitwiseOrFunctorIaEEEESt5arrayIPcLm2EELi4E23TrivialOffsetCalculatorILi1EjESA_NS0_6memory12LoadWithCastILi1EEENSB_13StoreWithCastILi1EEEEEviT_T0_T2_T3_T4_T5_ --------------------------
	.section	.text._ZN2at6native27unrolled_elementwise_kernelINS0_13AUnaryFunctorIaaaNS0_16BitwiseOrFunctorIaEEEESt5arrayIPcLm2EELi4E23TrivialOffsetCalculatorILi1EjESA_NS0_6memory12LoadWithCastILi1EEENSB_13StoreWithCastILi1EEEEEviT_T0_T2_T3_T4_T5_,"ax",@progbits
	.align	128
        .global         _ZN2at6native27unrolled_elementwise_kernelINS0_13AUnaryFunctorIaaaNS0_16BitwiseOrFunctorIaEEEESt5arrayIPcLm2EELi4E23TrivialOffsetCalculatorILi1EjESA_NS0_6memory12LoadWithCastILi1EEENSB_13StoreWithCastILi1EEEEEviT_T0_T2_T3_T4_T5_
        .type           _ZN2at6native27unrolled_elementwise_kernelINS0_13AUnaryFunctorIaaaNS0_16BitwiseOrFunctorIaEEEESt5arrayIPcLm2EELi4E23TrivialOffsetCalculatorILi1EjESA_NS0_6memory12LoadWithCastILi1EEENSB_13StoreWithCastILi1EEEEEviT_T0_T2_T3_T4_T5_,@function
        .size           _ZN2at6native27unrolled_elementwise_kernelINS0_13AUnaryFunctorIaaaNS0_16BitwiseOrFunctorIaEEEESt5arrayIPcLm2EELi4E23TrivialOffsetCalculatorILi1EjESA_NS0_6memory12LoadWithCastILi1EEENSB_13StoreWithCastILi1EEEEEviT_T0_T2_T3_T4_T5_,(.L_x_26258 - _ZN2at6native27unrolled_elementwise_kernelINS0_13AUnaryFunctorIaaaNS0_16BitwiseOrFunctorIaEEEESt5arrayIPcLm2EELi4E23TrivialOffsetCalculatorILi1EjESA_NS0_6memory12LoadWithCastILi1EEENSB_13StoreWithCastILi1EEEEEviT_T0_T2_T3_T4_T5_)
        .other          _ZN2at6native27unrolled_elementwise_kernelINS0_13AUnaryFunctorIaaaNS0_16BitwiseOrFunctorIaEEEESt5arrayIPcLm2EELi4E23TrivialOffsetCalculatorILi1EjESA_NS0_6memory12LoadWithCastILi1EEENSB_13StoreWithCastILi1EEEEEviT_T0_T2_T3_T4_T5_,@"STO_CUDA_ENTRY STV_DEFAULT"
_ZN2at6native27unrolled_elementwise_kernelINS0_13AUnaryFunctorIaaaNS0_16BitwiseOrFunctorIaEEEESt5arrayIPcLm2EELi4E23TrivialOffsetCalculatorILi1EjESA_NS0_6memory12LoadWithCastILi1EEENSB_13StoreWithCastILi1EEEEEviT_T0_T2_T3_T4_T5_:
.text._ZN2at6native27unrolled_elementwise_kernelINS0_13AUnaryFunctorIaaaNS0_16BitwiseOrFunctorIaEEEESt5arrayIPcLm2EELi4E23TrivialOffsetCalculatorILi1EjESA_NS0_6memory12LoadWithCastILi1EEENSB_13StoreWithCastILi1EEEEEviT_T0_T2_T3_T4_T5_:
        /* <DEDUP_REMOVED lines=31> */
.L_x_14729:
[----:B------:R3:W5:Y:S01]  /*01f0*/  LDG.E.U8 R18, desc[UR36][R4.64] ;  /* 0x0000002404127981 */ /* 0x000762000c1e1100 */
[----:B------:R-:W-:Y:S05]  /*0200*/  BRA `(.L_x_14731) ;  /* 0x0000000c00507947 */ /* 0x000fea0003800000 */
.L_x_14728:
        /* <DEDUP_REMOVED lines=8> */
.L_x_14733:
[----:B------:R1:W5:Y:S01]  /*0290*/  LDG.E.U8 R18, desc[UR36][R4.64] ;  /* 0x0000002404127981 */ /* 0x000362000c1e1100 */
[----:B------:R-:W-:Y:S05]  /*02a0*/  BRA `(.L_x_14731) ;  /* 0x0000000c00287947 */ /* 0x000fea0003800000 */
.L_x_14732:
[----:B------:R2:W5:Y:S01]  /*02b0*/  LDG.E.U16 R18, desc[UR36][R4.64] ;  /* 0x0000002404127981 */ /* 0x000562000c1e1500 */
[----:B------:R-:W-:Y:S05]  /*02c0*/  BRA `(.L_x_14731) ;  /* 0x0000000c00207947 */ /* 0x000fea0003800000 */
.L_x_14727:
        /* <DEDUP_REMOVED lines=9> */
.L_x_14735:
[----:B------:R-:W2:Y:S02]  /*0360*/  LDG.E.U16 R0, desc[UR36][R4.64] ;  /* 0x0000002404007981 */ /* 0x000ea4000c1e1500 */
[----:B--2---:R-:W-:-:S06]  /*0370*/  HADD2.F32 R0, -RZ, R0.H0_H0 ;  /* 0x20000000ff007230 */ /* 0x004fcc0000004100 */
[----:B------:R-:W0:Y:S02]  /*0380*/  F2I.FTZ.TRUNC.NTZ R0, R0 ;  /* 0x0000000000007305 */ /* 0x000e24000021f100 */
[----:B0-----:R-:W-:Y:S01]  /*0390*/  PRMT R18, R0, 0x7610, R18 ;  /* 0x0000761000127816 */ /* 0x001fe20000000012 */
[----:B------:R-:W-:Y:S06]  /*03a0*/  BRA `(.L_x_14731) ;  /* 0x0000000800e87947 */ /* 0x000fec0003800000 */
.L_x_14734:
        /* <DEDUP_REMOVED lines=9> */
.L_x_14737:
[----:B------:R-:W2:Y:S02]  /*0440*/  LDG.E.U16 R4, desc[UR36][R4.64] ;  /* 0x0000002404047981 */ /* 0x000ea4000c1e1500 */
[----:B--2---:R-:W-:-:S06]  /*0450*/  HADD2.F32 R0, -RZ, R4.H0_H0 ;  /* 0x20000004ff007230 */ /* 0x004fcc0000004100 */
[----:B------:R-:W0:Y:S02]  /*0460*/  F2I.FTZ.TRUNC.NTZ R0, R0 ;  /* 0x0000000000007305 */ /* 0x000e24000021f100 */
[----:B0-----:R-:W-:Y:S01]  /*0470*/  PRMT R18, R0, 0x7610, R18 ;  /* 0x0000761000127816 */ /* 0x001fe20000000012 */
[----:B------:R-:W-:Y:S06]  /*0480*/  BRA `(.L_x_14731) ;  /* 0x0000000800b07947 */ /* 0x000fec0003800000 */
.L_x_14736:
[----:B------:R-:W2:Y:S02]  /*0490*/  LDG.E.64 R4, desc[UR36][R4.64] ;  /* 0x0000002404047981 */ /* 0x000ea4000c1e1b00 */
[----:B--2---:R0:W1:Y:S01]  /*04a0*/  F2I.F64.TRUNC R18, R4 ;  /* 0x0000000400127311 */ /* 0x004062000030d100 */
[----:B------:R-:W-:Y:S05]  /*04b0*/  BRA `(.L_x_14731) ;  /* 0x0000000800a47947 */ /* 0x000fea0003800000 */
.L_x_14726:
        /* <DEDUP_REMOVED lines=12> */
.L_x_14740:
[----:B------:R-:W2:Y:S02]  /*0580*/  LDG.E.64 R4, desc[UR36][R4.64] ;  /* 0x0000002404047981 */ /* 0x000ea4000c1e1b00 */
[----:B--2---:R0:W1:Y:S01]  /*0590*/  F2I.F64.TRUNC R18, R4 ;  /* 0x0000000400127311 */ /* 0x004062000030d100 */
[----:B------:R-:W-:Y:S05]  /*05a0*/  BRA `(.L_x_14731) ;  /* 0x0000000800687947 */ /* 0x000fea0003800000 */
.L_x_14739:
        /* <DEDUP_REMOVED lines=27> */
.L_x_14742:
        /* <DEDUP_REMOVED lines=15> */
.L_x_14741:
[----:B------:R-:W2:Y:S02]  /*0850*/  LDG.E.U16 R0, desc[UR36][R4.64] ;  /* 0x0000002404007981 */ /* 0x000ea4000c1e1500 */
[----:B--2---:R-:W-:-:S06]  /*0860*/  IMAD.U32 R0, R0, 0x10000, RZ ;  /* 0x0001000000007824 */ /* 0x004fcc00078e00ff */
[----:B------:R-:W0:Y:S02]  /*0870*/  F2I.FTZ.TRUNC.NTZ R0, R0 ;  /* 0x0000000000007305 */ /* 0x000e24000021f100 */
[----:B0-----:R-:W-:Y:S01]  /*0880*/  PRMT R18, R0, 0x7610, R18 ;  /* 0x0000761000127816 */ /* 0x001fe20000000012 */
[----:B------:R-:W-:Y:S06]  /*0890*/  BRA `(.L_x_14731) ;  /* 0x0000000400ac7947 */ /* 0x000fec0003800000 */
.L_x_14738:
        /* <DEDUP_REMOVED lines=10> */
.L_x_14745:
        /* <DEDUP_REMOVED lines=21> */
.L_x_14749:
[----:B------:R-:W-:Y:S05]  /*0a90*/  BSYNC.RECONVERGENT B1 ;  /* 0x0000000000017941 */ /* 0x000fea0003800200 */
.L_x_14748:
[----:B------:R-:W-:Y:S01]  /*0aa0*/  IMAD.SHL.U32 R0, R0, 0x100000, RZ ;  /* 0x0010000000007824 */ /* 0x000fe200078e00ff */
[----:B------:R-:W-:-:S04]  /*0ab0*/  LEA R3, R3, 0x3b800000, 0x17 ;  /* 0x3b80000003037811 */ /* 0x000fc800078eb8ff */
[----:B------:R-:W-:-:S07]  /*0ac0*/  LOP3.LUT R0, R3, R0, R7, 0xfe, !PT ;  /* 0x0000000003007212 */ /* 0x000fce00078efe07 */
.L_x_14747:
[----:B------:R-:W-:Y:S05]  /*0ad0*/  BSYNC.RECONVERGENT B0 ;  /* 0x0000000000007941 */ /* 0x000fea0003800200 */
.L_x_14746:
[----:B------:R-:W0:Y:S02]  /*0ae0*/  F2I.FTZ.TRUNC.NTZ R0, R0 ;  /* 0x0000000000007305 */ /* 0x000e24000021f100 */
[----:B0-----:R-:W-:Y:S01]  /*0af0*/  PRMT R18, R0, 0x7610, R18 ;  /* 0x0000761000127816 */ /* 0x001fe20000000012 */
[----:B------:R-:W-:Y:S06]  /*0b00*/  BRA `(.L_x_14731) ;  /* 0x0000000400107947 */ /* 0x000fec0003800000 */
.L_x_14744:
        /* <DEDUP_REMOVED lines=21> */
.L_x_14753:
[----:B------:R-:W-:Y:S05]  /*0c60*/  BSYNC.RECONVERGENT B1 ;  /* 0x0000000000017941 */ /* 0x000fea0003800200 */
.L_x_14752:
[----:B------:R-:W-:Y:S01]  /*0c70*/  IMAD.SHL.U32 R0, R0, 0x200000, RZ ;  /* 0x0020000000007824 */ /* 0x000fe200078e00ff */
[----:B------:R-:W-:-:S04]  /*0c80*/  LEA R3, R3, 0x37800000, 0x17 ;  /* 0x3780000003037811 */ /* 0x000fc800078eb8ff */
[----:B------:R-:W-:-:S07]  /*0c90*/  LOP3.LUT R0, R3, R0, R7, 0xfe, !PT ;  /* 0x0000000003007212 */ /* 0x000fce00078efe07 */
.L_x_14751:
[----:B------:R-:W-:Y:S05]  /*0ca0*/  BSYNC.RECONVERGENT B0 ;  /* 0x0000000000007941 */ /* 0x000fea0003800200 */
.L_x_14750:
[----:B------:R-:W0:Y:S02]  /*0cb0*/  F2I.FTZ.TRUNC.NTZ R0, R0 ;  /* 0x0000000000007305 */ /* 0x000e24000021f100 */
[----:B0-----:R-:W-:Y:S01]  /*0cc0*/  PRMT R18, R0, 0x7610, R18 ;  /* 0x0000761000127816 */ /* 0x001fe20000000012 */
[----:B------:R-:W-:Y:S06]  /*0cd0*/  BRA `(.L_x_14731) ;  /* 0x00000000009c7947 */ /* 0x000fec0003800000 */
.L_x_14743:
[----:B------:R-:W-:-:S09]  /*0ce0*/  UISETP.NE.AND UP0, UPT, UR4, 0x1c, UPT ;  /* 0x0000001c0400788c */ /* 0x000fd2000bf05270 */
[----:B------:R-:W-:Y:S05]  /*0cf0*/  BRA.U !UP0, `(.L_x_14754) ;  /* 0x0000000108907547 */ /* 0x000fea000b800000 */
[----:B------:R-:W-:-:S09]  /*0d00*/  UISETP.NE.AND UP0, UPT, UR4, 0x1d, UPT ;  /* 0x0000001d0400788c */ /* 0x000fd2000bf05270 */
[----:B------:R-:W-:Y:S05]  /*0d10*/  BRA.U !UP0, `(.L_x_14755) ;  /* 0x0000000108807547 */ /* 0x000fea000b800000 */
[----:B------:R-:W-:-:S09]  /*0d20*/  UISETP.NE.AND UP0, UPT, UR4, 0x2c, UPT ;  /* 0x0000002c0400788c */ /* 0x000fd2000bf05270 */
[----:B------:R-:W-:Y:S05]  /*0d30*/  BRA.U !UP0, `(.L_x_14756) ;  /* 0x0000000108487547 */ /* 0x000fea000b800000 */
.L_x_14730:
        /* <DEDUP_REMOVED lines=16> */
.L_x_14757:
[----:B------:R-:W-:Y:S01]  /*0e40*/  PRMT R18, RZ, 0x7610, R18 ;  /* 0x00007610ff127816 */ /* 0x000fe20000000012 */
[----:B------:R-:W-:Y:S06]  /*0e50*/  BRA `(.L_x_14731) ;  /* 0x00000000003c7947 */ /* 0x000fec0003800000 */
.L_x_14756:
        /* <DEDUP_REMOVED lines=8> */
.L_x_14759:
[----:B------:R-:W-:Y:S05]  /*0ee0*/  BSYNC.RECONVERGENT B0 ;  /* 0x0000000000007941 */ /* 0x000fea0003800200 */
.L_x_14758:
[----:B------:R-:W0:Y:S02]  /*0ef0*/  F2I.FTZ.TRUNC.NTZ R0, R0 ;  /* 0x0000000000007305 */ /* 0x000e24000021f100 */
[----:B0-----:R-:W-:Y:S01]  /*0f00*/  PRMT R18, R0, 0x7610, R18 ;  /* 0x0000761000127816 */ /* 0x001fe20000000012 */
[----:B------:R-:W-:Y:S06]  /*0f10*/  BRA `(.L_x_14731) ;  /* 0x00000000000c7947 */ /* 0x000fec0003800000 */
.L_x_14755:
[----:B------:R0:W5:Y:S01]  /*0f20*/  LDG.E.U8 R18, desc[UR36][R4.64] ;  /* 0x0000002404127981 */ /* 0x000162000c1e1100 */
[----:B------:R-:W-:Y:S05]  /*0f30*/  BRA `(.L_x_14731) ;  /* 0x0000000000047947 */ /* 0x000fea0003800000 */
.L_x_14754:
[----:B------:R0:W5:Y:S02]  /*0f40*/  LDG.E.U8 R18, desc[UR36][R4.64] ;  /* 0x0000002404127981 */ /* 0x000164000c1e1100 */
.L_x_14731:
[----:B------:R-:W-:-:S07]  /*0f50*/  VIADD R19, R2, 0x80 ;  /* 0x0000008002137836 */ /* 0x000fce0000000000 */
.L_x_14725:
[----:B------:R-:W-:Y:S05]  /*0f60*/  BSYNC.RECONVERGENT B6 ;  /* 0x0000000000067941 */ /* 0x000fea0003800200 */
.L_x_14724:
        /* <DEDUP_REMOVED lines=23> */
.L_x_14765:
[----:B------:R0:W5:Y:S01]  /*10e0*/  LDG.E.U8 R24, desc[UR36][R4.64] ;  /* 0x0000002404187981 */ /* 0x000162000c1e1100 */
[----:B------:R-:W-:Y:S05]  /*10f0*/  BRA `(.L_x_14767) ;  /* 0x0000000c00507947 */ /* 0x000fea0003800000 */
.L_x_14764:
        /* <DEDUP_REMOVED lines=8> */
.L_x_14769:
[----:B------:R0:W5:Y:S01]  /*1180*/  LDG.E.U8 R24, desc[UR36][R4.64] ;  /* 0x0000002404187981 */ /* 0x000162000c1e1100 */
[----:B------:R-:W-:Y:S05]  /*1190*/  BRA `(.L_x_14767) ;  /* 0x0000000c00287947 */ /* 0x000fea0003800000 */
.L_x_14768:
[----:B------:R0:W5:Y:S01]  /*11a0*/  LDG.E.U16 R24, desc[UR36][R4.64] ;  /* 0x0000002404187981 */ /* 0x000162000c1e1500 */
[----:B------:R-:W-:Y:S05]  /*11b0*/  BRA `(.L_x_14767) ;  /* 0x0000000c00207947 */ /* 0x000fea0003800000 */
.L_x_14763:
        /* <DEDUP_REMOVED lines=9> */
.L_x_14771:
[----:B------:R-:W2:Y:S02]  /*1250*/  LDG.E.U16 R0, desc[UR36][R4.64] ;  /* 0x0000002404007981 */ /* 0x000ea4000c1e1500 */
[----:B--2---:R-:W-:-:S06]  /*1260*/  HADD2.F32 R0, -RZ, R0.H0_H0 ;  /* 0x20000000ff007230 */ /* 0x004fcc0000004100 */
[----:B------:R-:W0:Y:S02]  /*1270*/  F2I.FTZ.TRUNC.NTZ R0, R0 ;  /* 0x0000000000007305 */ /* 0x000e24000021f100 */
[----:B0-----:R-:W-:Y:S01]  /*1280*/  PRMT R24, R0, 0x7610, R24 ;  /* 0x0000761000187816 */ /* 0x001fe20000000018 */
[----:B------:R-:W-:Y:S06]  /*1290*/  BRA `(.L_x_14767) ;  /* 0x0000000800e87947 */ /* 0x000fec0003800000 */
.L_x_14770:
        /* <DEDUP_REMOVED lines=9> */
.L_x_14773:
[----:B------:R-:W2:Y:S02]  /*1330*/  LDG.E.U16 R4, desc[UR36][R4.64] ;  /* 0x0000002404047981 */ /* 0x000ea4000c1e1500 */
[----:B--2---:R-:W-:-:S06]  /*1340*/  HADD2.F32 R0, -RZ, R4.H0_H0 ;  /* 0x20000004ff007230 */ /* 0x004fcc0000004100 */
[----:B------:R-:W0:Y:S02]  /*1350*/  F2I.FTZ.TRUNC.NTZ R0, R0 ;  /* 0x0000000000007305 */ /* 0x000e24000021f100 */
[----:B0-----:R-:W-:Y:S01]  /*1360*/  PRMT R24, R0, 0x7610, R24 ;  /* 0x0000761000187816 */ /* 0x001fe20000000018 */
[----:B------:R-:W-:Y:S06]  /*1370*/  BRA `(.L_x_14767) ;  /* 0x0000000800b07947 */ /* 0x000fec0003800000 */
.L_x_14772:
[----:B------:R-:W2:Y:S02]  /*1380*/  LDG.E.64 R4, desc[UR36][R4.64] ;  /* 0x0000002404047981 */ /* 0x000ea4000c1e1b00 */
[----:B--2---:R0:W1:Y:S01]  /*1390*/  F2I.F64.TRUNC R24, R4 ;  /* 0x0000000400187311 */ /* 0x004062000030d100 */
[----:B------:R-:W-:Y:S05]  /*13a0*/  BRA `(.L_x_14767) ;  /* 0x0000000800a47947 */ /* 0x000fea0003800000 */
.L_x_14762:
        /* <DEDUP_REMOVED lines=12> */
.L_x_14776:
[----:B------:R-:W2:Y:S02]  /*1470*/  LDG.E.64 R4, desc[UR36][R4.64] ;  /* 0x0000002404047981 */ /* 0x000ea4000c1e1b00 */
[----:B--2---:R0:W1:Y:S01]  /*1480*/  F2I.F64.TRUNC R24, R4 ;  /* 0x0000000400187311 */ /* 0x004062000030d100 */
[----:B------:R-:W-:Y:S05]  /*1490*/  BRA `(.L_x_14767) ;  /* 0x0000000800687947 */ /* 0x000fea0003800000 */
.L_x_14775:
        /* <DEDUP_REMOVED lines=27> */
.L_x_14778:
        /* <DEDUP_REMOVED lines=15> */
.L_x_14777:
[----:B------:R-:W2:Y:S02]  /*1740*/  LDG.E.U16 R0, desc[UR36][R4.64] ;  /* 0x0000002404007981 */ /* 0x000ea4000c1e1500 */
[----:B--2---:R-:W-:-:S06]  /*1750*/  IMAD.U32 R0, R0, 0x10000, RZ ;  /* 0x0001000000007824 */ /* 0x004fcc00078e00ff */
[----:B------:R-:W0:Y:S02]  /*1760*/  F2I.FTZ.TRUNC.NTZ R0, R0 ;  /* 0x0000000000007305 */ /* 0x000e24000021f100 */
[----:B0-----:R-:W-:Y:S01]  /*1770*/  PRMT R24, R0, 0x7610, R24 ;  /* 0x0000761000187816 */ /* 0x001fe20000000018 */
[----:B------:R-:W-:Y:S06]  /*1780*/  BRA `(.L_x_14767) ;  /* 0x0000000400ac7947 */ /* 0x000fec0003800000 */
.L_x_14774:
        /* <DEDUP_REMOVED lines=10> */
.L_x_14781:
        /* <DEDUP_REMOVED lines=21> */
.L_x_14785:
[----:B------:R-:W-:Y:S05]  /*1980*/  BSYNC.RECONVERGENT B1 ;  /* 0x0000000000017941 */ /* 0x000fea0003800200 */
.L_x_14784:
[----:B------:R-:W-:Y:S01]  /*1990*/  IMAD.SHL.U32 R0, R0, 0x100000, RZ ;  /* 0x0010000000007824 */ /* 0x000fe200078e00ff */
[----:B------:R-:W-:-:S04]  /*19a0*/  LEA R3, R3, 0x3b800000, 0x17 ;  /* 0x3b80000003037811 */ /* 0x000fc800078eb8ff */
[----:B------:R-:W-:-:S07]  /*19b0*/  LOP3.LUT R0, R3, R0, R7, 0xfe, !PT ;  /* 0x0000000003007212 */ /* 0x000fce00078efe07 */
.L_x_14783:
[----:B------:R-:W-:Y:S05]  /*19c0*/  BSYNC.RECONVERGENT B0 ;  /* 0x0000000000007941 */ /* 0x000fea0003800200 */
.L_x_14782:
[----:B------:R-:W0:Y:S02]  /*19d0*/  F2I.FTZ.TRUNC.NTZ R0, R0 ;  /* 0x0000000000007305 */ /* 0x000e24000021f100 */
[----:B0-----:R-:W-:Y:S01]  /*19e0*/  PRMT R24, R0, 0x7610, R24 ;  /* 0x0000761000187816 */ /* 0x001fe20000000018 */
[----:B------:R-:W-:Y:S06]  /*19f0*/  BRA `(.L_x_14767) ;  /* 0x0000000400107947 */ /* 0x000fec0003800000 */
.L_x_14780:
        /* <DEDUP_REMOVED lines=21> */
.L_x_14789:
[----:B------:R-:W-:Y:S05]  /*1b50*/  BSYNC.RECONVERGENT B1 ;  /* 0x0000000000017941 */ /* 0x000fea0003800200 */
.L_x_14788:
[----:B------:R-:W-:Y:S01]  /*1b60*/  IMAD.SHL.U32 R0, R0, 0x200000, RZ ;  /* 0x0020000000007824 */ /* 0x000fe200078e00ff */
[----:B------:R-:W-:-:S04]  /*1b70*/  LEA R3, R3, 0x37800000, 0x17 ;  /* 0x3780000003037811 */ /* 0x000fc800078eb8ff */
[----:B------:R-:W-:-:S07]  /*1b80*/  LOP3.LUT R0, R3, R0, R7, 0xfe, !PT ;  /* 0x0000000003007212 */ /* 0x000fce00078efe07 */
.L_x_14787:
[----:B------:R-:W-:Y:S05]  /*1b90*/  BSYNC.RECONVERGENT B0 ;  /* 0x0000000000007941 */ /* 0x000fea0003800200 */
.L_x_14786:
[----:B------:R-:W0:Y:S02]  /*1ba0*/  F2I.FTZ.TRUNC.NTZ R0, R0 ;  /* 0x0000000000007305 */ /* 0x000e24000021f100 */
[----:B0-----:R-:W-:Y:S01]  /*1bb0*/  PRMT R24, R0, 0x7610, R24 ;  /* 0x0000761000187816 */ /* 0x001fe20000000018 */
[----:B------:R-:W-:Y:S06]  /*1bc0*/  BRA `(.L_x_14767) ;  /* 0x00000000009c7947 */ /* 0x000fec0003800000 */
.L_x_14779:
        /* <DEDUP_REMOVED lines=14> */
.L_x_14793:
[----:B------:R-:W-:Y:S05]  /*1cb0*/  BSYNC.RECONVERGENT B0 ;  /* 0x0000000000007941 */ /* 0x000fea0003800200 */
.L_x_14792:
[----:B------:R-:W0:Y:S02]  /*1cc0*/  F2I.FTZ.TRUNC.NTZ R0, R0 ;  /* 0x0000000000007305 */ /* 0x000e24000021f100 */
[----:B0-----:R-:W-:Y:S01]  /*1cd0*/  PRMT R24, R0, 0x7610, R24 ;  /* 0x0000761000187816 */ /* 0x001fe20000000018 */
[----:B------:R-:W-:Y:S06]  /*1ce0*/  BRA `(.L_x_14767) ;  /* 0x0000000000547947 */ /* 0x000fec0003800000 */
.L_x_14766:
        /* <DEDUP_REMOVED lines=16> */
.L_x_14794:
[----:B------:R-:W-:Y:S01]  /*1df0*/  PRMT R24, RZ, 0x7610, R24 ;  /* 0x00007610ff187816 */ /* 0x000fe20000000018 */
[----:B------:R-:W-:Y:S06]  /*1e00*/  BRA `(.L_x_14767) ;  /* 0x00000000000c7947 */ /* 0x000fec0003800000 */
.L_x_14791:
[----:B------:R3:W5:Y:S01]  /*1e10*/  LDG.E.U8 R24, desc[UR36][R4.64] ;  /* 0x0000002404187981 */ /* 0x000762000c1e1100 */
[----:B------:R-:W-:Y:S05]  /*1e20*/  BRA `(.L_x_14767) ;  /* 0x0000000000047947 */ /* 0x000fea0003800000 */
.L_x_14790:
[----:B------:R2:W5:Y:S02]  /*1e30*/  LDG.E.U8 R24, desc[UR36][R4.64] ;  /* 0x0000002404187981 */ /* 0x000564000c1e1100 */
.L_x_14767:
[----:B------:R-:W-:-:S07]  /*1e40*/  VIADD R19, R19, 0x80 ;  /* 0x0000008013137836 */ /* 0x000fce0000000000 */
.L_x_14761:
[----:B------:R-:W-:Y:S05]  /*1e50*/  BSYNC.RECONVERGENT B6 ;  /* 0x0000000000067941 */ /* 0x000fea0003800200 */
.L_x_14760:
        /* <DEDUP_REMOVED lines=23> */
.L_x_14800:
[----:B------:R0:W5:Y:S01]  /*1fd0*/  LDG.E.U8 R17, desc[UR36][R4.64] ;  /* 0x0000002404117981 */ /* 0x000162000c1e1100 */
[----:B------:R-:W-:Y:S05]  /*1fe0*/  BRA `(.L_x_14802) ;  /* 0x0000000c00507947 */ /* 0x000fea0003800000 */
.L_x_14799:
        /* <DEDUP_REMOVED lines=8> */
.L_x_14804:
[----:B------:R0:W5:Y:S01]  /*2070*/  LDG.E.U8 R17, desc[UR36][R4.64] ;  /* 0x0000002404117981 */ /* 0x000162000c1e1100 */
[----:B------:R-:W-:Y:S05]  /*2080*/  BRA `(.L_x_14802) ;  /* 0x0000000c00287947 */ /* 0x000fea0003800000 */
.L_x_14803:
[----:B------:R0:W5:Y:S01]  /*2090*/  LDG.E.U16 R17, desc[UR36][R4.64] ;  /* 0x0000002404117981 */ /* 0x000162000c1e1500 */
[----:B------:R-:W-:Y:S05]  /*20a0*/  BRA `(.L_x_14802) ;  /* 0x0000000c00207947 */ /* 0x000fea0003800000 */
.L_x_14798:
        /* <DEDUP_REMOVED lines=9> */
.L_x_14806:
[----:B------:R-:W2:Y:S02]  /*2140*/  LDG.E.U16 R0, desc[UR36][R4.64] ;  /* 0x0000002404007981 */ /* 0x000ea4000c1e1500 */
[----:B--2---:R-:W-:-:S06]  /*2150*/  HADD2.F32 R0, -RZ, R0.H0_H0 ;  /* 0x20000000ff007230 */ /* 0x004fcc0000004100 */
[----:B------:R-:W0:Y:S02]  /*2160*/  F2I.FTZ.TRUNC.NTZ R0, R0 ;  /* 0x0000000000007305 */ /* 0x000e24000021f100 */
[----:B0-----:R-:W-:Y:S01]  /*2170*/  PRMT R17, R0, 0x7610, R17 ;  /* 0x0000761000117816 */ /* 0x001fe20000000011 */
[----:B------:R-:W-:Y:S06]  /*2180*/  BRA `(.L_x_14802) ;  /* 0x0000000800e87947 */ /* 0x000fec0003800000 */
.L_x_14805:
        /* <DEDUP_REMOVED lines=9> */
.L_x_14808:
[----:B------:R-:W2:Y:S02]  /*2220*/  LDG.E.U16 R4, desc[UR36][R4.64] ;  /* 0x0000002404047981 */ /* 0x000ea4000c1e1500 */
[----:B--2---:R-:W-:-:S06]  /*2230*/  HADD2.F32 R0, -RZ, R4.H0_H0 ;  /* 0x20000004ff007230 */ /* 0x004fcc0000004100 */
[----:B------:R-:W0:Y:S02]  /*2240*/  F2I.FTZ.TRUNC.NTZ R0, R0 ;  /* 0x0000000000007305 */ /* 0x000e24000021f100 */
[----:B0-----:R-:W-:Y:S01]  /*2250*/  PRMT R17, R0, 0x7610, R17 ;  /* 0x0000761000117816 */ /* 0x001fe20000000011 */
[----:B------:R-:W-:Y:S06]  /*2260*/  BRA `(.L_x_14802) ;  /* 0x0000000800b07947 */ /* 0x000fec0003800000 */
.L_x_14807:
[----:B------:R-:W2:Y:S02]  /*2270*/  LDG.E.64 R4, desc[UR36][R4.64] ;  /* 0x0000002404047981 */ /* 0x000ea4000c1e1b00 */
[----:B--2---:R0:W1:Y:S01]  /*2280*/  F2I.F64.TRUNC R17, R4 ;  /* 0x0000000400117311 */ /* 0x004062000030d100 */
[----:B------:R-:W-:Y:S05]  /*2290*/  BRA `(.L_x_14802) ;  /* 0x0000000800a47947 */ /* 0x000fea0003800000 */
.L_x_14797:
        /* <DEDUP_REMOVED lines=12> */
.L_x_14811:
[----:B------:R-:W2:Y:S02]  /*2360*/  LDG.E.64 R4, desc[UR36][R4.64] ;  /* 0x0000002404047981 */ /* 0x000ea4000c1e1b00 */
[----:B--2---:R3:W4:Y:S01]  /*2370*/  F2I.F64.TRUNC R17, R4 ;  /* 0x0000000400117311 */ /* 0x004722000030d100 */
[----:B------:R-:W-:Y:S05]  /*2380*/  BRA `(.L_x_14802) ;  /* 0x0000000800687947 */ /* 0x000fea0003800000 */
.L_x_14810:
        /* <DEDUP_REMOVED lines=27> */
.L_x_14813:
        /* <DEDUP_REMOVED lines=15> */
.L_x_14812:
[----:B------:R-:W2:Y:S02]  /*2630*/  LDG.E.U16 R0, desc[UR36][R4.64] ;  /* 0x0000002404007981 */ /* 0x000ea4000c1e1500 */
[----:B--2---:R-:W-:-:S06]  /*2640*/  IMAD.U32 R0, R0, 0x10000, RZ ;  /* 0x0001000000007824 */ /* 0x004fcc00078e00ff */
[----:B------:R-:W0:Y:S02]  /*2650*/  F2I.FTZ.TRUNC.NTZ R0, R0 ;  /* 0x0000000000007305 */ /* 0x000e24000021f100 */
[----:B0-----:R-:W-:Y:S01]  /*2660*/  PRMT R17, R0, 0x7610, R17 ;  /* 0x0000761000117816 */ /* 0x001fe20000000011 */
[----:B------:R-:W-:Y:S06]  /*2670*/  BRA `(.L_x_14802) ;  /* 0x0000000400ac7947 */ /* 0x000fec0003800000 */
.L_x_14809:
        /* <DEDUP_REMOVED lines=10> */
.L_x_14816:
        /* <DEDUP_REMOVED lines=21> */
.L_x_14820:
[----:B------:R-:W-:Y:S05]  /*2870*/  BSYNC.RECONVERGENT B1 ;  /* 0x0000000000017941 */ /* 0x000fea0003800200 */
.L_x_14819:
[----:B------:R-:W-:Y:S01]  /*2880*/  IMAD.SHL.U32 R0, R0, 0x100000, RZ ;  /* 0x0010000000007824 */ /* 0x000fe200078e00ff */
[----:B------:R-:W-:-:S04]  /*2890*/  LEA R3, R3, 0x3b800000, 0x17 ;  /* 0x3b80000003037811 */ /* 0x000fc800078eb8ff */
[----:B------:R-:W-:-:S07]  /*28a0*/  LOP3.LUT R0, R3, R0, R7, 0xfe, !PT ;  /* 0x0000000003007212 */ /* 0x000fce00078efe07 */
.L_x_14818:
[----:B------:R-:W-:Y:S05]  /*28b0*/  BSYNC.RECONVERGENT B0 ;  /* 0x0000000000007941 */ /* 0x000fea0003800200 */
.L_x_14817:
[----:B------:R-:W0:Y:S02]  /*28c0*/  F2I.FTZ.TRUNC.NTZ R0, R0 ;  /* 0x0000000000007305 */ /* 0x000e24000021f100 */
[----:B0-----:R-:W-:Y:S01]  /*28d0*/  PRMT R17, R0, 0x7610, R17 ;  /* 0x0000761000117816 */ /* 0x001fe20000000011 */
[----:B------:R-:W-:Y:S06]  /*28e0*/  BRA `(.L_x_14802) ;  /* 0x0000000400107947 */ /* 0x000fec0003800000 */
.L_x_14815:
        /* <DEDUP_REMOVED lines=21> */
.L_x_14824:
[----:B------:R-:W-:Y:S05]  /*2a40*/  BSYNC.RECONVERGENT B1 ;  /* 0x0000000000017941 */ /* 0x000fea0003800200 */
.L_x_14823:
[----:B------:R-:W-:Y:S01]  /*2a50*/  IMAD.SHL.U32 R0, R0, 0x200000, RZ ;  /* 0x0020000000007824 */ /* 0x000fe200078e00ff */
[----:B------:R-:W-:-:S04]  /*2a60*/  LEA R3, R3, 0x37800000, 0x17 ;  /* 0x3780000003037811 */ /* 0x000fc800078eb8ff */
[----:B------:R-:W-:-:S07]  /*2a70*/  LOP3.LUT R0, R3, R0, R7, 0xfe, !PT ;  /* 0x0000000003007212 */ /* 0x000fce00078efe07 */
.L_x_14822:
[----:B------:R-:W-:Y:S05]  /*2a80*/  BSYNC.RECONVERGENT B0 ;  /* 0x0000000000007941 */ /* 0x000fea0003800200 */
.L_x_14821:
[----:B------:R-:W0:Y:S02]  /*2a90*/  F2I.FTZ.TRUNC.NTZ R0, R0 ;  /* 0x0000000000007305 */ /* 0x000e24000021f100 */
[----:B0-----:R-:W-:Y:S01]  /*2aa0*/  PRMT R17, R0, 0x7610, R17 ;  /* 0x0000761000117816 */ /* 0x001fe20000000011 */
[----:B------:R-:W-:Y:S06]  /*2ab0*/  BRA `(.L_x_14802) ;  /* 0x00000000009c7947 */ /* 0x000fec0003800000 */
.L_x_14814:
        /* <DEDUP_REMOVED lines=14> */
.L_x_14828:
[----:B------:R-:W-:Y:S05]  /*2ba0*/  BSYNC.RECONVERGENT B0 ;  /* 0x0000000000007941 */ /* 0x000fea0003800200 */
.L_x_14827:
[----:B------:R-:W0:Y:S02]  /*2bb0*/  F2I.FTZ.TRUNC.NTZ R0, R0 ;  /* 0x0000000000007305 */ /* 0x000e24000021f100 */
[----:B0-----:R-:W-:Y:S01]  /*2bc0*/  PRMT R17, R0, 0x7610, R17 ;  /* 0x0000761000117816 */ /* 0x001fe20000000011 */
[----:B------:R-:W-:Y:S06]  /*2bd0*/  BRA `(.L_x_14802) ;  /* 0x0000000000547947 */ /* 0x000fec0003800000 */
.L_x_14801:
        /* <DEDUP_REMOVED lines=16> */
.L_x_14829:
[----:B------:R-:W-:Y:S01]  /*2ce0*/  PRMT R17, RZ, 0x7610, R17 ;  /* 0x00007610ff117816 */ /* 0x000fe20000000011 */
[----:B------:R-:W-:Y:S06]  /*2cf0*/  BRA `(.L_x_14802) ;  /* 0x00000000000c7947 */ /* 0x000fec0003800000 */
.L_x_14826:
[----:B------:R2:W5:Y:S01]  /*2d00*/  LDG.E.U8 R17, desc[UR36][R4.64] ;  /* 0x0000002404117981 */ /* 0x000562000c1e1100 */
[----:B------:R-:W-:Y:S05]  /*2d10*/  BRA `(.L_x_14802) ;  /* 0x0000000000047947 */ /* 0x000fea0003800000 */
.L_x_14825:
[----:B------:R1:W5:Y:S02]  /*2d20*/  LDG.E.U8 R17, desc[UR36][R4.64] ;  /* 0x0000002404117981 */ /* 0x000364000c1e1100 */
.L_x_14802:
[----:B------:R-:W-:-:S07]  /*2d30*/  VIADD R19, R19, 0x80 ;  /* 0x0000008013137836 */ /* 0x000fce0000000000 */
.L_x_14796:
[----:B------:R-:W-:Y:S05]  /*2d40*/  BSYNC.RECONVERGENT B6 ;  /* 0x0000000000067941 */ /* 0x000fea0003800200 */
.L_x_14795:
        /* <DEDUP_REMOVED lines=23> */
.L_x_14835:
[----:B------:R0:W5:Y:S01]  /*2ec0*/  LDG.E.U8 R16, desc[UR36][R4.64] ;  /* 0x0000002404107981 */ /* 0x000162000c1e1100 */
[----:B------:R-:W-:Y:S05]  /*2ed0*/  BRA `(.L_x_14831) ;  /* 0x0000000c004c7947 */ /* 0x000fea0003800000 */
.L_x_14834:
        /* <DEDUP_REMOVED lines=8> */
.L_x_14838:
[----:B------:R0:W5:Y:S01]  /*2f60*/  LDG.E.U8 R16, desc[UR36][R4.64] ;  /* 0x0000002404107981 */ /* 0x000162000c1e1100 */
[----:B------:R-:W-:Y:S05]  /*2f70*/  BRA `(.L_x_14831) ;  /* 0x0000000c00247947 */ /* 0x000fea0003800000 */
.L_x_14837:
[----:B------:R0:W5:Y:S01]  /*2f80*/  LDG.E.U16 R16, desc[UR36][R4.64] ;  /* 0x0000002404107981 */ /* 0x000162000c1e1500 */
[----:B------:R-:W-:Y:S05]  /*2f90*/  BRA `(.L_x_14831) ;  /* 0x0000000c001c7947 */ /* 0x000fea0003800000 */
.L_x_14833:
        /* <DEDUP_REMOVED lines=9> */
.L_x_14840:
[----:B------:R-:W2:Y:S02]  /*3030*/  LDG.E.U16 R0, desc[UR36][R4.64] ;  /* 0x0000002404007981 */ /* 0x000ea4000c1e1500 */
[----:B--2---:R-:W-:-:S06]  /*3040*/  HADD2.F32 R0, -RZ, R0.H0_H0 ;  /* 0x20000000ff007230 */ /* 0x004fcc0000004100 */
[----:B------:R-:W0:Y:S02]  /*3050*/  F2I.FTZ.TRUNC.NTZ R0, R0 ;  /* 0x0000000000007305 */ /* 0x000e24000021f100 */
[----:B0-----:R-:W-:Y:S01]  /*3060*/  PRMT R16, R0, 0x7610, R16 ;  /* 0x0000761000107816 */ /* 0x001fe20000000010 */
[----:B------:R-:W-:Y:S06]  /*3070*/  BRA `(.L_x_14831) ;  /* 0x0000000800e47947 */ /* 0x000fec0003800000 */
.L_x_14839:
        /* <DEDUP_REMOVED lines=9> */
.L_x_14842:
[----:B------:R-:W2:Y:S02]  /*3110*/  LDG.E.U16 R4, desc[UR36][R4.64] ;  /* 0x0000002404047981 */ /* 0x000ea4000c1e1500 */
[----:B--2---:R-:W-:-:S06]  /*3120*/  HADD2.F32 R0, -RZ, R4.H0_H0 ;  /* 0x20000004ff007230 */ /* 0x004fcc0000004100 */
[----:B------:R-:W0:Y:S02]  /*3130*/  F2I.FTZ.TRUNC.NTZ R0, R0 ;  /* 0x0000000000007305 */ /* 0x000e24000021f100 */
[----:B0-----:R-:W-:Y:S01]  /*3140*/  PRMT R16, R0, 0x7610, R16 ;  /* 0x0000761000107816 */ /* 0x001fe20000000010 */
[----:B------:R-:W-:Y:S06]  /*3150*/  BRA `(.L_x_14831) ;  /* 0x0000000800ac7947 */ /* 0x000fec0003800000 */
.L_x_14841:
[----:B------:R-:W2:Y:S02]  /*3160*/  LDG.E.64 R4, desc[UR36][R4.64] ;  /* 0x0000002404047981 */ /* 0x000ea4000c1e1b00 */
[----:B--2---:R0:W1:Y:S01]  /*3170*/  F2I.F64.TRUNC R16, R4 ;  /* 0x0000000400107311 */ /* 0x004062000030d100 */
[----:B------:R-:W-:Y:S05]  /*3180*/  BRA `(.L_x_14831) ;  /* 0x0000000800a07947 */ /* 0x000fea0003800000 */
.L_x_14832:
        /* <DEDUP_REMOVED lines=12> */
.L_x_14845:
[----:B------:R-:W2:Y:S02]  /*3250*/  LDG.E.64 R4, desc[UR36][R4.64] ;  /* 0x0000002404047981 */ /* 0x000ea4000c1e1b00 */
[----:B--2---:R0:W1:Y:S01]  /*3260*/  F2I.F64.TRUNC R16, R4 ;  /* 0x0000000400107311 */ /* 0x004062000030d100 */
[----:B------:R-:W-:Y:S05]  /*3270*/  BRA `(.L_x_14831) ;  /* 0x0000000800647947 */ /* 0x000fea0003800000 */
.L_x_14844:
        /* <DEDUP_REMOVED lines=27> */
.L_x_14847:
        /* <DEDUP_REMOVED lines=15> */
.L_x_14846:
[----:B------:R-:W2:Y:S02]  /*3520*/  LDG.E.U16 R0, desc[UR36][R4.64] ;  /* 0x0000002404007981 */ /* 0x000ea4000c1e1500 */
[----:B--2---:R-:W-:-:S06]  /*3530*/  IMAD.U32 R0, R0, 0x10000, RZ ;  /* 0x0001000000007824 */ /* 0x004fcc00078e00ff */
[----:B------:R-:W0:Y:S02]  /*3540*/  F2I.FTZ.TRUNC.NTZ R0, R0 ;  /* 0x0000000000007305 */ /* 0x000e24000021f100 */
[----:B0-----:R-:W-:Y:S01]  /*3550*/  PRMT R16, R0, 0x7610, R16 ;  /* 0x0000761000107816 */ /* 0x001fe20000000010 */
[----:B------:R-:W-:Y:S06]  /*3560*/  BRA `(.L_x_14831) ;  /* 0x0000000400a87947 */ /* 0x000fec0003800000 */
.L_x_14843:
        /* <DEDUP_REMOVED lines=10> */
.L_x_14850:
        /* <DEDUP_REMOVED lines=21> */
.L_x_14854:
[----:B------:R-:W-:Y:S05]  /*3760*/  BSYNC.RECONVERGENT B1 ;  /* 0x0000000000017941 */ /* 0x000fea0003800200 */
.L_x_14853:
[----:B------:R-:W-:Y:S01]  /*3770*/  IMAD.SHL.U32 R0, R0, 0x100000, RZ ;  /* 0x0010000000007824 */ /* 0x000fe200078e00ff */
[----:B------:R-:W-:-:S04]  /*3780*/  LEA R3, R3, 0x3b800000, 0x17 ;  /* 0x3b80000003037811 */ /* 0x000fc800078eb8ff */
[----:B------:R-:W-:-:S07]  /*3790*/  LOP3.LUT R0, R3, R0, R7, 0xfe, !PT ;  /* 0x0000000003007212 */ /* 0x000fce00078efe07 */
.L_x_14852:
[----:B------:R-:W-:Y:S05]  /*37a0*/  BSYNC.RECONVERGENT B0 ;  /* 0x0000000000007941 */ /* 0x000fea0003800200 */
.L_x_14851:
[----:B------:R-:W0:Y:S02]  /*37b0*/  F2I.FTZ.TRUNC.NTZ R0, R0 ;  /* 0x0000000000007305 */ /* 0x000e24000021f100 */
[----:B0-----:R-:W-:Y:S01]  /*37c0*/  PRMT R16, R0, 0x7610, R16 ;  /* 0x0000761000107816 */ /* 0x001fe20000000010 */
[----:B------:R-:W-:Y:S06]  /*37d0*/  BRA `(.L_x_14831) ;  /* 0x00000004000c7947 */ /* 0x000fec0003800000 */
.L_x_14849:
        /* <DEDUP_REMOVED lines=21> */
.L_x_14858:
[----:B------:R-:W-:Y:S05]  /*3930*/  BSYNC.RECONVERGENT B1 ;  /* 0x0000000000017941 */ /* 0x000fea0003800200 */
.L_x_14857:
[----:B------:R-:W-:Y:S01]  /*3940*/  IMAD.SHL.U32 R0, R0, 0x200000, RZ ;  /* 0x0020000000007824 */ /* 0x000fe200078e00ff */
[----:B------:R-:W-:-:S04]  /*3950*/  LEA R3, R3, 0x37800000, 0x17 ;  /* 0x3780000003037811 */ /* 0x000fc800078eb8ff */
[----:B------:R-:W-:-:S07]  /*3960*/  LOP3.LUT R0, R3, R0, R7, 0xfe, !PT ;  /* 0x0000000003007212 */ /* 0x000fce00078efe07 */
.L_x_14856:
[----:B------:R-:W-:Y:S05]  /*3970*/  BSYNC.RECONVERGENT B0 ;  /* 0x0000000000007941 */ /* 0x000fea0003800200 */
.L_x_14855:
[----:B------:R-:W0:Y:S02]  /*3980*/  F2I.FTZ.TRUNC.NTZ R0, R0 ;  /* 0x0000000000007305 */ /* 0x000e24000021f100 */
[----:B0-----:R-:W-:Y:S01]  /*3990*/  PRMT R16, R0, 0x7610, R16 ;  /* 0x0000761000107816 */ /* 0x001fe20000000010 */
[----:B------:R-:W-:Y:S06]  /*39a0*/  BRA `(.L_x_14831) ;  /* 0x0000000000987947 */ /* 0x000fec0003800000 */
.L_x_14848:
        /* <DEDUP_REMOVED lines=14> */
.L_x_14862:
[----:B------:R-:W-:Y:S05]  /*3a90*/  BSYNC.RECONVERGENT B0 ;  /* 0x0000000000007941 */ /* 0x000fea0003800200 */
.L_x_14861:
[----:B------:R-:W0:Y:S02]  /*3aa0*/  F2I.FTZ.TRUNC.NTZ R0, R0 ;  /* 0x0000000000007305 */ /* 0x000e24000021f100 */
[----:B0-----:R-:W-:Y:S01]  /*3ab0*/  PRMT R16, R0, 0x7610, R16 ;  /* 0x0000761000107816 */ /* 0x001fe20000000010 */
[----:B------:R-:W-:Y:S06]  /*3ac0*/  BRA `(.L_x_14831) ;  /* 0x0000000000507947 */ /* 0x000fec0003800000 */
.L_x_14836:
        /* <DEDUP_REMOVED lines=16> */
.L_x_14863:
[----:B------:R-:W-:Y:S05]  /*3bd0*/  BRA `(.L_x_14831) ;  /* 0x00000000000c7947 */ /* 0x000fea0003800000 */
.L_x_14860:
[----:B------:R0:W5:Y:S01]  /*3be0*/  LDG.E.U8 R16, desc[UR36][R4.64] ;  /* 0x0000002404107981 */ /* 0x000162000c1e1100 */
[----:B------:R-:W-:Y:S05]  /*3bf0*/  BRA `(.L_x_14831) ;  /* 0x0000000000047947 */ /* 0x000fea0003800000 */
.L_x_14859:
[----:B------:R0:W5:Y:S02]  /*3c00*/  LDG.E.U8 R16, desc[UR36][R4.64] ;  /* 0x0000002404107981 */ /* 0x000164000c1e1100 */
.L_x_14831:
[----:B------:R-:W-:Y:S05]  /*3c10*/  BSYNC.RECONVERGENT B6 ;  /* 0x0000000000067941 */ /* 0x000fea0003800200 */
.L_x_14830:
        /* <DEDUP_REMOVED lines=31> */
.L_x_14870:
[----:B------:R0:W-:Y:S01]  /*3e10*/  STG.E.U8 desc[UR36][R8.64], R3 ;  /* 0x0000000308007986 */ /* 0x0001e2000c101124 */
[----:B------:R-:W-:Y:S05]  /*3e20*/  BRA `(.L_x_14872) ;  /* 0x0000000c00887947 */ /* 0x000fea0003800000 */
.L_x_14869:
        /* <DEDUP_REMOVED lines=12> */
.L_x_14874:
[----:B------:R-:W-:-:S04]  /*3ef0*/  LOP3.LUT R3, R3, 0xffff, RZ, 0xc0, !PT ;  /* 0x0000ffff03037812 */ /* 0x000fc800078ec0ff */
[----:B------:R-:W-:-:S05]  /*3f00*/  PRMT R3, R3, 0x8880, RZ ;  /* 0x0000888003037816 */ /* 0x000fca00000000ff */
[----:B------:R0:W-:Y:S01]  /*3f10*/  STG.E desc[UR36][R8.64], R3 ;  /* 0x0000000308007986 */ /* 0x0001e2000c101924 */
[----:B------:R-:W-:Y:S05]  /*3f20*/  BRA `(.L_x_14872) ;  /* 0x0000000c00487947 */ /* 0x000fea0003800000 */
.L_x_14873:
[----:B------:R-:W-:-:S04]  /*3f30*/  PRMT R3, R3, 0x8880, RZ ;  /* 0x0000888003037816 */ /* 0x000fc800000000ff */
[----:B------:R-:W-:-:S05]  /*3f40*/  PRMT R3, R3, 0x7710, RZ ;  /* 0x0000771003037816 */ /* 0x000fca00000000ff */
[----:B------:R0:W-:Y:S01]  /*3f50*/  STG.E.U16 desc[UR36][R8.64], R3 ;  /* 0x0000000308007986 */ /* 0x0001e2000c101524 */
[----:B------:R-:W-:Y:S05]  /*3f60*/  BRA `(.L_x_14872) ;  /* 0x0000000c00387947 */ /* 0x000fea0003800000 */
.L_x_14868:
        /* <DEDUP_REMOVED lines=9> */
.L_x_14876:
[----:B------:R-:W0:Y:S02]  /*4000*/  I2F.S8 R0, R3 ;  /* 0x0000000300007306 */ /* 0x000e240000001400 */
[----:B0-----:R-:W-:-:S05]  /*4010*/  F2FP.F16.F32.PACK_AB R0, RZ, R0 ;  /* 0x00000000ff00723e */ /* 0x001fca00000000ff */
[----:B------:R0:W-:Y:S01]  /*4020*/  STG.E.U16 desc[UR36][R8.64], R0 ;  /* 0x0000000008007986 */ /* 0x0001e2000c101524 */
[----:B------:R-:W-:Y:S05]  /*4030*/  BRA `(.L_x_14872) ;  /* 0x0000000c00047947 */ /* 0x000fea0003800000 */
.L_x_14875:
        /* <DEDUP_REMOVED lines=10> */
.L_x_14878:
[----:B------:R-:W0:Y:S02]  /*40e0*/  I2F.S8 R3, R3 ;  /* 0x0000000300037306 */ /* 0x000e240000001400 */
[----:B0-----:R-:W-:-:S04]  /*40f0*/  F2FP.F16.F32.PACK_AB R3, RZ, R3 ;  /* 0x00000003ff03723e */ /* 0x001fc800000000ff */
[----:B------:R-:W-:-:S05]  /*4100*/  PRMT R3, R3, 0x5410, RZ ;  /* 0x0000541003037816 */ /* 0x000fca00000000ff */
[----:B------:R0:W-:Y:S01]  /*4110*/  STG.E desc[UR36][R8.64], R3 ;  /* 0x0000000308007986 */ /* 0x0001e2000c101924 */
[----:B------:R-:W-:Y:S05]  /*4120*/  BRA `(.L_x_14872) ;  /* 0x0000000800c87947 */ /* 0x000fea0003800000 */
.L_x_14877:
[----:B------:R-:W-:-:S04]  /*4130*/  PRMT R4, R3, 0x8880, RZ ;  /* 0x0000888003047816 */ /* 0x000fc800000000ff */
[----:B------:R-:W-:-:S06]  /*4140*/  PRMT R4, R4, 0x7710, RZ ;  /* 0x0000771004047816 */ /* 0x000fcc00000000ff */
[----:B------:R-:W0:Y:S02]  /*4150*/  I2F.F64.S16 R4, R4 ;  /* 0x0000000400047312 */ /* 0x000e240000101c00 */
[----:B0-----:R0:W-:Y:S01]  /*4160*/  STG.E.64 desc[UR36][R8.64], R4 ;  /* 0x0000000408007986 */ /* 0x0011e2000c101b24 */
[----:B------:R-:W-:Y:S05]  /*4170*/  BRA `(.L_x_14872) ;  /* 0x0000000800b47947 */ /* 0x000fea0003800000 */
.L_x_14867:
        /* <DEDUP_REMOVED lines=12> */
.L_x_14881:
[----:B------:R-:W-:Y:S02]  /*4240*/  PRMT R4, R3, 0x8880, RZ ;  /* 0x0000888003047816 */ /* 0x000fe400000000ff */
[----:B------:R-:W-:Y:S02]  /*4250*/  CS2R R6, SRZ ;  /* 0x0000000000067805 */ /* 0x000fe4000001ff00 */
[----:B------:R-:W-:-:S06]  /*4260*/  PRMT R4, R4, 0x7710, RZ ;  /* 0x0000771004047816 */ /* 0x000fcc00000000ff */
[----:B------:R-:W0:Y:S02]  /*4270*/  I2F.F64.S16 R4, R4 ;  /* 0x0000000400047312 */ /* 0x000e240000101c00 */
[----:B0-----:R3:W-:Y:S01]  /*4280*/  STG.E.128 desc[UR36][R8.64], R4 ;  /* 0x0000000408007986 */ /* 0x0017e2000c101d24 */
[----:B------:R-:W-:Y:S05]  /*4290*/  BRA `(.L_x_14872) ;  /* 0x00000008006c7947 */ /* 0x000fea0003800000 */
.L_x_14880:
        /* <DEDUP_REMOVED lines=19> */
.L_x_14885:
[----:B------:R-:W-:Y:S05]  /*43d0*/  BSYNC.RECONVERGENT B0 ;  /* 0x0000000000007941 */ /* 0x000fea0003800200 */
.L_x_14884:
[----:B------:R-:W-:-:S05]  /*43e0*/  LOP3.LUT R5, R0, 0x80, R5, 0xf8, !PT ;  /* 0x0000008000057812 */ /* 0x000fca00078ef805 */
[----:B------:R2:W-:Y:S01]  /*43f0*/  STG.E.U8 desc[UR36][R8.64], R5 ;  /* 0x0000000508007986 */ /* 0x0005e2000c101124 */
[----:B------:R-:W-:Y:S05]  /*4400*/  BRA `(.L_x_14872) ;  /* 0x0000000800107947 */ /* 0x000fea0003800000 */
.L_x_14883:
        /* <DEDUP_REMOVED lines=15> */
.L_x_14887:
[----:B------:R-:W-:Y:S05]  /*4500*/  BSYNC.RECONVERGENT B0 ;  /* 0x0000000000007941 */ /* 0x000fea0003800200 */
.L_x_14886:
[----:B------:R-:W-:-:S05]  /*4510*/  LOP3.LUT R5, R0, 0x80, R5, 0xf8, !PT ;  /* 0x0000008000057812 */ /* 0x000fca00078ef805 */
[----:B------:R1:W-:Y:S01]  /*4520*/  STG.E.U8 desc[UR36][R8.64], R5 ;  /* 0x0000000508007986 */ /* 0x0003e2000c101124 */
[----:B------:R-:W-:Y:S05]  /*4530*/  BRA `(.L_x_14872) ;  /* 0x0000000400c47947 */ /* 0x000fea0003800000 */
.L_x_14882:
[----:B------:R-:W0:Y:S02]  /*4540*/  I2F.S8 R0, R3 ;  /* 0x0000000300007306 */ /* 0x000e240000001400 */
[----:B0-----:R-:W-:-:S05]  /*4550*/  F2FP.BF16.F32.PACK_AB R0, RZ, R0 ;  /* 0x00000000ff00723e */ /* 0x001fca00000010ff */
[----:B------:R0:W-:Y:S01]  /*4560*/  STG.E.U16 desc[UR36][R8.64], R0 ;  /* 0x0000000008007986 */ /* 0x0001e2000c101524 */
[----:B------:R-:W-:Y:S05]  /*4570*/  BRA `(.L_x_14872) ;  /* 0x0000000400b47947 */ /* 0x000fea0003800000 */
.L_x_14879:
        /* <DEDUP_REMOVED lines=12> */
.L_x_14890:
        /* <DEDUP_REMOVED lines=13> */
.L_x_14893:
[----:B------:R-:W-:-:S04]  /*4710*/  SHF.R.U32.HI R0, RZ, 0x14, R3 ;  /* 0x00000014ff007819 */ /* 0x000fc80000011603 */
[----:B------:R-:W-:-:S04]  /*4720*/  LOP3.LUT R0, R0, 0x1, RZ, 0xc0, !PT ;  /* 0x0000000100007812 */ /* 0x000fc800078ec0ff */
[----:B------:R-:W-:-:S04]  /*4730*/  IADD3 R0, PT, PT, R3, 0x487ffff, R0 ;  /* 0x0487ffff03007810 */ /* 0x000fc80007ffe000 */
[----:B------:R-:W-:-:S04]  /*4740*/  SHF.R.U32.HI R0, RZ, 0x14, R0 ;  /* 0x00000014ff007819 */ /* 0x000fc80000011600 */
[----:B------:R-:W-:-:S07]  /*4750*/  LOP3.LUT R0, R0, 0xff, RZ, 0xc0, !PT ;  /* 0x000000ff00007812 */ /* 0x000fce00078ec0ff */
.L_x_14894:
[----:B------:R-:W-:-:S04]  /*4760*/  SHF.R.U32.HI R3, RZ, 0x18, R3 ;  /* 0x00000018ff037819 */ /* 0x000fc80000011603 */
[----:B------:R-:W-:-:S04]  /*4770*/  LOP3.LUT R0, R0, 0x80, R3, 0xf8, !PT ;  /* 0x0000008000007812 */ /* 0x000fc800078ef803 */
[----:B------:R-:W-:-:S07]  /*4780*/  PRMT R4, R0, 0x7610, R4 ;  /* 0x0000761000047816 */ /* 0x000fce0000000004 */
.L_x_14892:
[----:B------:R-:W-:Y:S05]  /*4790*/  BSYNC.RECONVERGENT B0 ;  /* 0x0000000000007941 */ /* 0x000fea0003800200 */
.L_x_14891:
[----:B------:R0:W-:Y:S01]  /*47a0*/  STG.E.U8 desc[UR36][R8.64], R4 ;  /* 0x0000000408007986 */ /* 0x0001e2000c101124 */
[----:B------:R-:W-:Y:S05]  /*47b0*/  BRA `(.L_x_14872) ;  /* 0x0000000400247947 */ /* 0x000fea0003800000 */
.L_x_14889:
        /* <DEDUP_REMOVED lines=13> */
.L_x_14897:
[----:B------:R-:W-:-:S04]  /*4890*/  SHF.R.U32.HI R0, RZ, 0x15, R3 ;  /* 0x00000015ff007819 */ /* 0x000fc80000011603 */
[----:B------:R-:W-:-:S04]  /*48a0*/  LOP3.LUT R0, R0, 0x1, RZ, 0xc0, !PT ;  /* 0x0000000100007812 */ /* 0x000fc800078ec0ff */
[----:B------:R-:W-:-:S04]  /*48b0*/  IADD3 R0, PT, PT, R3, 0x88fffff, R0 ;  /* 0x088fffff03007810 */ /* 0x000fc80007ffe000 */
[----:B------:R-:W-:-:S04]  /*48c0*/  SHF.R.U32.HI R0, RZ, 0x15, R0 ;  /* 0x00000015ff007819 */ /* 0x000fc80000011600 */
[----:B------:R-:W-:-:S07]  /*48d0*/  LOP3.LUT R0, R0, 0xff, RZ, 0xc0, !PT ;  /* 0x000000ff00007812 */ /* 0x000fce00078ec0ff */
.L_x_14898:
[----:B------:R-:W-:-:S04]  /*48e0*/  SHF.R.U32.HI R3, RZ, 0x18, R3 ;  /* 0x00000018ff037819 */ /* 0x000fc80000011603 */
[----:B------:R-:W-:-:S04]  /*48f0*/  LOP3.LUT R0, R0, 0x80, R3, 0xf8, !PT ;  /* 0x0000008000007812 */ /* 0x000fc800078ef803 */
[----:B------:R-:W-:-:S07]  /*4900*/  PRMT R4, R0, 0x7610, R4 ;  /* 0x0000761000047816 */ /* 0x000fce0000000004 */
.L_x_14896:
[----:B------:R-:W-:Y:S05]  /*4910*/  BSYNC.RECONVERGENT B0 ;  /* 0x0000000000007941 */ /* 0x000fea0003800200 */
.L_x_14895:
[----:B------:R0:W-:Y:S01]  /*4920*/  STG.E.U8 desc[UR36][R8.64], R4 ;  /* 0x0000000408007986 */ /* 0x0001e2000c101124 */
[----:B------:R-:W-:Y:S05]  /*4930*/  BRA `(.L_x_14872) ;  /* 0x0000000000c47947 */ /* 0x000fea0003800000 */
.L_x_14888:
[----:B------:R-:W-:-:S13]  /*4940*/  ISETP.NE.AND P0, PT, R0, 0x1c, PT ;  /* 0x0000001c0000780c */ /* 0x000fda0003f05270 */
[----:B------:R-:W-:Y:S05]  /*4950*/  @!P0 BRA `(.L_x_14899) ;  /* 0x0000000000b08947 */ /* 0x000fea0003800000 */
[----:B------:R-:W-:-:S13]  /*4960*/  ISETP.NE.AND P0, PT, R0, 0x1d, PT ;  /* 0x0000001d0000780c */ /* 0x000fda0003f05270 */
[----:B------:R-:W-:Y:S05]  /*4970*/  @!P0 BRA `(.L_x_14900) ;  /* 0x0000000000908947 */ /* 0x000fea0003800000 */
[----:B------:R-:W-:-:S13]  /*4980*/  ISETP.NE.AND P0, PT, R0, 0x2c, PT ;  /* 0x0000002c0000780c */ /* 0x000fda0003f05270 */
[----:B------:R-:W-:Y:S05]  /*4990*/  @!P0 BRA `(.L_x_14901) ;  /* 0x0000000000448947 */ /* 0x000fea0003800000 */
.L_x_14871:
        /* <DEDUP_REMOVED lines=16> */
.L_x_14902:
[----:B------:R-:W-:Y:S05]  /*4aa0*/  BRA `(.L_x_14872) ;  /* 0x0000000000687947 */ /* 0x000fea0003800000 */
.L_x_14901:
        /* <DEDUP_REMOVED lines=17> */
.L_x_14900:
[----:B------:R-:W-:-:S04]  /*4bc0*/  LOP3.LUT R3, R3, 0xffff, RZ, 0xc0, !PT ;  /* 0x0000ffff03037812 */ /* 0x000fc800078ec0ff */
[----:B------:R-:W-:-:S05]  /*4bd0*/  PRMT R3, R3, 0x8880, RZ ;  /* 0x0000888003037816 */ /* 0x000fca00000000ff */
[----:B------:R-:W-:-:S05]  /*4be0*/  IMAD.MOV.U32 R4, RZ, RZ, R3 ;  /* 0x000000ffff047224 */ /* 0x000fca00078e0003 */
[----:B------:R-:W-:-:S05]  /*4bf0*/  SHF.R.S32.HI R5, RZ, 0x1f, R4 ;  /* 0x0000001fff057819 */ /* 0x000fca0000011404 */
[----:B------:R0:W-:Y:S01]  /*4c00*/  STG.E.64 desc[UR36][R8.64], R4 ;  /* 0x0000000408007986 */ /* 0x0001e2000c101b24 */
[----:B------:R-:W-:Y:S05]  /*4c10*/  BRA `(.L_x_14872) ;  /* 0x00000000000c7947 */ /* 0x000fea0003800000 */
.L_x_14899:
[----:B------:R-:W-:-:S04]  /*4c20*/  LOP3.LUT R3, R3, 0xffff, RZ, 0xc0, !PT ;  /* 0x0000ffff03037812 */ /* 0x000fc800078ec0ff */
[----:B------:R-:W-:-:S05]  /*4c30*/  PRMT R3, R3, 0x8880, RZ ;  /* 0x0000888003037816 */ /* 0x000fca00000000ff */
[----:B------:R0:W-:Y:S02]  /*4c40*/  STG.E desc[UR36][R8.64], R3 ;  /* 0x0000000308007986 */ /* 0x0001e4000c101924 */
.L_x_14872:
        /* <DEDUP_REMOVED lines=23> */
.L_x_14907:
[----:B------:R0:W-:Y:S01]  /*4dc0*/  STG.E.U8 desc[UR36][R8.64], R18 ;  /* 0x0000001208007986 */ /* 0x0001e2000c101124 */
[----:B------:R-:W-:Y:S05]  /*4dd0*/  BRA `(.L_x_14909) ;  /* 0x0000000c00807947 */ /* 0x000fea0003800000 */
.L_x_14906:
        /* <DEDUP_REMOVED lines=12> */
.L_x_14911:
[----:B------:R-:W-:-:S04]  /*4ea0*/  LOP3.LUT R18, R18, 0xffff, RZ, 0xc0, !PT ;  /* 0x0000ffff12127812 */ /* 0x000fc800078ec0ff */
[----:B------:R-:W-:-:S05]  /*4eb0*/  PRMT R3, R18, 0x8880, RZ ;  /* 0x0000888012037816 */ /* 0x000fca00000000ff */
[----:B------:R3:W-:Y:S01]  /*4ec0*/  STG.E desc[UR36][R8.64], R3 ;  /* 0x0000000308007986 */ /* 0x0007e2000c101924 */
[----:B------:R-:W-:Y:S05]  /*4ed0*/  BRA `(.L_x_14909) ;  /* 0x0000000c00407947 */ /* 0x000fea0003800000 */
.L_x_14910:
[----:B------:R-:W-:-:S04]  /*4ee0*/  PRMT R3, R18, 0x8880, RZ ;  /* 0x0000888012037816 */ /* 0x000fc800000000ff */
[----:B------:R-:W-:-:S05]  /*4ef0*/  PRMT R3, R3, 0x7710, RZ ;  /* 0x0000771003037816 */ /* 0x000fca00000000ff */
[----:B------:R2:W-:Y:S01]  /*4f00*/  STG.E.U16 desc[UR36][R8.64], R3 ;  /* 0x0000000308007986 */ /* 0x0005e2000c101524 */
[----:B------:R-:W-:Y:S05]  /*4f10*/  BRA `(.L_x_14909) ;  /* 0x0000000c00307947 */ /* 0x000fea0003800000 */
.L_x_14905:
        /* <DEDUP_REMOVED lines=9> */
.L_x_14913:
[----:B------:R-:W0:Y:S02]  /*4fb0*/  I2F.S8 R0, R18 ;  /* 0x0000001200007306 */ /* 0x000e240000001400 */
[----:B0-----:R-:W-:-:S05]  /*4fc0*/  F2FP.F16.F32.PACK_AB R0, RZ, R0 ;  /* 0x00000000ff00723e */ /* 0x001fca00000000ff */
[----:B------:R0:W-:Y:S01]  /*4fd0*/  STG.E.U16 desc[UR36][R8.64], R0 ;  /* 0x0000000008007986 */ /* 0x0001e2000c101524 */
[----:B------:R-:W-:Y:S05]  /*4fe0*/  BRA `(.L_x_14909) ;  /* 0x0000000800fc7947 */ /* 0x000fea0003800000 */
.L_x_14912:
        /* <DEDUP_REMOVED lines=10> */
.L_x_14915:
[----:B------:R-:W0:Y:S02]  /*5090*/  I2F.S8 R18, R18 ;  /* 0x0000001200127306 */ /* 0x000e240000001400 */
[----:B0-----:R-:W-:-:S04]  /*50a0*/  F2FP.F16.F32.PACK_AB R3, RZ, R18 ;  /* 0x00000012ff03723e */ /* 0x001fc800000000ff */
[----:B------:R-:W-:-:S05]  /*50b0*/  PRMT R3, R3, 0x5410, RZ ;  /* 0x0000541003037816 */ /* 0x000fca00000000ff */
[----:B------:R0:W-:Y:S01]  /*50c0*/  STG.E desc[UR36][R8.64], R3 ;  /* 0x0000000308007986 */ /* 0x0001e2000c101924 */
[----:B------:R-:W-:Y:S05]  /*50d0*/  BRA `(.L_x_14909) ;  /* 0x0000000800c07947 */ /* 0x000fea0003800000 */
.L_x_14914:
[----:B------:R-:W-:-:S04]  /*50e0*/  PRMT R4, R18, 0x8880, RZ ;  /* 0x0000888012047816 */ /* 0x000fc800000000ff */
[----:B------:R-:W-:-:S06]  /*50f0*/  PRMT R4, R4, 0x7710, RZ ;  /* 0x0000771004047816 */ /* 0x000fcc00000000ff */
[----:B------:R-:W0:Y:S02]  /*5100*/  I2F.F64.S16 R4, R4 ;  /* 0x0000000400047312 */ /* 0x000e240000101c00 */
[----:B0-----:R0:W-:Y:S01]  /*5110*/  STG.E.64 desc[UR36][R8.64], R4 ;  /* 0x0000000408007986 */ /* 0x0011e2000c101b24 */
[----:B------:R-:W-:Y:S05]  /*5120*/  BRA `(.L_x_14909) ;  /* 0x0000000800ac7947 */ /* 0x000fea0003800000 */
.L_x_14904:
        /* <DEDUP_REMOVED lines=14> */
.L_x_14919:
        /* <DEDUP_REMOVED lines=17> */
.L_x_14922:
[----:B------:R-:W-:-:S04]  /*5320*/  SHF.R.U32.HI R3, RZ, 0x18, R5 ;  /* 0x00000018ff037819 */ /* 0x000fc80000011605 */
[----:B------:R-:W-:-:S04]  /*5330*/  LOP3.LUT R0, R0, 0x80, R3, 0xf8, !PT ;  /* 0x0000008000007812 */ /* 0x000fc800078ef803 */
[----:B------:R-:W-:-:S07]  /*5340*/  PRMT R4, R0, 0x7610, R4 ;  /* 0x0000761000047816 */ /* 0x000fce0000000004 */
.L_x_14921:
[----:B------:R-:W-:Y:S05]  /*5350*/  BSYNC.RECONVERGENT B0 ;  /* 0x0000000000007941 */ /* 0x000fea0003800200 */
.L_x_14920:
[----:B------:R0:W-:Y:S01]  /*5360*/  STG.E.U8 desc[UR36][R8.64], R4 ;  /* 0x0000000408007986 */ /* 0x0001e2000c101124 */
[----:B------:R-:W-:Y:S05]  /*5370*/  BRA `(.L_x_14909) ;  /* 0x0000000800187947 */ /* 0x000fea0003800000 */
.L_x_14918:
        /* <DEDUP_REMOVED lines=17> */
.L_x_14925:
[----:B------:R-:W-:-:S04]  /*5490*/  SHF.R.U32.HI R3, RZ, 0x18, R5 ;  /* 0x00000018ff037819 */ /* 0x000fc80000011605 */
[----:B------:R-:W-:-:S04]  /*54a0*/  LOP3.LUT R0, R0, 0x80, R3, 0xf8, !PT ;  /* 0x0000008000007812 */ /* 0x000fc800078ef803 */
[----:B------:R-:W-:-:S07]  /*54b0*/  PRMT R4, R0, 0x7610, R4 ;  /* 0x0000761000047816 */ /* 0x000fce0000000004 */
.L_x_14924:
[----:B------:R-:W-:Y:S05]  /*54c0*/  BSYNC.RECONVERGENT B0 ;  /* 0x0000000000007941 */ /* 0x000fea0003800200 */
.L_x_14923:
[----:B------:R0:W-:Y:S01]  /*54d0*/  STG.E.U8 desc[UR36][R8.64], R4 ;  /* 0x0000000408007986 */ /* 0x0001e2000c101124 */
[----:B------:R-:W-:Y:S05]  /*54e0*/  BRA `(.L_x_14909) ;  /* 0x0000000400bc7947 */ /* 0x000fea0003800000 */
.L_x_14917:
        /* <DEDUP_REMOVED lines=22> */
.L_x_14927:
[----:B------:R-:W-:-:S04]  /*5650*/  LOP3.LUT R18, R18, 0xffff, RZ, 0xc0, !PT ;  /* 0x0000ffff12127812 */ /* 0x000fc800078ec0ff */
[----:B------:R-:W-:-:S05]  /*5660*/  PRMT R18, R18, 0x8880, RZ ;  /* 0x0000888012127816 */ /* 0x000fca00000000ff */
[----:B------:R-:W-:-:S05]  /*5670*/  IMAD.MOV.U32 R4, RZ, RZ, R18 ;  /* 0x000000ffff047224 */ /* 0x000fca00078e0012 */
[----:B------:R-:W-:-:S05]  /*5680*/  SHF.R.S32.HI R5, RZ, 0x1f, R4 ;  /* 0x0000001fff057819 */ /* 0x000fca0000011404 */
[----:B------:R0:W-:Y:S01]  /*5690*/  STG.E.64 desc[UR36][R8.64], R4 ;  /* 0x0000000408007986 */ /* 0x0001e2000c101b24 */
[----:B------:R-:W-:Y:S05]  /*56a0*/  BRA `(.L_x_14909) ;  /* 0x00000004004c7947 */ /* 0x000fea0003800000 */
.L_x_14926:
[----:B------:R-:W-:-:S04]  /*56b0*/  LOP3.LUT R18, R18, 0xffff, RZ, 0xc0, !PT ;  /* 0x0000ffff12127812 */ /* 0x000fc800078ec0ff */
[----:B------:R-:W-:-:S05]  /*56c0*/  PRMT R3, R18, 0x8880, RZ ;  /* 0x0000888012037816 */ /* 0x000fca00000000ff */
[----:B------:R0:W-:Y:S01]  /*56d0*/  STG.E desc[UR36][R8.64], R3 ;  /* 0x0000000308007986 */ /* 0x0001e2000c101924 */
[----:B------:R-:W-:Y:S05]  /*56e0*/  BRA `(.L_x_14909) ;  /* 0x00000004003c7947 */ /* 0x000fea0003800000 */
.L_x_14916:
        /* <DEDUP_REMOVED lines=10> */
.L_x_14929:
[----:B------:R-:W-:Y:S02]  /*5790*/  PRMT R4, R18, 0x8880, RZ ;  /* 0x0000888012047816 */ /* 0x000fe400000000ff */
[----:B------:R-:W-:Y:S02]  /*57a0*/  CS2R R6, SRZ ;  /* 0x0000000000067805 */ /* 0x000fe4000001ff00 */
[----:B------:R-:W-:-:S06]  /*57b0*/  PRMT R4, R4, 0x7710, RZ ;  /* 0x0000771004047816 */ /* 0x000fcc00000000ff */
[----:B------:R-:W0:Y:S02]  /*57c0*/  I2F.F64.S16 R4, R4 ;  /* 0x0000000400047312 */ /* 0x000e240000101c00 */
[----:B0-----:R0:W-:Y:S01]  /*57d0*/  STG.E.128 desc[UR36][R8.64], R4 ;  /* 0x0000000408007986 */ /* 0x0011e2000c101d24 */
[----:B------:R-:W-:Y:S05]  /*57e0*/  BRA `(.L_x_14909) ;  /* 0x0000000000fc7947 */ /* 0x000fea0003800000 */
.L_x_14928:
[----:B------:R-:W-:-:S13]  /*57f0*/  ISETP.NE.AND P0, PT, R0, 0xf, PT ;  /* 0x0000000f0000780c */ /* 0x000fda0003f05270 */
[----:B------:R-:W-:Y:S05]  /*5800*/  @!P0 BRA `(.L_x_14930) ;  /* 0x0000000000e88947 */ /* 0x000fea0003800000 */
[----:B------:R-:W-:-:S13]  /*5810*/  ISETP.NE.AND P0, PT, R0, 0x17, PT ;  /* 0x000000170000780c */ /* 0x000fda0003f05270 */
[----:B------:R-:W-:Y:S05]  /*5820*/  @!P0 BRA `(.L_x_14931) ;  /* 0x0000000000908947 */ /* 0x000fea0003800000 */
[----:B------:R-:W-:-:S13]  /*5830*/  ISETP.NE.AND P0, PT, R0, 0x18, PT ;  /* 0x000000180000780c */ /* 0x000fda0003f05270 */
[----:B------:R-:W-:Y:S05]  /*5840*/  @!P0 BRA `(.L_x_14932) ;  /* 0x0000000000448947 */ /* 0x000fea0003800000 */
.L_x_14908:
        /* <DEDUP_REMOVED lines=16> */
.L_x_14933:
[----:B------:R-:W-:Y:S05]  /*5950*/  BRA `(.L_x_14909) ;  /* 0x0000000000a07947 */ /* 0x000fea0003800000 */
.L_x_14932:
        /* <DEDUP_REMOVED lines=13> */
.L_x_14935:
[----:B------:R-:W-:Y:S05]  /*5a30*/  BSYNC.RECONVERGENT B0 ;  /* 0x0000000000007941 */ /* 0x000fea0003800200 */
.L_x_14934:
[----:B------:R-:W-:-:S05]  /*5a40*/  LOP3.LUT R3, R0, 0x80, R3, 0xf8, !PT ;  /* 0x0000008000037812 */ /* 0x000fca00078ef803 */
[----:B------:R0:W-:Y:S01]  /*5a50*/  STG.E.U8 desc[UR36][R8.64], R3 ;  /* 0x0000000308007986 */ /* 0x0001e2000c101124 */
[----:B------:R-:W-:Y:S05]  /*5a60*/  BRA `(.L_x_14909) ;  /* 0x00000000005c7947 */ /* 0x000fea0003800000 */
.L_x_14931:
        /* <DEDUP_REMOVED lines=12> */
.L_x_14937:
[----:B------:R-:W-:Y:S01]  /*5b30*/  IMAD.MOV.U32 R0, RZ, RZ, 0x7f ;  /* 0x0000007fff007424 */ /* 0x000fe200078e00ff */
[----:B------:R-:W-:-:S04]  /*5b40*/  ISETP.GT.U32.AND P0, PT, R3, 0x7f800000, PT ;  /* 0x7f8000000300780c */ /* 0x000fc80003f04070 */
[----:B------:R-:W-:-:S09]  /*5b50*/  SEL R0, R0, 0x7c, P0 ;  /* 0x0000007c00007807 */ /* 0x000fd20000000000 */
.L_x_14938:
[----:B------:R-:W-:Y:S05]  /*5b60*/  BSYNC.RECONVERGENT B0 ;  /* 0x0000000000007941 */ /* 0x000fea0003800200 */
.L_x_14936:
[----:B------:R-:W-:-:S04]  /*5b70*/  SHF.R.U32.HI R3, RZ, 0x18, R5 ;  /* 0x00000018ff037819 */ /* 0x000fc80000011605 */
[----:B------:R-:W-:-:S05]  /*5b80*/  LOP3.LUT R3, R0, 0x80, R3, 0xf8, !PT ;  /* 0x0000008000037812 */ /* 0x000fca00078ef803 */
[----:B------:R0:W-:Y:S01]  /*5b90*/  STG.E.U8 desc[UR36][R8.64], R3 ;  /* 0x0000000308007986 */ /* 0x0001e2000c101124 */
[----:B------:R-:W-:Y:S05]  /*5ba0*/  BRA `(.L_x_14909) ;  /* 0x00000000000c7947 */ /* 0x000fea0003800000 */
.L_x_14930:
[----:B------:R-:W0:Y:S02]  /*5bb0*/  I2F.S8 R0, R18 ;  /* 0x0000001200007306 */ /* 0x000e240000001400 */
[----:B0-----:R-:W-:-:S05]  /*5bc0*/  F2FP.BF16.F32.PACK_AB R0, RZ, R0 ;  /* 0x00000000ff00723e */ /* 0x001fca00000010ff */
[----:B------:R0:W-:Y:S02]  /*5bd0*/  STG.E.U16 desc[UR36][R8.64], R0 ;  /* 0x0000000008007986 */ /* 0x0001e4000c101524 */
.L_x_14909:
[----:B------:R-:W-:-:S07]  /*5be0*/  VIADD R2, R2, 0x80 ;  /* 0x0000008002027836 */ /* 0x000fce0000000000 */
.L_x_14866:
[----:B------:R-:W-:-:S13]  /*5bf0*/  ISETP.GE.AND P0, PT, R2, R22, PT ;  /* 0x000000160200720c */ /* 0x000fda0003f06270 */
[----:B------:R-:W-:Y:S05]  /*5c00*/  @P0 BREAK.RELIABLE B6 ;  /* 0x0000000000060942 */ /* 0x000fea0003800100 */
[----:B------:R-:W-:Y:S05]  /*5c10*/  @P0 BRA `(.L_x_14903) ;  /* 0x0000000c00e00947 */ /* 0x000fea0003800000 */
[----:B------:R-:W-:Y:S05]  /*5c20*/  BSYNC.RELIABLE B6 ;  /* 0x0000000000067941 */ /* 0x000fea0003800100 */
.L_x_14865:
        /* <DEDUP_REMOVED lines=20> */
.L_x_14942:
[----:B------:R0:W-:Y:S01]  /*5d70*/  STG.E.U8 desc[UR36][R8.64], R17 ;  /* 0x0000001108007986 */ /* 0x0001e2000c101124 */
[----:B------:R-:W-:Y:S05]  /*5d80*/  BRA `(.L_x_14944) ;  /* 0x0000000c00807947 */ /* 0x000fea0003800000 */
.L_x_14941:
        /* <DEDUP_REMOVED lines=12> */
.L_x_14946:
[----:B------:R-:W-:-:S04]  /*5e50*/  LOP3.LUT R17, R17, 0xffff, RZ, 0xc0, !PT ;  /* 0x0000ffff11117812 */ /* 0x000fc800078ec0ff */
[----:B------:R-:W-:-:S05]  /*5e60*/  PRMT R3, R17, 0x8880, RZ ;  /* 0x0000888011037816 */ /* 0x000fca00000000ff */
[----:B------:R0:W-:Y:S01]  /*5e70*/  STG.E desc[UR36][R8.64], R3 ;  /* 0x0000000308007986 */ /* 0x0001e2000c101924 */
[----:B------:R-:W-:Y:S05]  /*5e80*/  BRA `(.L_x_14944) ;  /* 0x0000000c00407947 */ /* 0x000fea0003800000 */
.L_x_14945:
[----:B------:R-:W-:-:S04]  /*5e90*/  PRMT R3, R17, 0x8880, RZ ;  /* 0x0000888011037816 */ /* 0x000fc800000000ff */
[----:B------:R-:W-:-:S05]  /*5ea0*/  PRMT R3, R3, 0x7710, RZ ;  /* 0x0000771003037816 */ /* 0x000fca00000000ff */
[----:B------:R0:W-:Y:S01]  /*5eb0*/  STG.E.U16 desc[UR36][R8.64], R3 ;  /* 0x0000000308007986 */ /* 0x0001e2000c101524 */
[----:B------:R-:W-:Y:S05]  /*5ec0*/  BRA `(.L_x_14944) ;  /* 0x0000000c00307947 */ /* 0x000fea0003800000 */
.L_x_14940:
        /* <DEDUP_REMOVED lines=9> */
.L_x_14948:
[----:B------:R-:W0:Y:S02]  /*5f60*/  I2F.S8 R0, R17 ;  /* 0x0000001100007306 */ /* 0x000e240000001400 */
[----:B0-----:R-:W-:-:S05]  /*5f70*/  F2FP.F16.F32.PACK_AB R0, RZ, R0 ;  /* 0x00000000ff00723e */ /* 0x001fca00000000ff */
[----:B------:R0:W-:Y:S01]  /*5f80*/  STG.E.U16 desc[UR36][R8.64], R0 ;  /* 0x0000000008007986 */ /* 0x0001e2000c101524 */
[----:B------:R-:W-:Y:S05]  /*5f90*/  BRA `(.L_x_14944) ;  /* 0x0000000800fc7947 */ /* 0x000fea0003800000 */
.L_x_14947:
        /* <DEDUP_REMOVED lines=10> */
.L_x_14950:
[----:B------:R-:W0:Y:S02]  /*6040*/  I2F.S8 R17, R17 ;  /* 0x0000001100117306 */ /* 0x000e240000001400 */
[----:B0-----:R-:W-:-:S04]  /*6050*/  F2FP.F16.F32.PACK_AB R3, RZ, R17 ;  /* 0x00000011ff03723e */ /* 0x001fc800000000ff */
[----:B------:R-:W-:-:S05]  /*6060*/  PRMT R3, R3, 0x5410, RZ ;  /* 0x0000541003037816 */ /* 0x000fca00000000ff */
[----:B------:R0:W-:Y:S01]  /*6070*/  STG.E desc[UR36][R8.64], R3 ;  /* 0x0000000308007986 */ /* 0x0001e2000c101924 */
[----:B------:R-:W-:Y:S05]  /*6080*/  BRA `(.L_x_14944) ;  /* 0x0000000800c07947 */ /* 0x000fea0003800000 */
.L_x_14949:
[----:B------:R-:W-:-:S04]  /*6090*/  PRMT R4, R17, 0x8880, RZ ;  /* 0x0000888011047816 */ /* 0x000fc800000000ff */
[----:B------:R-:W-:-:S06]  /*60a0*/  PRMT R4, R4, 0x7710, RZ ;  /* 0x0000771004047816 */ /* 0x000fcc00000000ff */
[----:B------:R-:W0:Y:S02]  /*60b0*/  I2F.F64.S16 R4, R4 ;  /* 0x0000000400047312 */ /* 0x000e240000101c00 */
[----:B0-----:R0:W-:Y:S01]  /*60c0*/  STG.E.64 desc[UR36][R8.64], R4 ;  /* 0x0000000408007986 */ /* 0x0011e2000c101b24 */
[----:B------:R-:W-:Y:S05]  /*60d0*/  BRA `(.L_x_14944) ;  /* 0x0000000800ac7947 */ /* 0x000fea0003800000 */
.L_x_14939:
        /* <DEDUP_REMOVED lines=14> */
.L_x_14954:
        /* <DEDUP_REMOVED lines=17> */
.L_x_14957:
[----:B------:R-:W-:-:S04]  /*62d0*/  SHF.R.U32.HI R3, RZ, 0x18, R17 ;  /* 0x00000018ff037819 */ /* 0x000fc80000011611 */
[----:B------:R-:W-:-:S04]  /*62e0*/  LOP3.LUT R0, R0, 0x80, R3, 0xf8, !PT ;  /* 0x0000008000007812 */ /* 0x000fc800078ef803 */
[----:B------:R-:W-:-:S07]  /*62f0*/  PRMT R4, R0, 0x7610, R4 ;  /* 0x0000761000047816 */ /* 0x000fce0000000004 */
.L_x_14956:
[----:B------:R-:W-:Y:S05]  /*6300*/  BSYNC.RECONVERGENT B0 ;  /* 0x0000000000007941 */ /* 0x000fea0003800200 */
.L_x_14955:
[----:B------:R0:W-:Y:S01]  /*6310*/  STG.E.U8 desc[UR36][R8.64], R4 ;  /* 0x0000000408007986 */ /* 0x0001e2000c101124 */
[----:B------:R-:W-:Y:S05]  /*6320*/  BRA `(.L_x_14944) ;  /* 0x0000000800187947 */ /* 0x000fea0003800000 */
.L_x_14953:
        /* <DEDUP_REMOVED lines=17> */
.L_x_14960:
[----:B------:R-:W-:-:S04]  /*6440*/  SHF.R.U32.HI R3, RZ, 0x18, R17 ;  /* 0x00000018ff037819 */ /* 0x000fc80000011611 */
[----:B------:R-:W-:-:S04]  /*6450*/  LOP3.LUT R0, R0, 0x80, R3, 0xf8, !PT ;  /* 0x0000008000007812 */ /* 0x000fc800078ef803 */
[----:B------:R-:W-:-:S07]  /*6460*/  PRMT R4, R0, 0x7610, R4 ;  /* 0x0000761000047816 */ /* 0x000fce0000000004 */
.L_x_14959:
[----:B------:R-:W-:Y:S05]  /*6470*/  BSYNC.RECONVERGENT B0 ;  /* 0x0000000000007941 */ /* 0x000fea0003800200 */
.L_x_14958:
[----:B------:R0:W-:Y:S01]  /*6480*/  STG.E.U8 desc[UR36][R8.64], R4 ;  /* 0x0000000408007986 */ /* 0x0001e2000c101124 */
[----:B------:R-:W-:Y:S05]  /*6490*/  BRA `(.L_x_14944) ;  /* 0x0000000400bc7947 */ /* 0x000fea0003800000 */
.L_x_14952:
        /* <DEDUP_REMOVED lines=22> */
.L_x_14962:
[----:B------:R-:W-:-:S04]  /*6600*/  LOP3.LUT R17, R17, 0xffff, RZ, 0xc0, !PT ;  /* 0x0000ffff11117812 */ /* 0x000fc800078ec0ff */
[----:B------:R-:W-:-:S05]  /*6610*/  PRMT R17, R17, 0x8880, RZ ;  /* 0x0000888011117816 */ /* 0x000fca00000000ff */
[----:B------:R-:W-:-:S05]  /*6620*/  IMAD.MOV.U32 R4, RZ, RZ, R17 ;  /* 0x000000ffff047224 */ /* 0x000fca00078e0011 */
[----:B------:R-:W-:-:S05]  /*6630*/  SHF.R.S32.HI R5, RZ, 0x1f, R4 ;  /* 0x0000001fff057819 */ /* 0x000fca0000011404 */
[----:B------:R0:W-:Y:S01]  /*6640*/  STG.E.64 desc[UR36][R8.64], R4 ;  /* 0x0000000408007986 */ /* 0x0001e2000c101b24 */
[----:B------:R-:W-:Y:S05]  /*6650*/  BRA `(.L_x_14944) ;  /* 0x00000004004c7947 */ /* 0x000fea0003800000 */
.L_x_14961:
[----:B------:R-:W-:-:S04]  /*6660*/  LOP3.LUT R17, R17, 0xffff, RZ, 0xc0, !PT ;  /* 0x0000ffff11117812 */ /* 0x000fc800078ec0ff */
[----:B------:R-:W-:-:S05]  /*6670*/  PRMT R3, R17, 0x8880, RZ ;  /* 0x0000888011037816 */ /* 0x000fca00000000ff */
[----:B------:R0:W-:Y:S01]  /*6680*/  STG.E desc[UR36][R8.64], R3 ;  /* 0x0000000308007986 */ /* 0x0001e2000c101924 */
[----:B------:R-:W-:Y:S05]  /*6690*/  BRA `(.L_x_14944) ;  /* 0x00000004003c7947 */ /* 0x000fea0003800000 */
.L_x_14951:
        /* <DEDUP_REMOVED lines=10> */
.L_x_14964:
[----:B------:R-:W-:Y:S02]  /*6740*/  PRMT R4, R17, 0x8880, RZ ;  /* 0x0000888011047816 */ /* 0x000fe400000000ff */
[----:B------:R-:W-:Y:S02]  /*6750*/  CS2R R6, SRZ ;  /* 0x0000000000067805 */ /* 0x000fe4000001ff00 */
[----:B------:R-:W-:-:S06]  /*6760*/  PRMT R4, R4, 0x7710, RZ ;  /* 0x0000771004047816 */ /* 0x000fcc00000000ff */
[----:B------:R-:W0:Y:S02]  /*6770*/  I2F.F64.S16 R4, R4 ;  /* 0x0000000400047312 */ /* 0x000e240000101c00 */
[----:B0-----:R4:W-:Y:S01]  /*6780*/  STG.E.128 desc[UR36][R8.64], R4 ;  /* 0x0000000408007986 */ /* 0x0019e2000c101d24 */
[----:B------:R-:W-:Y:S05]  /*6790*/  BRA `(.L_x_14944) ;  /* 0x0000000000fc7947 */ /* 0x000fea0003800000 */
.L_x_14963:
[----:B------:R-:W-:-:S13]  /*67a0*/  ISETP.NE.AND P0, PT, R0, 0xf, PT ;  /* 0x0000000f0000780c */ /* 0x000fda0003f05270 */
[----:B------:R-:W-:Y:S05]  /*67b0*/  @!P0 BRA `(.L_x_14965) ;  /* 0x0000000000e88947 */ /* 0x000fea0003800000 */
[----:B------:R-:W-:-:S13]  /*67c0*/  ISETP.NE.AND P0, PT, R0, 0x17, PT ;  /* 0x000000170000780c */ /* 0x000fda0003f05270 */
[----:B------:R-:W-:Y:S05]  /*67d0*/  @!P0 BRA `(.L_x_14966) ;  /* 0x0000000000908947 */ /* 0x000fea0003800000 */
[----:B------:R-:W-:-:S13]  /*67e0*/  ISETP.NE.AND P0, PT, R0, 0x18, PT ;  /* 0x000000180000780c */ /* 0x000fda0003f05270 */
[----:B------:R-:W-:Y:S05]  /*67f0*/  @!P0 BRA `(.L_x_14967) ;  /* 0x0000000000448947 */ /* 0x000fea0003800000 */
.L_x_14943:
        /* <DEDUP_REMOVED lines=16> */
.L_x_14968:
[----:B------:R-:W-:Y:S05]  /*6900*/  BRA `(.L_x_14944) ;  /* 0x0000000000a07947 */ /* 0x000fea0003800000 */
.L_x_14967:
        /* <DEDUP_REMOVED lines=13> */
.L_x_14970:
[----:B------:R-:W-:Y:S05]  /*69e0*/  BSYNC.RECONVERGENT B0 ;  /* 0x0000000000007941 */ /* 0x000fea0003800200 */
.L_x_14969:
[----:B------:R-:W-:-:S05]  /*69f0*/  LOP3.LUT R3, R0, 0x80, R3, 0xf8, !PT ;  /* 0x0000008000037812 */ /* 0x000fca00078ef803 */
[----:B------:R2:W-:Y:S01]  /*6a00*/  STG.E.U8 desc[UR36][R8.64], R3 ;  /* 0x0000000308007986 */ /* 0x0005e2000c101124 */
[----:B------:R-:W-:Y:S05]  /*6a10*/  BRA `(.L_x_14944) ;  /* 0x00000000005c7947 */ /* 0x000fea0003800000 */
.L_x_14966:
        /* <DEDUP_REMOVED lines=12> */
.L_x_14972:
[----:B------:R-:W-:Y:S01]  /*6ae0*/  IMAD.MOV.U32 R0, RZ, RZ, 0x7f ;  /* 0x0000007fff007424 */ /* 0x000fe200078e00ff */
[----:B------:R-:W-:-:S04]  /*6af0*/  ISETP.GT.U32.AND P0, PT, R3, 0x7f800000, PT ;  /* 0x7f8000000300780c */ /* 0x000fc80003f04070 */
[----:B------:R-:W-:-:S09]  /*6b00*/  SEL R0, R0, 0x7c, P0 ;  /* 0x0000007c00007807 */ /* 0x000fd20000000000 */
.L_x_14973:
[----:B------:R-:W-:Y:S05]  /*6b10*/  BSYNC.RECONVERGENT B0 ;  /* 0x0000000000007941 */ /* 0x000fea0003800200 */
.L_x_14971:
[----:B------:R-:W-:-:S04]  /*6b20*/  SHF.R.U32.HI R3, RZ, 0x18, R17 ;  /* 0x00000018ff037819 */ /* 0x000fc80000011611 */
[----:B------:R-:W-:-:S05]  /*6b30*/  LOP3.LUT R3, R0, 0x80, R3, 0xf8, !PT ;  /* 0x0000008000037812 */ /* 0x000fca00078ef803 */
[----:B------:R1:W-:Y:S01]  /*6b40*/  STG.E.U8 desc[UR36][R8.64], R3 ;  /* 0x0000000308007986 */ /* 0x0003e2000c101124 */
[----:B------:R-:W-:Y:S05]  /*6b50*/  BRA `(.L_x_14944) ;  /* 0x00000000000c7947 */ /* 0x000fea0003800000 */
.L_x_14965:
[----:B------:R-:W0:Y:S02]  /*6b60*/  I2F.S8 R0, R17 ;  /* 0x0000001100007306 */ /* 0x000e240000001400 */
[----:B0-----:R-:W-:-:S05]  /*6b70*/  F2FP.BF16.F32.PACK_AB R0, RZ, R0 ;  /* 0x00000000ff00723e */ /* 0x001fca00000010ff */
[----:B------:R0:W-:Y:S02]  /*6b80*/  STG.E.U16 desc[UR36][R8.64], R0 ;  /* 0x0000000008007986 */ /* 0x0001e4000c101524 */
.L_x_14944:
[----:B------:R-:W-:-:S07]  /*6b90*/  VIADD R2, R2, 0x80 ;  /* 0x0000008002027836 */ /* 0x000fce0000000000 */
.L_x_14903:
[----:B------:R-:W-:Y:S05]  /*6ba0*/  BSYNC.RECONVERGENT B7 ;  /* 0x0000000000077941 */ /* 0x000fea0003800200 */
.L_x_14864:
        /* <DEDUP_REMOVED lines=21> */
.L_x_14977:
[----:B------:R-:W-:Y:S01]  /*6d00*/  STG.E.U8 desc[UR36][R2.64], R16 ;  /* 0x0000001002007986 */ /* 0x000fe2000c101124 */
[----:B------:R-:W-:Y:S05]  /*6d10*/  EXIT ;  /* 0x000000000000794d */ /* 0x000fea0003800000 */
.L_x_14976:
        /* <DEDUP_REMOVED lines=12> */
.L_x_14980:
[----:B------:R-:W-:-:S04]  /*6de0*/  LOP3.LUT R16, R16, 0xffff, RZ, 0xc0, !PT ;  /* 0x0000ffff10107812 */ /* 0x000fc800078ec0ff */
[----:B------:R-:W-:-:S05]  /*6df0*/  PRMT R5, R16, 0x8880, RZ ;  /* 0x0000888010057816 */ /* 0x000fca00000000ff */
[----:B------:R-:W-:Y:S01]  /*6e00*/  STG.E desc[UR36][R2.64], R5 ;  /* 0x0000000502007986 */ /* 0x000fe2000c101924 */
[----:B------:R-:W-:Y:S05]  /*6e10*/  EXIT ;  /* 0x000000000000794d */ /* 0x000fea0003800000 */
.L_x_14979:
[----:B------:R-:W-:-:S04]  /*6e20*/  PRMT R5, R16, 0x8880, RZ ;  /* 0x0000888010057816 */ /* 0x000fc800000000ff */
[----:B------:R-:W-:-:S05]  /*6e30*/  PRMT R5, R5, 0x7710, RZ ;  /* 0x0000771005057816 */ /* 0x000fca00000000ff */
[----:B------:R-:W-:Y:S01]  /*6e40*/  STG.E.U16 desc[UR36][R2.64], R5 ;  /* 0x0000000502007986 */ /* 0x000fe2000c101524 */
[----:B------:R-:W-:Y:S05]  /*6e50*/  EXIT ;  /* 0x000000000000794d */ /* 0x000fea0003800000 */
.L_x_14975:
        /* <DEDUP_REMOVED lines=9> */
.L_x_14982:
[----:B------:R-:W0:Y:S02]  /*6ef0*/  I2F.S8 R0, R16 ;  /* 0x0000001000007306 */ /* 0x000e240000001400 */
[----:B0-----:R-:W-:-:S05]  /*6f00*/  F2FP.F16.F32.PACK_AB R0, RZ, R0 ;  /* 0x00000000ff00723e */ /* 0x001fca00000000ff */
[----:B------:R-:W-:Y:S01]  /*6f10*/  STG.E.U16 desc[UR36][R2.64], R0 ;  /* 0x0000000002007986 */ /* 0x000fe2000c101524 */
[----:B------:R-:W-:Y:S05]  /*6f20*/  EXIT ;  /* 0x000000000000794d */ /* 0x000fea0003800000 */
.L_x_14981:
        /* <DEDUP_REMOVED lines=10> */
.L_x_14984:
[----:B------:R-:W0:Y:S02]  /*6fd0*/  I2F.S8 R16, R16 ;  /* 0x0000001000107306 */ /* 0x000e240000001400 */
[----:B0-----:R-:W-:-:S04]  /*6fe0*/  F2FP.F16.F32.PACK_AB R5, RZ, R16 ;  /* 0x00000010ff05723e */ /* 0x001fc800000000ff */
[----:B------:R-:W-:-:S05]  /*6ff0*/  PRMT R5, R5, 0x5410, RZ ;  /* 0x0000541005057816 */ /* 0x000fca00000000ff */
[----:B------:R-:W-:Y:S01]  /*7000*/  STG.E desc[UR36][R2.64], R5 ;  /* 0x0000000502007986 */ /* 0x000fe2000c101924 */
[----:B------:R-:W-:Y:S05]  /*7010*/  EXIT ;  /* 0x000000000000794d */ /* 0x000fea0003800000 */
.L_x_14983:
[----:B------:R-:W-:-:S04]  /*7020*/  PRMT R4, R16, 0x8880, RZ ;  /* 0x0000888010047816 */ /* 0x000fc800000000ff */
[----:B------:R-:W-:-:S06]  /*7030*/  PRMT R4, R4, 0x7710, RZ ;  /* 0x0000771004047816 */ /* 0x000fcc00000000ff */
[----:B------:R-:W0:Y:S02]  /*7040*/  I2F.F64.S16 R4, R4 ;  /* 0x0000000400047312 */ /* 0x000e240000101c00 */
[----:B0-----:R-:W-:Y:S01]  /*7050*/  STG.E.64 desc[UR36][R2.64], R4 ;  /* 0x0000000402007986 */ /* 0x001fe2000c101b24 */
[----:B------:R-:W-:Y:S05]  /*7060*/  EXIT ;  /* 0x000000000000794d */ /* 0x000fea0003800000 */
.L_x_14974:
        /* <DEDUP_REMOVED lines=14> */
.L_x_14988:
        /* <DEDUP_REMOVED lines=18> */
.L_x_14991:
[----:B------:R-:W-:-:S04]  /*7270*/  SHF.R.U32.HI R5, RZ, 0x18, R5 ;  /* 0x00000018ff057819 */ /* 0x000fc80000011605 */
[----:B------:R-:W-:-:S07]  /*7280*/  LOP3.LUT R0, R0, 0x80, R5, 0xf8, !PT ;  /* 0x0000008000007812 */ /* 0x000fce00078ef805 */
.L_x_14990:
[----:B------:R-:W-:Y:S05]  /*7290*/  BSYNC.RECONVERGENT B0 ;  /* 0x0000000000007941 */ /* 0x000fea0003800200 */
.L_x_14989:
[----:B------:R-:W-:Y:S01]  /*72a0*/  STG.E.U8 desc[UR36][R2.64], R0 ;  /* 0x0000000002007986 */ /* 0x000fe2000c101124 */
[----:B------:R-:W-:Y:S05]  /*72b0*/  EXIT ;  /* 0x000000000000794d */ /* 0x000fea0003800000 */
.L_x_14987:
        /* <DEDUP_REMOVED lines=18> */
.L_x_14994:
[----:B------:R-:W-:-:S04]  /*73e0*/  SHF.R.U32.HI R5, RZ, 0x18, R5 ;  /* 0x00000018ff057819 */ /* 0x000fc80000011605 */
[----:B------:R-:W-:-:S07]  /*73f0*/  LOP3.LUT R0, R0, 0x80, R5, 0xf8, !PT ;  /* 0x0000008000007812 */ /* 0x000fce00078ef805 */
.L_x_14993:
[----:B------:R-:W-:Y:S05]  /*7400*/  BSYNC.RECONVERGENT B0 ;  /* 0x0000000000007941 */ /* 0x000fea0003800200 */
.L_x_14992:
[----:B------:R-:W-:Y:S01]  /*7410*/  STG.E.U8 desc[UR36][R2.64], R0 ;  /* 0x0000000002007986 */ /* 0x000fe2000c101124 */
[----:B------:R-:W-:Y:S05]  /*7420*/  EXIT ;  /* 0x000000000000794d */ /* 0x000fea0003800000 */
.L_x_14986:
        /* <DEDUP_REMOVED lines=22> */
.L_x_14996:
[----:B------:R-:W-:-:S04]  /*7590*/  LOP3.LUT R16, R16, 0xffff, RZ, 0xc0, !PT ;  /* 0x0000ffff10107812 */ /* 0x000fc800078ec0ff */
[----:B------:R-:W-:-:S05]  /*75a0*/  PRMT R16, R16, 0x8880, RZ ;  /* 0x0000888010107816 */ /* 0x000fca00000000ff */
[----:B------:R-:W-:-:S05]  /*75b0*/  IMAD.MOV.U32 R4, RZ, RZ, R16 ;  /* 0x000000ffff047224 */ /* 0x000fca00078e0010 */
[----:B------:R-:W-:-:S05]  /*75c0*/  SHF.R.S32.HI R5, RZ, 0x1f, R4 ;  /* 0x0000001fff057819 */ /* 0x000fca0000011404 */
[----:B------:R-:W-:Y:S01]  /*75d0*/  STG.E.64 desc[UR36][R2.64], R4 ;  /* 0x0000000402007986 */ /* 0x000fe2000c101b24 */
[----:B------:R-:W-:Y:S05]  /*75e0*/  EXIT ;  /* 0x000000000000794d */ /* 0x000fea0003800000 */
.L_x_14995:
[----:B------:R-:W-:-:S04]  /*75f0*/  LOP3.LUT R16, R16, 0xffff, RZ, 0xc0, !PT ;  /* 0x0000ffff10107812 */ /* 0x000fc800078ec0ff */
[----:B------:R-:W-:-:S05]  /*7600*/  PRMT R5, R16, 0x8880, RZ ;  /* 0x0000888010057816 */ /* 0x000fca00000000ff */
[----:B------:R-:W-:Y:S01]  /*7610*/  STG.E desc[UR36][R2.64], R5 ;  /* 0x0000000502007986 */ /* 0x000fe2000c101924 */
[----:B------:R-:W-:Y:S05]  /*7620*/  EXIT ;  /* 0x000000000000794d */ /* 0x000fea0003800000 */
.L_x_14985:
        /* <DEDUP_REMOVED lines=10> */
.L_x_14998:
[----:B------:R-:W-:Y:S02]  /*76d0*/  PRMT R4, R16, 0x8880, RZ ;  /* 0x0000888010047816 */ /* 0x000fe400000000ff */
[----:B------:R-:W-:Y:S02]  /*76e0*/  CS2R R6, SRZ ;  /* 0x0000000000067805 */ /* 0x000fe4000001ff00 */
[----:B------:R-:W-:-:S06]  /*76f0*/  PRMT R4, R4, 0x7710, RZ ;  /* 0x0000771004047816 */ /* 0x000fcc00000000ff */
[----:B------:R-:W0:Y:S02]  /*7700*/  I2F.F64.S16 R4, R4 ;  /* 0x0000000400047312 */ /* 0x000e240000101c00 */
[----:B0-----:R-:W-:Y:S01]  /*7710*/  STG.E.128 desc[UR36][R2.64], R4 ;  /* 0x0000000402007986 */ /* 0x001fe2000c101d24 */
[----:B------:R-:W-:Y:S05]  /*7720*/  EXIT ;  /* 0x000000000000794d */ /* 0x000fea0003800000 */
.L_x_14997:
[----:B------:R-:W-:-:S13]  /*7730*/  ISETP.NE.AND P0, PT, R0, 0xf, PT ;  /* 0x0000000f0000780c */ /* 0x000fda0003f05270 */
[----:B------:R-:W-:Y:S05]  /*7740*/  @!P0 BRA `(.L_x_14999) ;  /* 0x0000000000e88947 */ /* 0x000fea0003800000 */
[----:B------:R-:W-:-:S13]  /*7750*/  ISETP.NE.AND P0, PT, R0, 0x17, PT ;  /* 0x000000170000780c */ /* 0x000fda0003f05270 */
[----:B------:R-:W-:Y:S05]  /*7760*/  @!P0 BRA `(.L_x_15000) ;  /* 0x0000000000908947 */ /* 0x000fea0003800000 */
[----:B------:R-:W-:-:S13]  /*7770*/  ISETP.NE.AND P0, PT, R0, 0x18, PT ;  /* 0x000000180000780c */ /* 0x000fda0003f05270 */
[----:B------:R-:W-:Y:S05]  /*7780*/  @!P0 BRA `(.L_x_15001) ;  /* 0x0000000000448947 */ /* 0x000fea0003800000 */
.L_x_14978:
        /* <DEDUP_REMOVED lines=16> */
.L_x_15002:
[----:B------:R-:W-:Y:S05]  /*7890*/  EXIT ;  /* 0x000000000000794d */ /* 0x000fea0003800000 */
.L_x_15001:
        /* <DEDUP_REMOVED lines=13> */
.L_x_15004:
[----:B------:R-:W-:Y:S05]  /*7970*/  BSYNC.RECONVERGENT B0 ;  /* 0x0000000000007941 */ /* 0x000fea0003800200 */
.L_x_15003:
[----:B------:R-:W-:-:S05]  /*7980*/  LOP3.LUT R5, R0, 0x80, R5, 0xf8, !PT ;  /* 0x0000008000057812 */ /* 0x000fca00078ef805 */
[----:B------:R-:W-:Y:S01]  /*7990*/  STG.E.U8 desc[UR36][R2.64], R5 ;  /* 0x0000000502007986 */ /* 0x000fe2000c101124 */
[----:B------:R-:W-:Y:S05]  /*79a0*/  EXIT ;  /* 0x000000000000794d */ /* 0x000fea0003800000 */
.L_x_15000:
        /* <DEDUP_REMOVED lines=12> */
.L_x_15006:
[----:B------:R-:W-:Y:S01]  /*7a70*/  IMAD.MOV.U32 R0, RZ, RZ, 0x7f ;  /* 0x0000007fff007424 */ /* 0x000fe200078e00ff */
[----:B------:R-:W-:-:S04]  /*7a80*/  ISETP.GT.U32.AND P0, PT, R4, 0x7f800000, PT ;  /* 0x7f8000000400780c */ /* 0x000fc80003f04070 */
[----:B------:R-:W-:-:S09]  /*7a90*/  SEL R0, R0, 0x7c, P0 ;  /* 0x0000007c00007807 */ /* 0x000fd20000000000 */
.L_x_15007:
[----:B------:R-:W-:Y:S05]  /*7aa0*/  BSYNC.RECONVERGENT B0 ;  /* 0x0000000000007941 */ /* 0x000fea0003800200 */
.L_x_15005:
[----:B------:R-:W-:-:S04]  /*7ab0*/  SHF.R.U32.HI R5, RZ, 0x18, R5 ;  /* 0x00000018ff057819 */ /* 0x000fc80000011605 */
[----:B------:R-:W-:-:S05]  /*7ac0*/  LOP3.LUT R5, R0, 0x80, R5, 0xf8, !PT ;  /* 0x0000008000057812 */ /* 0x000fca00078ef805 */
[----:B------:R-:W-:Y:S01]  /*7ad0*/  STG.E.U8 desc[UR36][R2.64], R5 ;  /* 0x0000000502007986 */ /* 0x000fe2000c101124 */
[----:B------:R-:W-:Y:S05]  /*7ae0*/  EXIT ;  /* 0x000000000000794d */ /* 0x000fea0003800000 */
.L_x_14999:
[----:B------:R-:W0:Y:S02]  /*7af0*/  I2F.S8 R0, R16 ;  /* 0x0000001000007306 */ /* 0x000e240000001400 */
[----:B0-----:R-:W-:-:S05]  /*7b00*/  F2FP.BF16.F32.PACK_AB R0, RZ, R0 ;  /* 0x00000000ff00723e */ /* 0x001fca00000010ff */
[----:B------:R-:W-:Y:S01]  /*7b10*/  STG.E.U16 desc[UR36][R2.64], R0 ;  /* 0x0000000002007986 */ /* 0x000fe2000c101524 */
[----:B------:R-:W-:Y:S05]  /*7b20*/  EXIT ;  /* 0x000000000000794d */ /* 0x000fea0003800000 */
.L_x_15008:
        /* <DEDUP_REMOVED lines=13> */
.L_x_26258:


//--------------------- .text._ZN2at6native18elementwise_kernelILi128ELi4EZNS0_22gpu_kernel_impl_nocastINS0_13AUnaryFunctorIaaaNS0_16BitwiseOrFunctorIaEEEEEEvRNS_18TensorIteratorBaseERKT_EUliE_EEviT1_ --------------------------
	.section	.text._ZN2at6native18elementwise_kernelILi128ELi4EZNS0_22gpu_kernel_impl_nocastINS0_13AUnaryFunctorIaaaNS0_16BitwiseOrFunctorIaEEEEEEvRNS_18TensorIteratorBaseERKT_EUliE_EEviT1_,"ax",@progbits
	.align	128
        .global         _ZN2at6native18elementwise_kernelILi128ELi4EZNS0_22gpu_kernel_impl_nocastINS0_13AUnaryFunctorIaaaNS0_16BitwiseOrFunctorIaEEEEEEvRNS_18TensorIteratorBaseERKT_EUliE_EEviT1_
        .type           _ZN2at6native18elementwise_kernelILi128ELi4EZNS0_22gpu_kernel_impl_nocastINS0_13AUnaryFunctorIaaaNS0_16BitwiseOrFunctorIaEEEEEEvRNS_18TensorIteratorBaseERKT_EUliE_EEviT1_,@function
        .size           _ZN2at6native18elementwise_kernelILi128ELi4EZNS0_22gpu_kernel_impl_nocastINS0_13AUnaryFunctorIaaaNS0_16BitwiseOrFunctorIaEEEEEEvRNS_18TensorIteratorBaseERKT_EUliE_EEviT1_,(.L_x_26259 - _ZN2at6native18elementwise_kernelILi128ELi4EZNS0_22gpu_kernel_impl_nocastINS0_13AUnaryFunctorIaaaNS0_16BitwiseOrFunctorIaEEEEEEvRNS_18TensorIteratorBaseERKT_EUliE_EEviT1_)
        .other          _ZN2at6native18elementwise_kernelILi128ELi4EZNS0_22gpu_kernel_impl_nocastINS0_13AUnaryFunctorIaaaNS0_16BitwiseOrFunctorIaEEEEEEvRNS_18TensorIteratorBaseERKT_EUliE_EEviT1_,@"STO_CUDA_ENTRY STV_DEFAULT"
_ZN2at6native18elementwise_kernelILi128ELi4EZNS0_22gpu_kernel_impl_nocastINS0_13AUnaryFunctorIaaaNS0_16BitwiseOrFunctorIaEEEEEEvRNS_18TensorIteratorBaseERKT_EUliE_EEviT1_:
.text._ZN2at6native18elementwise_kernelILi128ELi4EZNS0_22gpu_kernel_impl_nocastINS0_13AUnaryFunctorIaaaNS0_16BitwiseOrFunctorIaEEEEEEvRNS_18TensorIteratorBaseERKT_EUliE_EEviT1_:
        /* <DEDUP_REMOVED lines=30> */
.L_x_15012:
[----:B------:R-:W-:-:S13]  /*01e0*/  ISETP.GE.AND P0, PT, R3, UR4, PT ;  /* 0x0000000403007c0c */ /* 0x000fda000bf06270 */
[----:B------:R-:W-:Y:S05]  /*01f0*/  @P0 BREAK.RELIABLE B1 ;  /* 0x0000000000010942 */ /* 0x000fea0003800100 */
[----:B------:R-:W-:Y:S05]  /*0200*/  @P0 BRA `(.L_x_15013) ;  /* 0x00000000001c0947 */ /* 0x000fea0003800000 */
[----:B------:R-:W-:Y:S05]  /*0210*/  BSYNC.RELIABLE B1 ;  /* 0x0000000000017941 */ /* 0x000fea0003800100 */
.L_x_15011:
[----:B------:R-:W1:Y:S02]  /*0220*/  LDC.64 R4, c[0x0][0x588] ;  /* 0x00016200ff047b82 */ /* 0x000e640000000a00 */
[----:B-1----:R-:W2:Y:S06]  /*0230*/  LDG.E.U8 R4, desc[UR6][R4.64] ;  /* 0x0000000604047981 */ /* 0x002eac000c1e1100 */
[----:B0-----:R-:W0:Y:S01]  /*0240*/  LDC.64 R6, c[0x0][0x580] ;  /* 0x00016000ff067b82 */ /* 0x001e220000000a00 */
[----:B------:R-:W-:Y:S02]  /*0250*/  IADD3 R3, PT, PT, R3, 0x80, RZ ;  /* 0x0000008003037810 */ /* 0x000fe40007ffe0ff */
[----:B--2---:R-:W-:-:S05]  /*0260*/  LOP3.LUT R9, R4, UR5, RZ, 0xfc, !PT ;  /* 0x0000000504097c12 */ /* 0x004fca000f8efcff */
[----:B0-----:R1:W-:Y:S02]  /*0270*/  STG.E.U8 desc[UR6][R6.64], R9 ;  /* 0x0000000906007986 */ /* 0x0013e4000c101106 */
.L_x_15013:
[----:B------:R-:W-:Y:S05]  /*0280*/  BSYNC.RECONVERGENT B0 ;  /* 0x0000000000007941 */ /* 0x000fea0003800200 */
.L_x_15010:
        /* <DEDUP_REMOVED lines=9> */
.L_x_15009:
        /* <DEDUP_REMOVED lines=306> */
.L_x_15017:
        /* <DEDUP_REMOVED lines=310> */
.L_x_15019:
        /* <DEDUP_REMOVED lines=9> */
.L_x_15016:
[----:B------:R-:W-:-:S13]  /*2a30*/  ISETP.GE.AND P0, PT, R3, UR4, PT ;  /* 0x0000000403007c0c */ /* 0x000fda000bf06270 */
[----:B------:R-:W-:Y:S05]  /*2a40*/  @P0 BREAK.RELIABLE B1 ;  /* 0x0000000000010942 */ /* 0x000fea0003800100 */
[----:B------:R-:W-:Y:S05]  /*2a50*/  @P0 BRA `(.L_x_15018) ;  /* 0x0000001000d00947 */ /* 0x000fea0003800000 */
[----:B------:R-:W-:Y:S05]  /*2a60*/  BSYNC.RELIABLE B1 ;  /* 0x0000000000017941 */ /* 0x000fea0003800100 */
.L_x_15015:
        /* <DEDUP_REMOVED lines=298> */
.L_x_15020:
        /* <DEDUP_REMOVED lines=9> */
.L_x_15018:
[----:B------:R-:W-:Y:S05]  /*3da0*/  BSYNC.RECONVERGENT B0 ;  /* 0x0000000000007941 */ /* 0x000fea0003800200 */
.L_x_15014:
        /* <DEDUP_REMOVED lines=301> */
.L_x_15021:
        /* <DEDUP_REMOVED lines=9> */
.L_x_15022:
        /* <DEDUP_REMOVED lines=15> */
.L_x_26259:


//--------------------- .text._ZN2at6native27unrolled_elementwise_kernelINS0_13AUnaryFunctorIaaaNS0_16BitwiseOrFunctorIaEEEESt5arrayIPcLm2EELi4E23TrivialOffsetCalculatorILi1EjESA_NS0_6memory15LoadWithoutCastENSB_16StoreWithoutCastEEEviT_T0_T2_T3_T4_T5_ --------------------------
	.section	.text._ZN2at6native27unrolled_elementwise_kernelINS0_13AUnaryFunctorIaaaNS0_16BitwiseOrFunctorIaEEEESt5arrayIPcLm2EELi4E23TrivialOffsetCalculatorILi1EjESA_NS0_6memory15LoadWithoutCastENSB_16StoreWithoutCastEEEviT_T0_T2_T3_T4_T5_,"ax",@progbits
	.align	128
        .global         _ZN2at6native27unrolled_elementwise_kernelINS0_13AUnaryFunctorIaaaNS0_16BitwiseOrFunctorIaEEEESt5arrayIPcLm2EELi4E23TrivialOffsetCalculatorILi1EjESA_NS0_6memory15LoadWithoutCastENSB_16StoreWithoutCastEEEviT_T0_T2_T3_T4_T5_
        .type           _ZN2at6native27unrolled_elementwise_kernelINS0_13AUnaryFunctorIaaaNS0_16BitwiseOrFunctorIaEEEESt5arrayIPcLm2EELi4E23TrivialOffsetCalculatorILi1EjESA_NS0_6memory15LoadWithoutCastENSB_16StoreWithoutCastEEEviT_T0_T2_T3_T4_T5_,@function
        .size           _ZN2at6native27unrolled_elementwise_kernelINS0_13AUnaryFunctorIaaaNS0_16BitwiseOrFunctorIaEEEESt5arrayIPcLm2EELi4E23TrivialOffsetCalculatorILi1EjESA_NS0_6memory15LoadWithoutCastENSB_16StoreWithoutCastEEEviT_T0_T2_T3_T4_T5_,(.L_x_26260 - _ZN2at6native27unrolled_elementwise_kernelINS0_13AUnaryFunctorIaaaNS0_16BitwiseOrFunctorIaEEEESt5arrayIPcLm2EELi4E23TrivialOffsetCalculatorILi1EjESA_NS0_6memory15LoadWithoutCastENSB_16StoreWithoutCastEEEviT_T0_T2_T3_T4_T5_)
        .other          _ZN2at6native27unrolled_elementwise_kernelINS0_13AUnaryFunctorIaaaNS0_16BitwiseOrFunctorIaEEEESt5arrayIPcLm2EELi4E23TrivialOffsetCalculatorILi1EjESA_NS0_6memory15LoadWithoutCastENSB_16StoreWithoutCastEEEviT_T0_T2_T3_T4_T5_,@"STO_CUDA_ENTRY STV_DEFAULT"
_ZN2at6native27unrolled_elementwise_kernelINS0_13AUnaryFunctorIaaaNS0_16BitwiseOrFunctorIaEEEESt5arrayIPcLm2EELi4E23TrivialOffsetCalculatorILi1EjESA_NS0_6memory15LoadWithoutCastENSB_16StoreWithoutCastEEEviT_T0_T2_T3_T4_T5_:
.text._ZN2at6native27unrolled_elementwise_kernelINS0_13AUnaryFunctorIaaaNS0_16BitwiseOrFunctorIaEEEESt5arrayIPcLm2EELi4E23TrivialOffsetCalculatorILi1EjESA_NS0_6memory15LoadWithoutCastENSB_16StoreWithoutCastEEEviT_T0_T2_T3_T4_T5_:
        /* <DEDUP_REMOVED lines=62> */
.L_x_15025:
[----:B------:R-:W-:Y:S05]  /*03e0*/  BSYNC.RELIABLE B1 ;  /* 0x0000000000017941 */ /* 0x000fea0003800100 */
.L_x_15024:
[----:B------:R-:W-:-:S13]  /*03f0*/  ISETP.GE.AND P0, PT, R5, R4, PT ;  /* 0x000000040500720c */ /* 0x000fda0003f06270 */
[----:B------:R-:W1:Y:S01]  /*0400*/  @!P0 LDC.64 R6, c[0x0][0x388] ;  /* 0x0000e200ff068b82 */ /* 0x000e620000000a00 */
[----:B0-----:R-:W-:Y:S02]  /*0410*/  @!P0 IMAD R3, R0, 0x200, R5 ;  /* 0x0000020000038824 */ /* 0x001fe400078e0205 */
[----:B------:R-:W-:-:S03]  /*0420*/  @!P0 VIADD R5, R5, 0x80 ;  /* 0x0000008005058836 */ /* 0x000fc60000000000 */
[----:B-1----:R-:W-:-:S05]  /*0430*/  @!P0 IADD3 R2, P1, PT, R3, R6, RZ ;  /* 0x0000000603028210 */ /* 0x002fca0007f3e0ff */
[----:B------:R-:W-:-:S05]  /*0440*/  @!P0 IMAD.X R3, RZ, RZ, R7, P1 ;  /* 0x000000ffff038224 */ /* 0x000fca00008e0607 */
[----:B------:R1:W-:Y:S03]  /*0450*/  @!P0 STG.E.U8 desc[UR4][R2.64], R17 ;  /* 0x0000001102008986 */ /* 0x0003e6000c101104 */
.L_x_15026:
[----:B------:R-:W-:Y:S05]  /*0460*/  BSYNC.RECONVERGENT B0 ;  /* 0x0000000000007941 */ /* 0x000fea0003800200 */
.L_x_15023:
        /* <DEDUP_REMOVED lines=9> */
.L_x_15027:
        /* <DEDUP_REMOVED lines=16> */
.L_x_26260:


//--------------------- .text._ZN2at6native29vectorized_elementwise_kernelILi2ENS0_13AUnaryFunctorIaaaNS0_16BitwiseOrFunctorIaEEEESt5arrayIPcLm2EEEEviT0_T1_ --------------------------
	.section	.text._ZN2at6native29vectorized_elementwise_kernelILi2ENS0_13AUnaryFunctorIaaaNS0_16BitwiseOrFunctorIaEEEESt5arrayIPcLm2EEEEviT0_T1_,"ax",@progbits
	.align	128
        .global         _ZN2at6native29vectorized_elementwise_kernelILi2ENS0_13AUnaryFunctorIaaaNS0_16BitwiseOrFunctorIaEEEESt5arrayIPcLm2EEEEviT0_T1_
        .type           _ZN2at6native29vectorized_elementwise_kernelILi2ENS0_13AUnaryFunctorIaaaNS0_16BitwiseOrFunctorIaEEEESt5arrayIPcLm2EEEEviT0_T1_,@function
        .size           _ZN2at6native29vectorized_elementwise_kernelILi2ENS0_13AUnaryFunctorIaaaNS0_16BitwiseOrFunctorIaEEEESt5arrayIPcLm2EEEEviT0_T1_,(.L_x_26261 - _ZN2at6native29vectorized_elementwise_kernelILi2ENS0_13AUnaryFunctorIaaaNS0_16BitwiseOrFunctorIaEEEESt5arrayIPcLm2EEEEviT0_T1_)
        .other          _ZN2at6native29vectorized_elementwise_kernelILi2ENS0_13AUnaryFunctorIaaaNS0_16BitwiseOrFunctorIaEEEESt5arrayIPcLm2EEEEviT0_T1_,@"STO_CUDA_ENTRY STV_DEFAULT"
_ZN2at6native29vectorized_elementwise_kernelILi2ENS0_13AUnaryFunctorIaaaNS0_16BitwiseOrFunctorIaEEEESt5arrayIPcLm2EEEEviT0_T1_:
.text._ZN2at6native29vectorized_elementwise_kernelILi2ENS0_13AUnaryFunctorIaaaNS0_16BitwiseOrFunctorIaEEEESt5arrayIPcLm2EEEEviT0_T1_:
        /* <DEDUP_REMOVED lines=100> */
.L_x_15031:
        /* <DEDUP_REMOVED lines=8> */
.L_x_15032:
        /* <DEDUP_REMOVED lines=8> */
.L_x_15033:
        /* <DEDUP_REMOVED lines=8> */
.L_x_15034:
        /* <DEDUP_REMOVED lines=9> */
.L_x_15035:
[----:B------:R-:W-:Y:S05]  /*0850*/  BSYNC.RELIABLE B1 ;  /* 0x0000000000017941 */ /* 0x000fea0003800100 */
.L_x_15030:
[----:B------:R-:W-:-:S13]  /*0860*/  ISETP.GE.U32.AND P0, PT, R0, UR5, PT ;  /* 0x0000000500007c0c */ /* 0x000fda000bf06070 */
[----:B------:R-:W3:Y:S01]  /*0870*/  @!P0 LDC.64 R6, c[0x0][0x388] ;  /* 0x0000e200ff068b82 */ /* 0x000ee20000000a00 */
[C---:B012---:R-:W-:Y:S02]  /*0880*/  @!P0 VIADD R5, R0.reuse, UR4 ;  /* 0x0000000400058c36 */ /* 0x047fe40008000000 */
[----:B------:R-:W-:-:S03]  /*0890*/  @!P0 VIADD R0, R0, 0x80 ;  /* 0x0000008000008836 */ /* 0x000fc60000000000 */
[----:B---3--:R-:W-:-:S05]  /*08a0*/  @!P0 IADD3 R4, P1, PT, R5, R6, RZ ;  /* 0x0000000605048210 */ /* 0x008fca0007f3e0ff */
[----:B------:R-:W-:-:S05]  /*08b0*/  @!P0 IMAD.X R5, RZ, RZ, R7, P1 ;  /* 0x000000ffff058224 */ /* 0x000fca00008e0607 */
[----:B------:R3:W-:Y:S03]  /*08c0*/  @!P0 STG.E.U8 desc[UR8][R4.64], R3 ;  /* 0x0000000304008986 */ /* 0x0007e6000c101108 */
.L_x_15036:
[----:B------:R-:W-:Y:S05]  /*08d0*/  BSYNC.RECONVERGENT B0 ;  /* 0x0000000000007941 */ /* 0x000fea0003800200 */
.L_x_15029:
        /* <DEDUP_REMOVED lines=9> */
.L_x_15028:
        /* <DEDUP_REMOVED lines=42> */
.L_x_15037:
        /* <DEDUP_REMOVED lines=15> */
.L_x_26261:


//--------------------- .text._ZN2at6native29vectorized_elementwise_kernelILi4ENS0_13AUnaryFunctorIaaaNS0_16BitwiseOrFunctorIaEEEESt5arrayIPcLm2EEEEviT0_T1_ --------------------------
	.section	.text._ZN2at6native29vectorized_elementwise_kernelILi4ENS0_13AUnaryFunctorIaaaNS0_16BitwiseOrFunctorIaEEEESt5arrayIPcLm2EEEEviT0_T1_,"ax",@progbits
	.align	128
        .global         _ZN2at6native29vectorized_elementwise_kernelILi4ENS0_13AUnaryFunctorIaaaNS0_16BitwiseOrFunctorIaEEEESt5arrayIPcLm2EEEEviT0_T1_
        .type           _ZN2at6native29vectorized_elementwise_kernelILi4ENS0_13AUnaryFunctorIaaaNS0_16BitwiseOrFunctorIaEEEESt5arrayIPcLm2EEEEviT0_T1_,@function
        .size           _ZN2at6native29vectorized_elementwise_kernelILi4ENS0_13AUnaryFunctorIaaaNS0_16BitwiseOrFunctorIaEEEESt5arrayIPcLm2EEEEviT0_T1_,(.L_x_26262 - _ZN2at6native29vectorized_elementwise_kernelILi4ENS0_13AUnaryFunctorIaaaNS0_16BitwiseOrFunctorIaEEEESt5arrayIPcLm2EEEEviT0_T1_)
        .other          _ZN2at6native29vectorized_elementwise_kernelILi4ENS0_13AUnaryFunctorIaaaNS0_16BitwiseOrFunctorIaEEEESt5arrayIPcLm2EEEEviT0_T1_,@"STO_CUDA_ENTRY STV_DEFAULT"
_ZN2at6native29vectorized_elementwise_kernelILi4ENS0_13AUnaryFunctorIaaaNS0_16BitwiseOrFunctorIaEEEESt5arrayIPcLm2EEEEviT0_T1_:
.text._ZN2at6native29vectorized_elementwise_kernelILi4ENS0_13AUnaryFunctorIaaaNS0_16BitwiseOrFunctorIaEEEESt5arrayIPcLm2EEEEviT0_T1_:
        /* <DEDUP_REMOVED lines=100> */
.L_x_15041:
        /* <DEDUP_REMOVED lines=8> */
.L_x_15042:
        /* <DEDUP_REMOVED lines=8> */
.L_x_15043:
        /* <DEDUP_REMOVED lines=8> */
.L_x_15044:
        /* <DEDUP_REMOVED lines=9> */
.L_x_15045:
[----:B------:R-:W-:Y:S05]  /*0850*/  BSYNC.RELIABLE B1 ;  /* 0x0000000000017941 */ /* 0x000fea0003800100 */
.L_x_15040:
[----:B------:R-:W-:-:S13]  /*0860*/  ISETP.GE.U32.AND P0, PT, R0, UR5, PT ;  /* 0x0000000500007c0c */ /* 0x000fda000bf06070 */
[----:B------:R-:W3:Y:S01]  /*0870*/  @!P0 LDC.64 R6, c[0x0][0x388] ;  /* 0x0000e200ff068b82 */ /* 0x000ee20000000a00 */
[C---:B012---:R-:W-:Y:S02]  /*0880*/  @!P0 VIADD R5, R0.reuse, UR4 ;  /* 0x0000000400058c36 */ /* 0x047fe40008000000 */
[----:B------:R-:W-:-:S03]  /*0890*/  @!P0 VIADD R0, R0, 0x80 ;  /* 0x0000008000008836 */ /* 0x000fc60000000000 */
[----:B---3--:R-:W-:-:S05]  /*08a0*/  @!P0 IADD3 R4, P1, PT, R5, R6, RZ ;  /* 0x0000000605048210 */ /* 0x008fca0007f3e0ff */
[----:B------:R-:W-:-:S05]  /*08b0*/  @!P0 IMAD.X R5, RZ, RZ, R7, P1 ;  /* 0x000000ffff058224 */ /* 0x000fca00008e0607 */
[----:B------:R3:W-:Y:S03]  /*08c0*/  @!P0 STG.E.U8 desc[UR8][R4.64], R2 ;  /* 0x0000000204008986 */ /* 0x0007e6000c101108 */
.L_x_15046:
[----:B------:R-:W-:Y:S05]  /*08d0*/  BSYNC.RECONVERGENT B0 ;  /* 0x0000000000007941 */ /* 0x000fea0003800200 */
.L_x_15039:
        /* <DEDUP_REMOVED lines=9> */
.L_x_15038:
        /* <DEDUP_REMOVED lines=40> */
.L_x_15047:
        /* <DEDUP_REMOVED lines=9> */
.L_x_26262:


//--------------------- .text._ZN2at6native29vectorized_elementwise_kernelILi8ENS0_13AUnaryFunctorIaaaNS0_16BitwiseOrFunctorIaEEEESt5arrayIPcLm2EEEEviT0_T1_ --------------------------
	.section	.text._ZN2at6native29vectorized_elementwise_kernelILi8ENS0_13AUnaryFunctorIaaaNS0_16BitwiseOrFunctorIaEEEESt5arrayIPcLm2EEEEviT0_T1_,"ax",@progbits
	.align	128
        .global         _ZN2at6native29vectorized_elementwise_kernelILi8ENS0_13AUnaryFunctorIaaaNS0_16BitwiseOrFunctorIaEEEESt5arrayIPcLm2EEEEviT0_T1_
        .type           _ZN2at6native29vectorized_elementwise_kernelILi8ENS0_13AUnaryFunctorIaaaNS0_16BitwiseOrFunctorIaEEEESt5arrayIPcLm2EEEEviT0_T1_,@function
        .size           _ZN2at6native29vectorized_elementwise_kernelILi8ENS0_13AUnaryFunctorIaaaNS0_16BitwiseOrFunctorIaEEEESt5arrayIPcLm2EEEEviT0_T1_,(.L_x_26263 - _ZN2at6native29vectorized_elementwise_kernelILi8ENS0_13AUnaryFunctorIaaaNS0_16BitwiseOrFunctorIaEEEESt5arrayIPcLm2EEEEviT0_T1_)
        .other          _ZN2at6native29vectorized_elementwise_kernelILi8ENS0_13AUnaryFunctorIaaaNS0_16BitwiseOrFunctorIaEEEESt5arrayIPcLm2EEEEviT0_T1_,@"STO_CUDA_ENTRY STV_DEFAULT"
_ZN2at6native29vectorized_elementwise_kernelILi8ENS0_13AUnaryFunctorIaaaNS0_16BitwiseOrFunctorIaEEEESt5arrayIPcLm2EEEEviT0_T1_:
.text._ZN2at6native29vectorized_elementwise_kernelILi8ENS0_13AUnaryFunctorIaaaNS0_16BitwiseOrFunctorIaEEEESt5arrayIPcLm2EEEEviT0_T1_:
        /* <DEDUP_REMOVED lines=100> */
.L_x_15051:
        /* <DEDUP_REMOVED lines=8> */
.L_x_15052:
        /* <DEDUP_REMOVED lines=8> */
.L_x_15053:
        /* <DEDUP_REMOVED lines=8> */
.L_x_15054:
        /* <DEDUP_REMOVED lines=9> */
.L_x_15055:
[----:B------:R-:W-:Y:S05]  /*0850*/  BSYNC.RELIABLE B1 ;  /* 0x0000000000017941 */ /* 0x000fea0003800100 */
.L_x_15050:
[----:B------:R-:W-:-:S13]  /*0860*/  ISETP.GE.U32.AND P0, PT, R0, UR5, PT ;  /* 0x0000000500007c0c */ /* 0x000fda000bf06070 */
[----:B------:R-:W3:Y:S01]  /*0870*/  @!P0 LDC.64 R6, c[0x0][0x388] ;  /* 0x0000e200ff068b82 */ /* 0x000ee20000000a00 */
[C---:B012---:R-:W-:Y:S02]  /*0880*/  @!P0 VIADD R5, R0.reuse, UR4 ;  /* 0x0000000400058c36 */ /* 0x047fe40008000000 */
[----:B------:R-:W-:-:S03]  /*0890*/  @!P0 VIADD R0, R0, 0x80 ;  /* 0x0000008000008836 */ /* 0x000fc60000000000 */
[----:B---3--:R-:W-:-:S05]  /*08a0*/  @!P0 IADD3 R4, P1, PT, R5, R6, RZ ;  /* 0x0000000605048210 */ /* 0x008fca0007f3e0ff */
[----:B------:R-:W-:-:S05]  /*08b0*/  @!P0 IMAD.X R5, RZ, RZ, R7, P1 ;  /* 0x000000ffff058224 */ /* 0x000fca00008e0607 */
[----:B------:R3:W-:Y:S03]  /*08c0*/  @!P0 STG.E.U8 desc[UR8][R4.64], R2 ;  /* 0x0000000204008986 */ /* 0x0007e6000c101108 */
.L_x_15056:
[----:B------:R-:W-:Y:S05]  /*08d0*/  BSYNC.RECONVERGENT B0 ;  /* 0x0000000000007941 */ /* 0x000fea0003800200 */
.L_x_15049:
        /* <DEDUP_REMOVED lines=9> */
.L_x_15048:
        /* <DEDUP_REMOVED lines=38> */
.L_x_15057:
        /* <DEDUP_REMOVED lines=11> */
.L_x_26263:


//--------------------- .text._ZN2at6native18elementwise_kernelILi128ELi4EZNS0_15gpu_kernel_implINS0_13BinaryFunctorIaaaNS0_16BitwiseOrFunctorIaEEEEEEvRNS_18TensorIteratorBaseERKT_EUliE_EEviT1_ --------------------------
	.section	.text._ZN2at6native18elementwise_kernelILi128ELi4EZNS0_15gpu_kernel_implINS0_13BinaryFunctorIaaaNS0_16BitwiseOrFunctorIaEEEEEEvRNS_18TensorIteratorBaseERKT_EUliE_EEviT1_,"ax",@progbits
	.align	128
        .global         _ZN2at6native18elementwise_kernelILi128ELi4EZNS0_15gpu_kernel_implINS0_13BinaryFunctorIaaaNS0_16BitwiseOrFunctorIaEEEEEEvRNS_18TensorIteratorBaseERKT_EUliE_EEviT1_
        .type           _ZN2at6native18elementwise_kernelILi128ELi4EZNS0_15gpu_kernel_implINS0_13BinaryFunctorIaaaNS0_16BitwiseOrFunctorIaEEEEEEvRNS_18TensorIteratorBaseERKT_EUliE_EEviT1_,@function
        .size           _ZN2at6native18elementwise_kernelILi128ELi4EZNS0_15gpu_kernel_implINS0_13BinaryFunctorIaaaNS0_16BitwiseOrFunctorIaEEEEEEvRNS_18TensorIteratorBaseERKT_EUliE_EEviT1_,(.L_x_26264 - _ZN2at6native18elementwise_kernelILi128ELi4EZNS0_15gpu_kernel_implINS0_13BinaryFunctorIaaaNS0_16BitwiseOrFunctorIaEEEEEEvRNS_18TensorIteratorBaseERKT_EUliE_EEviT1_)
        .other          _ZN2at6native18elementwise_kernelILi128ELi4EZNS0_15gpu_kernel_implINS0_13BinaryFunctorIaaaNS0_16BitwiseOrFunctorIaEEEEEEvRNS_18TensorIteratorBaseERKT_EUliE_EEviT1_,@"STO_CUDA_ENTRY STV_DEFAULT"
_ZN2at6native18elementwise_kernelILi128ELi4EZNS0_15gpu_kernel_implINS0_13BinaryFunctorIaaaNS0_16BitwiseOrFunctorIaEEEEEEvRNS_18TensorIteratorBaseERKT_EUliE_EEviT1_:
.text._ZN2at6native18elementwise_kernelILi128ELi4EZNS0_15gpu_kernel_implINS0_13BinaryFunctorIaaaNS0_16BitwiseOrFunctorIaEEEEEEvRNS_18TensorIteratorBaseERKT_EUliE_EEviT1_:
        /* <DEDUP_REMOVED lines=371> */
.L_x_15060:
        /* <DEDUP_REMOVED lines=16> */
.L_x_15064:
[----:B------:R0:W5:Y:S01]  /*1830*/  LDG.E.U8 R19, desc[UR36][R2.64] ;  /* 0x0000002402137981 */ /* 0x000162000c1e1100 */
[----:B------:R-:W-:Y:S05]  /*1840*/  BRA `(.L_x_15066) ;  /* 0x0000000c004c7947 */ /* 0x000fea0003800000 */
.L_x_15063:
        /* <DEDUP_REMOVED lines=8> */
.L_x_15068:
[----:B------:R0:W5:Y:S01]  /*18d0*/  LDG.E.U8 R19, desc[UR36][R2.64] ;  /* 0x0000002402137981 */ /* 0x000162000c1e1100 */
[----:B------:R-:W-:Y:S05]  /*18e0*/  BRA `(.L_x_15066) ;  /* 0x0000000c00247947 */ /* 0x000fea0003800000 */
.L_x_15067:
[----:B------:R0:W5:Y:S01]  /*18f0*/  LDG.E.U16 R19, desc[UR36][R2.64] ;  /* 0x0000002402137981 */ /* 0x000162000c1e1500 */
[----:B------:R-:W-:Y:S05]  /*1900*/  BRA `(.L_x_15066) ;  /* 0x0000000c001c7947 */ /* 0x000fea0003800000 */
.L_x_15062:
        /* <DEDUP_REMOVED lines=9> */
.L_x_15070:
[----:B------:R-:W2:Y:S02]  /*19a0*/  LDG.E.U16 R0, desc[UR36][R2.64] ;  /* 0x0000002402007981 */ /* 0x000ea4000c1e1500 */
[----:B--2---:R-:W-:-:S06]  /*19b0*/  HADD2.F32 R0, -RZ, R0.H0_H0 ;  /* 0x20000000ff007230 */ /* 0x004fcc0000004100 */
[----:B------:R-:W0:Y:S02]  /*19c0*/  F2I.FTZ.TRUNC.NTZ R0, R0 ;  /* 0x0000000000007305 */ /* 0x000e24000021f100 */
[----:B0-----:R-:W-:Y:S01]  /*19d0*/  PRMT R19, R0, 0x7610, R19 ;  /* 0x0000761000137816 */ /* 0x001fe20000000013 */
[----:B------:R-:W-:Y:S06]  /*19e0*/  BRA `(.L_x_15066) ;  /* 0x0000000800e47947 */ /* 0x000fec0003800000 */
.L_x_15069:
        /* <DEDUP_REMOVED lines=9> */
.L_x_15072:
[----:B------:R-:W2:Y:S02]  /*1a80*/  LDG.E.U16 R2, desc[UR36][R2.64] ;  /* 0x0000002402027981 */ /* 0x000ea4000c1e1500 */
[----:B--2---:R-:W-:-:S06]  /*1a90*/  HADD2.F32 R0, -RZ, R2.H0_H0 ;  /* 0x20000002ff007230 */ /* 0x004fcc0000004100 */
[----:B------:R-:W0:Y:S02]  /*1aa0*/  F2I.FTZ.TRUNC.NTZ R0, R0 ;  /* 0x0000000000007305 */ /* 0x000e24000021f100 */
[----:B0-----:R-:W-:Y:S01]  /*1ab0*/  PRMT R19, R0, 0x7610, R19 ;  /* 0x0000761000137816 */ /* 0x001fe20000000013 */
[----:B------:R-:W-:Y:S06]  /*1ac0*/  BRA `(.L_x_15066) ;  /* 0x0000000800ac7947 */ /* 0x000fec0003800000 */
.L_x_15071:
[----:B------:R-:W2:Y:S02]  /*1ad0*/  LDG.E.64 R2, desc[UR36][R2.64] ;  /* 0x0000002402027981 */ /* 0x000ea4000c1e1b00 */
[----:B--2---:R0:W1:Y:S01]  /*1ae0*/  F2I.F64.TRUNC R19, R2 ;  /* 0x0000000200137311 */ /* 0x004062000030d100 */
[----:B------:R-:W-:Y:S05]  /*1af0*/  BRA `(.L_x_15066) ;  /* 0x0000000800a07947 */ /* 0x000fea0003800000 */
.L_x_15061:
        /* <DEDUP_REMOVED lines=12> */
.L_x_15075:
[----:B------:R-:W2:Y:S02]  /*1bc0*/  LDG.E.64 R2, desc[UR36][R2.64] ;  /* 0x0000002402027981 */ /* 0x000ea4000c1e1b00 */
[----:B--2---:R3:W4:Y:S01]  /*1bd0*/  F2I.F64.TRUNC R19, R2 ;  /* 0x0000000200137311 */ /* 0x004722000030d100 */
[----:B------:R-:W-:Y:S05]  /*1be0*/  BRA `(.L_x_15066) ;  /* 0x0000000800647947 */ /* 0x000fea0003800000 */
.L_x_15074:
        /* <DEDUP_REMOVED lines=27> */
.L_x_15077:
        /* <DEDUP_REMOVED lines=14> */
.L_x_15076:
[----:B------:R-:W2:Y:S02]  /*1e80*/  LDG.E.U16 R0, desc[UR36][R2.64] ;  /* 0x0000002402007981 */ /* 0x000ea4000c1e1500 */
[----:B--2---:R-:W-:-:S06]  /*1e90*/  IMAD.U32 R0, R0, 0x10000, RZ ;  /* 0x0001000000007824 */ /* 0x004fcc00078e00ff */
[----:B------:R-:W0:Y:S02]  /*1ea0*/  F2I.FTZ.TRUNC.NTZ R0, R0 ;  /* 0x0000000000007305 */ /* 0x000e24000021f100 */
[----:B0-----:R-:W-:Y:S01]  /*1eb0*/  PRMT R19, R0, 0x7610, R19 ;  /* 0x0000761000137816 */ /* 0x001fe20000000013 */
[----:B------:R-:W-:Y:S06]  /*1ec0*/  BRA `(.L_x_15066) ;  /* 0x0000000400ac7947 */ /* 0x000fec0003800000 */
.L_x_15073:
        /* <DEDUP_REMOVED lines=10> */
.L_x_15080:
        /* <DEDUP_REMOVED lines=21> */
.L_x_15084:
[----:B------:R-:W-:Y:S05]  /*20c0*/  BSYNC.RECONVERGENT B1 ;  /* 0x0000000000017941 */ /* 0x000fea0003800200 */
.L_x_15083:
[----:B------:R-:W-:Y:S01]  /*20d0*/  IMAD.SHL.U32 R0, R0, 0x100000, RZ ;  /* 0x0010000000007824 */ /* 0x000fe200078e00ff */
[----:B------:R-:W-:-:S04]  /*20e0*/  LEA R2, R2, 0x3b800000, 0x17 ;  /* 0x3b80000002027811 */ /* 0x000fc800078eb8ff */
[----:B------:R-:W-:-:S07]  /*20f0*/  LOP3.LUT R0, R2, R0, R7, 0xfe, !PT ;  /* 0x0000000002007212 */ /* 0x000fce00078efe07 */
.L_x_15082:
[----:B------:R-:W-:Y:S05]  /*2100*/  BSYNC.RECONVERGENT B0 ;  /* 0x0000000000007941 */ /* 0x000fea0003800200 */
.L_x_15081:
[----:B------:R-:W0:Y:S02]  /*2110*/  F2I.FTZ.TRUNC.NTZ R0, R0 ;  /* 0x0000000000007305 */ /* 0x000e24000021f100 */
[----:B0-----:R-:W-:Y:S01]  /*2120*/  PRMT R19, R0, 0x7610, R19 ;  /* 0x0000761000137816 */ /* 0x001fe20000000013 */
[----:B------:R-:W-:Y:S06]  /*2130*/  BRA `(.L_x_15066) ;  /* 0x0000000400107947 */ /* 0x000fec0003800000 */
.L_x_15079:
        /* <DEDUP_REMOVED lines=21> */
.L_x_15088:
[----:B------:R-:W-:Y:S05]  /*2290*/  BSYNC.RECONVERGENT B1 ;  /* 0x0000000000017941 */ /* 0x000fea0003800200 */
.L_x_15087:
[----:B------:R-:W-:Y:S01]  /*22a0*/  IMAD.SHL.U32 R0, R0, 0x200000, RZ ;  /* 0x0020000000007824 */ /* 0x000fe200078e00ff */
[----:B------:R-:W-:-:S04]  /*22b0*/  LEA R2, R2, 0x37800000, 0x17 ;  /* 0x3780000002027811 */ /* 0x000fc800078eb8ff */
[----:B------:R-:W-:-:S07]  /*22c0*/  LOP3.LUT R0, R2, R0, R7, 0xfe, !PT ;  /* 0x0000000002007212 */ /* 0x000fce00078efe07 */
.L_x_15086:
[----:B------:R-:W-:Y:S05]  /*22d0*/  BSYNC.RECONVERGENT B0 ;  /* 0x0000000000007941 */ /* 0x000fea0003800200 */
.L_x_15085:
[----:B------:R-:W0:Y:S02]  /*22e0*/  F2I.FTZ.TRUNC.NTZ R0, R0 ;  /* 0x0000000000007305 */ /* 0x000e24000021f100 */
[----:B0-----:R-:W-:Y:S01]  /*22f0*/  PRMT R19, R0, 0x7610, R19 ;  /* 0x0000761000137816 */ /* 0x001fe20000000013 */
[----:B------:R-:W-:Y:S06]  /*2300*/  BRA `(.L_x_15066) ;  /* 0x00000000009c7947 */ /* 0x000fec0003800000 */
.L_x_15078:
[----:B------:R-:W-:-:S09]  /*2310*/  UISETP.NE.AND UP0, UPT, UR4, 0x1c, UPT ;  /* 0x0000001c0400788c */ /* 0x000fd2000bf05270 */
[----:B------:R-:W-:Y:S05]  /*2320*/  BRA.U !UP0, `(.L_x_15089) ;  /* 0x0000000108907547 */ /* 0x000fea000b800000 */
[----:B------:R-:W-:-:S09]  /*2330*/  UISETP.NE.AND UP0, UPT, UR4, 0x1d, UPT ;  /* 0x0000001d0400788c */ /* 0x000fd2000bf05270 */
[----:B------:R-:W-:Y:S05]  /*2340*/  BRA.U !UP0, `(.L_x_15090) ;  /* 0x0000000108807547 */ /* 0x000fea000b800000 */
[----:B------:R-:W-:-:S09]  /*2350*/  UISETP.NE.AND UP0, UPT, UR4, 0x2c, UPT ;  /* 0x0000002c0400788c */ /* 0x000fd2000bf05270 */
[----:B------:R-:W-:Y:S05]  /*2360*/  BRA.U !UP0, `(.L_x_15091) ;  /* 0x0000000108487547 */ /* 0x000fea000b800000 */
.L_x_15065:
        /* <DEDUP_REMOVED lines=16> */
.L_x_15092:
[----:B------:R-:W-:Y:S01]  /*2470*/  PRMT R19, RZ, 0x7610, R19 ;  /* 0x00007610ff137816 */ /* 0x000fe20000000013 */
[----:B------:R-:W-:Y:S06]  /*2480*/  BRA `(.L_x_15066) ;  /* 0x00000000003c7947 */ /* 0x000fec0003800000 */
.L_x_15091:
        /* <DEDUP_REMOVED lines=8> */
.L_x_15094:
[----:B------:R-:W-:Y:S05]  /*2510*/  BSYNC.RECONVERGENT B0 ;  /* 0x0000000000007941 */ /* 0x000fea0003800200 */
.L_x_15093:
[----:B------:R-:W0:Y:S02]  /*2520*/  F2I.FTZ.TRUNC.NTZ R0, R0 ;  /* 0x0000000000007305 */ /* 0x000e24000021f100 */
[----:B0-----:R-:W-:Y:S01]  /*2530*/  PRMT R19, R0, 0x7610, R19 ;  /* 0x0000761000137816 */ /* 0x001fe20000000013 */
[----:B------:R-:W-:Y:S06]  /*2540*/  BRA `(.L_x_15066) ;  /* 0x00000000000c7947 */ /* 0x000fec0003800000 */
.L_x_15090:
[----:B------:R2:W5:Y:S01]  /*2550*/  LDG.E.U8 R19, desc[UR36][R2.64] ;  /* 0x0000002402137981 */ /* 0x000562000c1e1100 */
[----:B------:R-:W-:Y:S05]  /*2560*/  BRA `(.L_x_15066) ;  /* 0x0000000000047947 */ /* 0x000fea0003800000 */
.L_x_15089:
[----:B------:R1:W5:Y:S02]  /*2570*/  LDG.E.U8 R19, desc[UR36][R2.64] ;  /* 0x0000002402137981 */ /* 0x000364000c1e1100 */
.L_x_15066:
        /* <DEDUP_REMOVED lines=16> */
.L_x_15098:
[----:B------:R3:W5:Y:S01]  /*2680*/  LDG.E.U8 R0, desc[UR36][R2.64] ;  /* 0x0000002402007981 */ /* 0x000762000c1e1100 */
[----:B------:R-:W-:Y:S05]  /*2690*/  BRA `(.L_x_15100) ;  /* 0x0000000c004c7947 */ /* 0x000fea0003800000 */
.L_x_15097:
        /* <DEDUP_REMOVED lines=8> */
.L_x_15102:
[----:B------:R1:W5:Y:S01]  /*2720*/  LDG.E.U8 R0, desc[UR36][R2.64] ;  /* 0x0000002402007981 */ /* 0x000362000c1e1100 */
[----:B------:R-:W-:Y:S05]  /*2730*/  BRA `(.L_x_15100) ;  /* 0x0000000c00247947 */ /* 0x000fea0003800000 */
.L_x_15101:
[----:B------:R2:W5:Y:S01]  /*2740*/  LDG.E.U16 R0, desc[UR36][R2.64] ;  /* 0x0000002402007981 */ /* 0x000562000c1e1500 */
[----:B------:R-:W-:Y:S05]  /*2750*/  BRA `(.L_x_15100) ;  /* 0x0000000c001c7947 */ /* 0x000fea0003800000 */
.L_x_15096:
        /* <DEDUP_REMOVED lines=9> */
.L_x_15104:
[----:B------:R-:W2:Y:S02]  /*27f0*/  LDG.E.U16 R4, desc[UR36][R2.64] ;  /* 0x0000002402047981 */ /* 0x000ea4000c1e1500 */
[----:B--2---:R-:W-:-:S06]  /*2800*/  HADD2.F32 R4, -RZ, R4.H0_H0 ;  /* 0x20000004ff047230 */ /* 0x004fcc0000004100 */
[----:B------:R-:W0:Y:S02]  /*2810*/  F2I.FTZ.TRUNC.NTZ R4, R4 ;  /* 0x0000000400047305 */ /* 0x000e24000021f100 */
[----:B0-----:R-:W-:Y:S01]  /*2820*/  PRMT R0, R4, 0x7610, R0 ;  /* 0x0000761004007816 */ /* 0x001fe20000000000 */
[----:B------:R-:W-:Y:S06]  /*2830*/  BRA `(.L_x_15100) ;  /* 0x0000000800e47947 */ /* 0x000fec0003800000 */
.L_x_15103:
        /* <DEDUP_REMOVED lines=9> */
.L_x_15106:
[----:B------:R-:W2:Y:S02]  /*28d0*/  LDG.E.U16 R2, desc[UR36][R2.64] ;  /* 0x0000002402027981 */ /* 0x000ea4000c1e1500 */
[----:B--2---:R-:W-:-:S06]  /*28e0*/  HADD2.F32 R4, -RZ, R2.H0_H0 ;  /* 0x20000002ff047230 */ /* 0x004fcc0000004100 */
[----:B------:R-:W0:Y:S02]  /*28f0*/  F2I.FTZ.TRUNC.NTZ R4, R4 ;  /* 0x0000000400047305 */ /* 0x000e24000021f100 */
[----:B0-----:R-:W-:Y:S01]  /*2900*/  PRMT R0, R4, 0x7610, R0 ;  /* 0x0000761004007816 */ /* 0x001fe20000000000 */
[----:B------:R-:W-:Y:S06]  /*2910*/  BRA `(.L_x_15100) ;  /* 0x0000000800ac7947 */ /* 0x000fec0003800000 */
.L_x_15105:
[----:B------:R-:W2:Y:S02]  /*2920*/  LDG.E.64 R2, desc[UR36][R2.64] ;  /* 0x0000002402027981 */ /* 0x000ea4000c1e1b00 */
[----:B--2---:R0:W1:Y:S01]  /*2930*/  F2I.F64.TRUNC R0, R2 ;  /* 0x0000000200007311 */ /* 0x004062000030d100 */
[----:B------:R-:W-:Y:S05]  /*2940*/  BRA `(.L_x_15100) ;  /* 0x0000000800a07947 */ /* 0x000fea0003800000 */
.L_x_15095:
        /* <DEDUP_REMOVED lines=12> */
.L_x_15109:
[----:B------:R-:W2:Y:S02]  /*2a10*/  LDG.E.64 R2, desc[UR36][R2.64] ;  /* 0x0000002402027981 */ /* 0x000ea4000c1e1b00 */
[----:B--2---:R0:W1:Y:S01]  /*2a20*/  F2I.F64.TRUNC R0, R2 ;  /* 0x0000000200007311 */ /* 0x004062000030d100 */
[----:B------:R-:W-:Y:S05]  /*2a30*/  BRA `(.L_x_15100) ;  /* 0x0000000800647947 */ /* 0x000fea0003800000 */
.L_x_15108:
        /* <DEDUP_REMOVED lines=27> */
.L_x_15111:
        /* <DEDUP_REMOVED lines=14> */
.L_x_15110:
[----:B------:R-:W2:Y:S02]  /*2cd0*/  LDG.E.U16 R4, desc[UR36][R2.64] ;  /* 0x0000002402047981 */ /* 0x000ea4000c1e1500 */
[----:B--2---:R-:W-:-:S06]  /*2ce0*/  IMAD.U32 R4, R4, 0x10000, RZ ;  /* 0x0001000004047824 */ /* 0x004fcc00078e00ff */
[----:B------:R-:W0:Y:S02]  /*2cf0*/  F2I.FTZ.TRUNC.NTZ R4, R4 ;  /* 0x0000000400047305 */ /* 0x000e24000021f100 */
[----:B0-----:R-:W-:Y:S01]  /*2d00*/  PRMT R0, R4, 0x7610, R0 ;  /* 0x0000761004007816 */ /* 0x001fe20000000000 */
[----:B------:R-:W-:Y:S06]  /*2d10*/  BRA `(.L_x_15100) ;  /* 0x0000000400ac7947 */ /* 0x000fec0003800000 */
.L_x_15107:
        /* <DEDUP_REMOVED lines=10> */
.L_x_15114:
        /* <DEDUP_REMOVED lines=21> */
.L_x_15118:
[----:B------:R-:W-:Y:S05]  /*2f10*/  BSYNC.RECONVERGENT B1 ;  /* 0x0000000000017941 */ /* 0x000fea0003800200 */
.L_x_15117:
[----:B------:R-:W-:Y:S01]  /*2f20*/  IMAD.SHL.U32 R0, R0, 0x100000, RZ ;  /* 0x0010000000007824 */ /* 0x000fe200078e00ff */
[----:B------:R-:W-:-:S04]  /*2f30*/  LEA R2, R2, 0x3b800000, 0x17 ;  /* 0x3b80000002027811 */ /* 0x000fc800078eb8ff */
[----:B------:R-:W-:-:S07]  /*2f40*/  LOP3.LUT R4, R2, R0, R7, 0xfe, !PT ;  /* 0x0000000002047212 */ /* 0x000fce00078efe07 */
.L_x_15116:
[----:B------:R-:W-:Y:S05]  /*2f50*/  BSYNC.RECONVERGENT B0 ;  /* 0x0000000000007941 */ /* 0x000fea0003800200 */
.L_x_15115:
[----:B------:R-:W0:Y:S02]  /*2f60*/  F2I.FTZ.TRUNC.NTZ R4, R4 ;  /* 0x0000000400047305 */ /* 0x000e24000021f100 */
[----:B0-----:R-:W-:Y:S01]  /*2f70*/  PRMT R0, R4, 0x7610, R0 ;  /* 0x0000761004007816 */ /* 0x001fe20000000000 */
[----:B------:R-:W-:Y:S06]  /*2f80*/  BRA `(.L_x_15100) ;  /* 0x0000000400107947 */ /* 0x000fec0003800000 */
.L_x_15113:
        /* <DEDUP_REMOVED lines=21> */
.L_x_15122:
[----:B------:R-:W-:Y:S05]  /*30e0*/  BSYNC.RECONVERGENT B1 ;  /* 0x0000000000017941 */ /* 0x000fea0003800200 */
.L_x_15121:
[----:B------:R-:W-:Y:S01]  /*30f0*/  IMAD.SHL.U32 R0, R0, 0x200000, RZ ;  /* 0x0020000000007824 */ /* 0x000fe200078e00ff */
[----:B------:R-:W-:-:S04]  /*3100*/  LEA R2, R2, 0x37800000, 0x17 ;  /* 0x3780000002027811 */ /* 0x000fc800078eb8ff */
[----:B------:R-:W-:-:S07]  /*3110*/  LOP3.LUT R4, R2, R0, R7, 0xfe, !PT ;  /* 0x0000000002047212 */ /* 0x000fce00078efe07 */
.L_x_15120:
[----:B------:R-:W-:Y:S05]  /*3120*/  BSYNC.RECONVERGENT B0 ;  /* 0x0000000000007941 */ /* 0x000fea0003800200 */
.L_x_15119:
[----:B------:R-:W0:Y:S02]  /*3130*/  F2I.FTZ.TRUNC.NTZ R4, R4 ;  /* 0x0000000400047305 */ /* 0x000e24000021f100 */
[----:B0-----:R-:W-:Y:S01]  /*3140*/  PRMT R0, R4, 0x7610, R0 ;  /* 0x0000761004007816 */ /* 0x001fe20000000000 */
[----:B------:R-:W-:Y:S06]  /*3150*/  BRA `(.L_x_15100) ;  /* 0x00000000009c7947 */ /* 0x000fec0003800000 */
.L_x_15112:
[----:B------:R-:W-:-:S09]  /*3160*/  UISETP.NE.AND UP0, UPT, UR4, 0x1c, UPT ;  /* 0x0000001c0400788c */ /* 0x000fd2000bf05270 */
[----:B------:R-:W-:Y:S05]  /*3170*/  BRA.U !UP0, `(.L_x_15123) ;  /* 0x0000000108907547 */ /* 0x000fea000b800000 */
[----:B------:R-:W-:-:S09]  /*3180*/  UISETP.NE.AND UP0, UPT, UR4, 0x1d, UPT ;  /* 0x0000001d0400788c */ /* 0x000fd2000bf05270 */
[----:B------:R-:W-:Y:S05]  /*3190*/  BRA.U !UP0, `(.L_x_15124) ;  /* 0x0000000108807547 */ /* 0x000fea000b800000 */
[----:B------:R-:W-:-:S09]  /*31a0*/  UISETP.NE.AND UP0, UPT, UR4, 0x2c, UPT ;  /* 0x0000002c0400788c */ /* 0x000fd2000bf05270 */
[----:B------:R-:W-:Y:S05]  /*31b0*/  BRA.U !UP0, `(.L_x_15125) ;  /* 0x0000000108487547 */ /* 0x000fea000b800000 */
.L_x_15099:
        /* <DEDUP_REMOVED lines=16> */
.L_x_15126:
[----:B------:R-:W-:Y:S01]  /*32c0*/  PRMT R0, RZ, 0x7610, R0 ;  /* 0x00007610ff007816 */ /* 0x000fe20000000000 */
[----:B------:R-:W-:Y:S06]  /*32d0*/  BRA `(.L_x_15100) ;  /* 0x00000000003c7947 */ /* 0x000fec0003800000 */
.L_x_15125:
        /* <DEDUP_REMOVED lines=8> */
.L_x_15128:
[----:B------:R-:W-:Y:S05]  /*3360*/  BSYNC.RECONVERGENT B0 ;  /* 0x0000000000007941 */ /* 0x000fea0003800200 */
.L_x_15127:
[----:B------:R-:W0:Y:S02]  /*3370*/  F2I.FTZ.TRUNC.NTZ R4, R4 ;  /* 0x0000000400047305 */ /* 0x000e24000021f100 */
[----:B0-----:R-:W-:Y:S01]  /*3380*/  PRMT R0, R4, 0x7610, R0 ;  /* 0x0000761004007816 */ /* 0x001fe20000000000 */
[----:B------:R-:W-:Y:S06]  /*3390*/  BRA `(.L_x_15100) ;  /* 0x00000000000c7947 */ /* 0x000fec0003800000 */
.L_x_15124:
[----:B------:R0:W5:Y:S01]  /*33a0*/  LDG.E.U8 R0, desc[UR36][R2.64] ;  /* 0x0000002402007981 */ /* 0x000162000c1e1100 */
[----:B------:R-:W-:Y:S05]  /*33b0*/  BRA `(.L_x_15100) ;  /* 0x0000000000047947 */ /* 0x000fea0003800000 */
.L_x_15123:
[----:B------:R0:W5:Y:S02]  /*33c0*/  LDG.E.U8 R0, desc[UR36][R2.64] ;  /* 0x0000002402007981 */ /* 0x000164000c1e1100 */
.L_x_15100:
        /* <DEDUP_REMOVED lines=17> */
.L_x_15132:
[----:B------:R1:W-:Y:S01]  /*34e0*/  STG.E.U8 desc[UR36][R2.64], R19 ;  /* 0x0000001302007986 */ /* 0x0003e2000c101124 */
[----:B------:R-:W-:Y:S05]  /*34f0*/  BRA `(.L_x_15134) ;  /* 0x0000000c00847947 */ /* 0x000fea0003800000 */
.L_x_15131:
        /* <DEDUP_REMOVED lines=12> */
.L_x_15136:
[----:B------:R-:W-:-:S04]  /*35c0*/  LOP3.LUT R19, R19, 0xffff, RZ, 0xc0, !PT ;  /* 0x0000ffff13137812 */ /* 0x000fc800078ec0ff */
[----:B------:R-:W-:-:S05]  /*35d0*/  PRMT R5, R19, 0x8880, RZ ;  /* 0x0000888013057816 */ /* 0x000fca00000000ff */
[----:B------:R3:W-:Y:S01]  /*35e0*/  STG.E desc[UR36][R2.64], R5 ;  /* 0x0000000502007986 */ /* 0x0007e2000c101924 */
[----:B------:R-:W-:Y:S05]  /*35f0*/  BRA `(.L_x_15134) ;  /* 0x0000000c00447947 */ /* 0x000fea0003800000 */
.L_x_15135:
[----:B------:R-:W-:-:S04]  /*3600*/  PRMT R5, R19, 0x8880, RZ ;  /* 0x0000888013057816 */ /* 0x000fc800000000ff */
[----:B------:R-:W-:-:S05]  /*3610*/  PRMT R5, R5, 0x7710, RZ ;  /* 0x0000771005057816 */ /* 0x000fca00000000ff */
[----:B------:R2:W-:Y:S01]  /*3620*/  STG.E.U16 desc[UR36][R2.64], R5 ;  /* 0x0000000502007986 */ /* 0x0005e2000c101524 */
[----:B------:R-:W-:Y:S05]  /*3630*/  BRA `(.L_x_15134) ;  /* 0x0000000c00347947 */ /* 0x000fea0003800000 */
.L_x_15130:
        /* <DEDUP_REMOVED lines=9> */
.L_x_15138:
[----:B------:R-:W0:Y:S02]  /*36d0*/  I2F.S8 R0, R19 ;  /* 0x0000001300007306 */ /* 0x000e240000001400 */
[----:B0-----:R-:W-:-:S05]  /*36e0*/  F2FP.F16.F32.PACK_AB R0, RZ, R0 ;  /* 0x00000000ff00723e */ /* 0x001fca00000000ff */
[----:B------:R0:W-:Y:S01]  /*36f0*/  STG.E.U16 desc[UR36][R2.64], R0 ;  /* 0x0000000002007986 */ /* 0x0001e2000c101524 */
[----:B------:R-:W-:Y:S05]  /*3700*/  BRA `(.L_x_15134) ;  /* 0x0000000c00007947 */ /* 0x000fea0003800000 */
.L_x_15137:
        /* <DEDUP_REMOVED lines=10> */
.L_x_15140:
[----:B------:R-:W0:Y:S02]  /*37b0*/  I2F.S8 R19, R19 ;  /* 0x0000001300137306 */ /* 0x000e240000001400 */
[----:B0-----:R-:W-:-:S04]  /*37c0*/  F2FP.F16.F32.PACK_AB R5, RZ, R19 ;  /* 0x00000013ff05723e */ /* 0x001fc800000000ff */
[----:B------:R-:W-:-:S05]  /*37d0*/  PRMT R5, R5, 0x5410, RZ ;  /* 0x0000541005057816 */ /* 0x000fca00000000ff */
[----:B------:R0:W-:Y:S01]  /*37e0*/  STG.E desc[UR36][R2.64], R5 ;  /* 0x0000000502007986 */ /* 0x0001e2000c101924 */
[----:B------:R-:W-:Y:S05]  /*37f0*/  BRA `(.L_x_15134) ;  /* 0x0000000800c47947 */ /* 0x000fea0003800000 */
.L_x_15139:
[----:B------:R-:W-:-:S04]  /*3800*/  PRMT R4, R19, 0x8880, RZ ;  /* 0x0000888013047816 */ /* 0x000fc800000000ff */
[----:B------:R-:W-:-:S06]  /*3810*/  PRMT R4, R4, 0x7710, RZ ;  /* 0x0000771004047816 */ /* 0x000fcc00000000ff */
[----:B------:R-:W0:Y:S02]  /*3820*/  I2F.F64.S16 R4, R4 ;  /* 0x0000000400047312 */ /* 0x000e240000101c00 */
[----:B0-----:R0:W-:Y:S01]  /*3830*/  STG.E.64 desc[UR36][R2.64], R4 ;  /* 0x0000000402007986 */ /* 0x0011e2000c101b24 */
[----:B------:R-:W-:Y:S05]  /*3840*/  BRA `(.L_x_15134) ;  /* 0x0000000800b07947 */ /* 0x000fea0003800000 */
.L_x_15129:
        /* <DEDUP_REMOVED lines=12> */
.L_x_15143:
[----:B------:R-:W-:Y:S02]  /*3910*/  PRMT R4, R19, 0x8880, RZ ;  /* 0x0000888013047816 */ /* 0x000fe400000000ff */
[----:B------:R-:W-:Y:S02]  /*3920*/  CS2R R6, SRZ ;  /* 0x0000000000067805 */ /* 0x000fe4000001ff00 */
[----:B------:R-:W-:-:S06]  /*3930*/  PRMT R4, R4, 0x7710, RZ ;  /* 0x0000771004047816 */ /* 0x000fcc00000000ff */
[----:B------:R-:W0:Y:S02]  /*3940*/  I2F.F64.S16 R4, R4 ;  /* 0x0000000400047312 */ /* 0x000e240000101c00 */
[----:B0-----:R0:W-:Y:S01]  /*3950*/  STG.E.128 desc[UR36][R2.64], R4 ;  /* 0x0000000402007986 */ /* 0x0011e2000c101d24 */
[----:B------:R-:W-:Y:S05]  /*3960*/  BRA `(.L_x_15134) ;  /* 0x0000000800687947 */ /* 0x000fea0003800000 */
.L_x_15142:
        /* <DEDUP_REMOVED lines=19> */
.L_x_15147:
[----:B------:R-:W-:Y:S05]  /*3aa0*/  BSYNC.RECONVERGENT B0 ;  /* 0x0000000000007941 */ /* 0x000fea0003800200 */
.L_x_15146:
[----:B------:R-:W-:-:S05]  /*3ab0*/  LOP3.LUT R5, R0, 0x80, R5, 0xf8, !PT ;  /* 0x0000008000057812 */ /* 0x000fca00078ef805 */
[----:B------:R0:W-:Y:S01]  /*3ac0*/  STG.E.U8 desc[UR36][R2.64], R5 ;  /* 0x0000000502007986 */ /* 0x0001e2000c101124 */
[----:B------:R-:W-:Y:S05]  /*3ad0*/  BRA `(.L_x_15134) ;  /* 0x00000008000c7947 */ /* 0x000fea0003800000 */
.L_x_15145:
        /* <DEDUP_REMOVED lines=15> */
.L_x_15149:
[----:B------:R-:W-:Y:S05]  /*3bd0*/  BSYNC.RECONVERGENT B0 ;  /* 0x0000000000007941 */ /* 0x000fea0003800200 */
.L_x_15148:
[----:B------:R-:W-:-:S05]  /*3be0*/  LOP3.LUT R5, R0, 0x80, R5, 0xf8, !PT ;  /* 0x0000008000057812 */ /* 0x000fca00078ef805 */
[----:B------:R0:W-:Y:S01]  /*3bf0*/  STG.E.U8 desc[UR36][R2.64], R5 ;  /* 0x0000000502007986 */ /* 0x0001e2000c101124 */
[----:B------:R-:W-:Y:S05]  /*3c00*/  BRA `(.L_x_15134) ;  /* 0x0000000400c07947 */ /* 0x000fea0003800000 */
.L_x_15144:
[----:B------:R-:W0:Y:S02]  /*3c10*/  I2F.S8 R0, R19 ;  /* 0x0000001300007306 */ /* 0x000e240000001400 */
[----:B0-----:R-:W-:-:S05]  /*3c20*/  F2FP.BF16.F32.PACK_AB R0, RZ, R0 ;  /* 0x00000000ff00723e */ /* 0x001fca00000010ff */
[----:B------:R0:W-:Y:S01]  /*3c30*/  STG.E.U16 desc[UR36][R2.64], R0 ;  /* 0x0000000002007986 */ /* 0x0001e2000c101524 */
[----:B------:R-:W-:Y:S05]  /*3c40*/  BRA `(.L_x_15134) ;  /* 0x0000000400b07947 */ /* 0x000fea0003800000 */
.L_x_15141:
        /* <DEDUP_REMOVED lines=12> */
.L_x_15152:
        /* <DEDUP_REMOVED lines=13> */
.L_x_15155:
[----:B------:R-:W-:-:S04]  /*3de0*/  SHF.R.U32.HI R0, RZ, 0x14, R5 ;  /* 0x00000014ff007819 */ /* 0x000fc80000011605 */
[----:B------:R-:W-:-:S04]  /*3df0*/  LOP3.LUT R0, R0, 0x1, RZ, 0xc0, !PT ;  /* 0x0000000100007812 */ /* 0x000fc800078ec0ff */
[----:B------:R-:W-:-:S04]  /*3e00*/  IADD3 R0, PT, PT, R5, 0x487ffff, R0 ;  /* 0x0487ffff05007810 */ /* 0x000fc80007ffe000 */
[----:B------:R-:W-:-:S04]  /*3e10*/  SHF.R.U32.HI R0, RZ, 0x14, R0 ;  /* 0x00000014ff007819 */ /* 0x000fc80000011600 */
[----:B------:R-:W-:-:S07]  /*3e20*/  LOP3.LUT R4, R0, 0xff, RZ, 0xc0, !PT ;  /* 0x000000ff00047812 */ /* 0x000fce00078ec0ff */
.L_x_15156:
[----:B------:R-:W-:-:S04]  /*3e30*/  SHF.R.U32.HI R5, RZ, 0x18, R5 ;  /* 0x00000018ff057819 */ /* 0x000fc80000011605 */
[----:B------:R-:W-:-:S04]  /*3e40*/  LOP3.LUT R4, R4, 0x80, R5, 0xf8, !PT ;  /* 0x0000008004047812 */ /* 0x000fc800078ef805 */
[----:B------:R-:W-:-:S07]  /*3e50*/  PRMT R0, R4, 0x7610, R0 ;  /* 0x0000761004007816 */ /* 0x000fce0000000000 */
.L_x_15154:
[----:B------:R-:W-:Y:S05]  /*3e60*/  BSYNC.RECONVERGENT B0 ;  /* 0x0000000000007941 */ /* 0x000fea0003800200 */
.L_x_15153:
[----:B------:R0:W-:Y:S01]  /*3e70*/  STG.E.U8 desc[UR36][R2.64], R0 ;  /* 0x0000000002007986 */ /* 0x0001e2000c101124 */
[----:B------:R-:W-:Y:S05]  /*3e80*/  BRA `(.L_x_15134) ;  /* 0x0000000400207947 */ /* 0x000fea0003800000 */
.L_x_15151:
        /* <DEDUP_REMOVED lines=13> */
.L_x_15159:
[----:B------:R-:W-:-:S04]  /*3f60*/  SHF.R.U32.HI R0, RZ, 0x15, R5 ;  /* 0x00000015ff007819 */ /* 0x000fc80000011605 */
[----:B------:R-:W-:-:S04]  /*3f70*/  LOP3.LUT R0, R0, 0x1, RZ, 0xc0, !PT ;  /* 0x0000000100007812 */ /* 0x000fc800078ec0ff */
[----:B------:R-:W-:-:S04]  /*3f80*/  IADD3 R0, PT, PT, R5, 0x88fffff, R0 ;  /* 0x088fffff05007810 */ /* 0x000fc80007ffe000 */
[----:B------:R-:W-:-:S04]  /*3f90*/  SHF.R.U32.HI R0, RZ, 0x15, R0 ;  /* 0x00000015ff007819 */ /* 0x000fc80000011600 */
[----:B------:R-:W-:-:S07]  /*3fa0*/  LOP3.LUT R4, R0, 0xff, RZ, 0xc0, !PT ;  /* 0x000000ff00047812 */ /* 0x000fce00078ec0ff */
.L_x_15160:
[----:B------:R-:W-:-:S04]  /*3fb0*/  SHF.R.U32.HI R5, RZ, 0x18, R5 ;  /* 0x00000018ff057819 */ /* 0x000fc80000011605 */
[----:B------:R-:W-:-:S04]  /*3fc0*/  LOP3.LUT R4, R4, 0x80, R5, 0xf8, !PT ;  /* 0x0000008004047812 */ /* 0x000fc800078ef805 */
[----:B------:R-:W-:-:S07]  /*3fd0*/  PRMT R0, R4, 0x7610, R0 ;  /* 0x0000761004007816 */ /* 0x000fce0000000000 */
.L_x_15158:
[----:B------:R-:W-:Y:S05]  /*3fe0*/  BSYNC.RECONVERGENT B0 ;  /* 0x0000000000007941 */ /* 0x000fea0003800200 */
.L_x_15157:
[----:B------:R0:W-:Y:S01]  /*3ff0*/  STG.E.U8 desc[UR36][R2.64], R0 ;  /* 0x0000000002007986 */ /* 0x0001e2000c101124 */
[----:B------:R-:W-:Y:S05]  /*4000*/  BRA `(.L_x_15134) ;  /* 0x0000000000c07947 */ /* 0x000fea0003800000 */
.L_x_15150:
[----:B------:R-:W-:-:S09]  /*4010*/  UISETP.NE.AND UP0, UPT, UR4, 0x1c, UPT ;  /* 0x0000001c0400788c */ /* 0x000fd2000bf05270 */
[----:B------:R-:W-:Y:S05]  /*4020*/  BRA.U !UP0, `(.L_x_15161) ;  /* 0x0000000108ac7547 */ /* 0x000fea000b800000 */
[----:B------:R-:W-:-:S09]  /*4030*/  UISETP.NE.AND UP0, UPT, UR4, 0x1d, UPT ;  /* 0x0000001d0400788c */ /* 0x000fd2000bf05270 */
[----:B------:R-:W-:Y:S05]  /*4040*/  BRA.U !UP0, `(.L_x_15162) ;  /* 0x00000001088c7547 */ /* 0x000fea000b800000 */
[----:B------:R-:W-:-:S09]  /*4050*/  UISETP.NE.AND UP0, UPT, UR4, 0x2c, UPT ;  /* 0x0000002c0400788c */ /* 0x000fd2000bf05270 */
[----:B------:R-:W-:Y:S05]  /*4060*/  BRA.U !UP0, `(.L_x_15163) ;  /* 0x0000000108447547 */ /* 0x000fea000b800000 */
.L_x_15133:
        /* <DEDUP_REMOVED lines=16> */
.L_x_15164:
[----:B------:R-:W-:Y:S05]  /*4170*/  BRA `(.L_x_15134) ;  /* 0x0000000000647947 */ /* 0x000fea0003800000 */
.L_x_15163:
        /* <DEDUP_REMOVED lines=16> */
.L_x_15162:
[----:B------:R-:W-:-:S04]  /*4280*/  LOP3.LUT R19, R19, 0xffff, RZ, 0xc0, !PT ;  /* 0x0000ffff13137812 */ /* 0x000fc800078ec0ff */
[----:B------:R-:W-:-:S04]  /*4290*/  PRMT R19, R19, 0x8880, RZ ;  /* 0x0000888013137816 */ /* 0x000fc800000000ff */
[----:B------:R-:W-:-:S04]  /*42a0*/  MOV R4, R19 ;  /* 0x0000001300047202 */ /* 0x000fc80000000f00 */
[----:B------:R-:W-:-:S05]  /*42b0*/  SHF.R.S32.HI R5, RZ, 0x1f, R4 ;  /* 0x0000001fff057819 */ /* 0x000fca0000011404 */
[----:B------:R0:W-:Y:S01]  /*42c0*/  STG.E.64 desc[UR36][R2.64], R4 ;  /* 0x0000000402007986 */ /* 0x0001e2000c101b24 */
[----:B------:R-:W-:Y:S05]  /*42d0*/  BRA `(.L_x_15134) ;  /* 0x00000000000c7947 */ /* 0x000fea0003800000 */
.L_x_15161:
[----:B------:R-:W-:-:S04]  /*42e0*/  LOP3.LUT R19, R19, 0xffff, RZ, 0xc0, !PT ;  /* 0x0000ffff13137812 */ /* 0x000fc800078ec0ff */
[----:B------:R-:W-:-:S05]  /*42f0*/  PRMT R5, R19, 0x8880, RZ ;  /* 0x0000888013057816 */ /* 0x000fca00000000ff */
[----:B------:R0:W-:Y:S02]  /*4300*/  STG.E desc[UR36][R2.64], R5 ;  /* 0x0000000502007986 */ /* 0x0001e4000c101924 */
.L_x_15134:
[----:B------:R-:W-:-:S07]  /*4310*/  VIADD R17, R17, 0x80 ;  /* 0x0000008011117836 */ /* 0x000fce0000000000 */
.L_x_15059:
[----:B------:R-:W-:Y:S05]  /*4320*/  BSYNC.RECONVERGENT B6 ;  /* 0x0000000000067941 */ /* 0x000fea0003800200 */
.L_x_15058:
        /* <DEDUP_REMOVED lines=358> */
.L_x_15167:
        /* <DEDUP_REMOVED lines=16> */
.L_x_15171:
[----:B------:R0:W5:Y:S01]  /*5a90*/  LDG.E.U8 R19, desc[UR36][R2.64] ;  /* 0x0000002402137981 */ /* 0x000162000c1e1100 */
[----:B------:R-:W-:Y:S05]  /*5aa0*/  BRA `(.L_x_15173) ;  /* 0x0000000c004c7947 */ /* 0x000fea0003800000 */
.L_x_15170:
        /* <DEDUP_REMOVED lines=8> */
.L_x_15175:
[----:B------:R0:W5:Y:S01]  /*5b30*/  LDG.E.U8 R19, desc[UR36][R2.64] ;  /* 0x0000002402137981 */ /* 0x000162000c1e1100 */
[----:B------:R-:W-:Y:S05]  /*5b40*/  BRA `(.L_x_15173) ;  /* 0x0000000c00247947 */ /* 0x000fea0003800000 */
.L_x_15174:
[----:B------:R0:W5:Y:S01]  /*5b50*/  LDG.E.U16 R19, desc[UR36][R2.64] ;  /* 0x0000002402137981 */ /* 0x000162000c1e1500 */
[----:B------:R-:W-:Y:S05]  /*5b60*/  BRA `(.L_x_15173) ;  /* 0x0000000c001c7947 */ /* 0x000fea0003800000 */
.L_x_15169:
        /* <DEDUP_REMOVED lines=9> */
.L_x_15177:
[----:B------:R-:W2:Y:S02]  /*5c00*/  LDG.E.U16 R0, desc[UR36][R2.64] ;  /* 0x0000002402007981 */ /* 0x000ea4000c1e1500 */
[----:B--2---:R-:W-:-:S06]  /*5c10*/  HADD2.F32 R0, -RZ, R0.H0_H0 ;  /* 0x20000000ff007230 */ /* 0x004fcc0000004100 */
[----:B------:R-:W0:Y:S02]  /*5c20*/  F2I.FTZ.TRUNC.NTZ R0, R0 ;  /* 0x0000000000007305 */ /* 0x000e24000021f100 */
[----:B0-----:R-:W-:Y:S01]  /*5c30*/  PRMT R19, R0, 0x7610, R19 ;  /* 0x0000761000137816 */ /* 0x001fe20000000013 */
[----:B------:R-:W-:Y:S06]  /*5c40*/  BRA `(.L_x_15173) ;  /* 0x0000000800e47947 */ /* 0x000fec0003800000 */
.L_x_15176:
        /* <DEDUP_REMOVED lines=9> */
.L_x_15179:
[----:B------:R-:W2:Y:S02]  /*5ce0*/  LDG.E.U16 R2, desc[UR36][R2.64] ;  /* 0x0000002402027981 */ /* 0x000ea4000c1e1500 */
[----:B--2---:R-:W-:-:S06]  /*5cf0*/  HADD2.F32 R0, -RZ, R2.H0_H0 ;  /* 0x20000002ff007230 */ /* 0x004fcc0000004100 */
[----:B------:R-:W0:Y:S02]  /*5d00*/  F2I.FTZ.TRUNC.NTZ R0, R0 ;  /* 0x0000000000007305 */ /* 0x000e24000021f100 */
[----:B0-----:R-:W-:Y:S01]  /*5d10*/  PRMT R19, R0, 0x7610, R19 ;  /* 0x0000761000137816 */ /* 0x001fe20000000013 */
[----:B------:R-:W-:Y:S06]  /*5d20*/  BRA `(.L_x_15173) ;  /* 0x0000000800ac7947 */ /* 0x000fec0003800000 */
.L_x_15178:
[----:B------:R-:W2:Y:S02]  /*5d30*/  LDG.E.64 R2, desc[UR36][R2.64] ;  /* 0x0000002402027981 */ /* 0x000ea4000c1e1b00 */
[----:B--2---:R0:W1:Y:S01]  /*5d40*/  F2I.F64.TRUNC R19, R2 ;  /* 0x0000000200137311 */ /* 0x004062000030d100 */
[----:B------:R-:W-:Y:S05]  /*5d50*/  BRA `(.L_x_15173) ;  /* 0x0000000800a07947 */ /* 0x000fea0003800000 */
.L_x_15168:
        /* <DEDUP_REMOVED lines=12> */
.L_x_15182:
[----:B------:R-:W2:Y:S02]  /*5e20*/  LDG.E.64 R2, desc[UR36][R2.64] ;  /* 0x0000002402027981 */ /* 0x000ea4000c1e1b00 */
[----:B--2---:R3:W4:Y:S01]  /*5e30*/  F2I.F64.TRUNC R19, R2 ;  /* 0x0000000200137311 */ /* 0x004722000030d100 */
[----:B------:R-:W-:Y:S05]  /*5e40*/  BRA `(.L_x_15173) ;  /* 0x0000000800647947 */ /* 0x000fea0003800000 */
.L_x_15181:
        /* <DEDUP_REMOVED lines=27> */
.L_x_15184:
        /* <DEDUP_REMOVED lines=14> */
.L_x_15183:
[----:B------:R-:W2:Y:S02]  /*60e0*/  LDG.E.U16 R0, desc[UR36][R2.64] ;  /* 0x0000002402007981 */ /* 0x000ea4000c1e1500 */
[----:B--2---:R-:W-:-:S06]  /*60f0*/  SHF.L.U32 R0, R0, 0x10, RZ ;  /* 0x0000001000007819 */ /* 0x004fcc00000006ff */
[----:B------:R-:W0:Y:S02]  /*6100*/  F2I.FTZ.TRUNC.NTZ R0, R0 ;  /* 0x0000000000007305 */ /* 0x000e24000021f100 */
[----:B0-----:R-:W-:Y:S01]  /*6110*/  PRMT R19, R0, 0x7610, R19 ;  /* 0x0000761000137816 */ /* 0x001fe20000000013 */
[----:B------:R-:W-:Y:S06]  /*6120*/  BRA `(.L_x_15173) ;  /* 0x0000000400ac7947 */ /* 0x000fec0003800000 */
.L_x_15180:
        /* <DEDUP_REMOVED lines=10> */
.L_x_15187:
        /* <DEDUP_REMOVED lines=21> */
.L_x_15191:
[----:B------:R-:W-:Y:S05]  /*6320*/  BSYNC.RECONVERGENT B1 ;  /* 0x0000000000017941 */ /* 0x000fea0003800200 */
.L_x_15190:
[----:B------:R-:W-:Y:S02]  /*6330*/  SHF.L.U32 R0, R0, 0x14, RZ ;  /* 0x0000001400007819 */ /* 0x000fe400000006ff */
[----:B------:R-:W-:-:S04]  /*6340*/  LEA R2, R2, 0x3b800000, 0x17 ;  /* 0x3b80000002027811 */ /* 0x000fc800078eb8ff */
[----:B------:R-:W-:-:S07]  /*6350*/  LOP3.LUT R0, R2, R0, R7, 0xfe, !PT ;  /* 0x0000000002007212 */ /* 0x000fce00078efe07 */
.L_x_15189:
[----:B------:R-:W-:Y:S05]  /*6360*/  BSYNC.RECONVERGENT B0 ;  /* 0x0000000000007941 */ /* 0x000fea0003800200 */
.L_x_15188:
[----:B------:R-:W0:Y:S02]  /*6370*/  F2I.FTZ.TRUNC.NTZ R0, R0 ;  /* 0x0000000000007305 */ /* 0x000e24000021f100 */
[----:B0-----:R-:W-:Y:S01]  /*6380*/  PRMT R19, R0, 0x7610, R19 ;  /* 0x0000761000137816 */ /* 0x001fe20000000013 */
[----:B------:R-:W-:Y:S06]  /*6390*/  BRA `(.L_x_15173) ;  /* 0x0000000400107947 */ /* 0x000fec0003800000 */
.L_x_15186:
        /* <DEDUP_REMOVED lines=21> */
.L_x_15195:
[----:B------:R-:W-:Y:S05]  /*64f0*/  BSYNC.RECONVERGENT B1 ;  /* 0x0000000000017941 */ /* 0x000fea0003800200 */
.L_x_15194:
[----:B------:R-:W-:Y:S02]  /*6500*/  SHF.L.U32 R0, R0, 0x15, RZ ;  /* 0x0000001500007819 */ /* 0x000fe400000006ff */
[----:B------:R-:W-:-:S04]  /*6510*/  LEA R2, R2, 0x37800000, 0x17 ;  /* 0x3780000002027811 */ /* 0x000fc800078eb8ff */
[----:B------:R-:W-:-:S07]  /*6520*/  LOP3.LUT R0, R2, R0, R7, 0xfe, !PT ;  /* 0x0000000002007212 */ /* 0x000fce00078efe07 */
.L_x_15193:
[----:B------:R-:W-:Y:S05]  /*6530*/  BSYNC.RECONVERGENT B0 ;  /* 0x0000000000007941 */ /* 0x000fea0003800200 */
.L_x_15192:
[----:B------:R-:W0:Y:S02]  /*6540*/  F2I.FTZ.TRUNC.NTZ R0, R0 ;  /* 0x0000000000007305 */ /* 0x000e24000021f100 */
[----:B0-----:R-:W-:Y:S01]  /*6550*/  PRMT R19, R0, 0x7610, R19 ;  /* 0x0000761000137816 */ /* 0x001fe20000000013 */
[----:B------:R-:W-:Y:S06]  /*6560*/  BRA `(.L_x_15173) ;  /* 0x00000000009c7947 */ /* 0x000fec0003800000 */
.L_x_15185:
        /* <DEDUP_REMOVED lines=14> */
.L_x_15199:
[----:B------:R-:W-:Y:S05]  /*6650*/  BSYNC.RECONVERGENT B0 ;  /* 0x0000000000007941 */ /* 0x000fea0003800200 */
.L_x_15198:
[----:B------:R-:W0:Y:S02]  /*6660*/  F2I.FTZ.TRUNC.NTZ R0, R0 ;  /* 0x0000000000007305 */ /* 0x000e24000021f100 */
[----:B0-----:R-:W-:Y:S01]  /*6670*/  PRMT R19, R0, 0x7610, R19 ;  /* 0x0000761000137816 */ /* 0x001fe20000000013 */
[----:B------:R-:W-:Y:S06]  /*6680*/  BRA `(.L_x_15173) ;  /* 0x0000000000547947 */ /* 0x000fec0003800000 */
.L_x_15172:
        /* <DEDUP_REMOVED lines=16> */
.L_x_15200:
[----:B------:R-:W-:Y:S01]  /*6790*/  PRMT R19, RZ, 0x7610, R19 ;  /* 0x00007610ff137816 */ /* 0x000fe20000000013 */
[----:B------:R-:W-:Y:S06]  /*67a0*/  BRA `(.L_x_15173) ;  /* 0x00000000000c7947 */ /* 0x000fec0003800000 */
.L_x_15197:
[----:B------:R1:W5:Y:S01]  /*67b0*/  LDG.E.U8 R19, desc[UR36][R2.64] ;  /* 0x0000002402137981 */ /* 0x000362000c1e1100 */
[----:B------:R-:W-:Y:S05]  /*67c0*/  BRA `(.L_x_15173) ;  /* 0x0000000000047947 */ /* 0x000fea0003800000 */
.L_x_15196:
[----:B------:R2:W5:Y:S02]  /*67d0*/  LDG.E.U8 R19, desc[UR36][R2.64] ;  /* 0x0000002402137981 */ /* 0x000564000c1e1100 */
.L_x_15173:
        /* <DEDUP_REMOVED lines=16> */
.L_x_15204:
[----:B------:R3:W5:Y:S01]  /*68e0*/  LDG.E.U8 R0, desc[UR36][R2.64] ;  /* 0x0000002402007981 */ /* 0x000762000c1e1100 */
[----:B------:R-:W-:Y:S05]  /*68f0*/  BRA `(.L_x_15206) ;  /* 0x0000000c004c7947 */ /* 0x000fea0003800000 */
.L_x_15203:
        /* <DEDUP_REMOVED lines=8> */
.L_x_15208:
[----:B------:R2:W5:Y:S01]  /*6980*/  LDG.E.U8 R0, desc[UR36][R2.64] ;  /* 0x0000002402007981 */ /* 0x000562000c1e1100 */
[----:B------:R-:W-:Y:S05]  /*6990*/  BRA `(.L_x_15206) ;  /* 0x0000000c00247947 */ /* 0x000fea0003800000 */
.L_x_15207:
[----:B------:R0:W5:Y:S01]  /*69a0*/  LDG.E.U16 R0, desc[UR36][R2.64] ;  /* 0x0000002402007981 */ /* 0x000162000c1e1500 */
[----:B------:R-:W-:Y:S05]  /*69b0*/  BRA `(.L_x_15206) ;  /* 0x0000000c001c7947 */ /* 0x000fea0003800000 */
.L_x_15202:
        /* <DEDUP_REMOVED lines=9> */
.L_x_15210:
[----:B------:R-:W2:Y:S02]  /*6a50*/  LDG.E.U16 R4, desc[UR36][R2.64] ;  /* 0x0000002402047981 */ /* 0x000ea4000c1e1500 */
[----:B--2---:R-:W-:-:S06]  /*6a60*/  HADD2.F32 R4, -RZ, R4.H0_H0 ;  /* 0x20000004ff047230 */ /* 0x004fcc0000004100 */
[----:B------:R-:W0:Y:S02]  /*6a70*/  F2I.FTZ.TRUNC.NTZ R4, R4 ;  /* 0x0000000400047305 */ /* 0x000e24000021f100 */
[----:B0-----:R-:W-:Y:S01]  /*6a80*/  PRMT R0, R4, 0x7610, R0 ;  /* 0x0000761004007816 */ /* 0x001fe20000000000 */
[----:B------:R-:W-:Y:S06]  /*6a90*/  BRA `(.L_x_15206) ;  /* 0x0000000800e47947 */ /* 0x000fec0003800000 */
.L_x_15209:
        /* <DEDUP_REMOVED lines=9> */
.L_x_15212:
[----:B------:R-:W2:Y:S02]  /*6b30*/  LDG.E.U16 R2, desc[UR36][R2.64] ;  /* 0x0000002402027981 */ /* 0x000ea4000c1e1500 */
[----:B--2---:R-:W-:-:S06]  /*6b40*/  HADD2.F32 R4, -RZ, R2.H0_H0 ;  /* 0x20000002ff047230 */ /* 0x004fcc0000004100 */
[----:B------:R-:W0:Y:S02]  /*6b50*/  F2I.FTZ.TRUNC.NTZ R4, R4 ;  /* 0x0000000400047305 */ /* 0x000e24000021f100 */
[----:B0-----:R-:W-:Y:S01]  /*6b60*/  PRMT R0, R4, 0x7610, R0 ;  /* 0x0000761004007816 */ /* 0x001fe20000000000 */
[----:B------:R-:W-:Y:S06]  /*6b70*/  BRA `(.L_x_15206) ;  /* 0x0000000800ac7947 */ /* 0x000fec0003800000 */
.L_x_15211:
[----:B------:R-:W2:Y:S02]  /*6b80*/  LDG.E.64 R2, desc[UR36][R2.64] ;  /* 0x0000002402027981 */ /* 0x000ea4000c1e1b00 */
[----:B--2---:R0:W1:Y:S01]  /*6b90*/  F2I.F64.TRUNC R0, R2 ;  /* 0x0000000200007311 */ /* 0x004062000030d100 */
[----:B------:R-:W-:Y:S05]  /*6ba0*/  BRA `(.L_x_15206) ;  /* 0x0000000800a07947 */ /* 0x000fea0003800000 */
.L_x_15201:
        /* <DEDUP_REMOVED lines=12> */
.L_x_15215:
[----:B------:R-:W2:Y:S02]  /*6c70*/  LDG.E.64 R2, desc[UR36][R2.64] ;  /* 0x0000002402027981 */ /* 0x000ea4000c1e1b00 */
[----:B--2---:R0:W1:Y:S01]  /*6c80*/  F2I.F64.TRUNC R0, R2 ;  /* 0x0000000200007311 */ /* 0x004062000030d100 */
[----:B------:R-:W-:Y:S05]  /*6c90*/  BRA `(.L_x_15206) ;  /* 0x0000000800647947 */ /* 0x000fea0003800000 */
.L_x_15214:
        /* <DEDUP_REMOVED lines=27> */
.L_x_15217:
        /* <DEDUP_REMOVED lines=14> */
.L_x_15216:
[----:B------:R-:W2:Y:S02]  /*6f30*/  LDG.E.U16 R4, desc[UR36][R2.64] ;  /* 0x0000002402047981 */ /* 0x000ea4000c1e1500 */
[----:B--2---:R-:W-:-:S06]  /*6f40*/  IMAD.U32 R4, R4, 0x10000, RZ ;  /* 0x0001000004047824 */ /* 0x004fcc00078e00ff */
[----:B------:R-:W0:Y:S02]  /*6f50*/  F2I.FTZ.TRUNC.NTZ R4, R4 ;  /* 0x0000000400047305 */ /* 0x000e24000021f100 */
[----:B0-----:R-:W-:Y:S01]  /*6f60*/  PRMT R0, R4, 0x7610, R0 ;  /* 0x0000761004007816 */ /* 0x001fe20000000000 */
[----:B------:R-:W-:Y:S06]  /*6f70*/  BRA `(.L_x_15206) ;  /* 0x0000000400ac7947 */ /* 0x000fec0003800000 */
.L_x_15213:
        /* <DEDUP_REMOVED lines=10> */
.L_x_15220:
        /* <DEDUP_REMOVED lines=21> */
.L_x_15224:
[----:B------:R-:W-:Y:S05]  /*7170*/  BSYNC.RECONVERGENT B1 ;  /* 0x0000000000017941 */ /* 0x000fea0003800200 */
.L_x_15223:
[----:B------:R-:W-:Y:S01]  /*7180*/  IMAD.SHL.U32 R0, R0, 0x100000, RZ ;  /* 0x0010000000007824 */ /* 0x000fe200078e00ff */
[----:B------:R-:W-:-:S04]  /*7190*/  LEA R2, R2, 0x3b800000, 0x17 ;  /* 0x3b80000002027811 */ /* 0x000fc800078eb8ff */
[----:B------:R-:W-:-:S07]  /*71a0*/  LOP3.LUT R4, R2, R0, R7, 0xfe, !PT ;  /* 0x0000000002047212 */ /* 0x000fce00078efe07 */
.L_x_15222:
[----:B------:R-:W-:Y:S05]  /*71b0*/  BSYNC.RECONVERGENT B0 ;  /* 0x0000000000007941 */ /* 0x000fea0003800200 */
.L_x_15221:
[----:B------:R-:W0:Y:S02]  /*71c0*/  F2I.FTZ.TRUNC.NTZ R4, R4 ;  /* 0x0000000400047305 */ /* 0x000e24000021f100 */
[----:B0-----:R-:W-:Y:S01]  /*71d0*/  PRMT R0, R4, 0x7610, R0 ;  /* 0x0000761004007816 */ /* 0x001fe20000000000 */
[----:B------:R-:W-:Y:S06]  /*71e0*/  BRA `(.L_x_15206) ;  /* 0x0000000400107947 */ /* 0x000fec0003800000 */
.L_x_15219:
        /* <DEDUP_REMOVED lines=21> */
.L_x_15228:
[----:B------:R-:W-:Y:S05]  /*7340*/  BSYNC.RECONVERGENT B1 ;  /* 0x0000000000017941 */ /* 0x000fea0003800200 */
.L_x_15227:
[----:B------:R-:W-:Y:S01]  /*7350*/  IMAD.SHL.U32 R0, R0, 0x200000, RZ ;  /* 0x0020000000007824 */ /* 0x000fe200078e00ff */
[----:B------:R-:W-:-:S04]  /*7360*/  LEA R2, R2, 0x37800000, 0x17 ;  /* 0x3780000002027811 */ /* 0x000fc800078eb8ff */
[----:B------:R-:W-:-:S07]  /*7370*/  LOP3.LUT R4, R2, R0, R7, 0xfe, !PT ;  /* 0x0000000002047212 */ /* 0x000fce00078efe07 */
.L_x_15226:
[----:B------:R-:W-:Y:S05]  /*7380*/  BSYNC.RECONVERGENT B0 ;  /* 0x0000000000007941 */ /* 0x000fea0003800200 */
.L_x_15225:
[----:B------:R-:W0:Y:S02]  /*7390*/  F2I.FTZ.TRUNC.NTZ R4, R4 ;  /* 0x0000000400047305 */ /* 0x000e24000021f100 */
[----:B0-----:R-:W-:Y:S01]  /*73a0*/  PRMT R0, R4, 0x7610, R0 ;  /* 0x0000761004007816 */ /* 0x001fe20000000000 */
[----:B------:R-:W-:Y:S06]  /*73b0*/  BRA `(.L_x_15206) ;  /* 0x00000000009c7947 */ /* 0x000fec0003800000 */
.L_x_15218:
        /* <DEDUP_REMOVED lines=14> */
.L_x_15232:
[----:B------:R-:W-:Y:S05]  /*74a0*/  BSYNC.RECONVERGENT B0 ;  /* 0x0000000000007941 */ /* 0x000fea0003800200 */
.L_x_15231:
[----:B------:R-:W0:Y:S02]  /*74b0*/  F2I.FTZ.TRUNC.NTZ R4, R4 ;  /* 0x0000000400047305 */ /* 0x000e24000021f100 */
[----:B0-----:R-:W-:Y:S01]  /*74c0*/  PRMT R0, R4, 0x7610, R0 ;  /* 0x0000761004007816 */ /* 0x001fe20000000000 */
[----:B------:R-:W-:Y:S06]  /*74d0*/  BRA `(.L_x_15206) ;  /* 0x0000000000547947 */ /* 0x000fec0003800000 */
.L_x_15205:
        /* <DEDUP_REMOVED lines=16> */
.L_x_15233:
[----:B------:R-:W-:Y:S01]  /*75e0*/  PRMT R0, RZ, 0x7610, R0 ;  /* 0x00007610ff007816 */ /* 0x000fe20000000000 */
[----:B------:R-:W-:Y:S06]  /*75f0*/  BRA `(.L_x_15206) ;  /* 0x00000000000c7947 */ /* 0x000fec0003800000 */
.L_x_15230:
[----:B------:R0:W5:Y:S01]  /*7600*/  LDG.E.U8 R0, desc[UR36][R2.64] ;  /* 0x0000002402007981 */ /* 0x000162000c1e1100 */
[----:B------:R-:W-:Y:S05]  /*7610*/  BRA `(.L_x_15206) ;  /* 0x0000000000047947 */ /* 0x000fea0003800000 */
.L_x_15229:
[----:B------:R0:W5:Y:S02]  /*7620*/  LDG.E.U8 R0, desc[UR36][R2.64] ;  /* 0x0000002402007981 */ /* 0x000164000c1e1100 */
.L_x_15206:
        /* <DEDUP_REMOVED lines=17> */
.L_x_15237:
[----:B------:R0:W-:Y:S01]  /*7740*/  STG.E.U8 desc[UR36][R2.64], R19 ;  /* 0x0000001302007986 */ /* 0x0001e2000c101124 */
[----:B------:R-:W-:Y:S05]  /*7750*/  BRA `(.L_x_15239) ;  /* 0x0000000c00807947 */ /* 0x000fea0003800000 */
.L_x_15236:
        /* <DEDUP_REMOVED lines=12> */
.L_x_15241:
[----:B------:R-:W-:-:S04]  /*7820*/  LOP3.LUT R19, R19, 0xffff, RZ, 0xc0, !PT ;  /* 0x0000ffff13137812 */ /* 0x000fc800078ec0ff */
[----:B------:R-:W-:-:S05]  /*7830*/  PRMT R5, R19, 0x8880, RZ ;  /* 0x0000888013057816 */ /* 0x000fca00000000ff */
[----:B------:R0:W-:Y:S01]  /*7840*/  STG.E desc[UR36][R2.64], R5 ;  /* 0x0000000502007986 */ /* 0x0001e2000c101924 */
[----:B------:R-:W-:Y:S05]  /*7850*/  BRA `(.L_x_15239) ;  /* 0x0000000c00407947 */ /* 0x000fea0003800000 */
.L_x_15240:
[----:B------:R-:W-:-:S04]  /*7860*/  PRMT R5, R19, 0x8880, RZ ;  /* 0x0000888013057816 */ /* 0x000fc800000000ff */
[----:B------:R-:W-:-:S05]  /*7870*/  PRMT R5, R5, 0x7710, RZ ;  /* 0x0000771005057816 */ /* 0x000fca00000000ff */
[----:B------:R0:W-:Y:S01]  /*7880*/  STG.E.U16 desc[UR36][R2.64], R5 ;  /* 0x0000000502007986 */ /* 0x0001e2000c101524 */
[----:B------:R-:W-:Y:S05]  /*7890*/  BRA `(.L_x_15239) ;  /* 0x0000000c00307947 */ /* 0x000fea0003800000 */
.L_x_15235:
        /* <DEDUP_REMOVED lines=9> */
.L_x_15243:
[----:B------:R-:W0:Y:S02]  /*7930*/  I2F.S8 R0, R19 ;  /* 0x0000001300007306 */ /* 0x000e240000001400 */
[----:B0-----:R-:W-:-:S05]  /*7940*/  F2FP.F16.F32.PACK_AB R0, RZ, R0 ;  /* 0x00000000ff00723e */ /* 0x001fca00000000ff */
[----:B------:R0:W-:Y:S01]  /*7950*/  STG.E.U16 desc[UR36][R2.64], R0 ;  /* 0x0000000002007986 */ /* 0x0001e2000c101524 */
[----:B------:R-:W-:Y:S05]  /*7960*/  BRA `(.L_x_15239) ;  /* 0x0000000800fc7947 */ /* 0x000fea0003800000 */
.L_x_15242:
        /* <DEDUP_REMOVED lines=10> */
.L_x_15245:
[----:B------:R-:W0:Y:S02]  /*7a10*/  I2F.S8 R19, R19 ;  /* 0x0000001300137306 */ /* 0x000e240000001400 */
[----:B0-----:R-:W-:-:S04]  /*7a20*/  F2FP.F16.F32.PACK_AB R5, RZ, R19 ;  /* 0x00000013ff05723e */ /* 0x001fc800000000ff */
[----:B------:R-:W-:-:S05]  /*7a30*/  PRMT R5, R5, 0x5410, RZ ;  /* 0x0000541005057816 */ /* 0x000fca00000000ff */
[----:B------:R0:W-:Y:S01]  /*7a40*/  STG.E desc[UR36][R2.64], R5 ;  /* 0x0000000502007986 */ /* 0x0001e2000c101924 */
[----:B------:R-:W-:Y:S05]  /*7a50*/  BRA `(.L_x_15239) ;  /* 0x0000000800c07947 */ /* 0x000fea0003800000 */
.L_x_15244:
[----:B------:R-:W-:-:S04]  /*7a60*/  PRMT R4, R19, 0x8880, RZ ;  /* 0x0000888013047816 */ /* 0x000fc800000000ff */
[----:B------:R-:W-:-:S06]  /*7a70*/  PRMT R4, R4, 0x7710, RZ ;  /* 0x0000771004047816 */ /* 0x000fcc00000000ff */
[----:B------:R-:W0:Y:S02]  /*7a80*/  I2F.F64.S16 R4, R4 ;  /* 0x0000000400047312 */ /* 0x000e240000101c00 */
[----:B0-----:R0:W-:Y:S01]  /*7a90*/  STG.E.64 desc[UR36][R2.64], R4 ;  /* 0x0000000402007986 */ /* 0x0011e2000c101b24 */
[----:B------:R-:W-:Y:S05]  /*7aa0*/  BRA `(.L_x_15239) ;  /* 0x0000000800ac7947 */ /* 0x000fea0003800000 */
.L_x_15234:
        /* <DEDUP_REMOVED lines=14> */
.L_x_15249:
        /* <DEDUP_REMOVED lines=18> */
.L_x_15252:
[----:B------:R-:W-:-:S04]  /*7cb0*/  SHF.R.U32.HI R5, RZ, 0x18, R5 ;  /* 0x00000018ff057819 */ /* 0x000fc80000011605 */
[----:B------:R-:W-:-:S07]  /*7cc0*/  LOP3.LUT R0, R0, 0x80, R5, 0xf8, !PT ;  /* 0x0000008000007812 */ /* 0x000fce00078ef805 */
.L_x_15251:
[----:B------:R-:W-:Y:S05]  /*7cd0*/  BSYNC.RECONVERGENT B0 ;  /* 0x0000000000007941 */ /* 0x000fea0003800200 */
.L_x_15250:
[----:B------:R3:W-:Y:S01]  /*7ce0*/  STG.E.U8 desc[UR36][R2.64], R0 ;  /* 0x0000000002007986 */ /* 0x0007e2000c101124 */
[----:B------:R-:W-:Y:S05]  /*7cf0*/  BRA `(.L_x_15239) ;  /* 0x0000000800187947 */ /* 0x000fea0003800000 */
.L_x_15248:
        /* <DEDUP_REMOVED lines=18> */
.L_x_15255:
[----:B------:R-:W-:-:S04]  /*7e20*/  SHF.R.U32.HI R5, RZ, 0x18, R5 ;  /* 0x00000018ff057819 */ /* 0x000fc80000011605 */
[----:B------:R-:W-:-:S07]  /*7e30*/  LOP3.LUT R0, R0, 0x80, R5, 0xf8, !PT ;  /* 0x0000008000007812 */ /* 0x000fce00078ef805 */
.L_x_15254:
[----:B------:R-:W-:Y:S05]  /*7e40*/  BSYNC.RECONVERGENT B0 ;  /* 0x0000000000007941 */ /* 0x000fea0003800200 */
.L_x_15253:
[----:B------:R0:W-:Y:S01]  /*7e50*/  STG.E.U8 desc[UR36][R2.64], R0 ;  /* 0x0000000002007986 */ /* 0x0001e2000c101124 */
[----:B------:R-:W-:Y:S05]  /*7e60*/  BRA `(.L_x_15239) ;  /* 0x0000000400bc7947 */ /* 0x000fea0003800000 */
.L_x_15247:
        /* <DEDUP_REMOVED lines=22> */
.L_x_15257:
[----:B------:R-:W-:-:S04]  /*7fd0*/  LOP3.LUT R19, R19, 0xffff, RZ, 0xc0, !PT ;  /* 0x0000ffff13137812 */ /* 0x000fc800078ec0ff */
[----:B------:R-:W-:-:S05]  /*7fe0*/  PRMT R19, R19, 0x8880, RZ ;  /* 0x0000888013137816 */ /* 0x000fca00000000ff */
[----:B------:R-:W-:-:S05]  /*7ff0*/  IMAD.MOV.U32 R4, RZ, RZ, R19 ;  /* 0x000000ffff047224 */ /* 0x000fca00078e0013 */
[----:B------:R-:W-:-:S05]  /*8000*/  SHF.R.S32.HI R5, RZ, 0x1f, R4 ;  /* 0x0000001fff057819 */ /* 0x000fca0000011404 */
[----:B------:R1:W-:Y:S01]  /*8010*/  STG.E.64 desc[UR36][R2.64], R4 ;  /* 0x0000000402007986 */ /* 0x0003e2000c101b24 */
[----:B------:R-:W-:Y:S05]  /*8020*/  BRA `(.L_x_15239) ;  /* 0x00000004004c7947 */ /* 0x000fea0003800000 */
.L_x_15256:
[----:B------:R-:W-:-:S04]  /*8030*/  LOP3.LUT R19, R19, 0xffff, RZ, 0xc0, !PT ;  /* 0x0000ffff13137812 */ /* 0x000fc800078ec0ff */
[----:B------:R-:W-:-:S05]  /*8040*/  PRMT R5, R19, 0x8880, RZ ;  /* 0x0000888013057816 */ /* 0x000fca00000000ff */
[----:B------:R0:W-:Y:S01]  /*8050*/  STG.E desc[UR36][R2.64], R5 ;  /* 0x0000000502007986 */ /* 0x0001e2000c101924 */
[----:B------:R-:W-:Y:S05]  /*8060*/  BRA `(.L_x_15239) ;  /* 0x00000004003c7947 */ /* 0x000fea0003800000 */
.L_x_15246:
        /* <DEDUP_REMOVED lines=10> */
.L_x_15259:
[----:B------:R-:W-:Y:S02]  /*8110*/  PRMT R4, R19, 0x8880, RZ ;  /* 0x0000888013047816 */ /* 0x000fe400000000ff */
[----:B------:R-:W-:Y:S02]  /*8120*/  CS2R R6, SRZ ;  /* 0x0000000000067805 */ /* 0x000fe4000001ff00 */
[----:B------:R-:W-:-:S06]  /*8130*/  PRMT R4, R4, 0x7710, RZ ;  /* 0x0000771004047816 */ /* 0x000fcc00000000ff */
[----:B------:R-:W0:Y:S02]  /*8140*/  I2F.F64.S16 R4, R4 ;  /* 0x0000000400047312 */ /* 0x000e240000101c00 */
[----:B0-----:R0:W-:Y:S01]  /*8150*/  STG.E.128 desc[UR36][R2.64], R4 ;  /* 0x0000000402007986 */ /* 0x0011e2000c101d24 */
[----:B------:R-:W-:Y:S05]  /*8160*/  BRA `(.L_x_15239) ;  /* 0x0000000000fc7947 */ /* 0x000fea0003800000 */
.L_x_15258:
[----:B------:R-:W-:-:S09]  /*8170*/  UISETP.NE.AND UP0, UPT, UR4, 0xf, UPT ;  /* 0x0000000f0400788c */ /* 0x000fd2000bf05270 */
[----:B------:R-:W-:Y:S05]  /*8180*/  BRA.U !UP0, `(.L_x_15260) ;  /* 0x0000000108e87547 */ /* 0x000fea000b800000 */
[----:B------:R-:W-:-:S09]  /*8190*/  UISETP.NE.AND UP0, UPT, UR4, 0x17, UPT ;  /* 0x000000170400788c */ /* 0x000fd2000bf05270 */
[----:B------:R-:W-:Y:S05]  /*81a0*/  BRA.U !UP0, `(.L_x_15261) ;  /* 0x0000000108907547 */ /* 0x000fea000b800000 */
[----:B------:R-:W-:-:S09]  /*81b0*/  UISETP.NE.AND UP0, UPT, UR4, 0x18, UPT ;  /* 0x000000180400788c */ /* 0x000fd2000bf05270 */
[----:B------:R-:W-:Y:S05]  /*81c0*/  BRA.U !UP0, `(.L_x_15262) ;  /* 0x0000000108447547 */ /* 0x000fea000b800000 */
.L_x_15238:
        /* <DEDUP_REMOVED lines=16> */
.L_x_15263:
[----:B------:R-:W-:Y:S05]  /*82d0*/  BRA `(.L_x_15239) ;  /* 0x0000000000a07947 */ /* 0x000fea0003800000 */
.L_x_15262:
        /* <DEDUP_REMOVED lines=13> */
.L_x_15265:
[----:B------:R-:W-:Y:S05]  /*83b0*/  BSYNC.RECONVERGENT B0 ;  /* 0x0000000000007941 */ /* 0x000fea0003800200 */
.L_x_15264:
[----:B------:R-:W-:-:S05]  /*83c0*/  LOP3.LUT R5, R0, 0x80, R5, 0xf8, !PT ;  /* 0x0000008000057812 */ /* 0x000fca00078ef805 */
[----:B------:R0:W-:Y:S01]  /*83d0*/  STG.E.U8 desc[UR36][R2.64], R5 ;  /* 0x0000000502007986 */ /* 0x0001e2000c101124 */
[----:B------:R-:W-:Y:S05]  /*83e0*/  BRA `(.L_x_15239) ;  /* 0x00000000005c7947 */ /* 0x000fea0003800000 */
.L_x_15261:
        /* <DEDUP_REMOVED lines=12> */
.L_x_15267:
[----:B------:R-:W-:Y:S01]  /*84b0*/  IMAD.MOV.U32 R0, RZ, RZ, 0x7f ;  /* 0x0000007fff007424 */ /* 0x000fe200078e00ff */
[----:B------:R-:W-:-:S04]  /*84c0*/  ISETP.GT.U32.AND P0, PT, R4, 0x7f800000, PT ;  /* 0x7f8000000400780c */ /* 0x000fc80003f04070 */
[----:B------:R-:W-:-:S09]  /*84d0*/  SEL R0, R0, 0x7c, P0 ;  /* 0x0000007c00007807 */ /* 0x000fd20000000000 */
.L_x_15268:
[----:B------:R-:W-:Y:S05]  /*84e0*/  BSYNC.RECONVERGENT B0 ;  /* 0x0000000000007941 */ /* 0x000fea0003800200 */
.L_x_15266:
[----:B------:R-:W-:-:S04]  /*84f0*/  SHF.R.U32.HI R5, RZ, 0x18, R5 ;  /* 0x00000018ff057819 */ /* 0x000fc80000011605 */
[----:B------:R-:W-:-:S05]  /*8500*/  LOP3.LUT R5, R0, 0x80, R5, 0xf8, !PT ;  /* 0x0000008000057812 */ /* 0x000fca00078ef805 */
[----:B------:R0:W-:Y:S01]  /*8510*/  STG.E.U8 desc[UR36][R2.64], R5 ;  /* 0x0000000502007986 */ /* 0x0001e2000c101124 */
[----:B------:R-:W-:Y:S05]  /*8520*/  BRA `(.L_x_15239) ;  /* 0x00000000000c7947 */ /* 0x000fea0003800000 */
.L_x_15260:
[----:B------:R-:W0:Y:S02]  /*8530*/  I2F.S8 R0, R19 ;  /* 0x0000001300007306 */ /* 0x000e240000001400 */
[----:B0-----:R-:W-:-:S05]  /*8540*/  F2FP.BF16.F32.PACK_AB R0, RZ, R0 ;  /* 0x00000000ff00723e */ /* 0x001fca00000010ff */
[----:B------:R0:W-:Y:S02]  /*8550*/  STG.E.U16 desc[UR36][R2.64], R0 ;  /* 0x0000000002007986 */ /* 0x0001e4000c101524 */
.L_x_15239:
[----:B------:R-:W-:-:S07]  /*8560*/  VIADD R17, R17, 0x80 ;  /* 0x0000008011117836 */ /* 0x000fce0000000000 */
.L_x_15166:
[----:B------:R-:W-:Y:S05]  /*8570*/  BSYNC.RECONVERGENT B6 ;  /* 0x0000000000067941 */ /* 0x000fea0003800200 */
.L_x_15165:
        /* <DEDUP_REMOVED lines=358> */
.L_x_15271:
        /* <DEDUP_REMOVED lines=16> */
.L_x_15275:
[----:B------:R4:W5:Y:S01]  /*9ce0*/  LDG.E.U8 R19, desc[UR36][R2.64] ;  /* 0x0000002402137981 */ /* 0x000962000c1e1100 */
[----:B------:R-:W-:Y:S05]  /*9cf0*/  BRA `(.L_x_15277) ;  /* 0x0000000c004c7947 */ /* 0x000fea0003800000 */
.L_x_15274:
        /* <DEDUP_REMOVED lines=8> */
.L_x_15279:
[----:B------:R2:W5:Y:S01]  /*9d80*/  LDG.E.U8 R19, desc[UR36][R2.64] ;  /* 0x0000002402137981 */ /* 0x000562000c1e1100 */
[----:B------:R-:W-:Y:S05]  /*9d90*/  BRA `(.L_x_15277) ;  /* 0x0000000c00247947 */ /* 0x000fea0003800000 */
.L_x_15278:
[----:B------:R0:W5:Y:S01]  /*9da0*/  LDG.E.U16 R19, desc[UR36][R2.64] ;  /* 0x0000002402137981 */ /* 0x000162000c1e1500 */
[----:B------:R-:W-:Y:S05]  /*9db0*/  BRA `(.L_x_15277) ;  /* 0x0000000c001c7947 */ /* 0x000fea0003800000 */
.L_x_15273:
        /* <DEDUP_REMOVED lines=9> */
.L_x_15281:
[----:B------:R-:W2:Y:S02]  /*9e50*/  LDG.E.U16 R0, desc[UR36][R2.64] ;  /* 0x0000002402007981 */ /* 0x000ea4000c1e1500 */
[----:B--2---:R-:W-:-:S06]  /*9e60*/  HADD2.F32 R0, -RZ, R0.H0_H0 ;  /* 0x20000000ff007230 */ /* 0x004fcc0000004100 */
[----:B------:R-:W0:Y:S02]  /*9e70*/  F2I.FTZ.TRUNC.NTZ R0, R0 ;  /* 0x0000000000007305 */ /* 0x000e24000021f100 */
[----:B0-----:R-:W-:Y:S01]  /*9e80*/  PRMT R19, R0, 0x7610, R19 ;  /* 0x0000761000137816 */ /* 0x001fe20000000013 */
[----:B------:R-:W-:Y:S06]  /*9e90*/  BRA `(.L_x_15277) ;  /* 0x0000000800e47947 */ /* 0x000fec0003800000 */
.L_x_15280:
        /* <DEDUP_REMOVED lines=9> */
.L_x_15283:
[----:B------:R-:W2:Y:S02]  /*9f30*/  LDG.E.U16 R2, desc[UR36][R2.64] ;  /* 0x0000002402027981 */ /* 0x000ea4000c1e1500 */
[----:B--2---:R-:W-:-:S06]  /*9f40*/  HADD2.F32 R0, -RZ, R2.H0_H0 ;  /* 0x20000002ff007230 */ /* 0x004fcc0000004100 */
[----:B------:R-:W0:Y:S02]  /*9f50*/  F2I.FTZ.TRUNC.NTZ R0, R0 ;  /* 0x0000000000007305 */ /* 0x000e24000021f100 */
[----:B0-----:R-:W-:Y:S01]  /*9f60*/  PRMT R19, R0, 0x7610, R19 ;  /* 0x0000761000137816 */ /* 0x001fe20000000013 */
[----:B------:R-:W-:Y:S06]  /*9f70*/  BRA `(.L_x_15277) ;  /* 0x0000000800ac7947 */ /* 0x000fec0003800000 */
.L_x_15282:
[----:B------:R-:W2:Y:S02]  /*9f80*/  LDG.E.64 R2, desc[UR36][R2.64] ;  /* 0x0000002402027981 */ /* 0x000ea4000c1e1b00 */
[----:B--2---:R0:W1:Y:S01]  /*9f90*/  F2I.F64.TRUNC R19, R2 ;  /* 0x0000000200137311 */ /* 0x004062000030d100 */
[----:B------:R-:W-:Y:S05]  /*9fa0*/  BRA `(.L_x_15277) ;  /* 0x0000000800a07947 */ /* 0x000fea0003800000 */
.L_x_15272:
        /* <DEDUP_REMOVED lines=12> */
.L_x_15286:
[----:B------:R-:W2:Y:S02]  /*a070*/  LDG.E.64 R2, desc[UR36][R2.64] ;  /* 0x0000002402027981 */ /* 0x000ea4000c1e1b00 */
[----:B--2---:R0:W1:Y:S01]  /*a080*/  F2I.F64.TRUNC R19, R2 ;  /* 0x0000000200137311 */ /* 0x004062000030d100 */
[----:B------:R-:W-:Y:S05]  /*a090*/  BRA `(.L_x_15277) ;  /* 0x0000000800647947 */ /* 0x000fea0003800000 */
.L_x_15285:
        /* <DEDUP_REMOVED lines=27> */
.L_x_15288:
        /* <DEDUP_REMOVED lines=14> */
.L_x_15287:
[----:B------:R-:W2:Y:S02]  /*a330*/  LDG.E.U16 R0, desc[UR36][R2.64] ;  /* 0x0000002402007981 */ /* 0x000ea4000c1e1500 */
[----:B--2---:R-:W-:-:S06]  /*a340*/  IMAD.U32 R0, R0, 0x10000, RZ ;  /* 0x0001000000007824 */ /* 0x004fcc00078e00ff */
[----:B------:R-:W0:Y:S02]  /*a350*/  F2I.FTZ.TRUNC.NTZ R0, R0 ;  /* 0x0000000000007305 */ /* 0x000e24000021f100 */
[----:B0-----:R-:W-:Y:S01]  /*a360*/  PRMT R19, R0, 0x7610, R19 ;  /* 0x0000761000137816 */ /* 0x001fe20000000013 */
[----:B------:R-:W-:Y:S06]  /*a370*/  BRA `(.L_x_15277) ;  /* 0x0000000400ac7947 */ /* 0x000fec0003800000 */
.L_x_15284:
        /* <DEDUP_REMOVED lines=10> */
.L_x_15291:
        /* <DEDUP_REMOVED lines=21> */
.L_x_15295:
[----:B------:R-:W-:Y:S05]  /*a570*/  BSYNC.RECONVERGENT B1 ;  /* 0x0000000000017941 */ /* 0x000fea0003800200 */
.L_x_15294:
[----:B------:R-:W-:Y:S01]  /*a580*/  IMAD.SHL.U32 R0, R0, 0x100000, RZ ;  /* 0x0010000000007824 */ /* 0x000fe200078e00ff */
[----:B------:R-:W-:-:S04]  /*a590*/  LEA R2, R2, 0x3b800000, 0x17 ;  /* 0x3b80000002027811 */ /* 0x000fc800078eb8ff */
[----:B------:R-:W-:-:S07]  /*a5a0*/  LOP3.LUT R0, R2, R0, R7, 0xfe, !PT ;  /* 0x0000000002007212 */ /* 0x000fce00078efe07 */
.L_x_15293:
[----:B------:R-:W-:Y:S05]  /*a5b0*/  BSYNC.RECONVERGENT B0 ;  /* 0x0000000000007941 */ /* 0x000fea0003800200 */
.L_x_15292:
[----:B------:R-:W0:Y:S02]  /*a5c0*/  F2I.FTZ.TRUNC.NTZ R0, R0 ;  /* 0x0000000000007305 */ /* 0x000e24000021f100 */
[----:B0-----:R-:W-:Y:S01]  /*a5d0*/  PRMT R19, R0, 0x7610, R19 ;  /* 0x0000761000137816 */ /* 0x001fe20000000013 */
[----:B------:R-:W-:Y:S06]  /*a5e0*/  BRA `(.L_x_15277) ;  /* 0x0000000400107947 */ /* 0x000fec0003800000 */
.L_x_15290:
        /* <DEDUP_REMOVED lines=21> */
.L_x_15299:
[----:B------:R-:W-:Y:S05]  /*a740*/  BSYNC.RECONVERGENT B1 ;  /* 0x0000000000017941 */ /* 0x000fea0003800200 */
.L_x_15298:
[----:B------:R-:W-:Y:S01]  /*a750*/  IMAD.SHL.U32 R0, R0, 0x200000, RZ ;  /* 0x0020000000007824 */ /* 0x000fe200078e00ff */
[----:B------:R-:W-:-:S04]  /*a760*/  LEA R2, R2, 0x37800000, 0x17 ;  /* 0x3780000002027811 */ /* 0x000fc800078eb8ff */
[----:B------:R-:W-:-:S07]  /*a770*/  LOP3.LUT R0, R2, R0, R7, 0xfe, !PT ;  /* 0x0000000002007212 */ /* 0x000fce00078efe07 */
.L_x_15297:
[----:B------:R-:W-:Y:S05]  /*a780*/  BSYNC.RECONVERGENT B0 ;  /* 0x0000000000007941 */ /* 0x000fea0003800200 */
.L_x_15296:
[----:B------:R-:W0:Y:S02]  /*a790*/  F2I.FTZ.TRUNC.NTZ R0, R0 ;  /* 0x0000000000007305 */ /* 0x000e24000021f100 */
[----:B0-----:R-:W-:Y:S01]  /*a7a0*/  PRMT R19, R0, 0x7610, R19 ;  /* 0x0000761000137816 */ /* 0x001fe20000000013 */
[----:B------:R-:W-:Y:S06]  /*a7b0*/  BRA `(.L_x_15277) ;  /* 0x00000000009c7947 */ /* 0x000fec0003800000 */
.L_x_15289:
        /* <DEDUP_REMOVED lines=14> */
.L_x_15303:
[----:B------:R-:W-:Y:S05]  /*a8a0*/  BSYNC.RECONVERGENT B0 ;  /* 0x0000000000007941 */ /* 0x000fea0003800200 */
.L_x_15302:
[----:B------:R-:W0:Y:S02]  /*a8b0*/  F2I.FTZ.TRUNC.NTZ R0, R0 ;  /* 0x0000000000007305 */ /* 0x000e24000021f100 */
[----:B0-----:R-:W-:Y:S01]  /*a8c0*/  PRMT R19, R0, 0x7610, R19 ;  /* 0x0000761000137816 */ /* 0x001fe20000000013 */
[----:B------:R-:W-:Y:S06]  /*a8d0*/  BRA `(.L_x_15277) ;  /* 0x0000000000547947 */ /* 0x000fec0003800000 */
.L_x_15276:
        /* <DEDUP_REMOVED lines=16> */
.L_x_15304:
[----:B------:R-:W-:Y:S01]  /*a9e0*/  PRMT R19, RZ, 0x7610, R19 ;  /* 0x00007610ff137816 */ /* 0x000fe20000000013 */
[----:B------:R-:W-:Y:S06]  /*a9f0*/  BRA `(.L_x_15277) ;  /* 0x00000000000c7947 */ /* 0x000fec0003800000 */
.L_x_15301:
[----:B------:R0:W5:Y:S01]  /*aa00*/  LDG.E.U8 R19, desc[UR36][R2.64] ;  /* 0x0000002402137981 */ /* 0x000162000c1e1100 */
[----:B------:R-:W-:Y:S05]  /*aa10*/  BRA `(.L_x_15277) ;  /* 0x0000000000047947 */ /* 0x000fea0003800000 */
.L_x_15300:
[----:B------:R0:W5:Y:S02]  /*aa20*/  LDG.E.U8 R19, desc[UR36][R2.64] ;  /* 0x0000002402137981 */ /* 0x000164000c1e1100 */
.L_x_15277:
        /* <DEDUP_REMOVED lines=16> */
.L_x_15308:
[----:B------:R0:W5:Y:S01]  /*ab30*/  LDG.E.U8 R0, desc[UR36][R2.64] ;  /* 0x0000002402007981 */ /* 0x000162000c1e1100 */
[----:B------:R-:W-:Y:S05]  /*ab40*/  BRA `(.L_x_15310) ;  /* 0x0000000c004c7947 */ /* 0x000fea0003800000 */
.L_x_15307:
        /* <DEDUP_REMOVED lines=8> */
.L_x_15312:
[----:B------:R0:W5:Y:S01]  /*abd0*/  LDG.E.U8 R0, desc[UR36][R2.64] ;  /* 0x0000002402007981 */ /* 0x000162000c1e1100 */
[----:B------:R-:W-:Y:S05]  /*abe0*/  BRA `(.L_x_15310) ;  /* 0x0000000c00247947 */ /* 0x000fea0003800000 */
.L_x_15311:
[----:B------:R0:W5:Y:S01]  /*abf0*/  LDG.E.U16 R0, desc[UR36][R2.64] ;  /* 0x0000002402007981 */ /* 0x000162000c1e1500 */
[----:B------:R-:W-:Y:S05]  /*ac00*/  BRA `(.L_x_15310) ;  /* 0x0000000c001c7947 */ /* 0x000fea0003800000 */
.L_x_15306:
        /* <DEDUP_REMOVED lines=9> */
.L_x_15314:
[----:B------:R-:W2:Y:S02]  /*aca0*/  LDG.E.U16 R4, desc[UR36][R2.64] ;  /* 0x0000002402047981 */ /* 0x000ea4000c1e1500 */
[----:B--2---:R-:W-:-:S06]  /*acb0*/  HADD2.F32 R4, -RZ, R4.H0_H0 ;  /* 0x20000004ff047230 */ /* 0x004fcc0000004100 */
[----:B------:R-:W0:Y:S02]  /*acc0*/  F2I.FTZ.TRUNC.NTZ R4, R4 ;  /* 0x0000000400047305 */ /* 0x000e24000021f100 */
[----:B0-----:R-:W-:Y:S01]  /*acd0*/  PRMT R0, R4, 0x7610, R0 ;  /* 0x0000761004007816 */ /* 0x001fe20000000000 */
[----:B------:R-:W-:Y:S06]  /*ace0*/  BRA `(.L_x_15310) ;  /* 0x0000000800e47947 */ /* 0x000fec0003800000 */
.L_x_15313:
        /* <DEDUP_REMOVED lines=9> */
.L_x_15316:
[----:B------:R-:W2:Y:S02]  /*ad80*/  LDG.E.U16 R2, desc[UR36][R2.64] ;  /* 0x0000002402027981 */ /* 0x000ea4000c1e1500 */
[----:B--2---:R-:W-:-:S06]  /*ad90*/  HADD2.F32 R4, -RZ, R2.H0_H0 ;  /* 0x20000002ff047230 */ /* 0x004fcc0000004100 */
[----:B------:R-:W0:Y:S02]  /*ada0*/  F2I.FTZ.TRUNC.NTZ R4, R4 ;  /* 0x0000000400047305 */ /* 0x000e24000021f100 */
[----:B0-----:R-:W-:Y:S01]  /*adb0*/  PRMT R0, R4, 0x7610, R0 ;  /* 0x0000761004007816 */ /* 0x001fe20000000000 */
[----:B------:R-:W-:Y:S06]  /*adc0*/  BRA `(.L_x_15310) ;  /* 0x0000000800ac7947 */ /* 0x000fec0003800000 */
.L_x_15315:
[----:B------:R-:W2:Y:S02]  /*add0*/  LDG.E.64 R2, desc[UR36][R2.64] ;  /* 0x0000002402027981 */ /* 0x000ea4000c1e1b00 */
[----:B--2---:R4:W0:Y:S01]  /*ade0*/  F2I.F64.TRUNC R0, R2 ;  /* 0x0000000200007311 */ /* 0x004822000030d100 */
[----:B------:R-:W-:Y:S05]  /*adf0*/  BRA `(.L_x_15310) ;  /* 0x0000000800a07947 */ /* 0x000fea0003800000 */
.L_x_15305:
        /* <DEDUP_REMOVED lines=12> */
.L_x_15319:
[----:B------:R-:W2:Y:S02]  /*aec0*/  LDG.E.64 R2, desc[UR36][R2.64] ;  /* 0x0000002402027981 */ /* 0x000ea4000c1e1b00 */
[----:B--2---:R0:W1:Y:S01]  /*aed0*/  F2I.F64.TRUNC R0, R2 ;  /* 0x0000000200007311 */ /* 0x004062000030d100 */
[----:B------:R-:W-:Y:S05]  /*aee0*/  BRA `(.L_x_15310) ;  /* 0x0000000800647947 */ /* 0x000fea0003800000 */
.L_x_15318:
        /* <DEDUP_REMOVED lines=27> */
.L_x_15321:
        /* <DEDUP_REMOVED lines=14> */
.L_x_15320:
[----:B------:R-:W2:Y:S02]  /*b180*/  LDG.E.U16 R4, desc[UR36][R2.64] ;  /* 0x0000002402047981 */ /* 0x000ea4000c1e1500 */
[----:B--2---:R-:W-:-:S06]  /*b190*/  IMAD.U32 R4, R4, 0x10000, RZ ;  /* 0x0001000004047824 */ /* 0x004fcc00078e00ff */
[----:B------:R-:W0:Y:S02]  /*b1a0*/  F2I.FTZ.TRUNC.NTZ R4, R4 ;  /* 0x0000000400047305 */ /* 0x000e24000021f100 */
[----:B0-----:R-:W-:Y:S01]  /*b1b0*/  PRMT R0, R4, 0x7610, R0 ;  /* 0x0000761004007816 */ /* 0x001fe20000000000 */
[----:B------:R-:W-:Y:S06]  /*b1c0*/  BRA `(.L_x_15310) ;  /* 0x0000000400ac7947 */ /* 0x000fec0003800000 */
.L_x_15317:
        /* <DEDUP_REMOVED lines=10> */
.L_x_15324:
        /* <DEDUP_REMOVED lines=21> */
.L_x_15328:
[----:B------:R-:W-:Y:S05]  /*b3c0*/  BSYNC.RECONVERGENT B1 ;  /* 0x0000000000017941 */ /* 0x000fea0003800200 */
.L_x_15327:
[----:B------:R-:W-:Y:S01]  /*b3d0*/  IMAD.SHL.U32 R0, R0, 0x100000, RZ ;  /* 0x0010000000007824 */ /* 0x000fe200078e00ff */
[----:B------:R-:W-:-:S04]  /*b3e0*/  LEA R2, R2, 0x3b800000, 0x17 ;  /* 0x3b80000002027811 */ /* 0x000fc800078eb8ff */
[----:B------:R-:W-:-:S07]  /*b3f0*/  LOP3.LUT R4, R2, R0, R7, 0xfe, !PT ;  /* 0x0000000002047212 */ /* 0x000fce00078efe07 */
.L_x_15326:
[----:B------:R-:W-:Y:S05]  /*b400*/  BSYNC.RECONVERGENT B0 ;  /* 0x0000000000007941 */ /* 0x000fea0003800200 */
.L_x_15325:
[----:B------:R-:W0:Y:S02]  /*b410*/  F2I.FTZ.TRUNC.NTZ R4, R4 ;  /* 0x0000000400047305 */ /* 0x000e24000021f100 */
[----:B0-----:R-:W-:Y:S01]  /*b420*/  PRMT R0, R4, 0x7610, R0 ;  /* 0x0000761004007816 */ /* 0x001fe20000000000 */
[----:B------:R-:W-:Y:S06]  /*b430*/  BRA `(.L_x_15310) ;  /* 0x0000000400107947 */ /* 0x000fec0003800000 */
.L_x_15323:
        /* <DEDUP_REMOVED lines=21> */
.L_x_15332:
[----:B------:R-:W-:Y:S05]  /*b590*/  BSYNC.RECONVERGENT B1 ;  /* 0x0000000000017941 */ /* 0x000fea0003800200 */
.L_x_15331:
[----:B------:R-:W-:Y:S01]  /*b5a0*/  IMAD.SHL.U32 R0, R0, 0x200000, RZ ;  /* 0x0020000000007824 */ /* 0x000fe200078e00ff */
[----:B------:R-:W-:-:S04]  /*b5b0*/  LEA R2, R2, 0x37800000, 0x17 ;  /* 0x3780000002027811 */ /* 0x000fc800078eb8ff */
[----:B------:R-:W-:-:S07]  /*b5c0*/  LOP3.LUT R4, R2, R0, R7, 0xfe, !PT ;  /* 0x0000000002047212 */ /* 0x000fce00078efe07 */
.L_x_15330:
[----:B------:R-:W-:Y:S05]  /*b5d0*/  BSYNC.RECONVERGENT B0 ;  /* 0x0000000000007941 */ /* 0x000fea0003800200 */
.L_x_15329:
[----:B------:R-:W0:Y:S02]  /*b5e0*/  F2I.FTZ.TRUNC.NTZ R4, R4 ;  /* 0x0000000400047305 */ /* 0x000e24000021f100 */
[----:B0-----:R-:W-:Y:S01]  /*b5f0*/  PRMT R0, R4, 0x7610, R0 ;  /* 0x0000761004007816 */ /* 0x001fe20000000000 */
[----:B------:R-:W-:Y:S06]  /*b600*/  BRA `(.L_x_15310) ;  /* 0x00000000009c7947 */ /* 0x000fec0003800000 */
.L_x_15322:
        /* <DEDUP_REMOVED lines=14> */
.L_x_15336:
[----:B------:R-:W-:Y:S05]  /*b6f0*/  BSYNC.RECONVERGENT B0 ;  /* 0x0000000000007941 */ /* 0x000fea0003800200 */
.L_x_15335:
[----:B------:R-:W0:Y:S02]  /*b700*/  F2I.FTZ.TRUNC.NTZ R4, R4 ;  /* 0x0000000400047305 */ /* 0x000e24000021f100 */
[----:B0-----:R-:W-:Y:S01]  /*b710*/  PRMT R0, R4, 0x7610, R0 ;  /* 0x0000761004007816 */ /* 0x001fe20000000000 */
[----:B------:R-:W-:Y:S06]  /*b720*/  BRA `(.L_x_15310) ;  /* 0x0000000000547947 */ /* 0x000fec0003800000 */
.L_x_15309:
        /* <DEDUP_REMOVED lines=16> */
.L_x_15337:
[----:B------:R-:W-:Y:S01]  /*b830*/  PRMT R0, RZ, 0x7610, R0 ;  /* 0x00007610ff007816 */ /* 0x000fe20000000000 */
[----:B------:R-:W-:Y:S06]  /*b840*/  BRA `(.L_x_15310) ;  /* 0x00000000000c7947 */ /* 0x000fec0003800000 */
.L_x_15334:
[----:B------:R0:W5:Y:S01]  /*b850*/  LDG.E.U8 R0, desc[UR36][R2.64] ;  /* 0x0000002402007981 */ /* 0x000162000c1e1100 */
[----:B------:R-:W-:Y:S05]  /*b860*/  BRA `(.L_x_15310) ;  /* 0x0000000000047947 */ /* 0x000fea0003800000 */
.L_x_15333:
[----:B------:R0:W5:Y:S02]  /*b870*/  LDG.E.U8 R0, desc[UR36][R2.64] ;  /* 0x0000002402007981 */ /* 0x000164000c1e1100 */
.L_x_15310:
        /* <DEDUP_REMOVED lines=17> */
.L_x_15341:
[----:B------:R0:W-:Y:S01]  /*b990*/  STG.E.U8 desc[UR36][R2.64], R19 ;  /* 0x0000001302007986 */ /* 0x0001e2000c101124 */
[----:B------:R-:W-:Y:S05]  /*b9a0*/  BRA `(.L_x_15343) ;  /* 0x0000000c00807947 */ /* 0x000fea0003800000 */
.L_x_15340:
        /* <DEDUP_REMOVED lines=12> */
.L_x_15345:
[----:B------:R-:W-:-:S04]  /*ba70*/  LOP3.LUT R19, R19, 0xffff, RZ, 0xc0, !PT ;  /* 0x0000ffff13137812 */ /* 0x000fc800078ec0ff */
[----:B------:R-:W-:-:S05]  /*ba80*/  PRMT R5, R19, 0x8880, RZ ;  /* 0x0000888013057816 */ /* 0x000fca00000000ff */
[----:B------:R0:W-:Y:S01]  /*ba90*/  STG.E desc[UR36][R2.64], R5 ;  /* 0x0000000502007986 */ /* 0x0001e2000c101924 */
[----:B------:R-:W-:Y:S05]  /*baa0*/  BRA `(.L_x_15343) ;  /* 0x0000000c00407947 */ /* 0x000fea0003800000 */
.L_x_15344:
[----:B------:R-:W-:-:S04]  /*bab0*/  PRMT R5, R19, 0x8880, RZ ;  /* 0x0000888013057816 */ /* 0x000fc800000000ff */
[----:B------:R-:W-:-:S05]  /*bac0*/  PRMT R5, R5, 0x7710, RZ ;  /* 0x0000771005057816 */ /* 0x000fca00000000ff */
[----:B------:R0:W-:Y:S01]  /*bad0*/  STG.E.U16 desc[UR36][R2.64], R5 ;  /* 0x0000000502007986 */ /* 0x0001e2000c101524 */
[----:B------:R-:W-:Y:S05]  /*bae0*/  BRA `(.L_x_15343) ;  /* 0x0000000c00307947 */ /* 0x000fea0003800000 */
.L_x_15339:
        /* <DEDUP_REMOVED lines=9> */
.L_x_15347:
[----:B------:R-:W0:Y:S02]  /*bb80*/  I2F.S8 R0, R19 ;  /* 0x0000001300007306 */ /* 0x000e240000001400 */
[----:B0-----:R-:W-:-:S05]  /*bb90*/  F2FP.F16.F32.PACK_AB R0, RZ, R0 ;  /* 0x00000000ff00723e */ /* 0x001fca00000000ff */
[----:B------:R0:W-:Y:S01]  /*bba0*/  STG.E.U16 desc[UR36][R2.64], R0 ;  /* 0x0000000002007986 */ /* 0x0001e2000c101524 */
[----:B------:R-:W-:Y:S05]  /*bbb0*/  BRA `(.L_x_15343) ;  /* 0x0000000800fc7947 */ /* 0x000fea0003800000 */
.L_x_15346:
        /* <DEDUP_REMOVED lines=10> */
.L_x_15349:
[----:B------:R-:W0:Y:S02]  /*bc60*/  I2F.S8 R19, R19 ;  /* 0x0000001300137306 */ /* 0x000e240000001400 */
[----:B0-----:R-:W-:-:S04]  /*bc70*/  F2FP.F16.F32.PACK_AB R5, RZ, R19 ;  /* 0x00000013ff05723e */ /* 0x001fc800000000ff */
[----:B------:R-:W-:-:S05]  /*bc80*/  PRMT R5, R5, 0x5410, RZ ;  /* 0x0000541005057816 */ /* 0x000fca00000000ff */
[----:B------:R0:W-:Y:S01]  /*bc90*/  STG.E desc[UR36][R2.64], R5 ;  /* 0x0000000502007986 */ /* 0x0001e2000c101924 */
[----:B------:R-:W-:Y:S05]  /*bca0*/  BRA `(.L_x_15343) ;  /* 0x0000000800c07947 */ /* 0x000fea0003800000 */
.L_x_15348:
[----:B------:R-:W-:-:S04]  /*bcb0*/  PRMT R4, R19, 0x8880, RZ ;  /* 0x0000888013047816 */ /* 0x000fc800000000ff */
[----:B------:R-:W-:-:S06]  /*bcc0*/  PRMT R4, R4, 0x7710, RZ ;  /* 0x0000771004047816 */ /* 0x000fcc00000000ff */
[----:B------:R-:W0:Y:S02]  /*bcd0*/  I2F.F64.S16 R4, R4 ;  /* 0x0000000400047312 */ /* 0x000e240000101c00 */
[----:B0-----:R0:W-:Y:S01]  /*bce0*/  STG.E.64 desc[UR36][R2.64], R4 ;  /* 0x0000000402007986 */ /* 0x0011e2000c101b24 */
[----:B------:R-:W-:Y:S05]  /*bcf0*/  BRA `(.L_x_15343) ;  /* 0x0000000800ac7947 */ /* 0x000fea0003800000 */
.L_x_15338:
        /* <DEDUP_REMOVED lines=14> */
.L_x_15353:
        /* <DEDUP_REMOVED lines=18> */
.L_x_15356:
[----:B------:R-:W-:-:S04]  /*bf00*/  SHF.R.U32.HI R5, RZ, 0x18, R5 ;  /* 0x00000018ff057819 */ /* 0x000fc80000011605 */
[----:B------:R-:W-:-:S07]  /*bf10*/  LOP3.LUT R0, R0, 0x80, R5, 0xf8, !PT ;  /* 0x0000008000007812 */ /* 0x000fce00078ef805 */
.L_x_15355:
[----:B------:R-:W-:Y:S05]  /*bf20*/  BSYNC.RECONVERGENT B0 ;  /* 0x0000000000007941 */ /* 0x000fea0003800200 */
.L_x_15354:
[----:B------:R0:W-:Y:S01]  /*bf30*/  STG.E.U8 desc[UR36][R2.64], R0 ;  /* 0x0000000002007986 */ /* 0x0001e2000c101124 */
[----:B------:R-:W-:Y:S05]  /*bf40*/  BRA `(.L_x_15343) ;  /* 0x0000000800187947 */ /* 0x000fea0003800000 */
.L_x_15352:
        /* <DEDUP_REMOVED lines=18> */
.L_x_15359:
[----:B------:R-:W-:-:S04]  /*c070*/  SHF.R.U32.HI R5, RZ, 0x18, R5 ;  /* 0x00000018ff057819 */ /* 0x000fc80000011605 */
[----:B------:R-:W-:-:S07]  /*c080*/  LOP3.LUT R0, R0, 0x80, R5, 0xf8, !PT ;  /* 0x0000008000007812 */ /* 0x000fce00078ef805 */
.L_x_15358:
[----:B------:R-:W-:Y:S05]  /*c090*/  BSYNC.RECONVERGENT B0 ;  /* 0x0000000000007941 */ /* 0x000fea0003800200 */
.L_x_15357:
[----:B------:R0:W-:Y:S01]  /*c0a0*/  STG.E.U8 desc[UR36][R2.64], R0 ;  /* 0x0000000002007986 */ /* 0x0001e2000c101124 */
[----:B------:R-:W-:Y:S05]  /*c0b0*/  BRA `(.L_x_15343) ;  /* 0x0000000400bc7947 */ /* 0x000fea0003800000 */
.L_x_15351:
        /* <DEDUP_REMOVED lines=22> */
.L_x_15361:
[----:B------:R-:W-:-:S04]  /*c220*/  LOP3.LUT R19, R19, 0xffff, RZ, 0xc0, !PT ;  /* 0x0000ffff13137812 */ /* 0x000fc800078ec0ff */
[----:B------:R-:W-:-:S04]  /*c230*/  PRMT R19, R19, 0x8880, RZ ;  /* 0x0000888013137816 */ /* 0x000fc800000000ff */
[----:B------:R-:W-:-:S04]  /*c240*/  MOV R4, R19 ;  /* 0x0000001300047202 */ /* 0x000fc80000000f00 */
[----:B------:R-:W-:-:S05]  /*c250*/  SHF.R.S32.HI R5, RZ, 0x1f, R4 ;  /* 0x0000001fff057819 */ /* 0x000fca0000011404 */
[----:B------:R0:W-:Y:S01]  /*c260*/  STG.E.64 desc[UR36][R2.64], R4 ;  /* 0x0000000402007986 */ /* 0x0001e2000c101b24 */
[----:B------:R-:W-:Y:S05]  /*c270*/  BRA `(.L_x_15343) ;  /* 0x00000004004c7947 */ /* 0x000fea0003800000 */
.L_x_15360:
[----:B------:R-:W-:-:S04]  /*c280*/  LOP3.LUT R19, R19, 0xffff, RZ, 0xc0, !PT ;  /* 0x0000ffff13137812 */ /* 0x000fc800078ec0ff */
[----:B------:R-:W-:-:S05]  /*c290*/  PRMT R5, R19, 0x8880, RZ ;  /* 0x0000888013057816 */ /* 0x000fca00000000ff */
[----:B------:R0:W-:Y:S01]  /*c2a0*/  STG.E desc[UR36][R2.64], R5 ;  /* 0x0000000502007986 */ /* 0x0001e2000c101924 */
[----:B------:R-:W-:Y:S05]  /*c2b0*/  BRA `(.L_x_15343) ;  /* 0x00000004003c7947 */ /* 0x000fea0003800000 */
.L_x_15350:
        /* <DEDUP_REMOVED lines=10> */
.L_x_15363:
[----:B------:R-:W-:Y:S02]  /*c360*/  PRMT R4, R19, 0x8880, RZ ;  /* 0x0000888013047816 */ /* 0x000fe400000000ff */
[----:B------:R-:W-:Y:S02]  /*c370*/  CS2R R6, SRZ ;  /* 0x0000000000067805 */ /* 0x000fe4000001ff00 */
[----:B------:R-:W-:-:S06]  /*c380*/  PRMT R4, R4, 0x7710, RZ ;  /* 0x0000771004047816 */ /* 0x000fcc00000000ff */
[----:B------:R-:W0:Y:S02]  /*c390*/  I2F.F64.S16 R4, R4 ;  /* 0x0000000400047312 */ /* 0x000e240000101c00 */
[----:B0-----:R0:W-:Y:S01]  /*c3a0*/  STG.E.128 desc[UR36][R2.64], R4 ;  /* 0x0000000402007986 */ /* 0x0011e2000c101d24 */
[----:B------:R-:W-:Y:S05]  /*c3b0*/  BRA `(.L_x_15343) ;  /* 0x0000000000fc7947 */ /* 0x000fea0003800000 */
.L_x_15362:
[----:B------:R-:W-:-:S09]  /*c3c0*/  UISETP.NE.AND UP0, UPT, UR4, 0xf, UPT ;  /* 0x0000000f0400788c */ /* 0x000fd2000bf05270 */
[----:B------:R-:W-:Y:S05]  /*c3d0*/  BRA.U !UP0, `(.L_x_15364) ;  /* 0x0000000108e87547 */ /* 0x000fea000b800000 */
[----:B------:R-:W-:-:S09]  /*c3e0*/  UISETP.NE.AND UP0, UPT, UR4, 0x17, UPT ;  /* 0x000000170400788c */ /* 0x000fd2000bf05270 */
[----:B------:R-:W-:Y:S05]  /*c3f0*/  BRA.U !UP0, `(.L_x_15365) ;  /* 0x0000000108907547 */ /* 0x000fea000b800000 */
[----:B------:R-:W-:-:S09]  /*c400*/  UISETP.NE.AND UP0, UPT, UR4, 0x18, UPT ;  /* 0x000000180400788c */ /* 0x000fd2000bf05270 */
[----:B------:R-:W-:Y:S05]  /*c410*/  BRA.U !UP0, `(.L_x_15366) ;  /* 0x0000000108447547 */ /* 0x000fea000b800000 */
.L_x_15342:
        /* <DEDUP_REMOVED lines=16> */
.L_x_15367:
[----:B------:R-:W-:Y:S05]  /*c520*/  BRA `(.L_x_15343) ;  /* 0x0000000000a07947 */ /* 0x000fea0003800000 */
.L_x_15366:
        /* <DEDUP_REMOVED lines=13> */
.L_x_15369:
[----:B------:R-:W-:Y:S05]  /*c600*/  BSYNC.RECONVERGENT B0 ;  /* 0x0000000000007941 */ /* 0x000fea0003800200 */
.L_x_15368:
[----:B------:R-:W-:-:S05]  /*c610*/  LOP3.LUT R5, R0, 0x80, R5, 0xf8, !PT ;  /* 0x0000008000057812 */ /* 0x000fca00078ef805 */
[----:B------:R3:W-:Y:S01]  /*c620*/  STG.E.U8 desc[UR36][R2.64], R5 ;  /* 0x0000000502007986 */ /* 0x0007e2000c101124 */
[----:B------:R-:W-:Y:S05]  /*c630*/  BRA `(.L_x_15343) ;  /* 0x00000000005c7947 */ /* 0x000fea0003800000 */
.L_x_15365:
        /* <DEDUP_REMOVED lines=12> */
.L_x_15371:
[----:B------:R-:W-:Y:S01]  /*c700*/  IMAD.MOV.U32 R0, RZ, RZ, 0x7f ;  /* 0x0000007fff007424 */ /* 0x000fe200078e00ff */
[----:B------:R-:W-:-:S04]  /*c710*/  ISETP.GT.U32.AND P0, PT, R4, 0x7f800000, PT ;  /* 0x7f8000000400780c */ /* 0x000fc80003f04070 */
[----:B------:R-:W-:-:S09]  /*c720*/  SEL R0, R0, 0x7c, P0 ;  /* 0x0000007c00007807 */ /* 0x000fd20000000000 */
.L_x_15372:
[----:B------:R-:W-:Y:S05]  /*c730*/  BSYNC.RECONVERGENT B0 ;  /* 0x0000000000007941 */ /* 0x000fea0003800200 */
.L_x_15370:
[----:B------:R-:W-:-:S04]  /*c740*/  SHF.R.U32.HI R5, RZ, 0x18, R5 ;  /* 0x00000018ff057819 */ /* 0x000fc80000011605 */
[----:B------:R-:W-:-:S05]  /*c750*/  LOP3.LUT R5, R0, 0x80, R5, 0xf8, !PT ;  /* 0x0000008000057812 */ /* 0x000fca00078ef805 */
[----:B------:R2:W-:Y:S01]  /*c760*/  STG.E.U8 desc[UR36][R2.64], R5 ;  /* 0x0000000502007986 */ /* 0x0005e2000c101124 */
[----:B------:R-:W-:Y:S05]  /*c770*/  BRA `(.L_x_15343) ;  /* 0x00000000000c7947 */ /* 0x000fea0003800000 */
.L_x_15364:
[----:B------:R-:W0:Y:S02]  /*c780*/  I2F.S8 R0, R19 ;  /* 0x0000001300007306 */ /* 0x000e240000001400 */
[----:B0-----:R-:W-:-:S05]  /*c790*/  F2FP.BF16.F32.PACK_AB R0, RZ, R0 ;  /* 0x00000000ff00723e */ /* 0x001fca00000010ff */
[----:B------:R4:W-:Y:S02]  /*c7a0*/  STG.E.U16 desc[UR36][R2.64], R0 ;  /* 0x0000000002007986 */ /* 0x0009e4000c101524 */
.L_x_15343:
[----:B------:R-:W-:-:S07]  /*c7b0*/  VIADD R17, R17, 0x80 ;  /* 0x0000008011117836 */ /* 0x000fce0000000000 */
.L_x_15270:
[----:B------:R-:W-:Y:S05]  /*c7c0*/  BSYNC.RECONVERGENT B6 ;  /* 0x0000000000067941 */ /* 0x000fea0003800200 */
.L_x_15269:
[----:B------:R-:W5:Y:S02]  /*c7d0*/  LDCU UR4, c[0x0][0x380] ;  /* 0x00007000ff0477ac */ /* 0x000f640008000800 */
[----:B-----5:R-:W-:-:S13]  /*c7e0*/  ISETP.GE.AND P0, PT, R17, UR4, PT ;  /* 0x0000000411007c0c */ /* 0x020fda000bf06270 */
[----:B------:R-:W-:Y:S05]  /*c7f0*/  @P0 EXIT ;  /* 0x000000000000094d */ /* 0x000fea0003800000 */
[----:B------:R-:W5:Y:S01]  /*c800*/  LDCU UR4, c[0x0][0x388] ;  /* 0x00007100ff0477ac */ /* 0x000f620008000800 */
[----:B------:R-:W-:Y:S01]  /*c810*/  IMAD.MOV.U32 R18, RZ, RZ, RZ ;  /* 0x000000ffff127224 */ /* 0x000fe200078e00ff */
[----:B0--34-:R-:W-:Y:S01]  /*c820*/  MOV R0, RZ ;  /* 0x000000ff00007202 */ /* 0x019fe20000000f00 */
        /* <DEDUP_REMOVED lines=351> */
.L_x_15373:
[----:B------:R-:W1:Y:S01]  /*de20*/  LDCU.64 UR8, c[0x0][0x5f0] ;  /* 0x0000be00ff0877ac */ /* 0x000e620008000a00 */
[----:B------:R-:W0:Y:S01]  /*de30*/  LDCU.64 UR6, c[0x0][0x5e8] ;  /* 0x0000bd00ff0677ac */ /* 0x000e220008000a00 */
[----:B------:R-:W-:-:S04]  /*de40*/  UPRMT UR4, UR39, 0x9910, URZ ;  /* 0x0000991027047896 */ /* 0x000fc800080000ff */
[----:B------:R-:W-:Y:S01]  /*de50*/  UISETP.GT.AND UP0, UPT, UR4, 0x9, UPT ;  /* 0x000000090400788c */ /* 0x000fe2000bf04270 */
[----:B-12---:R-:W-:Y:S02]  /*de60*/  IADD3 R2, P1, PT, R0, UR8, RZ ;  /* 0x0000000800027c10 */ /* 0x006fe4000ff3e0ff */
        /* <DEDUP_REMOVED lines=14> */
.L_x_15377:
[----:B------:R0:W5:Y:S01]  /*df50*/  LDG.E.U8 R19, desc[UR36][R2.64] ;  /* 0x0000002402137981 */ /* 0x000162000c1e1100 */
[----:B------:R-:W-:Y:S05]  /*df60*/  BRA `(.L_x_15379) ;  /* 0x0000000c004c7947 */ /* 0x000fea0003800000 */
.L_x_15376:
        /* <DEDUP_REMOVED lines=8> */
.L_x_15381:
[----:B------:R0:W5:Y:S01]  /*dff0*/  LDG.E.U8 R19, desc[UR36][R2.64] ;  /* 0x0000002402137981 */ /* 0x000162000c1e1100 */
[----:B------:R-:W-:Y:S05]  /*e000*/  BRA `(.L_x_15379) ;  /* 0x0000000c00247947 */ /* 0x000fea0003800000 */
.L_x_15380:
[----:B------:R0:W5:Y:S01]  /*e010*/  LDG.E.U16 R19, desc[UR36][R2.64] ;  /* 0x0000002402137981 */ /* 0x000162000c1e1500 */
[----:B------:R-:W-:Y:S05]  /*e020*/  BRA `(.L_x_15379) ;  /* 0x0000000c001c7947 */ /* 0x000fea0003800000 */
.L_x_15375:
        /* <DEDUP_REMOVED lines=9> */
.L_x_15383:
[----:B------:R-:W2:Y:S02]  /*e0c0*/  LDG.E.U16 R0, desc[UR36][R2.64] ;  /* 0x0000002402007981 */ /* 0x000ea4000c1e1500 */
[----:B--2---:R-:W-:-:S06]  /*e0d0*/  HADD2.F32 R0, -RZ, R0.H0_H0 ;  /* 0x20000000ff007230 */ /* 0x004fcc0000004100 */
[----:B------:R-:W0:Y:S02]  /*e0e0*/  F2I.FTZ.TRUNC.NTZ R0, R0 ;  /* 0x0000000000007305 */ /* 0x000e24000021f100 */
[----:B0-----:R-:W-:Y:S01]  /*e0f0*/  PRMT R19, R0, 0x7610, R19 ;  /* 0x0000761000137816 */ /* 0x001fe20000000013 */
[----:B------:R-:W-:Y:S06]  /*e100*/  BRA `(.L_x_15379) ;  /* 0x0000000800e47947 */ /* 0x000fec0003800000 */
.L_x_15382:
        /* <DEDUP_REMOVED lines=9> */
.L_x_15385:
[----:B------:R-:W2:Y:S02]  /*e1a0*/  LDG.E.U16 R2, desc[UR36][R2.64] ;  /* 0x0000002402027981 */ /* 0x000ea4000c1e1500 */
[----:B--2---:R-:W-:-:S06]  /*e1b0*/  HADD2.F32 R0, -RZ, R2.H0_H0 ;  /* 0x20000002ff007230 */ /* 0x004fcc0000004100 */
[----:B------:R-:W0:Y:S02]  /*e1c0*/  F2I.FTZ.TRUNC.NTZ R0, R0 ;  /* 0x0000000000007305 */ /* 0x000e24000021f100 */
[----:B0-----:R-:W-:Y:S01]  /*e1d0*/  PRMT R19, R0, 0x7610, R19 ;  /* 0x0000761000137816 */ /* 0x001fe20000000013 */
[----:B------:R-:W-:Y:S06]  /*e1e0*/  BRA `(.L_x_15379) ;  /* 0x0000000800ac7947 */ /* 0x000fec0003800000 */
.L_x_15384:
[----:B------:R-:W2:Y:S02]  /*e1f0*/  LDG.E.64 R2, desc[UR36][R2.64] ;  /* 0x0000002402027981 */ /* 0x000ea4000c1e1b00 */
[----:B--2---:R0:W1:Y:S01]  /*e200*/  F2I.F64.TRUNC R19, R2 ;  /* 0x0000000200137311 */ /* 0x004062000030d100 */
[----:B------:R-:W-:Y:S05]  /*e210*/  BRA `(.L_x_15379) ;  /* 0x0000000800a07947 */ /* 0x000fea0003800000 */
.L_x_15374:
        /* <DEDUP_REMOVED lines=12> */
.L_x_15388:
[----:B------:R-:W2:Y:S02]  /*e2e0*/  LDG.E.64 R2, desc[UR36][R2.64] ;  /* 0x0000002402027981 */ /* 0x000ea4000c1e1b00 */
[----:B--2---:R0:W1:Y:S01]  /*e2f0*/  F2I.F64.TRUNC R19, R2 ;  /* 0x0000000200137311 */ /* 0x004062000030d100 */
[----:B------:R-:W-:Y:S05]  /*e300*/  BRA `(.L_x_15379) ;  /* 0x0000000800647947 */ /* 0x000fea0003800000 */
.L_x_15387:
        /* <DEDUP_REMOVED lines=27> */
.L_x_15390:
        /* <DEDUP_REMOVED lines=14> */
.L_x_15389:
[----:B------:R-:W2:Y:S02]  /*e5a0*/  LDG.E.U16 R0, desc[UR36][R2.64] ;  /* 0x0000002402007981 */ /* 0x000ea4000c1e1500 */
[----:B--2---:R-:W-:-:S06]  /*e5b0*/  IMAD.U32 R0, R0, 0x10000, RZ ;  /* 0x0001000000007824 */ /* 0x004fcc00078e00ff */
[----:B------:R-:W0:Y:S02]  /*e5c0*/  F2I.FTZ.TRUNC.NTZ R0, R0 ;  /* 0x0000000000007305 */ /* 0x000e24000021f100 */
[----:B0-----:R-:W-:Y:S01]  /*e5d0*/  PRMT R19, R0, 0x7610, R19 ;  /* 0x0000761000137816 */ /* 0x001fe20000000013 */
[----:B------:R-:W-:Y:S06]  /*e5e0*/  BRA `(.L_x_15379) ;  /* 0x0000000400ac7947 */ /* 0x000fec0003800000 */
.L_x_15386:
        /* <DEDUP_REMOVED lines=10> */
.L_x_15393:
        /* <DEDUP_REMOVED lines=21> */
.L_x_15397:
[----:B------:R-:W-:Y:S05]  /*e7e0*/  BSYNC.RECONVERGENT B1 ;  /* 0x0000000000017941 */ /* 0x000fea0003800200 */
.L_x_15396:
[----:B------:R-:W-:Y:S02]  /*e7f0*/  SHF.L.U32 R0, R0, 0x14, RZ ;  /* 0x0000001400007819 */ /* 0x000fe400000006ff */
[----:B------:R-:W-:-:S04]  /*e800*/  LEA R2, R2, 0x3b800000, 0x17 ;  /* 0x3b80000002027811 */ /* 0x000fc800078eb8ff */
[----:B------:R-:W-:-:S07]  /*e810*/  LOP3.LUT R0, R2, R0, R7, 0xfe, !PT ;  /* 0x0000000002007212 */ /* 0x000fce00078efe07 */
.L_x_15395:
[----:B------:R-:W-:Y:S05]  /*e820*/  BSYNC.RECONVERGENT B0 ;  /* 0x0000000000007941 */ /* 0x000fea0003800200 */
.L_x_15394:
[----:B------:R-:W0:Y:S02]  /*e830*/  F2I.FTZ.TRUNC.NTZ R0, R0 ;  /* 0x0000000000007305 */ /* 0x000e24000021f100 */
[----:B0-----:R-:W-:Y:S01]  /*e840*/  PRMT R19, R0, 0x7610, R19 ;  /* 0x0000761000137816 */ /* 0x001fe20000000013 */
[----:B------:R-:W-:Y:S06]  /*e850*/  BRA `(.L_x_15379) ;  /* 0x0000000400107947 */ /* 0x000fec0003800000 */
.L_x_15392:
        /* <DEDUP_REMOVED lines=21> */
.L_x_15401:
[----:B------:R-:W-:Y:S05]  /*e9b0*/  BSYNC.RECONVERGENT B1 ;  /* 0x0000000000017941 */ /* 0x000fea0003800200 */
.L_x_15400:
[----:B------:R-:W-:Y:S01]  /*e9c0*/  IMAD.SHL.U32 R0, R0, 0x200000, RZ ;  /* 0x0020000000007824 */ /* 0x000fe200078e00ff */
[----:B------:R-:W-:-:S04]  /*e9d0*/  LEA R2, R2, 0x37800000, 0x17 ;  /* 0x3780000002027811 */ /* 0x000fc800078eb8ff */
[----:B------:R-:W-:-:S07]  /*e9e0*/  LOP3.LUT R0, R2, R0, R7, 0xfe, !PT ;  /* 0x0000000002007212 */ /* 0x000fce00078efe07 */
.L_x_15399:
[----:B------:R-:W-:Y:S05]  /*e9f0*/  BSYNC.RECONVERGENT B0 ;  /* 0x0000000000007941 */ /* 0x000fea0003800200 */
.L_x_15398:
[----:B------:R-:W0:Y:S02]  /*ea00*/  F2I.FTZ.TRUNC.NTZ R0, R0 ;  /* 0x0000000000007305 */ /* 0x000e24000021f100 */
[----:B0-----:R-:W-:Y:S01]  /*ea10*/  PRMT R19, R0, 0x7610, R19 ;  /* 0x0000761000137816 */ /* 0x001fe20000000013 */
[----:B------:R-:W-:Y:S06]  /*ea20*/  BRA `(.L_x_15379) ;  /* 0x00000000009c7947 */ /* 0x000fec0003800000 */
.L_x_15391:
        /* <DEDUP_REMOVED lines=14> */
.L_x_15405:
[----:B------:R-:W-:Y:S05]  /*eb10*/  BSYNC.RECONVERGENT B0 ;  /* 0x0000000000007941 */ /* 0x000fea0003800200 */
.L_x_15404:
[----:B------:R-:W0:Y:S02]  /*eb20*/  F2I.FTZ.TRUNC.NTZ R0, R0 ;  /* 0x0000000000007305 */ /* 0x000e24000021f100 */
[----:B0-----:R-:W-:Y:S01]  /*eb30*/  PRMT R19, R0, 0x7610, R19 ;  /* 0x0000761000137816 */ /* 0x001fe20000000013 */
[----:B------:R-:W-:Y:S06]  /*eb40*/  BRA `(.L_x_15379) ;  /* 0x0000000000547947 */ /* 0x000fec0003800000 */
.L_x_15378:
        /* <DEDUP_REMOVED lines=16> */
.L_x_15406:
[----:B------:R-:W-:Y:S01]  /*ec50*/  PRMT R19, RZ, 0x7610, R19 ;  /* 0x00007610ff137816 */ /* 0x000fe20000000013 */
[----:B------:R-:W-:Y:S06]  /*ec60*/  BRA `(.L_x_15379) ;  /* 0x00000000000c7947 */ /* 0x000fec0003800000 */
.L_x_15403:
[----:B------:R2:W5:Y:S01]  /*ec70*/  LDG.E.U8 R19, desc[UR36][R2.64] ;  /* 0x0000002402137981 */ /* 0x000562000c1e1100 */
[----:B------:R-:W-:Y:S05]  /*ec80*/  BRA `(.L_x_15379) ;  /* 0x0000000000047947 */ /* 0x000fea0003800000 */
.L_x_15402:
[----:B------:R3:W5:Y:S02]  /*ec90*/  LDG.E.U8 R19, desc[UR36][R2.64] ;  /* 0x0000002402137981 */ /* 0x000764000c1e1100 */
.L_x_15379:
        /* <DEDUP_REMOVED lines=16> */
.L_x_15410:
[----:B------:R2:W5:Y:S01]  /*eda0*/  LDG.E.U8 R0, desc[UR36][R2.64] ;  /* 0x0000002402007981 */ /* 0x000562000c1e1100 */
[----:B------:R-:W-:Y:S05]  /*edb0*/  BRA `(.L_x_15412) ;  /* 0x0000000c004c7947 */ /* 0x000fea0003800000 */
.L_x_15409:
        /* <DEDUP_REMOVED lines=8> */
.L_x_15414:
[----:B------:R0:W5:Y:S01]  /*ee40*/  LDG.E.U8 R0, desc[UR36][R2.64] ;  /* 0x0000002402007981 */ /* 0x000162000c1e1100 */
[----:B------:R-:W-:Y:S05]  /*ee50*/  BRA `(.L_x_15412) ;  /* 0x0000000c00247947 */ /* 0x000fea0003800000 */
.L_x_15413:
[----:B------:R3:W5:Y:S01]  /*ee60*/  LDG.E.U16 R0, desc[UR36][R2.64] ;  /* 0x0000002402007981 */ /* 0x000762000c1e1500 */
[----:B------:R-:W-:Y:S05]  /*ee70*/  BRA `(.L_x_15412) ;  /* 0x0000000c001c7947 */ /* 0x000fea0003800000 */
.L_x_15408:
        /* <DEDUP_REMOVED lines=9> */
.L_x_15416:
[----:B------:R-:W2:Y:S02]  /*ef10*/  LDG.E.U16 R4, desc[UR36][R2.64] ;  /* 0x0000002402047981 */ /* 0x000ea4000c1e1500 */
[----:B--2---:R-:W-:-:S06]  /*ef20*/  HADD2.F32 R4, -RZ, R4.H0_H0 ;  /* 0x20000004ff047230 */ /* 0x004fcc0000004100 */
[----:B------:R-:W0:Y:S02]  /*ef30*/  F2I.FTZ.TRUNC.NTZ R4, R4 ;  /* 0x0000000400047305 */ /* 0x000e24000021f100 */
[----:B0-----:R-:W-:Y:S01]  /*ef40*/  PRMT R0, R4, 0x7610, R0 ;  /* 0x0000761004007816 */ /* 0x001fe20000000000 */
[----:B------:R-:W-:Y:S06]  /*ef50*/  BRA `(.L_x_15412) ;  /* 0x0000000800e47947 */ /* 0x000fec0003800000 */
.L_x_15415:
        /* <DEDUP_REMOVED lines=9> */
.L_x_15418:
[----:B------:R-:W2:Y:S02]  /*eff0*/  LDG.E.U16 R2, desc[UR36][R2.64] ;  /* 0x0000002402027981 */ /* 0x000ea4000c1e1500 */
[----:B--2---:R-:W-:-:S06]  /*f000*/  HADD2.F32 R4, -RZ, R2.H0_H0 ;  /* 0x20000002ff047230 */ /* 0x004fcc0000004100 */
[----:B------:R-:W0:Y:S02]  /*f010*/  F2I.FTZ.TRUNC.NTZ R4, R4 ;  /* 0x0000000400047305 */ /* 0x000e24000021f100 */
[----:B0-----:R-:W-:Y:S01]  /*f020*/  PRMT R0, R4, 0x7610, R0 ;  /* 0x0000761004007816 */ /* 0x001fe20000000000 */
[----:B------:R-:W-:Y:S06]  /*f030*/  BRA `(.L_x_15412) ;  /* 0x0000000800ac7947 */ /* 0x000fec0003800000 */
.L_x_15417:
[----:B------:R-:W2:Y:S02]  /*f040*/  LDG.E.64 R2, desc[UR36][R2.64] ;  /* 0x0000002402027981 */ /* 0x000ea4000c1e1b00 */
[----:B--2---:R0:W2:Y:S01]  /*f050*/  F2I.F64.TRUNC R0, R2 ;  /* 0x0000000200007311 */ /* 0x0040a2000030d100 */
[----:B------:R-:W-:Y:S05]  /*f060*/  BRA `(.L_x_15412) ;  /* 0x0000000800a07947 */ /* 0x000fea0003800000 */
.L_x_15407:
        /* <DEDUP_REMOVED lines=12> */
.L_x_15421:
[----:B------:R-:W2:Y:S02]  /*f130*/  LDG.E.64 R2, desc[UR36][R2.64] ;  /* 0x0000002402027981 */ /* 0x000ea4000c1e1b00 */
[----:B--2---:R0:W2:Y:S01]  /*f140*/  F2I.F64.TRUNC R0, R2 ;  /* 0x0000000200007311 */ /* 0x0040a2000030d100 */
[----:B------:R-:W-:Y:S05]  /*f150*/  BRA `(.L_x_15412) ;  /* 0x0000000800647947 */ /* 0x000fea0003800000 */
.L_x_15420:
        /* <DEDUP_REMOVED lines=27> */
.L_x_15423:
        /* <DEDUP_REMOVED lines=14> */
.L_x_15422:
[----:B------:R-:W2:Y:S02]  /*f3f0*/  LDG.E.U16 R4, desc[UR36][R2.64] ;  /* 0x0000002402047981 */ /* 0x000ea4000c1e1500 */
[----:B--2---:R-:W-:-:S06]  /*f400*/  SHF.L.U32 R4, R4, 0x10, RZ ;  /* 0x0000001004047819 */ /* 0x004fcc00000006ff */
[----:B------:R-:W0:Y:S02]  /*f410*/  F2I.FTZ.TRUNC.NTZ R4, R4 ;  /* 0x0000000400047305 */ /* 0x000e24000021f100 */
[----:B0-----:R-:W-:Y:S01]  /*f420*/  PRMT R0, R4, 0x7610, R0 ;  /* 0x0000761004007816 */ /* 0x001fe20000000000 */
[----:B------:R-:W-:Y:S06]  /*f430*/  BRA `(.L_x_15412) ;  /* 0x0000000400ac7947 */ /* 0x000fec0003800000 */
.L_x_15419:
        /* <DEDUP_REMOVED lines=10> */
.L_x_15426:
        /* <DEDUP_REMOVED lines=21> */
.L_x_15430:
[----:B------:R-:W-:Y:S05]  /*f630*/  BSYNC.RECONVERGENT B1 ;  /* 0x0000000000017941 */ /* 0x000fea0003800200 */
.L_x_15429:
[----:B------:R-:W-:Y:S01]  /*f640*/  IMAD.SHL.U32 R0, R0, 0x100000, RZ ;  /* 0x0010000000007824 */ /* 0x000fe200078e00ff */
[----:B------:R-:W-:-:S04]  /*f650*/  LEA R2, R2, 0x3b800000, 0x17 ;  /* 0x3b80000002027811 */ /* 0x000fc800078eb8ff */
[----:B------:R-:W-:-:S07]  /*f660*/  LOP3.LUT R4, R2, R0, R7, 0xfe, !PT ;  /* 0x0000000002047212 */ /* 0x000fce00078efe07 */
.L_x_15428:
[----:B------:R-:W-:Y:S05]  /*f670*/  BSYNC.RECONVERGENT B0 ;  /* 0x0000000000007941 */ /* 0x000fea0003800200 */
.L_x_15427:
[----:B------:R-:W0:Y:S02]  /*f680*/  F2I.FTZ.TRUNC.NTZ R4, R4 ;  /* 0x0000000400047305 */ /* 0x000e24000021f100 */
[----:B0-----:R-:W-:Y:S01]  /*f690*/  PRMT R0, R4, 0x7610, R0 ;  /* 0x0000761004007816 */ /* 0x001fe20000000000 */
[----:B------:R-:W-:Y:S06]  /*f6a0*/  BRA `(.L_x_15412) ;  /* 0x0000000400107947 */ /* 0x000fec0003800000 */
.L_x_15425:
        /* <DEDUP_REMOVED lines=21> */
.L_x_15434:
[----:B------:R-:W-:Y:S05]  /*f800*/  BSYNC.RECONVERGENT B1 ;  /* 0x0000000000017941 */ /* 0x000fea0003800200 */
.L_x_15433:
[----:B------:R-:W-:Y:S01]  /*f810*/  IMAD.SHL.U32 R0, R0, 0x200000, RZ ;  /* 0x0020000000007824 */ /* 0x000fe200078e00ff */
[----:B------:R-:W-:-:S04]  /*f820*/  LEA R2, R2, 0x37800000, 0x17 ;  /* 0x3780000002027811 */ /* 0x000fc800078eb8ff */
[----:B------:R-:W-:-:S07]  /*f830*/  LOP3.LUT R4, R2, R0, R7, 0xfe, !PT ;  /* 0x0000000002047212 */ /* 0x000fce00078efe07 */
.L_x_15432:
[----:B------:R-:W-:Y:S05]  /*f840*/  BSYNC.RECONVERGENT B0 ;  /* 0x0000000000007941 */ /* 0x000fea0003800200 */
.L_x_15431:
[----:B------:R-:W0:Y:S02]  /*f850*/  F2I.FTZ.TRUNC.NTZ R4, R4 ;  /* 0x0000000400047305 */ /* 0x000e24000021f100 */
[----:B0-----:R-:W-:Y:S01]  /*f860*/  PRMT R0, R4, 0x7610, R0 ;  /* 0x0000761004007816 */ /* 0x001fe20000000000 */
[----:B------:R-:W-:Y:S06]  /*f870*/  BRA `(.L_x_15412) ;  /* 0x00000000009c7947 */ /* 0x000fec0003800000 */
.L_x_15424:
        /* <DEDUP_REMOVED lines=14> */
.L_x_15438:
[----:B------:R-:W-:Y:S05]  /*f960*/  BSYNC.RECONVERGENT B0 ;  /* 0x0000000000007941 */ /* 0x000fea0003800200 */
.L_x_15437:
[----:B------:R-:W0:Y:S02]  /*f970*/  F2I.FTZ.TRUNC.NTZ R4, R4 ;  /* 0x0000000400047305 */ /* 0x000e24000021f100 */
[----:B0-----:R-:W-:Y:S01]  /*f980*/  PRMT R0, R4, 0x7610, R0 ;  /* 0x0000761004007816 */ /* 0x001fe20000000000 */
[----:B------:R-:W-:Y:S06]  /*f990*/  BRA `(.L_x_15412) ;  /* 0x0000000000547947 */ /* 0x000fec0003800000 */
.L_x_15411:
        /* <DEDUP_REMOVED lines=16> */
.L_x_15439:
[----:B------:R-:W-:Y:S01]  /*faa0*/  PRMT R0, RZ, 0x7610, R0 ;  /* 0x00007610ff007816 */ /* 0x000fe20000000000 */
[----:B------:R-:W-:Y:S06]  /*fab0*/  BRA `(.L_x_15412) ;  /* 0x00000000000c7947 */ /* 0x000fec0003800000 */
.L_x_15436:
[----:B------:R0:W5:Y:S01]  /*fac0*/  LDG.E.U8 R0, desc[UR36][R2.64] ;  /* 0x0000002402007981 */ /* 0x000162000c1e1100 */
[----:B------:R-:W-:Y:S05]  /*fad0*/  BRA `(.L_x_15412) ;  /* 0x0000000000047947 */ /* 0x000fea0003800000 */
.L_x_15435:
[----:B------:R0:W5:Y:S02]  /*fae0*/  LDG.E.U8 R0, desc[UR36][R2.64] ;  /* 0x0000002402007981 */ /* 0x000164000c1e1100 */
.L_x_15412:
        /* <DEDUP_REMOVED lines=14> */
.L_x_15443:
[----:B------:R-:W-:Y:S01]  /*fbd0*/  STG.E.U8 desc[UR36][R16.64], R19 ;  /* 0x0000001310007986 */ /* 0x000fe2000c101124 */
[----:B------:R-:W-:Y:S05]  /*fbe0*/  EXIT ;  /* 0x000000000000794d */ /* 0x000fea0003800000 */
.L_x_15442:
        /* <DEDUP_REMOVED lines=12> */
.L_x_15446:
[----:B------:R-:W-:-:S04]  /*fcb0*/  LOP3.LUT R19, R19, 0xffff, RZ, 0xc0, !PT ;  /* 0x0000ffff13137812 */ /* 0x000fc800078ec0ff */
[----:B0--34-:R-:W-:-:S05]  /*fcc0*/  PRMT R3, R19, 0x8880, RZ ;  /* 0x0000888013037816 */ /* 0x019fca00000000ff */
[----:B------:R-:W-:Y:S01]  /*fcd0*/  STG.E desc[UR36][R16.64], R3 ;  /* 0x0000000310007986 */ /* 0x000fe2000c101924 */
[----:B------:R-:W-:Y:S05]  /*fce0*/  EXIT ;  /* 0x000000000000794d */ /* 0x000fea0003800000 */
.L_x_15445:
[----:B0--34-:R-:W-:-:S04]  /*fcf0*/  PRMT R3, R19, 0x8880, RZ ;  /* 0x0000888013037816 */ /* 0x019fc800000000ff */
[----:B------:R-:W-:-:S05]  /*fd00*/  PRMT R3, R3, 0x7710, RZ ;  /* 0x0000771003037816 */ /* 0x000fca00000000ff */
[----:B------:R-:W-:Y:S01]  /*fd10*/  STG.E.U16 desc[UR36][R16.64], R3 ;  /* 0x0000000310007986 */ /* 0x000fe2000c101524 */
[----:B------:R-:W-:Y:S05]  /*fd20*/  EXIT ;  /* 0x000000000000794d */ /* 0x000fea0003800000 */
.L_x_15441:
        /* <DEDUP_REMOVED lines=9> */
.L_x_15448:
[----:B------:R-:W1:Y:S02]  /*fdc0*/  I2F.S8 R0, R19 ;  /* 0x0000001300007306 */ /* 0x000e640000001400 */
[----:B-1----:R-:W-:-:S05]  /*fdd0*/  F2FP.F16.F32.PACK_AB R0, RZ, R0 ;  /* 0x00000000ff00723e */ /* 0x002fca00000000ff */
[----:B------:R-:W-:Y:S01]  /*fde0*/  STG.E.U16 desc[UR36][R16.64], R0 ;  /* 0x0000000010007986 */ /* 0x000fe2000c101524 */
[----:B------:R-:W-:Y:S05]  /*fdf0*/  EXIT ;  /* 0x000000000000794d */ /* 0x000fea0003800000 */
.L_x_15447:
        /* <DEDUP_REMOVED lines=10> */
.L_x_15450:
[----:B------:R-:W0:Y:S02]  /*fea0*/  I2F.S8 R19, R19 ;  /* 0x0000001300137306 */ /* 0x000e240000001400 */
[----:B0--34-:R-:W-:-:S04]  /*feb0*/  F2FP.F16.F32.PACK_AB R3, RZ, R19 ;  /* 0x00000013ff03723e */ /* 0x019fc800000000ff */
[----:B------:R-:W-:-:S05]  /*fec0*/  PRMT R3, R3, 0x5410, RZ ;  /* 0x0000541003037816 */ /* 0x000fca00000000ff */
[----:B------:R-:W-:Y:S01]  /*fed0*/  STG.E desc[UR36][R16.64], R3 ;  /* 0x0000000310007986 */ /* 0x000fe2000c101924 */
[----:B------:R-:W-:Y:S05]  /*fee0*/  EXIT ;  /* 0x000000000000794d */ /* 0x000fea0003800000 */
.L_x_15449:
[----:B0--34-:R-:W-:-:S04]  /*fef0*/  PRMT R2, R19, 0x8880, RZ ;  /* 0x0000888013027816 */ /* 0x019fc800000000ff */
[----:B------:R-:W-:-:S06]  /*ff00*/  PRMT R2, R2, 0x7710, RZ ;  /* 0x0000771002027816 */ /* 0x000fcc00000000ff */
[----:B------:R-:W0:Y:S02]  /*ff10*/  I2F.F64.S16 R2, R2 ;  /* 0x0000000200027312 */ /* 0x000e240000101c00 */
[----:B0-----:R-:W-:Y:S01]  /*ff20*/  STG.E.64 desc[UR36][R16.64], R2 ;  /* 0x0000000210007986 */ /* 0x001fe2000c101b24 */
[----:B------:R-:W-:Y:S05]  /*ff30*/  EXIT ;  /* 0x000000000000794d */ /* 0x000fea0003800000 */
.L_x_15440:
        /* <DEDUP_REMOVED lines=14> */
.L_x_15454:
        /* <DEDUP_REMOVED lines=17> */
.L_x_15457:
[----:B------:R-:W-:-:S04]  /*10130*/  SHF.R.U32.HI R3, RZ, 0x18, R3 ;  /* 0x00000018ff037819 */ /* 0x000fc80000011603 */
[----:B------:R-:W-:-:S04]  /*10140*/  LOP3.LUT R0, R0, 0x80, R3, 0xf8, !PT ;  /* 0x0000008000007812 */ /* 0x000fc800078ef803 */
[----:B------:R-:W-:-:S07]  /*10150*/  PRMT R8, R0, 0x7610, R8 ;  /* 0x0000761000087816 */ /* 0x000fce0000000008 */
.L_x_15456:
[----:B------:R-:W-:Y:S05]  /*10160*/  BSYNC.RECONVERGENT B0 ;  /* 0x0000000000007941 */ /* 0x000fea0003800200 */
.L_x_15455:
[----:B------:R-:W-:Y:S01]  /*10170*/  STG.E.U8 desc[UR36][R16.64], R8 ;  /* 0x0000000810007986 */ /* 0x000fe2000c101124 */
[----:B------:R-:W-:Y:S05]  /*10180*/  EXIT ;  /* 0x000000000000794d */ /* 0x000fea0003800000 */
.L_x_15453:
        /* <DEDUP_REMOVED lines=17> */
.L_x_15460:
[----:B------:R-:W-:-:S04]  /*102a0*/  SHF.R.U32.HI R3, RZ, 0x18, R3 ;  /* 0x00000018ff037819 */ /* 0x000fc80000011603 */
[----:B------:R-:W-:-:S04]  /*102b0*/  LOP3.LUT R0, R0, 0x80, R3, 0xf8, !PT ;  /* 0x0000008000007812 */ /* 0x000fc800078ef803 */
[----:B------:R-:W-:-:S07]  /*102c0*/  PRMT R8, R0, 0x7610, R8 ;  /* 0x0000761000087816 */ /* 0x000fce0000000008 */
.L_x_15459:
[----:B------:R-:W-:Y:S05]  /*102d0*/  BSYNC.RECONVERGENT B0 ;  /* 0x0000000000007941 */ /* 0x000fea0003800200 */
.L_x_15458:
[----:B------:R-:W-:Y:S01]  /*102e0*/  STG.E.U8 desc[UR36][R16.64], R8 ;  /* 0x0000000810007986 */ /* 0x000fe2000c101124 */
[----:B------:R-:W-:Y:S05]  /*102f0*/  EXIT ;  /* 0x000000000000794d */ /* 0x000fea0003800000 */
.L_x_15452:
        /* <DEDUP_REMOVED lines=22> */
.L_x_15462:
[----:B------:R-:W-:-:S04]  /*10460*/  LOP3.LUT R19, R19, 0xffff, RZ, 0xc0, !PT ;  /* 0x0000ffff13137812 */ /* 0x000fc800078ec0ff */
[----:B------:R-:W-:-:S05]  /*10470*/  PRMT R19, R19, 0x8880, RZ ;  /* 0x0000888013137816 */ /* 0x000fca00000000ff */
[----:B0--34-:R-:W-:-:S05]  /*10480*/  IMAD.MOV.U32 R2, RZ, RZ, R19 ;  /* 0x000000ffff027224 */ /* 0x019fca00078e0013 */
[----:B------:R-:W-:-:S05]  /*10490*/  SHF.R.S32.HI R3, RZ, 0x1f, R2 ;  /* 0x0000001fff037819 */ /* 0x000fca0000011402 */
[----:B------:R-:W-:Y:S01]  /*104a0*/  STG.E.64 desc[UR36][R16.64], R2 ;  /* 0x0000000210007986 */ /* 0x000fe2000c101b24 */
[----:B------:R-:W-:Y:S05]  /*104b0*/  EXIT ;  /* 0x000000000000794d */ /* 0x000fea0003800000 */
.L_x_15461:
[----:B------:R-:W-:-:S04]  /*104c0*/  LOP3.LUT R19, R19, 0xffff, RZ, 0xc0, !PT ;  /* 0x0000ffff13137812 */ /* 0x000fc800078ec0ff */
[----:B0--34-:R-:W-:-:S05]  /*104d0*/  PRMT R3, R19, 0x8880, RZ ;  /* 0x0000888013037816 */ /* 0x019fca00000000ff */
[----:B------:R-:W-:Y:S01]  /*104e0*/  STG.E desc[UR36][R16.64], R3 ;  /* 0x0000000310007986 */ /* 0x000fe2000c101924 */
[----:B------:R-:W-:Y:S05]  /*104f0*/  EXIT ;  /* 0x000000000000794d */ /* 0x000fea0003800000 */
.L_x_15451:
[----:B------:R-:W-:-:S09]  /*10500*/  UISETP.GT.AND UP0, UPT, UR4, 0xe, UPT ;  /* 0x0000000e0400788c */ /* 0x000fd2000bf04270 */
[----:B------:R-:W-:Y:S05]  /*10510*/  BRA.U UP0, `(.L_x_15463) ;  /* 0x0000000100387547 */ /* 0x000fea000b800000 */
[----:B------:R-:W-:-:S09]  /*10520*/  UISETP.NE.AND UP0, UPT, UR4, 0xa, UPT ;  /* 0x0000000a0400788c */ /* 0x000fd2000bf05270 */
[----:B------:R-:W-:Y:S05]  /*10530*/  BRA.U !UP0, `(.L_x_15464) ;  /* 0x0000000108187547 */ /* 0x000fea000b800000 */
[----:B------:R-:W-:-:S09]  /*10540*/  UISETP.NE.AND UP0, UPT, UR4, 0xb, UPT ;  /* 0x0000000b0400788c */ /* 0x000fd2000bf05270 */
[----:B------:R-:W-:Y:S05]  /*10550*/  BRA.U UP0, `(.L_x_15444) ;  /* 0x0000000100407547 */ /* 0x000fea000b800000 */
[----:B------:R-:W-:-:S04]  /*10560*/  LOP3.LUT P0, RZ, R19, 0xff, RZ, 0xc0, !PT ;  /* 0x000000ff13ff7812 */ /* 0x000fc8000780c0ff */
[----:B0--34-:R-:W-:-:S05]  /*10570*/  SEL R3, RZ, 0x1, !P0 ;  /* 0x00000001ff037807 */ /* 0x019fca0004000000 */
[----:B------:R-:W-:Y:S01]  /*10580*/  STG.E.U8 desc[UR36][R16.64], R3 ;  /* 0x0000000310007986 */ /* 0x000fe2000c101124 */
[----:B------:R-:W-:Y:S05]  /*10590*/  EXIT ;  /* 0x000000000000794d */ /* 0x000fea0003800000 */
.L_x_15464:
[----:B------:R-:W-:Y:S02]  /*105a0*/  PRMT R4, R19, 0x8880, RZ ;  /* 0x0000888013047816 */ /* 0x000fe400000000ff */
[----:B------:R-:W-:Y:S02]  /*105b0*/  CS2R R6, SRZ ;  /* 0x0000000000067805 */ /* 0x000fe4000001ff00 */
[----:B------:R-:W-:-:S06]  /*105c0*/  PRMT R4, R4, 0x7710, RZ ;  /* 0x0000771004047816 */ /* 0x000fcc00000000ff */
[----:B------:R-:W1:Y:S02]  /*105d0*/  I2F.F64.S16 R4, R4 ;  /* 0x0000000400047312 */ /* 0x000e640000101c00 */
[----:B-1----:R-:W-:Y:S01]  /*105e0*/  STG.E.128 desc[UR36][R16.64], R4 ;  /* 0x0000000410007986 */ /* 0x002fe2000c101d24 */
[----:B------:R-:W-:Y:S05]  /*105f0*/  EXIT ;  /* 0x000000000000794d */ /* 0x000fea0003800000 */
.L_x_15463:
[----:B------:R-:W-:-:S09]  /*10600*/  UISETP.NE.AND UP0, UPT, UR4, 0xf, UPT ;  /* 0x0000000f0400788c */ /* 0x000fd2000bf05270 */
[----:B------:R-:W-:Y:S05]  /*10610*/  BRA.U !UP0, `(.L_x_15465) ;  /* 0x0000000108e87547 */ /* 0x000fea000b800000 */
[----:B------:R-:W-:-:S09]  /*10620*/  UISETP.NE.AND UP0, UPT, UR4, 0x17, UPT ;  /* 0x000000170400788c */ /* 0x000fd2000bf05270 */
[----:B------:R-:W-:Y:S05]  /*10630*/  BRA.U !UP0, `(.L_x_15466) ;  /* 0x0000000108907547 */ /* 0x000fea000b800000 */
[----:B------:R-:W-:-:S09]  /*10640*/  UISETP.NE.AND UP0, UPT, UR4, 0x18, UPT ;  /* 0x000000180400788c */ /* 0x000fd2000bf05270 */
[----:B------:R-:W-:Y:S05]  /*10650*/  BRA.U !UP0, `(.L_x_15467) ;  /* 0x0000000108447547 */ /* 0x000fea000b800000 */
.L_x_15444:
        /* <DEDUP_REMOVED lines=16> */
.L_x_15468:
[----:B------:R-:W-:Y:S05]  /*10760*/  EXIT ;  /* 0x000000000000794d */ /* 0x000fea0003800000 */
.L_x_15467:
        /* <DEDUP_REMOVED lines=13> */
.L_x_15470:
[----:B------:R-:W-:Y:S05]  /*10840*/  BSYNC.RECONVERGENT B0 ;  /* 0x0000000000007941 */ /* 0x000fea0003800200 */
.L_x_15469:
[----:B------:R-:W-:-:S05]  /*10850*/  LOP3.LUT R3, R0, 0x80, R3, 0xf8, !PT ;  /* 0x0000008000037812 */ /* 0x000fca00078ef803 */
[----:B------:R-:W-:Y:S01]  /*10860*/  STG.E.U8 desc[UR36][R16.64], R3 ;  /* 0x0000000310007986 */ /* 0x000fe2000c101124 */
[----:B------:R-:W-:Y:S05]  /*10870*/  EXIT ;  /* 0x000000000000794d */ /* 0x000fea0003800000 */
.L_x_15466:
        /* <DEDUP_REMOVED lines=12> */
.L_x_15472:
[----:B------:R-:W-:Y:S01]  /*10940*/  IMAD.MOV.U32 R0, RZ, RZ, 0x7f ;  /* 0x0000007fff007424 */ /* 0x000fe200078e00ff */
[----:B------:R-:W-:-:S04]  /*10950*/  ISETP.GT.U32.AND P0, PT, R2, 0x7f800000, PT ;  /* 0x7f8000000200780c */ /* 0x000fc80003f04070 */
[----:B------:R-:W-:-:S09]  /*10960*/  SEL R0, R0, 0x7c, P0 ;  /* 0x0000007c00007807 */ /* 0x000fd20000000000 */
.L_x_15473:
[----:B------:R-:W-:Y:S05]  /*10970*/  BSYNC.RECONVERGENT B0 ;  /* 0x0000000000007941 */ /* 0x000fea0003800200 */
.L_x_15471:
[----:B------:R-:W-:-:S04]  /*10980*/  SHF.R.U32.HI R3, RZ, 0x18, R3 ;  /* 0x00000018ff037819 */ /* 0x000fc80000011603 */
[----:B------:R-:W-:-:S05]  /*10990*/  LOP3.LUT R3, R0, 0x80, R3, 0xf8, !PT ;  /* 0x0000008000037812 */ /* 0x000fca00078ef803 */
[----:B------:R-:W-:Y:S01]  /*109a0*/  STG.E.U8 desc[UR36][R16.64], R3 ;  /* 0x0000000310007986 */ /* 0x000fe2000c101124 */
[----:B------:R-:W-:Y:S05]  /*109b0*/  EXIT ;  /* 0x000000000000794d */ /* 0x000fea0003800000 */
.L_x_15465:
[----:B------:R-:W1:Y:S02]  /*109c0*/  I2F.S8 R0, R19 ;  /* 0x0000001300007306 */ /* 0x000e640000001400 */
[----:B-1----:R-:W-:-:S05]  /*109d0*/  F2FP.BF16.F32.PACK_AB R0, RZ, R0 ;  /* 0x00000000ff00723e */ /* 0x002fca00000010ff */
[----:B------:R-:W-:Y:S01]  /*109e0*/  STG.E.U16 desc[UR36][R16.64], R0 ;  /* 0x0000000010007986 */ /* 0x000fe2000c101524 */
[----:B------:R-:W-:Y:S05]  /*109f0*/  EXIT ;  /* 0x000000000000794d */ /* 0x000fea0003800000 */
.L_x_15474:
        /* <DEDUP_REMOVED lines=16> */
.L_x_26264:


//--------------------- .text._ZN2at6native27unrolled_elementwise_kernelINS0_13BinaryFunctorIaaaNS0_16BitwiseOrFunctorIaEEEESt5arrayIPcLm3EELi4E23TrivialOffsetCalculatorILi2EjES9_ILi1EjENS0_6memory12LoadWithCastILi2EEENSC_13StoreWithCastILi1EEEEEviT_T0_T2_T3_T4_T5_ --------------------------
	.section	.text._ZN2at6native27unrolled_elementwise_kernelINS0_13BinaryFunctorIaaaNS0_16BitwiseOrFunctorIaEEEESt5arrayIPcLm3EELi4E23TrivialOffsetCalculatorILi2EjES9_ILi1EjENS0_6memory12LoadWithCastILi2EEENSC_13StoreWithCastILi1EEEEEviT_T0_T2_T3_T4_T5_,"ax",@progbits
	.align	128
        .global         _ZN2at6native27unrolled_elementwise_kernelINS0_13BinaryFunctorIaaaNS0_16BitwiseOrFunctorIaEEEESt5arrayIPcLm3EELi4E23TrivialOffsetCalculatorILi2EjES9_ILi1EjENS0_6memory12LoadWithCastILi2EEENSC_13StoreWithCastILi1EEEEEviT_T0_T2_T3_T4_T5_
        .type           _ZN2at6native27unrolled_elementwise_kernelINS0_13BinaryFunctorIaaaNS0_16BitwiseOrFunctorIaEEEESt5arrayIPcLm3EELi4E23TrivialOffsetCalculatorILi2EjES9_ILi1EjENS0_6memory12LoadWithCastILi2EEENSC_13StoreWithCastILi1EEEEEviT_T0_T2_T3_T4_T5_,@function
        .size           _ZN2at6native27unrolled_elementwise_kernelINS0_13BinaryFunctorIaaaNS0_16BitwiseOrFunctorIaEEEESt5arrayIPcLm3EELi4E23TrivialOffsetCalculatorILi2EjES9_ILi1EjENS0_6memory12LoadWithCastILi2EEENSC_13StoreWithCastILi1EEEEEviT_T0_T2_T3_T4_T5_,(.L_x_26265 - _ZN2at6native27unrolled_elementwise_kernelINS0_13BinaryFunctorIaaaNS0_16BitwiseOrFunctorIaEEEESt5arrayIPcLm3EELi4E23TrivialOffsetCalculatorILi2EjES9_ILi1EjENS0_6memory12LoadWithCastILi2EEENSC_13StoreWithCastILi1EEEEEviT_T0_T2_T3_T4_T5_)
        .other          _ZN2at6native27unrolled_elementwise_kernelINS0_13BinaryFunctorIaaaNS0_16BitwiseOrFunctorIaEEEESt5arrayIPcLm3EELi4E23TrivialOffsetCalculatorILi2EjES9_ILi1EjENS0_6memory12LoadWithCastILi2EEENSC_13StoreWithCastILi1EEEEEviT_T0_T2_T3_T4_T5_,@"STO_CUDA_ENTRY STV_DEFAULT"
_ZN2at6native27unrolled_elementwise_kernelINS0_13BinaryFunctorIaaaNS0_16BitwiseOrFunctorIaEEEESt5arrayIPcLm3EELi4E23TrivialOffsetCalculatorILi2EjES9_ILi1EjENS0_6memory12LoadWithCastILi2EEENSC_13StoreWithCastILi1EEEEEviT_T0_T2_T3_T4_T5_:
.text._ZN2at6native27unrolled_elementwise_kernelINS0_13BinaryFunctorIaaaNS0_16BitwiseOrFunctorIaEEEESt5arrayIPcLm3EELi4E23TrivialOffsetCalculatorILi2EjES9_ILi1EjENS0_6memory12LoadWithCastILi2EEENSC_13StoreWithCastILi1EEEEEviT_T0_T2_T3_T4_T5_:
        /* <DEDUP_REMOVED lines=33> */
.L_x_15480:
[----:B------:R3:W5:Y:S01]  /*0210*/  LDG.E.U8 R27, desc[UR36][R4.64] ;  /* 0x00000024041b7981 */ /* 0x000762000c1e1100 */
[----:B------:R-:W-:Y:S05]  /*0220*/  BRA `(.L_x_15482) ;  /* 0x0000000c00507947 */ /* 0x000fea0003800000 */
.L_x_15479:
        /* <DEDUP_REMOVED lines=8> */
.L_x_15484:
[----:B------:R1:W5:Y:S01]  /*02b0*/  LDG.E.U8 R27, desc[UR36][R4.64] ;  /* 0x00000024041b7981 */ /* 0x000362000c1e1100 */
[----:B------:R-:W-:Y:S05]  /*02c0*/  BRA `(.L_x_15482) ;  /* 0x0000000c00287947 */ /* 0x000fea0003800000 */
.L_x_15483:
[----:B------:R2:W5:Y:S01]  /*02d0*/  LDG.E.U16 R27, desc[UR36][R4.64] ;  /* 0x00000024041b7981 */ /* 0x000562000c1e1500 */
[----:B------:R-:W-:Y:S05]  /*02e0*/  BRA `(.L_x_15482) ;  /* 0x0000000c00207947 */ /* 0x000fea0003800000 */
.L_x_15478:
        /* <DEDUP_REMOVED lines=9> */
.L_x_15486:
[----:B------:R-:W2:Y:S02]  /*0380*/  LDG.E.U16 R0, desc[UR36][R4.64] ;  /* 0x0000002404007981 */ /* 0x000ea4000c1e1500 */
[----:B--2---:R-:W-:-:S06]  /*0390*/  HADD2.F32 R0, -RZ, R0.H0_H0 ;  /* 0x20000000ff007230 */ /* 0x004fcc0000004100 */
[----:B------:R-:W0:Y:S02]  /*03a0*/  F2I.FTZ.TRUNC.NTZ R0, R0 ;  /* 0x0000000000007305 */ /* 0x000e24000021f100 */
[----:B0-----:R-:W-:Y:S01]  /*03b0*/  PRMT R27, R0, 0x7610, R27 ;  /* 0x00007610001b7816 */ /* 0x001fe2000000001b */
[----:B------:R-:W-:Y:S06]  /*03c0*/  BRA `(.L_x_15482) ;  /* 0x0000000800e87947 */ /* 0x000fec0003800000 */
.L_x_15485:
        /* <DEDUP_REMOVED lines=9> */
.L_x_15488:
[----:B------:R-:W2:Y:S02]  /*0460*/  LDG.E.U16 R4, desc[UR36][R4.64] ;  /* 0x0000002404047981 */ /* 0x000ea4000c1e1500 */
[----:B--2---:R-:W-:-:S06]  /*0470*/  HADD2.F32 R0, -RZ, R4.H0_H0 ;  /* 0x20000004ff007230 */ /* 0x004fcc0000004100 */
[----:B------:R-:W0:Y:S02]  /*0480*/  F2I.FTZ.TRUNC.NTZ R0, R0 ;  /* 0x0000000000007305 */ /* 0x000e24000021f100 */
[----:B0-----:R-:W-:Y:S01]  /*0490*/  PRMT R27, R0, 0x7610, R27 ;  /* 0x00007610001b7816 */ /* 0x001fe2000000001b */
[----:B------:R-:W-:Y:S06]  /*04a0*/  BRA `(.L_x_15482) ;  /* 0x0000000800b07947 */ /* 0x000fec0003800000 */
.L_x_15487:
[----:B------:R-:W2:Y:S02]  /*04b0*/  LDG.E.64 R4, desc[UR36][R4.64] ;  /* 0x0000002404047981 */ /* 0x000ea4000c1e1b00 */
[----:B--2---:R0:W1:Y:S01]  /*04c0*/  F2I.F64.TRUNC R27, R4 ;  /* 0x00000004001b7311 */ /* 0x004062000030d100 */
[----:B------:R-:W-:Y:S05]  /*04d0*/  BRA `(.L_x_15482) ;  /* 0x0000000800a47947 */ /* 0x000fea0003800000 */
.L_x_15477:
        /* <DEDUP_REMOVED lines=12> */
.L_x_15491:
[----:B------:R-:W2:Y:S02]  /*05a0*/  LDG.E.64 R4, desc[UR36][R4.64] ;  /* 0x0000002404047981 */ /* 0x000ea4000c1e1b00 */
[----:B--2---:R0:W1:Y:S01]  /*05b0*/  F2I.F64.TRUNC R27, R4 ;  /* 0x00000004001b7311 */ /* 0x004062000030d100 */
[----:B------:R-:W-:Y:S05]  /*05c0*/  BRA `(.L_x_15482) ;  /* 0x0000000800687947 */ /* 0x000fea0003800000 */
.L_x_15490:
        /* <DEDUP_REMOVED lines=27> */
.L_x_15493:
        /* <DEDUP_REMOVED lines=15> */
.L_x_15492:
[----:B------:R-:W2:Y:S02]  /*0870*/  LDG.E.U16 R0, desc[UR36][R4.64] ;  /* 0x0000002404007981 */ /* 0x000ea4000c1e1500 */
[----:B--2---:R-:W-:-:S06]  /*0880*/  IMAD.U32 R0, R0, 0x10000, RZ ;  /* 0x0001000000007824 */ /* 0x004fcc00078e00ff */
[----:B------:R-:W0:Y:S02]  /*0890*/  F2I.FTZ.TRUNC.NTZ R0, R0 ;  /* 0x0000000000007305 */ /* 0x000e24000021f100 */
[----:B0-----:R-:W-:Y:S01]  /*08a0*/  PRMT R27, R0, 0x7610, R27 ;  /* 0x00007610001b7816 */ /* 0x001fe2000000001b */
[----:B------:R-:W-:Y:S06]  /*08b0*/  BRA `(.L_x_15482) ;  /* 0x0000000400ac7947 */ /* 0x000fec0003800000 */
.L_x_15489:
        /* <DEDUP_REMOVED lines=10> */
.L_x_15496:
        /* <DEDUP_REMOVED lines=21> */
.L_x_15500:
[----:B------:R-:W-:Y:S05]  /*0ab0*/  BSYNC.RECONVERGENT B1 ;  /* 0x0000000000017941 */ /* 0x000fea0003800200 */
.L_x_15499:
[----:B------:R-:W-:Y:S01]  /*0ac0*/  IMAD.SHL.U32 R0, R0, 0x100000, RZ ;  /* 0x0010000000007824 */ /* 0x000fe200078e00ff */
[----:B------:R-:W-:-:S04]  /*0ad0*/  LEA R3, R3, 0x3b800000, 0x17 ;  /* 0x3b80000003037811 */ /* 0x000fc800078eb8ff */
[----:B------:R-:W-:-:S07]  /*0ae0*/  LOP3.LUT R0, R3, R0, R7, 0xfe, !PT ;  /* 0x0000000003007212 */ /* 0x000fce00078efe07 */
.L_x_15498:
[----:B------:R-:W-:Y:S05]  /*0af0*/  BSYNC.RECONVERGENT B0 ;  /* 0x0000000000007941 */ /* 0x000fea0003800200 */
.L_x_15497:
[----:B------:R-:W0:Y:S02]  /*0b00*/  F2I.FTZ.TRUNC.NTZ R0, R0 ;  /* 0x0000000000007305 */ /* 0x000e24000021f100 */
[----:B0-----:R-:W-:Y:S01]  /*0b10*/  PRMT R27, R0, 0x7610, R27 ;  /* 0x00007610001b7816 */ /* 0x001fe2000000001b */
[----:B------:R-:W-:Y:S06]  /*0b20*/  BRA `(.L_x_15482) ;  /* 0x0000000400107947 */ /* 0x000fec0003800000 */
.L_x_15495:
        /* <DEDUP_REMOVED lines=21> */
.L_x_15504:
[----:B------:R-:W-:Y:S05]  /*0c80*/  BSYNC.RECONVERGENT B1 ;  /* 0x0000000000017941 */ /* 0x000fea0003800200 */
.L_x_15503:
[----:B------:R-:W-:Y:S01]  /*0c90*/  IMAD.SHL.U32 R0, R0, 0x200000, RZ ;  /* 0x0020000000007824 */ /* 0x000fe200078e00ff */
[----:B------:R-:W-:-:S04]  /*0ca0*/  LEA R3, R3, 0x37800000, 0x17 ;  /* 0x3780000003037811 */ /* 0x000fc800078eb8ff */
[----:B------:R-:W-:-:S07]  /*0cb0*/  LOP3.LUT R0, R3, R0, R7, 0xfe, !PT ;  /* 0x0000000003007212 */ /* 0x000fce00078efe07 */
.L_x_15502:
[----:B------:R-:W-:Y:S05]  /*0cc0*/  BSYNC.RECONVERGENT B0 ;  /* 0x0000000000007941 */ /* 0x000fea0003800200 */
.L_x_15501:
[----:B------:R-:W0:Y:S02]  /*0cd0*/  F2I.FTZ.TRUNC.NTZ R0, R0 ;  /* 0x0000000000007305 */ /* 0x000e24000021f100 */
[----:B0-----:R-:W-:Y:S01]  /*0ce0*/  PRMT R27, R0, 0x7610, R27 ;  /* 0x00007610001b7816 */ /* 0x001fe2000000001b */
[----:B------:R-:W-:Y:S06]  /*0cf0*/  BRA `(.L_x_15482) ;  /* 0x00000000009c7947 */ /* 0x000fec0003800000 */
.L_x_15494:
[----:B------:R-:W-:-:S09]  /*0d00*/  UISETP.NE.AND UP0, UPT, UR4, 0x1c, UPT ;  /* 0x0000001c0400788c */ /* 0x000fd2000bf05270 */
[----:B------:R-:W-:Y:S05]  /*0d10*/  BRA.U !UP0, `(.L_x_15505) ;  /* 0x0000000108907547 */ /* 0x000fea000b800000 */
[----:B------:R-:W-:-:S09]  /*0d20*/  UISETP.NE.AND UP0, UPT, UR4, 0x1d, UPT ;  /* 0x0000001d0400788c */ /* 0x000fd2000bf05270 */
[----:B------:R-:W-:Y:S05]  /*0d30*/  BRA.U !UP0, `(.L_x_15506) ;  /* 0x0000000108807547 */ /* 0x000fea000b800000 */
[----:B------:R-:W-:-:S09]  /*0d40*/  UISETP.NE.AND UP0, UPT, UR4, 0x2c, UPT ;  /* 0x0000002c0400788c */ /* 0x000fd2000bf05270 */
[----:B------:R-:W-:Y:S05]  /*0d50*/  BRA.U !UP0, `(.L_x_15507) ;  /* 0x0000000108487547 */ /* 0x000fea000b800000 */
.L_x_15481:
        /* <DEDUP_REMOVED lines=16> */
.L_x_15508:
[----:B------:R-:W-:Y:S01]  /*0e60*/  PRMT R27, RZ, 0x7610, R27 ;  /* 0x00007610ff1b7816 */ /* 0x000fe2000000001b */
[----:B------:R-:W-:Y:S06]  /*0e70*/  BRA `(.L_x_15482) ;  /* 0x00000000003c7947 */ /* 0x000fec0003800000 */
.L_x_15507:
        /* <DEDUP_REMOVED lines=8> */
.L_x_15510:
[----:B------:R-:W-:Y:S05]  /*0f00*/  BSYNC.RECONVERGENT B0 ;  /* 0x0000000000007941 */ /* 0x000fea0003800200 */
.L_x_15509:
[----:B------:R-:W0:Y:S02]  /*0f10*/  F2I.FTZ.TRUNC.NTZ R0, R0 ;  /* 0x0000000000007305 */ /* 0x000e24000021f100 */
[----:B0-----:R-:W-:Y:S01]  /*0f20*/  PRMT R27, R0, 0x7610, R27 ;  /* 0x00007610001b7816 */ /* 0x001fe2000000001b */
[----:B------:R-:W-:Y:S06]  /*0f30*/  BRA `(.L_x_15482) ;  /* 0x00000000000c7947 */ /* 0x000fec0003800000 */
.L_x_15506:
[----:B------:R0:W5:Y:S01]  /*0f40*/  LDG.E.U8 R27, desc[UR36][R4.64] ;  /* 0x00000024041b7981 */ /* 0x000162000c1e1100 */
[----:B------:R-:W-:Y:S05]  /*0f50*/  BRA `(.L_x_15482) ;  /* 0x0000000000047947 */ /* 0x000fea0003800000 */
.L_x_15505:
[----:B------:R0:W5:Y:S02]  /*0f60*/  LDG.E.U8 R27, desc[UR36][R4.64] ;  /* 0x00000024041b7981 */ /* 0x000164000c1e1100 */
.L_x_15482:
        /* <DEDUP_REMOVED lines=18> */
.L_x_15514:
[----:B------:R1:W5:Y:S01]  /*1090*/  LDG.E.U8 R22, desc[UR36][R4.64] ;  /* 0x0000002404167981 */ /* 0x000362000c1e1100 */
[----:B------:R-:W-:Y:S05]  /*10a0*/  BRA `(.L_x_15516) ;  /* 0x0000000c00507947 */ /* 0x000fea0003800000 */
.L_x_15513:
        /* <DEDUP_REMOVED lines=8> */
.L_x_15518:
[----:B------:R3:W5:Y:S01]  /*1130*/  LDG.E.U8 R22, desc[UR36][R4.64] ;  /* 0x0000002404167981 */ /* 0x000762000c1e1100 */
[----:B------:R-:W-:Y:S05]  /*1140*/  BRA `(.L_x_15516) ;  /* 0x0000000c00287947 */ /* 0x000fea0003800000 */
.L_x_15517:
[----:B------:R2:W5:Y:S01]  /*1150*/  LDG.E.U16 R22, desc[UR36][R4.64] ;  /* 0x0000002404167981 */ /* 0x000562000c1e1500 */
[----:B------:R-:W-:Y:S05]  /*1160*/  BRA `(.L_x_15516) ;  /* 0x0000000c00207947 */ /* 0x000fea0003800000 */
.L_x_15512:
        /* <DEDUP_REMOVED lines=9> */
.L_x_15520:
[----:B------:R-:W2:Y:S02]  /*1200*/  LDG.E.U16 R0, desc[UR36][R4.64] ;  /* 0x0000002404007981 */ /* 0x000ea4000c1e1500 */
[----:B--2---:R-:W-:-:S06]  /*1210*/  HADD2.F32 R0, -RZ, R0.H0_H0 ;  /* 0x20000000ff007230 */ /* 0x004fcc0000004100 */
[----:B------:R-:W0:Y:S02]  /*1220*/  F2I.FTZ.TRUNC.NTZ R0, R0 ;  /* 0x0000000000007305 */ /* 0x000e24000021f100 */
[----:B0-----:R-:W-:Y:S01]  /*1230*/  PRMT R22, R0, 0x7610, R22 ;  /* 0x0000761000167816 */ /* 0x001fe20000000016 */
[----:B------:R-:W-:Y:S06]  /*1240*/  BRA `(.L_x_15516) ;  /* 0x0000000800e87947 */ /* 0x000fec0003800000 */
.L_x_15519:
        /* <DEDUP_REMOVED lines=9> */
.L_x_15522:
[----:B------:R-:W2:Y:S02]  /*12e0*/  LDG.E.U16 R4, desc[UR36][R4.64] ;  /* 0x0000002404047981 */ /* 0x000ea4000c1e1500 */
[----:B--2---:R-:W-:-:S06]  /*12f0*/  HADD2.F32 R0, -RZ, R4.H0_H0 ;  /* 0x20000004ff007230 */ /* 0x004fcc0000004100 */
[----:B------:R-:W0:Y:S02]  /*1300*/  F2I.FTZ.TRUNC.NTZ R0, R0 ;  /* 0x0000000000007305 */ /* 0x000e24000021f100 */
[----:B0-----:R-:W-:Y:S01]  /*1310*/  PRMT R22, R0, 0x7610, R22 ;  /* 0x0000761000167816 */ /* 0x001fe20000000016 */
[----:B------:R-:W-:Y:S06]  /*1320*/  BRA `(.L_x_15516) ;  /* 0x0000000800b07947 */ /* 0x000fec0003800000 */
.L_x_15521:
[----:B------:R-:W2:Y:S02]  /*1330*/  LDG.E.64 R4, desc[UR36][R4.64] ;  /* 0x0000002404047981 */ /* 0x000ea4000c1e1b00 */
[----:B--2---:R0:W1:Y:S01]  /*1340*/  F2I.F64.TRUNC R22, R4 ;  /* 0x0000000400167311 */ /* 0x004062000030d100 */
[----:B------:R-:W-:Y:S05]  /*1350*/  BRA `(.L_x_15516) ;  /* 0x0000000800a47947 */ /* 0x000fea0003800000 */
.L_x_15511:
        /* <DEDUP_REMOVED lines=12> */
.L_x_15525:
[----:B------:R-:W2:Y:S02]  /*1420*/  LDG.E.64 R4, desc[UR36][R4.64] ;  /* 0x0000002404047981 */ /* 0x000ea4000c1e1b00 */
[----:B--2---:R0:W1:Y:S01]  /*1430*/  F2I.F64.TRUNC R22, R4 ;  /* 0x0000000400167311 */ /* 0x004062000030d100 */
[----:B------:R-:W-:Y:S05]  /*1440*/  BRA `(.L_x_15516) ;  /* 0x0000000800687947 */ /* 0x000fea0003800000 */
.L_x_15524:
        /* <DEDUP_REMOVED lines=27> */
.L_x_15527:
        /* <DEDUP_REMOVED lines=15> */
.L_x_15526:
[----:B------:R-:W2:Y:S02]  /*16f0*/  LDG.E.U16 R0, desc[UR36][R4.64] ;  /* 0x0000002404007981 */ /* 0x000ea4000c1e1500 */
[----:B--2---:R-:W-:-:S06]  /*1700*/  IMAD.U32 R0, R0, 0x10000, RZ ;  /* 0x0001000000007824 */ /* 0x004fcc00078e00ff */
[----:B------:R-:W0:Y:S02]  /*1710*/  F2I.FTZ.TRUNC.NTZ R0, R0 ;  /* 0x0000000000007305 */ /* 0x000e24000021f100 */
[----:B0-----:R-:W-:Y:S01]  /*1720*/  PRMT R22, R0, 0x7610, R22 ;  /* 0x0000761000167816 */ /* 0x001fe20000000016 */
[----:B------:R-:W-:Y:S06]  /*1730*/  BRA `(.L_x_15516) ;  /* 0x0000000400ac7947 */ /* 0x000fec0003800000 */
.L_x_15523:
        /* <DEDUP_REMOVED lines=10> */
.L_x_15530:
        /* <DEDUP_REMOVED lines=21> */
.L_x_15534:
[----:B------:R-:W-:Y:S05]  /*1930*/  BSYNC.RECONVERGENT B1 ;  /* 0x0000000000017941 */ /* 0x000fea0003800200 */
.L_x_15533:
[----:B------:R-:W-:Y:S01]  /*1940*/  IMAD.SHL.U32 R0, R0, 0x100000, RZ ;  /* 0x0010000000007824 */ /* 0x000fe200078e00ff */
[----:B------:R-:W-:-:S04]  /*1950*/  LEA R3, R3, 0x3b800000, 0x17 ;  /* 0x3b80000003037811 */ /* 0x000fc800078eb8ff */
[----:B------:R-:W-:-:S07]  /*1960*/  LOP3.LUT R0, R3, R0, R7, 0xfe, !PT ;  /* 0x0000000003007212 */ /* 0x000fce00078efe07 */
.L_x_15532:
[----:B------:R-:W-:Y:S05]  /*1970*/  BSYNC.RECONVERGENT B0 ;  /* 0x0000000000007941 */ /* 0x000fea0003800200 */
.L_x_15531:
[----:B------:R-:W0:Y:S02]  /*1980*/  F2I.FTZ.TRUNC.NTZ R0, R0 ;  /* 0x0000000000007305 */ /* 0x000e24000021f100 */
[----:B0-----:R-:W-:Y:S01]  /*1990*/  PRMT R22, R0, 0x7610, R22 ;  /* 0x0000761000167816 */ /* 0x001fe20000000016 */
[----:B------:R-:W-:Y:S06]  /*19a0*/  BRA `(.L_x_15516) ;  /* 0x0000000400107947 */ /* 0x000fec0003800000 */
.L_x_15529:
        /* <DEDUP_REMOVED lines=21> */
.L_x_15538:
[----:B------:R-:W-:Y:S05]  /*1b00*/  BSYNC.RECONVERGENT B1 ;  /* 0x0000000000017941 */ /* 0x000fea0003800200 */
.L_x_15537:
[----:B------:R-:W-:Y:S01]  /*1b10*/  IMAD.SHL.U32 R0, R0, 0x200000, RZ ;  /* 0x0020000000007824 */ /* 0x000fe200078e00ff */
[----:B------:R-:W-:-:S04]  /*1b20*/  LEA R3, R3, 0x37800000, 0x17 ;  /* 0x3780000003037811 */ /* 0x000fc800078eb8ff */
[----:B------:R-:W-:-:S07]  /*1b30*/  LOP3.LUT R0, R3, R0, R7, 0xfe, !PT ;  /* 0x0000000003007212 */ /* 0x000fce00078efe07 */
.L_x_15536:
[----:B------:R-:W-:Y:S05]  /*1b40*/  BSYNC.RECONVERGENT B0 ;  /* 0x0000000000007941 */ /* 0x000fea0003800200 */
.L_x_15535:
[----:B------:R-:W0:Y:S02]  /*1b50*/  F2I.FTZ.TRUNC.NTZ R0, R0 ;  /* 0x0000000000007305 */ /* 0x000e24000021f100 */
[----:B0-----:R-:W-:Y:S01]  /*1b60*/  PRMT R22, R0, 0x7610, R22 ;  /* 0x0000761000167816 */ /* 0x001fe20000000016 */
[----:B------:R-:W-:Y:S06]  /*1b70*/  BRA `(.L_x_15516) ;  /* 0x00000000009c7947 */ /* 0x000fec0003800000 */
.L_x_15528:
[----:B------:R-:W-:-:S09]  /*1b80*/  UISETP.NE.AND UP0, UPT, UR4, 0x1c, UPT ;  /* 0x0000001c0400788c */ /* 0x000fd2000bf05270 */
[----:B------:R-:W-:Y:S05]  /*1b90*/  BRA.U !UP0, `(.L_x_15539) ;  /* 0x0000000108907547 */ /* 0x000fea000b800000 */
[----:B------:R-:W-:-:S09]  /*1ba0*/  UISETP.NE.AND UP0, UPT, UR4, 0x1d, UPT ;  /* 0x0000001d0400788c */ /* 0x000fd2000bf05270 */
[----:B------:R-:W-:Y:S05]  /*1bb0*/  BRA.U !UP0, `(.L_x_15540) ;  /* 0x0000000108807547 */ /* 0x000fea000b800000 */
[----:B------:R-:W-:-:S09]  /*1bc0*/  UISETP.NE.AND UP0, UPT, UR4, 0x2c, UPT ;  /* 0x0000002c0400788c */ /* 0x000fd2000bf05270 */
[----:B------:R-:W-:Y:S05]  /*1bd0*/  BRA.U !UP0, `(.L_x_15541) ;  /* 0x0000000108487547 */ /* 0x000fea000b800000 */
.L_x_15515:
        /* <DEDUP_REMOVED lines=16> */
.L_x_15542:
[----:B------:R-:W-:Y:S01]  /*1ce0*/  PRMT R22, RZ, 0x7610, R22 ;  /* 0x00007610ff167816 */ /* 0x000fe20000000016 */
[----:B------:R-:W-:Y:S06]  /*1cf0*/  BRA `(.L_x_15516) ;  /* 0x00000000003c7947 */ /* 0x000fec0003800000 */
.L_x_15541:
        /* <DEDUP_REMOVED lines=8> */
.L_x_15544:
[----:B------:R-:W-:Y:S05]  /*1d80*/  BSYNC.RECONVERGENT B0 ;  /* 0x0000000000007941 */ /* 0x000fea0003800200 */
.L_x_15543:
[----:B------:R-:W0:Y:S02]  /*1d90*/  F2I.FTZ.TRUNC.NTZ R0, R0 ;  /* 0x0000000000007305 */ /* 0x000e24000021f100 */
[----:B0-----:R-:W-:Y:S01]  /*1da0*/  PRMT R22, R0, 0x7610, R22 ;  /* 0x0000761000167816 */ /* 0x001fe20000000016 */
[----:B------:R-:W-:Y:S06]  /*1db0*/  BRA `(.L_x_15516) ;  /* 0x00000000000c7947 */ /* 0x000fec0003800000 */
.L_x_15540:
[----:B------:R0:W5:Y:S01]  /*1dc0*/  LDG.E.U8 R22, desc[UR36][R4.64] ;  /* 0x0000002404167981 */ /* 0x000162000c1e1100 */
[----:B------:R-:W-:Y:S05]  /*1dd0*/  BRA `(.L_x_15516) ;  /* 0x0000000000047947 */ /* 0x000fea0003800000 */
.L_x_15539:
[----:B------:R0:W5:Y:S02]  /*1de0*/  LDG.E.U8 R22, desc[UR36][R4.64] ;  /* 0x0000002404167981 */ /* 0x000164000c1e1100 */
.L_x_15516:
[----:B------:R-:W-:-:S07]  /*1df0*/  VIADD R29, R23, 0x80 ;  /* 0x00000080171d7836 */ /* 0x000fce0000000000 */
.L_x_15476:
[----:B------:R-:W-:Y:S05]  /*1e00*/  BSYNC.RECONVERGENT B6 ;  /* 0x0000000000067941 */ /* 0x000fea0003800200 */
.L_x_15475:
        /* <DEDUP_REMOVED lines=24> */
.L_x_15550:
[----:B------:R0:W5:Y:S01]  /*1f90*/  LDG.E.U8 R25, desc[UR36][R4.64] ;  /* 0x0000002404197981 */ /* 0x000162000c1e1100 */
[----:B------:R-:W-:Y:S05]  /*1fa0*/  BRA `(.L_x_15552) ;  /* 0x0000000c00507947 */ /* 0x000fea0003800000 */
.L_x_15549:
        /* <DEDUP_REMOVED lines=8> */
.L_x_15554:
[----:B------:R0:W5:Y:S01]  /*2030*/  LDG.E.U8 R25, desc[UR36][R4.64] ;  /* 0x0000002404197981 */ /* 0x000162000c1e1100 */
[----:B------:R-:W-:Y:S05]  /*2040*/  BRA `(.L_x_15552) ;  /* 0x0000000c00287947 */ /* 0x000fea0003800000 */
.L_x_15553:
[----:B------:R0:W5:Y:S01]  /*2050*/  LDG.E.U16 R25, desc[UR36][R4.64] ;  /* 0x0000002404197981 */ /* 0x000162000c1e1500 */
[----:B------:R-:W-:Y:S05]  /*2060*/  BRA `(.L_x_15552) ;  /* 0x0000000c00207947 */ /* 0x000fea0003800000 */
.L_x_15548:
        /* <DEDUP_REMOVED lines=9> */
.L_x_15556:
[----:B------:R-:W2:Y:S02]  /*2100*/  LDG.E.U16 R0, desc[UR36][R4.64] ;  /* 0x0000002404007981 */ /* 0x000ea4000c1e1500 */
[----:B--2---:R-:W-:-:S06]  /*2110*/  HADD2.F32 R0, -RZ, R0.H0_H0 ;  /* 0x20000000ff007230 */ /* 0x004fcc0000004100 */
[----:B------:R-:W0:Y:S02]  /*2120*/  F2I.FTZ.TRUNC.NTZ R0, R0 ;  /* 0x0000000000007305 */ /* 0x000e24000021f100 */
[----:B0-----:R-:W-:Y:S01]  /*2130*/  PRMT R25, R0, 0x7610, R25 ;  /* 0x0000761000197816 */ /* 0x001fe20000000019 */
[----:B------:R-:W-:Y:S06]  /*2140*/  BRA `(.L_x_15552) ;  /* 0x0000000800e87947 */ /* 0x000fec0003800000 */
.L_x_15555:
        /* <DEDUP_REMOVED lines=9> */
.L_x_15558:
[----:B------:R-:W2:Y:S02]  /*21e0*/  LDG.E.U16 R4, desc[UR36][R4.64] ;  /* 0x0000002404047981 */ /* 0x000ea4000c1e1500 */
[----:B--2---:R-:W-:-:S06]  /*21f0*/  HADD2.F32 R0, -RZ, R4.H0_H0 ;  /* 0x20000004ff007230 */ /* 0x004fcc0000004100 */
[----:B------:R-:W0:Y:S02]  /*2200*/  F2I.FTZ.TRUNC.NTZ R0, R0 ;  /* 0x0000000000007305 */ /* 0x000e24000021f100 */
[----:B0-----:R-:W-:Y:S01]  /*2210*/  PRMT R25, R0, 0x7610, R25 ;  /* 0x0000761000197816 */ /* 0x001fe20000000019 */
[----:B------:R-:W-:Y:S06]  /*2220*/  BRA `(.L_x_15552) ;  /* 0x0000000800b07947 */ /* 0x000fec0003800000 */
.L_x_15557:
[----:B------:R-:W2:Y:S02]  /*2230*/  LDG.E.64 R4, desc[UR36][R4.64] ;  /* 0x0000002404047981 */ /* 0x000ea4000c1e1b00 */
[----:B--2---:R0:W1:Y:S01]  /*2240*/  F2I.F64.TRUNC R25, R4 ;  /* 0x0000000400197311 */ /* 0x004062000030d100 */
[----:B------:R-:W-:Y:S05]  /*2250*/  BRA `(.L_x_15552) ;  /* 0x0000000800a47947 */ /* 0x000fea0003800000 */
.L_x_15547:
        /* <DEDUP_REMOVED lines=12> */
.L_x_15561:
[----:B------:R-:W2:Y:S02]  /*2320*/  LDG.E.64 R4, desc[UR36][R4.64] ;  /* 0x0000002404047981 */ /* 0x000ea4000c1e1b00 */
[----:B--2---:R0:W1:Y:S01]  /*2330*/  F2I.F64.TRUNC R25, R4 ;  /* 0x0000000400197311 */ /* 0x004062000030d100 */
[----:B------:R-:W-:Y:S05]  /*2340*/  BRA `(.L_x_15552) ;  /* 0x0000000800687947 */ /* 0x000fea0003800000 */
.L_x_15560:
        /* <DEDUP_REMOVED lines=27> */
.L_x_15563:
        /* <DEDUP_REMOVED lines=15> */
.L_x_15562:
[----:B------:R-:W2:Y:S02]  /*25f0*/  LDG.E.U16 R0, desc[UR36][R4.64] ;  /* 0x0000002404007981 */ /* 0x000ea4000c1e1500 */
[----:B--2---:R-:W-:-:S06]  /*2600*/  IMAD.U32 R0, R0, 0x10000, RZ ;  /* 0x0001000000007824 */ /* 0x004fcc00078e00ff */
[----:B------:R-:W0:Y:S02]  /*2610*/  F2I.FTZ.TRUNC.NTZ R0, R0 ;  /* 0x0000000000007305 */ /* 0x000e24000021f100 */
[----:B0-----:R-:W-:Y:S01]  /*2620*/  PRMT R25, R0, 0x7610, R25 ;  /* 0x0000761000197816 */ /* 0x001fe20000000019 */
[----:B------:R-:W-:Y:S06]  /*2630*/  BRA `(.L_x_15552) ;  /* 0x0000000400ac7947 */ /* 0x000fec0003800000 */
.L_x_15559:
        /* <DEDUP_REMOVED lines=10> */
.L_x_15566:
        /* <DEDUP_REMOVED lines=21> */
.L_x_15570:
[----:B------:R-:W-:Y:S05]  /*2830*/  BSYNC.RECONVERGENT B1 ;  /* 0x0000000000017941 */ /* 0x000fea0003800200 */
.L_x_15569:
[----:B------:R-:W-:Y:S01]  /*2840*/  IMAD.SHL.U32 R0, R0, 0x100000, RZ ;  /* 0x0010000000007824 */ /* 0x000fe200078e00ff */
[----:B------:R-:W-:-:S04]  /*2850*/  LEA R3, R3, 0x3b800000, 0x17 ;  /* 0x3b80000003037811 */ /* 0x000fc800078eb8ff */
[----:B------:R-:W-:-:S07]  /*2860*/  LOP3.LUT R0, R3, R0, R7, 0xfe, !PT ;  /* 0x0000000003007212 */ /* 0x000fce00078efe07 */
.L_x_15568:
[----:B------:R-:W-:Y:S05]  /*2870*/  BSYNC.RECONVERGENT B0 ;  /* 0x0000000000007941 */ /* 0x000fea0003800200 */
.L_x_15567:
[----:B------:R-:W0:Y:S02]  /*2880*/  F2I.FTZ.TRUNC.NTZ R0, R0 ;  /* 0x0000000000007305 */ /* 0x000e24000021f100 */
[----:B0-----:R-:W-:Y:S01]  /*2890*/  PRMT R25, R0, 0x7610, R25 ;  /* 0x0000761000197816 */ /* 0x001fe20000000019 */
[----:B------:R-:W-:Y:S06]  /*28a0*/  BRA `(.L_x_15552) ;  /* 0x0000000400107947 */ /* 0x000fec0003800000 */
.L_x_15565:
        /* <DEDUP_REMOVED lines=21> */
.L_x_15574:
[----:B------:R-:W-:Y:S05]  /*2a00*/  BSYNC.RECONVERGENT B1 ;  /* 0x0000000000017941 */ /* 0x000fea0003800200 */
.L_x_15573:
[----:B------:R-:W-:Y:S01]  /*2a10*/  IMAD.SHL.U32 R0, R0, 0x200000, RZ ;  /* 0x0020000000007824 */ /* 0x000fe200078e00ff */
[----:B------:R-:W-:-:S04]  /*2a20*/  LEA R3, R3, 0x37800000, 0x17 ;  /* 0x3780000003037811 */ /* 0x000fc800078eb8ff */
[----:B------:R-:W-:-:S07]  /*2a30*/  LOP3.LUT R0, R3, R0, R7, 0xfe, !PT ;  /* 0x0000000003007212 */ /* 0x000fce00078efe07 */
.L_x_15572:
[----:B------:R-:W-:Y:S05]  /*2a40*/  BSYNC.RECONVERGENT B0 ;  /* 0x0000000000007941 */ /* 0x000fea0003800200 */
.L_x_15571:
[----:B------:R-:W0:Y:S02]  /*2a50*/  F2I.FTZ.TRUNC.NTZ R0, R0 ;  /* 0x0000000000007305 */ /* 0x000e24000021f100 */
[----:B0-----:R-:W-:Y:S01]  /*2a60*/  PRMT R25, R0, 0x7610, R25 ;  /* 0x0000761000197816 */ /* 0x001fe20000000019 */
[----:B------:R-:W-:Y:S06]  /*2a70*/  BRA `(.L_x_15552) ;  /* 0x00000000009c7947 */ /* 0x000fec0003800000 */
.L_x_15564:
        /* <DEDUP_REMOVED lines=14> */
.L_x_15578:
[----:B------:R-:W-:Y:S05]  /*2b60*/  BSYNC.RECONVERGENT B0 ;  /* 0x0000000000007941 */ /* 0x000fea0003800200 */
.L_x_15577:
[----:B------:R-:W0:Y:S02]  /*2b70*/  F2I.FTZ.TRUNC.NTZ R0, R0 ;  /* 0x0000000000007305 */ /* 0x000e24000021f100 */
[----:B0-----:R-:W-:Y:S01]  /*2b80*/  PRMT R25, R0, 0x7610, R25 ;  /* 0x0000761000197816 */ /* 0x001fe20000000019 */
[----:B------:R-:W-:Y:S06]  /*2b90*/  BRA `(.L_x_15552) ;  /* 0x0000000000547947 */ /* 0x000fec0003800000 */
.L_x_15551:
        /* <DEDUP_REMOVED lines=16> */
.L_x_15579:
[----:B------:R-:W-:Y:S01]  /*2ca0*/  PRMT R25, RZ, 0x7610, R25 ;  /* 0x00007610ff197816 */ /* 0x000fe20000000019 */
[----:B------:R-:W-:Y:S06]  /*2cb0*/  BRA `(.L_x_15552) ;  /* 0x00000000000c7947 */ /* 0x000fec0003800000 */
.L_x_15576:
[----:B------:R2:W5:Y:S01]  /*2cc0*/  LDG.E.U8 R25, desc[UR36][R4.64] ;  /* 0x0000002404197981 */ /* 0x000562000c1e1100 */
[----:B------:R-:W-:Y:S05]  /*2cd0*/  BRA `(.L_x_15552) ;  /* 0x0000000000047947 */ /* 0x000fea0003800000 */
.L_x_15575:
[----:B------:R3:W5:Y:S02]  /*2ce0*/  LDG.E.U8 R25, desc[UR36][R4.64] ;  /* 0x0000002404197981 */ /* 0x000764000c1e1100 */
.L_x_15552:
        /* <DEDUP_REMOVED lines=18> */
.L_x_15583:
[----:B------:R0:W5:Y:S01]  /*2e10*/  LDG.E.U8 R28, desc[UR36][R4.64] ;  /* 0x00000024041c7981 */ /* 0x000162000c1e1100 */
[----:B------:R-:W-:Y:S05]  /*2e20*/  BRA `(.L_x_15585) ;  /* 0x0000000c00507947 */ /* 0x000fea0003800000 */
.L_x_15582:
        /* <DEDUP_REMOVED lines=8> */
.L_x_15587:
[----:B------:R0:W5:Y:S01]  /*2eb0*/  LDG.E.U8 R28, desc[UR36][R4.64] ;  /* 0x00000024041c7981 */ /* 0x000162000c1e1100 */
[----:B------:R-:W-:Y:S05]  /*2ec0*/  BRA `(.L_x_15585) ;  /* 0x0000000c00287947 */ /* 0x000fea0003800000 */
.L_x_15586:
[----:B------:R0:W5:Y:S01]  /*2ed0*/  LDG.E.U16 R28, desc[UR36][R4.64] ;  /* 0x00000024041c7981 */ /* 0x000162000c1e1500 */
[----:B------:R-:W-:Y:S05]  /*2ee0*/  BRA `(.L_x_15585) ;  /* 0x0000000c00207947 */ /* 0x000fea0003800000 */
.L_x_15581:
        /* <DEDUP_REMOVED lines=9> */
.L_x_15589:
[----:B------:R-:W2:Y:S02]  /*2f80*/  LDG.E.U16 R0, desc[UR36][R4.64] ;  /* 0x0000002404007981 */ /* 0x000ea4000c1e1500 */
[----:B--2---:R-:W-:-:S06]  /*2f90*/  HADD2.F32 R0, -RZ, R0.H0_H0 ;  /* 0x20000000ff007230 */ /* 0x004fcc0000004100 */
[----:B------:R-:W0:Y:S02]  /*2fa0*/  F2I.FTZ.TRUNC.NTZ R0, R0 ;  /* 0x0000000000007305 */ /* 0x000e24000021f100 */
[----:B0-----:R-:W-:Y:S01]  /*2fb0*/  PRMT R28, R0, 0x7610, R28 ;  /* 0x00007610001c7816 */ /* 0x001fe2000000001c */
[----:B------:R-:W-:Y:S06]  /*2fc0*/  BRA `(.L_x_15585) ;  /* 0x0000000800e87947 */ /* 0x000fec0003800000 */
.L_x_15588:
        /* <DEDUP_REMOVED lines=9> */
.L_x_15591:
[----:B------:R-:W2:Y:S02]  /*3060*/  LDG.E.U16 R4, desc[UR36][R4.64] ;  /* 0x0000002404047981 */ /* 0x000ea4000c1e1500 */
[----:B--2---:R-:W-:-:S06]  /*3070*/  HADD2.F32 R0, -RZ, R4.H0_H0 ;  /* 0x20000004ff007230 */ /* 0x004fcc0000004100 */
[----:B------:R-:W0:Y:S02]  /*3080*/  F2I.FTZ.TRUNC.NTZ R0, R0 ;  /* 0x0000000000007305 */ /* 0x000e24000021f100 */
[----:B0-----:R-:W-:Y:S01]  /*3090*/  PRMT R28, R0, 0x7610, R28 ;  /* 0x00007610001c7816 */ /* 0x001fe2000000001c */
[----:B------:R-:W-:Y:S06]  /*30a0*/  BRA `(.L_x_15585) ;  /* 0x0000000800b07947 */ /* 0x000fec0003800000 */
.L_x_15590:
[----:B------:R-:W2:Y:S02]  /*30b0*/  LDG.E.64 R4, desc[UR36][R4.64] ;  /* 0x0000002404047981 */ /* 0x000ea4000c1e1b00 */
[----:B--2---:R0:W2:Y:S01]  /*30c0*/  F2I.F64.TRUNC R28, R4 ;  /* 0x00000004001c7311 */ /* 0x0040a2000030d100 */
[----:B------:R-:W-:Y:S05]  /*30d0*/  BRA `(.L_x_15585) ;  /* 0x0000000800a47947 */ /* 0x000fea0003800000 */
.L_x_15580:
        /* <DEDUP_REMOVED lines=12> */
.L_x_15594:
[----:B------:R-:W2:Y:S02]  /*31a0*/  LDG.E.64 R4, desc[UR36][R4.64] ;  /* 0x0000002404047981 */ /* 0x000ea4000c1e1b00 */
[----:B--2---:R4:W0:Y:S01]  /*31b0*/  F2I.F64.TRUNC R28, R4 ;  /* 0x00000004001c7311 */ /* 0x004822000030d100 */
[----:B------:R-:W-:Y:S05]  /*31c0*/  BRA `(.L_x_15585) ;  /* 0x0000000800687947 */ /* 0x000fea0003800000 */
.L_x_15593:
        /* <DEDUP_REMOVED lines=27> */
.L_x_15596:
        /* <DEDUP_REMOVED lines=15> */
.L_x_15595:
[----:B------:R-:W2:Y:S02]  /*3470*/  LDG.E.U16 R0, desc[UR36][R4.64] ;  /* 0x0000002404007981 */ /* 0x000ea4000c1e1500 */
[----:B--2---:R-:W-:-:S06]  /*3480*/  IMAD.U32 R0, R0, 0x10000, RZ ;  /* 0x0001000000007824 */ /* 0x004fcc00078e00ff */
[----:B------:R-:W0:Y:S02]  /*3490*/  F2I.FTZ.TRUNC.NTZ R0, R0 ;  /* 0x0000000000007305 */ /* 0x000e24000021f100 */
[----:B0-----:R-:W-:Y:S01]  /*34a0*/  PRMT R28, R0, 0x7610, R28 ;  /* 0x00007610001c7816 */ /* 0x001fe2000000001c */
[----:B------:R-:W-:Y:S06]  /*34b0*/  BRA `(.L_x_15585) ;  /* 0x0000000400ac7947 */ /* 0x000fec0003800000 */
.L_x_15592:
        /* <DEDUP_REMOVED lines=10> */
.L_x_15599:
        /* <DEDUP_REMOVED lines=21> */
.L_x_15603:
[----:B------:R-:W-:Y:S05]  /*36b0*/  BSYNC.RECONVERGENT B1 ;  /* 0x0000000000017941 */ /* 0x000fea0003800200 */
.L_x_15602:
[----:B------:R-:W-:Y:S01]  /*36c0*/  IMAD.SHL.U32 R0, R0, 0x100000, RZ ;  /* 0x0010000000007824 */ /* 0x000fe200078e00ff */
[----:B------:R-:W-:-:S04]  /*36d0*/  LEA R3, R3, 0x3b800000, 0x17 ;  /* 0x3b80000003037811 */ /* 0x000fc800078eb8ff */
[----:B------:R-:W-:-:S07]  /*36e0*/  LOP3.LUT R0, R3, R0, R7, 0xfe, !PT ;  /* 0x0000000003007212 */ /* 0x000fce00078efe07 */
.L_x_15601:
[----:B------:R-:W-:Y:S05]  /*36f0*/  BSYNC.RECONVERGENT B0 ;  /* 0x0000000000007941 */ /* 0x000fea0003800200 */
.L_x_15600:
[----:B------:R-:W0:Y:S02]  /*3700*/  F2I.FTZ.TRUNC.NTZ R0, R0 ;  /* 0x0000000000007305 */ /* 0x000e24000021f100 */
[----:B0-----:R-:W-:Y:S01]  /*3710*/  PRMT R28, R0, 0x7610, R28 ;  /* 0x00007610001c7816 */ /* 0x001fe2000000001c */
[----:B------:R-:W-:Y:S06]  /*3720*/  BRA `(.L_x_15585) ;  /* 0x0000000400107947 */ /* 0x000fec0003800000 */
.L_x_15598:
        /* <DEDUP_REMOVED lines=21> */
.L_x_15607:
[----:B------:R-:W-:Y:S05]  /*3880*/  BSYNC.RECONVERGENT B1 ;  /* 0x0000000000017941 */ /* 0x000fea0003800200 */
.L_x_15606:
[----:B------:R-:W-:Y:S01]  /*3890*/  IMAD.SHL.U32 R0, R0, 0x200000, RZ ;  /* 0x0020000000007824 */ /* 0x000fe200078e00ff */
[----:B------:R-:W-:-:S04]  /*38a0*/  LEA R3, R3, 0x37800000, 0x17 ;  /* 0x3780000003037811 */ /* 0x000fc800078eb8ff */
[----:B------:R-:W-:-:S07]  /*38b0*/  LOP3.LUT R0, R3, R0, R7, 0xfe, !PT ;  /* 0x0000000003007212 */ /* 0x000fce00078efe07 */
.L_x_15605:
[----:B------:R-:W-:Y:S05]  /*38c0*/  BSYNC.RECONVERGENT B0 ;  /* 0x0000000000007941 */ /* 0x000fea0003800200 */
.L_x_15604:
[----:B------:R-:W0:Y:S02]  /*38d0*/  F2I.FTZ.TRUNC.NTZ R0, R0 ;  /* 0x0000000000007305 */ /* 0x000e24000021f100 */
[----:B0-----:R-:W-:Y:S01]  /*38e0*/  PRMT R28, R0, 0x7610, R28 ;  /* 0x00007610001c7816 */ /* 0x001fe2000000001c */
[----:B------:R-:W-:Y:S06]  /*38f0*/  BRA `(.L_x_15585) ;  /* 0x00000000009c7947 */ /* 0x000fec0003800000 */
.L_x_15597:
        /* <DEDUP_REMOVED lines=14> */
.L_x_15611:
[----:B------:R-:W-:Y:S05]  /*39e0*/  BSYNC.RECONVERGENT B0 ;  /* 0x0000000000007941 */ /* 0x000fea0003800200 */
.L_x_15610:
[----:B------:R-:W0:Y:S02]  /*39f0*/  F2I.FTZ.TRUNC.NTZ R0, R0 ;  /* 0x0000000000007305 */ /* 0x000e24000021f100 */
[----:B0-----:R-:W-:Y:S01]  /*3a00*/  PRMT R28, R0, 0x7610, R28 ;  /* 0x00007610001c7816 */ /* 0x001fe2000000001c */
[----:B------:R-:W-:Y:S06]  /*3a10*/  BRA `(.L_x_15585) ;  /* 0x0000000000547947 */ /* 0x000fec0003800000 */
.L_x_15584:
        /* <DEDUP_REMOVED lines=16> */
.L_x_15612:
[----:B------:R-:W-:Y:S01]  /*3b20*/  PRMT R28, RZ, 0x7610, R28 ;  /* 0x00007610ff1c7816 */ /* 0x000fe2000000001c */
[----:B------:R-:W-:Y:S06]  /*3b30*/  BRA `(.L_x_15585) ;  /* 0x00000000000c7947 */ /* 0x000fec0003800000 */
.L_x_15609:
[----:B------:R2:W5:Y:S01]  /*3b40*/  LDG.E.U8 R28, desc[UR36][R4.64] ;  /* 0x00000024041c7981 */ /* 0x000562000c1e1100 */
[----:B------:R-:W-:Y:S05]  /*3b50*/  BRA `(.L_x_15585) ;  /* 0x0000000000047947 */ /* 0x000fea0003800000 */
.L_x_15608:
[----:B------:R3:W5:Y:S02]  /*3b60*/  LDG.E.U8 R28, desc[UR36][R4.64] ;  /* 0x00000024041c7981 */ /* 0x000764000c1e1100 */
.L_x_15585:
[----:B------:R-:W-:-:S07]  /*3b70*/  VIADD R29, R29, 0x80 ;  /* 0x000000801d1d7836 */ /* 0x000fce0000000000 */
.L_x_15546:
[----:B------:R-:W-:Y:S05]  /*3b80*/  BSYNC.RECONVERGENT B6 ;  /* 0x0000000000067941 */ /* 0x000fea0003800200 */
.L_x_15545:
        /* <DEDUP_REMOVED lines=24> */
.L_x_15618:
[----:B------:R0:W5:Y:S01]  /*3d10*/  LDG.E.U8 R19, desc[UR36][R4.64] ;  /* 0x0000002404137981 */ /* 0x000162000c1e1100 */
[----:B------:R-:W-:Y:S05]  /*3d20*/  BRA `(.L_x_15620) ;  /* 0x0000000c00507947 */ /* 0x000fea0003800000 */
.L_x_15617:
        /* <DEDUP_REMOVED lines=8> */
.L_x_15622:
[----:B------:R0:W5:Y:S01]  /*3db0*/  LDG.E.U8 R19, desc[UR36][R4.64] ;  /* 0x0000002404137981 */ /* 0x000162000c1e1100 */
[----:B------:R-:W-:Y:S05]  /*3dc0*/  BRA `(.L_x_15620) ;  /* 0x0000000c00287947 */ /* 0x000fea0003800000 */
.L_x_15621:
[----:B------:R0:W5:Y:S01]  /*3dd0*/  LDG.E.U16 R19, desc[UR36][R4.64] ;  /* 0x0000002404137981 */ /* 0x000162000c1e1500 */
[----:B------:R-:W-:Y:S05]  /*3de0*/  BRA `(.L_x_15620) ;  /* 0x0000000c00207947 */ /* 0x000fea0003800000 */
.L_x_15616:
        /* <DEDUP_REMOVED lines=9> */
.L_x_15624:
[----:B------:R-:W2:Y:S02]  /*3e80*/  LDG.E.U16 R0, desc[UR36][R4.64] ;  /* 0x0000002404007981 */ /* 0x000ea4000c1e1500 */
[----:B--2---:R-:W-:-:S06]  /*3e90*/  HADD2.F32 R0, -RZ, R0.H0_H0 ;  /* 0x20000000ff007230 */ /* 0x004fcc0000004100 */
[----:B------:R-:W0:Y:S02]  /*3ea0*/  F2I.FTZ.TRUNC.NTZ R0, R0 ;  /* 0x0000000000007305 */ /* 0x000e24000021f100 */
[----:B0-----:R-:W-:Y:S01]  /*3eb0*/  PRMT R19, R0, 0x7610, R19 ;  /* 0x0000761000137816 */ /* 0x001fe20000000013 */
[----:B------:R-:W-:Y:S06]  /*3ec0*/  BRA `(.L_x_15620) ;  /* 0x0000000800e87947 */ /* 0x000fec0003800000 */
.L_x_15623:
        /* <DEDUP_REMOVED lines=9> */
.L_x_15626:
[----:B------:R-:W2:Y:S02]  /*3f60*/  LDG.E.U16 R4, desc[UR36][R4.64] ;  /* 0x0000002404047981 */ /* 0x000ea4000c1e1500 */
[----:B--2---:R-:W-:-:S06]  /*3f70*/  HADD2.F32 R0, -RZ, R4.H0_H0 ;  /* 0x20000004ff007230 */ /* 0x004fcc0000004100 */
[----:B------:R-:W0:Y:S02]  /*3f80*/  F2I.FTZ.TRUNC.NTZ R0, R0 ;  /* 0x0000000000007305 */ /* 0x000e24000021f100 */
[----:B0-----:R-:W-:Y:S01]  /*3f90*/  PRMT R19, R0, 0x7610, R19 ;  /* 0x0000761000137816 */ /* 0x001fe20000000013 */
[----:B------:R-:W-:Y:S06]  /*3fa0*/  BRA `(.L_x_15620) ;  /* 0x0000000800b07947 */ /* 0x000fec0003800000 */
.L_x_15625:
[----:B------:R-:W2:Y:S02]  /*3fb0*/  LDG.E.64 R4, desc[UR36][R4.64] ;  /* 0x0000002404047981 */ /* 0x000ea4000c1e1b00 */
[----:B--2---:R0:W1:Y:S01]  /*3fc0*/  F2I.F64.TRUNC R19, R4 ;  /* 0x0000000400137311 */ /* 0x004062000030d100 */
[----:B------:R-:W-:Y:S05]  /*3fd0*/  BRA `(.L_x_15620) ;  /* 0x0000000800a47947 */ /* 0x000fea0003800000 */
.L_x_15615:
        /* <DEDUP_REMOVED lines=12> */
.L_x_15629:
[----:B------:R-:W2:Y:S02]  /*40a0*/  LDG.E.64 R4, desc[UR36][R4.64] ;  /* 0x0000002404047981 */ /* 0x000ea4000c1e1b00 */
[----:B--2---:R0:W1:Y:S01]  /*40b0*/  F2I.F64.TRUNC R19, R4 ;  /* 0x0000000400137311 */ /* 0x004062000030d100 */
[----:B------:R-:W-:Y:S05]  /*40c0*/  BRA `(.L_x_15620) ;  /* 0x0000000800687947 */ /* 0x000fea0003800000 */
.L_x_15628:
        /* <DEDUP_REMOVED lines=27> */
.L_x_15631:
        /* <DEDUP_REMOVED lines=15> */
.L_x_15630:
[----:B------:R-:W2:Y:S02]  /*4370*/  LDG.E.U16 R0, desc[UR36][R4.64] ;  /* 0x0000002404007981 */ /* 0x000ea4000c1e1500 */
[----:B--2---:R-:W-:-:S06]  /*4380*/  IMAD.U32 R0, R0, 0x10000, RZ ;  /* 0x0001000000007824 */ /* 0x004fcc00078e00ff */
[----:B------:R-:W0:Y:S02]  /*4390*/  F2I.FTZ.TRUNC.NTZ R0, R0 ;  /* 0x0000000000007305 */ /* 0x000e24000021f100 */
[----:B0-----:R-:W-:Y:S01]  /*43a0*/  PRMT R19, R0, 0x7610, R19 ;  /* 0x0000761000137816 */ /* 0x001fe20000000013 */
[----:B------:R-:W-:Y:S06]  /*43b0*/  BRA `(.L_x_15620) ;  /* 0x0000000400ac7947 */ /* 0x000fec0003800000 */
.L_x_15627:
        /* <DEDUP_REMOVED lines=10> */
.L_x_15634:
        /* <DEDUP_REMOVED lines=21> */
.L_x_15638:
[----:B------:R-:W-:Y:S05]  /*45b0*/  BSYNC.RECONVERGENT B1 ;  /* 0x0000000000017941 */ /* 0x000fea0003800200 */
.L_x_15637:
[----:B------:R-:W-:Y:S01]  /*45c0*/  IMAD.SHL.U32 R0, R0, 0x100000, RZ ;  /* 0x0010000000007824 */ /* 0x000fe200078e00ff */
[----:B------:R-:W-:-:S04]  /*45d0*/  LEA R3, R3, 0x3b800000, 0x17 ;  /* 0x3b80000003037811 */ /* 0x000fc800078eb8ff */
[----:B------:R-:W-:-:S07]  /*45e0*/  LOP3.LUT R0, R3, R0, R7, 0xfe, !PT ;  /* 0x0000000003007212 */ /* 0x000fce00078efe07 */
.L_x_15636:
[----:B------:R-:W-:Y:S05]  /*45f0*/  BSYNC.RECONVERGENT B0 ;  /* 0x0000000000007941 */ /* 0x000fea0003800200 */
.L_x_15635:
[----:B------:R-:W0:Y:S02]  /*4600*/  F2I.FTZ.TRUNC.NTZ R0, R0 ;  /* 0x0000000000007305 */ /* 0x000e24000021f100 */
[----:B0-----:R-:W-:Y:S01]  /*4610*/  PRMT R19, R0, 0x7610, R19 ;  /* 0x0000761000137816 */ /* 0x001fe20000000013 */
[----:B------:R-:W-:Y:S06]  /*4620*/  BRA `(.L_x_15620) ;  /* 0x0000000400107947 */ /* 0x000fec0003800000 */
.L_x_15633:
        /* <DEDUP_REMOVED lines=21> */
.L_x_15642:
[----:B------:R-:W-:Y:S05]  /*4780*/  BSYNC.RECONVERGENT B1 ;  /* 0x0000000000017941 */ /* 0x000fea0003800200 */
.L_x_15641:
[----:B------:R-:W-:Y:S01]  /*4790*/  IMAD.SHL.U32 R0, R0, 0x200000, RZ ;  /* 0x0020000000007824 */ /* 0x000fe200078e00ff */
[----:B------:R-:W-:-:S04]  /*47a0*/  LEA R3, R3, 0x37800000, 0x17 ;  /* 0x3780000003037811 */ /* 0x000fc800078eb8ff */
[----:B------:R-:W-:-:S07]  /*47b0*/  LOP3.LUT R0, R3, R0, R7, 0xfe, !PT ;  /* 0x0000000003007212 */ /* 0x000fce00078efe07 */
.L_x_15640:
[----:B------:R-:W-:Y:S05]  /*47c0*/  BSYNC.RECONVERGENT B0 ;  /* 0x0000000000007941 */ /* 0x000fea0003800200 */
.L_x_15639:
[----:B------:R-:W0:Y:S02]  /*47d0*/  F2I.FTZ.TRUNC.NTZ R0, R0 ;  /* 0x0000000000007305 */ /* 0x000e24000021f100 */
[----:B0-----:R-:W-:Y:S01]  /*47e0*/  PRMT R19, R0, 0x7610, R19 ;  /* 0x0000761000137816 */ /* 0x001fe20000000013 */
[----:B------:R-:W-:Y:S06]  /*47f0*/  BRA `(.L_x_15620) ;  /* 0x00000000009c7947 */ /* 0x000fec0003800000 */
.L_x_15632:
        /* <DEDUP_REMOVED lines=14> */
.L_x_15646:
[----:B------:R-:W-:Y:S05]  /*48e0*/  BSYNC.RECONVERGENT B0 ;  /* 0x0000000000007941 */ /* 0x000fea0003800200 */
.L_x_15645:
[----:B------:R-:W0:Y:S02]  /*48f0*/  F2I.FTZ.TRUNC.NTZ R0, R0 ;  /* 0x0000000000007305 */ /* 0x000e24000021f100 */
[----:B0-----:R-:W-:Y:S01]  /*4900*/  PRMT R19, R0, 0x7610, R19 ;  /* 0x0000761000137816 */ /* 0x001fe20000000013 */
[----:B------:R-:W-:Y:S06]  /*4910*/  BRA `(.L_x_15620) ;  /* 0x0000000000547947 */ /* 0x000fec0003800000 */
.L_x_15619:
        /* <DEDUP_REMOVED lines=16> */
.L_x_15647:
[----:B------:R-:W-:Y:S01]  /*4a20*/  PRMT R19, RZ, 0x7610, R19 ;  /* 0x00007610ff137816 */ /* 0x000fe20000000013 */
[----:B------:R-:W-:Y:S06]  /*4a30*/  BRA `(.L_x_15620) ;  /* 0x00000000000c7947 */ /* 0x000fec0003800000 */
.L_x_15644:
[----:B------:R3:W5:Y:S01]  /*4a40*/  LDG.E.U8 R19, desc[UR36][R4.64] ;  /* 0x0000002404137981 */ /* 0x000762000c1e1100 */
[----:B------:R-:W-:Y:S05]  /*4a50*/  BRA `(.L_x_15620) ;  /* 0x0000000000047947 */ /* 0x000fea0003800000 */
.L_x_15643:
[----:B------:R4:W5:Y:S02]  /*4a60*/  LDG.E.U8 R19, desc[UR36][R4.64] ;  /* 0x0000002404137981 */ /* 0x000964000c1e1100 */
.L_x_15620:
        /* <DEDUP_REMOVED lines=18> */
.L_x_15651:
[----:B------:R0:W5:Y:S01]  /*4b90*/  LDG.E.U8 R26, desc[UR36][R4.64] ;  /* 0x00000024041a7981 */ /* 0x000162000c1e1100 */
[----:B------:R-:W-:Y:S05]  /*4ba0*/  BRA `(.L_x_15653) ;  /* 0x0000000c00507947 */ /* 0x000fea0003800000 */
.L_x_15650:
        /* <DEDUP_REMOVED lines=8> */
.L_x_15655:
[----:B------:R0:W5:Y:S01]  /*4c30*/  LDG.E.U8 R26, desc[UR36][R4.64] ;  /* 0x00000024041a7981 */ /* 0x000162000c1e1100 */
[----:B------:R-:W-:Y:S05]  /*4c40*/  BRA `(.L_x_15653) ;  /* 0x0000000c00287947 */ /* 0x000fea0003800000 */
.L_x_15654:
[----:B------:R0:W5:Y:S01]  /*4c50*/  LDG.E.U16 R26, desc[UR36][R4.64] ;  /* 0x00000024041a7981 */ /* 0x000162000c1e1500 */
[----:B------:R-:W-:Y:S05]  /*4c60*/  BRA `(.L_x_15653) ;  /* 0x0000000c00207947 */ /* 0x000fea0003800000 */
.L_x_15649:
        /* <DEDUP_REMOVED lines=9> */
.L_x_15657:
[----:B------:R-:W2:Y:S02]  /*4d00*/  LDG.E.U16 R0, desc[UR36][R4.64] ;  /* 0x0000002404007981 */ /* 0x000ea4000c1e1500 */
[----:B--2---:R-:W-:-:S06]  /*4d10*/  HADD2.F32 R0, -RZ, R0.H0_H0 ;  /* 0x20000000ff007230 */ /* 0x004fcc0000004100 */
[----:B------:R-:W0:Y:S02]  /*4d20*/  F2I.FTZ.TRUNC.NTZ R0, R0 ;  /* 0x0000000000007305 */ /* 0x000e24000021f100 */
[----:B0-----:R-:W-:Y:S01]  /*4d30*/  PRMT R26, R0, 0x7610, R26 ;  /* 0x00007610001a7816 */ /* 0x001fe2000000001a */
[----:B------:R-:W-:Y:S06]  /*4d40*/  BRA `(.L_x_15653) ;  /* 0x0000000800e87947 */ /* 0x000fec0003800000 */
.L_x_15656:
        /* <DEDUP_REMOVED lines=9> */
.L_x_15659:
[----:B------:R-:W2:Y:S02]  /*4de0*/  LDG.E.U16 R4, desc[UR36][R4.64] ;  /* 0x0000002404047981 */ /* 0x000ea4000c1e1500 */
[----:B--2---:R-:W-:-:S06]  /*4df0*/  HADD2.F32 R0, -RZ, R4.H0_H0 ;  /* 0x20000004ff007230 */ /* 0x004fcc0000004100 */
[----:B------:R-:W0:Y:S02]  /*4e00*/  F2I.FTZ.TRUNC.NTZ R0, R0 ;  /* 0x0000000000007305 */ /* 0x000e24000021f100 */
[----:B0-----:R-:W-:Y:S01]  /*4e10*/  PRMT R26, R0, 0x7610, R26 ;  /* 0x00007610001a7816 */ /* 0x001fe2000000001a */
[----:B------:R-:W-:Y:S06]  /*4e20*/  BRA `(.L_x_15653) ;  /* 0x0000000800b07947 */ /* 0x000fec0003800000 */
.L_x_15658:
[----:B------:R-:W2:Y:S02]  /*4e30*/  LDG.E.64 R4, desc[UR36][R4.64] ;  /* 0x0000002404047981 */ /* 0x000ea4000c1e1b00 */
[----:B--2---:R0:W2:Y:S01]  /*4e40*/  F2I.F64.TRUNC R26, R4 ;  /* 0x00000004001a7311 */ /* 0x0040a2000030d100 */
[----:B------:R-:W-:Y:S05]  /*4e50*/  BRA `(.L_x_15653) ;  /* 0x0000000800a47947 */ /* 0x000fea0003800000 */
.L_x_15648:
        /* <DEDUP_REMOVED lines=12> */
.L_x_15662:
[----:B------:R-:W2:Y:S02]  /*4f20*/  LDG.E.64 R4, desc[UR36][R4.64] ;  /* 0x0000002404047981 */ /* 0x000ea4000c1e1b00 */
[----:B--2---:R4:W0:Y:S01]  /*4f30*/  F2I.F64.TRUNC R26, R4 ;  /* 0x00000004001a7311 */ /* 0x004822000030d100 */
[----:B------:R-:W-:Y:S05]  /*4f40*/  BRA `(.L_x_15653) ;  /* 0x0000000800687947 */ /* 0x000fea0003800000 */
.L_x_15661:
        /* <DEDUP_REMOVED lines=27> */
.L_x_15664:
        /* <DEDUP_REMOVED lines=15> */
.L_x_15663:
[----:B------:R-:W2:Y:S02]  /*51f0*/  LDG.E.U16 R0, desc[UR36][R4.64] ;  /* 0x0000002404007981 */ /* 0x000ea4000c1e1500 */
[----:B--2---:R-:W-:-:S06]  /*5200*/  IMAD.U32 R0, R0, 0x10000, RZ ;  /* 0x0001000000007824 */ /* 0x004fcc00078e00ff */
[----:B------:R-:W0:Y:S02]  /*5210*/  F2I.FTZ.TRUNC.NTZ R0, R0 ;  /* 0x0000000000007305 */ /* 0x000e24000021f100 */
[----:B0-----:R-:W-:Y:S01]  /*5220*/  PRMT R26, R0, 0x7610, R26 ;  /* 0x00007610001a7816 */ /* 0x001fe2000000001a */
[----:B------:R-:W-:Y:S06]  /*5230*/  BRA `(.L_x_15653) ;  /* 0x0000000400ac7947 */ /* 0x000fec0003800000 */
.L_x_15660:
        /* <DEDUP_REMOVED lines=10> */
.L_x_15667:
        /* <DEDUP_REMOVED lines=21> */
.L_x_15671:
[----:B------:R-:W-:Y:S05]  /*5430*/  BSYNC.RECONVERGENT B1 ;  /* 0x0000000000017941 */ /* 0x000fea0003800200 */
.L_x_15670:
[----:B------:R-:W-:Y:S01]  /*5440*/  IMAD.SHL.U32 R0, R0, 0x100000, RZ ;  /* 0x0010000000007824 */ /* 0x000fe200078e00ff */
[----:B------:R-:W-:-:S04]  /*5450*/  LEA R3, R3, 0x3b800000, 0x17 ;  /* 0x3b80000003037811 */ /* 0x000fc800078eb8ff */
[----:B------:R-:W-:-:S07]  /*5460*/  LOP3.LUT R0, R3, R0, R7, 0xfe, !PT ;  /* 0x0000000003007212 */ /* 0x000fce00078efe07 */
.L_x_15669:
[----:B------:R-:W-:Y:S05]  /*5470*/  BSYNC.RECONVERGENT B0 ;  /* 0x0000000000007941 */ /* 0x000fea0003800200 */
.L_x_15668:
[----:B------:R-:W0:Y:S02]  /*5480*/  F2I.FTZ.TRUNC.NTZ R0, R0 ;  /* 0x0000000000007305 */ /* 0x000e24000021f100 */
[----:B0-----:R-:W-:Y:S01]  /*5490*/  PRMT R26, R0, 0x7610, R26 ;  /* 0x00007610001a7816 */ /* 0x001fe2000000001a */
[----:B------:R-:W-:Y:S06]  /*54a0*/  BRA `(.L_x_15653) ;  /* 0x0000000400107947 */ /* 0x000fec0003800000 */
.L_x_15666:
        /* <DEDUP_REMOVED lines=21> */
.L_x_15675:
[----:B------:R-:W-:Y:S05]  /*5600*/  BSYNC.RECONVERGENT B1 ;  /* 0x0000000000017941 */ /* 0x000fea0003800200 */
.L_x_15674:
[----:B------:R-:W-:Y:S01]  /*5610*/  IMAD.SHL.U32 R0, R0, 0x200000, RZ ;  /* 0x0020000000007824 */ /* 0x000fe200078e00ff */
[----:B------:R-:W-:-:S04]  /*5620*/  LEA R3, R3, 0x37800000, 0x17 ;  /* 0x3780000003037811 */ /* 0x000fc800078eb8ff */
[----:B------:R-:W-:-:S07]  /*5630*/  LOP3.LUT R0, R3, R0, R7, 0xfe, !PT ;  /* 0x0000000003007212 */ /* 0x000fce00078efe07 */
.L_x_15673:
[----:B------:R-:W-:Y:S05]  /*5640*/  BSYNC.RECONVERGENT B0 ;  /* 0x0000000000007941 */ /* 0x000fea0003800200 */
.L_x_15672:
[----:B------:R-:W0:Y:S02]  /*5650*/  F2I.FTZ.TRUNC.NTZ R0, R0 ;  /* 0x0000000000007305 */ /* 0x000e24000021f100 */
[----:B0-----:R-:W-:Y:S01]  /*5660*/  PRMT R26, R0, 0x7610, R26 ;  /* 0x00007610001a7816 */ /* 0x001fe2000000001a */
[----:B------:R-:W-:Y:S06]  /*5670*/  BRA `(.L_x_15653) ;  /* 0x00000000009c7947 */ /* 0x000fec0003800000 */
.L_x_15665:
        /* <DEDUP_REMOVED lines=14> */
.L_x_15679:
[----:B------:R-:W-:Y:S05]  /*5760*/  BSYNC.RECONVERGENT B0 ;  /* 0x0000000000007941 */ /* 0x000fea0003800200 */
.L_x_15678:
[----:B------:R-:W0:Y:S02]  /*5770*/  F2I.FTZ.TRUNC.NTZ R0, R0 ;  /* 0x0000000000007305 */ /* 0x000e24000021f100 */
[----:B0-----:R-:W-:Y:S01]  /*5780*/  PRMT R26, R0, 0x7610, R26 ;  /* 0x00007610001a7816 */ /* 0x001fe2000000001a */
[----:B------:R-:W-:Y:S06]  /*5790*/  BRA `(.L_x_15653) ;  /* 0x0000000000547947 */ /* 0x000fec0003800000 */
.L_x_15652:
        /* <DEDUP_REMOVED lines=16> */
.L_x_15680:
[----:B------:R-:W-:Y:S01]  /*58a0*/  PRMT R26, RZ, 0x7610, R26 ;  /* 0x00007610ff1a7816 */ /* 0x000fe2000000001a */
[----:B------:R-:W-:Y:S06]  /*58b0*/  BRA `(.L_x_15653) ;  /* 0x00000000000c7947 */ /* 0x000fec0003800000 */
.L_x_15677:
[----:B------:R2:W5:Y:S01]  /*58c0*/  LDG.E.U8 R26, desc[UR36][R4.64] ;  /* 0x00000024041a7981 */ /* 0x000562000c1e1100 */
[----:B------:R-:W-:Y:S05]  /*58d0*/  BRA `(.L_x_15653) ;  /* 0x0000000000047947 */ /* 0x000fea0003800000 */
.L_x_15676:
[----:B------:R3:W5:Y:S02]  /*58e0*/  LDG.E.U8 R26, desc[UR36][R4.64] ;  /* 0x00000024041a7981 */ /* 0x000764000c1e1100 */
.L_x_15653:
[----:B------:R-:W-:-:S07]  /*58f0*/  VIADD R29, R29, 0x80 ;  /* 0x000000801d1d7836 */ /* 0x000fce0000000000 */
.L_x_15614:
[----:B------:R-:W-:Y:S05]  /*5900*/  BSYNC.RECONVERGENT B6 ;  /* 0x0000000000067941 */ /* 0x000fea0003800200 */
.L_x_15613:
        /* <DEDUP_REMOVED lines=24> */
.L_x_15686:
[----:B------:R0:W5:Y:S01]  /*5a90*/  LDG.E.U8 R24, desc[UR36][R4.64] ;  /* 0x0000002404187981 */ /* 0x000162000c1e1100 */
[----:B------:R-:W-:Y:S05]  /*5aa0*/  BRA `(.L_x_15688) ;  /* 0x0000000c00507947 */ /* 0x000fea0003800000 */
.L_x_15685:
        /* <DEDUP_REMOVED lines=8> */
.L_x_15690:
[----:B------:R3:W5:Y:S01]  /*5b30*/  LDG.E.U8 R24, desc[UR36][R4.64] ;  /* 0x0000002404187981 */ /* 0x000762000c1e1100 */
[----:B------:R-:W-:Y:S05]  /*5b40*/  BRA `(.L_x_15688) ;  /* 0x0000000c00287947 */ /* 0x000fea0003800000 */
.L_x_15689:
[----:B------:R2:W5:Y:S01]  /*5b50*/  LDG.E.U16 R24, desc[UR36][R4.64] ;  /* 0x0000002404187981 */ /* 0x000562000c1e1500 */
[----:B------:R-:W-:Y:S05]  /*5b60*/  BRA `(.L_x_15688) ;  /* 0x0000000c00207947 */ /* 0x000fea0003800000 */
.L_x_15684:
        /* <DEDUP_REMOVED lines=9> */
.L_x_15692:
[----:B------:R-:W2:Y:S02]  /*5c00*/  LDG.E.U16 R0, desc[UR36][R4.64] ;  /* 0x0000002404007981 */ /* 0x000ea4000c1e1500 */
[----:B--2---:R-:W-:-:S06]  /*5c10*/  HADD2.F32 R0, -RZ, R0.H0_H0 ;  /* 0x20000000ff007230 */ /* 0x004fcc0000004100 */
[----:B------:R-:W0:Y:S02]  /*5c20*/  F2I.FTZ.TRUNC.NTZ R0, R0 ;  /* 0x0000000000007305 */ /* 0x000e24000021f100 */
[----:B0-----:R-:W-:Y:S01]  /*5c30*/  PRMT R24, R0, 0x7610, R24 ;  /* 0x0000761000187816 */ /* 0x001fe20000000018 */
[----:B------:R-:W-:Y:S06]  /*5c40*/  BRA `(.L_x_15688) ;  /* 0x0000000800e87947 */ /* 0x000fec0003800000 */
.L_x_15691:
        /* <DEDUP_REMOVED lines=9> */
.L_x_15694:
[----:B------:R-:W2:Y:S02]  /*5ce0*/  LDG.E.U16 R4, desc[UR36][R4.64] ;  /* 0x0000002404047981 */ /* 0x000ea4000c1e1500 */
[----:B--2---:R-:W-:-:S06]  /*5cf0*/  HADD2.F32 R0, -RZ, R4.H0_H0 ;  /* 0x20000004ff007230 */ /* 0x004fcc0000004100 */
[----:B------:R-:W0:Y:S02]  /*5d00*/  F2I.FTZ.TRUNC.NTZ R0, R0 ;  /* 0x0000000000007305 */ /* 0x000e24000021f100 */
[----:B0-----:R-:W-:Y:S01]  /*5d10*/  PRMT R24, R0, 0x7610, R24 ;  /* 0x0000761000187816 */ /* 0x001fe20000000018 */
[----:B------:R-:W-:Y:S06]  /*5d20*/  BRA `(.L_x_15688) ;  /* 0x0000000800b07947 */ /* 0x000fec0003800000 */
.L_x_15693:
[----:B------:R-:W2:Y:S02]  /*5d30*/  LDG.E.64 R4, desc[UR36][R4.64] ;  /* 0x0000002404047981 */ /* 0x000ea4000c1e1b00 */
[----:B--2---:R0:W1:Y:S01]  /*5d40*/  F2I.F64.TRUNC R24, R4 ;  /* 0x0000000400187311 */ /* 0x004062000030d100 */
[----:B------:R-:W-:Y:S05]  /*5d50*/  BRA `(.L_x_15688) ;  /* 0x0000000800a47947 */ /* 0x000fea0003800000 */
.L_x_15683:
        /* <DEDUP_REMOVED lines=12> */
.L_x_15697:
[----:B------:R-:W2:Y:S02]  /*5e20*/  LDG.E.64 R4, desc[UR36][R4.64] ;  /* 0x0000002404047981 */ /* 0x000ea4000c1e1b00 */
[----:B--2---:R0:W1:Y:S01]  /*5e30*/  F2I.F64.TRUNC R24, R4 ;  /* 0x0000000400187311 */ /* 0x004062000030d100 */
[----:B------:R-:W-:Y:S05]  /*5e40*/  BRA `(.L_x_15688) ;  /* 0x0000000800687947 */ /* 0x000fea0003800000 */
.L_x_15696:
        /* <DEDUP_REMOVED lines=27> */
.L_x_15699:
        /* <DEDUP_REMOVED lines=15> */
.L_x_15698:
[----:B------:R-:W2:Y:S02]  /*60f0*/  LDG.E.U16 R0, desc[UR36][R4.64] ;  /* 0x0000002404007981 */ /* 0x000ea4000c1e1500 */
[----:B--2---:R-:W-:-:S06]  /*6100*/  IMAD.U32 R0, R0, 0x10000, RZ ;  /* 0x0001000000007824 */ /* 0x004fcc00078e00ff */
[----:B------:R-:W0:Y:S02]  /*6110*/  F2I.FTZ.TRUNC.NTZ R0, R0 ;  /* 0x0000000000007305 */ /* 0x000e24000021f100 */
[----:B0-----:R-:W-:Y:S01]  /*6120*/  PRMT R24, R0, 0x7610, R24 ;  /* 0x0000761000187816 */ /* 0x001fe20000000018 */
[----:B------:R-:W-:Y:S06]  /*6130*/  BRA `(.L_x_15688) ;  /* 0x0000000400ac7947 */ /* 0x000fec0003800000 */
.L_x_15695:
        /* <DEDUP_REMOVED lines=10> */
.L_x_15702:
        /* <DEDUP_REMOVED lines=21> */
.L_x_15706:
[----:B------:R-:W-:Y:S05]  /*6330*/  BSYNC.RECONVERGENT B1 ;  /* 0x0000000000017941 */ /* 0x000fea0003800200 */
.L_x_15705:
[----:B------:R-:W-:Y:S01]  /*6340*/  IMAD.SHL.U32 R0, R0, 0x100000, RZ ;  /* 0x0010000000007824 */ /* 0x000fe200078e00ff */
[----:B------:R-:W-:-:S04]  /*6350*/  LEA R3, R3, 0x3b800000, 0x17 ;  /* 0x3b80000003037811 */ /* 0x000fc800078eb8ff */
[----:B------:R-:W-:-:S07]  /*6360*/  LOP3.LUT R0, R3, R0, R7, 0xfe, !PT ;  /* 0x0000000003007212 */ /* 0x000fce00078efe07 */
.L_x_15704:
[----:B------:R-:W-:Y:S05]  /*6370*/  BSYNC.RECONVERGENT B0 ;  /* 0x0000000000007941 */ /* 0x000fea0003800200 */
.L_x_15703:
[----:B------:R-:W0:Y:S02]  /*6380*/  F2I.FTZ.TRUNC.NTZ R0, R0 ;  /* 0x0000000000007305 */ /* 0x000e24000021f100 */
[----:B0-----:R-:W-:Y:S01]  /*6390*/  PRMT R24, R0, 0x7610, R24 ;  /* 0x0000761000187816 */ /* 0x001fe20000000018 */
[----:B------:R-:W-:Y:S06]  /*63a0*/  BRA `(.L_x_15688) ;  /* 0x0000000400107947 */ /* 0x000fec0003800000 */
.L_x_15701:
        /* <DEDUP_REMOVED lines=21> */
.L_x_15710:
[----:B------:R-:W-:Y:S05]  /*6500*/  BSYNC.RECONVERGENT B1 ;  /* 0x0000000000017941 */ /* 0x000fea0003800200 */
.L_x_15709:
[----:B------:R-:W-:Y:S01]  /*6510*/  IMAD.SHL.U32 R0, R0, 0x200000, RZ ;  /* 0x0020000000007824 */ /* 0x000fe200078e00ff */
[----:B------:R-:W-:-:S04]  /*6520*/  LEA R3, R3, 0x37800000, 0x17 ;  /* 0x3780000003037811 */ /* 0x000fc800078eb8ff */
[----:B------:R-:W-:-:S07]  /*6530*/  LOP3.LUT R0, R3, R0, R7, 0xfe, !PT ;  /* 0x0000000003007212 */ /* 0x000fce00078efe07 */
.L_x_15708:
[----:B------:R-:W-:Y:S05]  /*6540*/  BSYNC.RECONVERGENT B0 ;  /* 0x0000000000007941 */ /* 0x000fea0003800200 */
.L_x_15707:
[----:B------:R-:W0:Y:S02]  /*6550*/  F2I.FTZ.TRUNC.NTZ R0, R0 ;  /* 0x0000000000007305 */ /* 0x000e24000021f100 */
[----:B0-----:R-:W-:Y:S01]  /*6560*/  PRMT R24, R0, 0x7610, R24 ;  /* 0x0000761000187816 */ /* 0x001fe20000000018 */
[----:B------:R-:W-:Y:S06]  /*6570*/  BRA `(.L_x_15688) ;  /* 0x00000000009c7947 */ /* 0x000fec0003800000 */
.L_x_15700:
        /* <DEDUP_REMOVED lines=14> */
.L_x_15714:
[----:B------:R-:W-:Y:S05]  /*6660*/  BSYNC.RECONVERGENT B0 ;  /* 0x0000000000007941 */ /* 0x000fea0003800200 */
.L_x_15713:
[----:B------:R-:W0:Y:S02]  /*6670*/  F2I.FTZ.TRUNC.NTZ R0, R0 ;  /* 0x0000000000007305 */ /* 0x000e24000021f100 */
[----:B0-----:R-:W-:Y:S01]  /*6680*/  PRMT R24, R0, 0x7610, R24 ;  /* 0x0000761000187816 */ /* 0x001fe20000000018 */
[----:B------:R-:W-:Y:S06]  /*6690*/  BRA `(.L_x_15688) ;  /* 0x0000000000547947 */ /* 0x000fec0003800000 */
.L_x_15687:
        /* <DEDUP_REMOVED lines=16> */
.L_x_15715:
[----:B------:R-:W-:Y:S01]  /*67a0*/  PRMT R24, RZ, 0x7610, R24 ;  /* 0x00007610ff187816 */ /* 0x000fe20000000018 */
[----:B------:R-:W-:Y:S06]  /*67b0*/  BRA `(.L_x_15688) ;  /* 0x00000000000c7947 */ /* 0x000fec0003800000 */
.L_x_15712:
[----:B------:R0:W5:Y:S01]  /*67c0*/  LDG.E.U8 R24, desc[UR36][R4.64] ;  /* 0x0000002404187981 */ /* 0x000162000c1e1100 */
[----:B------:R-:W-:Y:S05]  /*67d0*/  BRA `(.L_x_15688) ;  /* 0x0000000000047947 */ /* 0x000fea0003800000 */
.L_x_15711:
[----:B------:R0:W5:Y:S02]  /*67e0*/  LDG.E.U8 R24, desc[UR36][R4.64] ;  /* 0x0000002404187981 */ /* 0x000164000c1e1100 */
.L_x_15688:
        /* <DEDUP_REMOVED lines=19> */
.L_x_15719:
[----:B------:R0:W5:Y:S01]  /*6920*/  LDG.E.U8 R17, desc[UR36][R4.64] ;  /* 0x0000002404117981 */ /* 0x000162000c1e1100 */
[----:B------:R-:W-:Y:S05]  /*6930*/  BRA `(.L_x_15682) ;  /* 0x0000000c004c7947 */ /* 0x000fea0003800000 */
.L_x_15718:
        /* <DEDUP_REMOVED lines=8> */
.L_x_15722:
[----:B------:R0:W5:Y:S01]  /*69c0*/  LDG.E.U8 R17, desc[UR36][R4.64] ;  /* 0x0000002404117981 */ /* 0x000162000c1e1100 */
[----:B------:R-:W-:Y:S05]  /*69d0*/  BRA `(.L_x_15682) ;  /* 0x0000000c00247947 */ /* 0x000fea0003800000 */
.L_x_15721:
[----:B------:R0:W5:Y:S01]  /*69e0*/  LDG.E.U16 R17, desc[UR36][R4.64] ;  /* 0x0000002404117981 */ /* 0x000162000c1e1500 */
[----:B------:R-:W-:Y:S05]  /*69f0*/  BRA `(.L_x_15682) ;  /* 0x0000000c001c7947 */ /* 0x000fea0003800000 */
.L_x_15717:
        /* <DEDUP_REMOVED lines=9> */
.L_x_15724:
[----:B------:R-:W2:Y:S02]  /*6a90*/  LDG.E.U16 R0, desc[UR36][R4.64] ;  /* 0x0000002404007981 */ /* 0x000ea4000c1e1500 */
[----:B--2---:R-:W-:-:S06]  /*6aa0*/  HADD2.F32 R0, -RZ, R0.H0_H0 ;  /* 0x20000000ff007230 */ /* 0x004fcc0000004100 */
[----:B------:R-:W0:Y:S02]  /*6ab0*/  F2I.FTZ.TRUNC.NTZ R0, R0 ;  /* 0x0000000000007305 */ /* 0x000e24000021f100 */
[----:B0-----:R-:W-:Y:S01]  /*6ac0*/  PRMT R17, R0, 0x7610, R17 ;  /* 0x0000761000117816 */ /* 0x001fe20000000011 */
[----:B------:R-:W-:Y:S06]  /*6ad0*/  BRA `(.L_x_15682) ;  /* 0x0000000800e47947 */ /* 0x000fec0003800000 */
.L_x_15723:
        /* <DEDUP_REMOVED lines=9> */
.L_x_15726:
[----:B------:R-:W2:Y:S02]  /*6b70*/  LDG.E.U16 R4, desc[UR36][R4.64] ;  /* 0x0000002404047981 */ /* 0x000ea4000c1e1500 */
[----:B--2---:R-:W-:-:S06]  /*6b80*/  HADD2.F32 R0, -RZ, R4.H0_H0 ;  /* 0x20000004ff007230 */ /* 0x004fcc0000004100 */
[----:B------:R-:W0:Y:S02]  /*6b90*/  F2I.FTZ.TRUNC.NTZ R0, R0 ;  /* 0x0000000000007305 */ /* 0x000e24000021f100 */
[----:B0-----:R-:W-:Y:S01]  /*6ba0*/  PRMT R17, R0, 0x7610, R17 ;  /* 0x0000761000117816 */ /* 0x001fe20000000011 */
[----:B------:R-:W-:Y:S06]  /*6bb0*/  BRA `(.L_x_15682) ;  /* 0x0000000800ac7947 */ /* 0x000fec0003800000 */
.L_x_15725:
[----:B------:R-:W2:Y:S02]  /*6bc0*/  LDG.E.64 R4, desc[UR36][R4.64] ;  /* 0x0000002404047981 */ /* 0x000ea4000c1e1b00 */
[----:B--2---:R0:W1:Y:S01]  /*6bd0*/  F2I.F64.TRUNC R17, R4 ;  /* 0x0000000400117311 */ /* 0x004062000030d100 */
[----:B------:R-:W-:Y:S05]  /*6be0*/  BRA `(.L_x_15682) ;  /* 0x0000000800a07947 */ /* 0x000fea0003800000 */
.L_x_15716:
        /* <DEDUP_REMOVED lines=12> */
.L_x_15729:
[----:B------:R-:W2:Y:S02]  /*6cb0*/  LDG.E.64 R4, desc[UR36][R4.64] ;  /* 0x0000002404047981 */ /* 0x000ea4000c1e1b00 */
[----:B--2---:R0:W1:Y:S01]  /*6cc0*/  F2I.F64.TRUNC R17, R4 ;  /* 0x0000000400117311 */ /* 0x004062000030d100 */
[----:B------:R-:W-:Y:S05]  /*6cd0*/  BRA `(.L_x_15682) ;  /* 0x0000000800647947 */ /* 0x000fea0003800000 */
.L_x_15728:
        /* <DEDUP_REMOVED lines=27> */
.L_x_15731:
        /* <DEDUP_REMOVED lines=15> */
.L_x_15730:
[----:B------:R-:W2:Y:S02]  /*6f80*/  LDG.E.U16 R0, desc[UR36][R4.64] ;  /* 0x0000002404007981 */ /* 0x000ea4000c1e1500 */
[----:B--2---:R-:W-:-:S06]  /*6f90*/  IMAD.U32 R0, R0, 0x10000, RZ ;  /* 0x0001000000007824 */ /* 0x004fcc00078e00ff */
[----:B------:R-:W0:Y:S02]  /*6fa0*/  F2I.FTZ.TRUNC.NTZ R0, R0 ;  /* 0x0000000000007305 */ /* 0x000e24000021f100 */
[----:B0-----:R-:W-:Y:S01]  /*6fb0*/  PRMT R17, R0, 0x7610, R17 ;  /* 0x0000761000117816 */ /* 0x001fe20000000011 */
[----:B------:R-:W-:Y:S06]  /*6fc0*/  BRA `(.L_x_15682) ;  /* 0x0000000400a87947 */ /* 0x000fec0003800000 */
.L_x_15727:
        /* <DEDUP_REMOVED lines=10> */
.L_x_15734:
        /* <DEDUP_REMOVED lines=21> */
.L_x_15738:
[----:B------:R-:W-:Y:S05]  /*71c0*/  BSYNC.RECONVERGENT B1 ;  /* 0x0000000000017941 */ /* 0x000fea0003800200 */
.L_x_15737:
[----:B------:R-:W-:Y:S01]  /*71d0*/  IMAD.SHL.U32 R0, R0, 0x100000, RZ ;  /* 0x0010000000007824 */ /* 0x000fe200078e00ff */
[----:B------:R-:W-:-:S04]  /*71e0*/  LEA R3, R3, 0x3b800000, 0x17 ;  /* 0x3b80000003037811 */ /* 0x000fc800078eb8ff */
[----:B------:R-:W-:-:S07]  /*71f0*/  LOP3.LUT R0, R3, R0, R7, 0xfe, !PT ;  /* 0x0000000003007212 */ /* 0x000fce00078efe07 */
.L_x_15736:
[----:B------:R-:W-:Y:S05]  /*7200*/  BSYNC.RECONVERGENT B0 ;  /* 0x0000000000007941 */ /* 0x000fea0003800200 */
.L_x_15735:
[----:B------:R-:W0:Y:S02]  /*7210*/  F2I.FTZ.TRUNC.NTZ R0, R0 ;  /* 0x0000000000007305 */ /* 0x000e24000021f100 */
[----:B0-----:R-:W-:Y:S01]  /*7220*/  PRMT R17, R0, 0x7610, R17 ;  /* 0x0000761000117816 */ /* 0x001fe20000000011 */
[----:B------:R-:W-:Y:S06]  /*7230*/  BRA `(.L_x_15682) ;  /* 0x00000004000c7947 */ /* 0x000fec0003800000 */
.L_x_15733:
        /* <DEDUP_REMOVED lines=21> */
.L_x_15742:
[----:B------:R-:W-:Y:S05]  /*7390*/  BSYNC.RECONVERGENT B1 ;  /* 0x0000000000017941 */ /* 0x000fea0003800200 */
.L_x_15741:
[----:B------:R-:W-:Y:S01]  /*73a0*/  IMAD.SHL.U32 R0, R0, 0x200000, RZ ;  /* 0x0020000000007824 */ /* 0x000fe200078e00ff */
[----:B------:R-:W-:-:S04]  /*73b0*/  LEA R3, R3, 0x37800000, 0x17 ;  /* 0x3780000003037811 */ /* 0x000fc800078eb8ff */
[----:B------:R-:W-:-:S07]  /*73c0*/  LOP3.LUT R0, R3, R0, R7, 0xfe, !PT ;  /* 0x0000000003007212 */ /* 0x000fce00078efe07 */
.L_x_15740:
[----:B------:R-:W-:Y:S05]  /*73d0*/  BSYNC.RECONVERGENT B0 ;  /* 0x0000000000007941 */ /* 0x000fea0003800200 */
.L_x_15739:
[----:B------:R-:W0:Y:S02]  /*73e0*/  F2I.FTZ.TRUNC.NTZ R0, R0 ;  /* 0x0000000000007305 */ /* 0x000e24000021f100 */
[----:B0-----:R-:W-:Y:S01]  /*73f0*/  PRMT R17, R0, 0x7610, R17 ;  /* 0x0000761000117816 */ /* 0x001fe20000000011 */
[----:B------:R-:W-:Y:S06]  /*7400*/  BRA `(.L_x_15682) ;  /* 0x0000000000987947 */ /* 0x000fec0003800000 */
.L_x_15732:
        /* <DEDUP_REMOVED lines=14> */
.L_x_15746:
[----:B------:R-:W-:Y:S05]  /*74f0*/  BSYNC.RECONVERGENT B0 ;  /* 0x0000000000007941 */ /* 0x000fea0003800200 */
.L_x_15745:
[----:B------:R-:W0:Y:S02]  /*7500*/  F2I.FTZ.TRUNC.NTZ R0, R0 ;  /* 0x0000000000007305 */ /* 0x000e24000021f100 */
[----:B0-----:R-:W-:Y:S01]  /*7510*/  PRMT R17, R0, 0x7610, R17 ;  /* 0x0000761000117816 */ /* 0x001fe20000000011 */
[----:B------:R-:W-:Y:S06]  /*7520*/  BRA `(.L_x_15682) ;  /* 0x0000000000507947 */ /* 0x000fec0003800000 */
.L_x_15720:
        /* <DEDUP_REMOVED lines=16> */
.L_x_15747:
[----:B------:R-:W-:Y:S05]  /*7630*/  BRA `(.L_x_15682) ;  /* 0x00000000000c7947 */ /* 0x000fea0003800000 */
.L_x_15744:
[----:B------:R0:W5:Y:S01]  /*7640*/  LDG.E.U8 R17, desc[UR36][R4.64] ;  /* 0x0000002404117981 */ /* 0x000162000c1e1100 */
[----:B------:R-:W-:Y:S05]  /*7650*/  BRA `(.L_x_15682) ;  /* 0x0000000000047947 */ /* 0x000fea0003800000 */
.L_x_15743:
[----:B------:R0:W5:Y:S02]  /*7660*/  LDG.E.U8 R17, desc[UR36][R4.64] ;  /* 0x0000002404117981 */ /* 0x000164000c1e1100 */
.L_x_15682:
[----:B------:R-:W-:Y:S05]  /*7670*/  BSYNC.RECONVERGENT B6 ;  /* 0x0000000000067941 */ /* 0x000fea0003800200 */
.L_x_15681:
        /* <DEDUP_REMOVED lines=30> */
.L_x_15754:
[----:B------:R0:W-:Y:S01]  /*7860*/  STG.E.U8 desc[UR36][R8.64], R27 ;  /* 0x0000001b08007986 */ /* 0x0001e2000c101124 */
[----:B------:R-:W-:Y:S05]  /*7870*/  BRA `(.L_x_15756) ;  /* 0x0000000c00847947 */ /* 0x000fea0003800000 */
.L_x_15753:
        /* <DEDUP_REMOVED lines=12> */
.L_x_15758:
[----:B------:R-:W-:-:S04]  /*7940*/  LOP3.LUT R27, R27, 0xffff, RZ, 0xc0, !PT ;  /* 0x0000ffff1b1b7812 */ /* 0x000fc800078ec0ff */
[----:B------:R-:W-:-:S05]  /*7950*/  PRMT R3, R27, 0x8880, RZ ;  /* 0x000088801b037816 */ /* 0x000fca00000000ff */
[----:B------:R0:W-:Y:S01]  /*7960*/  STG.E desc[UR36][R8.64], R3 ;  /* 0x0000000308007986 */ /* 0x0001e2000c101924 */
[----:B------:R-:W-:Y:S05]  /*7970*/  BRA `(.L_x_15756) ;  /* 0x0000000c00447947 */ /* 0x000fea0003800000 */
.L_x_15757:
[----:B------:R-:W-:-:S04]  /*7980*/  PRMT R3, R27, 0x8880, RZ ;  /* 0x000088801b037816 */ /* 0x000fc800000000ff */
[----:B------:R-:W-:-:S05]  /*7990*/  PRMT R3, R3, 0x7710, RZ ;  /* 0x0000771003037816 */ /* 0x000fca00000000ff */
[----:B------:R0:W-:Y:S01]  /*79a0*/  STG.E.U16 desc[UR36][R8.64], R3 ;  /* 0x0000000308007986 */ /* 0x0001e2000c101524 */
[----:B------:R-:W-:Y:S05]  /*79b0*/  BRA `(.L_x_15756) ;  /* 0x0000000c00347947 */ /* 0x000fea0003800000 */
.L_x_15752:
        /* <DEDUP_REMOVED lines=9> */
.L_x_15760:
[----:B------:R-:W0:Y:S02]  /*7a50*/  I2F.S8 R0, R27 ;  /* 0x0000001b00007306 */ /* 0x000e240000001400 */
[----:B0-----:R-:W-:-:S05]  /*7a60*/  F2FP.F16.F32.PACK_AB R0, RZ, R0 ;  /* 0x00000000ff00723e */ /* 0x001fca00000000ff */
[----:B------:R0:W-:Y:S01]  /*7a70*/  STG.E.U16 desc[UR36][R8.64], R0 ;  /* 0x0000000008007986 */ /* 0x0001e2000c101524 */
[----:B------:R-:W-:Y:S05]  /*7a80*/  BRA `(.L_x_15756) ;  /* 0x0000000c00007947 */ /* 0x000fea0003800000 */
.L_x_15759:
        /* <DEDUP_REMOVED lines=10> */
.L_x_15762:
[----:B------:R-:W0:Y:S02]  /*7b30*/  I2F.S8 R27, R27 ;  /* 0x0000001b001b7306 */ /* 0x000e240000001400 */
[----:B0-----:R-:W-:-:S04]  /*7b40*/  F2FP.F16.F32.PACK_AB R3, RZ, R27 ;  /* 0x0000001bff03723e */ /* 0x001fc800000000ff */
[----:B------:R-:W-:-:S05]  /*7b50*/  PRMT R3, R3, 0x5410, RZ ;  /* 0x0000541003037816 */ /* 0x000fca00000000ff */
[----:B------:R3:W-:Y:S01]  /*7b60*/  STG.E desc[UR36][R8.64], R3 ;  /* 0x0000000308007986 */ /* 0x0007e2000c101924 */
[----:B------:R-:W-:Y:S05]  /*7b70*/  BRA `(.L_x_15756) ;  /* 0x0000000800c47947 */ /* 0x000fea0003800000 */
.L_x_15761:
[----:B------:R-:W-:-:S04]  /*7b80*/  PRMT R4, R27, 0x8880, RZ ;  /* 0x000088801b047816 */ /* 0x000fc800000000ff */
[----:B------:R-:W-:-:S06]  /*7b90*/  PRMT R4, R4, 0x7710, RZ ;  /* 0x0000771004047816 */ /* 0x000fcc00000000ff */
[----:B------:R-:W0:Y:S02]  /*7ba0*/  I2F.F64.S16 R4, R4 ;  /* 0x0000000400047312 */ /* 0x000e240000101c00 */
[----:B0-----:R4:W-:Y:S01]  /*7bb0*/  STG.E.64 desc[UR36][R8.64], R4 ;  /* 0x0000000408007986 */ /* 0x0019e2000c101b24 */
[----:B------:R-:W-:Y:S05]  /*7bc0*/  BRA `(.L_x_15756) ;  /* 0x0000000800b07947 */ /* 0x000fea0003800000 */
.L_x_15751:
        /* <DEDUP_REMOVED lines=12> */
.L_x_15765:
[----:B------:R-:W-:Y:S02]  /*7c90*/  PRMT R4, R27, 0x8880, RZ ;  /* 0x000088801b047816 */ /* 0x000fe400000000ff */
[----:B------:R-:W-:Y:S02]  /*7ca0*/  CS2R R6, SRZ ;  /* 0x0000000000067805 */ /* 0x000fe4000001ff00 */
[----:B------:R-:W-:-:S06]  /*7cb0*/  PRMT R4, R4, 0x7710, RZ ;  /* 0x0000771004047816 */ /* 0x000fcc00000000ff */
[----:B------:R-:W0:Y:S02]  /*7cc0*/  I2F.F64.S16 R4, R4 ;  /* 0x0000000400047312 */ /* 0x000e240000101c00 */
[----:B0-----:R0:W-:Y:S01]  /*7cd0*/  STG.E.128 desc[UR36][R8.64], R4 ;  /* 0x0000000408007986 */ /* 0x0011e2000c101d24 */
[----:B------:R-:W-:Y:S05]  /*7ce0*/  BRA `(.L_x_15756) ;  /* 0x0000000800687947 */ /* 0x000fea0003800000 */
.L_x_15764:
        /* <DEDUP_REMOVED lines=19> */
.L_x_15769:
[----:B------:R-:W-:Y:S05]  /*7e20*/  BSYNC.RECONVERGENT B0 ;  /* 0x0000000000007941 */ /* 0x000fea0003800200 */
.L_x_15768:
[----:B------:R-:W-:-:S05]  /*7e30*/  LOP3.LUT R5, R0, 0x80, R5, 0xf8, !PT ;  /* 0x0000008000057812 */ /* 0x000fca00078ef805 */
[----:B------:R0:W-:Y:S01]  /*7e40*/  STG.E.U8 desc[UR36][R8.64], R5 ;  /* 0x0000000508007986 */ /* 0x0001e2000c101124 */
[----:B------:R-:W-:Y:S05]  /*7e50*/  BRA `(.L_x_15756) ;  /* 0x00000008000c7947 */ /* 0x000fea0003800000 */
.L_x_15767:
        /* <DEDUP_REMOVED lines=15> */
.L_x_15771:
[----:B------:R-:W-:Y:S05]  /*7f50*/  BSYNC.RECONVERGENT B0 ;  /* 0x0000000000007941 */ /* 0x000fea0003800200 */
.L_x_15770:
[----:B------:R-:W-:-:S05]  /*7f60*/  LOP3.LUT R5, R0, 0x80, R5, 0xf8, !PT ;  /* 0x0000008000057812 */ /* 0x000fca00078ef805 */
[----:B------:R0:W-:Y:S01]  /*7f70*/  STG.E.U8 desc[UR36][R8.64], R5 ;  /* 0x0000000508007986 */ /* 0x0001e2000c101124 */
[----:B------:R-:W-:Y:S05]  /*7f80*/  BRA `(.L_x_15756) ;  /* 0x0000000400c07947 */ /* 0x000fea0003800000 */
.L_x_15766:
[----:B------:R-:W0:Y:S02]  /*7f90*/  I2F.S8 R0, R27 ;  /* 0x0000001b00007306 */ /* 0x000e240000001400 */
[----:B0-----:R-:W-:-:S05]  /*7fa0*/  F2FP.BF16.F32.PACK_AB R0, RZ, R0 ;  /* 0x00000000ff00723e */ /* 0x001fca00000010ff */
[----:B------:R0:W-:Y:S01]  /*7fb0*/  STG.E.U16 desc[UR36][R8.64], R0 ;  /* 0x0000000008007986 */ /* 0x0001e2000c101524 */
[----:B------:R-:W-:Y:S05]  /*7fc0*/  BRA `(.L_x_15756) ;  /* 0x0000000400b07947 */ /* 0x000fea0003800000 */
.L_x_15763:
        /* <DEDUP_REMOVED lines=12> */
.L_x_15774:
        /* <DEDUP_REMOVED lines=13> */
.L_x_15777:
[----:B------:R-:W-:-:S04]  /*8160*/  SHF.R.U32.HI R0, RZ, 0x14, R3 ;  /* 0x00000014ff007819 */ /* 0x000fc80000011603 */
[----:B------:R-:W-:-:S04]  /*8170*/  LOP3.LUT R0, R0, 0x1, RZ, 0xc0, !PT ;  /* 0x0000000100007812 */ /* 0x000fc800078ec0ff */
[----:B------:R-:W-:-:S04]  /*8180*/  IADD3 R0, PT, PT, R3, 0x487ffff, R0 ;  /* 0x0487ffff03007810 */ /* 0x000fc80007ffe000 */
[----:B------:R-:W-:-:S04]  /*8190*/  SHF.R.U32.HI R0, RZ, 0x14, R0 ;  /* 0x00000014ff007819 */ /* 0x000fc80000011600 */
[----:B------:R-:W-:-:S07]  /*81a0*/  LOP3.LUT R0, R0, 0xff, RZ, 0xc0, !PT ;  /* 0x000000ff00007812 */ /* 0x000fce00078ec0ff */
.L_x_15778:
[----:B------:R-:W-:-:S04]  /*81b0*/  SHF.R.U32.HI R3, RZ, 0x18, R3 ;  /* 0x00000018ff037819 */ /* 0x000fc80000011603 */
[----:B------:R-:W-:-:S04]  /*81c0*/  LOP3.LUT R0, R0, 0x80, R3, 0xf8, !PT ;  /* 0x0000008000007812 */ /* 0x000fc800078ef803 */
[----:B------:R-:W-:-:S07]  /*81d0*/  PRMT R4, R0, 0x7610, R4 ;  /* 0x0000761000047816 */ /* 0x000fce0000000004 */
.L_x_15776:
[----:B------:R-:W-:Y:S05]  /*81e0*/  BSYNC.RECONVERGENT B0 ;  /* 0x0000000000007941 */ /* 0x000fea0003800200 */
.L_x_15775:
[----:B------:R0:W-:Y:S01]  /*81f0*/  STG.E.U8 desc[UR36][R8.64], R4 ;  /* 0x0000000408007986 */ /* 0x0001e2000c101124 */
[----:B------:R-:W-:Y:S05]  /*8200*/  BRA `(.L_x_15756) ;  /* 0x0000000400207947 */ /* 0x000fea0003800000 */
.L_x_15773:
        /* <DEDUP_REMOVED lines=13> */
.L_x_15781:
[----:B------:R-:W-:-:S04]  /*82e0*/  SHF.R.U32.HI R0, RZ, 0x15, R3 ;  /* 0x00000015ff007819 */ /* 0x000fc80000011603 */
[----:B------:R-:W-:-:S04]  /*82f0*/  LOP3.LUT R0, R0, 0x1, RZ, 0xc0, !PT ;  /* 0x0000000100007812 */ /* 0x000fc800078ec0ff */
[----:B------:R-:W-:-:S04]  /*8300*/  IADD3 R0, PT, PT, R3, 0x88fffff, R0 ;  /* 0x088fffff03007810 */ /* 0x000fc80007ffe000 */
[----:B------:R-:W-:-:S04]  /*8310*/  SHF.R.U32.HI R0, RZ, 0x15, R0 ;  /* 0x00000015ff007819 */ /* 0x000fc80000011600 */
[----:B------:R-:W-:-:S07]  /*8320*/  LOP3.LUT R0, R0, 0xff, RZ, 0xc0, !PT ;  /* 0x000000ff00007812 */ /* 0x000fce00078ec0ff */
.L_x_15782:
[----:B------:R-:W-:-:S04]  /*8330*/  SHF.R.U32.HI R3, RZ, 0x18, R3 ;  /* 0x00000018ff037819 */ /* 0x000fc80000011603 */
[----:B------:R-:W-:-:S04]  /*8340*/  LOP3.LUT R0, R0, 0x80, R3, 0xf8, !PT ;  /* 0x0000008000007812 */ /* 0x000fc800078ef803 */
[----:B------:R-:W-:-:S07]  /*8350*/  PRMT R4, R0, 0x7610, R4 ;  /* 0x0000761000047816 */ /* 0x000fce0000000004 */
.L_x_15780:
[----:B------:R-:W-:Y:S05]  /*8360*/  BSYNC.RECONVERGENT B0 ;  /* 0x0000000000007941 */ /* 0x000fea0003800200 */
.L_x_15779:
[----:B------:R0:W-:Y:S01]  /*8370*/  STG.E.U8 desc[UR36][R8.64], R4 ;  /* 0x0000000408007986 */ /* 0x0001e2000c101124 */
[----:B------:R-:W-:Y:S05]  /*8380*/  BRA `(.L_x_15756) ;  /* 0x0000000000c07947 */ /* 0x000fea0003800000 */
.L_x_15772:
[----:B------:R-:W-:-:S13]  /*8390*/  ISETP.NE.AND P0, PT, R0, 0x1c, PT ;  /* 0x0000001c0000780c */ /* 0x000fda0003f05270 */
[----:B------:R-:W-:Y:S05]  /*83a0*/  @!P0 BRA `(.L_x_15783) ;  /* 0x0000000000ac8947 */ /* 0x000fea0003800000 */
[----:B------:R-:W-:-:S13]  /*83b0*/  ISETP.NE.AND P0, PT, R0, 0x1d, PT ;  /* 0x0000001d0000780c */ /* 0x000fda0003f05270 */
[----:B------:R-:W-:Y:S05]  /*83c0*/  @!P0 BRA `(.L_x_15784) ;  /* 0x00000000008c8947 */ /* 0x000fea0003800000 */
[----:B------:R-:W-:-:S13]  /*83d0*/  ISETP.NE.AND P0, PT, R0, 0x2c, PT ;  /* 0x0000002c0000780c */ /* 0x000fda0003f05270 */
[----:B------:R-:W-:Y:S05]  /*83e0*/  @!P0 BRA `(.L_x_15785) ;  /* 0x0000000000448947 */ /* 0x000fea0003800000 */
.L_x_15755:
        /* <DEDUP_REMOVED lines=16> */
.L_x_15786:
[----:B------:R-:W-:Y:S05]  /*84f0*/  BRA `(.L_x_15756) ;  /* 0x0000000000647947 */ /* 0x000fea0003800000 */
.L_x_15785:
        /* <DEDUP_REMOVED lines=16> */
.L_x_15784:
[----:B------:R-:W-:-:S04]  /*8600*/  LOP3.LUT R27, R27, 0xffff, RZ, 0xc0, !PT ;  /* 0x0000ffff1b1b7812 */ /* 0x000fc800078ec0ff */
[----:B------:R-:W-:-:S05]  /*8610*/  PRMT R27, R27, 0x8880, RZ ;  /* 0x000088801b1b7816 */ /* 0x000fca00000000ff */
[----:B------:R-:W-:-:S05]  /*8620*/  IMAD.MOV.U32 R4, RZ, RZ, R27 ;  /* 0x000000ffff047224 */ /* 0x000fca00078e001b */
[----:B------:R-:W-:-:S05]  /*8630*/  SHF.R.S32.HI R5, RZ, 0x1f, R4 ;  /* 0x0000001fff057819 */ /* 0x000fca0000011404 */
[----:B------:R0:W-:Y:S01]  /*8640*/  STG.E.64 desc[UR36][R8.64], R4 ;  /* 0x0000000408007986 */ /* 0x0001e2000c101b24 */
[----:B------:R-:W-:Y:S05]  /*8650*/  BRA `(.L_x_15756) ;  /* 0x00000000000c7947 */ /* 0x000fea0003800000 */
.L_x_15783:
[----:B------:R-:W-:-:S04]  /*8660*/  LOP3.LUT R27, R27, 0xffff, RZ, 0xc0, !PT ;  /* 0x0000ffff1b1b7812 */ /* 0x000fc800078ec0ff */
[----:B------:R-:W-:-:S05]  /*8670*/  PRMT R3, R27, 0x8880, RZ ;  /* 0x000088801b037816 */ /* 0x000fca00000000ff */
[----:B------:R0:W-:Y:S02]  /*8680*/  STG.E desc[UR36][R8.64], R3 ;  /* 0x0000000308007986 */ /* 0x0001e4000c101924 */
.L_x_15756:
        /* <DEDUP_REMOVED lines=23> */
.L_x_15791:
[----:B------:R4:W-:Y:S01]  /*8800*/  STG.E.U8 desc[UR36][R8.64], R22 ;  /* 0x0000001608007986 */ /* 0x0009e2000c101124 */
[----:B------:R-:W-:Y:S05]  /*8810*/  BRA `(.L_x_15793) ;  /* 0x0000000c00807947 */ /* 0x000fea0003800000 */
.L_x_15790:
        /* <DEDUP_REMOVED lines=12> */
.L_x_15795:
[----:B------:R-:W-:-:S04]  /*88e0*/  LOP3.LUT R22, R22, 0xffff, RZ, 0xc0, !PT ;  /* 0x0000ffff16167812 */ /* 0x000fc800078ec0ff */
[----:B------:R-:W-:-:S05]  /*88f0*/  PRMT R3, R22, 0x8880, RZ ;  /* 0x0000888016037816 */ /* 0x000fca00000000ff */
[----:B------:R2:W-:Y:S01]  /*8900*/  STG.E desc[UR36][R8.64], R3 ;  /* 0x0000000308007986 */ /* 0x0005e2000c101924 */
[----:B------:R-:W-:Y:S05]  /*8910*/  BRA `(.L_x_15793) ;  /* 0x0000000c00407947 */ /* 0x000fea0003800000 */
.L_x_15794:
[----:B------:R-:W-:-:S04]  /*8920*/  PRMT R3, R22, 0x8880, RZ ;  /* 0x0000888016037816 */ /* 0x000fc800000000ff */
[----:B------:R-:W-:-:S05]  /*8930*/  PRMT R3, R3, 0x7710, RZ ;  /* 0x0000771003037816 */ /* 0x000fca00000000ff */
[----:B------:R0:W-:Y:S01]  /*8940*/  STG.E.U16 desc[UR36][R8.64], R3 ;  /* 0x0000000308007986 */ /* 0x0001e2000c101524 */
[----:B------:R-:W-:Y:S05]  /*8950*/  BRA `(.L_x_15793) ;  /* 0x0000000c00307947 */ /* 0x000fea0003800000 */
.L_x_15789:
        /* <DEDUP_REMOVED lines=9> */
.L_x_15797:
[----:B------:R-:W0:Y:S02]  /*89f0*/  I2F.S8 R0, R22 ;  /* 0x0000001600007306 */ /* 0x000e240000001400 */
[----:B0-----:R-:W-:-:S05]  /*8a00*/  F2FP.F16.F32.PACK_AB R0, RZ, R0 ;  /* 0x00000000ff00723e */ /* 0x001fca00000000ff */
[----:B------:R0:W-:Y:S01]  /*8a10*/  STG.E.U16 desc[UR36][R8.64], R0 ;  /* 0x0000000008007986 */ /* 0x0001e2000c101524 */
[----:B------:R-:W-:Y:S05]  /*8a20*/  BRA `(.L_x_15793) ;  /* 0x0000000800fc7947 */ /* 0x000fea0003800000 */
.L_x_15796:
        /* <DEDUP_REMOVED lines=10> */
.L_x_15799:
[----:B------:R-:W0:Y:S02]  /*8ad0*/  I2F.S8 R22, R22 ;  /* 0x0000001600167306 */ /* 0x000e240000001400 */
[----:B0-----:R-:W-:-:S04]  /*8ae0*/  F2FP.F16.F32.PACK_AB R3, RZ, R22 ;  /* 0x00000016ff03723e */ /* 0x001fc800000000ff */
[----:B------:R-:W-:-:S05]  /*8af0*/  PRMT R3, R3, 0x5410, RZ ;  /* 0x0000541003037816 */ /* 0x000fca00000000ff */
[----:B------:R0:W-:Y:S01]  /*8b00*/  STG.E desc[UR36][R8.64], R3 ;  /* 0x0000000308007986 */ /* 0x0001e2000c101924 */
[----:B------:R-:W-:Y:S05]  /*8b10*/  BRA `(.L_x_15793) ;  /* 0x0000000800c07947 */ /* 0x000fea0003800000 */
.L_x_15798:
[----:B------:R-:W-:-:S04]  /*8b20*/  PRMT R4, R22, 0x8880, RZ ;  /* 0x0000888016047816 */ /* 0x000fc800000000ff */
[----:B------:R-:W-:-:S06]  /*8b30*/  PRMT R4, R4, 0x7710, RZ ;  /* 0x0000771004047816 */ /* 0x000fcc00000000ff */
[----:B------:R-:W0:Y:S02]  /*8b40*/  I2F.F64.S16 R4, R4 ;  /* 0x0000000400047312 */ /* 0x000e240000101c00 */
[----:B0-----:R0:W-:Y:S01]  /*8b50*/  STG.E.64 desc[UR36][R8.64], R4 ;  /* 0x0000000408007986 */ /* 0x0011e2000c101b24 */
[----:B------:R-:W-:Y:S05]  /*8b60*/  BRA `(.L_x_15793) ;  /* 0x0000000800ac7947 */ /* 0x000fea0003800000 */
.L_x_15788:
        /* <DEDUP_REMOVED lines=14> */
.L_x_15803:
        /* <DEDUP_REMOVED lines=17> */
.L_x_15806:
[----:B------:R-:W-:-:S04]  /*8d60*/  SHF.R.U32.HI R3, RZ, 0x18, R5 ;  /* 0x00000018ff037819 */ /* 0x000fc80000011605 */
[----:B------:R-:W-:-:S04]  /*8d70*/  LOP3.LUT R0, R0, 0x80, R3, 0xf8, !PT ;  /* 0x0000008000007812 */ /* 0x000fc800078ef803 */
[----:B------:R-:W-:-:S07]  /*8d80*/  PRMT R4, R0, 0x7610, R4 ;  /* 0x0000761000047816 */ /* 0x000fce0000000004 */
.L_x_15805:
[----:B------:R-:W-:Y:S05]  /*8d90*/  BSYNC.RECONVERGENT B0 ;  /* 0x0000000000007941 */ /* 0x000fea0003800200 */
.L_x_15804:
[----:B------:R0:W-:Y:S01]  /*8da0*/  STG.E.U8 desc[UR36][R8.64], R4 ;  /* 0x0000000408007986 */ /* 0x0001e2000c101124 */
[----:B------:R-:W-:Y:S05]  /*8db0*/  BRA `(.L_x_15793) ;  /* 0x0000000800187947 */ /* 0x000fea0003800000 */
.L_x_15802:
        /* <DEDUP_REMOVED lines=17> */
.L_x_15809:
[----:B------:R-:W-:-:S04]  /*8ed0*/  SHF.R.U32.HI R3, RZ, 0x18, R5 ;  /* 0x00000018ff037819 */ /* 0x000fc80000011605 */
[----:B------:R-:W-:-:S04]  /*8ee0*/  LOP3.LUT R0, R0, 0x80, R3, 0xf8, !PT ;  /* 0x0000008000007812 */ /* 0x000fc800078ef803 */
[----:B------:R-:W-:-:S07]  /*8ef0*/  PRMT R4, R0, 0x7610, R4 ;  /* 0x0000761000047816 */ /* 0x000fce0000000004 */
.L_x_15808:
[----:B------:R-:W-:Y:S05]  /*8f00*/  BSYNC.RECONVERGENT B0 ;  /* 0x0000000000007941 */ /* 0x000fea0003800200 */
.L_x_15807:
[----:B------:R0:W-:Y:S01]  /*8f10*/  STG.E.U8 desc[UR36][R8.64], R4 ;  /* 0x0000000408007986 */ /* 0x0001e2000c101124 */
[----:B------:R-:W-:Y:S05]  /*8f20*/  BRA `(.L_x_15793) ;  /* 0x0000000400bc7947 */ /* 0x000fea0003800000 */
.L_x_15801:
        /* <DEDUP_REMOVED lines=22> */
.L_x_15811:
[----:B------:R-:W-:-:S04]  /*9090*/  LOP3.LUT R22, R22, 0xffff, RZ, 0xc0, !PT ;  /* 0x0000ffff16167812 */ /* 0x000fc800078ec0ff */
[----:B------:R-:W-:-:S05]  /*90a0*/  PRMT R22, R22, 0x8880, RZ ;  /* 0x0000888016167816 */ /* 0x000fca00000000ff */
[----:B------:R-:W-:-:S05]  /*90b0*/  IMAD.MOV.U32 R4, RZ, RZ, R22 ;  /* 0x000000ffff047224 */ /* 0x000fca00078e0016 */
[----:B------:R-:W-:-:S05]  /*90c0*/  SHF.R.S32.HI R5, RZ, 0x1f, R4 ;  /* 0x0000001fff057819 */ /* 0x000fca0000011404 */
[----:B------:R0:W-:Y:S01]  /*90d0*/  STG.E.64 desc[UR36][R8.64], R4 ;  /* 0x0000000408007986 */ /* 0x0001e2000c101b24 */
[----:B------:R-:W-:Y:S05]  /*90e0*/  BRA `(.L_x_15793) ;  /* 0x00000004004c7947 */ /* 0x000fea0003800000 */
.L_x_15810:
[----:B------:R-:W-:-:S04]  /*90f0*/  LOP3.LUT R22, R22, 0xffff, RZ, 0xc0, !PT ;  /* 0x0000ffff16167812 */ /* 0x000fc800078ec0ff */
[----:B------:R-:W-:-:S05]  /*9100*/  PRMT R3, R22, 0x8880, RZ ;  /* 0x0000888016037816 */ /* 0x000fca00000000ff */
[----:B------:R0:W-:Y:S01]  /*9110*/  STG.E desc[UR36][R8.64], R3 ;  /* 0x0000000308007986 */ /* 0x0001e2000c101924 */
[----:B------:R-:W-:Y:S05]  /*9120*/  BRA `(.L_x_15793) ;  /* 0x00000004003c7947 */ /* 0x000fea0003800000 */
.L_x_15800:
        /* <DEDUP_REMOVED lines=10> */
.L_x_15813:
[----:B------:R-:W-:Y:S02]  /*91d0*/  PRMT R4, R22, 0x8880, RZ ;  /* 0x0000888016047816 */ /* 0x000fe400000000ff */
[----:B------:R-:W-:Y:S02]  /*91e0*/  CS2R R6, SRZ ;  /* 0x0000000000067805 */ /* 0x000fe4000001ff00 */
[----:B------:R-:W-:-:S06]  /*91f0*/  PRMT R4, R4, 0x7710, RZ ;  /* 0x0000771004047816 */ /* 0x000fcc00000000ff */
[----:B------:R-:W0:Y:S02]  /*9200*/  I2F.F64.S16 R4, R4 ;  /* 0x0000000400047312 */ /* 0x000e240000101c00 */
[----:B0-----:R0:W-:Y:S01]  /*9210*/  STG.E.128 desc[UR36][R8.64], R4 ;  /* 0x0000000408007986 */ /* 0x0011e2000c101d24 */
[----:B------:R-:W-:Y:S05]  /*9220*/  BRA `(.L_x_15793) ;  /* 0x0000000000fc7947 */ /* 0x000fea0003800000 */
.L_x_15812:
[----:B------:R-:W-:-:S13]  /*9230*/  ISETP.NE.AND P0, PT, R0, 0xf, PT ;  /* 0x0000000f0000780c */ /* 0x000fda0003f05270 */
[----:B------:R-:W-:Y:S05]  /*9240*/  @!P0 BRA `(.L_x_15814) ;  /* 0x0000000000e88947 */ /* 0x000fea0003800000 */
[----:B------:R-:W-:-:S13]  /*9250*/  ISETP.NE.AND P0, PT, R0, 0x17, PT ;  /* 0x000000170000780c */ /* 0x000fda0003f05270 */
[----:B------:R-:W-:Y:S05]  /*9260*/  @!P0 BRA `(.L_x_15815) ;  /* 0x0000000000908947 */ /* 0x000fea0003800000 */
[----:B------:R-:W-:-:S13]  /*9270*/  ISETP.NE.AND P0, PT, R0, 0x18, PT ;  /* 0x000000180000780c */ /* 0x000fda0003f05270 */
[----:B------:R-:W-:Y:S05]  /*9280*/  @!P0 BRA `(.L_x_15816) ;  /* 0x0000000000448947 */ /* 0x000fea0003800000 */
.L_x_15792:
        /* <DEDUP_REMOVED lines=16> */
.L_x_15817:
[----:B------:R-:W-:Y:S05]  /*9390*/  BRA `(.L_x_15793) ;  /* 0x0000000000a07947 */ /* 0x000fea0003800000 */
.L_x_15816:
        /* <DEDUP_REMOVED lines=13> */
.L_x_15819:
[----:B------:R-:W-:Y:S05]  /*9470*/  BSYNC.RECONVERGENT B0 ;  /* 0x0000000000007941 */ /* 0x000fea0003800200 */
.L_x_15818:
[----:B------:R-:W-:-:S05]  /*9480*/  LOP3.LUT R3, R0, 0x80, R3, 0xf8, !PT ;  /* 0x0000008000037812 */ /* 0x000fca00078ef803 */
[----:B------:R0:W-:Y:S01]  /*9490*/  STG.E.U8 desc[UR36][R8.64], R3 ;  /* 0x0000000308007986 */ /* 0x0001e2000c101124 */
[----:B------:R-:W-:Y:S05]  /*94a0*/  BRA `(.L_x_15793) ;  /* 0x00000000005c7947 */ /* 0x000fea0003800000 */
.L_x_15815:
        /* <DEDUP_REMOVED lines=12> */
.L_x_15821:
[----:B------:R-:W-:Y:S01]  /*9570*/  IMAD.MOV.U32 R0, RZ, RZ, 0x7f ;  /* 0x0000007fff007424 */ /* 0x000fe200078e00ff */
[----:B------:R-:W-:-:S04]  /*9580*/  ISETP.GT.U32.AND P0, PT, R3, 0x7f800000, PT ;  /* 0x7f8000000300780c */ /* 0x000fc80003f04070 */
[----:B------:R-:W-:-:S09]  /*9590*/  SEL R0, R0, 0x7c, P0 ;  /* 0x0000007c00007807 */ /* 0x000fd20000000000 */
.L_x_15822:
[----:B------:R-:W-:Y:S05]  /*95a0*/  BSYNC.RECONVERGENT B0 ;  /* 0x0000000000007941 */ /* 0x000fea0003800200 */
.L_x_15820:
[----:B------:R-:W-:-:S04]  /*95b0*/  SHF.R.U32.HI R3, RZ, 0x18, R5 ;  /* 0x00000018ff037819 */ /* 0x000fc80000011605 */
[----:B------:R-:W-:-:S05]  /*95c0*/  LOP3.LUT R3, R0, 0x80, R3, 0xf8, !PT ;  /* 0x0000008000037812 */ /* 0x000fca00078ef803 */
[----:B------:R0:W-:Y:S01]  /*95d0*/  STG.E.U8 desc[UR36][R8.64], R3 ;  /* 0x0000000308007986 */ /* 0x0001e2000c101124 */
[----:B------:R-:W-:Y:S05]  /*95e0*/  BRA `(.L_x_15793) ;  /* 0x00000000000c7947 */ /* 0x000fea0003800000 */
.L_x_15814:
[----:B------:R-:W0:Y:S02]  /*95f0*/  I2F.S8 R0, R22 ;  /* 0x0000001600007306 */ /* 0x000e240000001400 */
[----:B0-----:R-:W-:-:S05]  /*9600*/  F2FP.BF16.F32.PACK_AB R0, RZ, R0 ;  /* 0x00000000ff00723e */ /* 0x001fca00000010ff */
[----:B------:R0:W-:Y:S02]  /*9610*/  STG.E.U16 desc[UR36][R8.64], R0 ;  /* 0x0000000008007986 */ /* 0x0001e4000c101524 */
.L_x_15793:
[----:B------:R-:W-:-:S07]  /*9620*/  VIADD R23, R23, 0x80 ;  /* 0x0000008017177836 */ /* 0x000fce0000000000 */
.L_x_15750:
[----:B------:R-:W-:-:S13]  /*9630*/  ISETP.GE.AND P0, PT, R23, R16, PT ;  /* 0x000000101700720c */ /* 0x000fda0003f06270 */
[----:B------:R-:W-:Y:S05]  /*9640*/  @P0 BREAK.RELIABLE B6 ;  /* 0x0000000000060942 */ /* 0x000fea0003800100 */
[----:B------:R-:W-:Y:S05]  /*9650*/  @P0 BRA `(.L_x_15787) ;  /* 0x0000000c00e00947 */ /* 0x000fea0003800000 */
[----:B------:R-:W-:Y:S05]  /*9660*/  BSYNC.RELIABLE B6 ;  /* 0x0000000000067941 */ /* 0x000fea0003800100 */
.L_x_15749:
        /* <DEDUP_REMOVED lines=20> */
.L_x_15826:
[----:B------:R0:W-:Y:S01]  /*97b0*/  STG.E.U8 desc[UR36][R8.64], R19 ;  /* 0x0000001308007986 */ /* 0x0001e2000c101124 */
[----:B------:R-:W-:Y:S05]  /*97c0*/  BRA `(.L_x_15828) ;  /* 0x0000000c00807947 */ /* 0x000fea0003800000 */
.L_x_15825:
        /* <DEDUP_REMOVED lines=12> */
.L_x_15830:
[----:B------:R-:W-:-:S04]  /*9890*/  LOP3.LUT R19, R19, 0xffff, RZ, 0xc0, !PT ;  /* 0x0000ffff13137812 */ /* 0x000fc800078ec0ff */
[----:B------:R-:W-:-:S05]  /*98a0*/  PRMT R3, R19, 0x8880, RZ ;  /* 0x0000888013037816 */ /* 0x000fca00000000ff */
[----:B------:R0:W-:Y:S01]  /*98b0*/  STG.E desc[UR36][R8.64], R3 ;  /* 0x0000000308007986 */ /* 0x0001e2000c101924 */
[----:B------:R-:W-:Y:S05]  /*98c0*/  BRA `(.L_x_15828) ;  /* 0x0000000c00407947 */ /* 0x000fea0003800000 */
.L_x_15829:
[----:B------:R-:W-:-:S04]  /*98d0*/  PRMT R3, R19, 0x8880, RZ ;  /* 0x0000888013037816 */ /* 0x000fc800000000ff */
[----:B------:R-:W-:-:S05]  /*98e0*/  PRMT R3, R3, 0x7710, RZ ;  /* 0x0000771003037816 */ /* 0x000fca00000000ff */
[----:B------:R0:W-:Y:S01]  /*98f0*/  STG.E.U16 desc[UR36][R8.64], R3 ;  /* 0x0000000308007986 */ /* 0x0001e2000c101524 */
[----:B------:R-:W-:Y:S05]  /*9900*/  BRA `(.L_x_15828) ;  /* 0x0000000c00307947 */ /* 0x000fea0003800000 */
.L_x_15824:
        /* <DEDUP_REMOVED lines=9> */
.L_x_15832:
[----:B------:R-:W0:Y:S02]  /*99a0*/  I2F.S8 R0, R19 ;  /* 0x0000001300007306 */ /* 0x000e240000001400 */
[----:B0-----:R-:W-:-:S05]  /*99b0*/  F2FP.F16.F32.PACK_AB R0, RZ, R0 ;  /* 0x00000000ff00723e */ /* 0x001fca00000000ff */
[----:B------:R0:W-:Y:S01]  /*99c0*/  STG.E.U16 desc[UR36][R8.64], R0 ;  /* 0x0000000008007986 */ /* 0x0001e2000c101524 */
[----:B------:R-:W-:Y:S05]  /*99d0*/  BRA `(.L_x_15828) ;  /* 0x0000000800fc7947 */ /* 0x000fea0003800000 */
.L_x_15831:
        /* <DEDUP_REMOVED lines=10> */
.L_x_15834:
[----:B------:R-:W0:Y:S02]  /*9a80*/  I2F.S8 R19, R19 ;  /* 0x0000001300137306 */ /* 0x000e240000001400 */
[----:B0-----:R-:W-:-:S04]  /*9a90*/  F2FP.F16.F32.PACK_AB R3, RZ, R19 ;  /* 0x00000013ff03723e */ /* 0x001fc800000000ff */
[----:B------:R-:W-:-:S05]  /*9aa0*/  PRMT R3, R3, 0x5410, RZ ;  /* 0x0000541003037816 */ /* 0x000fca00000000ff */
[----:B------:R2:W-:Y:S01]  /*9ab0*/  STG.E desc[UR36][R8.64], R3 ;  /* 0x0000000308007986 */ /* 0x0005e2000c101924 */
[----:B------:R-:W-:Y:S05]  /*9ac0*/  BRA `(.L_x_15828) ;  /* 0x0000000800c07947 */ /* 0x000fea0003800000 */
.L_x_15833:
[----:B------:R-:W-:-:S04]  /*9ad0*/  PRMT R4, R19, 0x8880, RZ ;  /* 0x0000888013047816 */ /* 0x000fc800000000ff */
[----:B------:R-:W-:-:S06]  /*9ae0*/  PRMT R4, R4, 0x7710, RZ ;  /* 0x0000771004047816 */ /* 0x000fcc00000000ff */
[----:B------:R-:W0:Y:S02]  /*9af0*/  I2F.F64.S16 R4, R4 ;  /* 0x0000000400047312 */ /* 0x000e240000101c00 */
[----:B0-----:R4:W-:Y:S01]  /*9b00*/  STG.E.64 desc[UR36][R8.64], R4 ;  /* 0x0000000408007986 */ /* 0x0019e2000c101b24 */
[----:B------:R-:W-:Y:S05]  /*9b10*/  BRA `(.L_x_15828) ;  /* 0x0000000800ac7947 */ /* 0x000fea0003800000 */
.L_x_15823:
        /* <DEDUP_REMOVED lines=14> */
.L_x_15838:
        /* <DEDUP_REMOVED lines=17> */
.L_x_15841:
[----:B------:R-:W-:-:S04]  /*9d10*/  SHF.R.U32.HI R3, RZ, 0x18, R19 ;  /* 0x00000018ff037819 */ /* 0x000fc80000011613 */
[----:B------:R-:W-:-:S04]  /*9d20*/  LOP3.LUT R0, R0, 0x80, R3, 0xf8, !PT ;  /* 0x0000008000007812 */ /* 0x000fc800078ef803 */
[----:B------:R-:W-:-:S07]  /*9d30*/  PRMT R4, R0, 0x7610, R4 ;  /* 0x0000761000047816 */ /* 0x000fce0000000004 */
.L_x_15840:
[----:B------:R-:W-:Y:S05]  /*9d40*/  BSYNC.RECONVERGENT B0 ;  /* 0x0000000000007941 */ /* 0x000fea0003800200 */
.L_x_15839:
[----:B------:R0:W-:Y:S01]  /*9d50*/  STG.E.U8 desc[UR36][R8.64], R4 ;  /* 0x0000000408007986 */ /* 0x0001e2000c101124 */
[----:B------:R-:W-:Y:S05]  /*9d60*/  BRA `(.L_x_15828) ;  /* 0x0000000800187947 */ /* 0x000fea0003800000 */
.L_x_15837:
        /* <DEDUP_REMOVED lines=17> */
.L_x_15844:
[----:B------:R-:W-:-:S04]  /*9e80*/  SHF.R.U32.HI R3, RZ, 0x18, R19 ;  /* 0x00000018ff037819 */ /* 0x000fc80000011613 */
[----:B------:R-:W-:-:S04]  /*9e90*/  LOP3.LUT R0, R0, 0x80, R3, 0xf8, !PT ;  /* 0x0000008000007812 */ /* 0x000fc800078ef803 */
[----:B------:R-:W-:-:S07]  /*9ea0*/  PRMT R4, R0, 0x7610, R4 ;  /* 0x0000761000047816 */ /* 0x000fce0000000004 */
.L_x_15843:
[----:B------:R-:W-:Y:S05]  /*9eb0*/  BSYNC.RECONVERGENT B0 ;  /* 0x0000000000007941 */ /* 0x000fea0003800200 */
.L_x_15842:
[----:B------:R0:W-:Y:S01]  /*9ec0*/  STG.E.U8 desc[UR36][R8.64], R4 ;  /* 0x0000000408007986 */ /* 0x0001e2000c101124 */
[----:B------:R-:W-:Y:S05]  /*9ed0*/  BRA `(.L_x_15828) ;  /* 0x0000000400bc7947 */ /* 0x000fea0003800000 */
.L_x_15836:
        /* <DEDUP_REMOVED lines=22> */
.L_x_15846:
[----:B------:R-:W-:-:S04]  /*a040*/  LOP3.LUT R19, R19, 0xffff, RZ, 0xc0, !PT ;  /* 0x0000ffff13137812 */ /* 0x000fc800078ec0ff */
[----:B------:R-:W-:-:S05]  /*a050*/  PRMT R19, R19, 0x8880, RZ ;  /* 0x0000888013137816 */ /* 0x000fca00000000ff */
[----:B------:R-:W-:-:S05]  /*a060*/  IMAD.MOV.U32 R4, RZ, RZ, R19 ;  /* 0x000000ffff047224 */ /* 0x000fca00078e0013 */
[----:B------:R-:W-:-:S05]  /*a070*/  SHF.R.S32.HI R5, RZ, 0x1f, R4 ;  /* 0x0000001fff057819 */ /* 0x000fca0000011404 */
[----:B------:R0:W-:Y:S01]  /*a080*/  STG.E.64 desc[UR36][R8.64], R4 ;  /* 0x0000000408007986 */ /* 0x0001e2000c101b24 */
[----:B------:R-:W-:Y:S05]  /*a090*/  BRA `(.L_x_15828) ;  /* 0x00000004004c7947 */ /* 0x000fea0003800000 */
.L_x_15845:
[----:B------:R-:W-:-:S04]  /*a0a0*/  LOP3.LUT R19, R19, 0xffff, RZ, 0xc0, !PT ;  /* 0x0000ffff13137812 */ /* 0x000fc800078ec0ff */
[----:B------:R-:W-:-:S05]  /*a0b0*/  PRMT R3, R19, 0x8880, RZ ;  /* 0x0000888013037816 */ /* 0x000fca00000000ff */
[----:B------:R0:W-:Y:S01]  /*a0c0*/  STG.E desc[UR36][R8.64], R3 ;  /* 0x0000000308007986 */ /* 0x0001e2000c101924 */
[----:B------:R-:W-:Y:S05]  /*a0d0*/  BRA `(.L_x_15828) ;  /* 0x00000004003c7947 */ /* 0x000fea0003800000 */
.L_x_15835:
        /* <DEDUP_REMOVED lines=10> */
.L_x_15848:
[----:B------:R-:W-:Y:S02]  /*a180*/  PRMT R4, R19, 0x8880, RZ ;  /* 0x0000888013047816 */ /* 0x000fe400000000ff */
[----:B------:R-:W-:Y:S02]  /*a190*/  CS2R R6, SRZ ;  /* 0x0000000000067805 */ /* 0x000fe4000001ff00 */
[----:B------:R-:W-:-:S06]  /*a1a0*/  PRMT R4, R4, 0x7710, RZ ;  /* 0x0000771004047816 */ /* 0x000fcc00000000ff */
[----:B------:R-:W0:Y:S02]  /*a1b0*/  I2F.F64.S16 R4, R4 ;  /* 0x0000000400047312 */ /* 0x000e240000101c00 */
[----:B0-----:R0:W-:Y:S01]  /*a1c0*/  STG.E.128 desc[UR36][R8.64], R4 ;  /* 0x0000000408007986 */ /* 0x0011e2000c101d24 */
[----:B------:R-:W-:Y:S05]  /*a1d0*/  BRA `(.L_x_15828) ;  /* 0x0000000000fc7947 */ /* 0x000fea0003800000 */
.L_x_15847:
[----:B------:R-:W-:-:S13]  /*a1e0*/  ISETP.NE.AND P0, PT, R0, 0xf, PT ;  /* 0x0000000f0000780c */ /* 0x000fda0003f05270 */
[----:B------:R-:W-:Y:S05]  /*a1f0*/  @!P0 BRA `(.L_x_15849) ;  /* 0x0000000000e88947 */ /* 0x000fea0003800000 */
[----:B------:R-:W-:-:S13]  /*a200*/  ISETP.NE.AND P0, PT, R0, 0x17, PT ;  /* 0x000000170000780c */ /* 0x000fda0003f05270 */
[----:B------:R-:W-:Y:S05]  /*a210*/  @!P0 BRA `(.L_x_15850) ;  /* 0x0000000000908947 */ /* 0x000fea0003800000 */
[----:B------:R-:W-:-:S13]  /*a220*/  ISETP.NE.AND P0, PT, R0, 0x18, PT ;  /* 0x000000180000780c */ /* 0x000fda0003f05270 */
[----:B------:R-:W-:Y:S05]  /*a230*/  @!P0 BRA `(.L_x_15851) ;  /* 0x0000000000448947 */ /* 0x000fea0003800000 */
.L_x_15827:
        /* <DEDUP_REMOVED lines=16> */
.L_x_15852:
[----:B------:R-:W-:Y:S05]  /*a340*/  BRA `(.L_x_15828) ;  /* 0x0000000000a07947 */ /* 0x000fea0003800000 */
.L_x_15851:
        /* <DEDUP_REMOVED lines=13> */
.L_x_15854:
[----:B------:R-:W-:Y:S05]  /*a420*/  BSYNC.RECONVERGENT B0 ;  /* 0x0000000000007941 */ /* 0x000fea0003800200 */
.L_x_15853:
[----:B------:R-:W-:-:S05]  /*a430*/  LOP3.LUT R3, R0, 0x80, R3, 0xf8, !PT ;  /* 0x0000008000037812 */ /* 0x000fca00078ef803 */
[----:B------:R0:W-:Y:S01]  /*a440*/  STG.E.U8 desc[UR36][R8.64], R3 ;  /* 0x0000000308007986 */ /* 0x0001e2000c101124 */
[----:B------:R-:W-:Y:S05]  /*a450*/  BRA `(.L_x_15828) ;  /* 0x00000000005c7947 */ /* 0x000fea0003800000 */
.L_x_15850:
        /* <DEDUP_REMOVED lines=12> */
.L_x_15856:
[----:B------:R-:W-:Y:S01]  /*a520*/  IMAD.MOV.U32 R0, RZ, RZ, 0x7f ;  /* 0x0000007fff007424 */ /* 0x000fe200078e00ff */
[----:B------:R-:W-:-:S04]  /*a530*/  ISETP.GT.U32.AND P0, PT, R3, 0x7f800000, PT ;  /* 0x7f8000000300780c */ /* 0x000fc80003f04070 */
[----:B------:R-:W-:-:S09]  /*a540*/  SEL R0, R0, 0x7c, P0 ;  /* 0x0000007c00007807 */ /* 0x000fd20000000000 */
.L_x_15857:
[----:B------:R-:W-:Y:S05]  /*a550*/  BSYNC.RECONVERGENT B0 ;  /* 0x0000000000007941 */ /* 0x000fea0003800200 */
.L_x_15855:
[----:B------:R-:W-:-:S04]  /*a560*/  SHF.R.U32.HI R3, RZ, 0x18, R19 ;  /* 0x00000018ff037819 */ /* 0x000fc80000011613 */
[----:B------:R-:W-:-:S05]  /*a570*/  LOP3.LUT R3, R0, 0x80, R3, 0xf8, !PT ;  /* 0x0000008000037812 */ /* 0x000fca00078ef803 */
[----:B------:R0:W-:Y:S01]  /*a580*/  STG.E.U8 desc[UR36][R8.64], R3 ;  /* 0x0000000308007986 */ /* 0x0001e2000c101124 */
[----:B------:R-:W-:Y:S05]  /*a590*/  BRA `(.L_x_15828) ;  /* 0x00000000000c7947 */ /* 0x000fea0003800000 */
.L_x_15849:
[----:B------:R-:W0:Y:S02]  /*a5a0*/  I2F.S8 R0, R19 ;  /* 0x0000001300007306 */ /* 0x000e240000001400 */
[----:B0-----:R-:W-:-:S05]  /*a5b0*/  F2FP.BF16.F32.PACK_AB R0, RZ, R0 ;  /* 0x00000000ff00723e */ /* 0x001fca00000010ff */
[----:B------:R0:W-:Y:S02]  /*a5c0*/  STG.E.U16 desc[UR36][R8.64], R0 ;  /* 0x0000000008007986 */ /* 0x0001e4000c101524 */
.L_x_15828:
[----:B------:R-:W-:-:S07]  /*a5d0*/  VIADD R23, R23, 0x80 ;  /* 0x0000008017177836 */ /* 0x000fce0000000000 */
.L_x_15787:
[----:B------:R-:W-:Y:S05]  /*a5e0*/  BSYNC.RECONVERGENT B7 ;  /* 0x0000000000077941 */ /* 0x000fea0003800200 */
.L_x_15748:
        /* <DEDUP_REMOVED lines=21> */
.L_x_15861:
[----:B------:R-:W-:Y:S01]  /*a740*/  STG.E.U8 desc[UR36][R2.64], R17 ;  /* 0x0000001102007986 */ /* 0x000fe2000c101124 */
[----:B------:R-:W-:Y:S05]  /*a750*/  EXIT ;  /* 0x000000000000794d */ /* 0x000fea0003800000 */
.L_x_15860:
        /* <DEDUP_REMOVED lines=12> */
.L_x_15864:
[----:B------:R-:W-:-:S04]  /*a820*/  LOP3.LUT R17, R17, 0xffff, RZ, 0xc0, !PT ;  /* 0x0000ffff11117812 */ /* 0x000fc800078ec0ff */
[----:B------:R-:W-:-:S05]  /*a830*/  PRMT R5, R17, 0x8880, RZ ;  /* 0x0000888011057816 */ /* 0x000fca00000000ff */
[----:B------:R-:W-:Y:S01]  /*a840*/  STG.E desc[UR36][R2.64], R5 ;  /* 0x0000000502007986 */ /* 0x000fe2000c101924 */
[----:B------:R-:W-:Y:S05]  /*a850*/  EXIT ;  /* 0x000000000000794d */ /* 0x000fea0003800000 */
.L_x_15863:
[----:B------:R-:W-:-:S04]  /*a860*/  PRMT R5, R17, 0x8880, RZ ;  /* 0x0000888011057816 */ /* 0x000fc800000000ff */
[----:B------:R-:W-:-:S05]  /*a870*/  PRMT R5, R5, 0x7710, RZ ;  /* 0x0000771005057816 */ /* 0x000fca00000000ff */
[----:B------:R-:W-:Y:S01]  /*a880*/  STG.E.U16 desc[UR36][R2.64], R5 ;  /* 0x0000000502007986 */ /* 0x000fe2000c101524 */
[----:B------:R-:W-:Y:S05]  /*a890*/  EXIT ;  /* 0x000000000000794d */ /* 0x000fea0003800000 */
.L_x_15859:
        /* <DEDUP_REMOVED lines=9> */
.L_x_15866:
[----:B------:R-:W0:Y:S02]  /*a930*/  I2F.S8 R0, R17 ;  /* 0x0000001100007306 */ /* 0x000e240000001400 */
[----:B0-----:R-:W-:-:S05]  /*a940*/  F2FP.F16.F32.PACK_AB R0, RZ, R0 ;  /* 0x00000000ff00723e */ /* 0x001fca00000000ff */
[----:B------:R-:W-:Y:S01]  /*a950*/  STG.E.U16 desc[UR36][R2.64], R0 ;  /* 0x0000000002007986 */ /* 0x000fe2000c101524 */
[----:B------:R-:W-:Y:S05]  /*a960*/  EXIT ;  /* 0x000000000000794d */ /* 0x000fea0003800000 */
.L_x_15865:
        /* <DEDUP_REMOVED lines=10> */
.L_x_15868:
[----:B------:R-:W0:Y:S02]  /*aa10*/  I2F.S8 R17, R17 ;  /* 0x0000001100117306 */ /* 0x000e240000001400 */
[----:B0-----:R-:W-:-:S04]  /*aa20*/  F2FP.F16.F32.PACK_AB R5, RZ, R17 ;  /* 0x00000011ff05723e */ /* 0x001fc800000000ff */
[----:B------:R-:W-:-:S05]  /*aa30*/  PRMT R5, R5, 0x5410, RZ ;  /* 0x0000541005057816 */ /* 0x000fca00000000ff */
[----:B------:R-:W-:Y:S01]  /*aa40*/  STG.E desc[UR36][R2.64], R5 ;  /* 0x0000000502007986 */ /* 0x000fe2000c101924 */
[----:B------:R-:W-:Y:S05]  /*aa50*/  EXIT ;  /* 0x000000000000794d */ /* 0x000fea0003800000 */
.L_x_15867:
[----:B------:R-:W-:-:S04]  /*aa60*/  PRMT R4, R17, 0x8880, RZ ;  /* 0x0000888011047816 */ /* 0x000fc800000000ff */
[----:B------:R-:W-:-:S06]  /*aa70*/  PRMT R4, R4, 0x7710, RZ ;  /* 0x0000771004047816 */ /* 0x000fcc00000000ff */
[----:B------:R-:W0:Y:S02]  /*aa80*/  I2F.F64.S16 R4, R4 ;  /* 0x0000000400047312 */ /* 0x000e240000101c00 */
[----:B0-----:R-:W-:Y:S01]  /*aa90*/  STG.E.64 desc[UR36][R2.64], R4 ;  /* 0x0000000402007986 */ /* 0x001fe2000c101b24 */
[----:B------:R-:W-:Y:S05]  /*aaa0*/  EXIT ;  /* 0x000000000000794d */ /* 0x000fea0003800000 */
.L_x_15858:
        /* <DEDUP_REMOVED lines=14> */
.L_x_15872:
        /* <DEDUP_REMOVED lines=18> */
.L_x_15875:
[----:B------:R-:W-:-:S04]  /*acb0*/  SHF.R.U32.HI R5, RZ, 0x18, R5 ;  /* 0x00000018ff057819 */ /* 0x000fc80000011605 */
[----:B------:R-:W-:-:S07]  /*acc0*/  LOP3.LUT R0, R0, 0x80, R5, 0xf8, !PT ;  /* 0x0000008000007812 */ /* 0x000fce00078ef805 */
.L_x_15874:
[----:B------:R-:W-:Y:S05]  /*acd0*/  BSYNC.RECONVERGENT B0 ;  /* 0x0000000000007941 */ /* 0x000fea0003800200 */
.L_x_15873:
[----:B------:R-:W-:Y:S01]  /*ace0*/  STG.E.U8 desc[UR36][R2.64], R0 ;  /* 0x0000000002007986 */ /* 0x000fe2000c101124 */
[----:B------:R-:W-:Y:S05]  /*acf0*/  EXIT ;  /* 0x000000000000794d */ /* 0x000fea0003800000 */
.L_x_15871:
        /* <DEDUP_REMOVED lines=18> */
.L_x_15878:
[----:B------:R-:W-:-:S04]  /*ae20*/  SHF.R.U32.HI R5, RZ, 0x18, R5 ;  /* 0x00000018ff057819 */ /* 0x000fc80000011605 */
[----:B------:R-:W-:-:S07]  /*ae30*/  LOP3.LUT R0, R0, 0x80, R5, 0xf8, !PT ;  /* 0x0000008000007812 */ /* 0x000fce00078ef805 */
.L_x_15877:
[----:B------:R-:W-:Y:S05]  /*ae40*/  BSYNC.RECONVERGENT B0 ;  /* 0x0000000000007941 */ /* 0x000fea0003800200 */
.L_x_15876:
[----:B------:R-:W-:Y:S01]  /*ae50*/  STG.E.U8 desc[UR36][R2.64], R0 ;  /* 0x0000000002007986 */ /* 0x000fe2000c101124 */
[----:B------:R-:W-:Y:S05]  /*ae60*/  EXIT ;  /* 0x000000000000794d */ /* 0x000fea0003800000 */
.L_x_15870:
        /* <DEDUP_REMOVED lines=22> */
.L_x_15880:
[----:B------:R-:W-:-:S04]  /*afd0*/  LOP3.LUT R17, R17, 0xffff, RZ, 0xc0, !PT ;  /* 0x0000ffff11117812 */ /* 0x000fc800078ec0ff */
[----:B------:R-:W-:-:S05]  /*afe0*/  PRMT R17, R17, 0x8880, RZ ;  /* 0x0000888011117816 */ /* 0x000fca00000000ff */
[----:B------:R-:W-:-:S05]  /*aff0*/  IMAD.MOV.U32 R4, RZ, RZ, R17 ;  /* 0x000000ffff047224 */ /* 0x000fca00078e0011 */
[----:B------:R-:W-:-:S05]  /*b000*/  SHF.R.S32.HI R5, RZ, 0x1f, R4 ;  /* 0x0000001fff057819 */ /* 0x000fca0000011404 */
[----:B------:R-:W-:Y:S01]  /*b010*/  STG.E.64 desc[UR36][R2.64], R4 ;  /* 0x0000000402007986 */ /* 0x000fe2000c101b24 */
[----:B------:R-:W-:Y:S05]  /*b020*/  EXIT ;  /* 0x000000000000794d */ /* 0x000fea0003800000 */
.L_x_15879:
[----:B------:R-:W-:-:S04]  /*b030*/  LOP3.LUT R17, R17, 0xffff, RZ, 0xc0, !PT ;  /* 0x0000ffff11117812 */ /* 0x000fc800078ec0ff */
[----:B------:R-:W-:-:S05]  /*b040*/  PRMT R5, R17, 0x8880, RZ ;  /* 0x0000888011057816 */ /* 0x000fca00000000ff */
[----:B------:R-:W-:Y:S01]  /*b050*/  STG.E desc[UR36][R2.64], R5 ;  /* 0x0000000502007986 */ /* 0x000fe2000c101924 */
[----:B------:R-:W-:Y:S05]  /*b060*/  EXIT ;  /* 0x000000000000794d */ /* 0x000fea0003800000 */
.L_x_15869:
        /* <DEDUP_REMOVED lines=10> */
.L_x_15882:
[----:B------:R-:W-:Y:S02]  /*b110*/  PRMT R4, R17, 0x8880, RZ ;  /* 0x0000888011047816 */ /* 0x000fe400000000ff */
[----:B------:R-:W-:Y:S02]  /*b120*/  CS2R R6, SRZ ;  /* 0x0000000000067805 */ /* 0x000fe4000001ff00 */
[----:B------:R-:W-:-:S06]  /*b130*/  PRMT R4, R4, 0x7710, RZ ;  /* 0x0000771004047816 */ /* 0x000fcc00000000ff */
[----:B------:R-:W0:Y:S02]  /*b140*/  I2F.F64.S16 R4, R4 ;  /* 0x0000000400047312 */ /* 0x000e240000101c00 */
[----:B0-----:R-:W-:Y:S01]  /*b150*/  STG.E.128 desc[UR36][R2.64], R4 ;  /* 0x0000000402007986 */ /* 0x001fe2000c101d24 */
[----:B------:R-:W-:Y:S05]  /*b160*/  EXIT ;  /* 0x000000000000794d */ /* 0x000fea0003800000 */
.L_x_15881:
[----:B------:R-:W-:-:S13]  /*b170*/  ISETP.NE.AND P0, PT, R0, 0xf, PT ;  /* 0x0000000f0000780c */ /* 0x000fda0003f05270 */
[----:B------:R-:W-:Y:S05]  /*b180*/  @!P0 BRA `(.L_x_15883) ;  /* 0x0000000000e88947 */ /* 0x000fea0003800000 */
[----:B------:R-:W-:-:S13]  /*b190*/  ISETP.NE.AND P0, PT, R0, 0x17, PT ;  /* 0x000000170000780c */ /* 0x000fda0003f05270 */
[----:B------:R-:W-:Y:S05]  /*b1a0*/  @!P0 BRA `(.L_x_15884) ;  /* 0x0000000000908947 */ /* 0x000fea0003800000 */
[----:B------:R-:W-:-:S13]  /*b1b0*/  ISETP.NE.AND P0, PT, R0, 0x18, PT ;  /* 0x000000180000780c */ /* 0x000fda0003f05270 */
[----:B------:R-:W-:Y:S05]  /*b1c0*/  @!P0 BRA `(.L_x_15885) ;  /* 0x0000000000448947 */ /* 0x000fea0003800000 */
.L_x_15862:
        /* <DEDUP_REMOVED lines=16> */
.L_x_15886:
[----:B------:R-:W-:Y:S05]  /*b2d0*/  EXIT ;  /* 0x000000000000794d */ /* 0x000fea0003800000 */
.L_x_15885:
        /* <DEDUP_REMOVED lines=13> */
.L_x_15888:
[----:B------:R-:W-:Y:S05]  /*b3b0*/  BSYNC.RECONVERGENT B0 ;  /* 0x0000000000007941 */ /* 0x000fea0003800200 */
.L_x_15887:
[----:B------:R-:W-:-:S05]  /*b3c0*/  LOP3.LUT R5, R0, 0x80, R5, 0xf8, !PT ;  /* 0x0000008000057812 */ /* 0x000fca00078ef805 */
[----:B------:R-:W-:Y:S01]  /*b3d0*/  STG.E.U8 desc[UR36][R2.64], R5 ;  /* 0x0000000502007986 */ /* 0x000fe2000c101124 */
[----:B------:R-:W-:Y:S05]  /*b3e0*/  EXIT ;  /* 0x000000000000794d */ /* 0x000fea0003800000 */
.L_x_15884:
        /* <DEDUP_REMOVED lines=12> */
.L_x_15890:
[----:B------:R-:W-:Y:S01]  /*b4b0*/  IMAD.MOV.U32 R0, RZ, RZ, 0x7f ;  /* 0x0000007fff007424 */ /* 0x000fe200078e00ff */
[----:B------:R-:W-:-:S04]  /*b4c0*/  ISETP.GT.U32.AND P0, PT, R4, 0x7f800000, PT ;  /* 0x7f8000000400780c */ /* 0x000fc80003f04070 */
[----:B------:R-:W-:-:S09]  /*b4d0*/  SEL R0, R0, 0x7c, P0 ;  /* 0x0000007c00007807 */ /* 0x000fd20000000000 */
.L_x_15891:
[----:B------:R-:W-:Y:S05]  /*b4e0*/  BSYNC.RECONVERGENT B0 ;  /* 0x0000000000007941 */ /* 0x000fea0003800200 */
.L_x_15889:
[----:B------:R-:W-:-:S04]  /*b4f0*/  SHF.R.U32.HI R5, RZ, 0x18, R5 ;  /* 0x00000018ff057819 */ /* 0x000fc80000011605 */
[----:B------:R-:W-:-:S05]  /*b500*/  LOP3.LUT R5, R0, 0x80, R5, 0xf8, !PT ;  /* 0x0000008000057812 */ /* 0x000fca00078ef805 */
[----:B------:R-:W-:Y:S01]  /*b510*/  STG.E.U8 desc[UR36][R2.64], R5 ;  /* 0x0000000502007986 */ /* 0x000fe2000c101124 */
[----:B------:R-:W-:Y:S05]  /*b520*/  EXIT ;  /* 0x000000000000794d */ /* 0x000fea0003800000 */
.L_x_15883:
[----:B------:R-:W0:Y:S02]  /*b530*/  I2F.S8 R0, R17 ;  /* 0x0000001100007306 */ /* 0x000e240000001400 */
[----:B0-----:R-:W-:-:S05]  /*b540*/  F2FP.BF16.F32.PACK_AB R0, RZ, R0 ;  /* 0x00000000ff00723e */ /* 0x001fca00000010ff */
[----:B------:R-:W-:Y:S01]  /*b550*/  STG.E.U16 desc[UR36][R2.64], R0 ;  /* 0x0000000002007986 */ /* 0x000fe2000c101524 */
[----:B------:R-:W-:Y:S05]  /*b560*/  EXIT ;  /* 0x000000000000794d */ /* 0x000fea0003800000 */
.L_x_15892:
        /* <DEDUP_REMOVED lines=9> */
.L_x_26265:


//--------------------- .text._ZN2at6native18elementwise_kernelILi128ELi4EZNS0_22gpu_kernel_impl_nocastINS0_13BinaryFunctorIaaaNS0_16BitwiseOrFunctorIaEEEEEEvRNS_18TensorIteratorBaseERKT_EUliE_EEviT1_ --------------------------
	.section	.text._ZN2at6native18elementwise_kernelILi128ELi4EZNS0_22gpu_kernel_impl_nocastINS0_13BinaryFunctorIaaaNS0_16BitwiseOrFunctorIaEEEEEEvRNS_18TensorIteratorBaseERKT_EUliE_EEviT1_,"ax",@progbits
	.align	128
        .global         _ZN2at6native18elementwise_kernelILi128ELi4EZNS0_22gpu_kernel_impl_nocastINS0_13BinaryFunctorIaaaNS0_16BitwiseOrFunctorIaEEEEEEvRNS_18TensorIteratorBaseERKT_EUliE_EEviT1_
        .type           _ZN2at6native18elementwise_kernelILi128ELi4EZNS0_22gpu_kernel_impl_nocastINS0_13BinaryFunctorIaaaNS0_16BitwiseOrFunctorIaEEEEEEvRNS_18TensorIteratorBaseERKT_EUliE_EEviT1_,@function
        .size           _ZN2at6native18elementwise_kernelILi128ELi4EZNS0_22gpu_kernel_impl_nocastINS0_13BinaryFunctorIaaaNS0_16BitwiseOrFunctorIaEEEEEEvRNS_18TensorIteratorBaseERKT_EUliE_EEviT1_,(.L_x_26266 - _ZN2at6native18elementwise_kernelILi128ELi4EZNS0_22gpu_kernel_impl_nocastINS0_13BinaryFunctorIaaaNS0_16BitwiseOrFunctorIaEEEEEEvRNS_18TensorIteratorBaseERKT_EUliE_EEviT1_)
        .other          _ZN2at6native18elementwise_kernelILi128ELi4EZNS0_22gpu_kernel_impl_nocastINS0_13BinaryFunctorIaaaNS0_16BitwiseOrFunctorIaEEEEEEvRNS_18TensorIteratorBaseERKT_EUliE_EEviT1_,@"STO_CUDA_ENTRY STV_DEFAULT"
_ZN2at6native18elementwise_kernelILi128ELi4EZNS0_22gpu_kernel_impl_nocastINS0_13BinaryFunctorIaaaNS0_16BitwiseOrFunctorIaEEEEEEvRNS_18TensorIteratorBaseERKT_EUliE_EEviT1_:
.text._ZN2at6native18elementwise_kernelILi128ELi4EZNS0_22gpu_kernel_impl_nocastINS0_13BinaryFunctorIaaaNS0_16BitwiseOrFunctorIaEEEEEEvRNS_18TensorIteratorBaseERKT_EUliE_EEviT1_:
        /* <DEDUP_REMOVED lines=33> */
.L_x_15896:
[----:B------:R-:W-:-:S13]  /*0210*/  ISETP.GE.AND P0, PT, R3, UR4, PT ;  /* 0x0000000403007c0c */ /* 0x000fda000bf06270 */
[----:B------:R-:W-:Y:S05]  /*0220*/  @P0 BREAK.RELIABLE B1 ;  /* 0x0000000000010942 */ /* 0x000fea0003800100 */
[----:B------:R-:W-:Y:S05]  /*0230*/  @P0 BRA `(.L_x_15897) ;  /* 0x0000000000240947 */ /* 0x000fea0003800000 */
[----:B------:R-:W-:Y:S05]  /*0240*/  BSYNC.RELIABLE B1 ;  /* 0x0000000000017941 */ /* 0x000fea0003800100 */
.L_x_15895:
        /* <DEDUP_REMOVED lines=8> */
.L_x_15897:
[----:B------:R-:W-:Y:S05]  /*02d0*/  BSYNC.RECONVERGENT B0 ;  /* 0x0000000000007941 */ /* 0x000fea0003800200 */
.L_x_15894:
        /* <DEDUP_REMOVED lines=11> */
.L_x_15893:
        /* <DEDUP_REMOVED lines=356> */
.L_x_15901:
        /* <DEDUP_REMOVED lines=364> */
.L_x_15903:
        /* <DEDUP_REMOVED lines=13> */
.L_x_15900:
[----:B------:R-:W-:-:S13]  /*3160*/  ISETP.GE.AND P0, PT, R3, UR4, PT ;  /* 0x0000000403007c0c */ /* 0x000fda000bf06270 */
[----:B------:R-:W-:Y:S05]  /*3170*/  @P0 BREAK.RELIABLE B1 ;  /* 0x0000000000010942 */ /* 0x000fea0003800100 */
[----:B------:R-:W-:Y:S05]  /*3180*/  @P0 BRA `(.L_x_15902) ;  /* 0x0000001400a80947 */ /* 0x000fea0003800000 */
[----:B------:R-:W-:Y:S05]  /*3190*/  BSYNC.RELIABLE B1 ;  /* 0x0000000000017941 */ /* 0x000fea0003800100 */
.L_x_15899:
        /* <DEDUP_REMOVED lines=348> */
.L_x_15904:
        /* <DEDUP_REMOVED lines=13> */
.L_x_15902:
[----:B------:R-:W-:Y:S05]  /*4830*/  BSYNC.RECONVERGENT B0 ;  /* 0x0000000000007941 */ /* 0x000fea0003800200 */
.L_x_15898:
        /* <DEDUP_REMOVED lines=351> */
.L_x_15905:
        /* <DEDUP_REMOVED lines=13> */
.L_x_15906:
        /* <DEDUP_REMOVED lines=16> */
.L_x_26266:


//--------------------- .text._ZN2at6native27unrolled_elementwise_kernelINS0_13BinaryFunctorIaaaNS0_16BitwiseOrFunctorIaEEEESt5arrayIPcLm3EELi4E23TrivialOffsetCalculatorILi2EjES9_ILi1EjENS0_6memory15LoadWithoutCastENSC_16StoreWithoutCastEEEviT_T0_T2_T3_T4_T5_ --------------------------
	.section	.text._ZN2at6native27unrolled_elementwise_kernelINS0_13BinaryFunctorIaaaNS0_16BitwiseOrFunctorIaEEEESt5arrayIPcLm3EELi4E23TrivialOffsetCalculatorILi2EjES9_ILi1EjENS0_6memory15LoadWithoutCastENSC_16StoreWithoutCastEEEviT_T0_T2_T3_T4_T5_,"ax",@progbits
	.align	128
        .global         _ZN2at6native27unrolled_elementwise_kernelINS0_13BinaryFunctorIaaaNS0_16BitwiseOrFunctorIaEEEESt5arrayIPcLm3EELi4E23TrivialOffsetCalculatorILi2EjES9_ILi1EjENS0_6memory15LoadWithoutCastENSC_16StoreWithoutCastEEEviT_T0_T2_T3_T4_T5_
        .type           _ZN2at6native27unrolled_elementwise_kernelINS0_13BinaryFunctorIaaaNS0_16BitwiseOrFunctorIaEEEESt5arrayIPcLm3EELi4E23TrivialOffsetCalculatorILi2EjES9_ILi1EjENS0_6memory15LoadWithoutCastENSC_16StoreWithoutCastEEEviT_T0_T2_T3_T4_T5_,@function
        .size           _ZN2at6native27unrolled_elementwise_kernelINS0_13BinaryFunctorIaaaNS0_16BitwiseOrFunctorIaEEEESt5arrayIPcLm3EELi4E23TrivialOffsetCalculatorILi2EjES9_ILi1EjENS0_6memory15LoadWithoutCastENSC_16StoreWithoutCastEEEviT_T0_T2_T3_T4_T5_,(.L_x_26267 - _ZN2at6native27unrolled_elementwise_kernelINS0_13BinaryFunctorIaaaNS0_16BitwiseOrFunctorIaEEEESt5arrayIPcLm3EELi4E23TrivialOffsetCalculatorILi2EjES9_ILi1EjENS0_6memory15LoadWithoutCastENSC_16StoreWithoutCastEEEviT_T0_T2_T3_T4_T5_)
        .other          _ZN2at6native27unrolled_elementwise_kernelINS0_13BinaryFunctorIaaaNS0_16BitwiseOrFunctorIaEEEESt5arrayIPcLm3EELi4E23TrivialOffsetCalculatorILi2EjES9_ILi1EjENS0_6memory15LoadWithoutCastENSC_16StoreWithoutCastEEEviT_T0_T2_T3_T4_T5_,@"STO_CUDA_ENTRY STV_DEFAULT"
_ZN2at6native27unrolled_elementwise_kernelINS0_13BinaryFunctorIaaaNS0_16BitwiseOrFunctorIaEEEESt5arrayIPcLm3EELi4E23TrivialOffsetCalculatorILi2EjES9_ILi1EjENS0_6memory15LoadWithoutCastENSC_16StoreWithoutCastEEEviT_T0_T2_T3_T4_T5_:
.text._ZN2at6native27unrolled_elementwise_kernelINS0_13BinaryFunctorIaaaNS0_16BitwiseOrFunctorIaEEEESt5arrayIPcLm3EELi4E23TrivialOffsetCalculatorILi2EjES9_ILi1EjENS0_6memory15LoadWithoutCastENSC_16StoreWithoutCastEEEviT_T0_T2_T3_T4_T5_:
        /* <DEDUP_REMOVED lines=81> */
.L_x_15909:
[----:B------:R-:W-:Y:S05]  /*0510*/  BSYNC.RELIABLE B1 ;  /* 0x0000000000017941 */ /* 0x000fea0003800100 */
.L_x_15908:
[----:B------:R-:W-:-:S13]  /*0520*/  ISETP.GE.AND P0, PT, R17, R16, PT ;  /* 0x000000101100720c */ /* 0x000fda0003f06270 */
[----:B------:R-:W1:Y:S01]  /*0530*/  @!P0 LDC.64 R6, c[0x0][0x388] ;  /* 0x0000e200ff068b82 */ /* 0x000e620000000a00 */
[----:B0-----:R-:W-:Y:S02]  /*0540*/  @!P0 IMAD R3, R0, 0x200, R17 ;  /* 0x0000020000038824 */ /* 0x001fe400078e0211 */
[----:B------:R-:W-:-:S03]  /*0550*/  @!P0 VIADD R17, R17, 0x80 ;  /* 0x0000008011118836 */ /* 0x000fc60000000000 */
[----:B-1----:R-:W-:-:S05]  /*0560*/  @!P0 IADD3 R2, P1, PT, R3, R6, RZ ;  /* 0x0000000603028210 */ /* 0x002fca0007f3e0ff */
[----:B------:R-:W-:-:S05]  /*0570*/  @!P0 IMAD.X R3, RZ, RZ, R7, P1 ;  /* 0x000000ffff038224 */ /* 0x000fca00008e0607 */
[----:B------:R1:W-:Y:S03]  /*0580*/  @!P0 STG.E.U8 desc[UR4][R2.64], R13 ;  /* 0x0000000d02008986 */ /* 0x0003e6000c101104 */
.L_x_15910:
[----:B------:R-:W-:Y:S05]  /*0590*/  BSYNC.RECONVERGENT B0 ;  /* 0x0000000000007941 */ /* 0x000fea0003800200 */
.L_x_15907:
        /* <DEDUP_REMOVED lines=9> */
.L_x_15911:
        /* <DEDUP_REMOVED lines=13> */
.L_x_26267:


//--------------------- .text._ZN2at6native29vectorized_elementwise_kernelILi2ENS0_13BinaryFunctorIaaaNS0_16BitwiseOrFunctorIaEEEESt5arrayIPcLm3EEEEviT0_T1_ --------------------------
	.section	.text._ZN2at6native29vectorized_elementwise_kernelILi2ENS0_13BinaryFunctorIaaaNS0_16BitwiseOrFunctorIaEEEESt5arrayIPcLm3EEEEviT0_T1_,"ax",@progbits
	.align	128
        .global         _ZN2at6native29vectorized_elementwise_kernelILi2ENS0_13BinaryFunctorIaaaNS0_16BitwiseOrFunctorIaEEEESt5arrayIPcLm3EEEEviT0_T1_
        .type           _ZN2at6native29vectorized_elementwise_kernelILi2ENS0_13BinaryFunctorIaaaNS0_16BitwiseOrFunctorIaEEEESt5arrayIPcLm3EEEEviT0_T1_,@function
        .size           _ZN2at6native29vectorized_elementwise_kernelILi2ENS0_13BinaryFunctorIaaaNS0_16BitwiseOrFunctorIaEEEESt5arrayIPcLm3EEEEviT0_T1_,(.L_x_26268 - _ZN2at6native29vectorized_elementwise_kernelILi2ENS0_13BinaryFunctorIaaaNS0_16BitwiseOrFunctorIaEEEESt5arrayIPcLm3EEEEviT0_T1_)
        .other          _ZN2at6native29vectorized_elementwise_kernelILi2ENS0_13BinaryFunctorIaaaNS0_16BitwiseOrFunctorIaEEEESt5arrayIPcLm3EEEEviT0_T1_,@"STO_CUDA_ENTRY STV_DEFAULT"
_ZN2at6native29vectorized_elementwise_kernelILi2ENS0_13BinaryFunctorIaaaNS0_16BitwiseOrFunctorIaEEEESt5arrayIPcLm3EEEEviT0_T1_:
.text._ZN2at6native29vectorized_elementwise_kernelILi2ENS0_13BinaryFunctorIaaaNS0_16BitwiseOrFunctorIaEEEESt5arrayIPcLm3EEEEviT0_T1_:
        /* <DEDUP_REMOVED lines=139> */
.L_x_15915:
        /* <DEDUP_REMOVED lines=8> */
.L_x_15916:
        /* <DEDUP_REMOVED lines=8> */
.L_x_15917:
        /* <DEDUP_REMOVED lines=8> */
.L_x_15918:
        /* <DEDUP_REMOVED lines=9> */
.L_x_15919:
[----:B------:R-:W-:Y:S05]  /*0ac0*/  BSYNC.RELIABLE B1 ;  /* 0x0000000000017941 */ /* 0x000fea0003800100 */
.L_x_15914:
[----:B------:R-:W-:-:S13]  /*0ad0*/  ISETP.GE.U32.AND P0, PT, R0, UR5, PT ;  /* 0x0000000500007c0c */ /* 0x000fda000bf06070 */
[----:B--2---:R-:W1:Y:S01]  /*0ae0*/  @!P0 LDC.64 R6, c[0x0][0x388] ;  /* 0x0000e200ff068b82 */ /* 0x004e620000000a00 */
[C---:B------:R-:W-:Y:S02]  /*0af0*/  @!P0 VIADD R5, R0.reuse, UR4 ;  /* 0x0000000400058c36 */ /* 0x040fe40008000000 */
[----:B------:R-:W-:-:S03]  /*0b00*/  @!P0 VIADD R0, R0, 0x80 ;  /* 0x0000008000008836 */ /* 0x000fc60000000000 */
[----:B-1----:R-:W-:-:S05]  /*0b10*/  @!P0 IADD3 R4, P1, PT, R5, R6, RZ ;  /* 0x0000000605048210 */ /* 0x002fca0007f3e0ff */
[----:B------:R-:W-:-:S05]  /*0b20*/  @!P0 IMAD.X R5, RZ, RZ, R7, P1 ;  /* 0x000000ffff058224 */ /* 0x000fca00008e0607 */
[----:B------:R3:W-:Y:S03]  /*0b30*/  @!P0 STG.E.U8 desc[UR12][R4.64], R23 ;  /* 0x0000001704008986 */ /* 0x0007e6000c10110c */
.L_x_15920:
[----:B------:R-:W-:Y:S05]  /*0b40*/  BSYNC.RECONVERGENT B0 ;  /* 0x0000000000007941 */ /* 0x000fea0003800200 */
.L_x_15913:
        /* <DEDUP_REMOVED lines=9> */
.L_x_15912:
        /* <DEDUP_REMOVED lines=59> */
.L_x_15921:
        /* <DEDUP_REMOVED lines=15> */
.L_x_26268:


//--------------------- .text._ZN2at6native29vectorized_elementwise_kernelILi4ENS0_13BinaryFunctorIaaaNS0_16BitwiseOrFunctorIaEEEESt5arrayIPcLm3EEEEviT0_T1_ --------------------------
	.section	.text._ZN2at6native29vectorized_elementwise_kernelILi4ENS0_13BinaryFunctorIaaaNS0_16BitwiseOrFunctorIaEEEESt5arrayIPcLm3EEEEviT0_T1_,"ax",@progbits
	.align	128
        .global         _ZN2at6native29vectorized_elementwise_kernelILi4ENS0_13BinaryFunctorIaaaNS0_16BitwiseOrFunctorIaEEEESt5arrayIPcLm3EEEEviT0_T1_
        .type           _ZN2at6native29vectorized_elementwise_kernelILi4ENS0_13BinaryFunctorIaaaNS0_16BitwiseOrFunctorIaEEEESt5arrayIPcLm3EEEEviT0_T1_,@function
        .size           _ZN2at6native29vectorized_elementwise_kernelILi4ENS0_13BinaryFunctorIaaaNS0_16BitwiseOrFunctorIaEEEESt5arrayIPcLm3EEEEviT0_T1_,(.L_x_26269 - _ZN2at6native29vectorized_elementwise_kernelILi4ENS0_13BinaryFunctorIaaaNS0_16BitwiseOrFunctorIaEEEESt5arrayIPcLm3EEEEviT0_T1_)
        .other          _ZN2at6native29vectorized_elementwise_kernelILi4ENS0_13BinaryFunctorIaaaNS0_16BitwiseOrFunctorIaEEEESt5arrayIPcLm3EEEEviT0_T1_,@"STO_CUDA_ENTRY STV_DEFAULT"
_ZN2at6native29vectorized_elementwise_kernelILi4ENS0_13BinaryFunctorIaaaNS0_16BitwiseOrFunctorIaEEEESt5arrayIPcLm3EEEEviT0_T1_:
.text._ZN2at6native29vectorized_elementwise_kernelILi4ENS0_13BinaryFunctorIaaaNS0_16BitwiseOrFunctorIaEEEESt5arrayIPcLm3EEEEviT0_T1_:
        /* <DEDUP_REMOVED lines=139> */
.L_x_15925:
        /* <DEDUP_REMOVED lines=8> */
.L_x_15926:
        /* <DEDUP_REMOVED lines=8> */
.L_x_15927:
        /* <DEDUP_REMOVED lines=8> */
.L_x_15928:
        /* <DEDUP_REMOVED lines=9> */
.L_x_15929:
[----:B------:R-:W-:Y:S05]  /*0ac0*/  BSYNC.RELIABLE B1 ;  /* 0x0000000000017941 */ /* 0x000fea0003800100 */
.L_x_15924:
[----:B------:R-:W-:-:S13]  /*0ad0*/  ISETP.GE.U32.AND P0, PT, R0, UR5, PT ;  /* 0x0000000500007c0c */ /* 0x000fda000bf06070 */
[----:B--2---:R-:W1:Y:S01]  /*0ae0*/  @!P0 LDC.64 R6, c[0x0][0x388] ;  /* 0x0000e200ff068b82 */ /* 0x004e620000000a00 */
[C---:B------:R-:W-:Y:S02]  /*0af0*/  @!P0 VIADD R5, R0.reuse, UR4 ;  /* 0x0000000400058c36 */ /* 0x040fe40008000000 */
[----:B------:R-:W-:-:S03]  /*0b00*/  @!P0 VIADD R0, R0, 0x80 ;  /* 0x0000008000008836 */ /* 0x000fc60000000000 */
[----:B-1----:R-:W-:-:S05]  /*0b10*/  @!P0 IADD3 R4, P1, PT, R5, R6, RZ ;  /* 0x0000000605048210 */ /* 0x002fca0007f3e0ff */
[----:B------:R-:W-:-:S05]  /*0b20*/  @!P0 IMAD.X R5, RZ, RZ, R7, P1 ;  /* 0x000000ffff058224 */ /* 0x000fca00008e0607 */
[----:B------:R3:W-:Y:S03]  /*0b30*/  @!P0 STG.E.U8 desc[UR12][R4.64], R23 ;  /* 0x0000001704008986 */ /* 0x0007e6000c10110c */
.L_x_15930:
[----:B------:R-:W-:Y:S05]  /*0b40*/  BSYNC.RECONVERGENT B0 ;  /* 0x0000000000007941 */ /* 0x000fea0003800200 */
.L_x_15923:
        /* <DEDUP_REMOVED lines=9> */
.L_x_15922:
        /* <DEDUP_REMOVED lines=55> */
.L_x_15931:
        /* <DEDUP_REMOVED lines=11> */
.L_x_26269:


//--------------------- .text._ZN2at6native29vectorized_elementwise_kernelILi8ENS0_13BinaryFunctorIaaaNS0_16BitwiseOrFunctorIaEEEESt5arrayIPcLm3EEEEviT0_T1_ --------------------------
	.section	.text._ZN2at6native29vectorized_elementwise_kernelILi8ENS0_13BinaryFunctorIaaaNS0_16BitwiseOrFunctorIaEEEESt5arrayIPcLm3EEEEviT0_T1_,"ax",@progbits
	.align	128
        .global         _ZN2at6native29vectorized_elementwise_kernelILi8ENS0_13BinaryFunctorIaaaNS0_16BitwiseOrFunctorIaEEEESt5arrayIPcLm3EEEEviT0_T1_
        .type           _ZN2at6native29vectorized_elementwise_kernelILi8ENS0_13BinaryFunctorIaaaNS0_16BitwiseOrFunctorIaEEEESt5arrayIPcLm3EEEEviT0_T1_,@function
        .size           _ZN2at6native29vectorized_elementwise_kernelILi8ENS0_13BinaryFunctorIaaaNS0_16BitwiseOrFunctorIaEEEESt5arrayIPcLm3EEEEviT0_T1_,(.L_x_26270 - _ZN2at6native29vectorized_elementwise_kernelILi8ENS0_13BinaryFunctorIaaaNS0_16BitwiseOrFunctorIaEEEESt5arrayIPcLm3EEEEviT0_T1_)
        .other          _ZN2at6native29vectorized_elementwise_kernelILi8ENS0_13BinaryFunctorIaaaNS0_16BitwiseOrFunctorIaEEEESt5arrayIPcLm3EEEEviT0_T1_,@"STO_CUDA_ENTRY STV_DEFAULT"
_ZN2at6native29vectorized_elementwise_kernelILi8ENS0_13BinaryFunctorIaaaNS0_16BitwiseOrFunctorIaEEEESt5arrayIPcLm3EEEEviT0_T1_:
.text._ZN2at6native29vectorized_elementwise_kernelILi8ENS0_13BinaryFunctorIaaaNS0_16BitwiseOrFunctorIaEEEESt5arrayIPcLm3EEEEviT0_T1_:
        /* <DEDUP_REMOVED lines=139> */
.L_x_15935:
        /* <DEDUP_REMOVED lines=8> */
.L_x_15936:
        /* <DEDUP_REMOVED lines=8> */
.L_x_15937:
        /* <DEDUP_REMOVED lines=8> */
.L_x_15938:
        /* <DEDUP_REMOVED lines=9> */
.L_x_15939:
[----:B------:R-:W-:Y:S05]  /*0ac0*/  BSYNC.RELIABLE B1 ;  /* 0x0000000000017941 */ /* 0x000fea0003800100 */
.L_x_15934:
[----:B------:R-:W-:-:S13]  /*0ad0*/  ISETP.GE.U32.AND P0, PT, R0, UR5, PT ;  /* 0x0000000500007c0c */ /* 0x000fda000bf06070 */
[----:B--2---:R-:W1:Y:S01]  /*0ae0*/  @!P0 LDC.64 R6, c[0x0][0x388] ;  /* 0x0000e200ff068b82 */ /* 0x004e620000000a00 */
[C---:B------:R-:W-:Y:S02]  /*0af0*/  @!P0 VIADD R5, R0.reuse, UR4 ;  /* 0x0000000400058c36 */ /* 0x040fe40008000000 */
[----:B------:R-:W-:-:S03]  /*0b00*/  @!P0 VIADD R0, R0, 0x80 ;  /* 0x0000008000008836 */ /* 0x000fc60000000000 */
[----:B-1----:R-:W-:-:S05]  /*0b10*/  @!P0 IADD3 R4, P1, PT, R5, R6, RZ ;  /* 0x0000000605048210 */ /* 0x002fca0007f3e0ff */
[----:B------:R-:W-:-:S05]  /*0b20*/  @!P0 IMAD.X R5, RZ, RZ, R7, P1 ;  /* 0x000000ffff058224 */ /* 0x000fca00008e0607 */
[----:B------:R3:W-:Y:S03]  /*0b30*/  @!P0 STG.E.U8 desc[UR12][R4.64], R23 ;  /* 0x0000001704008986 */ /* 0x0007e6000c10110c */
.L_x_15940:
[----:B------:R-:W-:Y:S05]  /*0b40*/  BSYNC.RECONVERGENT B0 ;  /* 0x0000000000007941 */ /* 0x000fea0003800200 */
.L_x_15933:
        /* <DEDUP_REMOVED lines=9> */
.L_x_15932:
        /* <DEDUP_REMOVED lines=52> */
.L_x_15941:
        /* <DEDUP_REMOVED lines=14> */
.L_x_26270:


//--------------------- .text._ZN2at6native18elementwise_kernelILi128ELi4EZNS0_15gpu_kernel_implINS0_13AUnaryFunctorIhhhNS0_16BitwiseOrFunctorIhEEEEEEvRNS_18TensorIteratorBaseERKT_EUliE_EEviT1_ --------------------------
	.section	.text._ZN2at6native18elementwise_kernelILi128ELi4EZNS0_15gpu_kernel_implINS0_13AUnaryFunctorIhhhNS0_16BitwiseOrFunctorIhEEEEEEvRNS_18TensorIteratorBaseERKT_EUliE_EEviT1_,"ax",@progbits
	.align	128
        .global         _ZN2at6native18elementwise_kernelILi128ELi4EZNS0_15gpu_kernel_implINS0_13AUnaryFunctorIhhhNS0_16BitwiseOrFunctorIhEEEEEEvRNS_18TensorIteratorBaseERKT_EUliE_EEviT1_
        .type           _ZN2at6native18elementwise_kernelILi128ELi4EZNS0_15gpu_kernel_implINS0_13AUnaryFunctorIhhhNS0_16BitwiseOrFunctorIhEEEEEEvRNS_18TensorIteratorBaseERKT_EUliE_EEviT1_,@function
        .size           _ZN2at6native18elementwise_kernelILi128ELi4EZNS0_15gpu_kernel_implINS0_13AUnaryFunctorIhhhNS0_16BitwiseOrFunctorIhEEEEEEvRNS_18TensorIteratorBaseERKT_EUliE_EEviT1_,(.L_x_26271 - _ZN2at6native18elementwise_kernelILi128ELi4EZNS0_15gpu_kernel_implINS0_13AUnaryFunctorIhhhNS0_16BitwiseOrFunctorIhEEEEEEvRNS_18TensorIteratorBaseERKT_EUliE_EEviT1_)
        .other          _ZN2at6native18elementwise_kernelILi128ELi4EZNS0_15gpu_kernel_implINS0_13AUnaryFunctorIhhhNS0_16BitwiseOrFunctorIhEEEEEEvRNS_18TensorIteratorBaseERKT_EUliE_EEviT1_,@"STO_CUDA_ENTRY STV_DEFAULT"
_ZN2at6native18elementwise_kernelILi128ELi4EZNS0_15gpu_kernel_implINS0_13AUnaryFunctorIhhhNS0_16BitwiseOrFunctorIhEEEEEEvRNS_18TensorIteratorBaseERKT_EUliE_EEviT1_:
.text._ZN2at6native18elementwise_kernelILi128ELi4EZNS0_15gpu_kernel_implINS0_13AUnaryFunctorIhhhNS0_16BitwiseOrFunctorIhEEEEEEvRNS_18TensorIteratorBaseERKT_EUliE_EEviT1_:
        /* <DEDUP_REMOVED lines=320> */
.L_x_15944:
        /* <DEDUP_REMOVED lines=16> */
.L_x_15948:
[----:B------:R0:W5:Y:S01]  /*1500*/  LDG.E.U8 R0, desc[UR36][R4.64] ;  /* 0x0000002404007981 */ /* 0x000162000c1e1100 */
[----:B------:R-:W-:Y:S05]  /*1510*/  BRA `(.L_x_15950) ;  /* 0x0000000c005c7947 */ /* 0x000fea0003800000 */
.L_x_15947:
        /* <DEDUP_REMOVED lines=8> */
.L_x_15952:
[----:B------:R3:W5:Y:S01]  /*15a0*/  LDG.E.U8 R0, desc[UR36][R4.64] ;  /* 0x0000002404007981 */ /* 0x000762000c1e1100 */
[----:B------:R-:W-:Y:S05]  /*15b0*/  BRA `(.L_x_15950) ;  /* 0x0000000c00347947 */ /* 0x000fea0003800000 */
.L_x_15951:
[----:B------:R0:W5:Y:S01]  /*15c0*/  LDG.E.U16 R0, desc[UR36][R4.64] ;  /* 0x0000002404007981 */ /* 0x000162000c1e1500 */
[----:B------:R-:W-:Y:S05]  /*15d0*/  BRA `(.L_x_15950) ;  /* 0x0000000c002c7947 */ /* 0x000fea0003800000 */
.L_x_15946:
        /* <DEDUP_REMOVED lines=10> */
.L_x_15954:
[----:B------:R-:W2:Y:S02]  /*1680*/  LDG.E.U16 R2, desc[UR36][R4.64] ;  /* 0x0000002404027981 */ /* 0x000ea4000c1e1500 */
[----:B--2---:R-:W-:-:S06]  /*1690*/  HADD2.F32 R2, -RZ, R2.H0_H0 ;  /* 0x20000002ff027230 */ /* 0x004fcc0000004100 */
[----:B------:R-:W0:Y:S02]  /*16a0*/  F2I.S64.TRUNC R2, R2 ;  /* 0x0000000200027311 */ /* 0x000e24000020d900 */
[----:B0-----:R-:W-:Y:S01]  /*16b0*/  PRMT R0, R2, 0x7610, R0 ;  /* 0x0000761002007816 */ /* 0x001fe20000000000 */
[----:B------:R-:W-:Y:S06]  /*16c0*/  BRA `(.L_x_15950) ;  /* 0x0000000800f07947 */ /* 0x000fec0003800000 */
.L_x_15953:
        /* <DEDUP_REMOVED lines=10> */
.L_x_15956:
[----:B------:R-:W2:Y:S02]  /*1770*/  LDG.E.U16 R4, desc[UR36][R4.64] ;  /* 0x0000002404047981 */ /* 0x000ea4000c1e1500 */
[----:B--2---:R-:W-:-:S06]  /*1780*/  HADD2.F32 R2, -RZ, R4.H0_H0 ;  /* 0x20000004ff027230 */ /* 0x004fcc0000004100 */
[----:B------:R-:W0:Y:S02]  /*1790*/  F2I.S64.TRUNC R2, R2 ;  /* 0x0000000200027311 */ /* 0x000e24000020d900 */
[----:B0-----:R-:W-:Y:S01]  /*17a0*/  PRMT R0, R2, 0x7610, R0 ;  /* 0x0000761002007816 */ /* 0x001fe20000000000 */
[----:B------:R-:W-:Y:S06]  /*17b0*/  BRA `(.L_x_15950) ;  /* 0x0000000800b47947 */ /* 0x000fec0003800000 */
.L_x_15955:
[----:B------:R-:W2:Y:S02]  /*17c0*/  LDG.E.64 R2, desc[UR36][R4.64] ;  /* 0x0000002404027981 */ /* 0x000ea4000c1e1b00 */
[----:B--2---:R-:W0:Y:S02]  /*17d0*/  F2I.S64.F64.TRUNC R2, R2 ;  /* 0x0000000200027311 */ /* 0x004e24000030d900 */
[----:B0-----:R-:W-:Y:S01]  /*17e0*/  PRMT R0, R2, 0x7610, R0 ;  /* 0x0000761002007816 */ /* 0x001fe20000000000 */
[----:B------:R-:W-:Y:S06]  /*17f0*/  BRA `(.L_x_15950) ;  /* 0x0000000800a47947 */ /* 0x000fec0003800000 */
.L_x_15945:
        /* <DEDUP_REMOVED lines=12> */
.L_x_15959:
[----:B------:R-:W2:Y:S02]  /*18c0*/  LDG.E.64 R4, desc[UR36][R4.64] ;  /* 0x0000002404047981 */ /* 0x000ea4000c1e1b00 */
[----:B--2---:R-:W0:Y:S02]  /*18d0*/  F2I.S64.F64.TRUNC R2, R4 ;  /* 0x0000000400027311 */ /* 0x004e24000030d900 */
[----:B0-----:R-:W-:Y:S01]  /*18e0*/  PRMT R0, R2, 0x7610, R0 ;  /* 0x0000761002007816 */ /* 0x001fe20000000000 */
[----:B------:R-:W-:Y:S06]  /*18f0*/  BRA `(.L_x_15950) ;  /* 0x0000000800647947 */ /* 0x000fec0003800000 */
.L_x_15958:
        /* <DEDUP_REMOVED lines=27> */
.L_x_15961:
        /* <DEDUP_REMOVED lines=14> */
.L_x_15960:
[----:B------:R-:W2:Y:S02]  /*1b90*/  LDG.E.U16 R2, desc[UR36][R4.64] ;  /* 0x0000002404027981 */ /* 0x000ea4000c1e1500 */
[----:B--2---:R-:W-:-:S06]  /*1ba0*/  IMAD.U32 R2, R2, 0x10000, RZ ;  /* 0x0001000002027824 */ /* 0x004fcc00078e00ff */
[----:B------:R-:W0:Y:S02]  /*1bb0*/  F2I.S64.TRUNC R2, R2 ;  /* 0x0000000200027311 */ /* 0x000e24000020d900 */
[----:B0-----:R-:W-:Y:S01]  /*1bc0*/  PRMT R0, R2, 0x7610, R0 ;  /* 0x0000761002007816 */ /* 0x001fe20000000000 */
[----:B------:R-:W-:Y:S06]  /*1bd0*/  BRA `(.L_x_15950) ;  /* 0x0000000400ac7947 */ /* 0x000fec0003800000 */
.L_x_15957:
        /* <DEDUP_REMOVED lines=10> */
.L_x_15964:
        /* <DEDUP_REMOVED lines=21> */
.L_x_15968:
[----:B------:R-:W-:Y:S05]  /*1dd0*/  BSYNC.RECONVERGENT B1 ;  /* 0x0000000000017941 */ /* 0x000fea0003800200 */
.L_x_15967:
[----:B------:R-:W-:Y:S02]  /*1de0*/  SHF.L.U32 R0, R0, 0x14, RZ ;  /* 0x0000001400007819 */ /* 0x000fe400000006ff */
[----:B------:R-:W-:-:S04]  /*1df0*/  LEA R2, R2, 0x3b800000, 0x17 ;  /* 0x3b80000002027811 */ /* 0x000fc800078eb8ff */
[----:B------:R-:W-:-:S07]  /*1e00*/  LOP3.LUT R2, R2, R0, R7, 0xfe, !PT ;  /* 0x0000000002027212 */ /* 0x000fce00078efe07 */
.L_x_15966:
[----:B------:R-:W-:Y:S05]  /*1e10*/  BSYNC.RECONVERGENT B0 ;  /* 0x0000000000007941 */ /* 0x000fea0003800200 */
.L_x_15965:
[----:B------:R-:W0:Y:S02]  /*1e20*/  F2I.S64.TRUNC R2, R2 ;  /* 0x0000000200027311 */ /* 0x000e24000020d900 */
[----:B0-----:R-:W-:Y:S01]  /*1e30*/  PRMT R0, R2, 0x7610, R0 ;  /* 0x0000761002007816 */ /* 0x001fe20000000000 */
[----:B------:R-:W-:Y:S06]  /*1e40*/  BRA `(.L_x_15950) ;  /* 0x0000000400107947 */ /* 0x000fec0003800000 */
.L_x_15963:
        /* <DEDUP_REMOVED lines=21> */
.L_x_15972:
[----:B------:R-:W-:Y:S05]  /*1fa0*/  BSYNC.RECONVERGENT B1 ;  /* 0x0000000000017941 */ /* 0x000fea0003800200 */
.L_x_15971:
[----:B------:R-:W-:Y:S01]  /*1fb0*/  IMAD.SHL.U32 R0, R0, 0x200000, RZ ;  /* 0x0020000000007824 */ /* 0x000fe200078e00ff */
[----:B------:R-:W-:-:S04]  /*1fc0*/  LEA R2, R2, 0x37800000, 0x17 ;  /* 0x3780000002027811 */ /* 0x000fc800078eb8ff */
[----:B------:R-:W-:-:S07]  /*1fd0*/  LOP3.LUT R2, R2, R0, R7, 0xfe, !PT ;  /* 0x0000000002027212 */ /* 0x000fce00078efe07 */
.L_x_15970:
[----:B------:R-:W-:Y:S05]  /*1fe0*/  BSYNC.RECONVERGENT B0 ;  /* 0x0000000000007941 */ /* 0x000fea0003800200 */
.L_x_15969:
[----:B------:R-:W0:Y:S02]  /*1ff0*/  F2I.S64.TRUNC R2, R2 ;  /* 0x0000000200027311 */ /* 0x000e24000020d900 */
[----:B0-----:R-:W-:Y:S01]  /*2000*/  PRMT R0, R2, 0x7610, R0 ;  /* 0x0000761002007816 */ /* 0x001fe20000000000 */
[----:B------:R-:W-:Y:S06]  /*2010*/  BRA `(.L_x_15950) ;  /* 0x00000000009c7947 */ /* 0x000fec0003800000 */
.L_x_15962:
[----:B------:R-:W-:-:S09]  /*2020*/  UISETP.NE.AND UP0, UPT, UR4, 0x1c, UPT ;  /* 0x0000001c0400788c */ /* 0x000fd2000bf05270 */
[----:B------:R-:W-:Y:S05]  /*2030*/  BRA.U !UP0, `(.L_x_15973) ;  /* 0x0000000108907547 */ /* 0x000fea000b800000 */
[----:B------:R-:W-:-:S09]  /*2040*/  UISETP.NE.AND UP0, UPT, UR4, 0x1d, UPT ;  /* 0x0000001d0400788c */ /* 0x000fd2000bf05270 */
[----:B------:R-:W-:Y:S05]  /*2050*/  BRA.U !UP0, `(.L_x_15974) ;  /* 0x0000000108807547 */ /* 0x000fea000b800000 */
[----:B------:R-:W-:-:S09]  /*2060*/  UISETP.NE.AND UP0, UPT, UR4, 0x2c, UPT ;  /* 0x0000002c0400788c */ /* 0x000fd2000bf05270 */
[----:B------:R-:W-:Y:S05]  /*2070*/  BRA.U !UP0, `(.L_x_15975) ;  /* 0x0000000108487547 */ /* 0x000fea000b800000 */
.L_x_15949:
        /* <DEDUP_REMOVED lines=16> */
.L_x_15976:
[----:B------:R-:W-:Y:S01]  /*2180*/  PRMT R0, RZ, 0x7610, R0 ;  /* 0x00007610ff007816 */ /* 0x000fe20000000000 */
[----:B------:R-:W-:Y:S06]  /*2190*/  BRA `(.L_x_15950) ;  /* 0x00000000003c7947 */ /* 0x000fec0003800000 */
.L_x_15975:
        /* <DEDUP_REMOVED lines=8> */
.L_x_15978:
[----:B------:R-:W-:Y:S05]  /*2220*/  BSYNC.RECONVERGENT B0 ;  /* 0x0000000000007941 */ /* 0x000fea0003800200 */
.L_x_15977:
[----:B------:R-:W0:Y:S02]  /*2230*/  F2I.S64.TRUNC R2, R2 ;  /* 0x0000000200027311 */ /* 0x000e24000020d900 */
[----:B0-----:R-:W-:Y:S01]  /*2240*/  PRMT R0, R2, 0x7610, R0 ;  /* 0x0000761002007816 */ /* 0x001fe20000000000 */
[----:B------:R-:W-:Y:S06]  /*2250*/  BRA `(.L_x_15950) ;  /* 0x00000000000c7947 */ /* 0x000fec0003800000 */
.L_x_15974:
[----:B------:R2:W5:Y:S01]  /*2260*/  LDG.E.U8 R0, desc[UR36][R4.64] ;  /* 0x0000002404007981 */ /* 0x000562000c1e1100 */
[----:B------:R-:W-:Y:S05]  /*2270*/  BRA `(.L_x_15950) ;  /* 0x0000000000047947 */ /* 0x000fea0003800000 */
.L_x_15973:
[----:B------:R1:W5:Y:S02]  /*2280*/  LDG.E.U8 R0, desc[UR36][R4.64] ;  /* 0x0000002404007981 */ /* 0x000364000c1e1100 */
.L_x_15950:
        /* <DEDUP_REMOVED lines=18> */
.L_x_15983:
[----:B------:R3:W-:Y:S01]  /*23b0*/  STG.E.U8 desc[UR36][R2.64], R5 ;  /* 0x0000000502007986 */ /* 0x0007e2000c101124 */
[----:B------:R-:W-:Y:S05]  /*23c0*/  BRA `(.L_x_15985) ;  /* 0x0000000c00547947 */ /* 0x000fea0003800000 */
.L_x_15982:
        /* <DEDUP_REMOVED lines=10> */
.L_x_15987:
[----:B------:R-:W-:-:S05]  /*2470*/  LOP3.LUT R5, R5, 0xff, RZ, 0xc0, !PT ;  /* 0x000000ff05057812 */ /* 0x000fca00078ec0ff */
[----:B------:R1:W-:Y:S01]  /*2480*/  STG.E desc[UR36][R2.64], R5 ;  /* 0x0000000502007986 */ /* 0x0003e2000c101924 */
[----:B------:R-:W-:Y:S05]  /*2490*/  BRA `(.L_x_15985) ;  /* 0x0000000c00207947 */ /* 0x000fea0003800000 */
.L_x_15986:
[----:B------:R-:W-:-:S05]  /*24a0*/  LOP3.LUT R5, R5, 0xff, RZ, 0xc0, !PT ;  /* 0x000000ff05057812 */ /* 0x000fca00078ec0ff */
[----:B------:R2:W-:Y:S01]  /*24b0*/  STG.E.U16 desc[UR36][R2.64], R5 ;  /* 0x0000000502007986 */ /* 0x0005e2000c101524 */
[----:B------:R-:W-:Y:S05]  /*24c0*/  BRA `(.L_x_15985) ;  /* 0x0000000c00147947 */ /* 0x000fea0003800000 */
.L_x_15981:
        /* <DEDUP_REMOVED lines=10> */
.L_x_15989:
[----:B------:R-:W-:-:S04]  /*2570*/  LOP3.LUT R5, R5, 0xff, RZ, 0xc0, !PT ;  /* 0x000000ff05057812 */ /* 0x000fc800078ec0ff */
[----:B------:R-:W0:Y:S02]  /*2580*/  I2F.U16 R0, R5 ;  /* 0x0000000500007306 */ /* 0x000e240000101000 */
[----:B0-----:R-:W-:-:S05]  /*2590*/  F2FP.F16.F32.PACK_AB R0, RZ, R0 ;  /* 0x00000000ff00723e */ /* 0x001fca00000000ff */
[----:B------:R0:W-:Y:S01]  /*25a0*/  STG.E.U16 desc[UR36][R2.64], R0 ;  /* 0x0000000002007986 */ /* 0x0001e2000c101524 */
[----:B------:R-:W-:Y:S05]  /*25b0*/  BRA `(.L_x_15985) ;  /* 0x0000000800d87947 */ /* 0x000fea0003800000 */
.L_x_15988:
        /* <DEDUP_REMOVED lines=11> */
.L_x_15991:
[----:B------:R-:W-:-:S06]  /*2670*/  LOP3.LUT R5, R5, 0xff, RZ, 0xc0, !PT ;  /* 0x000000ff05057812 */ /* 0x000fcc00078ec0ff */
[----:B------:R-:W0:Y:S02]  /*2680*/  I2F.U16 R5, R5 ;  /* 0x0000000500057306 */ /* 0x000e240000101000 */
[----:B0-----:R-:W-:-:S04]  /*2690*/  F2FP.F16.F32.PACK_AB R5, RZ, R5 ;  /* 0x00000005ff05723e */ /* 0x001fc800000000ff */
[----:B------:R-:W-:-:S05]  /*26a0*/  PRMT R5, R5, 0x5410, RZ ;  /* 0x0000541005057816 */ /* 0x000fca00000000ff */
[----:B------:R0:W-:Y:S01]  /*26b0*/  STG.E desc[UR36][R2.64], R5 ;  /* 0x0000000502007986 */ /* 0x0001e2000c101924 */
[----:B------:R-:W-:Y:S05]  /*26c0*/  BRA `(.L_x_15985) ;  /* 0x0000000800947947 */ /* 0x000fea0003800000 */
.L_x_15990:
[----:B------:R-:W-:-:S06]  /*26d0*/  LOP3.LUT R5, R5, 0xff, RZ, 0xc0, !PT ;  /* 0x000000ff05057812 */ /* 0x000fcc00078ec0ff */
[----:B------:R-:W0:Y:S02]  /*26e0*/  I2F.F64.U16 R4, R5 ;  /* 0x0000000500047312 */ /* 0x000e240000101800 */
[----:B0-----:R0:W-:Y:S01]  /*26f0*/  STG.E.64 desc[UR36][R2.64], R4 ;  /* 0x0000000402007986 */ /* 0x0011e2000c101b24 */
[----:B------:R-:W-:Y:S05]  /*2700*/  BRA `(.L_x_15985) ;  /* 0x0000000800847947 */ /* 0x000fea0003800000 */
.L_x_15980:
        /* <DEDUP_REMOVED lines=12> */
.L_x_15994:
[----:B------:R-:W-:Y:S02]  /*27d0*/  LOP3.LUT R5, R5, 0xff, RZ, 0xc0, !PT ;  /* 0x000000ff05057812 */ /* 0x000fe400078ec0ff */
[----:B------:R-:W-:-:S04]  /*27e0*/  CS2R R6, SRZ ;  /* 0x0000000000067805 */ /* 0x000fc8000001ff00 */
[----:B------:R-:W0:Y:S02]  /*27f0*/  I2F.F64.U16 R4, R5 ;  /* 0x0000000500047312 */ /* 0x000e240000101800 */
[----:B0-----:R0:W-:Y:S01]  /*2800*/  STG.E.128 desc[UR36][R2.64], R4 ;  /* 0x0000000402007986 */ /* 0x0011e2000c101d24 */
[----:B------:R-:W-:Y:S05]  /*2810*/  BRA `(.L_x_15985) ;  /* 0x0000000800407947 */ /* 0x000fea0003800000 */
.L_x_15993:
        /* <DEDUP_REMOVED lines=18> */
.L_x_15998:
[----:B------:R-:W-:Y:S05]  /*2940*/  BSYNC.RECONVERGENT B0 ;  /* 0x0000000000007941 */ /* 0x000fea0003800200 */
.L_x_15997:
[----:B------:R0:W-:Y:S01]  /*2950*/  STG.E.U8 desc[UR36][R2.64], R5 ;  /* 0x0000000502007986 */ /* 0x0001e2000c101124 */
[----:B------:R-:W-:Y:S05]  /*2960*/  BRA `(.L_x_15985) ;  /* 0x0000000400ec7947 */ /* 0x000fea0003800000 */
.L_x_15996:
        /* <DEDUP_REMOVED lines=17> */
.L_x_15995:
[----:B------:R-:W-:-:S04]  /*2a80*/  LOP3.LUT R5, R5, 0xff, RZ, 0xc0, !PT ;  /* 0x000000ff05057812 */ /* 0x000fc800078ec0ff */
[----:B------:R-:W0:Y:S02]  /*2a90*/  I2F.U16 R0, R5 ;  /* 0x0000000500007306 */ /* 0x000e240000101000 */
[----:B0-----:R-:W-:-:S05]  /*2aa0*/  F2FP.BF16.F32.PACK_AB R0, RZ, R0 ;  /* 0x00000000ff00723e */ /* 0x001fca00000010ff */
[----:B------:R0:W-:Y:S01]  /*2ab0*/  STG.E.U16 desc[UR36][R2.64], R0 ;  /* 0x0000000002007986 */ /* 0x0001e2000c101524 */
[----:B------:R-:W-:Y:S05]  /*2ac0*/  BRA `(.L_x_15985) ;  /* 0x0000000400947947 */ /* 0x000fea0003800000 */
.L_x_15992:
        /* <DEDUP_REMOVED lines=11> */
.L_x_16001:
        /* <DEDUP_REMOVED lines=13> */
.L_x_16004:
[----:B------:R-:W-:-:S04]  /*2c50*/  SHF.R.U32.HI R0, RZ, 0x14, R5 ;  /* 0x00000014ff007819 */ /* 0x000fc80000011605 */
[----:B------:R-:W-:-:S04]  /*2c60*/  LOP3.LUT R0, R0, 0x1, RZ, 0xc0, !PT ;  /* 0x0000000100007812 */ /* 0x000fc800078ec0ff */
[----:B------:R-:W-:-:S04]  /*2c70*/  IADD3 R0, PT, PT, R5, 0x487ffff, R0 ;  /* 0x0487ffff05007810 */ /* 0x000fc80007ffe000 */
[----:B------:R-:W-:-:S04]  /*2c80*/  SHF.R.U32.HI R0, RZ, 0x14, R0 ;  /* 0x00000014ff007819 */ /* 0x000fc80000011600 */
[----:B------:R-:W-:-:S07]  /*2c90*/  LOP3.LUT R4, R0, 0xff, RZ, 0xc0, !PT ;  /* 0x000000ff00047812 */ /* 0x000fce00078ec0ff */
.L_x_16005:
[----:B------:R-:W-:-:S07]  /*2ca0*/  PRMT R0, R4, 0x7610, R0 ;  /* 0x0000761004007816 */ /* 0x000fce0000000000 */
.L_x_16003:
[----:B------:R-:W-:Y:S05]  /*2cb0*/  BSYNC.RECONVERGENT B0 ;  /* 0x0000000000007941 */ /* 0x000fea0003800200 */
.L_x_16002:
[----:B------:R0:W-:Y:S01]  /*2cc0*/  STG.E.U8 desc[UR36][R2.64], R0 ;  /* 0x0000000002007986 */ /* 0x0001e2000c101124 */
[----:B------:R-:W-:Y:S05]  /*2cd0*/  BRA `(.L_x_15985) ;  /* 0x0000000400107947 */ /* 0x000fea0003800000 */
.L_x_16000:
        /* <DEDUP_REMOVED lines=13> */
.L_x_16008:
[----:B------:R-:W-:-:S04]  /*2db0*/  SHF.R.U32.HI R0, RZ, 0x15, R5 ;  /* 0x00000015ff007819 */ /* 0x000fc80000011605 */
[----:B------:R-:W-:-:S04]  /*2dc0*/  LOP3.LUT R0, R0, 0x1, RZ, 0xc0, !PT ;  /* 0x0000000100007812 */ /* 0x000fc800078ec0ff */
[----:B------:R-:W-:-:S04]  /*2dd0*/  IADD3 R0, PT, PT, R5, 0x88fffff, R0 ;  /* 0x088fffff05007810 */ /* 0x000fc80007ffe000 */
[----:B------:R-:W-:-:S04]  /*2de0*/  SHF.R.U32.HI R0, RZ, 0x15, R0 ;  /* 0x00000015ff007819 */ /* 0x000fc80000011600 */
[----:B------:R-:W-:-:S07]  /*2df0*/  LOP3.LUT R4, R0, 0xff, RZ, 0xc0, !PT ;  /* 0x000000ff00047812 */ /* 0x000fce00078ec0ff */
.L_x_16009:
[----:B------:R-:W-:-:S07]  /*2e00*/  PRMT R0, R4, 0x7610, R0 ;  /* 0x0000761004007816 */ /* 0x000fce0000000000 */
.L_x_16007:
[----:B------:R-:W-:Y:S05]  /*2e10*/  BSYNC.RECONVERGENT B0 ;  /* 0x0000000000007941 */ /* 0x000fea0003800200 */
.L_x_16006:
[----:B------:R0:W-:Y:S01]  /*2e20*/  STG.E.U8 desc[UR36][R2.64], R0 ;  /* 0x0000000002007986 */ /* 0x0001e2000c101124 */
[----:B------:R-:W-:Y:S05]  /*2e30*/  BRA `(.L_x_15985) ;  /* 0x0000000000b87947 */ /* 0x000fea0003800000 */
.L_x_15999:
[----:B------:R-:W-:-:S09]  /*2e40*/  UISETP.NE.AND UP0, UPT, UR4, 0x1c, UPT ;  /* 0x0000001c0400788c */ /* 0x000fd2000bf05270 */
[----:B------:R-:W-:Y:S05]  /*2e50*/  BRA.U !UP0, `(.L_x_16010) ;  /* 0x0000000108a87547 */ /* 0x000fea000b800000 */
[----:B------:R-:W-:-:S09]  /*2e60*/  UISETP.NE.AND UP0, UPT, UR4, 0x1d, UPT ;  /* 0x0000001d0400788c */ /* 0x000fd2000bf05270 */
[----:B------:R-:W-:Y:S05]  /*2e70*/  BRA.U !UP0, `(.L_x_16011) ;  /* 0x0000000108907547 */ /* 0x000fea000b800000 */
[----:B------:R-:W-:-:S09]  /*2e80*/  UISETP.NE.AND UP0, UPT, UR4, 0x2c, UPT ;  /* 0x0000002c0400788c */ /* 0x000fd2000bf05270 */
[----:B------:R-:W-:Y:S05]  /*2e90*/  BRA.U !UP0, `(.L_x_16012) ;  /* 0x0000000108447547 */ /* 0x000fea000b800000 */
.L_x_15984:
        /* <DEDUP_REMOVED lines=16> */
.L_x_16013:
[----:B------:R-:W-:Y:S05]  /*2fa0*/  BRA `(.L_x_15985) ;  /* 0x00000000005c7947 */ /* 0x000fea0003800000 */
.L_x_16012:
        /* <DEDUP_REMOVED lines=17> */
.L_x_16011:
[----:B------:R-:W-:Y:S01]  /*30c0*/  LOP3.LUT R4, R5, 0xff, RZ, 0xc0, !PT ;  /* 0x000000ff05047812 */ /* 0x000fe200078ec0ff */
[----:B------:R-:W-:-:S05]  /*30d0*/  IMAD.MOV.U32 R5, RZ, RZ, RZ ;  /* 0x000000ffff057224 */ /* 0x000fca00078e00ff */
[----:B------:R0:W-:Y:S01]  /*30e0*/  STG.E.64 desc[UR36][R2.64], R4 ;  /* 0x0000000402007986 */ /* 0x0001e2000c101b24 */
[----:B------:R-:W-:Y:S05]  /*30f0*/  BRA `(.L_x_15985) ;  /* 0x0000000000087947 */ /* 0x000fea0003800000 */
.L_x_16010:
[----:B------:R-:W-:-:S05]  /*3100*/  LOP3.LUT R5, R5, 0xff, RZ, 0xc0, !PT ;  /* 0x000000ff05057812 */ /* 0x000fca00078ec0ff */
[----:B------:R0:W-:Y:S02]  /*3110*/  STG.E desc[UR36][R2.64], R5 ;  /* 0x0000000502007986 */ /* 0x0001e4000c101924 */
.L_x_15985:
[----:B------:R-:W-:Y:S05]  /*3120*/  BSYNC.RECONVERGENT B6 ;  /* 0x0000000000067941 */ /* 0x000fea0003800200 */
.L_x_15979:
[----:B------:R-:W-:-:S07]  /*3130*/  VIADD R17, R17, 0x80 ;  /* 0x0000008011117836 */ /* 0x000fce0000000000 */
.L_x_15943:
[----:B------:R-:W-:Y:S05]  /*3140*/  BSYNC.RECONVERGENT B7 ;  /* 0x0000000000077941 */ /* 0x000fea0003800200 */
.L_x_15942:
        /* <DEDUP_REMOVED lines=307> */
.L_x_16016:
        /* <DEDUP_REMOVED lines=16> */
.L_x_16020:
[----:B------:R4:W5:Y:S01]  /*4580*/  LDG.E.U8 R0, desc[UR36][R4.64] ;  /* 0x0000002404007981 */ /* 0x000962000c1e1100 */
[----:B------:R-:W-:Y:S05]  /*4590*/  BRA `(.L_x_16022) ;  /* 0x0000000c005c7947 */ /* 0x000fea0003800000 */
.L_x_16019:
        /* <DEDUP_REMOVED lines=8> */
.L_x_16024:
[----:B------:R0:W5:Y:S01]  /*4620*/  LDG.E.U8 R0, desc[UR36][R4.64] ;  /* 0x0000002404007981 */ /* 0x000162000c1e1100 */
[----:B------:R-:W-:Y:S05]  /*4630*/  BRA `(.L_x_16022) ;  /* 0x0000000c00347947 */ /* 0x000fea0003800000 */
.L_x_16023:
[----:B------:R0:W5:Y:S01]  /*4640*/  LDG.E.U16 R0, desc[UR36][R4.64] ;  /* 0x0000002404007981 */ /* 0x000162000c1e1500 */
[----:B------:R-:W-:Y:S05]  /*4650*/  BRA `(.L_x_16022) ;  /* 0x0000000c002c7947 */ /* 0x000fea0003800000 */
.L_x_16018:
        /* <DEDUP_REMOVED lines=10> */
.L_x_16026:
[----:B------:R-:W2:Y:S02]  /*4700*/  LDG.E.U16 R2, desc[UR36][R4.64] ;  /* 0x0000002404027981 */ /* 0x000ea4000c1e1500 */
[----:B--2---:R-:W-:-:S06]  /*4710*/  HADD2.F32 R2, -RZ, R2.H0_H0 ;  /* 0x20000002ff027230 */ /* 0x004fcc0000004100 */
[----:B------:R-:W0:Y:S02]  /*4720*/  F2I.S64.TRUNC R2, R2 ;  /* 0x0000000200027311 */ /* 0x000e24000020d900 */
[----:B0-----:R-:W-:Y:S01]  /*4730*/  PRMT R0, R2, 0x7610, R0 ;  /* 0x0000761002007816 */ /* 0x001fe20000000000 */
[----:B------:R-:W-:Y:S06]  /*4740*/  BRA `(.L_x_16022) ;  /* 0x0000000800f07947 */ /* 0x000fec0003800000 */
.L_x_16025:
        /* <DEDUP_REMOVED lines=10> */
.L_x_16028:
[----:B------:R-:W2:Y:S02]  /*47f0*/  LDG.E.U16 R4, desc[UR36][R4.64] ;  /* 0x0000002404047981 */ /* 0x000ea4000c1e1500 */
[----:B--2---:R-:W-:-:S06]  /*4800*/  HADD2.F32 R2, -RZ, R4.H0_H0 ;  /* 0x20000004ff027230 */ /* 0x004fcc0000004100 */
[----:B------:R-:W0:Y:S02]  /*4810*/  F2I.S64.TRUNC R2, R2 ;  /* 0x0000000200027311 */ /* 0x000e24000020d900 */
[----:B0-----:R-:W-:Y:S01]  /*4820*/  PRMT R0, R2, 0x7610, R0 ;  /* 0x0000761002007816 */ /* 0x001fe20000000000 */
[----:B------:R-:W-:Y:S06]  /*4830*/  BRA `(.L_x_16022) ;  /* 0x0000000800b47947 */ /* 0x000fec0003800000 */
.L_x_16027:
[----:B------:R-:W2:Y:S02]  /*4840*/  LDG.E.64 R2, desc[UR36][R4.64] ;  /* 0x0000002404027981 */ /* 0x000ea4000c1e1b00 */
[----:B--2---:R-:W0:Y:S02]  /*4850*/  F2I.S64.F64.TRUNC R2, R2 ;  /* 0x0000000200027311 */ /* 0x004e24000030d900 */
[----:B0-----:R-:W-:Y:S01]  /*4860*/  PRMT R0, R2, 0x7610, R0 ;  /* 0x0000761002007816 */ /* 0x001fe20000000000 */
[----:B------:R-:W-:Y:S06]  /*4870*/  BRA `(.L_x_16022) ;  /* 0x0000000800a47947 */ /* 0x000fec0003800000 */
.L_x_16017:
        /* <DEDUP_REMOVED lines=12> */
.L_x_16031:
[----:B------:R-:W2:Y:S02]  /*4940*/  LDG.E.64 R4, desc[UR36][R4.64] ;  /* 0x0000002404047981 */ /* 0x000ea4000c1e1b00 */
[----:B--2---:R-:W0:Y:S02]  /*4950*/  F2I.S64.F64.TRUNC R2, R4 ;  /* 0x0000000400027311 */ /* 0x004e24000030d900 */
[----:B0-----:R-:W-:Y:S01]  /*4960*/  PRMT R0, R2, 0x7610, R0 ;  /* 0x0000761002007816 */ /* 0x001fe20000000000 */
[----:B------:R-:W-:Y:S06]  /*4970*/  BRA `(.L_x_16022) ;  /* 0x0000000800647947 */ /* 0x000fec0003800000 */
.L_x_16030:
        /* <DEDUP_REMOVED lines=27> */
.L_x_16033:
        /* <DEDUP_REMOVED lines=14> */
.L_x_16032:
[----:B------:R-:W2:Y:S02]  /*4c10*/  LDG.E.U16 R2, desc[UR36][R4.64] ;  /* 0x0000002404027981 */ /* 0x000ea4000c1e1500 */
[----:B--2---:R-:W-:-:S06]  /*4c20*/  IMAD.U32 R2, R2, 0x10000, RZ ;  /* 0x0001000002027824 */ /* 0x004fcc00078e00ff */
[----:B------:R-:W0:Y:S02]  /*4c30*/  F2I.S64.TRUNC R2, R2 ;  /* 0x0000000200027311 */ /* 0x000e24000020d900 */
[----:B0-----:R-:W-:Y:S01]  /*4c40*/  PRMT R0, R2, 0x7610, R0 ;  /* 0x0000761002007816 */ /* 0x001fe20000000000 */
[----:B------:R-:W-:Y:S06]  /*4c50*/  BRA `(.L_x_16022) ;  /* 0x0000000400ac7947 */ /* 0x000fec0003800000 */
.L_x_16029:
        /* <DEDUP_REMOVED lines=10> */
.L_x_16036:
        /* <DEDUP_REMOVED lines=21> */
.L_x_16040:
[----:B------:R-:W-:Y:S05]  /*4e50*/  BSYNC.RECONVERGENT B1 ;  /* 0x0000000000017941 */ /* 0x000fea0003800200 */
.L_x_16039:
[----:B------:R-:W-:Y:S01]  /*4e60*/  IMAD.SHL.U32 R0, R0, 0x100000, RZ ;  /* 0x0010000000007824 */ /* 0x000fe200078e00ff */
[----:B------:R-:W-:-:S04]  /*4e70*/  LEA R2, R2, 0x3b800000, 0x17 ;  /* 0x3b80000002027811 */ /* 0x000fc800078eb8ff */
[----:B------:R-:W-:-:S07]  /*4e80*/  LOP3.LUT R2, R2, R0, R7, 0xfe, !PT ;  /* 0x0000000002027212 */ /* 0x000fce00078efe07 */
.L_x_16038:
[----:B------:R-:W-:Y:S05]  /*4e90*/  BSYNC.RECONVERGENT B0 ;  /* 0x0000000000007941 */ /* 0x000fea0003800200 */
.L_x_16037:
[----:B------:R-:W0:Y:S02]  /*4ea0*/  F2I.S64.TRUNC R2, R2 ;  /* 0x0000000200027311 */ /* 0x000e24000020d900 */
[----:B0-----:R-:W-:Y:S01]  /*4eb0*/  PRMT R0, R2, 0x7610, R0 ;  /* 0x0000761002007816 */ /* 0x001fe20000000000 */
[----:B------:R-:W-:Y:S06]  /*4ec0*/  BRA `(.L_x_16022) ;  /* 0x0000000400107947 */ /* 0x000fec0003800000 */
.L_x_16035:
        /* <DEDUP_REMOVED lines=21> */
.L_x_16044:
[----:B------:R-:W-:Y:S05]  /*5020*/  BSYNC.RECONVERGENT B1 ;  /* 0x0000000000017941 */ /* 0x000fea0003800200 */
.L_x_16043:
[----:B------:R-:W-:Y:S02]  /*5030*/  SHF.L.U32 R0, R0, 0x15, RZ ;  /* 0x0000001500007819 */ /* 0x000fe400000006ff */
[----:B------:R-:W-:-:S04]  /*5040*/  LEA R2, R2, 0x37800000, 0x17 ;  /* 0x3780000002027811 */ /* 0x000fc800078eb8ff */
[----:B------:R-:W-:-:S07]  /*5050*/  LOP3.LUT R2, R2, R0, R7, 0xfe, !PT ;  /* 0x0000000002027212 */ /* 0x000fce00078efe07 */
.L_x_16042:
[----:B------:R-:W-:Y:S05]  /*5060*/  BSYNC.RECONVERGENT B0 ;  /* 0x0000000000007941 */ /* 0x000fea0003800200 */
.L_x_16041:
[----:B------:R-:W0:Y:S02]  /*5070*/  F2I.S64.TRUNC R2, R2 ;  /* 0x0000000200027311 */ /* 0x000e24000020d900 */
[----:B0-----:R-:W-:Y:S01]  /*5080*/  PRMT R0, R2, 0x7610, R0 ;  /* 0x0000761002007816 */ /* 0x001fe20000000000 */
[----:B------:R-:W-:Y:S06]  /*5090*/  BRA `(.L_x_16022) ;  /* 0x00000000009c7947 */ /* 0x000fec0003800000 */
.L_x_16034:
        /* <DEDUP_REMOVED lines=14> */
.L_x_16048:
[----:B------:R-:W-:Y:S05]  /*5180*/  BSYNC.RECONVERGENT B0 ;  /* 0x0000000000007941 */ /* 0x000fea0003800200 */
.L_x_16047:
[----:B------:R-:W0:Y:S02]  /*5190*/  F2I.S64.TRUNC R2, R2 ;  /* 0x0000000200027311 */ /* 0x000e24000020d900 */
[----:B0-----:R-:W-:Y:S01]  /*51a0*/  PRMT R0, R2, 0x7610, R0 ;  /* 0x0000761002007816 */ /* 0x001fe20000000000 */
[----:B------:R-:W-:Y:S06]  /*51b0*/  BRA `(.L_x_16022) ;  /* 0x0000000000547947 */ /* 0x000fec0003800000 */
.L_x_16021:
        /* <DEDUP_REMOVED lines=16> */
.L_x_16049:
[----:B------:R-:W-:Y:S01]  /*52c0*/  PRMT R0, RZ, 0x7610, R0 ;  /* 0x00007610ff007816 */ /* 0x000fe20000000000 */
[----:B------:R-:W-:Y:S06]  /*52d0*/  BRA `(.L_x_16022) ;  /* 0x00000000000c7947 */ /* 0x000fec0003800000 */
.L_x_16046:
[----:B------:R1:W5:Y:S01]  /*52e0*/  LDG.E.U8 R0, desc[UR36][R4.64] ;  /* 0x0000002404007981 */ /* 0x000362000c1e1100 */
[----:B------:R-:W-:Y:S05]  /*52f0*/  BRA `(.L_x_16022) ;  /* 0x0000000000047947 */ /* 0x000fea0003800000 */
.L_x_16045:
[----:B------:R2:W5:Y:S02]  /*5300*/  LDG.E.U8 R0, desc[UR36][R4.64] ;  /* 0x0000002404007981 */ /* 0x000564000c1e1100 */
.L_x_16022:
        /* <DEDUP_REMOVED lines=18> */
.L_x_16054:
[----:B------:R0:W-:Y:S01]  /*5430*/  STG.E.U8 desc[UR36][R2.64], R5 ;  /* 0x0000000502007986 */ /* 0x0001e2000c101124 */
[----:B------:R-:W-:Y:S05]  /*5440*/  BRA `(.L_x_16056) ;  /* 0x0000000c00507947 */ /* 0x000fea0003800000 */
.L_x_16053:
        /* <DEDUP_REMOVED lines=10> */
.L_x_16058:
[----:B------:R-:W-:-:S05]  /*54f0*/  LOP3.LUT R5, R5, 0xff, RZ, 0xc0, !PT ;  /* 0x000000ff05057812 */ /* 0x000fca00078ec0ff */
[----:B------:R0:W-:Y:S01]  /*5500*/  STG.E desc[UR36][R2.64], R5 ;  /* 0x0000000502007986 */ /* 0x0001e2000c101924 */
[----:B------:R-:W-:Y:S05]  /*5510*/  BRA `(.L_x_16056) ;  /* 0x0000000c001c7947 */ /* 0x000fea0003800000 */
.L_x_16057:
[----:B------:R-:W-:-:S05]  /*5520*/  LOP3.LUT R5, R5, 0xff, RZ, 0xc0, !PT ;  /* 0x000000ff05057812 */ /* 0x000fca00078ec0ff */
[----:B------:R0:W-:Y:S01]  /*5530*/  STG.E.U16 desc[UR36][R2.64], R5 ;  /* 0x0000000502007986 */ /* 0x0001e2000c101524 */
[----:B------:R-:W-:Y:S05]  /*5540*/  BRA `(.L_x_16056) ;  /* 0x0000000c00107947 */ /* 0x000fea0003800000 */
.L_x_16052:
        /* <DEDUP_REMOVED lines=10> */
.L_x_16060:
[----:B------:R-:W-:-:S04]  /*55f0*/  LOP3.LUT R5, R5, 0xff, RZ, 0xc0, !PT ;  /* 0x000000ff05057812 */ /* 0x000fc800078ec0ff */
[----:B------:R-:W0:Y:S02]  /*5600*/  I2F.U16 R0, R5 ;  /* 0x0000000500007306 */ /* 0x000e240000101000 */
[----:B0-----:R-:W-:-:S05]  /*5610*/  F2FP.F16.F32.PACK_AB R0, RZ, R0 ;  /* 0x00000000ff00723e */ /* 0x001fca00000000ff */
[----:B------:R0:W-:Y:S01]  /*5620*/  STG.E.U16 desc[UR36][R2.64], R0 ;  /* 0x0000000002007986 */ /* 0x0001e2000c101524 */
[----:B------:R-:W-:Y:S05]  /*5630*/  BRA `(.L_x_16056) ;  /* 0x0000000800d47947 */ /* 0x000fea0003800000 */
.L_x_16059:
        /* <DEDUP_REMOVED lines=11> */
.L_x_16062:
[----:B------:R-:W-:-:S06]  /*56f0*/  LOP3.LUT R5, R5, 0xff, RZ, 0xc0, !PT ;  /* 0x000000ff05057812 */ /* 0x000fcc00078ec0ff */
[----:B------:R-:W0:Y:S02]  /*5700*/  I2F.U16 R5, R5 ;  /* 0x0000000500057306 */ /* 0x000e240000101000 */
[----:B0-----:R-:W-:-:S04]  /*5710*/  F2FP.F16.F32.PACK_AB R5, RZ, R5 ;  /* 0x00000005ff05723e */ /* 0x001fc800000000ff */
[----:B------:R-:W-:-:S05]  /*5720*/  PRMT R5, R5, 0x5410, RZ ;  /* 0x0000541005057816 */ /* 0x000fca00000000ff */
[----:B------:R0:W-:Y:S01]  /*5730*/  STG.E desc[UR36][R2.64], R5 ;  /* 0x0000000502007986 */ /* 0x0001e2000c101924 */
[----:B------:R-:W-:Y:S05]  /*5740*/  BRA `(.L_x_16056) ;  /* 0x0000000800907947 */ /* 0x000fea0003800000 */
.L_x_16061:
[----:B------:R-:W-:-:S06]  /*5750*/  LOP3.LUT R5, R5, 0xff, RZ, 0xc0, !PT ;  /* 0x000000ff05057812 */ /* 0x000fcc00078ec0ff */
[----:B------:R-:W0:Y:S02]  /*5760*/  I2F.F64.U16 R4, R5 ;  /* 0x0000000500047312 */ /* 0x000e240000101800 */
[----:B0-----:R0:W-:Y:S01]  /*5770*/  STG.E.64 desc[UR36][R2.64], R4 ;  /* 0x0000000402007986 */ /* 0x0011e2000c101b24 */
[----:B------:R-:W-:Y:S05]  /*5780*/  BRA `(.L_x_16056) ;  /* 0x0000000800807947 */ /* 0x000fea0003800000 */
.L_x_16051:
        /* <DEDUP_REMOVED lines=13> */
.L_x_16066:
        /* <DEDUP_REMOVED lines=18> */
.L_x_16068:
[----:B------:R-:W-:Y:S05]  /*5980*/  BSYNC.RECONVERGENT B0 ;  /* 0x0000000000007941 */ /* 0x000fea0003800200 */
.L_x_16067:
[----:B------:R0:W-:Y:S01]  /*5990*/  STG.E.U8 desc[UR36][R2.64], R0 ;  /* 0x0000000002007986 */ /* 0x0001e2000c101124 */
[----:B------:R-:W-:Y:S05]  /*59a0*/  BRA `(.L_x_16056) ;  /* 0x0000000400f87947 */ /* 0x000fea0003800000 */
.L_x_16065:
        /* <DEDUP_REMOVED lines=18> */
.L_x_16070:
[----:B------:R-:W-:Y:S05]  /*5ad0*/  BSYNC.RECONVERGENT B0 ;  /* 0x0000000000007941 */ /* 0x000fea0003800200 */
.L_x_16069:
[----:B------:R0:W-:Y:S01]  /*5ae0*/  STG.E.U8 desc[UR36][R2.64], R0 ;  /* 0x0000000002007986 */ /* 0x0001e2000c101124 */
[----:B------:R-:W-:Y:S05]  /*5af0*/  BRA `(.L_x_16056) ;  /* 0x0000000400a47947 */ /* 0x000fea0003800000 */
.L_x_16064:
        /* <DEDUP_REMOVED lines=23> */
.L_x_16072:
[----:B------:R-:W-:Y:S02]  /*5c70*/  LOP3.LUT R4, R5, 0xff, RZ, 0xc0, !PT ;  /* 0x000000ff05047812 */ /* 0x000fe400078ec0ff */
[----:B------:R-:W-:-:S05]  /*5c80*/  MOV R5, RZ ;  /* 0x000000ff00057202 */ /* 0x000fca0000000f00 */
[----:B------:R0:W-:Y:S01]  /*5c90*/  STG.E.64 desc[UR36][R2.64], R4 ;  /* 0x0000000402007986 */ /* 0x0001e2000c101b24 */
[----:B------:R-:W-:Y:S05]  /*5ca0*/  BRA `(.L_x_16056) ;  /* 0x0000000400387947 */ /* 0x000fea0003800000 */
.L_x_16071:
[----:B------:R-:W-:-:S05]  /*5cb0*/  LOP3.LUT R5, R5, 0xff, RZ, 0xc0, !PT ;  /* 0x000000ff05057812 */ /* 0x000fca00078ec0ff */
[----:B------:R0:W-:Y:S01]  /*5cc0*/  STG.E desc[UR36][R2.64], R5 ;  /* 0x0000000502007986 */ /* 0x0001e2000c101924 */
[----:B------:R-:W-:Y:S05]  /*5cd0*/  BRA `(.L_x_16056) ;  /* 0x00000004002c7947 */ /* 0x000fea0003800000 */
.L_x_16063:
        /* <DEDUP_REMOVED lines=10> */
.L_x_16074:
[----:B------:R-:W-:Y:S02]  /*5d80*/  LOP3.LUT R5, R5, 0xff, RZ, 0xc0, !PT ;  /* 0x000000ff05057812 */ /* 0x000fe400078ec0ff */
[----:B------:R-:W-:-:S04]  /*5d90*/  CS2R R6, SRZ ;  /* 0x0000000000067805 */ /* 0x000fc8000001ff00 */
[----:B------:R-:W0:Y:S02]  /*5da0*/  I2F.F64.U16 R4, R5 ;  /* 0x0000000500047312 */ /* 0x000e240000101800 */
[----:B0-----:R4:W-:Y:S01]  /*5db0*/  STG.E.128 desc[UR36][R2.64], R4 ;  /* 0x0000000402007986 */ /* 0x0019e2000c101d24 */
[----:B------:R-:W-:Y:S05]  /*5dc0*/  BRA `(.L_x_16056) ;  /* 0x0000000000f07947 */ /* 0x000fea0003800000 */
.L_x_16073:
[----:B------:R-:W-:-:S09]  /*5dd0*/  UISETP.NE.AND UP0, UPT, UR4, 0xf, UPT ;  /* 0x0000000f0400788c */ /* 0x000fd2000bf05270 */
[----:B------:R-:W-:Y:S05]  /*5de0*/  BRA.U !UP0, `(.L_x_16075) ;  /* 0x0000000108d87547 */ /* 0x000fea000b800000 */
[----:B------:R-:W-:-:S09]  /*5df0*/  UISETP.NE.AND UP0, UPT, UR4, 0x17, UPT ;  /* 0x000000170400788c */ /* 0x000fd2000bf05270 */
[----:B------:R-:W-:Y:S05]  /*5e00*/  BRA.U !UP0, `(.L_x_16076) ;  /* 0x0000000108887547 */ /* 0x000fea000b800000 */
[----:B------:R-:W-:-:S09]  /*5e10*/  UISETP.NE.AND UP0, UPT, UR4, 0x18, UPT ;  /* 0x000000180400788c */ /* 0x000fd2000bf05270 */
[----:B------:R-:W-:Y:S05]  /*5e20*/  BRA.U !UP0, `(.L_x_16077) ;  /* 0x0000000108447547 */ /* 0x000fea000b800000 */
.L_x_16055:
        /* <DEDUP_REMOVED lines=16> */
.L_x_16078:
[----:B------:R-:W-:Y:S05]  /*5f30*/  BRA `(.L_x_16056) ;  /* 0x0000000000947947 */ /* 0x000fea0003800000 */
.L_x_16077:
        /* <DEDUP_REMOVED lines=12> */
.L_x_16080:
[----:B------:R-:W-:Y:S05]  /*6000*/  BSYNC.RECONVERGENT B0 ;  /* 0x0000000000007941 */ /* 0x000fea0003800200 */
.L_x_16079:
[----:B------:R3:W-:Y:S01]  /*6010*/  STG.E.U8 desc[UR36][R2.64], R5 ;  /* 0x0000000502007986 */ /* 0x0007e2000c101124 */
[----:B------:R-:W-:Y:S05]  /*6020*/  BRA `(.L_x_16056) ;  /* 0x0000000000587947 */ /* 0x000fea0003800000 */
.L_x_16076:
        /* <DEDUP_REMOVED lines=13> */
.L_x_16081:
[----:B------:R-:W-:Y:S01]  /*6100*/  IMAD.MOV.U32 R5, RZ, RZ, 0x7f ;  /* 0x0000007fff057424 */ /* 0x000fe200078e00ff */
[----:B------:R-:W-:-:S04]  /*6110*/  ISETP.GT.U32.AND P0, PT, R7, 0x7f800000, PT ;  /* 0x7f8000000700780c */ /* 0x000fc80003f04070 */
[----:B------:R-:W-:-:S05]  /*6120*/  SEL R5, R5, 0x7c, P0 ;  /* 0x0000007c05057807 */ /* 0x000fca0000000000 */
[----:B------:R2:W-:Y:S01]  /*6130*/  STG.E.U8 desc[UR36][R2.64], R5 ;  /* 0x0000000502007986 */ /* 0x0005e2000c101124 */
[----:B------:R-:W-:Y:S05]  /*6140*/  BRA `(.L_x_16056) ;  /* 0x0000000000107947 */ /* 0x000fea0003800000 */
.L_x_16075:
[----:B------:R-:W-:-:S04]  /*6150*/  LOP3.LUT R5, R5, 0xff, RZ, 0xc0, !PT ;  /* 0x000000ff05057812 */ /* 0x000fc800078ec0ff */
[----:B------:R-:W0:Y:S02]  /*6160*/  I2F.U16 R0, R5 ;  /* 0x0000000500007306 */ /* 0x000e240000101000 */
[----:B0-----:R-:W-:-:S05]  /*6170*/  F2FP.BF16.F32.PACK_AB R0, RZ, R0 ;  /* 0x00000000ff00723e */ /* 0x001fca00000010ff */
[----:B------:R0:W-:Y:S02]  /*6180*/  STG.E.U16 desc[UR36][R2.64], R0 ;  /* 0x0000000002007986 */ /* 0x0001e4000c101524 */
.L_x_16056:
[----:B------:R-:W-:Y:S05]  /*6190*/  BSYNC.RECONVERGENT B6 ;  /* 0x0000000000067941 */ /* 0x000fea0003800200 */
.L_x_16050:
[----:B------:R-:W-:-:S07]  /*61a0*/  IADD3 R17, PT, PT, R17, 0x80, RZ ;  /* 0x0000008011117810 */ /* 0x000fce0007ffe0ff */
.L_x_16015:
[----:B------:R-:W-:Y:S05]  /*61b0*/  BSYNC.RECONVERGENT B7 ;  /* 0x0000000000077941 */ /* 0x000fea0003800200 */
.L_x_16014:
        /* <DEDUP_REMOVED lines=307> */
.L_x_16084:
        /* <DEDUP_REMOVED lines=16> */
.L_x_16088:
[----:B------:R0:W5:Y:S01]  /*75f0*/  LDG.E.U8 R0, desc[UR36][R4.64] ;  /* 0x0000002404007981 */ /* 0x000162000c1e1100 */
[----:B------:R-:W-:Y:S05]  /*7600*/  BRA `(.L_x_16090) ;  /* 0x0000000c005c7947 */ /* 0x000fea0003800000 */
.L_x_16087:
        /* <DEDUP_REMOVED lines=8> */
.L_x_16092:
[----:B------:R3:W5:Y:S01]  /*7690*/  LDG.E.U8 R0, desc[UR36][R4.64] ;  /* 0x0000002404007981 */ /* 0x000762000c1e1100 */
[----:B------:R-:W-:Y:S05]  /*76a0*/  BRA `(.L_x_16090) ;  /* 0x0000000c00347947 */ /* 0x000fea0003800000 */
.L_x_16091:
[----:B------:R2:W5:Y:S01]  /*76b0*/  LDG.E.U16 R0, desc[UR36][R4.64] ;  /* 0x0000002404007981 */ /* 0x000562000c1e1500 */
[----:B------:R-:W-:Y:S05]  /*76c0*/  BRA `(.L_x_16090) ;  /* 0x0000000c002c7947 */ /* 0x000fea0003800000 */
.L_x_16086:
        /* <DEDUP_REMOVED lines=10> */
.L_x_16094:
[----:B------:R-:W2:Y:S02]  /*7770*/  LDG.E.U16 R2, desc[UR36][R4.64] ;  /* 0x0000002404027981 */ /* 0x000ea4000c1e1500 */
[----:B--2---:R-:W-:-:S06]  /*7780*/  HADD2.F32 R2, -RZ, R2.H0_H0 ;  /* 0x20000002ff027230 */ /* 0x004fcc0000004100 */
[----:B------:R-:W0:Y:S02]  /*7790*/  F2I.S64.TRUNC R2, R2 ;  /* 0x0000000200027311 */ /* 0x000e24000020d900 */
[----:B0-----:R-:W-:Y:S01]  /*77a0*/  PRMT R0, R2, 0x7610, R0 ;  /* 0x0000761002007816 */ /* 0x001fe20000000000 */
[----:B------:R-:W-:Y:S06]  /*77b0*/  BRA `(.L_x_16090) ;  /* 0x0000000800f07947 */ /* 0x000fec0003800000 */
.L_x_16093:
        /* <DEDUP_REMOVED lines=10> */
.L_x_16096:
[----:B------:R-:W2:Y:S02]  /*7860*/  LDG.E.U16 R4, desc[UR36][R4.64] ;  /* 0x0000002404047981 */ /* 0x000ea4000c1e1500 */
[----:B--2---:R-:W-:-:S06]  /*7870*/  HADD2.F32 R2, -RZ, R4.H0_H0 ;  /* 0x20000004ff027230 */ /* 0x004fcc0000004100 */
[----:B------:R-:W0:Y:S02]  /*7880*/  F2I.S64.TRUNC R2, R2 ;  /* 0x0000000200027311 */ /* 0x000e24000020d900 */
[----:B0-----:R-:W-:Y:S01]  /*7890*/  PRMT R0, R2, 0x7610, R0 ;  /* 0x0000761002007816 */ /* 0x001fe20000000000 */
[----:B------:R-:W-:Y:S06]  /*78a0*/  BRA `(.L_x_16090) ;  /* 0x0000000800b47947 */ /* 0x000fec0003800000 */
.L_x_16095:
[----:B------:R-:W2:Y:S02]  /*78b0*/  LDG.E.64 R2, desc[UR36][R4.64] ;  /* 0x0000002404027981 */ /* 0x000ea4000c1e1b00 */
[----:B--2---:R-:W0:Y:S02]  /*78c0*/  F2I.S64.F64.TRUNC R2, R2 ;  /* 0x0000000200027311 */ /* 0x004e24000030d900 */
[----:B0-----:R-:W-:Y:S01]  /*78d0*/  PRMT R0, R2, 0x7610, R0 ;  /* 0x0000761002007816 */ /* 0x001fe20000000000 */
[----:B------:R-:W-:Y:S06]  /*78e0*/  BRA `(.L_x_16090) ;  /* 0x0000000800a47947 */ /* 0x000fec0003800000 */
.L_x_16085:
        /* <DEDUP_REMOVED lines=12> */
.L_x_16099:
[----:B------:R-:W2:Y:S02]  /*79b0*/  LDG.E.64 R4, desc[UR36][R4.64] ;  /* 0x0000002404047981 */ /* 0x000ea4000c1e1b00 */
[----:B--2---:R-:W0:Y:S02]  /*79c0*/  F2I.S64.F64.TRUNC R2, R4 ;  /* 0x0000000400027311 */ /* 0x004e24000030d900 */
[----:B0-----:R-:W-:Y:S01]  /*79d0*/  PRMT R0, R2, 0x7610, R0 ;  /* 0x0000761002007816 */ /* 0x001fe20000000000 */
[----:B------:R-:W-:Y:S06]  /*79e0*/  BRA `(.L_x_16090) ;  /* 0x0000000800647947 */ /* 0x000fec0003800000 */
.L_x_16098:
        /* <DEDUP_REMOVED lines=27> */
.L_x_16101:
        /* <DEDUP_REMOVED lines=14> */
.L_x_16100:
[----:B------:R-:W2:Y:S02]  /*7c80*/  LDG.E.U16 R2, desc[UR36][R4.64] ;  /* 0x0000002404027981 */ /* 0x000ea4000c1e1500 */
[----:B--2---:R-:W-:-:S06]  /*7c90*/  IMAD.U32 R2, R2, 0x10000, RZ ;  /* 0x0001000002027824 */ /* 0x004fcc00078e00ff */
[----:B------:R-:W0:Y:S02]  /*7ca0*/  F2I.S64.TRUNC R2, R2 ;  /* 0x0000000200027311 */ /* 0x000e24000020d900 */
[----:B0-----:R-:W-:Y:S01]  /*7cb0*/  PRMT R0, R2, 0x7610, R0 ;  /* 0x0000761002007816 */ /* 0x001fe20000000000 */
[----:B------:R-:W-:Y:S06]  /*7cc0*/  BRA `(.L_x_16090) ;  /* 0x0000000400ac7947 */ /* 0x000fec0003800000 */
.L_x_16097:
        /* <DEDUP_REMOVED lines=10> */
.L_x_16104:
        /* <DEDUP_REMOVED lines=21> */
.L_x_16108:
[----:B------:R-:W-:Y:S05]  /*7ec0*/  BSYNC.RECONVERGENT B1 ;  /* 0x0000000000017941 */ /* 0x000fea0003800200 */
.L_x_16107:
[----:B------:R-:W-:Y:S01]  /*7ed0*/  IMAD.SHL.U32 R0, R0, 0x100000, RZ ;  /* 0x0010000000007824 */ /* 0x000fe200078e00ff */
[----:B------:R-:W-:-:S04]  /*7ee0*/  LEA R2, R2, 0x3b800000, 0x17 ;  /* 0x3b80000002027811 */ /* 0x000fc800078eb8ff */
[----:B------:R-:W-:-:S07]  /*7ef0*/  LOP3.LUT R2, R2, R0, R7, 0xfe, !PT ;  /* 0x0000000002027212 */ /* 0x000fce00078efe07 */
.L_x_16106:
[----:B------:R-:W-:Y:S05]  /*7f00*/  BSYNC.RECONVERGENT B0 ;  /* 0x0000000000007941 */ /* 0x000fea0003800200 */
.L_x_16105:
[----:B------:R-:W0:Y:S02]  /*7f10*/  F2I.S64.TRUNC R2, R2 ;  /* 0x0000000200027311 */ /* 0x000e24000020d900 */
[----:B0-----:R-:W-:Y:S01]  /*7f20*/  PRMT R0, R2, 0x7610, R0 ;  /* 0x0000761002007816 */ /* 0x001fe20000000000 */
[----:B------:R-:W-:Y:S06]  /*7f30*/  BRA `(.L_x_16090) ;  /* 0x0000000400107947 */ /* 0x000fec0003800000 */
.L_x_16103:
        /* <DEDUP_REMOVED lines=21> */
.L_x_16112:
[----:B------:R-:W-:Y:S05]  /*8090*/  BSYNC.RECONVERGENT B1 ;  /* 0x0000000000017941 */ /* 0x000fea0003800200 */
.L_x_16111:
[----:B------:R-:W-:Y:S02]  /*80a0*/  SHF.L.U32 R0, R0, 0x15, RZ ;  /* 0x0000001500007819 */ /* 0x000fe400000006ff */
[----:B------:R-:W-:-:S04]  /*80b0*/  LEA R2, R2, 0x37800000, 0x17 ;  /* 0x3780000002027811 */ /* 0x000fc800078eb8ff */
[----:B------:R-:W-:-:S07]  /*80c0*/  LOP3.LUT R2, R2, R0, R7, 0xfe, !PT ;  /* 0x0000000002027212 */ /* 0x000fce00078efe07 */
.L_x_16110:
[----:B------:R-:W-:Y:S05]  /*80d0*/  BSYNC.RECONVERGENT B0 ;  /* 0x0000000000007941 */ /* 0x000fea0003800200 */
.L_x_16109:
[----:B------:R-:W0:Y:S02]  /*80e0*/  F2I.S64.TRUNC R2, R2 ;  /* 0x0000000200027311 */ /* 0x000e24000020d900 */
[----:B0-----:R-:W-:Y:S01]  /*80f0*/  PRMT R0, R2, 0x7610, R0 ;  /* 0x0000761002007816 */ /* 0x001fe20000000000 */
[----:B------:R-:W-:Y:S06]  /*8100*/  BRA `(.L_x_16090) ;  /* 0x00000000009c7947 */ /* 0x000fec0003800000 */
.L_x_16102:
        /* <DEDUP_REMOVED lines=14> */
.L_x_16116:
[----:B------:R-:W-:Y:S05]  /*81f0*/  BSYNC.RECONVERGENT B0 ;  /* 0x0000000000007941 */ /* 0x000fea0003800200 */
.L_x_16115:
[----:B------:R-:W0:Y:S02]  /*8200*/  F2I.S64.TRUNC R2, R2 ;  /* 0x0000000200027311 */ /* 0x000e24000020d900 */
[----:B0-----:R-:W-:Y:S01]  /*8210*/  PRMT R0, R2, 0x7610, R0 ;  /* 0x0000761002007816 */ /* 0x001fe20000000000 */
[----:B------:R-:W-:Y:S06]  /*8220*/  BRA `(.L_x_16090) ;  /* 0x0000000000547947 */ /* 0x000fec0003800000 */
.L_x_16089:
        /* <DEDUP_REMOVED lines=16> */
.L_x_16117:
[----:B------:R-:W-:Y:S01]  /*8330*/  PRMT R0, RZ, 0x7610, R0 ;  /* 0x00007610ff007816 */ /* 0x000fe20000000000 */
[----:B------:R-:W-:Y:S06]  /*8340*/  BRA `(.L_x_16090) ;  /* 0x00000000000c7947 */ /* 0x000fec0003800000 */
.L_x_16114:
[----:B------:R0:W5:Y:S01]  /*8350*/  LDG.E.U8 R0, desc[UR36][R4.64] ;  /* 0x0000002404007981 */ /* 0x000162000c1e1100 */
[----:B------:R-:W-:Y:S05]  /*8360*/  BRA `(.L_x_16090) ;  /* 0x0000000000047947 */ /* 0x000fea0003800000 */
.L_x_16113:
[----:B------:R0:W5:Y:S02]  /*8370*/  LDG.E.U8 R0, desc[UR36][R4.64] ;  /* 0x0000002404007981 */ /* 0x000164000c1e1100 */
.L_x_16090:
        /* <DEDUP_REMOVED lines=18> */
.L_x_16122:
[----:B------:R0:W-:Y:S01]  /*84a0*/  STG.E.U8 desc[UR36][R2.64], R5 ;  /* 0x0000000502007986 */ /* 0x0001e2000c101124 */
[----:B------:R-:W-:Y:S05]  /*84b0*/  BRA `(.L_x_16124) ;  /* 0x0000000c00507947 */ /* 0x000fea0003800000 */
.L_x_16121:
        /* <DEDUP_REMOVED lines=10> */
.L_x_16126:
[----:B------:R-:W-:-:S05]  /*8560*/  LOP3.LUT R5, R5, 0xff, RZ, 0xc0, !PT ;  /* 0x000000ff05057812 */ /* 0x000fca00078ec0ff */
[----:B------:R0:W-:Y:S01]  /*8570*/  STG.E desc[UR36][R2.64], R5 ;  /* 0x0000000502007986 */ /* 0x0001e2000c101924 */
[----:B------:R-:W-:Y:S05]  /*8580*/  BRA `(.L_x_16124) ;  /* 0x0000000c001c7947 */ /* 0x000fea0003800000 */
.L_x_16125:
[----:B------:R-:W-:-:S05]  /*8590*/  LOP3.LUT R5, R5, 0xff, RZ, 0xc0, !PT ;  /* 0x000000ff05057812 */ /* 0x000fca00078ec0ff */
[----:B------:R0:W-:Y:S01]  /*85a0*/  STG.E.U16 desc[UR36][R2.64], R5 ;  /* 0x0000000502007986 */ /* 0x0001e2000c101524 */
[----:B------:R-:W-:Y:S05]  /*85b0*/  BRA `(.L_x_16124) ;  /* 0x0000000c00107947 */ /* 0x000fea0003800000 */
.L_x_16120:
        /* <DEDUP_REMOVED lines=10> */
.L_x_16128:
[----:B------:R-:W-:-:S04]  /*8660*/  LOP3.LUT R5, R5, 0xff, RZ, 0xc0, !PT ;  /* 0x000000ff05057812 */ /* 0x000fc800078ec0ff */
[----:B------:R-:W0:Y:S02]  /*8670*/  I2F.U16 R0, R5 ;  /* 0x0000000500007306 */ /* 0x000e240000101000 */
[----:B0-----:R-:W-:-:S05]  /*8680*/  F2FP.F16.F32.PACK_AB R0, RZ, R0 ;  /* 0x00000000ff00723e */ /* 0x001fca00000000ff */
[----:B------:R0:W-:Y:S01]  /*8690*/  STG.E.U16 desc[UR36][R2.64], R0 ;  /* 0x0000000002007986 */ /* 0x0001e2000c101524 */
[----:B------:R-:W-:Y:S05]  /*86a0*/  BRA `(.L_x_16124) ;  /* 0x0000000800d47947 */ /* 0x000fea0003800000 */
.L_x_16127:
        /* <DEDUP_REMOVED lines=11> */
.L_x_16130:
[----:B------:R-:W-:-:S06]  /*8760*/  LOP3.LUT R5, R5, 0xff, RZ, 0xc0, !PT ;  /* 0x000000ff05057812 */ /* 0x000fcc00078ec0ff */
[----:B------:R-:W0:Y:S02]  /*8770*/  I2F.U16 R5, R5 ;  /* 0x0000000500057306 */ /* 0x000e240000101000 */
[----:B0-----:R-:W-:-:S04]  /*8780*/  F2FP.F16.F32.PACK_AB R5, RZ, R5 ;  /* 0x00000005ff05723e */ /* 0x001fc800000000ff */
[----:B------:R-:W-:-:S05]  /*8790*/  PRMT R5, R5, 0x5410, RZ ;  /* 0x0000541005057816 */ /* 0x000fca00000000ff */
[----:B------:R0:W-:Y:S01]  /*87a0*/  STG.E desc[UR36][R2.64], R5 ;  /* 0x0000000502007986 */ /* 0x0001e2000c101924 */
[----:B------:R-:W-:Y:S05]  /*87b0*/  BRA `(.L_x_16124) ;  /* 0x0000000800907947 */ /* 0x000fea0003800000 */
.L_x_16129:
[----:B------:R-:W-:-:S06]  /*87c0*/  LOP3.LUT R5, R5, 0xff, RZ, 0xc0, !PT ;  /* 0x000000ff05057812 */ /* 0x000fcc00078ec0ff */
[----:B------:R-:W0:Y:S02]  /*87d0*/  I2F.F64.U16 R4, R5 ;  /* 0x0000000500047312 */ /* 0x000e240000101800 */
[----:B0-----:R0:W-:Y:S01]  /*87e0*/  STG.E.64 desc[UR36][R2.64], R4 ;  /* 0x0000000402007986 */ /* 0x0011e2000c101b24 */
[----:B------:R-:W-:Y:S05]  /*87f0*/  BRA `(.L_x_16124) ;  /* 0x0000000800807947 */ /* 0x000fea0003800000 */
.L_x_16119:
        /* <DEDUP_REMOVED lines=13> */
.L_x_16134:
        /* <DEDUP_REMOVED lines=18> */
.L_x_16136:
[----:B------:R-:W-:Y:S05]  /*89f0*/  BSYNC.RECONVERGENT B0 ;  /* 0x0000000000007941 */ /* 0x000fea0003800200 */
.L_x_16135:
[----:B------:R0:W-:Y:S01]  /*8a00*/  STG.E.U8 desc[UR36][R2.64], R0 ;  /* 0x0000000002007986 */ /* 0x0001e2000c101124 */
[----:B------:R-:W-:Y:S05]  /*8a10*/  BRA `(.L_x_16124) ;  /* 0x0000000400f87947 */ /* 0x000fea0003800000 */
.L_x_16133:
        /* <DEDUP_REMOVED lines=18> */
.L_x_16138:
[----:B------:R-:W-:Y:S05]  /*8b40*/  BSYNC.RECONVERGENT B0 ;  /* 0x0000000000007941 */ /* 0x000fea0003800200 */
.L_x_16137:
[----:B------:R0:W-:Y:S01]  /*8b50*/  STG.E.U8 desc[UR36][R2.64], R0 ;  /* 0x0000000002007986 */ /* 0x0001e2000c101124 */
[----:B------:R-:W-:Y:S05]  /*8b60*/  BRA `(.L_x_16124) ;  /* 0x0000000400a47947 */ /* 0x000fea0003800000 */
.L_x_16132:
        /* <DEDUP_REMOVED lines=23> */
.L_x_16140:
[----:B------:R-:W-:Y:S01]  /*8ce0*/  LOP3.LUT R4, R5, 0xff, RZ, 0xc0, !PT ;  /* 0x000000ff05047812 */ /* 0x000fe200078ec0ff */
[----:B------:R-:W-:-:S05]  /*8cf0*/  HFMA2 R5, -RZ, RZ, 0, 0 ;  /* 0x00000000ff057431 */ /* 0x000fca00000001ff */
[----:B------:R0:W-:Y:S01]  /*8d00*/  STG.E.64 desc[UR36][R2.64], R4 ;  /* 0x0000000402007986 */ /* 0x0001e2000c101b24 */
[----:B------:R-:W-:Y:S05]  /*8d10*/  BRA `(.L_x_16124) ;  /* 0x0000000400387947 */ /* 0x000fea0003800000 */
.L_x_16139:
[----:B------:R-:W-:-:S05]  /*8d20*/  LOP3.LUT R5, R5, 0xff, RZ, 0xc0, !PT ;  /* 0x000000ff05057812 */ /* 0x000fca00078ec0ff */
[----:B------:R0:W-:Y:S01]  /*8d30*/  STG.E desc[UR36][R2.64], R5 ;  /* 0x0000000502007986 */ /* 0x0001e2000c101924 */
[----:B------:R-:W-:Y:S05]  /*8d40*/  BRA `(.L_x_16124) ;  /* 0x00000004002c7947 */ /* 0x000fea0003800000 */
.L_x_16131:
        /* <DEDUP_REMOVED lines=10> */
.L_x_16142:
[----:B------:R-:W-:Y:S02]  /*8df0*/  LOP3.LUT R5, R5, 0xff, RZ, 0xc0, !PT ;  /* 0x000000ff05057812 */ /* 0x000fe400078ec0ff */
[----:B------:R-:W-:-:S04]  /*8e00*/  CS2R R6, SRZ ;  /* 0x0000000000067805 */ /* 0x000fc8000001ff00 */
[----:B------:R-:W0:Y:S02]  /*8e10*/  I2F.F64.U16 R4, R5 ;  /* 0x0000000500047312 */ /* 0x000e240000101800 */
[----:B0-----:R4:W-:Y:S01]  /*8e20*/  STG.E.128 desc[UR36][R2.64], R4 ;  /* 0x0000000402007986 */ /* 0x0019e2000c101d24 */
[----:B------:R-:W-:Y:S05]  /*8e30*/  BRA `(.L_x_16124) ;  /* 0x0000000000f07947 */ /* 0x000fea0003800000 */
.L_x_16141:
[----:B------:R-:W-:-:S09]  /*8e40*/  UISETP.NE.AND UP0, UPT, UR4, 0xf, UPT ;  /* 0x0000000f0400788c */ /* 0x000fd2000bf05270 */
[----:B------:R-:W-:Y:S05]  /*8e50*/  BRA.U !UP0, `(.L_x_16143) ;  /* 0x0000000108d87547 */ /* 0x000fea000b800000 */
[----:B------:R-:W-:-:S09]  /*8e60*/  UISETP.NE.AND UP0, UPT, UR4, 0x17, UPT ;  /* 0x000000170400788c */ /* 0x000fd2000bf05270 */
[----:B------:R-:W-:Y:S05]  /*8e70*/  BRA.U !UP0, `(.L_x_16144) ;  /* 0x0000000108887547 */ /* 0x000fea000b800000 */
[----:B------:R-:W-:-:S09]  /*8e80*/  UISETP.NE.AND UP0, UPT, UR4, 0x18, UPT ;  /* 0x000000180400788c */ /* 0x000fd2000bf05270 */
[----:B------:R-:W-:Y:S05]  /*8e90*/  BRA.U !UP0, `(.L_x_16145) ;  /* 0x0000000108447547 */ /* 0x000fea000b800000 */
.L_x_16123:
        /* <DEDUP_REMOVED lines=16> */
.L_x_16146:
[----:B------:R-:W-:Y:S05]  /*8fa0*/  BRA `(.L_x_16124) ;  /* 0x0000000000947947 */ /* 0x000fea0003800000 */
.L_x_16145:
        /* <DEDUP_REMOVED lines=12> */
.L_x_16148:
[----:B------:R-:W-:Y:S05]  /*9070*/  BSYNC.RECONVERGENT B0 ;  /* 0x0000000000007941 */ /* 0x000fea0003800200 */
.L_x_16147:
[----:B------:R3:W-:Y:S01]  /*9080*/  STG.E.U8 desc[UR36][R2.64], R5 ;  /* 0x0000000502007986 */ /* 0x0007e2000c101124 */
[----:B------:R-:W-:Y:S05]  /*9090*/  BRA `(.L_x_16124) ;  /* 0x0000000000587947 */ /* 0x000fea0003800000 */
.L_x_16144:
        /* <DEDUP_REMOVED lines=13> */
.L_x_16149:
[----:B------:R-:W-:Y:S01]  /*9170*/  IMAD.MOV.U32 R5, RZ, RZ, 0x7f ;  /* 0x0000007fff057424 */ /* 0x000fe200078e00ff */
[----:B------:R-:W-:-:S04]  /*9180*/  ISETP.GT.U32.AND P0, PT, R7, 0x7f800000, PT ;  /* 0x7f8000000700780c */ /* 0x000fc80003f04070 */
[----:B------:R-:W-:-:S05]  /*9190*/  SEL R5, R5, 0x7c, P0 ;  /* 0x0000007c05057807 */ /* 0x000fca0000000000 */
[----:B------:R2:W-:Y:S01]  /*91a0*/  STG.E.U8 desc[UR36][R2.64], R5 ;  /* 0x0000000502007986 */ /* 0x0005e2000c101124 */
[----:B------:R-:W-:Y:S05]  /*91b0*/  BRA `(.L_x_16124) ;  /* 0x0000000000107947 */ /* 0x000fea0003800000 */
.L_x_16143:
[----:B------:R-:W-:-:S04]  /*91c0*/  LOP3.LUT R5, R5, 0xff, RZ, 0xc0, !PT ;  /* 0x000000ff05057812 */ /* 0x000fc800078ec0ff */
[----:B------:R-:W0:Y:S02]  /*91d0*/  I2F.U16 R0, R5 ;  /* 0x0000000500007306 */ /* 0x000e240000101000 */
[----:B0-----:R-:W-:-:S05]  /*91e0*/  F2FP.BF16.F32.PACK_AB R0, RZ, R0 ;  /* 0x00000000ff00723e */ /* 0x001fca00000010ff */
[----:B------:R0:W-:Y:S02]  /*91f0*/  STG.E.U16 desc[UR36][R2.64], R0 ;  /* 0x0000000002007986 */ /* 0x0001e4000c101524 */
.L_x_16124:
[----:B------:R-:W-:Y:S05]  /*9200*/  BSYNC.RECONVERGENT B6 ;  /* 0x0000000000067941 */ /* 0x000fea0003800200 */
.L_x_16118:
[----:B------:R-:W-:-:S07]  /*9210*/  IADD3 R17, PT, PT, R17, 0x80, RZ ;  /* 0x0000008011117810 */ /* 0x000fce0007ffe0ff */
.L_x_16083:
[----:B------:R-:W-:Y:S05]  /*9220*/  BSYNC.RECONVERGENT B7 ;  /* 0x0000000000077941 */ /* 0x000fea0003800200 */
.L_x_16082:
        /* <DEDUP_REMOVED lines=306> */
.L_x_16150:
        /* <DEDUP_REMOVED lines=18> */
.L_x_16154:
[----:B------:R4:W5:Y:S01]  /*a670*/  LDG.E.U8 R0, desc[UR36][R4.64] ;  /* 0x0000002404007981 */ /* 0x000962000c1e1100 */
[----:B------:R-:W-:Y:S05]  /*a680*/  BRA `(.L_x_16156) ;  /* 0x0000000c005c7947 */ /* 0x000fea0003800000 */
.L_x_16153:
        /* <DEDUP_REMOVED lines=8> */
.L_x_16158:
[----:B------:R2:W5:Y:S01]  /*a710*/  LDG.E.U8 R0, desc[UR36][R4.64] ;  /* 0x0000002404007981 */ /* 0x000562000c1e1100 */
[----:B------:R-:W-:Y:S05]  /*a720*/  BRA `(.L_x_16156) ;  /* 0x0000000c00347947 */ /* 0x000fea0003800000 */
.L_x_16157:
[----:B------:R0:W5:Y:S01]  /*a730*/  LDG.E.U16 R0, desc[UR36][R4.64] ;  /* 0x0000002404007981 */ /* 0x000162000c1e1500 */
[----:B------:R-:W-:Y:S05]  /*a740*/  BRA `(.L_x_16156) ;  /* 0x0000000c002c7947 */ /* 0x000fea0003800000 */
.L_x_16152:
        /* <DEDUP_REMOVED lines=10> */
.L_x_16160:
[----:B------:R-:W2:Y:S02]  /*a7f0*/  LDG.E.U16 R2, desc[UR36][R4.64] ;  /* 0x0000002404027981 */ /* 0x000ea4000c1e1500 */
[----:B--2---:R-:W-:-:S06]  /*a800*/  HADD2.F32 R2, -RZ, R2.H0_H0 ;  /* 0x20000002ff027230 */ /* 0x004fcc0000004100 */
[----:B------:R-:W0:Y:S02]  /*a810*/  F2I.S64.TRUNC R2, R2 ;  /* 0x0000000200027311 */ /* 0x000e24000020d900 */
[----:B0-----:R-:W-:Y:S01]  /*a820*/  PRMT R0, R2, 0x7610, R0 ;  /* 0x0000761002007816 */ /* 0x001fe20000000000 */
[----:B------:R-:W-:Y:S06]  /*a830*/  BRA `(.L_x_16156) ;  /* 0x0000000800f07947 */ /* 0x000fec0003800000 */
.L_x_16159:
        /* <DEDUP_REMOVED lines=10> */
.L_x_16162:
[----:B------:R-:W2:Y:S02]  /*a8e0*/  LDG.E.U16 R4, desc[UR36][R4.64] ;  /* 0x0000002404047981 */ /* 0x000ea4000c1e1500 */
[----:B--2---:R-:W-:-:S06]  /*a8f0*/  HADD2.F32 R2, -RZ, R4.H0_H0 ;  /* 0x20000004ff027230 */ /* 0x004fcc0000004100 */
[----:B------:R-:W0:Y:S02]  /*a900*/  F2I.S64.TRUNC R2, R2 ;  /* 0x0000000200027311 */ /* 0x000e24000020d900 */
[----:B0-----:R-:W-:Y:S01]  /*a910*/  PRMT R0, R2, 0x7610, R0 ;  /* 0x0000761002007816 */ /* 0x001fe20000000000 */
[----:B------:R-:W-:Y:S06]  /*a920*/  BRA `(.L_x_16156) ;  /* 0x0000000800b47947 */ /* 0x000fec0003800000 */
.L_x_16161:
[----:B------:R-:W2:Y:S02]  /*a930*/  LDG.E.64 R2, desc[UR36][R4.64] ;  /* 0x0000002404027981 */ /* 0x000ea4000c1e1b00 */
[----:B--2---:R-:W0:Y:S02]  /*a940*/  F2I.S64.F64.TRUNC R2, R2 ;  /* 0x0000000200027311 */ /* 0x004e24000030d900 */
[----:B0-----:R-:W-:Y:S01]  /*a950*/  PRMT R0, R2, 0x7610, R0 ;  /* 0x0000761002007816 */ /* 0x001fe20000000000 */
[----:B------:R-:W-:Y:S06]  /*a960*/  BRA `(.L_x_16156) ;  /* 0x0000000800a47947 */ /* 0x000fec0003800000 */
.L_x_16151:
        /* <DEDUP_REMOVED lines=12> */
.L_x_16165:
[----:B------:R-:W2:Y:S02]  /*aa30*/  LDG.E.64 R4, desc[UR36][R4.64] ;  /* 0x0000002404047981 */ /* 0x000ea4000c1e1b00 */
[----:B--2---:R-:W0:Y:S02]  /*aa40*/  F2I.S64.F64.TRUNC R2, R4 ;  /* 0x0000000400027311 */ /* 0x004e24000030d900 */
[----:B0-----:R-:W-:Y:S01]  /*aa50*/  PRMT R0, R2, 0x7610, R0 ;  /* 0x0000761002007816 */ /* 0x001fe20000000000 */
[----:B------:R-:W-:Y:S06]  /*aa60*/  BRA `(.L_x_16156) ;  /* 0x0000000800647947 */ /* 0x000fec0003800000 */
.L_x_16164:
        /* <DEDUP_REMOVED lines=27> */
.L_x_16167:
        /* <DEDUP_REMOVED lines=14> */
.L_x_16166:
[----:B------:R-:W2:Y:S02]  /*ad00*/  LDG.E.U16 R2, desc[UR36][R4.64] ;  /* 0x0000002404027981 */ /* 0x000ea4000c1e1500 */
[----:B--2---:R-:W-:-:S06]  /*ad10*/  IMAD.U32 R2, R2, 0x10000, RZ ;  /* 0x0001000002027824 */ /* 0x004fcc00078e00ff */
[----:B------:R-:W0:Y:S02]  /*ad20*/  F2I.S64.TRUNC R2, R2 ;  /* 0x0000000200027311 */ /* 0x000e24000020d900 */
[----:B0-----:R-:W-:Y:S01]  /*ad30*/  PRMT R0, R2, 0x7610, R0 ;  /* 0x0000761002007816 */ /* 0x001fe20000000000 */
[----:B------:R-:W-:Y:S06]  /*ad40*/  BRA `(.L_x_16156) ;  /* 0x0000000400ac7947 */ /* 0x000fec0003800000 */
.L_x_16163:
        /* <DEDUP_REMOVED lines=10> */
.L_x_16170:
        /* <DEDUP_REMOVED lines=21> */
.L_x_16174:
[----:B------:R-:W-:Y:S05]  /*af40*/  BSYNC.RECONVERGENT B1 ;  /* 0x0000000000017941 */ /* 0x000fea0003800200 */
.L_x_16173:
[----:B------:R-:W-:Y:S02]  /*af50*/  SHF.L.U32 R0, R0, 0x14, RZ ;  /* 0x0000001400007819 */ /* 0x000fe400000006ff */
[----:B------:R-:W-:-:S04]  /*af60*/  LEA R2, R2, 0x3b800000, 0x17 ;  /* 0x3b80000002027811 */ /* 0x000fc800078eb8ff */
[----:B------:R-:W-:-:S07]  /*af70*/  LOP3.LUT R2, R2, R0, R7, 0xfe, !PT ;  /* 0x0000000002027212 */ /* 0x000fce00078efe07 */
.L_x_16172:
[----:B------:R-:W-:Y:S05]  /*af80*/  BSYNC.RECONVERGENT B0 ;  /* 0x0000000000007941 */ /* 0x000fea0003800200 */
.L_x_16171:
[----:B------:R-:W0:Y:S02]  /*af90*/  F2I.S64.TRUNC R2, R2 ;  /* 0x0000000200027311 */ /* 0x000e24000020d900 */
[----:B0-----:R-:W-:Y:S01]  /*afa0*/  PRMT R0, R2, 0x7610, R0 ;  /* 0x0000761002007816 */ /* 0x001fe20000000000 */
[----:B------:R-:W-:Y:S06]  /*afb0*/  BRA `(.L_x_16156) ;  /* 0x0000000400107947 */ /* 0x000fec0003800000 */
.L_x_16169:
        /* <DEDUP_REMOVED lines=21> */
.L_x_16178:
[----:B------:R-:W-:Y:S05]  /*b110*/  BSYNC.RECONVERGENT B1 ;  /* 0x0000000000017941 */ /* 0x000fea0003800200 */
.L_x_16177:
[----:B------:R-:W-:Y:S01]  /*b120*/  IMAD.SHL.U32 R0, R0, 0x200000, RZ ;  /* 0x0020000000007824 */ /* 0x000fe200078e00ff */
[----:B------:R-:W-:-:S04]  /*b130*/  LEA R2, R2, 0x37800000, 0x17 ;  /* 0x3780000002027811 */ /* 0x000fc800078eb8ff */
[----:B------:R-:W-:-:S07]  /*b140*/  LOP3.LUT R2, R2, R0, R7, 0xfe, !PT ;  /* 0x0000000002027212 */ /* 0x000fce00078efe07 */
.L_x_16176:
[----:B------:R-:W-:Y:S05]  /*b150*/  BSYNC.RECONVERGENT B0 ;  /* 0x0000000000007941 */ /* 0x000fea0003800200 */
.L_x_16175:
[----:B------:R-:W0:Y:S02]  /*b160*/  F2I.S64.TRUNC R2, R2 ;  /* 0x0000000200027311 */ /* 0x000e24000020d900 */
[----:B0-----:R-:W-:Y:S01]  /*b170*/  PRMT R0, R2, 0x7610, R0 ;  /* 0x0000761002007816 */ /* 0x001fe20000000000 */
[----:B------:R-:W-:Y:S06]  /*b180*/  BRA `(.L_x_16156) ;  /* 0x00000000009c7947 */ /* 0x000fec0003800000 */
.L_x_16168:
        /* <DEDUP_REMOVED lines=14> */
.L_x_16182:
[----:B------:R-:W-:Y:S05]  /*b270*/  BSYNC.RECONVERGENT B0 ;  /* 0x0000000000007941 */ /* 0x000fea0003800200 */
.L_x_16181:
[----:B------:R-:W0:Y:S02]  /*b280*/  F2I.S64.TRUNC R2, R2 ;  /* 0x0000000200027311 */ /* 0x000e24000020d900 */
[----:B0-----:R-:W-:Y:S01]  /*b290*/  PRMT R0, R2, 0x7610, R0 ;  /* 0x0000761002007816 */ /* 0x001fe20000000000 */
[----:B------:R-:W-:Y:S06]  /*b2a0*/  BRA `(.L_x_16156) ;  /* 0x0000000000547947 */ /* 0x000fec0003800000 */
.L_x_16155:
        /* <DEDUP_REMOVED lines=16> */
.L_x_16183:
[----:B------:R-:W-:Y:S01]  /*b3b0*/  PRMT R0, RZ, 0x7610, R0 ;  /* 0x00007610ff007816 */ /* 0x000fe20000000000 */
[----:B------:R-:W-:Y:S06]  /*b3c0*/  BRA `(.L_x_16156) ;  /* 0x00000000000c7947 */ /* 0x000fec0003800000 */
.L_x_16180:
[----:B------:R0:W5:Y:S01]  /*b3d0*/  LDG.E.U8 R0, desc[UR36][R4.64] ;  /* 0x0000002404007981 */ /* 0x000162000c1e1100 */
[----:B------:R-:W-:Y:S05]  /*b3e0*/  BRA `(.L_x_16156) ;  /* 0x0000000000047947 */ /* 0x000fea0003800000 */
.L_x_16179:
[----:B------:R0:W5:Y:S02]  /*b3f0*/  LDG.E.U8 R0, desc[UR36][R4.64] ;  /* 0x0000002404007981 */ /* 0x000164000c1e1100 */
.L_x_16156:
        /* <DEDUP_REMOVED lines=14> */
.L_x_16187:
[----:B------:R-:W-:Y:S01]  /*b4e0*/  STG.E.U8 desc[UR36][R16.64], R3 ;  /* 0x0000000310007986 */ /* 0x000fe2000c101124 */
[----:B------:R-:W-:Y:S05]  /*b4f0*/  EXIT ;  /* 0x000000000000794d */ /* 0x000fea0003800000 */
.L_x_16186:
        /* <DEDUP_REMOVED lines=10> */
.L_x_16190:
[----:B------:R-:W-:-:S05]  /*b5a0*/  LOP3.LUT R3, R3, 0xff, RZ, 0xc0, !PT ;  /* 0x000000ff03037812 */ /* 0x000fca00078ec0ff */
[----:B------:R-:W-:Y:S01]  /*b5b0*/  STG.E desc[UR36][R16.64], R3 ;  /* 0x0000000310007986 */ /* 0x000fe2000c101924 */
[----:B------:R-:W-:Y:S05]  /*b5c0*/  EXIT ;  /* 0x000000000000794d */ /* 0x000fea0003800000 */
.L_x_16189:
[----:B------:R-:W-:-:S05]  /*b5d0*/  LOP3.LUT R3, R3, 0xff, RZ, 0xc0, !PT ;  /* 0x000000ff03037812 */ /* 0x000fca00078ec0ff */
[----:B------:R-:W-:Y:S01]  /*b5e0*/  STG.E.U16 desc[UR36][R16.64], R3 ;  /* 0x0000000310007986 */ /* 0x000fe2000c101524 */
[----:B------:R-:W-:Y:S05]  /*b5f0*/  EXIT ;  /* 0x000000000000794d */ /* 0x000fea0003800000 */
.L_x_16185:
        /* <DEDUP_REMOVED lines=10> */
.L_x_16192:
[----:B------:R-:W-:-:S04]  /*b6a0*/  LOP3.LUT R3, R3, 0xff, RZ, 0xc0, !PT ;  /* 0x000000ff03037812 */ /* 0x000fc800078ec0ff */
[----:B------:R-:W5:Y:S02]  /*b6b0*/  I2F.U16 R0, R3 ;  /* 0x0000000300007306 */ /* 0x000f640000101000 */
[----:B-----5:R-:W-:-:S05]  /*b6c0*/  F2FP.F16.F32.PACK_AB R0, RZ, R0 ;  /* 0x00000000ff00723e */ /* 0x020fca00000000ff */
[----:B------:R-:W-:Y:S01]  /*b6d0*/  STG.E.U16 desc[UR36][R16.64], R0 ;  /* 0x0000000010007986 */ /* 0x000fe2000c101524 */
[----:B------:R-:W-:Y:S05]  /*b6e0*/  EXIT ;  /* 0x000000000000794d */ /* 0x000fea0003800000 */
.L_x_16191:
        /* <DEDUP_REMOVED lines=11> */
.L_x_16194:
[----:B------:R-:W-:-:S06]  /*b7a0*/  LOP3.LUT R3, R3, 0xff, RZ, 0xc0, !PT ;  /* 0x000000ff03037812 */ /* 0x000fcc00078ec0ff */
[----:B------:R-:W5:Y:S02]  /*b7b0*/  I2F.U16 R3, R3 ;  /* 0x0000000300037306 */ /* 0x000f640000101000 */
[----:B-----5:R-:W-:-:S04]  /*b7c0*/  F2FP.F16.F32.PACK_AB R3, RZ, R3 ;  /* 0x00000003ff03723e */ /* 0x020fc800000000ff */
[----:B------:R-:W-:-:S05]  /*b7d0*/  PRMT R3, R3, 0x5410, RZ ;  /* 0x0000541003037816 */ /* 0x000fca00000000ff */
[----:B------:R-:W-:Y:S01]  /*b7e0*/  STG.E desc[UR36][R16.64], R3 ;  /* 0x0000000310007986 */ /* 0x000fe2000c101924 */
[----:B------:R-:W-:Y:S05]  /*b7f0*/  EXIT ;  /* 0x000000000000794d */ /* 0x000fea0003800000 */
.L_x_16193:
[----:B------:R-:W-:-:S06]  /*b800*/  LOP3.LUT R3, R3, 0xff, RZ, 0xc0, !PT ;  /* 0x000000ff03037812 */ /* 0x000fcc00078ec0ff */
[----:B------:R-:W5:Y:S02]  /*b810*/  I2F.F64.U16 R2, R3 ;  /* 0x0000000300027312 */ /* 0x000f640000101800 */
[----:B-----5:R-:W-:Y:S01]  /*b820*/  STG.E.64 desc[UR36][R16.64], R2 ;  /* 0x0000000210007986 */ /* 0x020fe2000c101b24 */
[----:B------:R-:W-:Y:S05]  /*b830*/  EXIT ;  /* 0x000000000000794d */ /* 0x000fea0003800000 */
.L_x_16184:
        /* <DEDUP_REMOVED lines=13> */
.L_x_16198:
        /* <DEDUP_REMOVED lines=17> */
.L_x_16201:
[----:B------:R-:W-:-:S07]  /*ba20*/  PRMT R8, R0, 0x7610, R8 ;  /* 0x0000761000087816 */ /* 0x000fce0000000008 */
.L_x_16200:
[----:B------:R-:W-:Y:S05]  /*ba30*/  BSYNC.RECONVERGENT B0 ;  /* 0x0000000000007941 */ /* 0x000fea0003800200 */
.L_x_16199:
[----:B------:R-:W-:Y:S01]  /*ba40*/  STG.E.U8 desc[UR36][R16.64], R8 ;  /* 0x0000000810007986 */ /* 0x000fe2000c101124 */
[----:B------:R-:W-:Y:S05]  /*ba50*/  EXIT ;  /* 0x000000000000794d */ /* 0x000fea0003800000 */
.L_x_16197:
        /* <DEDUP_REMOVED lines=17> */
.L_x_16204:
[----:B------:R-:W-:-:S07]  /*bb70*/  PRMT R8, R0, 0x7610, R8 ;  /* 0x0000761000087816 */ /* 0x000fce0000000008 */
.L_x_16203:
[----:B------:R-:W-:Y:S05]  /*bb80*/  BSYNC.RECONVERGENT B0 ;  /* 0x0000000000007941 */ /* 0x000fea0003800200 */
.L_x_16202:
[----:B------:R-:W-:Y:S01]  /*bb90*/  STG.E.U8 desc[UR36][R16.64], R8 ;  /* 0x0000000810007986 */ /* 0x000fe2000c101124 */
[----:B------:R-:W-:Y:S05]  /*bba0*/  EXIT ;  /* 0x000000000000794d */ /* 0x000fea0003800000 */
.L_x_16196:
        /* <DEDUP_REMOVED lines=23> */
.L_x_16206:
[----:B------:R-:W-:Y:S01]  /*bd20*/  LOP3.LUT R2, R3, 0xff, RZ, 0xc0, !PT ;  /* 0x000000ff03027812 */ /* 0x000fe200078ec0ff */
[----:B------:R-:W-:-:S05]  /*bd30*/  IMAD.MOV.U32 R3, RZ, RZ, RZ ;  /* 0x000000ffff037224 */ /* 0x000fca00078e00ff */
[----:B------:R-:W-:Y:S01]  /*bd40*/  STG.E.64 desc[UR36][R16.64], R2 ;  /* 0x0000000210007986 */ /* 0x000fe2000c101b24 */
[----:B------:R-:W-:Y:S05]  /*bd50*/  EXIT ;  /* 0x000000000000794d */ /* 0x000fea0003800000 */
.L_x_16205:
[----:B------:R-:W-:-:S05]  /*bd60*/  LOP3.LUT R3, R3, 0xff, RZ, 0xc0, !PT ;  /* 0x000000ff03037812 */ /* 0x000fca00078ec0ff */
[----:B------:R-:W-:Y:S01]  /*bd70*/  STG.E desc[UR36][R16.64], R3 ;  /* 0x0000000310007986 */ /* 0x000fe2000c101924 */
[----:B------:R-:W-:Y:S05]  /*bd80*/  EXIT ;  /* 0x000000000000794d */ /* 0x000fea0003800000 */
.L_x_16195:
        /* <DEDUP_REMOVED lines=8> */
[----:B------:R-:W-:Y:S01]  /*be10*/  STG.E.U8 desc[UR36][R16.64], R3 ;  /* 0x0000000310007986 */ /* 0x000fe2000c101124 */
[----:B------:R-:W-:Y:S05]  /*be20*/  EXIT ;  /* 0x000000000000794d */ /* 0x000fea0003800000 */
.L_x_16208:
[----:B01234-:R-:W-:Y:S02]  /*be30*/  LOP3.LUT R4, R3, 0xff, RZ, 0xc0, !PT ;  /* 0x000000ff03047812 */ /* 0x01ffe400078ec0ff */
[----:B------:R-:W-:-:S04]  /*be40*/  CS2R R6, SRZ ;  /* 0x0000000000067805 */ /* 0x000fc8000001ff00 */
[----:B------:R-:W0:Y:S02]  /*be50*/  I2F.F64.U16 R4, R4 ;  /* 0x0000000400047312 */ /* 0x000e240000101800 */
[----:B0-----:R-:W-:Y:S01]  /*be60*/  STG.E.128 desc[UR36][R16.64], R4 ;  /* 0x0000000410007986 */ /* 0x001fe2000c101d24 */
[----:B------:R-:W-:Y:S05]  /*be70*/  EXIT ;  /* 0x000000000000794d */ /* 0x000fea0003800000 */
.L_x_16207:
[----:B------:R-:W-:-:S09]  /*be80*/  UISETP.NE.AND UP0, UPT, UR4, 0xf, UPT ;  /* 0x0000000f0400788c */ /* 0x000fd2000bf05270 */
[----:B------:R-:W-:Y:S05]  /*be90*/  BRA.U !UP0, `(.L_x_16209) ;  /* 0x0000000108dc7547 */ /* 0x000fea000b800000 */
[----:B------:R-:W-:-:S09]  /*bea0*/  UISETP.NE.AND UP0, UPT, UR4, 0x17, UPT ;  /* 0x000000170400788c */ /* 0x000fd2000bf05270 */
[----:B------:R-:W-:Y:S05]  /*beb0*/  BRA.U !UP0, `(.L_x_16210) ;  /* 0x0000000108887547 */ /* 0x000fea000b800000 */
[----:B------:R-:W-:-:S09]  /*bec0*/  UISETP.NE.AND UP0, UPT, UR4, 0x18, UPT ;  /* 0x000000180400788c */ /* 0x000fd2000bf05270 */
[----:B------:R-:W-:Y:S05]  /*bed0*/  BRA.U !UP0, `(.L_x_16211) ;  /* 0x0000000108447547 */ /* 0x000fea000b800000 */
.L_x_16188:
        /* <DEDUP_REMOVED lines=16> */
.L_x_16212:
[----:B------:R-:W-:Y:S05]  /*bfe0*/  EXIT ;  /* 0x000000000000794d */ /* 0x000fea0003800000 */
.L_x_16211:
        /* <DEDUP_REMOVED lines=12> */
.L_x_16214:
[----:B------:R-:W-:Y:S05]  /*c0b0*/  BSYNC.RECONVERGENT B0 ;  /* 0x0000000000007941 */ /* 0x000fea0003800200 */
.L_x_16213:
[----:B------:R-:W-:Y:S01]  /*c0c0*/  STG.E.U8 desc[UR36][R16.64], R3 ;  /* 0x0000000310007986 */ /* 0x000fe2000c101124 */
[----:B------:R-:W-:Y:S05]  /*c0d0*/  EXIT ;  /* 0x000000000000794d */ /* 0x000fea0003800000 */
.L_x_16210:
        /* <DEDUP_REMOVED lines=14> */
.L_x_16215:
[----:B------:R-:W-:Y:S01]  /*c1c0*/  IMAD.MOV.U32 R3, RZ, RZ, 0x7f ;  /* 0x0000007fff037424 */ /* 0x000fe200078e00ff */
[----:B------:R-:W-:-:S04]  /*c1d0*/  ISETP.GT.U32.AND P0, PT, R5, 0x7f800000, PT ;  /* 0x7f8000000500780c */ /* 0x000fc80003f04070 */
[----:B------:R-:W-:-:S05]  /*c1e0*/  SEL R3, R3, 0x7c, P0 ;  /* 0x0000007c03037807 */ /* 0x000fca0000000000 */
[----:B------:R-:W-:Y:S01]  /*c1f0*/  STG.E.U8 desc[UR36][R16.64], R3 ;  /* 0x0000000310007986 */ /* 0x000fe2000c101124 */
[----:B------:R-:W-:Y:S05]  /*c200*/  EXIT ;  /* 0x000000000000794d */ /* 0x000fea0003800000 */
.L_x_16209:
[----:B------:R-:W-:-:S04]  /*c210*/  LOP3.LUT R3, R3, 0xff, RZ, 0xc0, !PT ;  /* 0x000000ff03037812 */ /* 0x000fc800078ec0ff */
[----:B------:R-:W5:Y:S02]  /*c220*/  I2F.U16 R0, R3 ;  /* 0x0000000300007306 */ /* 0x000f640000101000 */
[----:B-----5:R-:W-:-:S05]  /*c230*/  F2FP.BF16.F32.PACK_AB R0, RZ, R0 ;  /* 0x00000000ff00723e */ /* 0x020fca00000010ff */
[----:B------:R-:W-:Y:S01]  /*c240*/  STG.E.U16 desc[UR36][R16.64], R0 ;  /* 0x0000000010007986 */ /* 0x000fe2000c101524 */
[----:B------:R-:W-:Y:S05]  /*c250*/  EXIT ;  /* 0x000000000000794d */ /* 0x000fea0003800000 */
.L_x_16216:
        /* <DEDUP_REMOVED lines=10> */
.L_x_26271:


//--------------------- .text._ZN2at6native27unrolled_elementwise_kernelINS0_13AUnaryFunctorIhhhNS0_16BitwiseOrFunctorIhEEEESt5arrayIPcLm2EELi4E23TrivialOffsetCalculatorILi1EjESA_NS0_6memory12LoadWithCastILi1EEENSB_13StoreWithCastILi1EEEEEviT_T0_T2_T3_T4_T5_ --------------------------
	.section	.text._ZN2at6native27unrolled_elementwise_kernelINS0_13AUnaryFunctorIhhhNS0_16BitwiseOrFunctorIhEEEESt5arrayIPcLm2EELi4E23TrivialOffsetCalculatorILi1EjESA_NS0_6memory12LoadWithCastILi1EEENSB_13StoreWithCastILi1EEEEEviT_T0_T2_T3_T4_T5_,"ax",@progbits
	.align	128
        .global         _ZN2at6native27unrolled_elementwise_kernelINS0_13AUnaryFunctorIhhhNS0_16BitwiseOrFunctorIhEEEESt5arrayIPcLm2EELi4E23TrivialOffsetCalculatorILi1EjESA_NS0_6memory12LoadWithCastILi1EEENSB_13StoreWithCastILi1EEEEEviT_T0_T2_T3_T4_T5_
        .type           _ZN2at6native27unrolled_elementwise_kernelINS0_13AUnaryFunctorIhhhNS0_16BitwiseOrFunctorIhEEEESt5arrayIPcLm2EELi4E23TrivialOffsetCalculatorILi1EjESA_NS0_6memory12LoadWithCastILi1EEENSB_13StoreWithCastILi1EEEEEviT_T0_T2_T3_T4_T5_,@function
        .size           _ZN2at6native27unrolled_elementwise_kernelINS0_13AUnaryFunctorIhhhNS0_16BitwiseOrFunctorIhEEEESt5arrayIPcLm2EELi4E23TrivialOffsetCalculatorILi1EjESA_NS0_6memory12LoadWithCastILi1EEENSB_13StoreWithCastILi1EEEEEviT_T0_T2_T3_T4_T5_,(.L_x_26272 - _ZN2at6native27unrolled_elementwise_kernelINS0_13AUnaryFunctorIhhhNS0_16BitwiseOrFunctorIhEEEESt5arrayIPcLm2EELi4E23TrivialOffsetCalculatorILi1EjESA_NS0_6memory12LoadWithCastILi1EEENSB_13StoreWithCastILi1EEEEEviT_T0_T2_T3_T4_T5_)
        .other          _ZN2at6native27unrolled_elementwise_kernelINS0_13AUnaryFunctorIhhhNS0_16BitwiseOrFunctorIhEEEESt5arrayIPcLm2EELi4E23TrivialOffsetCalculatorILi1EjESA_NS0_6memory12LoadWithCastILi1EEENSB_13StoreWithCastILi1EEEEEviT_T0_T2_T3_T4_T5_,@"STO_CUDA_ENTRY STV_DEFAULT"
_ZN2at6native27unrolled_elementwise_kernelINS0_13AUnaryFunctorIhhhNS0_16BitwiseOrFunctorIhEEEESt5arrayIPcLm2EELi4E23TrivialOffsetCalculatorILi1EjESA_NS0_6memory12LoadWithCastILi1EEENSB_13StoreWithCastILi1EEEEEviT_T0_T2_T3_T4_T5_:
.text._ZN2at6native27unrolled_elementwise_kernelINS0_13AUnaryFunctorIhhhNS0_16BitwiseOrFunctorIhEEEESt5arrayIPcLm2EELi4E23TrivialOffsetCalculatorILi1EjESA_NS0_6memory12LoadWithCastILi1EEENSB_13StoreWithCastILi1EEEEEviT_T0_T2_T3_T4_T5_:
        /* <DEDUP_REMOVED lines=31> */
.L_x_16222:
[----:B------:R3:W5:Y:S01]  /*01f0*/  LDG.E.U8 R18, desc[UR36][R6.64] ;  /* 0x0000002406127981 */ /* 0x000762000c1e1100 */
[----:B------:R-:W-:Y:S05]  /*0200*/  BRA `(.L_x_16224) ;  /* 0x0000000c00607947 */ /* 0x000fea0003800000 */
.L_x_16221:
        /* <DEDUP_REMOVED lines=8> */
.L_x_16226:
[----:B------:R1:W5:Y:S01]  /*0290*/  LDG.E.U8 R18, desc[UR36][R6.64] ;  /* 0x0000002406127981 */ /* 0x000362000c1e1100 */
[----:B------:R-:W-:Y:S05]  /*02a0*/  BRA `(.L_x_16224) ;  /* 0x0000000c00387947 */ /* 0x000fea0003800000 */
.L_x_16225:
[----:B------:R2:W5:Y:S01]  /*02b0*/  LDG.E.U16 R18, desc[UR36][R6.64] ;  /* 0x0000002406127981 */ /* 0x000562000c1e1500 */
[----:B------:R-:W-:Y:S05]  /*02c0*/  BRA `(.L_x_16224) ;  /* 0x0000000c00307947 */ /* 0x000fea0003800000 */
.L_x_16220:
        /* <DEDUP_REMOVED lines=10> */
.L_x_16228:
[----:B------:R-:W2:Y:S02]  /*0370*/  LDG.E.U16 R4, desc[UR36][R6.64] ;  /* 0x0000002406047981 */ /* 0x000ea4000c1e1500 */
[----:B--2---:R-:W-:-:S06]  /*0380*/  HADD2.F32 R4, -RZ, R4.H0_H0 ;  /* 0x20000004ff047230 */ /* 0x004fcc0000004100 */
[----:B------:R-:W0:Y:S02]  /*0390*/  F2I.S64.TRUNC R4, R4 ;  /* 0x0000000400047311 */ /* 0x000e24000020d900 */
[----:B0-----:R-:W-:Y:S01]  /*03a0*/  PRMT R18, R4, 0x7610, R18 ;  /* 0x0000761004127816 */ /* 0x001fe20000000012 */
[----:B------:R-:W-:Y:S06]  /*03b0*/  BRA `(.L_x_16224) ;  /* 0x0000000800f47947 */ /* 0x000fec0003800000 */
.L_x_16227:
        /* <DEDUP_REMOVED lines=10> */
.L_x_16230:
[----:B------:R-:W2:Y:S02]  /*0460*/  LDG.E.U16 R6, desc[UR36][R6.64] ;  /* 0x0000002406067981 */ /* 0x000ea4000c1e1500 */
[----:B--2---:R-:W-:-:S06]  /*0470*/  HADD2.F32 R4, -RZ, R6.H0_H0 ;  /* 0x20000006ff047230 */ /* 0x004fcc0000004100 */
[----:B------:R-:W0:Y:S02]  /*0480*/  F2I.S64.TRUNC R4, R4 ;  /* 0x0000000400047311 */ /* 0x000e24000020d900 */
[----:B0-----:R-:W-:Y:S01]  /*0490*/  PRMT R18, R4, 0x7610, R18 ;  /* 0x0000761004127816 */ /* 0x001fe20000000012 */
[----:B------:R-:W-:Y:S06]  /*04a0*/  BRA `(.L_x_16224) ;  /* 0x0000000800b87947 */ /* 0x000fec0003800000 */
.L_x_16229:
[----:B------:R-:W2:Y:S02]  /*04b0*/  LDG.E.64 R4, desc[UR36][R6.64] ;  /* 0x0000002406047981 */ /* 0x000ea4000c1e1b00 */
[----:B--2---:R-:W0:Y:S02]  /*04c0*/  F2I.S64.F64.TRUNC R4, R4 ;  /* 0x0000000400047311 */ /* 0x004e24000030d900 */
[----:B0-----:R-:W-:Y:S01]  /*04d0*/  PRMT R18, R4, 0x7610, R18 ;  /* 0x0000761004127816 */ /* 0x001fe20000000012 */
[----:B------:R-:W-:Y:S06]  /*04e0*/  BRA `(.L_x_16224) ;  /* 0x0000000800a87947 */ /* 0x000fec0003800000 */
.L_x_16219:
        /* <DEDUP_REMOVED lines=12> */
.L_x_16233:
[----:B------:R-:W2:Y:S02]  /*05b0*/  LDG.E.64 R6, desc[UR36][R6.64] ;  /* 0x0000002406067981 */ /* 0x000ea4000c1e1b00 */
[----:B--2---:R-:W0:Y:S02]  /*05c0*/  F2I.S64.F64.TRUNC R4, R6 ;  /* 0x0000000600047311 */ /* 0x004e24000030d900 */
[----:B0-----:R-:W-:Y:S01]  /*05d0*/  PRMT R18, R4, 0x7610, R18 ;  /* 0x0000761004127816 */ /* 0x001fe20000000012 */
[----:B------:R-:W-:Y:S06]  /*05e0*/  BRA `(.L_x_16224) ;  /* 0x0000000800687947 */ /* 0x000fec0003800000 */
.L_x_16232:
        /* <DEDUP_REMOVED lines=27> */
.L_x_16235:
        /* <DEDUP_REMOVED lines=15> */
.L_x_16234:
[----:B------:R-:W2:Y:S02]  /*0890*/  LDG.E.U16 R4, desc[UR36][R6.64] ;  /* 0x0000002406047981 */ /* 0x000ea4000c1e1500 */
[----:B--2---:R-:W-:-:S06]  /*08a0*/  IMAD.U32 R4, R4, 0x10000, RZ ;  /* 0x0001000004047824 */ /* 0x004fcc00078e00ff */
[----:B------:R-:W0:Y:S02]  /*08b0*/  F2I.S64.TRUNC R4, R4 ;  /* 0x0000000400047311 */ /* 0x000e24000020d900 */
[----:B0-----:R-:W-:Y:S01]  /*08c0*/  PRMT R18, R4, 0x7610, R18 ;  /* 0x0000761004127816 */ /* 0x001fe20000000012 */
[----:B------:R-:W-:Y:S06]  /*08d0*/  BRA `(.L_x_16224) ;  /* 0x0000000400ac7947 */ /* 0x000fec0003800000 */
.L_x_16231:
        /* <DEDUP_REMOVED lines=10> */
.L_x_16238:
        /* <DEDUP_REMOVED lines=21> */
.L_x_16242:
[----:B------:R-:W-:Y:S05]  /*0ad0*/  BSYNC.RECONVERGENT B1 ;  /* 0x0000000000017941 */ /* 0x000fea0003800200 */
.L_x_16241:
[----:B------:R-:W-:Y:S01]  /*0ae0*/  IMAD.SHL.U32 R0, R0, 0x100000, RZ ;  /* 0x0010000000007824 */ /* 0x000fe200078e00ff */
[----:B------:R-:W-:-:S04]  /*0af0*/  LEA R3, R3, 0x3b800000, 0x17 ;  /* 0x3b80000003037811 */ /* 0x000fc800078eb8ff */
[----:B------:R-:W-:-:S07]  /*0b00*/  LOP3.LUT R4, R3, R0, R7, 0xfe, !PT ;  /* 0x0000000003047212 */ /* 0x000fce00078efe07 */
.L_x_16240:
[----:B------:R-:W-:Y:S05]  /*0b10*/  BSYNC.RECONVERGENT B0 ;  /* 0x0000000000007941 */ /* 0x000fea0003800200 */
.L_x_16239:
[----:B------:R-:W0:Y:S02]  /*0b20*/  F2I.S64.TRUNC R4, R4 ;  /* 0x0000000400047311 */ /* 0x000e24000020d900 */
[----:B0-----:R-:W-:Y:S01]  /*0b30*/  PRMT R18, R4, 0x7610, R18 ;  /* 0x0000761004127816 */ /* 0x001fe20000000012 */
[----:B------:R-:W-:Y:S06]  /*0b40*/  BRA `(.L_x_16224) ;  /* 0x0000000400107947 */ /* 0x000fec0003800000 */
.L_x_16237:
        /* <DEDUP_REMOVED lines=21> */
.L_x_16246:
[----:B------:R-:W-:Y:S05]  /*0ca0*/  BSYNC.RECONVERGENT B1 ;  /* 0x0000000000017941 */ /* 0x000fea0003800200 */
.L_x_16245:
[----:B------:R-:W-:Y:S01]  /*0cb0*/  IMAD.SHL.U32 R0, R0, 0x200000, RZ ;  /* 0x0020000000007824 */ /* 0x000fe200078e00ff */
[----:B------:R-:W-:-:S04]  /*0cc0*/  LEA R3, R3, 0x37800000, 0x17 ;  /* 0x3780000003037811 */ /* 0x000fc800078eb8ff */
[----:B------:R-:W-:-:S07]  /*0cd0*/  LOP3.LUT R4, R3, R0, R7, 0xfe, !PT ;  /* 0x0000000003047212 */ /* 0x000fce00078efe07 */
.L_x_16244:
[----:B------:R-:W-:Y:S05]  /*0ce0*/  BSYNC.RECONVERGENT B0 ;  /* 0x0000000000007941 */ /* 0x000fea0003800200 */
.L_x_16243:
[----:B------:R-:W0:Y:S02]  /*0cf0*/  F2I.S64.TRUNC R4, R4 ;  /* 0x0000000400047311 */ /* 0x000e24000020d900 */
[----:B0-----:R-:W-:Y:S01]  /*0d00*/  PRMT R18, R4, 0x7610, R18 ;  /* 0x0000761004127816 */ /* 0x001fe20000000012 */
[----:B------:R-:W-:Y:S06]  /*0d10*/  BRA `(.L_x_16224) ;  /* 0x00000000009c7947 */ /* 0x000fec0003800000 */
.L_x_16236:
[----:B------:R-:W-:-:S09]  /*0d20*/  UISETP.NE.AND UP0, UPT, UR4, 0x1c, UPT ;  /* 0x0000001c0400788c */ /* 0x000fd2000bf05270 */
[----:B------:R-:W-:Y:S05]  /*0d30*/  BRA.U !UP0, `(.L_x_16247) ;  /* 0x0000000108907547 */ /* 0x000fea000b800000 */
[----:B------:R-:W-:-:S09]  /*0d40*/  UISETP.NE.AND UP0, UPT, UR4, 0x1d, UPT ;  /* 0x0000001d0400788c */ /* 0x000fd2000bf05270 */
[----:B------:R-:W-:Y:S05]  /*0d50*/  BRA.U !UP0, `(.L_x_16248) ;  /* 0x0000000108807547 */ /* 0x000fea000b800000 */
[----:B------:R-:W-:-:S09]  /*0d60*/  UISETP.NE.AND UP0, UPT, UR4, 0x2c, UPT ;  /* 0x0000002c0400788c */ /* 0x000fd2000bf05270 */
[----:B------:R-:W-:Y:S05]  /*0d70*/  BRA.U !UP0, `(.L_x_16249) ;  /* 0x0000000108487547 */ /* 0x000fea000b800000 */
.L_x_16223:
        /* <DEDUP_REMOVED lines=16> */
.L_x_16250:
[----:B------:R-:W-:Y:S01]  /*0e80*/  PRMT R18, RZ, 0x7610, R18 ;  /* 0x00007610ff127816 */ /* 0x000fe20000000012 */
[----:B------:R-:W-:Y:S06]  /*0e90*/  BRA `(.L_x_16224) ;  /* 0x00000000003c7947 */ /* 0x000fec0003800000 */
.L_x_16249:
        /* <DEDUP_REMOVED lines=8> */
.L_x_16252:
[----:B------:R-:W-:Y:S05]  /*0f20*/  BSYNC.RECONVERGENT B0 ;  /* 0x0000000000007941 */ /* 0x000fea0003800200 */
.L_x_16251:
[----:B------:R-:W0:Y:S02]  /*0f30*/  F2I.S64.TRUNC R4, R4 ;  /* 0x0000000400047311 */ /* 0x000e24000020d900 */
[----:B0-----:R-:W-:Y:S01]  /*0f40*/  PRMT R18, R4, 0x7610, R18 ;  /* 0x0000761004127816 */ /* 0x001fe20000000012 */
[----:B------:R-:W-:Y:S06]  /*0f50*/  BRA `(.L_x_16224) ;  /* 0x00000000000c7947 */ /* 0x000fec0003800000 */
.L_x_16248:
[----:B------:R0:W5:Y:S01]  /*0f60*/  LDG.E.U8 R18, desc[UR36][R6.64] ;  /* 0x0000002406127981 */ /* 0x000162000c1e1100 */
[----:B------:R-:W-:Y:S05]  /*0f70*/  BRA `(.L_x_16224) ;  /* 0x0000000000047947 */ /* 0x000fea0003800000 */
.L_x_16247:
[----:B------:R0:W5:Y:S02]  /*0f80*/  LDG.E.U8 R18, desc[UR36][R6.64] ;  /* 0x0000002406127981 */ /* 0x000164000c1e1100 */
.L_x_16224:
[----:B------:R-:W-:-:S07]  /*0f90*/  VIADD R19, R2, 0x80 ;  /* 0x0000008002137836 */ /* 0x000fce0000000000 */
.L_x_16218:
[----:B------:R-:W-:Y:S05]  /*0fa0*/  BSYNC.RECONVERGENT B6 ;  /* 0x0000000000067941 */ /* 0x000fea0003800200 */
.L_x_16217:
        /* <DEDUP_REMOVED lines=23> */
.L_x_16258:
[----:B------:R0:W5:Y:S01]  /*1120*/  LDG.E.U8 R24, desc[UR36][R6.64] ;  /* 0x0000002406187981 */ /* 0x000162000c1e1100 */
[----:B------:R-:W-:Y:S05]  /*1130*/  BRA `(.L_x_16260) ;  /* 0x0000000c00607947 */ /* 0x000fea0003800000 */
.L_x_16257:
        /* <DEDUP_REMOVED lines=8> */
.L_x_16262:
[----:B------:R4:W5:Y:S01]  /*11c0*/  LDG.E.U8 R24, desc[UR36][R6.64] ;  /* 0x0000002406187981 */ /* 0x000962000c1e1100 */
[----:B------:R-:W-:Y:S05]  /*11d0*/  BRA `(.L_x_16260) ;  /* 0x0000000c00387947 */ /* 0x000fea0003800000 */
.L_x_16261:
[----:B------:R0:W5:Y:S01]  /*11e0*/  LDG.E.U16 R24, desc[UR36][R6.64] ;  /* 0x0000002406187981 */ /* 0x000162000c1e1500 */
[----:B------:R-:W-:Y:S05]  /*11f0*/  BRA `(.L_x_16260) ;  /* 0x0000000c00307947 */ /* 0x000fea0003800000 */
.L_x_16256:
        /* <DEDUP_REMOVED lines=10> */
.L_x_16264:
[----:B------:R-:W2:Y:S02]  /*12a0*/  LDG.E.U16 R4, desc[UR36][R6.64] ;  /* 0x0000002406047981 */ /* 0x000ea4000c1e1500 */
[----:B--2---:R-:W-:-:S06]  /*12b0*/  HADD2.F32 R4, -RZ, R4.H0_H0 ;  /* 0x20000004ff047230 */ /* 0x004fcc0000004100 */
[----:B------:R-:W0:Y:S02]  /*12c0*/  F2I.S64.TRUNC R4, R4 ;  /* 0x0000000400047311 */ /* 0x000e24000020d900 */
[----:B0-----:R-:W-:Y:S01]  /*12d0*/  PRMT R24, R4, 0x7610, R24 ;  /* 0x0000761004187816 */ /* 0x001fe20000000018 */
[----:B------:R-:W-:Y:S06]  /*12e0*/  BRA `(.L_x_16260) ;  /* 0x0000000800f47947 */ /* 0x000fec0003800000 */
.L_x_16263:
        /* <DEDUP_REMOVED lines=10> */
.L_x_16266:
[----:B------:R-:W2:Y:S02]  /*1390*/  LDG.E.U16 R6, desc[UR36][R6.64] ;  /* 0x0000002406067981 */ /* 0x000ea4000c1e1500 */
[----:B--2---:R-:W-:-:S06]  /*13a0*/  HADD2.F32 R4, -RZ, R6.H0_H0 ;  /* 0x20000006ff047230 */ /* 0x004fcc0000004100 */
[----:B------:R-:W0:Y:S02]  /*13b0*/  F2I.S64.TRUNC R4, R4 ;  /* 0x0000000400047311 */ /* 0x000e24000020d900 */
[----:B0-----:R-:W-:Y:S01]  /*13c0*/  PRMT R24, R4, 0x7610, R24 ;  /* 0x0000761004187816 */ /* 0x001fe20000000018 */
[----:B------:R-:W-:Y:S06]  /*13d0*/  BRA `(.L_x_16260) ;  /* 0x0000000800b87947 */ /* 0x000fec0003800000 */
.L_x_16265:
[----:B------:R-:W2:Y:S02]  /*13e0*/  LDG.E.64 R4, desc[UR36][R6.64] ;  /* 0x0000002406047981 */ /* 0x000ea4000c1e1b00 */
[----:B--2---:R-:W0:Y:S02]  /*13f0*/  F2I.S64.F64.TRUNC R4, R4 ;  /* 0x0000000400047311 */ /* 0x004e24000030d900 */
[----:B0-----:R-:W-:Y:S01]  /*1400*/  PRMT R24, R4, 0x7610, R24 ;  /* 0x0000761004187816 */ /* 0x001fe20000000018 */
[----:B------:R-:W-:Y:S06]  /*1410*/  BRA `(.L_x_16260) ;  /* 0x0000000800a87947 */ /* 0x000fec0003800000 */
.L_x_16255:
        /* <DEDUP_REMOVED lines=12> */
.L_x_16269:
[----:B------:R-:W2:Y:S02]  /*14e0*/  LDG.E.64 R6, desc[UR36][R6.64] ;  /* 0x0000002406067981 */ /* 0x000ea4000c1e1b00 */
[----:B--2---:R-:W0:Y:S02]  /*14f0*/  F2I.S64.F64.TRUNC R4, R6 ;  /* 0x0000000600047311 */ /* 0x004e24000030d900 */
[----:B0-----:R-:W-:Y:S01]  /*1500*/  PRMT R24, R4, 0x7610, R24 ;  /* 0x0000761004187816 */ /* 0x001fe20000000018 */
[----:B------:R-:W-:Y:S06]  /*1510*/  BRA `(.L_x_16260) ;  /* 0x0000000800687947 */ /* 0x000fec0003800000 */
.L_x_16268:
        /* <DEDUP_REMOVED lines=27> */
.L_x_16271:
        /* <DEDUP_REMOVED lines=15> */
.L_x_16270:
[----:B------:R-:W2:Y:S02]  /*17c0*/  LDG.E.U16 R4, desc[UR36][R6.64] ;  /* 0x0000002406047981 */ /* 0x000ea4000c1e1500 */
[----:B--2---:R-:W-:-:S06]  /*17d0*/  IMAD.U32 R4, R4, 0x10000, RZ ;  /* 0x0001000004047824 */ /* 0x004fcc00078e00ff */
[----:B------:R-:W0:Y:S02]  /*17e0*/  F2I.S64.TRUNC R4, R4 ;  /* 0x0000000400047311 */ /* 0x000e24000020d900 */
[----:B0-----:R-:W-:Y:S01]  /*17f0*/  PRMT R24, R4, 0x7610, R24 ;  /* 0x0000761004187816 */ /* 0x001fe20000000018 */
[----:B------:R-:W-:Y:S06]  /*1800*/  BRA `(.L_x_16260) ;  /* 0x0000000400ac7947 */ /* 0x000fec0003800000 */
.L_x_16267:
        /* <DEDUP_REMOVED lines=10> */
.L_x_16274:
        /* <DEDUP_REMOVED lines=21> */
.L_x_16278:
[----:B------:R-:W-:Y:S05]  /*1a00*/  BSYNC.RECONVERGENT B1 ;  /* 0x0000000000017941 */ /* 0x000fea0003800200 */
.L_x_16277:
[----:B------:R-:W-:Y:S01]  /*1a10*/  IMAD.SHL.U32 R0, R0, 0x100000, RZ ;  /* 0x0010000000007824 */ /* 0x000fe200078e00ff */
[----:B------:R-:W-:-:S04]  /*1a20*/  LEA R3, R3, 0x3b800000, 0x17 ;  /* 0x3b80000003037811 */ /* 0x000fc800078eb8ff */
[----:B------:R-:W-:-:S07]  /*1a30*/  LOP3.LUT R4, R3, R0, R7, 0xfe, !PT ;  /* 0x0000000003047212 */ /* 0x000fce00078efe07 */
.L_x_16276:
[----:B------:R-:W-:Y:S05]  /*1a40*/  BSYNC.RECONVERGENT B0 ;  /* 0x0000000000007941 */ /* 0x000fea0003800200 */
.L_x_16275:
[----:B------:R-:W0:Y:S02]  /*1a50*/  F2I.S64.TRUNC R4, R4 ;  /* 0x0000000400047311 */ /* 0x000e24000020d900 */
[----:B0-----:R-:W-:Y:S01]  /*1a60*/  PRMT R24, R4, 0x7610, R24 ;  /* 0x0000761004187816 */ /* 0x001fe20000000018 */
[----:B------:R-:W-:Y:S06]  /*1a70*/  BRA `(.L_x_16260) ;  /* 0x0000000400107947 */ /* 0x000fec0003800000 */
.L_x_16273:
        /* <DEDUP_REMOVED lines=21> */
.L_x_16282:
[----:B------:R-:W-:Y:S05]  /*1bd0*/  BSYNC.RECONVERGENT B1 ;  /* 0x0000000000017941 */ /* 0x000fea0003800200 */
.L_x_16281:
[----:B------:R-:W-:Y:S01]  /*1be0*/  IMAD.SHL.U32 R0, R0, 0x200000, RZ ;  /* 0x0020000000007824 */ /* 0x000fe200078e00ff */
[----:B------:R-:W-:-:S04]  /*1bf0*/  LEA R3, R3, 0x37800000, 0x17 ;  /* 0x3780000003037811 */ /* 0x000fc800078eb8ff */
[----:B------:R-:W-:-:S07]  /*1c00*/  LOP3.LUT R4, R3, R0, R7, 0xfe, !PT ;  /* 0x0000000003047212 */ /* 0x000fce00078efe07 */
.L_x_16280:
[----:B------:R-:W-:Y:S05]  /*1c10*/  BSYNC.RECONVERGENT B0 ;  /* 0x0000000000007941 */ /* 0x000fea0003800200 */
.L_x_16279:
[----:B------:R-:W0:Y:S02]  /*1c20*/  F2I.S64.TRUNC R4, R4 ;  /* 0x0000000400047311 */ /* 0x000e24000020d900 */
[----:B0-----:R-:W-:Y:S01]  /*1c30*/  PRMT R24, R4, 0x7610, R24 ;  /* 0x0000761004187816 */ /* 0x001fe20000000018 */
[----:B------:R-:W-:Y:S06]  /*1c40*/  BRA `(.L_x_16260) ;  /* 0x00000000009c7947 */ /* 0x000fec0003800000 */
.L_x_16272:
        /* <DEDUP_REMOVED lines=14> */
.L_x_16286:
[----:B------:R-:W-:Y:S05]  /*1d30*/  BSYNC.RECONVERGENT B0 ;  /* 0x0000000000007941 */ /* 0x000fea0003800200 */
.L_x_16285:
[----:B------:R-:W0:Y:S02]  /*1d40*/  F2I.S64.TRUNC R4, R4 ;  /* 0x0000000400047311 */ /* 0x000e24000020d900 */
[----:B0-----:R-:W-:Y:S01]  /*1d50*/  PRMT R24, R4, 0x7610, R24 ;  /* 0x0000761004187816 */ /* 0x001fe20000000018 */
[----:B------:R-:W-:Y:S06]  /*1d60*/  BRA `(.L_x_16260) ;  /* 0x0000000000547947 */ /* 0x000fec0003800000 */
.L_x_16259:
        /* <DEDUP_REMOVED lines=16> */
.L_x_16287:
[----:B------:R-:W-:Y:S01]  /*1e70*/  PRMT R24, RZ, 0x7610, R24 ;  /* 0x00007610ff187816 */ /* 0x000fe20000000018 */
[----:B------:R-:W-:Y:S06]  /*1e80*/  BRA `(.L_x_16260) ;  /* 0x00000000000c7947 */ /* 0x000fec0003800000 */
.L_x_16284:
[----:B------:R1:W5:Y:S01]  /*1e90*/  LDG.E.U8 R24, desc[UR36][R6.64] ;  /* 0x0000002406187981 */ /* 0x000362000c1e1100 */
[----:B------:R-:W-:Y:S05]  /*1ea0*/  BRA `(.L_x_16260) ;  /* 0x0000000000047947 */ /* 0x000fea0003800000 */
.L_x_16283:
[----:B------:R0:W5:Y:S02]  /*1eb0*/  LDG.E.U8 R24, desc[UR36][R6.64] ;  /* 0x0000002406187981 */ /* 0x000164000c1e1100 */
.L_x_16260:
[----:B------:R-:W-:-:S07]  /*1ec0*/  VIADD R19, R19, 0x80 ;  /* 0x0000008013137836 */ /* 0x000fce0000000000 */
.L_x_16254:
[----:B------:R-:W-:Y:S05]  /*1ed0*/  BSYNC.RECONVERGENT B6 ;  /* 0x0000000000067941 */ /* 0x000fea0003800200 */
.L_x_16253:
        /* <DEDUP_REMOVED lines=23> */
.L_x_16293:
[----:B------:R0:W5:Y:S01]  /*2050*/  LDG.E.U8 R17, desc[UR36][R6.64] ;  /* 0x0000002406117981 */ /* 0x000162000c1e1100 */
[----:B------:R-:W-:Y:S05]  /*2060*/  BRA `(.L_x_16295) ;  /* 0x0000000c00607947 */ /* 0x000fea0003800000 */
.L_x_16292:
        /* <DEDUP_REMOVED lines=8> */
.L_x_16297:
[----:B------:R3:W5:Y:S01]  /*20f0*/  LDG.E.U8 R17, desc[UR36][R6.64] ;  /* 0x0000002406117981 */ /* 0x000762000c1e1100 */
[----:B------:R-:W-:Y:S05]  /*2100*/  BRA `(.L_x_16295) ;  /* 0x0000000c00387947 */ /* 0x000fea0003800000 */
.L_x_16296:
[----:B------:R0:W5:Y:S01]  /*2110*/  LDG.E.U16 R17, desc[UR36][R6.64] ;  /* 0x0000002406117981 */ /* 0x000162000c1e1500 */
[----:B------:R-:W-:Y:S05]  /*2120*/  BRA `(.L_x_16295) ;  /* 0x0000000c00307947 */ /* 0x000fea0003800000 */
.L_x_16291:
        /* <DEDUP_REMOVED lines=10> */
.L_x_16299:
[----:B------:R-:W2:Y:S02]  /*21d0*/  LDG.E.U16 R4, desc[UR36][R6.64] ;  /* 0x0000002406047981 */ /* 0x000ea4000c1e1500 */
[----:B--2---:R-:W-:-:S06]  /*21e0*/  HADD2.F32 R4, -RZ, R4.H0_H0 ;  /* 0x20000004ff047230 */ /* 0x004fcc0000004100 */
[----:B------:R-:W0:Y:S02]  /*21f0*/  F2I.S64.TRUNC R4, R4 ;  /* 0x0000000400047311 */ /* 0x000e24000020d900 */
[----:B0-----:R-:W-:Y:S01]  /*2200*/  PRMT R17, R4, 0x7610, R17 ;  /* 0x0000761004117816 */ /* 0x001fe20000000011 */
[----:B------:R-:W-:Y:S06]  /*2210*/  BRA `(.L_x_16295) ;  /* 0x0000000800f47947 */ /* 0x000fec0003800000 */
.L_x_16298:
        /* <DEDUP_REMOVED lines=10> */
.L_x_16301:
[----:B------:R-:W2:Y:S02]  /*22c0*/  LDG.E.U16 R6, desc[UR36][R6.64] ;  /* 0x0000002406067981 */ /* 0x000ea4000c1e1500 */
[----:B--2---:R-:W-:-:S06]  /*22d0*/  HADD2.F32 R4, -RZ, R6.H0_H0 ;  /* 0x20000006ff047230 */ /* 0x004fcc0000004100 */
[----:B------:R-:W0:Y:S02]  /*22e0*/  F2I.S64.TRUNC R4, R4 ;  /* 0x0000000400047311 */ /* 0x000e24000020d900 */
[----:B0-----:R-:W-:Y:S01]  /*22f0*/  PRMT R17, R4, 0x7610, R17 ;  /* 0x0000761004117816 */ /* 0x001fe20000000011 */
[----:B------:R-:W-:Y:S06]  /*2300*/  BRA `(.L_x_16295) ;  /* 0x0000000800b87947 */ /* 0x000fec0003800000 */
.L_x_16300:
[----:B------:R-:W2:Y:S02]  /*2310*/  LDG.E.64 R4, desc[UR36][R6.64] ;  /* 0x0000002406047981 */ /* 0x000ea4000c1e1b00 */
[----:B--2---:R-:W0:Y:S02]  /*2320*/  F2I.S64.F64.TRUNC R4, R4 ;  /* 0x0000000400047311 */ /* 0x004e24000030d900 */
[----:B0-----:R-:W-:Y:S01]  /*2330*/  PRMT R17, R4, 0x7610, R17 ;  /* 0x0000761004117816 */ /* 0x001fe20000000011 */
[----:B------:R-:W-:Y:S06]  /*2340*/  BRA `(.L_x_16295) ;  /* 0x0000000800a87947 */ /* 0x000fec0003800000 */
.L_x_16290:
        /* <DEDUP_REMOVED lines=12> */
.L_x_16304:
[----:B------:R-:W2:Y:S02]  /*2410*/  LDG.E.64 R6, desc[UR36][R6.64] ;  /* 0x0000002406067981 */ /* 0x000ea4000c1e1b00 */
[----:B--2---:R-:W0:Y:S02]  /*2420*/  F2I.S64.F64.TRUNC R4, R6 ;  /* 0x0000000600047311 */ /* 0x004e24000030d900 */
[----:B0-----:R-:W-:Y:S01]  /*2430*/  PRMT R17, R4, 0x7610, R17 ;  /* 0x0000761004117816 */ /* 0x001fe20000000011 */
[----:B------:R-:W-:Y:S06]  /*2440*/  BRA `(.L_x_16295) ;  /* 0x0000000800687947 */ /* 0x000fec0003800000 */
.L_x_16303:
        /* <DEDUP_REMOVED lines=27> */
.L_x_16306:
        /* <DEDUP_REMOVED lines=15> */
.L_x_16305:
[----:B------:R-:W2:Y:S02]  /*26f0*/  LDG.E.U16 R4, desc[UR36][R6.64] ;  /* 0x0000002406047981 */ /* 0x000ea4000c1e1500 */
[----:B--2---:R-:W-:-:S06]  /*2700*/  IMAD.U32 R4, R4, 0x10000, RZ ;  /* 0x0001000004047824 */ /* 0x004fcc00078e00ff */
[----:B------:R-:W0:Y:S02]  /*2710*/  F2I.S64.TRUNC R4, R4 ;  /* 0x0000000400047311 */ /* 0x000e24000020d900 */
[----:B0-----:R-:W-:Y:S01]  /*2720*/  PRMT R17, R4, 0x7610, R17 ;  /* 0x0000761004117816 */ /* 0x001fe20000000011 */
[----:B------:R-:W-:Y:S06]  /*2730*/  BRA `(.L_x_16295) ;  /* 0x0000000400ac7947 */ /* 0x000fec0003800000 */
.L_x_16302:
        /* <DEDUP_REMOVED lines=10> */
.L_x_16309:
        /* <DEDUP_REMOVED lines=21> */
.L_x_16313:
[----:B------:R-:W-:Y:S05]  /*2930*/  BSYNC.RECONVERGENT B1 ;  /* 0x0000000000017941 */ /* 0x000fea0003800200 */
.L_x_16312:
[----:B------:R-:W-:Y:S01]  /*2940*/  IMAD.SHL.U32 R0, R0, 0x100000, RZ ;  /* 0x0010000000007824 */ /* 0x000fe200078e00ff */
[----:B------:R-:W-:-:S04]  /*2950*/  LEA R3, R3, 0x3b800000, 0x17 ;  /* 0x3b80000003037811 */ /* 0x000fc800078eb8ff */
[----:B------:R-:W-:-:S07]  /*2960*/  LOP3.LUT R4, R3, R0, R7, 0xfe, !PT ;  /* 0x0000000003047212 */ /* 0x000fce00078efe07 */
.L_x_16311:
[----:B------:R-:W-:Y:S05]  /*2970*/  BSYNC.RECONVERGENT B0 ;  /* 0x0000000000007941 */ /* 0x000fea0003800200 */
.L_x_16310:
[----:B------:R-:W0:Y:S02]  /*2980*/  F2I.S64.TRUNC R4, R4 ;  /* 0x0000000400047311 */ /* 0x000e24000020d900 */
[----:B0-----:R-:W-:Y:S01]  /*2990*/  PRMT R17, R4, 0x7610, R17 ;  /* 0x0000761004117816 */ /* 0x001fe20000000011 */
[----:B------:R-:W-:Y:S06]  /*29a0*/  BRA `(.L_x_16295) ;  /* 0x0000000400107947 */ /* 0x000fec0003800000 */
.L_x_16308:
        /* <DEDUP_REMOVED lines=21> */
.L_x_16317:
[----:B------:R-:W-:Y:S05]  /*2b00*/  BSYNC.RECONVERGENT B1 ;  /* 0x0000000000017941 */ /* 0x000fea0003800200 */
.L_x_16316:
[----:B------:R-:W-:Y:S01]  /*2b10*/  IMAD.SHL.U32 R0, R0, 0x200000, RZ ;  /* 0x0020000000007824 */ /* 0x000fe200078e00ff */
[----:B------:R-:W-:-:S04]  /*2b20*/  LEA R3, R3, 0x37800000, 0x17 ;  /* 0x3780000003037811 */ /* 0x000fc800078eb8ff */
[----:B------:R-:W-:-:S07]  /*2b30*/  LOP3.LUT R4, R3, R0, R7, 0xfe, !PT ;  /* 0x0000000003047212 */ /* 0x000fce00078efe07 */
.L_x_16315:
[----:B------:R-:W-:Y:S05]  /*2b40*/  BSYNC.RECONVERGENT B0 ;  /* 0x0000000000007941 */ /* 0x000fea0003800200 */
.L_x_16314:
[----:B------:R-:W0:Y:S02]  /*2b50*/  F2I.S64.TRUNC R4, R4 ;  /* 0x0000000400047311 */ /* 0x000e24000020d900 */
[----:B0-----:R-:W-:Y:S01]  /*2b60*/  PRMT R17, R4, 0x7610, R17 ;  /* 0x0000761004117816 */ /* 0x001fe20000000011 */
[----:B------:R-:W-:Y:S06]  /*2b70*/  BRA `(.L_x_16295) ;  /* 0x00000000009c7947 */ /* 0x000fec0003800000 */
.L_x_16307:
        /* <DEDUP_REMOVED lines=14> */
.L_x_16321:
[----:B------:R-:W-:Y:S05]  /*2c60*/  BSYNC.RECONVERGENT B0 ;  /* 0x0000000000007941 */ /* 0x000fea0003800200 */
.L_x_16320:
[----:B------:R-:W0:Y:S02]  /*2c70*/  F2I.S64.TRUNC R4, R4 ;  /* 0x0000000400047311 */ /* 0x000e24000020d900 */
[----:B0-----:R-:W-:Y:S01]  /*2c80*/  PRMT R17, R4, 0x7610, R17 ;  /* 0x0000761004117816 */ /* 0x001fe20000000011 */
[----:B------:R-:W-:Y:S06]  /*2c90*/  BRA `(.L_x_16295) ;  /* 0x0000000000547947 */ /* 0x000fec0003800000 */
.L_x_16294:
        /* <DEDUP_REMOVED lines=16> */
.L_x_16322:
[----:B------:R-:W-:Y:S01]  /*2da0*/  PRMT R17, RZ, 0x7610, R17 ;  /* 0x00007610ff117816 */ /* 0x000fe20000000011 */
[----:B------:R-:W-:Y:S06]  /*2db0*/  BRA `(.L_x_16295) ;  /* 0x00000000000c7947 */ /* 0x000fec0003800000 */
.L_x_16319:
[----:B------:R2:W5:Y:S01]  /*2dc0*/  LDG.E.U8 R17, desc[UR36][R6.64] ;  /* 0x0000002406117981 */ /* 0x000562000c1e1100 */
[----:B------:R-:W-:Y:S05]  /*2dd0*/  BRA `(.L_x_16295) ;  /* 0x0000000000047947 */ /* 0x000fea0003800000 */
.L_x_16318:
[----:B------:R1:W5:Y:S02]  /*2de0*/  LDG.E.U8 R17, desc[UR36][R6.64] ;  /* 0x0000002406117981 */ /* 0x000364000c1e1100 */
.L_x_16295:
[----:B------:R-:W-:-:S07]  /*2df0*/  VIADD R19, R19, 0x80 ;  /* 0x0000008013137836 */ /* 0x000fce0000000000 */
.L_x_16289:
[----:B------:R-:W-:Y:S05]  /*2e00*/  BSYNC.RECONVERGENT B6 ;  /* 0x0000000000067941 */ /* 0x000fea0003800200 */
.L_x_16288:
        /* <DEDUP_REMOVED lines=23> */
.L_x_16328:
[----:B------:R0:W5:Y:S01]  /*2f80*/  LDG.E.U8 R16, desc[UR36][R6.64] ;  /* 0x0000002406107981 */ /* 0x000162000c1e1100 */
[----:B------:R-:W-:Y:S05]  /*2f90*/  BRA `(.L_x_16324) ;  /* 0x0000000c005c7947 */ /* 0x000fea0003800000 */
.L_x_16327:
        /* <DEDUP_REMOVED lines=8> */
.L_x_16331:
[----:B------:R0:W5:Y:S01]  /*3020*/  LDG.E.U8 R16, desc[UR36][R6.64] ;  /* 0x0000002406107981 */ /* 0x000162000c1e1100 */
[----:B------:R-:W-:Y:S05]  /*3030*/  BRA `(.L_x_16324) ;  /* 0x0000000c00347947 */ /* 0x000fea0003800000 */
.L_x_16330:
[----:B------:R0:W5:Y:S01]  /*3040*/  LDG.E.U16 R16, desc[UR36][R6.64] ;  /* 0x0000002406107981 */ /* 0x000162000c1e1500 */
[----:B------:R-:W-:Y:S05]  /*3050*/  BRA `(.L_x_16324) ;  /* 0x0000000c002c7947 */ /* 0x000fea0003800000 */
.L_x_16326:
        /* <DEDUP_REMOVED lines=10> */
.L_x_16333:
[----:B------:R-:W2:Y:S02]  /*3100*/  LDG.E.U16 R4, desc[UR36][R6.64] ;  /* 0x0000002406047981 */ /* 0x000ea4000c1e1500 */
[----:B--2---:R-:W-:-:S06]  /*3110*/  HADD2.F32 R4, -RZ, R4.H0_H0 ;  /* 0x20000004ff047230 */ /* 0x004fcc0000004100 */
[----:B------:R-:W0:Y:S02]  /*3120*/  F2I.S64.TRUNC R4, R4 ;  /* 0x0000000400047311 */ /* 0x000e24000020d900 */
[----:B0-----:R-:W-:Y:S01]  /*3130*/  PRMT R16, R4, 0x7610, R16 ;  /* 0x0000761004107816 */ /* 0x001fe20000000010 */
[----:B------:R-:W-:Y:S06]  /*3140*/  BRA `(.L_x_16324) ;  /* 0x0000000800f07947 */ /* 0x000fec0003800000 */
.L_x_16332:
        /* <DEDUP_REMOVED lines=10> */
.L_x_16335:
[----:B------:R-:W2:Y:S02]  /*31f0*/  LDG.E.U16 R6, desc[UR36][R6.64] ;  /* 0x0000002406067981 */ /* 0x000ea4000c1e1500 */
[----:B--2---:R-:W-:-:S06]  /*3200*/  HADD2.F32 R4, -RZ, R6.H0_H0 ;  /* 0x20000006ff047230 */ /* 0x004fcc0000004100 */
[----:B------:R-:W0:Y:S02]  /*3210*/  F2I.S64.TRUNC R4, R4 ;  /* 0x0000000400047311 */ /* 0x000e24000020d900 */
[----:B0-----:R-:W-:Y:S01]  /*3220*/  PRMT R16, R4, 0x7610, R16 ;  /* 0x0000761004107816 */ /* 0x001fe20000000010 */
[----:B------:R-:W-:Y:S06]  /*3230*/  BRA `(.L_x_16324) ;  /* 0x0000000800b47947 */ /* 0x000fec0003800000 */
.L_x_16334:
[----:B------:R-:W2:Y:S02]  /*3240*/  LDG.E.64 R4, desc[UR36][R6.64] ;  /* 0x0000002406047981 */ /* 0x000ea4000c1e1b00 */
[----:B--2---:R-:W0:Y:S02]  /*3250*/  F2I.S64.F64.TRUNC R4, R4 ;  /* 0x0000000400047311 */ /* 0x004e24000030d900 */
[----:B0-----:R-:W-:Y:S01]  /*3260*/  PRMT R16, R4, 0x7610, R16 ;  /* 0x0000761004107816 */ /* 0x001fe20000000010 */
[----:B------:R-:W-:Y:S06]  /*3270*/  BRA `(.L_x_16324) ;  /* 0x0000000800a47947 */ /* 0x000fec0003800000 */
.L_x_16325:
        /* <DEDUP_REMOVED lines=12> */
.L_x_16338:
[----:B------:R-:W2:Y:S02]  /*3340*/  LDG.E.64 R6, desc[UR36][R6.64] ;  /* 0x0000002406067981 */ /* 0x000ea4000c1e1b00 */
[----:B--2---:R-:W0:Y:S02]  /*3350*/  F2I.S64.F64.TRUNC R4, R6 ;  /* 0x0000000600047311 */ /* 0x004e24000030d900 */
[----:B0-----:R-:W-:Y:S01]  /*3360*/  PRMT R16, R4, 0x7610, R16 ;  /* 0x0000761004107816 */ /* 0x001fe20000000010 */
[----:B------:R-:W-:Y:S06]  /*3370*/  BRA `(.L_x_16324) ;  /* 0x0000000800647947 */ /* 0x000fec0003800000 */
.L_x_16337:
        /* <DEDUP_REMOVED lines=27> */
.L_x_16340:
        /* <DEDUP_REMOVED lines=15> */
.L_x_16339:
[----:B------:R-:W2:Y:S02]  /*3620*/  LDG.E.U16 R4, desc[UR36][R6.64] ;  /* 0x0000002406047981 */ /* 0x000ea4000c1e1500 */
[----:B--2---:R-:W-:-:S06]  /*3630*/  IMAD.U32 R4, R4, 0x10000, RZ ;  /* 0x0001000004047824 */ /* 0x004fcc00078e00ff */
[----:B------:R-:W0:Y:S02]  /*3640*/  F2I.S64.TRUNC R4, R4 ;  /* 0x0000000400047311 */ /* 0x000e24000020d900 */
[----:B0-----:R-:W-:Y:S01]  /*3650*/  PRMT R16, R4, 0x7610, R16 ;  /* 0x0000761004107816 */ /* 0x001fe20000000010 */
[----:B------:R-:W-:Y:S06]  /*3660*/  BRA `(.L_x_16324) ;  /* 0x0000000400a87947 */ /* 0x000fec0003800000 */
.L_x_16336:
        /* <DEDUP_REMOVED lines=10> */
.L_x_16343:
        /* <DEDUP_REMOVED lines=21> */
.L_x_16347:
[----:B------:R-:W-:Y:S05]  /*3860*/  BSYNC.RECONVERGENT B1 ;  /* 0x0000000000017941 */ /* 0x000fea0003800200 */
.L_x_16346:
[----:B------:R-:W-:Y:S01]  /*3870*/  IMAD.SHL.U32 R0, R0, 0x100000, RZ ;  /* 0x0010000000007824 */ /* 0x000fe200078e00ff */
[----:B------:R-:W-:-:S04]  /*3880*/  LEA R3, R3, 0x3b800000, 0x17 ;  /* 0x3b80000003037811 */ /* 0x000fc800078eb8ff */
[----:B------:R-:W-:-:S07]  /*3890*/  LOP3.LUT R4, R3, R0, R7, 0xfe, !PT ;  /* 0x0000000003047212 */ /* 0x000fce00078efe07 */
.L_x_16345:
[----:B------:R-:W-:Y:S05]  /*38a0*/  BSYNC.RECONVERGENT B0 ;  /* 0x0000000000007941 */ /* 0x000fea0003800200 */
.L_x_16344:
[----:B------:R-:W0:Y:S02]  /*38b0*/  F2I.S64.TRUNC R4, R4 ;  /* 0x0000000400047311 */ /* 0x000e24000020d900 */
[----:B0-----:R-:W-:Y:S01]  /*38c0*/  PRMT R16, R4, 0x7610, R16 ;  /* 0x0000761004107816 */ /* 0x001fe20000000010 */
[----:B------:R-:W-:Y:S06]  /*38d0*/  BRA `(.L_x_16324) ;  /* 0x00000004000c7947 */ /* 0x000fec0003800000 */
.L_x_16342:
        /* <DEDUP_REMOVED lines=21> */
.L_x_16351:
[----:B------:R-:W-:Y:S05]  /*3a30*/  BSYNC.RECONVERGENT B1 ;  /* 0x0000000000017941 */ /* 0x000fea0003800200 */
.L_x_16350:
[----:B------:R-:W-:Y:S01]  /*3a40*/  IMAD.SHL.U32 R0, R0, 0x200000, RZ ;  /* 0x0020000000007824 */ /* 0x000fe200078e00ff */
[----:B------:R-:W-:-:S04]  /*3a50*/  LEA R3, R3, 0x37800000, 0x17 ;  /* 0x3780000003037811 */ /* 0x000fc800078eb8ff */
[----:B------:R-:W-:-:S07]  /*3a60*/  LOP3.LUT R4, R3, R0, R7, 0xfe, !PT ;  /* 0x0000000003047212 */ /* 0x000fce00078efe07 */
.L_x_16349:
[----:B------:R-:W-:Y:S05]  /*3a70*/  BSYNC.RECONVERGENT B0 ;  /* 0x0000000000007941 */ /* 0x000fea0003800200 */
.L_x_16348:
[----:B------:R-:W0:Y:S02]  /*3a80*/  F2I.S64.TRUNC R4, R4 ;  /* 0x0000000400047311 */ /* 0x000e24000020d900 */
[----:B0-----:R-:W-:Y:S01]  /*3a90*/  PRMT R16, R4, 0x7610, R16 ;  /* 0x0000761004107816 */ /* 0x001fe20000000010 */
[----:B------:R-:W-:Y:S06]  /*3aa0*/  BRA `(.L_x_16324) ;  /* 0x0000000000987947 */ /* 0x000fec0003800000 */
.L_x_16341:
        /* <DEDUP_REMOVED lines=14> */
.L_x_16355:
[----:B------:R-:W-:Y:S05]  /*3b90*/  BSYNC.RECONVERGENT B0 ;  /* 0x0000000000007941 */ /* 0x000fea0003800200 */
.L_x_16354:
[----:B------:R-:W0:Y:S02]  /*3ba0*/  F2I.S64.TRUNC R4, R4 ;  /* 0x0000000400047311 */ /* 0x000e24000020d900 */
[----:B0-----:R-:W-:Y:S01]  /*3bb0*/  PRMT R16, R4, 0x7610, R16 ;  /* 0x0000761004107816 */ /* 0x001fe20000000010 */
[----:B------:R-:W-:Y:S06]  /*3bc0*/  BRA `(.L_x_16324) ;  /* 0x0000000000507947 */ /* 0x000fec0003800000 */
.L_x_16329:
        /* <DEDUP_REMOVED lines=16> */
.L_x_16356:
[----:B------:R-:W-:Y:S05]  /*3cd0*/  BRA `(.L_x_16324) ;  /* 0x00000000000c7947 */ /* 0x000fea0003800000 */
.L_x_16353:
[----:B------:R0:W5:Y:S01]  /*3ce0*/  LDG.E.U8 R16, desc[UR36][R6.64] ;  /* 0x0000002406107981 */ /* 0x000162000c1e1100 */
[----:B------:R-:W-:Y:S05]  /*3cf0*/  BRA `(.L_x_16324) ;  /* 0x0000000000047947 */ /* 0x000fea0003800000 */
.L_x_16352:
[----:B------:R0:W5:Y:S02]  /*3d00*/  LDG.E.U8 R16, desc[UR36][R6.64] ;  /* 0x0000002406107981 */ /* 0x000164000c1e1100 */
.L_x_16324:
[----:B------:R-:W-:Y:S05]  /*3d10*/  BSYNC.RECONVERGENT B6 ;  /* 0x0000000000067941 */ /* 0x000fea0003800200 */
.L_x_16323:
        /* <DEDUP_REMOVED lines=32> */
.L_x_16364:
[----:B------:R0:W-:Y:S01]  /*3f20*/  STG.E.U8 desc[UR36][R8.64], R5 ;  /* 0x0000000508007986 */ /* 0x0001e2000c101124 */
[----:B------:R-:W-:Y:S05]  /*3f30*/  BRA `(.L_x_16366) ;  /* 0x0000000c00507947 */ /* 0x000fea0003800000 */
.L_x_16363:
        /* <DEDUP_REMOVED lines=10> */
.L_x_16368:
[----:B------:R-:W-:-:S05]  /*3fe0*/  LOP3.LUT R5, R5, 0xff, RZ, 0xc0, !PT ;  /* 0x000000ff05057812 */ /* 0x000fca00078ec0ff */
[----:B------:R0:W-:Y:S01]  /*3ff0*/  STG.E desc[UR36][R8.64], R5 ;  /* 0x0000000508007986 */ /* 0x0001e2000c101924 */
[----:B------:R-:W-:Y:S05]  /*4000*/  BRA `(.L_x_16366) ;  /* 0x0000000c001c7947 */ /* 0x000fea0003800000 */
.L_x_16367:
[----:B------:R-:W-:-:S05]  /*4010*/  LOP3.LUT R3, R5, 0xff, RZ, 0xc0, !PT ;  /* 0x000000ff05037812 */ /* 0x000fca00078ec0ff */
[----:B------:R0:W-:Y:S01]  /*4020*/  STG.E.U16 desc[UR36][R8.64], R3 ;  /* 0x0000000308007986 */ /* 0x0001e2000c101524 */
[----:B------:R-:W-:Y:S05]  /*4030*/  BRA `(.L_x_16366) ;  /* 0x0000000c00107947 */ /* 0x000fea0003800000 */
.L_x_16362:
        /* <DEDUP_REMOVED lines=10> */
.L_x_16370:
[----:B------:R-:W-:-:S04]  /*40e0*/  LOP3.LUT R5, R5, 0xff, RZ, 0xc0, !PT ;  /* 0x000000ff05057812 */ /* 0x000fc800078ec0ff */
[----:B------:R-:W0:Y:S02]  /*40f0*/  I2F.U16 R0, R5 ;  /* 0x0000000500007306 */ /* 0x000e240000101000 */
[----:B0-----:R-:W-:-:S05]  /*4100*/  F2FP.F16.F32.PACK_AB R0, RZ, R0 ;  /* 0x00000000ff00723e */ /* 0x001fca00000000ff */
[----:B------:R0:W-:Y:S01]  /*4110*/  STG.E.U16 desc[UR36][R8.64], R0 ;  /* 0x0000000008007986 */ /* 0x0001e2000c101524 */
[----:B------:R-:W-:Y:S05]  /*4120*/  BRA `(.L_x_16366) ;  /* 0x0000000800d47947 */ /* 0x000fea0003800000 */
.L_x_16369:
        /* <DEDUP_REMOVED lines=11> */
.L_x_16372:
[----:B------:R-:W-:-:S06]  /*41e0*/  LOP3.LUT R5, R5, 0xff, RZ, 0xc0, !PT ;  /* 0x000000ff05057812 */ /* 0x000fcc00078ec0ff */
[----:B------:R-:W0:Y:S02]  /*41f0*/  I2F.U16 R5, R5 ;  /* 0x0000000500057306 */ /* 0x000e240000101000 */
[----:B0-----:R-:W-:-:S04]  /*4200*/  F2FP.F16.F32.PACK_AB R3, RZ, R5 ;  /* 0x00000005ff03723e */ /* 0x001fc800000000ff */
[----:B------:R-:W-:-:S05]  /*4210*/  PRMT R3, R3, 0x5410, RZ ;  /* 0x0000541003037816 */ /* 0x000fca00000000ff */
[----:B------:R0:W-:Y:S01]  /*4220*/  STG.E desc[UR36][R8.64], R3 ;  /* 0x0000000308007986 */ /* 0x0001e2000c101924 */
[----:B------:R-:W-:Y:S05]  /*4230*/  BRA `(.L_x_16366) ;  /* 0x0000000800907947 */ /* 0x000fea0003800000 */
.L_x_16371:
[----:B------:R-:W-:-:S06]  /*4240*/  LOP3.LUT R5, R5, 0xff, RZ, 0xc0, !PT ;  /* 0x000000ff05057812 */ /* 0x000fcc00078ec0ff */
[----:B------:R-:W0:Y:S02]  /*4250*/  I2F.F64.U16 R4, R5 ;  /* 0x0000000500047312 */ /* 0x000e240000101800 */
[----:B0-----:R0:W-:Y:S01]  /*4260*/  STG.E.64 desc[UR36][R8.64], R4 ;  /* 0x0000000408007986 */ /* 0x0011e2000c101b24 */
[----:B------:R-:W-:Y:S05]  /*4270*/  BRA `(.L_x_16366) ;  /* 0x0000000800807947 */ /* 0x000fea0003800000 */
.L_x_16361:
        /* <DEDUP_REMOVED lines=12> */
.L_x_16375:
[----:B------:R-:W-:Y:S02]  /*4340*/  LOP3.LUT R5, R5, 0xff, RZ, 0xc0, !PT ;  /* 0x000000ff05057812 */ /* 0x000fe400078ec0ff */
[----:B--234-:R-:W-:-:S04]  /*4350*/  CS2R R6, SRZ ;  /* 0x0000000000067805 */ /* 0x01cfc8000001ff00 */
[----:B------:R-:W0:Y:S02]  /*4360*/  I2F.F64.U16 R4, R5 ;  /* 0x0000000500047312 */ /* 0x000e240000101800 */
[----:B0-----:R0:W-:Y:S01]  /*4370*/  STG.E.128 desc[UR36][R8.64], R4 ;  /* 0x0000000408007986 */ /* 0x0011e2000c101d24 */
[----:B------:R-:W-:Y:S05]  /*4380*/  BRA `(.L_x_16366) ;  /* 0x00000008003c7947 */ /* 0x000fea0003800000 */
.L_x_16374:
        /* <DEDUP_REMOVED lines=18> */
.L_x_16379:
[----:B------:R-:W-:Y:S05]  /*44b0*/  BSYNC.RECONVERGENT B0 ;  /* 0x0000000000007941 */ /* 0x000fea0003800200 */
.L_x_16378:
[----:B------:R0:W-:Y:S01]  /*44c0*/  STG.E.U8 desc[UR36][R8.64], R3 ;  /* 0x0000000308007986 */ /* 0x0001e2000c101124 */
[----:B------:R-:W-:Y:S05]  /*44d0*/  BRA `(.L_x_16366) ;  /* 0x0000000400e87947 */ /* 0x000fea0003800000 */
.L_x_16377:
        /* <DEDUP_REMOVED lines=17> */
.L_x_16376:
[----:B------:R-:W-:-:S04]  /*45f0*/  LOP3.LUT R5, R5, 0xff, RZ, 0xc0, !PT ;  /* 0x000000ff05057812 */ /* 0x000fc800078ec0ff */
[----:B------:R-:W0:Y:S02]  /*4600*/  I2F.U16 R0, R5 ;  /* 0x0000000500007306 */ /* 0x000e240000101000 */
[----:B0-----:R-:W-:-:S05]  /*4610*/  F2FP.BF16.F32.PACK_AB R0, RZ, R0 ;  /* 0x00000000ff00723e */ /* 0x001fca00000010ff */
[----:B------:R0:W-:Y:S01]  /*4620*/  STG.E.U16 desc[UR36][R8.64], R0 ;  /* 0x0000000008007986 */ /* 0x0001e2000c101524 */
[----:B------:R-:W-:Y:S05]  /*4630*/  BRA `(.L_x_16366) ;  /* 0x0000000400907947 */ /* 0x000fea0003800000 */
.L_x_16373:
        /* <DEDUP_REMOVED lines=11> */
.L_x_16382:
        /* <DEDUP_REMOVED lines=13> */
.L_x_16385:
[----:B------:R-:W-:-:S04]  /*47c0*/  SHF.R.U32.HI R0, RZ, 0x14, R5 ;  /* 0x00000014ff007819 */ /* 0x000fc80000011605 */
[----:B------:R-:W-:-:S04]  /*47d0*/  LOP3.LUT R0, R0, 0x1, RZ, 0xc0, !PT ;  /* 0x0000000100007812 */ /* 0x000fc800078ec0ff */
[----:B------:R-:W-:-:S04]  /*47e0*/  IADD3 R0, PT, PT, R5, 0x487ffff, R0 ;  /* 0x0487ffff05007810 */ /* 0x000fc80007ffe000 */
[----:B------:R-:W-:-:S04]  /*47f0*/  SHF.R.U32.HI R0, RZ, 0x14, R0 ;  /* 0x00000014ff007819 */ /* 0x000fc80000011600 */
[----:B------:R-:W-:-:S07]  /*4800*/  LOP3.LUT R0, R0, 0xff, RZ, 0xc0, !PT ;  /* 0x000000ff00007812 */ /* 0x000fce00078ec0ff */
.L_x_16386:
[----:B------:R-:W-:-:S07]  /*4810*/  PRMT R4, R0, 0x7610, R4 ;  /* 0x0000761000047816 */ /* 0x000fce0000000004 */
.L_x_16384:
[----:B------:R-:W-:Y:S05]  /*4820*/  BSYNC.RECONVERGENT B0 ;  /* 0x0000000000007941 */ /* 0x000fea0003800200 */
.L_x_16383:
[----:B------:R0:W-:Y:S01]  /*4830*/  STG.E.U8 desc[UR36][R8.64], R4 ;  /* 0x0000000408007986 */ /* 0x0001e2000c101124 */
[----:B------:R-:W-:Y:S05]  /*4840*/  BRA `(.L_x_16366) ;  /* 0x00000004000c7947 */ /* 0x000fea0003800000 */
.L_x_16381:
        /* <DEDUP_REMOVED lines=13> */
.L_x_16389:
[----:B------:R-:W-:-:S04]  /*4920*/  SHF.R.U32.HI R0, RZ, 0x15, R5 ;  /* 0x00000015ff007819 */ /* 0x000fc80000011605 */
[----:B------:R-:W-:-:S04]  /*4930*/  LOP3.LUT R0, R0, 0x1, RZ, 0xc0, !PT ;  /* 0x0000000100007812 */ /* 0x000fc800078ec0ff */
[----:B------:R-:W-:-:S04]  /*4940*/  IADD3 R0, PT, PT, R5, 0x88fffff, R0 ;  /* 0x088fffff05007810 */ /* 0x000fc80007ffe000 */
[----:B------:R-:W-:-:S04]  /*4950*/  SHF.R.U32.HI R0, RZ, 0x15, R0 ;  /* 0x00000015ff007819 */ /* 0x000fc80000011600 */
[----:B------:R-:W-:-:S07]  /*4960*/  LOP3.LUT R0, R0, 0xff, RZ, 0xc0, !PT ;  /* 0x000000ff00007812 */ /* 0x000fce00078ec0ff */
.L_x_16390:
[----:B------:R-:W-:-:S07]  /*4970*/  PRMT R4, R0, 0x7610, R4 ;  /* 0x0000761000047816 */ /* 0x000fce0000000004 */
.L_x_16388:
[----:B------:R-:W-:Y:S05]  /*4980*/  BSYNC.RECONVERGENT B0 ;  /* 0x0000000000007941 */ /* 0x000fea0003800200 */
.L_x_16387:
[----:B------:R0:W-:Y:S01]  /*4990*/  STG.E.U8 desc[UR36][R8.64], R4 ;  /* 0x0000000408007986 */ /* 0x0001e2000c101124 */
[----:B------:R-:W-:Y:S05]  /*49a0*/  BRA `(.L_x_16366) ;  /* 0x0000000000b47947 */ /* 0x000fea0003800000 */
.L_x_16380:
[----:B------:R-:W-:-:S13]  /*49b0*/  ISETP.NE.AND P0, PT, R0, 0x1c, PT ;  /* 0x0000001c0000780c */ /* 0x000fda0003f05270 */
[----:B------:R-:W-:Y:S05]  /*49c0*/  @!P0 BRA `(.L_x_16391) ;  /* 0x0000000000a48947 */ /* 0x000fea0003800000 */
[----:B------:R-:W-:-:S13]  /*49d0*/  ISETP.NE.AND P0, PT, R0, 0x1d, PT ;  /* 0x0000001d0000780c */ /* 0x000fda0003f05270 */
[----:B------:R-:W-:Y:S05]  /*49e0*/  @!P0 BRA `(.L_x_16392) ;  /* 0x00000000008c8947 */ /* 0x000fea0003800000 */
[----:B------:R-:W-:-:S13]  /*49f0*/  ISETP.NE.AND P0, PT, R0, 0x2c, PT ;  /* 0x0000002c0000780c */ /* 0x000fda0003f05270 */
[----:B------:R-:W-:Y:S05]  /*4a00*/  @!P0 BRA `(.L_x_16393) ;  /* 0x0000000000448947 */ /* 0x000fea0003800000 */
.L_x_16365:
        /* <DEDUP_REMOVED lines=16> */
.L_x_16394:
[----:B------:R-:W-:Y:S05]  /*4b10*/  BRA `(.L_x_16366) ;  /* 0x0000000000587947 */ /* 0x000fea0003800000 */
.L_x_16393:
        /* <DEDUP_REMOVED lines=16> */
.L_x_16392:
[----:B------:R-:W-:Y:S01]  /*4c20*/  LOP3.LUT R4, R5, 0xff, RZ, 0xc0, !PT ;  /* 0x000000ff05047812 */ /* 0x000fe200078ec0ff */
[----:B------:R-:W-:-:S05]  /*4c30*/  IMAD.MOV.U32 R5, RZ, RZ, RZ ;  /* 0x000000ffff057224 */ /* 0x000fca00078e00ff */
[----:B------:R1:W-:Y:S01]  /*4c40*/  STG.E.64 desc[UR36][R8.64], R4 ;  /* 0x0000000408007986 */ /* 0x0003e2000c101b24 */
[----:B------:R-:W-:Y:S05]  /*4c50*/  BRA `(.L_x_16366) ;  /* 0x0000000000087947 */ /* 0x000fea0003800000 */
.L_x_16391:
[----:B------:R-:W-:-:S05]  /*4c60*/  LOP3.LUT R5, R5, 0xff, RZ, 0xc0, !PT ;  /* 0x000000ff05057812 */ /* 0x000fca00078ec0ff */
[----:B------:R0:W-:Y:S02]  /*4c70*/  STG.E desc[UR36][R8.64], R5 ;  /* 0x0000000508007986 */ /* 0x0001e4000c101924 */
.L_x_16366:
[----:B------:R-:W-:Y:S05]  /*4c80*/  BSYNC.RECONVERGENT B6 ;  /* 0x0000000000067941 */ /* 0x000fea0003800200 */
.L_x_16360:
        /* <DEDUP_REMOVED lines=24> */
.L_x_16400:
[----:B------:R0:W-:Y:S01]  /*4e10*/  STG.E.U8 desc[UR36][R8.64], R18 ;  /* 0x0000001208007986 */ /* 0x0001e2000c101124 */
[----:B------:R-:W-:Y:S05]  /*4e20*/  BRA `(.L_x_16402) ;  /* 0x0000000c004c7947 */ /* 0x000fea0003800000 */
.L_x_16399:
        /* <DEDUP_REMOVED lines=10> */
.L_x_16404:
[----:B------:R-:W-:-:S05]  /*4ed0*/  LOP3.LUT R3, R18, 0xff, RZ, 0xc0, !PT ;  /* 0x000000ff12037812 */ /* 0x000fca00078ec0ff */
[----:B------:R0:W-:Y:S01]  /*4ee0*/  STG.E desc[UR36][R8.64], R3 ;  /* 0x0000000308007986 */ /* 0x0001e2000c101924 */
[----:B------:R-:W-:Y:S05]  /*4ef0*/  BRA `(.L_x_16402) ;  /* 0x0000000c00187947 */ /* 0x000fea0003800000 */
.L_x_16403:
[----:B------:R-:W-:-:S05]  /*4f00*/  LOP3.LUT R3, R18, 0xff, RZ, 0xc0, !PT ;  /* 0x000000ff12037812 */ /* 0x000fca00078ec0ff */
[----:B------:R0:W-:Y:S01]  /*4f10*/  STG.E.U16 desc[UR36][R8.64], R3 ;  /* 0x0000000308007986 */ /* 0x0001e2000c101524 */
[----:B------:R-:W-:Y:S05]  /*4f20*/  BRA `(.L_x_16402) ;  /* 0x0000000c000c7947 */ /* 0x000fea0003800000 */
.L_x_16398:
        /* <DEDUP_REMOVED lines=10> */
.L_x_16406:
[----:B------:R-:W-:-:S04]  /*4fd0*/  LOP3.LUT R18, R18, 0xff, RZ, 0xc0, !PT ;  /* 0x000000ff12127812 */ /* 0x000fc800078ec0ff */
[----:B------:R-:W0:Y:S02]  /*4fe0*/  I2F.U16 R0, R18 ;  /* 0x0000001200007306 */ /* 0x000e240000101000 */
[----:B0-----:R-:W-:-:S05]  /*4ff0*/  F2FP.F16.F32.PACK_AB R0, RZ, R0 ;  /* 0x00000000ff00723e */ /* 0x001fca00000000ff */
[----:B------:R0:W-:Y:S01]  /*5000*/  STG.E.U16 desc[UR36][R8.64], R0 ;  /* 0x0000000008007986 */ /* 0x0001e2000c101524 */
[----:B------:R-:W-:Y:S05]  /*5010*/  BRA `(.L_x_16402) ;  /* 0x0000000800d07947 */ /* 0x000fea0003800000 */
.L_x_16405:
        /* <DEDUP_REMOVED lines=11> */
.L_x_16408:
[----:B------:R-:W-:-:S06]  /*50d0*/  LOP3.LUT R18, R18, 0xff, RZ, 0xc0, !PT ;  /* 0x000000ff12127812 */ /* 0x000fcc00078ec0ff */
[----:B------:R-:W0:Y:S02]  /*50e0*/  I2F.U16 R18, R18 ;  /* 0x0000001200127306 */ /* 0x000e240000101000 */
[----:B0-----:R-:W-:-:S04]  /*50f0*/  F2FP.F16.F32.PACK_AB R3, RZ, R18 ;  /* 0x00000012ff03723e */ /* 0x001fc800000000ff */
[----:B------:R-:W-:-:S05]  /*5100*/  PRMT R3, R3, 0x5410, RZ ;  /* 0x0000541003037816 */ /* 0x000fca00000000ff */
[----:B------:R0:W-:Y:S01]  /*5110*/  STG.E desc[UR36][R8.64], R3 ;  /* 0x0000000308007986 */ /* 0x0001e2000c101924 */
[----:B------:R-:W-:Y:S05]  /*5120*/  BRA `(.L_x_16402) ;  /* 0x00000008008c7947 */ /* 0x000fea0003800000 */
.L_x_16407:
[----:B------:R-:W-:-:S06]  /*5130*/  LOP3.LUT R4, R18, 0xff, RZ, 0xc0, !PT ;  /* 0x000000ff12047812 */ /* 0x000fcc00078ec0ff */
[----:B------:R-:W0:Y:S02]  /*5140*/  I2F.F64.U16 R4, R4 ;  /* 0x0000000400047312 */ /* 0x000e240000101800 */
[----:B0-----:R0:W-:Y:S01]  /*5150*/  STG.E.64 desc[UR36][R8.64], R4 ;  /* 0x0000000408007986 */ /* 0x0011e2000c101b24 */
[----:B------:R-:W-:Y:S05]  /*5160*/  BRA `(.L_x_16402) ;  /* 0x00000008007c7947 */ /* 0x000fea0003800000 */
.L_x_16397:
        /* <DEDUP_REMOVED lines=13> */
.L_x_16412:
        /* <DEDUP_REMOVED lines=17> */
.L_x_16415:
[----:B------:R-:W-:-:S07]  /*5350*/  PRMT R4, R0, 0x7610, R4 ;  /* 0x0000761000047816 */ /* 0x000fce0000000004 */
.L_x_16414:
[----:B------:R-:W-:Y:S05]  /*5360*/  BSYNC.RECONVERGENT B0 ;  /* 0x0000000000007941 */ /* 0x000fea0003800200 */
.L_x_16413:
[----:B------:R0:W-:Y:S01]  /*5370*/  STG.E.U8 desc[UR36][R8.64], R4 ;  /* 0x0000000408007986 */ /* 0x0001e2000c101124 */
[----:B------:R-:W-:Y:S05]  /*5380*/  BRA `(.L_x_16402) ;  /* 0x0000000400f47947 */ /* 0x000fea0003800000 */
.L_x_16411:
        /* <DEDUP_REMOVED lines=17> */
.L_x_16418:
[----:B------:R-:W-:-:S07]  /*54a0*/  PRMT R4, R0, 0x7610, R4 ;  /* 0x0000761000047816 */ /* 0x000fce0000000004 */
.L_x_16417:
[----:B------:R-:W-:Y:S05]  /*54b0*/  BSYNC.RECONVERGENT B0 ;  /* 0x0000000000007941 */ /* 0x000fea0003800200 */
.L_x_16416:
[----:B------:R0:W-:Y:S01]  /*54c0*/  STG.E.U8 desc[UR36][R8.64], R4 ;  /* 0x0000000408007986 */ /* 0x0001e2000c101124 */
[----:B------:R-:W-:Y:S05]  /*54d0*/  BRA `(.L_x_16402) ;  /* 0x0000000400a07947 */ /* 0x000fea0003800000 */
.L_x_16410:
        /* <DEDUP_REMOVED lines=22> */
.L_x_16420:
[----:B------:R-:W-:Y:S01]  /*5640*/  LOP3.LUT R4, R18, 0xff, RZ, 0xc0, !PT ;  /* 0x000000ff12047812 */ /* 0x000fe200078ec0ff */
[----:B------:R-:W-:-:S05]  /*5650*/  IMAD.MOV.U32 R5, RZ, RZ, RZ ;  /* 0x000000ffff057224 */ /* 0x000fca00078e00ff */
[----:B------:R0:W-:Y:S01]  /*5660*/  STG.E.64 desc[UR36][R8.64], R4 ;  /* 0x0000000408007986 */ /* 0x0001e2000c101b24 */
[----:B------:R-:W-:Y:S05]  /*5670*/  BRA `(.L_x_16402) ;  /* 0x0000000400387947 */ /* 0x000fea0003800000 */
.L_x_16419:
[----:B------:R-:W-:-:S05]  /*5680*/  LOP3.LUT R3, R18, 0xff, RZ, 0xc0, !PT ;  /* 0x000000ff12037812 */ /* 0x000fca00078ec0ff */
[----:B------:R0:W-:Y:S01]  /*5690*/  STG.E desc[UR36][R8.64], R3 ;  /* 0x0000000308007986 */ /* 0x0001e2000c101924 */
[----:B------:R-:W-:Y:S05]  /*56a0*/  BRA `(.L_x_16402) ;  /* 0x00000004002c7947 */ /* 0x000fea0003800000 */
.L_x_16409:
        /* <DEDUP_REMOVED lines=10> */
.L_x_16422:
[----:B------:R-:W-:Y:S02]  /*5750*/  LOP3.LUT R4, R18, 0xff, RZ, 0xc0, !PT ;  /* 0x000000ff12047812 */ /* 0x000fe400078ec0ff */
[----:B--234-:R-:W-:-:S04]  /*5760*/  CS2R R6, SRZ ;  /* 0x0000000000067805 */ /* 0x01cfc8000001ff00 */
[----:B------:R-:W0:Y:S02]  /*5770*/  I2F.F64.U16 R4, R4 ;  /* 0x0000000400047312 */ /* 0x000e240000101800 */
[----:B0-----:R0:W-:Y:S01]  /*5780*/  STG.E.128 desc[UR36][R8.64], R4 ;  /* 0x0000000408007986 */ /* 0x0011e2000c101d24 */
[----:B------:R-:W-:Y:S05]  /*5790*/  BRA `(.L_x_16402) ;  /* 0x0000000000f07947 */ /* 0x000fea0003800000 */
.L_x_16421:
[----:B------:R-:W-:-:S13]  /*57a0*/  ISETP.NE.AND P0, PT, R0, 0xf, PT ;  /* 0x0000000f0000780c */ /* 0x000fda0003f05270 */
[----:B------:R-:W-:Y:S05]  /*57b0*/  @!P0 BRA `(.L_x_16423) ;  /* 0x0000000000d88947 */ /* 0x000fea0003800000 */
[----:B------:R-:W-:-:S13]  /*57c0*/  ISETP.NE.AND P0, PT, R0, 0x17, PT ;  /* 0x000000170000780c */ /* 0x000fda0003f05270 */
[----:B------:R-:W-:Y:S05]  /*57d0*/  @!P0 BRA `(.L_x_16424) ;  /* 0x0000000000888947 */ /* 0x000fea0003800000 */
[----:B------:R-:W-:-:S13]  /*57e0*/  ISETP.NE.AND P0, PT, R0, 0x18, PT ;  /* 0x000000180000780c */ /* 0x000fda0003f05270 */
[----:B------:R-:W-:Y:S05]  /*57f0*/  @!P0 BRA `(.L_x_16425) ;  /* 0x0000000000448947 */ /* 0x000fea0003800000 */
.L_x_16401:
        /* <DEDUP_REMOVED lines=16> */
.L_x_16426:
[----:B------:R-:W-:Y:S05]  /*5900*/  BRA `(.L_x_16402) ;  /* 0x0000000000947947 */ /* 0x000fea0003800000 */
.L_x_16425:
        /* <DEDUP_REMOVED lines=12> */
.L_x_16428:
[----:B------:R-:W-:Y:S05]  /*59d0*/  BSYNC.RECONVERGENT B0 ;  /* 0x0000000000007941 */ /* 0x000fea0003800200 */
.L_x_16427:
[----:B------:R1:W-:Y:S01]  /*59e0*/  STG.E.U8 desc[UR36][R8.64], R3 ;  /* 0x0000000308007986 */ /* 0x0003e2000c101124 */
[----:B------:R-:W-:Y:S05]  /*59f0*/  BRA `(.L_x_16402) ;  /* 0x0000000000587947 */ /* 0x000fea0003800000 */
.L_x_16424:
        /* <DEDUP_REMOVED lines=13> */
.L_x_16429:
[----:B------:R-:W-:Y:S01]  /*5ad0*/  IMAD.MOV.U32 R3, RZ, RZ, 0x7f ;  /* 0x0000007fff037424 */ /* 0x000fe200078e00ff */
[----:B------:R-:W-:-:S04]  /*5ae0*/  ISETP.GT.U32.AND P0, PT, R5, 0x7f800000, PT ;  /* 0x7f8000000500780c */ /* 0x000fc80003f04070 */
[----:B------:R-:W-:-:S05]  /*5af0*/  SEL R3, R3, 0x7c, P0 ;  /* 0x0000007c03037807 */ /* 0x000fca0000000000 */
[----:B------:R0:W-:Y:S01]  /*5b00*/  STG.E.U8 desc[UR36][R8.64], R3 ;  /* 0x0000000308007986 */ /* 0x0001e2000c101124 */
[----:B------:R-:W-:Y:S05]  /*5b10*/  BRA `(.L_x_16402) ;  /* 0x0000000000107947 */ /* 0x000fea0003800000 */
.L_x_16423:
[----:B------:R-:W-:-:S04]  /*5b20*/  LOP3.LUT R18, R18, 0xff, RZ, 0xc0, !PT ;  /* 0x000000ff12127812 */ /* 0x000fc800078ec0ff */
[----:B------:R-:W0:Y:S02]  /*5b30*/  I2F.U16 R0, R18 ;  /* 0x0000001200007306 */ /* 0x000e240000101000 */
[----:B0-----:R-:W-:-:S05]  /*5b40*/  F2FP.BF16.F32.PACK_AB R0, RZ, R0 ;  /* 0x00000000ff00723e */ /* 0x001fca00000010ff */
[----:B------:R0:W-:Y:S02]  /*5b50*/  STG.E.U16 desc[UR36][R8.64], R0 ;  /* 0x0000000008007986 */ /* 0x0001e4000c101524 */
.L_x_16402:
[----:B------:R-:W-:Y:S05]  /*5b60*/  BSYNC.RECONVERGENT B6 ;  /* 0x0000000000067941 */ /* 0x000fea0003800200 */
.L_x_16396:
[----:B------:R-:W-:-:S07]  /*5b70*/  VIADD R2, R2, 0x80 ;  /* 0x0000008002027836 */ /* 0x000fce0000000000 */
.L_x_16359:
[----:B------:R-:W-:-:S13]  /*5b80*/  ISETP.GE.AND P0, PT, R2, R22, PT ;  /* 0x000000160200720c */ /* 0x000fda0003f06270 */
[----:B------:R-:W-:Y:S05]  /*5b90*/  @P0 BREAK.RELIABLE B7 ;  /* 0x0000000000070942 */ /* 0x000fea0003800100 */
[----:B------:R-:W-:Y:S05]  /*5ba0*/  @P0 BRA `(.L_x_16395) ;  /* 0x0000000c00b40947 */ /* 0x000fea0003800000 */
[----:B------:R-:W-:Y:S05]  /*5bb0*/  BSYNC.RELIABLE B7 ;  /* 0x0000000000077941 */ /* 0x000fea0003800100 */
.L_x_16358:
        /* <DEDUP_REMOVED lines=21> */
.L_x_16434:
[----:B------:R0:W-:Y:S01]  /*5d10*/  STG.E.U8 desc[UR36][R8.64], R17 ;  /* 0x0000001108007986 */ /* 0x0001e2000c101124 */
[----:B------:R-:W-:Y:S05]  /*5d20*/  BRA `(.L_x_16436) ;  /* 0x0000000c004c7947 */ /* 0x000fea0003800000 */
.L_x_16433:
        /* <DEDUP_REMOVED lines=10> */
.L_x_16438:
[----:B------:R-:W-:-:S05]  /*5dd0*/  LOP3.LUT R17, R17, 0xff, RZ, 0xc0, !PT ;  /* 0x000000ff11117812 */ /* 0x000fca00078ec0ff */
[----:B------:R0:W-:Y:S01]  /*5de0*/  STG.E desc[UR36][R8.64], R17 ;  /* 0x0000001108007986 */ /* 0x0001e2000c101924 */
[----:B------:R-:W-:Y:S05]  /*5df0*/  BRA `(.L_x_16436) ;  /* 0x0000000c00187947 */ /* 0x000fea0003800000 */
.L_x_16437:
[----:B------:R-:W-:-:S05]  /*5e00*/  LOP3.LUT R17, R17, 0xff, RZ, 0xc0, !PT ;  /* 0x000000ff11117812 */ /* 0x000fca00078ec0ff */
[----:B------:R0:W-:Y:S01]  /*5e10*/  STG.E.U16 desc[UR36][R8.64], R17 ;  /* 0x0000001108007986 */ /* 0x0001e2000c101524 */
[----:B------:R-:W-:Y:S05]  /*5e20*/  BRA `(.L_x_16436) ;  /* 0x0000000c000c7947 */ /* 0x000fea0003800000 */
.L_x_16432:
        /* <DEDUP_REMOVED lines=10> */
.L_x_16440:
[----:B------:R-:W-:-:S04]  /*5ed0*/  LOP3.LUT R17, R17, 0xff, RZ, 0xc0, !PT ;  /* 0x000000ff11117812 */ /* 0x000fc800078ec0ff */
[----:B------:R-:W0:Y:S02]  /*5ee0*/  I2F.U16 R0, R17 ;  /* 0x0000001100007306 */ /* 0x000e240000101000 */
[----:B0-----:R-:W-:-:S05]  /*5ef0*/  F2FP.F16.F32.PACK_AB R0, RZ, R0 ;  /* 0x00000000ff00723e */ /* 0x001fca00000000ff */
[----:B------:R0:W-:Y:S01]  /*5f00*/  STG.E.U16 desc[UR36][R8.64], R0 ;  /* 0x0000000008007986 */ /* 0x0001e2000c101524 */
[----:B------:R-:W-:Y:S05]  /*5f10*/  BRA `(.L_x_16436) ;  /* 0x0000000800d07947 */ /* 0x000fea0003800000 */
.L_x_16439:
        /* <DEDUP_REMOVED lines=11> */
.L_x_16442:
[----:B------:R-:W-:-:S06]  /*5fd0*/  LOP3.LUT R17, R17, 0xff, RZ, 0xc0, !PT ;  /* 0x000000ff11117812 */ /* 0x000fcc00078ec0ff */
[----:B------:R-:W0:Y:S02]  /*5fe0*/  I2F.U16 R17, R17 ;  /* 0x0000001100117306 */ /* 0x000e240000101000 */
[----:B0-----:R-:W-:-:S04]  /*5ff0*/  F2FP.F16.F32.PACK_AB R3, RZ, R17 ;  /* 0x00000011ff03723e */ /* 0x001fc800000000ff */
[----:B------:R-:W-:-:S05]  /*6000*/  PRMT R3, R3, 0x5410, RZ ;  /* 0x0000541003037816 */ /* 0x000fca00000000ff */
[----:B------:R0:W-:Y:S01]  /*6010*/  STG.E desc[UR36][R8.64], R3 ;  /* 0x0000000308007986 */ /* 0x0001e2000c101924 */
[----:B------:R-:W-:Y:S05]  /*6020*/  BRA `(.L_x_16436) ;  /* 0x00000008008c7947 */ /* 0x000fea0003800000 */
.L_x_16441:
[----:B------:R-:W-:-:S06]  /*6030*/  LOP3.LUT R4, R17, 0xff, RZ, 0xc0, !PT ;  /* 0x000000ff11047812 */ /* 0x000fcc00078ec0ff */
[----:B------:R-:W0:Y:S02]  /*6040*/  I2F.F64.U16 R4, R4 ;  /* 0x0000000400047312 */ /* 0x000e240000101800 */
[----:B0-----:R0:W-:Y:S01]  /*6050*/  STG.E.64 desc[UR36][R8.64], R4 ;  /* 0x0000000408007986 */ /* 0x0011e2000c101b24 */
[----:B------:R-:W-:Y:S05]  /*6060*/  BRA `(.L_x_16436) ;  /* 0x00000008007c7947 */ /* 0x000fea0003800000 */
.L_x_16431:
        /* <DEDUP_REMOVED lines=13> */
.L_x_16446:
        /* <DEDUP_REMOVED lines=17> */
.L_x_16449:
[----:B------:R-:W-:-:S07]  /*6250*/  PRMT R4, R0, 0x7610, R4 ;  /* 0x0000761000047816 */ /* 0x000fce0000000004 */
.L_x_16448:
[----:B------:R-:W-:Y:S05]  /*6260*/  BSYNC.RECONVERGENT B0 ;  /* 0x0000000000007941 */ /* 0x000fea0003800200 */
.L_x_16447:
[----:B------:R0:W-:Y:S01]  /*6270*/  STG.E.U8 desc[UR36][R8.64], R4 ;  /* 0x0000000408007986 */ /* 0x0001e2000c101124 */
[----:B------:R-:W-:Y:S05]  /*6280*/  BRA `(.L_x_16436) ;  /* 0x0000000400f47947 */ /* 0x000fea0003800000 */
.L_x_16445:
        /* <DEDUP_REMOVED lines=17> */
.L_x_16452:
[----:B------:R-:W-:-:S07]  /*63a0*/  PRMT R4, R0, 0x7610, R4 ;  /* 0x0000761000047816 */ /* 0x000fce0000000004 */
.L_x_16451:
[----:B------:R-:W-:Y:S05]  /*63b0*/  BSYNC.RECONVERGENT B0 ;  /* 0x0000000000007941 */ /* 0x000fea0003800200 */
.L_x_16450:
[----:B------:R0:W-:Y:S01]  /*63c0*/  STG.E.U8 desc[UR36][R8.64], R4 ;  /* 0x0000000408007986 */ /* 0x0001e2000c101124 */
[----:B------:R-:W-:Y:S05]  /*63d0*/  BRA `(.L_x_16436) ;  /* 0x0000000400a07947 */ /* 0x000fea0003800000 */
.L_x_16444:
        /* <DEDUP_REMOVED lines=22> */
.L_x_16454:
[----:B------:R-:W-:Y:S01]  /*6540*/  LOP3.LUT R4, R17, 0xff, RZ, 0xc0, !PT ;  /* 0x000000ff11047812 */ /* 0x000fe200078ec0ff */
[----:B------:R-:W-:-:S05]  /*6550*/  IMAD.MOV.U32 R5, RZ, RZ, RZ ;  /* 0x000000ffff057224 */ /* 0x000fca00078e00ff */
[----:B------:R0:W-:Y:S01]  /*6560*/  STG.E.64 desc[UR36][R8.64], R4 ;  /* 0x0000000408007986 */ /* 0x0001e2000c101b24 */
[----:B------:R-:W-:Y:S05]  /*6570*/  BRA `(.L_x_16436) ;  /* 0x0000000400387947 */ /* 0x000fea0003800000 */
.L_x_16453:
[----:B------:R-:W-:-:S05]  /*6580*/  LOP3.LUT R17, R17, 0xff, RZ, 0xc0, !PT ;  /* 0x000000ff11117812 */ /* 0x000fca00078ec0ff */
[----:B------:R0:W-:Y:S01]  /*6590*/  STG.E desc[UR36][R8.64], R17 ;  /* 0x0000001108007986 */ /* 0x0001e2000c101924 */
[----:B------:R-:W-:Y:S05]  /*65a0*/  BRA `(.L_x_16436) ;  /* 0x00000004002c7947 */ /* 0x000fea0003800000 */
.L_x_16443:
        /* <DEDUP_REMOVED lines=10> */
.L_x_16456:
[----:B------:R-:W-:Y:S02]  /*6650*/  LOP3.LUT R4, R17, 0xff, RZ, 0xc0, !PT ;  /* 0x000000ff11047812 */ /* 0x000fe400078ec0ff */
[----:B--234-:R-:W-:-:S04]  /*6660*/  CS2R R6, SRZ ;  /* 0x0000000000067805 */ /* 0x01cfc8000001ff00 */
[----:B------:R-:W0:Y:S02]  /*6670*/  I2F.F64.U16 R4, R4 ;  /* 0x0000000400047312 */ /* 0x000e240000101800 */
[----:B0-----:R0:W-:Y:S01]  /*6680*/  STG.E.128 desc[UR36][R8.64], R4 ;  /* 0x0000000408007986 */ /* 0x0011e2000c101d24 */
[----:B------:R-:W-:Y:S05]  /*6690*/  BRA `(.L_x_16436) ;  /* 0x0000000000f07947 */ /* 0x000fea0003800000 */
.L_x_16455:
[----:B------:R-:W-:-:S13]  /*66a0*/  ISETP.NE.AND P0, PT, R0, 0xf, PT ;  /* 0x0000000f0000780c */ /* 0x000fda0003f05270 */
[----:B------:R-:W-:Y:S05]  /*66b0*/  @!P0 BRA `(.L_x_16457) ;  /* 0x0000000000d88947 */ /* 0x000fea0003800000 */
[----:B------:R-:W-:-:S13]  /*66c0*/  ISETP.NE.AND P0, PT, R0, 0x17, PT ;  /* 0x000000170000780c */ /* 0x000fda0003f05270 */
[----:B------:R-:W-:Y:S05]  /*66d0*/  @!P0 BRA `(.L_x_16458) ;  /* 0x0000000000888947 */ /* 0x000fea0003800000 */
[----:B------:R-:W-:-:S13]  /*66e0*/  ISETP.NE.AND P0, PT, R0, 0x18, PT ;  /* 0x000000180000780c */ /* 0x000fda0003f05270 */
[----:B------:R-:W-:Y:S05]  /*66f0*/  @!P0 BRA `(.L_x_16459) ;  /* 0x0000000000448947 */ /* 0x000fea0003800000 */
.L_x_16435:
        /* <DEDUP_REMOVED lines=16> */
.L_x_16460:
[----:B------:R-:W-:Y:S05]  /*6800*/  BRA `(.L_x_16436) ;  /* 0x0000000000947947 */ /* 0x000fea0003800000 */
.L_x_16459:
        /* <DEDUP_REMOVED lines=12> */
.L_x_16462:
[----:B------:R-:W-:Y:S05]  /*68d0*/  BSYNC.RECONVERGENT B0 ;  /* 0x0000000000007941 */ /* 0x000fea0003800200 */
.L_x_16461:
[----:B------:R1:W-:Y:S01]  /*68e0*/  STG.E.U8 desc[UR36][R8.64], R3 ;  /* 0x0000000308007986 */ /* 0x0003e2000c101124 */
[----:B------:R-:W-:Y:S05]  /*68f0*/  BRA `(.L_x_16436) ;  /* 0x0000000000587947 */ /* 0x000fea0003800000 */
.L_x_16458:
        /* <DEDUP_REMOVED lines=13> */
.L_x_16463:
[----:B------:R-:W-:Y:S01]  /*69d0*/  IMAD.MOV.U32 R3, RZ, RZ, 0x7f ;  /* 0x0000007fff037424 */ /* 0x000fe200078e00ff */
[----:B------:R-:W-:-:S04]  /*69e0*/  ISETP.GT.U32.AND P0, PT, R17, 0x7f800000, PT ;  /* 0x7f8000001100780c */ /* 0x000fc80003f04070 */
[----:B------:R-:W-:-:S05]  /*69f0*/  SEL R3, R3, 0x7c, P0 ;  /* 0x0000007c03037807 */ /* 0x000fca0000000000 */
[----:B------:R0:W-:Y:S01]  /*6a00*/  STG.E.U8 desc[UR36][R8.64], R3 ;  /* 0x0000000308007986 */ /* 0x0001e2000c101124 */
[----:B------:R-:W-:Y:S05]  /*6a10*/  BRA `(.L_x_16436) ;  /* 0x0000000000107947 */ /* 0x000fea0003800000 */
.L_x_16457:
[----:B------:R-:W-:-:S04]  /*6a20*/  LOP3.LUT R17, R17, 0xff, RZ, 0xc0, !PT ;  /* 0x000000ff11117812 */ /* 0x000fc800078ec0ff */
[----:B------:R-:W0:Y:S02]  /*6a30*/  I2F.U16 R0, R17 ;  /* 0x0000001100007306 */ /* 0x000e240000101000 */
[----:B0-----:R-:W-:-:S05]  /*6a40*/  F2FP.BF16.F32.PACK_AB R0, RZ, R0 ;  /* 0x00000000ff00723e */ /* 0x001fca00000010ff */
[----:B------:R0:W-:Y:S02]  /*6a50*/  STG.E.U16 desc[UR36][R8.64], R0 ;  /* 0x0000000008007986 */ /* 0x0001e4000c101524 */
.L_x_16436:
[----:B------:R-:W-:Y:S05]  /*6a60*/  BSYNC.RECONVERGENT B6 ;  /* 0x0000000000067941 */ /* 0x000fea0003800200 */
.L_x_16430:
[----:B------:R-:W-:-:S07]  /*6a70*/  VIADD R2, R2, 0x80 ;  /* 0x0000008002027836 */ /* 0x000fce0000000000 */
.L_x_16395:
[----:B------:R-:W-:Y:S05]  /*6a80*/  BSYNC.RECONVERGENT B8 ;  /* 0x0000000000087941 */ /* 0x000fea0003800200 */
.L_x_16357:
        /* <DEDUP_REMOVED lines=21> */
.L_x_16467:
[----:B------:R-:W-:Y:S01]  /*6be0*/  STG.E.U8 desc[UR36][R2.64], R16 ;  /* 0x0000001002007986 */ /* 0x000fe2000c101124 */
[----:B------:R-:W-:Y:S05]  /*6bf0*/  EXIT ;  /* 0x000000000000794d */ /* 0x000fea0003800000 */
.L_x_16466:
        /* <DEDUP_REMOVED lines=10> */
.L_x_16470:
[----:B------:R-:W-:-:S05]  /*6ca0*/  LOP3.LUT R5, R16, 0xff, RZ, 0xc0, !PT ;  /* 0x000000ff10057812 */ /* 0x000fca00078ec0ff */
[----:B------:R-:W-:Y:S01]  /*6cb0*/  STG.E desc[UR36][R2.64], R5 ;  /* 0x0000000502007986 */ /* 0x000fe2000c101924 */
[----:B------:R-:W-:Y:S05]  /*6cc0*/  EXIT ;  /* 0x000000000000794d */ /* 0x000fea0003800000 */
.L_x_16469:
[----:B------:R-:W-:-:S05]  /*6cd0*/  LOP3.LUT R5, R16, 0xff, RZ, 0xc0, !PT ;  /* 0x000000ff10057812 */ /* 0x000fca00078ec0ff */
[----:B------:R-:W-:Y:S01]  /*6ce0*/  STG.E.U16 desc[UR36][R2.64], R5 ;  /* 0x0000000502007986 */ /* 0x000fe2000c101524 */
[----:B------:R-:W-:Y:S05]  /*6cf0*/  EXIT ;  /* 0x000000000000794d */ /* 0x000fea0003800000 */
.L_x_16465:
        /* <DEDUP_REMOVED lines=10> */
.L_x_16472:
[----:B------:R-:W-:-:S04]  /*6da0*/  LOP3.LUT R16, R16, 0xff, RZ, 0xc0, !PT ;  /* 0x000000ff10107812 */ /* 0x000fc800078ec0ff */
[----:B------:R-:W0:Y:S02]  /*6db0*/  I2F.U16 R0, R16 ;  /* 0x0000001000007306 */ /* 0x000e240000101000 */
[----:B0-----:R-:W-:-:S05]  /*6dc0*/  F2FP.F16.F32.PACK_AB R0, RZ, R0 ;  /* 0x00000000ff00723e */ /* 0x001fca00000000ff */
[----:B------:R-:W-:Y:S01]  /*6dd0*/  STG.E.U16 desc[UR36][R2.64], R0 ;  /* 0x0000000002007986 */ /* 0x000fe2000c101524 */
[----:B------:R-:W-:Y:S05]  /*6de0*/  EXIT ;  /* 0x000000000000794d */ /* 0x000fea0003800000 */
.L_x_16471:
        /* <DEDUP_REMOVED lines=11> */
.L_x_16474:
[----:B------:R-:W-:-:S06]  /*6ea0*/  LOP3.LUT R16, R16, 0xff, RZ, 0xc0, !PT ;  /* 0x000000ff10107812 */ /* 0x000fcc00078ec0ff */
[----:B------:R-:W0:Y:S02]  /*6eb0*/  I2F.U16 R16, R16 ;  /* 0x0000001000107306 */ /* 0x000e240000101000 */
[----:B0-----:R-:W-:-:S04]  /*6ec0*/  F2FP.F16.F32.PACK_AB R5, RZ, R16 ;  /* 0x00000010ff05723e */ /* 0x001fc800000000ff */
[----:B------:R-:W-:-:S05]  /*6ed0*/  PRMT R5, R5, 0x5410, RZ ;  /* 0x0000541005057816 */ /* 0x000fca00000000ff */
[----:B------:R-:W-:Y:S01]  /*6ee0*/  STG.E desc[UR36][R2.64], R5 ;  /* 0x0000000502007986 */ /* 0x000fe2000c101924 */
[----:B------:R-:W-:Y:S05]  /*6ef0*/  EXIT ;  /* 0x000000000000794d */ /* 0x000fea0003800000 */
.L_x_16473:
[----:B------:R-:W-:-:S06]  /*6f00*/  LOP3.LUT R4, R16, 0xff, RZ, 0xc0, !PT ;  /* 0x000000ff10047812 */ /* 0x000fcc00078ec0ff */
[----:B------:R-:W0:Y:S02]  /*6f10*/  I2F.F64.U16 R4, R4 ;  /* 0x0000000400047312 */ /* 0x000e240000101800 */
[----:B0-----:R-:W-:Y:S01]  /*6f20*/  STG.E.64 desc[UR36][R2.64], R4 ;  /* 0x0000000402007986 */ /* 0x001fe2000c101b24 */
[----:B------:R-:W-:Y:S05]  /*6f30*/  EXIT ;  /* 0x000000000000794d */ /* 0x000fea0003800000 */
.L_x_16464:
        /* <DEDUP_REMOVED lines=13> */
.L_x_16478:
        /* <DEDUP_REMOVED lines=18> */
.L_x_16480:
[----:B------:R-:W-:Y:S05]  /*7130*/  BSYNC.RECONVERGENT B0 ;  /* 0x0000000000007941 */ /* 0x000fea0003800200 */
.L_x_16479:
[----:B------:R-:W-:Y:S01]  /*7140*/  STG.E.U8 desc[UR36][R2.64], R0 ;  /* 0x0000000002007986 */ /* 0x000fe2000c101124 */
[----:B------:R-:W-:Y:S05]  /*7150*/  EXIT ;  /* 0x000000000000794d */ /* 0x000fea0003800000 */
.L_x_16477:
        /* <DEDUP_REMOVED lines=18> */
.L_x_16482:
[----:B------:R-:W-:Y:S05]  /*7280*/  BSYNC.RECONVERGENT B0 ;  /* 0x0000000000007941 */ /* 0x000fea0003800200 */
.L_x_16481:
[----:B------:R-:W-:Y:S01]  /*7290*/  STG.E.U8 desc[UR36][R2.64], R0 ;  /* 0x0000000002007986 */ /* 0x000fe2000c101124 */
[----:B------:R-:W-:Y:S05]  /*72a0*/  EXIT ;  /* 0x000000000000794d */ /* 0x000fea0003800000 */
.L_x_16476:
        /* <DEDUP_REMOVED lines=22> */
.L_x_16484:
[----:B------:R-:W-:Y:S01]  /*7410*/  LOP3.LUT R16, R16, 0xff, RZ, 0xc0, !PT ;  /* 0x000000ff10107812 */ /* 0x000fe200078ec0ff */
[----:B------:R-:W-:-:S05]  /*7420*/  IMAD.MOV.U32 R17, RZ, RZ, RZ ;  /* 0x000000ffff117224 */ /* 0x000fca00078e00ff */
[----:B------:R-:W-:Y:S01]  /*7430*/  STG.E.64 desc[UR36][R2.64], R16 ;  /* 0x0000001002007986 */ /* 0x000fe2000c101b24 */
[----:B------:R-:W-:Y:S05]  /*7440*/  EXIT ;  /* 0x000000000000794d */ /* 0x000fea0003800000 */
.L_x_16483:
[----:B------:R-:W-:-:S05]  /*7450*/  LOP3.LUT R5, R16, 0xff, RZ, 0xc0, !PT ;  /* 0x000000ff10057812 */ /* 0x000fca00078ec0ff */
[----:B------:R-:W-:Y:S01]  /*7460*/  STG.E desc[UR36][R2.64], R5 ;  /* 0x0000000502007986 */ /* 0x000fe2000c101924 */
[----:B------:R-:W-:Y:S05]  /*7470*/  EXIT ;  /* 0x000000000000794d */ /* 0x000fea0003800000 */
.L_x_16475:
        /* <DEDUP_REMOVED lines=10> */
.L_x_16486:
[----:B------:R-:W-:Y:S02]  /*7520*/  LOP3.LUT R4, R16, 0xff, RZ, 0xc0, !PT ;  /* 0x000000ff10047812 */ /* 0x000fe400078ec0ff */
[----:B--234-:R-:W-:-:S04]  /*7530*/  CS2R R6, SRZ ;  /* 0x0000000000067805 */ /* 0x01cfc8000001ff00 */
[----:B------:R-:W0:Y:S02]  /*7540*/  I2F.F64.U16 R4, R4 ;  /* 0x0000000400047312 */ /* 0x000e240000101800 */
[----:B0-----:R-:W-:Y:S01]  /*7550*/  STG.E.128 desc[UR36][R2.64], R4 ;  /* 0x0000000402007986 */ /* 0x001fe2000c101d24 */
[----:B------:R-:W-:Y:S05]  /*7560*/  EXIT ;  /* 0x000000000000794d */ /* 0x000fea0003800000 */
.L_x_16485:
[----:B------:R-:W-:-:S13]  /*7570*/  ISETP.NE.AND P0, PT, R0, 0xf, PT ;  /* 0x0000000f0000780c */ /* 0x000fda0003f05270 */
[----:B------:R-:W-:Y:S05]  /*7580*/  @!P0 BRA `(.L_x_16487) ;  /* 0x0000000000dc8947 */ /* 0x000fea0003800000 */
[----:B------:R-:W-:-:S13]  /*7590*/  ISETP.NE.AND P0, PT, R0, 0x17, PT ;  /* 0x000000170000780c */ /* 0x000fda0003f05270 */
[----:B------:R-:W-:Y:S05]  /*75a0*/  @!P0 BRA `(.L_x_16488) ;  /* 0x0000000000888947 */ /* 0x000fea0003800000 */
[----:B------:R-:W-:-:S13]  /*75b0*/  ISETP.NE.AND P0, PT, R0, 0x18, PT ;  /* 0x000000180000780c */ /* 0x000fda0003f05270 */
[----:B------:R-:W-:Y:S05]  /*75c0*/  @!P0 BRA `(.L_x_16489) ;  /* 0x0000000000448947 */ /* 0x000fea0003800000 */
.L_x_16468:
        /* <DEDUP_REMOVED lines=16> */
.L_x_16490:
[----:B------:R-:W-:Y:S05]  /*76d0*/  EXIT ;  /* 0x000000000000794d */ /* 0x000fea0003800000 */
.L_x_16489:
        /* <DEDUP_REMOVED lines=12> */
.L_x_16492:
[----:B------:R-:W-:Y:S05]  /*77a0*/  BSYNC.RECONVERGENT B0 ;  /* 0x0000000000007941 */ /* 0x000fea0003800200 */
.L_x_16491:
[----:B------:R-:W-:Y:S01]  /*77b0*/  STG.E.U8 desc[UR36][R2.64], R5 ;  /* 0x0000000502007986 */ /* 0x000fe2000c101124 */
[----:B------:R-:W-:Y:S05]  /*77c0*/  EXIT ;  /* 0x000000000000794d */ /* 0x000fea0003800000 */
.L_x_16488:
        /* <DEDUP_REMOVED lines=14> */
.L_x_16493:
[----:B------:R-:W-:Y:S01]  /*78b0*/  IMAD.MOV.U32 R5, RZ, RZ, 0x7f ;  /* 0x0000007fff057424 */ /* 0x000fe200078e00ff */
[----:B------:R-:W-:-:S04]  /*78c0*/  ISETP.GT.U32.AND P0, PT, R7, 0x7f800000, PT ;  /* 0x7f8000000700780c */ /* 0x000fc80003f04070 */
[----:B------:R-:W-:-:S05]  /*78d0*/  SEL R5, R5, 0x7c, P0 ;  /* 0x0000007c05057807 */ /* 0x000fca0000000000 */
[----:B------:R-:W-:Y:S01]  /*78e0*/  STG.E.U8 desc[UR36][R2.64], R5 ;  /* 0x0000000502007986 */ /* 0x000fe2000c101124 */
[----:B------:R-:W-:Y:S05]  /*78f0*/  EXIT ;  /* 0x000000000000794d */ /* 0x000fea0003800000 */
.L_x_16487:
[----:B------:R-:W-:-:S04]  /*7900*/  LOP3.LUT R16, R16, 0xff, RZ, 0xc0, !PT ;  /* 0x000000ff10107812 */ /* 0x000fc800078ec0ff */
[----:B------:R-:W0:Y:S02]  /*7910*/  I2F.U16 R0, R16 ;  /* 0x0000001000007306 */ /* 0x000e240000101000 */
[----:B0-----:R-:W-:-:S05]  /*7920*/  F2FP.BF16.F32.PACK_AB R0, RZ, R0 ;  /* 0x00000000ff00723e */ /* 0x001fca00000010ff */
[----:B------:R-:W-:Y:S01]  /*7930*/  STG.E.U16 desc[UR36][R2.64], R0 ;  /* 0x0000000002007986 */ /* 0x000fe2000c101524 */
[----:B------:R-:W-:Y:S05]  /*7940*/  EXIT ;  /* 0x000000000000794d */ /* 0x000fea0003800000 */
.L_x_16494:
        /* <DEDUP_REMOVED lines=11> */
.L_x_26272:


//--------------------- .text._ZN2at6native18elementwise_kernelILi128ELi4EZNS0_22gpu_kernel_impl_nocastINS0_13AUnaryFunctorIhhhNS0_16BitwiseOrFunctorIhEEEEEEvRNS_18TensorIteratorBaseERKT_EUliE_EEviT1_ --------------------------
	.section	.text._ZN2at6native18elementwise_kernelILi128ELi4EZNS0_22gpu_kernel_impl_nocastINS0_13AUnaryFunctorIhhhNS0_16BitwiseOrFunctorIhEEEEEEvRNS_18TensorIteratorBaseERKT_EUliE_EEviT1_,"ax",@progbits
	.align	128
        .global         _ZN2at6native18elementwise_kernelILi128ELi4EZNS0_22gpu_kernel_impl_nocastINS0_13AUnaryFunctorIhhhNS0_16BitwiseOrFunctorIhEEEEEEvRNS_18TensorIteratorBaseERKT_EUliE_EEviT1_
        .type           _ZN2at6native18elementwise_kernelILi128ELi4EZNS0_22gpu_kernel_impl_nocastINS0_13AUnaryFunctorIhhhNS0_16BitwiseOrFunctorIhEEEEEEvRNS_18TensorIteratorBaseERKT_EUliE_EEviT1_,@function
        .size           _ZN2at6native18elementwise_kernelILi128ELi4EZNS0_22gpu_kernel_impl_nocastINS0_13AUnaryFunctorIhhhNS0_16BitwiseOrFunctorIhEEEEEEvRNS_18TensorIteratorBaseERKT_EUliE_EEviT1_,(.L_x_26273 - _ZN2at6native18elementwise_kernelILi128ELi4EZNS0_22gpu_kernel_impl_nocastINS0_13AUnaryFunctorIhhhNS0_16BitwiseOrFunctorIhEEEEEEvRNS_18TensorIteratorBaseERKT_EUliE_EEviT1_)
        .other          _ZN2at6native18elementwise_kernelILi128ELi4EZNS0_22gpu_kernel_impl_nocastINS0_13AUnaryFunctorIhhhNS0_16BitwiseOrFunctorIhEEEEEEvRNS_18TensorIteratorBaseERKT_EUliE_EEviT1_,@"STO_CUDA_ENTRY STV_DEFAULT"
_ZN2at6native18elementwise_kernelILi128ELi4EZNS0_22gpu_kernel_impl_nocastINS0_13AUnaryFunctorIhhhNS0_16BitwiseOrFunctorIhEEEEEEvRNS_18TensorIteratorBaseERKT_EUliE_EEviT1_:
.text._ZN2at6native18elementwise_kernelILi128ELi4EZNS0_22gpu_kernel_impl_nocastINS0_13AUnaryFunctorIhhhNS0_16BitwiseOrFunctorIhEEEEEEvRNS_18TensorIteratorBaseERKT_EUliE_EEviT1_:
        /* <DEDUP_REMOVED lines=30> */
.L_x_16498:
[----:B------:R-:W-:-:S13]  /*01e0*/  ISETP.GE.AND P0, PT, R3, UR4, PT ;  /* 0x0000000403007c0c */ /* 0x000fda000bf06270 */
[----:B------:R-:W-:Y:S05]  /*01f0*/  @P0 BREAK.RELIABLE B1 ;  /* 0x0000000000010942 */ /* 0x000fea0003800100 */
[----:B------:R-:W-:Y:S05]  /*0200*/  @P0 BRA `(.L_x_16499) ;  /* 0x00000000001c0947 */ /* 0x000fea0003800000 */
[----:B------:R-:W-:Y:S05]  /*0210*/  BSYNC.RELIABLE B1 ;  /* 0x0000000000017941 */ /* 0x000fea0003800100 */
.L_x_16497:
[----:B------:R-:W1:Y:S02]  /*0220*/  LDC.64 R4, c[0x0][0x588] ;  /* 0x00016200ff047b82 */ /* 0x000e640000000a00 */
[----:B-1----:R-:W2:Y:S06]  /*0230*/  LDG.E.U8 R4, desc[UR6][R4.64] ;  /* 0x0000000604047981 */ /* 0x002eac000c1e1100 */
[----:B0-----:R-:W0:Y:S01]  /*0240*/  LDC.64 R6, c[0x0][0x580] ;  /* 0x00016000ff067b82 */ /* 0x001e220000000a00 */
[----:B------:R-:W-:Y:S02]  /*0250*/  IADD3 R3, PT, PT, R3, 0x80, RZ ;  /* 0x0000008003037810 */ /* 0x000fe40007ffe0ff */
[----:B--2---:R-:W-:-:S05]  /*0260*/  LOP3.LUT R9, R4, UR5, RZ, 0xfc, !PT ;  /* 0x0000000504097c12 */ /* 0x004fca000f8efcff */
[----:B0-----:R1:W-:Y:S02]  /*0270*/  STG.E.U8 desc[UR6][R6.64], R9 ;  /* 0x0000000906007986 */ /* 0x0013e4000c101106 */
.L_x_16499:
[----:B------:R-:W-:Y:S05]  /*0280*/  BSYNC.RECONVERGENT B0 ;  /* 0x0000000000007941 */ /* 0x000fea0003800200 */
.L_x_16496:
        /* <DEDUP_REMOVED lines=9> */
.L_x_16495:
        /* <DEDUP_REMOVED lines=306> */
.L_x_16503:
        /* <DEDUP_REMOVED lines=310> */
.L_x_16505:
        /* <DEDUP_REMOVED lines=9> */
.L_x_16502:
[----:B------:R-:W-:-:S13]  /*2a30*/  ISETP.GE.AND P0, PT, R3, UR4, PT ;  /* 0x0000000403007c0c */ /* 0x000fda000bf06270 */
[----:B------:R-:W-:Y:S05]  /*2a40*/  @P0 BREAK.RELIABLE B1 ;  /* 0x0000000000010942 */ /* 0x000fea0003800100 */
[----:B------:R-:W-:Y:S05]  /*2a50*/  @P0 BRA `(.L_x_16504) ;  /* 0x0000001000d00947 */ /* 0x000fea0003800000 */
[----:B------:R-:W-:Y:S05]  /*2a60*/  BSYNC.RELIABLE B1 ;  /* 0x0000000000017941 */ /* 0x000fea0003800100 */
.L_x_16501:
        /* <DEDUP_REMOVED lines=298> */
.L_x_16506:
        /* <DEDUP_REMOVED lines=9> */
.L_x_16504:
[----:B------:R-:W-:Y:S05]  /*3da0*/  BSYNC.RECONVERGENT B0 ;  /* 0x0000000000007941 */ /* 0x000fea0003800200 */
.L_x_16500:
        /* <DEDUP_REMOVED lines=301> */
.L_x_16507:
        /* <DEDUP_REMOVED lines=9> */
.L_x_16508:
        /* <DEDUP_REMOVED lines=15> */
.L_x_26273:


//--------------------- .text._ZN2at6native27unrolled_elementwise_kernelINS0_13AUnaryFunctorIhhhNS0_16BitwiseOrFunctorIhEEEESt5arrayIPcLm2EELi4E23TrivialOffsetCalculatorILi1EjESA_NS0_6memory15LoadWithoutCastENSB_16StoreWithoutCastEEEviT_T0_T2_T3_T4_T5_ --------------------------
	.section	.text._ZN2at6native27unrolled_elementwise_kernelINS0_13AUnaryFunctorIhhhNS0_16BitwiseOrFunctorIhEEEESt5arrayIPcLm2EELi4E23TrivialOffsetCalculatorILi1EjESA_NS0_6memory15LoadWithoutCastENSB_16StoreWithoutCastEEEviT_T0_T2_T3_T4_T5_,"ax",@progbits
	.align	128
        .global         _ZN2at6native27unrolled_elementwise_kernelINS0_13AUnaryFunctorIhhhNS0_16BitwiseOrFunctorIhEEEESt5arrayIPcLm2EELi4E23TrivialOffsetCalculatorILi1EjESA_NS0_6memory15LoadWithoutCastENSB_16StoreWithoutCastEEEviT_T0_T2_T3_T4_T5_
        .type           _ZN2at6native27unrolled_elementwise_kernelINS0_13AUnaryFunctorIhhhNS0_16BitwiseOrFunctorIhEEEESt5arrayIPcLm2EELi4E23TrivialOffsetCalculatorILi1EjESA_NS0_6memory15LoadWithoutCastENSB_16StoreWithoutCastEEEviT_T0_T2_T3_T4_T5_,@function
        .size           _ZN2at6native27unrolled_elementwise_kernelINS0_13AUnaryFunctorIhhhNS0_16BitwiseOrFunctorIhEEEESt5arrayIPcLm2EELi4E23TrivialOffsetCalculatorILi1EjESA_NS0_6memory15LoadWithoutCastENSB_16StoreWithoutCastEEEviT_T0_T2_T3_T4_T5_,(.L_x_26274 - _ZN2at6native27unrolled_elementwise_kernelINS0_13AUnaryFunctorIhhhNS0_16BitwiseOrFunctorIhEEEESt5arrayIPcLm2EELi4E23TrivialOffsetCalculatorILi1EjESA_NS0_6memory15LoadWithoutCastENSB_16StoreWithoutCastEEEviT_T0_T2_T3_T4_T5_)
        .other          _ZN2at6native27unrolled_elementwise_kernelINS0_13AUnaryFunctorIhhhNS0_16BitwiseOrFunctorIhEEEESt5arrayIPcLm2EELi4E23TrivialOffsetCalculatorILi1EjESA_NS0_6memory15LoadWithoutCastENSB_16StoreWithoutCastEEEviT_T0_T2_T3_T4_T5_,@"STO_CUDA_ENTRY STV_DEFAULT"
_ZN2at6native27unrolled_elementwise_kernelINS0_13AUnaryFunctorIhhhNS0_16BitwiseOrFunctorIhEEEESt5arrayIPcLm2EELi4E23TrivialOffsetCalculatorILi1EjESA_NS0_6memory15LoadWithoutCastENSB_16StoreWithoutCastEEEviT_T0_T2_T3_T4_T5_:
.text._ZN2at6native27unrolled_elementwise_kernelINS0_13AUnaryFunctorIhhhNS0_16BitwiseOrFunctorIhEEEESt5arrayIPcLm2EELi4E23TrivialOffsetCalculatorILi1EjESA_NS0_6memory15LoadWithoutCastENSB_16StoreWithoutCastEEEviT_T0_T2_T3_T4_T5_:
        /* <DEDUP_REMOVED lines=62> */
.L_x_16511:
[----:B------:R-:W-:Y:S05]  /*03e0*/  BSYNC.RELIABLE B1 ;  /* 0x0000000000017941 */ /* 0x000fea0003800100 */
.L_x_16510:
[----:B------:R-:W-:-:S13]  /*03f0*/  ISETP.GE.AND P0, PT, R5, R4, PT ;  /* 0x000000040500720c */ /* 0x000fda0003f06270 */
[----:B------:R-:W1:Y:S01]  /*0400*/  @!P0 LDC.64 R6, c[0x0][0x388] ;  /* 0x0000e200ff068b82 */ /* 0x000e620000000a00 */
[----:B0-----:R-:W-:Y:S02]  /*0410*/  @!P0 IMAD R3, R0, 0x200, R5 ;  /* 0x0000020000038824 */ /* 0x001fe400078e0205 */
[----:B------:R-:W-:-:S03]  /*0420*/  @!P0 VIADD R5, R5, 0x80 ;  /* 0x0000008005058836 */ /* 0x000fc60000000000 */
[----:B-1----:R-:W-:-:S05]  /*0430*/  @!P0 IADD3 R2, P1, PT, R3, R6, RZ ;  /* 0x0000000603028210 */ /* 0x002fca0007f3e0ff */
[----:B------:R-:W-:-:S05]  /*0440*/  @!P0 IMAD.X R3, RZ, RZ, R7, P1 ;  /* 0x000000ffff038224 */ /* 0x000fca00008e0607 */
[----:B------:R1:W-:Y:S03]  /*0450*/  @!P0 STG.E.U8 desc[UR4][R2.64], R17 ;  /* 0x0000001102008986 */ /* 0x0003e6000c101104 */
.L_x_16512:
[----:B------:R-:W-:Y:S05]  /*0460*/  BSYNC.RECONVERGENT B0 ;  /* 0x0000000000007941 */ /* 0x000fea0003800200 */
.L_x_16509:
        /* <DEDUP_REMOVED lines=9> */
.L_x_16513:
        /* <DEDUP_REMOVED lines=16> */
.L_x_26274:


//--------------------- .text._ZN2at6native29vectorized_elementwise_kernelILi2ENS0_13AUnaryFunctorIhhhNS0_16BitwiseOrFunctorIhEEEESt5arrayIPcLm2EEEEviT0_T1_ --------------------------
	.section	.text._ZN2at6native29vectorized_elementwise_kernelILi2ENS0_13AUnaryFunctorIhhhNS0_16BitwiseOrFunctorIhEEEESt5arrayIPcLm2EEEEviT0_T1_,"ax",@progbits
	.align	128
        .global         _ZN2at6native29vectorized_elementwise_kernelILi2ENS0_13AUnaryFunctorIhhhNS0_16BitwiseOrFunctorIhEEEESt5arrayIPcLm2EEEEviT0_T1_
        .type           _ZN2at6native29vectorized_elementwise_kernelILi2ENS0_13AUnaryFunctorIhhhNS0_16BitwiseOrFunctorIhEEEESt5arrayIPcLm2EEEEviT0_T1_,@function
        .size           _ZN2at6native29vectorized_elementwise_kernelILi2ENS0_13AUnaryFunctorIhhhNS0_16BitwiseOrFunctorIhEEEESt5arrayIPcLm2EEEEviT0_T1_,(.L_x_26275 - _ZN2at6native29vectorized_elementwise_kernelILi2ENS0_13AUnaryFunctorIhhhNS0_16BitwiseOrFunctorIhEEEESt5arrayIPcLm2EEEEviT0_T1_)
        .other          _ZN2at6native29vectorized_elementwise_kernelILi2ENS0_13AUnaryFunctorIhhhNS0_16BitwiseOrFunctorIhEEEESt5arrayIPcLm2EEEEviT0_T1_,@"STO_CUDA_ENTRY STV_DEFAULT"
_ZN2at6native29vectorized_elementwise_kernelILi2ENS0_13AUnaryFunctorIhhhNS0_16BitwiseOrFunctorIhEEEESt5arrayIPcLm2EEEEviT0_T1_:
.text._ZN2at6native29vectorized_elementwise_kernelILi2ENS0_13AUnaryFunctorIhhhNS0_16BitwiseOrFunctorIhEEEESt5arrayIPcLm2EEEEviT0_T1_:
        /* <DEDUP_REMOVED lines=100> */
.L_x_16517:
        /* <DEDUP_REMOVED lines=8> */
.L_x_16518:
        /* <DEDUP_REMOVED lines=8> */
.L_x_16519:
        /* <DEDUP_REMOVED lines=8> */
.L_x_16520:
        /* <DEDUP_REMOVED lines=9> */
.L_x_16521:
[----:B------:R-:W-:Y:S05]  /*0850*/  BSYNC.RELIABLE B1 ;  /* 0x0000000000017941 */ /* 0x000fea0003800100 */
.L_x_16516:
[----:B------:R-:W-:-:S13]  /*0860*/  ISETP.GE.U32.AND P0, PT, R0, UR5, PT ;  /* 0x0000000500007c0c */ /* 0x000fda000bf06070 */
[----:B------:R-:W3:Y:S01]  /*0870*/  @!P0 LDC.64 R6, c[0x0][0x388] ;  /* 0x0000e200ff068b82 */ /* 0x000ee20000000a00 */
[C---:B012---:R-:W-:Y:S02]  /*0880*/  @!P0 VIADD R5, R0.reuse, UR4 ;  /* 0x0000000400058c36 */ /* 0x047fe40008000000 */
[----:B------:R-:W-:-:S03]  /*0890*/  @!P0 VIADD R0, R0, 0x80 ;  /* 0x0000008000008836 */ /* 0x000fc60000000000 */
[----:B---3--:R-:W-:-:S05]  /*08a0*/  @!P0 IADD3 R4, P1, PT, R5, R6, RZ ;  /* 0x0000000605048210 */ /* 0x008fca0007f3e0ff */
[----:B------:R-:W-:-:S05]  /*08b0*/  @!P0 IMAD.X R5, RZ, RZ, R7, P1 ;  /* 0x000000ffff058224 */ /* 0x000fca00008e0607 */
[----:B------:R3:W-:Y:S03]  /*08c0*/  @!P0 STG.E.U8 desc[UR8][R4.64], R3 ;  /* 0x0000000304008986 */ /* 0x0007e6000c101108 */
.L_x_16522:
[----:B------:R-:W-:Y:S05]  /*08d0*/  BSYNC.RECONVERGENT B0 ;  /* 0x0000000000007941 */ /* 0x000fea0003800200 */
.L_x_16515:
        /* <DEDUP_REMOVED lines=9> */
.L_x_16514:
        /* <DEDUP_REMOVED lines=42> */
.L_x_16523:
        /* <DEDUP_REMOVED lines=15> */
.L_x_26275:


//--------------------- .text._ZN2at6native29vectorized_elementwise_kernelILi4ENS0_13AUnaryFunctorIhhhNS0_16BitwiseOrFunctorIhEEEESt5arrayIPcLm2EEEEviT0_T1_ --------------------------
	.section	.text._ZN2at6native29vectorized_elementwise_kernelILi4ENS0_13AUnaryFunctorIhhhNS0_16BitwiseOrFunctorIhEEEESt5arrayIPcLm2EEEEviT0_T1_,"ax",@progbits
	.align	128
        .global         _ZN2at6native29vectorized_elementwise_kernelILi4ENS0_13AUnaryFunctorIhhhNS0_16BitwiseOrFunctorIhEEEESt5arrayIPcLm2EEEEviT0_T1_
        .type           _ZN2at6native29vectorized_elementwise_kernelILi4ENS0_13AUnaryFunctorIhhhNS0_16BitwiseOrFunctorIhEEEESt5arrayIPcLm2EEEEviT0_T1_,@function
        .size           _ZN2at6native29vectorized_elementwise_kernelILi4ENS0_13AUnaryFunctorIhhhNS0_16BitwiseOrFunctorIhEEEESt5arrayIPcLm2EEEEviT0_T1_,(.L_x_26276 - _ZN2at6native29vectorized_elementwise_kernelILi4ENS0_13AUnaryFunctorIhhhNS0_16BitwiseOrFunctorIhEEEESt5arrayIPcLm2EEEEviT0_T1_)
        .other          _ZN2at6native29vectorized_elementwise_kernelILi4ENS0_13AUnaryFunctorIhhhNS0_16BitwiseOrFunctorIhEEEESt5arrayIPcLm2EEEEviT0_T1_,@"STO_CUDA_ENTRY STV_DEFAULT"
_ZN2at6native29vectorized_elementwise_kernelILi4ENS0_13AUnaryFunctorIhhhNS0_16BitwiseOrFunctorIhEEEESt5arrayIPcLm2EEEEviT0_T1_:
.text._ZN2at6native29vectorized_elementwise_kernelILi4ENS0_13AUnaryFunctorIhhhNS0_16BitwiseOrFunctorIhEEEESt5arrayIPcLm2EEEEviT0_T1_:
        /* <DEDUP_REMOVED lines=100> */
.L_x_16527:
        /* <DEDUP_REMOVED lines=8> */
.L_x_16528:
        /* <DEDUP_REMOVED lines=8> */
.L_x_16529:
        /* <DEDUP_REMOVED lines=8> */
.L_x_16530:
        /* <DEDUP_REMOVED lines=9> */
.L_x_16531:
[----:B------:R-:W-:Y:S05]  /*0850*/  BSYNC.RELIABLE B1 ;  /* 0x0000000000017941 */ /* 0x000fea0003800100 */
.L_x_16526:
[----:B------:R-:W-:-:S13]  /*0860*/  ISETP.GE.U32.AND P0, PT, R0, UR5, PT ;  /* 0x0000000500007c0c */ /* 0x000fda000bf06070 */
[----:B------:R-:W3:Y:S01]  /*0870*/  @!P0 LDC.64 R6, c[0x0][0x388] ;  /* 0x0000e200ff068b82 */ /* 0x000ee20000000a00 */
[C---:B012---:R-:W-:Y:S02]  /*0880*/  @!P0 VIADD R5, R0.reuse, UR4 ;  /* 0x0000000400058c36 */ /* 0x047fe40008000000 */
[----:B------:R-:W-:-:S03]  /*0890*/  @!P0 VIADD R0, R0, 0x80 ;  /* 0x0000008000008836 */ /* 0x000fc60000000000 */
[----:B---3--:R-:W-:-:S05]  /*08a0*/  @!P0 IADD3 R4, P1, PT, R5, R6, RZ ;  /* 0x0000000605048210 */ /* 0x008fca0007f3e0ff */
[----:B------:R-:W-:-:S05]  /*08b0*/  @!P0 IMAD.X R5, RZ, RZ, R7, P1 ;  /* 0x000000ffff058224 */ /* 0x000fca00008e0607 */
[----:B------:R3:W-:Y:S03]  /*08c0*/  @!P0 STG.E.U8 desc[UR8][R4.64], R2 ;  /* 0x0000000204008986 */ /* 0x0007e6000c101108 */
.L_x_16532:
[----:B------:R-:W-:Y:S05]  /*08d0*/  BSYNC.RECONVERGENT B0 ;  /* 0x0000000000007941 */ /* 0x000fea0003800200 */
.L_x_16525:
        /* <DEDUP_REMOVED lines=9> */
.L_x_16524:
        /* <DEDUP_REMOVED lines=40> */
.L_x_16533:
        /* <DEDUP_REMOVED lines=9> */
.L_x_26276:


//--------------------- .text._ZN2at6native29vectorized_elementwise_kernelILi8ENS0_13AUnaryFunctorIhhhNS0_16BitwiseOrFunctorIhEEEESt5arrayIPcLm2EEEEviT0_T1_ --------------------------
	.section	.text._ZN2at6native29vectorized_elementwise_kernelILi8ENS0_13AUnaryFunctorIhhhNS0_16BitwiseOrFunctorIhEEEESt5arrayIPcLm2EEEEviT0_T1_,"ax",@progbits
	.align	128
        .global         _ZN2at6native29vectorized_elementwise_kernelILi8ENS0_13AUnaryFunctorIhhhNS0_16BitwiseOrFunctorIhEEEESt5arrayIPcLm2EEEEviT0_T1_
        .type           _ZN2at6native29vectorized_elementwise_kernelILi8ENS0_13AUnaryFunctorIhhhNS0_16BitwiseOrFunctorIhEEEESt5arrayIPcLm2EEEEviT0_T1_,@function
        .size           _ZN2at6native29vectorized_elementwise_kernelILi8ENS0_13AUnaryFunctorIhhhNS0_16BitwiseOrFunctorIhEEEESt5arrayIPcLm2EEEEviT0_T1_,(.L_x_26277 - _ZN2at6native29vectorized_elementwise_kernelILi8ENS0_13AUnaryFunctorIhhhNS0_16BitwiseOrFunctorIhEEEESt5arrayIPcLm2EEEEviT0_T1_)
        .other          _ZN2at6native29vectorized_elementwise_kernelILi8ENS0_13AUnaryFunctorIhhhNS0_16BitwiseOrFunctorIhEEEESt5arrayIPcLm2EEEEviT0_T1_,@"STO_CUDA_ENTRY STV_DEFAULT"
_ZN2at6native29vectorized_elementwise_kernelILi8ENS0_13AUnaryFunctorIhhhNS0_16BitwiseOrFunctorIhEEEESt5arrayIPcLm2EEEEviT0_T1_:
.text._ZN2at6native29vectorized_elementwise_kernelILi8ENS0_13AUnaryFunctorIhhhNS0_16BitwiseOrFunctorIhEEEESt5arrayIPcLm2EEEEviT0_T1_:
        /* <DEDUP_REMOVED lines=100> */
.L_x_16537:
        /* <DEDUP_REMOVED lines=8> */
.L_x_16538:
        /* <DEDUP_REMOVED lines=8> */
.L_x_16539:
        /* <DEDUP_REMOVED lines=8> */
.L_x_16540:
        /* <DEDUP_REMOVED lines=9> */
.L_x_16541:
[----:B------:R-:W-:Y:S05]  /*0850*/  BSYNC.RELIABLE B1 ;  /* 0x0000000000017941 */ /* 0x000fea0003800100 */
.L_x_16536:
[----:B------:R-:W-:-:S13]  /*0860*/  ISETP.GE.U32.AND P0, PT, R0, UR5, PT ;  /* 0x0000000500007c0c */ /* 0x000fda000bf06070 */
[----:B------:R-:W3:Y:S01]  /*0870*/  @!P0 LDC.64 R6, c[0x0][0x388] ;  /* 0x0000e200ff068b82 */ /* 0x000ee20000000a00 */
[C---:B012---:R-:W-:Y:S02]  /*0880*/  @!P0 VIADD R5, R0.reuse, UR4 ;  /* 0x0000000400058c36 */ /* 0x047fe40008000000 */
[----:B------:R-:W-:-:S03]  /*0890*/  @!P0 VIADD R0, R0, 0x80 ;  /* 0x0000008000008836 */ /* 0x000fc60000000000 */
[----:B---3--:R-:W-:-:S05]  /*08a0*/  @!P0 IADD3 R4, P1, PT, R5, R6, RZ ;  /* 0x0000000605048210 */ /* 0x008fca0007f3e0ff */
[----:B------:R-:W-:-:S05]  /*08b0*/  @!P0 IMAD.X R5, RZ, RZ, R7, P1 ;  /* 0x000000ffff058224 */ /* 0x000fca00008e0607 */
[----:B------:R3:W-:Y:S03]  /*08c0*/  @!P0 STG.E.U8 desc[UR8][R4.64], R2 ;  /* 0x0000000204008986 */ /* 0x0007e6000c101108 */
.L_x_16542:
[----:B------:R-:W-:Y:S05]  /*08d0*/  BSYNC.RECONVERGENT B0 ;  /* 0x0000000000007941 */ /* 0x000fea0003800200 */
.L_x_16535:
        /* <DEDUP_REMOVED lines=9> */
.L_x_16534:
        /* <DEDUP_REMOVED lines=38> */
.L_x_16543:
        /* <DEDUP_REMOVED lines=11> */
.L_x_26277:


//--------------------- .text._ZN2at6native18elementwise_kernelILi128ELi4EZNS0_15gpu_kernel_implINS0_13BinaryFunctorIhhhNS0_16BitwiseOrFunctorIhEEEEEEvRNS_18TensorIteratorBaseERKT_EUliE_EEviT1_ --------------------------
	.section	.text._ZN2at6native18elementwise_kernelILi128ELi4EZNS0_15gpu_kernel_implINS0_13BinaryFunctorIhhhNS0_16BitwiseOrFunctorIhEEEEEEvRNS_18TensorIteratorBaseERKT_EUliE_EEviT1_,"ax",@progbits
	.align	128
        .global         _ZN2at6native18elementwise_kernelILi128ELi4EZNS0_15gpu_kernel_implINS0_13BinaryFunctorIhhhNS0_16BitwiseOrFunctorIhEEEEEEvRNS_18TensorIteratorBaseERKT_EUliE_EEviT1_
        .type           _ZN2at6native18elementwise_kernelILi128ELi4EZNS0_15gpu_kernel_implINS0_13BinaryFunctorIhhhNS0_16BitwiseOrFunctorIhEEEEEEvRNS_18TensorIteratorBaseERKT_EUliE_EEviT1_,@function
        .size           _ZN2at6native18elementwise_kernelILi128ELi4EZNS0_15gpu_kernel_implINS0_13BinaryFunctorIhhhNS0_16BitwiseOrFunctorIhEEEEEEvRNS_18TensorIteratorBaseERKT_EUliE_EEviT1_,(.L_x_26278 - _ZN2at6native18elementwise_kernelILi128ELi4EZNS0_15gpu_kernel_implINS0_13BinaryFunctorIhhhNS0_16BitwiseOrFunctorIhEEEEEEvRNS_18TensorIteratorBaseERKT_EUliE_EEviT1_)
        .other          _ZN2at6native18elementwise_kernelILi128ELi4EZNS0_15gpu_kernel_implINS0_13BinaryFunctorIhhhNS0_16BitwiseOrFunctorIhEEEEEEvRNS_18TensorIteratorBaseERKT_EUliE_EEviT1_,@"STO_CUDA_ENTRY STV_DEFAULT"
_ZN2at6native18elementwise_kernelILi128ELi4EZNS0_15gpu_kernel_implINS0_13BinaryFunctorIhhhNS0_16BitwiseOrFunctorIhEEEEEEvRNS_18TensorIteratorBaseERKT_EUliE_EEviT1_:
.text._ZN2at6native18elementwise_kernelILi128ELi4EZNS0_15gpu_kernel_implINS0_13BinaryFunctorIhhhNS0_16BitwiseOrFunctorIhEEEEEEvRNS_18TensorIteratorBaseERKT_EUliE_EEviT1_:
        /* <DEDUP_REMOVED lines=371> */
.L_x_16546:
        /* <DEDUP_REMOVED lines=16> */
.L_x_16550:
[----:B------:R0:W5:Y:S01]  /*1830*/  LDG.E.U8 R19, desc[UR36][R4.64] ;  /* 0x0000002404137981 */ /* 0x000162000c1e1100 */
[----:B------:R-:W-:Y:S05]  /*1840*/  BRA `(.L_x_16552) ;  /* 0x0000000c005c7947 */ /* 0x000fea0003800000 */
.L_x_16549:
        /* <DEDUP_REMOVED lines=8> */
.L_x_16554:
[----:B------:R3:W5:Y:S01]  /*18d0*/  LDG.E.U8 R19, desc[UR36][R4.64] ;  /* 0x0000002404137981 */ /* 0x000762000c1e1100 */
[----:B------:R-:W-:Y:S05]  /*18e0*/  BRA `(.L_x_16552) ;  /* 0x0000000c00347947 */ /* 0x000fea0003800000 */
.L_x_16553:
[----:B------:R0:W5:Y:S01]  /*18f0*/  LDG.E.U16 R19, desc[UR36][R4.64] ;  /* 0x0000002404137981 */ /* 0x000162000c1e1500 */
[----:B------:R-:W-:Y:S05]  /*1900*/  BRA `(.L_x_16552) ;  /* 0x0000000c002c7947 */ /* 0x000fea0003800000 */
.L_x_16548:
        /* <DEDUP_REMOVED lines=10> */
.L_x_16556:
[----:B------:R-:W2:Y:S02]  /*19b0*/  LDG.E.U16 R2, desc[UR36][R4.64] ;  /* 0x0000002404027981 */ /* 0x000ea4000c1e1500 */
[----:B--2---:R-:W-:-:S06]  /*19c0*/  HADD2.F32 R2, -RZ, R2.H0_H0 ;  /* 0x20000002ff027230 */ /* 0x004fcc0000004100 */
[----:B------:R-:W0:Y:S02]  /*19d0*/  F2I.S64.TRUNC R2, R2 ;  /* 0x0000000200027311 */ /* 0x000e24000020d900 */
[----:B0-----:R-:W-:Y:S01]  /*19e0*/  PRMT R19, R2, 0x7610, R19 ;  /* 0x0000761002137816 */ /* 0x001fe20000000013 */
[----:B------:R-:W-:Y:S06]  /*19f0*/  BRA `(.L_x_16552) ;  /* 0x0000000800f07947 */ /* 0x000fec0003800000 */
.L_x_16555:
        /* <DEDUP_REMOVED lines=10> */
.L_x_16558:
[----:B------:R-:W2:Y:S02]  /*1aa0*/  LDG.E.U16 R4, desc[UR36][R4.64] ;  /* 0x0000002404047981 */ /* 0x000ea4000c1e1500 */
[----:B--2---:R-:W-:-:S06]  /*1ab0*/  HADD2.F32 R2, -RZ, R4.H0_H0 ;  /* 0x20000004ff027230 */ /* 0x004fcc0000004100 */
[----:B------:R-:W0:Y:S02]  /*1ac0*/  F2I.S64.TRUNC R2, R2 ;  /* 0x0000000200027311 */ /* 0x000e24000020d900 */
[----:B0-----:R-:W-:Y:S01]  /*1ad0*/  PRMT R19, R2, 0x7610, R19 ;  /* 0x0000761002137816 */ /* 0x001fe20000000013 */
[----:B------:R-:W-:Y:S06]  /*1ae0*/  BRA `(.L_x_16552) ;  /* 0x0000000800b47947 */ /* 0x000fec0003800000 */
.L_x_16557:
[----:B------:R-:W2:Y:S02]  /*1af0*/  LDG.E.64 R2, desc[UR36][R4.64] ;  /* 0x0000002404027981 */ /* 0x000ea4000c1e1b00 */
[----:B--2---:R-:W0:Y:S02]  /*1b00*/  F2I.S64.F64.TRUNC R2, R2 ;  /* 0x0000000200027311 */ /* 0x004e24000030d900 */
[----:B0-----:R-:W-:Y:S01]  /*1b10*/  PRMT R19, R2, 0x7610, R19 ;  /* 0x0000761002137816 */ /* 0x001fe20000000013 */
[----:B------:R-:W-:Y:S06]  /*1b20*/  BRA `(.L_x_16552) ;  /* 0x0000000800a47947 */ /* 0x000fec0003800000 */
.L_x_16547:
        /* <DEDUP_REMOVED lines=12> */
.L_x_16561:
[----:B------:R-:W2:Y:S02]  /*1bf0*/  LDG.E.64 R4, desc[UR36][R4.64] ;  /* 0x0000002404047981 */ /* 0x000ea4000c1e1b00 */
[----:B--2---:R-:W0:Y:S02]  /*1c00*/  F2I.S64.F64.TRUNC R2, R4 ;  /* 0x0000000400027311 */ /* 0x004e24000030d900 */
[----:B0-----:R-:W-:Y:S01]  /*1c10*/  PRMT R19, R2, 0x7610, R19 ;  /* 0x0000761002137816 */ /* 0x001fe20000000013 */
[----:B------:R-:W-:Y:S06]  /*1c20*/  BRA `(.L_x_16552) ;  /* 0x0000000800647947 */ /* 0x000fec0003800000 */
.L_x_16560:
        /* <DEDUP_REMOVED lines=27> */
.L_x_16563:
        /* <DEDUP_REMOVED lines=14> */
.L_x_16562:
[----:B------:R-:W2:Y:S02]  /*1ec0*/  LDG.E.U16 R2, desc[UR36][R4.64] ;  /* 0x0000002404027981 */ /* 0x000ea4000c1e1500 */
[----:B--2---:R-:W-:-:S06]  /*1ed0*/  IMAD.U32 R2, R2, 0x10000, RZ ;  /* 0x0001000002027824 */ /* 0x004fcc00078e00ff */
[----:B------:R-:W0:Y:S02]  /*1ee0*/  F2I.S64.TRUNC R2, R2 ;  /* 0x0000000200027311 */ /* 0x000e24000020d900 */
[----:B0-----:R-:W-:Y:S01]  /*1ef0*/  PRMT R19, R2, 0x7610, R19 ;  /* 0x0000761002137816 */ /* 0x001fe20000000013 */
[----:B------:R-:W-:Y:S06]  /*1f00*/  BRA `(.L_x_16552) ;  /* 0x0000000400ac7947 */ /* 0x000fec0003800000 */
.L_x_16559:
        /* <DEDUP_REMOVED lines=10> */
.L_x_16566:
        /* <DEDUP_REMOVED lines=21> */
.L_x_16570:
[----:B------:R-:W-:Y:S05]  /*2100*/  BSYNC.RECONVERGENT B1 ;  /* 0x0000000000017941 */ /* 0x000fea0003800200 */
.L_x_16569:
[----:B------:R-:W-:Y:S01]  /*2110*/  IMAD.SHL.U32 R0, R0, 0x100000, RZ ;  /* 0x0010000000007824 */ /* 0x000fe200078e00ff */
[----:B------:R-:W-:-:S04]  /*2120*/  LEA R2, R2, 0x3b800000, 0x17 ;  /* 0x3b80000002027811 */ /* 0x000fc800078eb8ff */
[----:B------:R-:W-:-:S07]  /*2130*/  LOP3.LUT R2, R2, R0, R7, 0xfe, !PT ;  /* 0x0000000002027212 */ /* 0x000fce00078efe07 */
.L_x_16568:
[----:B------:R-:W-:Y:S05]  /*2140*/  BSYNC.RECONVERGENT B0 ;  /* 0x0000000000007941 */ /* 0x000fea0003800200 */
.L_x_16567:
[----:B------:R-:W0:Y:S02]  /*2150*/  F2I.S64.TRUNC R2, R2 ;  /* 0x0000000200027311 */ /* 0x000e24000020d900 */
[----:B0-----:R-:W-:Y:S01]  /*2160*/  PRMT R19, R2, 0x7610, R19 ;  /* 0x0000761002137816 */ /* 0x001fe20000000013 */
[----:B------:R-:W-:Y:S06]  /*2170*/  BRA `(.L_x_16552) ;  /* 0x0000000400107947 */ /* 0x000fec0003800000 */
.L_x_16565:
        /* <DEDUP_REMOVED lines=21> */
.L_x_16574:
[----:B------:R-:W-:Y:S05]  /*22d0*/  BSYNC.RECONVERGENT B1 ;  /* 0x0000000000017941 */ /* 0x000fea0003800200 */
.L_x_16573:
[----:B------:R-:W-:Y:S01]  /*22e0*/  IMAD.SHL.U32 R0, R0, 0x200000, RZ ;  /* 0x0020000000007824 */ /* 0x000fe200078e00ff */
[----:B------:R-:W-:-:S04]  /*22f0*/  LEA R2, R2, 0x37800000, 0x17 ;  /* 0x3780000002027811 */ /* 0x000fc800078eb8ff */
[----:B------:R-:W-:-:S07]  /*2300*/  LOP3.LUT R2, R2, R0, R7, 0xfe, !PT ;  /* 0x0000000002027212 */ /* 0x000fce00078efe07 */
.L_x_16572:
[----:B------:R-:W-:Y:S05]  /*2310*/  BSYNC.RECONVERGENT B0 ;  /* 0x0000000000007941 */ /* 0x000fea0003800200 */
.L_x_16571:
[----:B------:R-:W0:Y:S02]  /*2320*/  F2I.S64.TRUNC R2, R2 ;  /* 0x0000000200027311 */ /* 0x000e24000020d900 */
[----:B0-----:R-:W-:Y:S01]  /*2330*/  PRMT R19, R2, 0x7610, R19 ;  /* 0x0000761002137816 */ /* 0x001fe20000000013 */
[----:B------:R-:W-:Y:S06]  /*2340*/  BRA `(.L_x_16552) ;  /* 0x00000000009c7947 */ /* 0x000fec0003800000 */
.L_x_16564:
[----:B------:R-:W-:-:S09]  /*2350*/  UISETP.NE.AND UP0, UPT, UR4, 0x1c, UPT ;  /* 0x0000001c0400788c */ /* 0x000fd2000bf05270 */
[----:B------:R-:W-:Y:S05]  /*2360*/  BRA.U !UP0, `(.L_x_16575) ;  /* 0x0000000108907547 */ /* 0x000fea000b800000 */
[----:B------:R-:W-:-:S09]  /*2370*/  UISETP.NE.AND UP0, UPT, UR4, 0x1d, UPT ;  /* 0x0000001d0400788c */ /* 0x000fd2000bf05270 */
[----:B------:R-:W-:Y:S05]  /*2380*/  BRA.U !UP0, `(.L_x_16576) ;  /* 0x0000000108807547 */ /* 0x000fea000b800000 */
[----:B------:R-:W-:-:S09]  /*2390*/  UISETP.NE.AND UP0, UPT, UR4, 0x2c, UPT ;  /* 0x0000002c0400788c */ /* 0x000fd2000bf05270 */
[----:B------:R-:W-:Y:S05]  /*23a0*/  BRA.U !UP0, `(.L_x_16577) ;  /* 0x0000000108487547 */ /* 0x000fea000b800000 */
.L_x_16551:
        /* <DEDUP_REMOVED lines=16> */
.L_x_16578:
[----:B------:R-:W-:Y:S01]  /*24b0*/  PRMT R19, RZ, 0x7610, R19 ;  /* 0x00007610ff137816 */ /* 0x000fe20000000013 */
[----:B------:R-:W-:Y:S06]  /*24c0*/  BRA `(.L_x_16552) ;  /* 0x00000000003c7947 */ /* 0x000fec0003800000 */
.L_x_16577:
        /* <DEDUP_REMOVED lines=8> */
.L_x_16580:
[----:B------:R-:W-:Y:S05]  /*2550*/  BSYNC.RECONVERGENT B0 ;  /* 0x0000000000007941 */ /* 0x000fea0003800200 */
.L_x_16579:
[----:B------:R-:W0:Y:S02]  /*2560*/  F2I.S64.TRUNC R2, R2 ;  /* 0x0000000200027311 */ /* 0x000e24000020d900 */
[----:B0-----:R-:W-:Y:S01]  /*2570*/  PRMT R19, R2, 0x7610, R19 ;  /* 0x0000761002137816 */ /* 0x001fe20000000013 */
[----:B------:R-:W-:Y:S06]  /*2580*/  BRA `(.L_x_16552) ;  /* 0x00000000000c7947 */ /* 0x000fec0003800000 */
.L_x_16576:
[----:B------:R2:W5:Y:S01]  /*2590*/  LDG.E.U8 R19, desc[UR36][R4.64] ;  /* 0x0000002404137981 */ /* 0x000562000c1e1100 */
[----:B------:R-:W-:Y:S05]  /*25a0*/  BRA `(.L_x_16552) ;  /* 0x0000000000047947 */ /* 0x000fea0003800000 */
.L_x_16575:
[----:B------:R1:W5:Y:S02]  /*25b0*/  LDG.E.U8 R19, desc[UR36][R4.64] ;  /* 0x0000002404137981 */ /* 0x000364000c1e1100 */
.L_x_16552:
        /* <DEDUP_REMOVED lines=16> */
.L_x_16584:
[----:B------:R3:W5:Y:S01]  /*26c0*/  LDG.E.U8 R0, desc[UR36][R4.64] ;  /* 0x0000002404007981 */ /* 0x000762000c1e1100 */
[----:B------:R-:W-:Y:S05]  /*26d0*/  BRA `(.L_x_16586) ;  /* 0x0000000c005c7947 */ /* 0x000fea0003800000 */
.L_x_16583:
        /* <DEDUP_REMOVED lines=8> */
.L_x_16588:
[----:B------:R1:W5:Y:S01]  /*2760*/  LDG.E.U8 R0, desc[UR36][R4.64] ;  /* 0x0000002404007981 */ /* 0x000362000c1e1100 */
[----:B------:R-:W-:Y:S05]  /*2770*/  BRA `(.L_x_16586) ;  /* 0x0000000c00347947 */ /* 0x000fea0003800000 */
.L_x_16587:
[----:B------:R2:W5:Y:S01]  /*2780*/  LDG.E.U16 R0, desc[UR36][R4.64] ;  /* 0x0000002404007981 */ /* 0x000562000c1e1500 */
[----:B------:R-:W-:Y:S05]  /*2790*/  BRA `(.L_x_16586) ;  /* 0x0000000c002c7947 */ /* 0x000fea0003800000 */
.L_x_16582:
        /* <DEDUP_REMOVED lines=10> */
.L_x_16590:
[----:B------:R-:W2:Y:S02]  /*2840*/  LDG.E.U16 R2, desc[UR36][R4.64] ;  /* 0x0000002404027981 */ /* 0x000ea4000c1e1500 */
[----:B--2---:R-:W-:-:S06]  /*2850*/  HADD2.F32 R2, -RZ, R2.H0_H0 ;  /* 0x20000002ff027230 */ /* 0x004fcc0000004100 */
[----:B------:R-:W0:Y:S02]  /*2860*/  F2I.S64.TRUNC R2, R2 ;  /* 0x0000000200027311 */ /* 0x000e24000020d900 */
[----:B0-----:R-:W-:Y:S01]  /*2870*/  PRMT R0, R2, 0x7610, R0 ;  /* 0x0000761002007816 */ /* 0x001fe20000000000 */
[----:B------:R-:W-:Y:S06]  /*2880*/  BRA `(.L_x_16586) ;  /* 0x0000000800f07947 */ /* 0x000fec0003800000 */
.L_x_16589:
        /* <DEDUP_REMOVED lines=10> */
.L_x_16592:
[----:B------:R-:W2:Y:S02]  /*2930*/  LDG.E.U16 R4, desc[UR36][R4.64] ;  /* 0x0000002404047981 */ /* 0x000ea4000c1e1500 */
[----:B--2---:R-:W-:-:S06]  /*2940*/  HADD2.F32 R2, -RZ, R4.H0_H0 ;  /* 0x20000004ff027230 */ /* 0x004fcc0000004100 */
[----:B------:R-:W0:Y:S02]  /*2950*/  F2I.S64.TRUNC R2, R2 ;  /* 0x0000000200027311 */ /* 0x000e24000020d900 */
[----:B0-----:R-:W-:Y:S01]  /*2960*/  PRMT R0, R2, 0x7610, R0 ;  /* 0x0000761002007816 */ /* 0x001fe20000000000 */
[----:B------:R-:W-:Y:S06]  /*2970*/  BRA `(.L_x_16586) ;  /* 0x0000000800b47947 */ /* 0x000fec0003800000 */
.L_x_16591:
[----:B------:R-:W2:Y:S02]  /*2980*/  LDG.E.64 R2, desc[UR36][R4.64] ;  /* 0x0000002404027981 */ /* 0x000ea4000c1e1b00 */
[----:B--2---:R-:W0:Y:S02]  /*2990*/  F2I.S64.F64.TRUNC R2, R2 ;  /* 0x0000000200027311 */ /* 0x004e24000030d900 */
[----:B0-----:R-:W-:Y:S01]  /*29a0*/  PRMT R0, R2, 0x7610, R0 ;  /* 0x0000761002007816 */ /* 0x001fe20000000000 */
[----:B------:R-:W-:Y:S06]  /*29b0*/  BRA `(.L_x_16586) ;  /* 0x0000000800a47947 */ /* 0x000fec0003800000 */
.L_x_16581:
        /* <DEDUP_REMOVED lines=12> */
.L_x_16595:
[----:B------:R-:W2:Y:S02]  /*2a80*/  LDG.E.64 R4, desc[UR36][R4.64] ;  /* 0x0000002404047981 */ /* 0x000ea4000c1e1b00 */
[----:B--2---:R-:W0:Y:S02]  /*2a90*/  F2I.S64.F64.TRUNC R2, R4 ;  /* 0x0000000400027311 */ /* 0x004e24000030d900 */
[----:B0-----:R-:W-:Y:S01]  /*2aa0*/  PRMT R0, R2, 0x7610, R0 ;  /* 0x0000761002007816 */ /* 0x001fe20000000000 */
[----:B------:R-:W-:Y:S06]  /*2ab0*/  BRA `(.L_x_16586) ;  /* 0x0000000800647947 */ /* 0x000fec0003800000 */
.L_x_16594:
        /* <DEDUP_REMOVED lines=27> */
.L_x_16597:
        /* <DEDUP_REMOVED lines=14> */
.L_x_16596:
[----:B------:R-:W2:Y:S02]  /*2d50*/  LDG.E.U16 R2, desc[UR36][R4.64] ;  /* 0x0000002404027981 */ /* 0x000ea4000c1e1500 */
[----:B--2---:R-:W-:-:S06]  /*2d60*/  IMAD.U32 R2, R2, 0x10000, RZ ;  /* 0x0001000002027824 */ /* 0x004fcc00078e00ff */
[----:B------:R-:W0:Y:S02]  /*2d70*/  F2I.S64.TRUNC R2, R2 ;  /* 0x0000000200027311 */ /* 0x000e24000020d900 */
[----:B0-----:R-:W-:Y:S01]  /*2d80*/  PRMT R0, R2, 0x7610, R0 ;  /* 0x0000761002007816 */ /* 0x001fe20000000000 */
[----:B------:R-:W-:Y:S06]  /*2d90*/  BRA `(.L_x_16586) ;  /* 0x0000000400ac7947 */ /* 0x000fec0003800000 */
.L_x_16593:
        /* <DEDUP_REMOVED lines=10> */
.L_x_16600:
        /* <DEDUP_REMOVED lines=21> */
.L_x_16604:
[----:B------:R-:W-:Y:S05]  /*2f90*/  BSYNC.RECONVERGENT B1 ;  /* 0x0000000000017941 */ /* 0x000fea0003800200 */
.L_x_16603:
[----:B------:R-:W-:Y:S01]  /*2fa0*/  IMAD.SHL.U32 R0, R0, 0x100000, RZ ;  /* 0x0010000000007824 */ /* 0x000fe200078e00ff */
[----:B------:R-:W-:-:S04]  /*2fb0*/  LEA R2, R2, 0x3b800000, 0x17 ;  /* 0x3b80000002027811 */ /* 0x000fc800078eb8ff */
[----:B------:R-:W-:-:S07]  /*2fc0*/  LOP3.LUT R2, R2, R0, R7, 0xfe, !PT ;  /* 0x0000000002027212 */ /* 0x000fce00078efe07 */
.L_x_16602:
[----:B------:R-:W-:Y:S05]  /*2fd0*/  BSYNC.RECONVERGENT B0 ;  /* 0x0000000000007941 */ /* 0x000fea0003800200 */
.L_x_16601:
[----:B------:R-:W0:Y:S02]  /*2fe0*/  F2I.S64.TRUNC R2, R2 ;  /* 0x0000000200027311 */ /* 0x000e24000020d900 */
[----:B0-----:R-:W-:Y:S01]  /*2ff0*/  PRMT R0, R2, 0x7610, R0 ;  /* 0x0000761002007816 */ /* 0x001fe20000000000 */
[----:B------:R-:W-:Y:S06]  /*3000*/  BRA `(.L_x_16586) ;  /* 0x0000000400107947 */ /* 0x000fec0003800000 */
.L_x_16599:
        /* <DEDUP_REMOVED lines=21> */
.L_x_16608:
[----:B------:R-:W-:Y:S05]  /*3160*/  BSYNC.RECONVERGENT B1 ;  /* 0x0000000000017941 */ /* 0x000fea0003800200 */
.L_x_16607:
[----:B------:R-:W-:Y:S01]  /*3170*/  IMAD.SHL.U32 R0, R0, 0x200000, RZ ;  /* 0x0020000000007824 */ /* 0x000fe200078e00ff */
[----:B------:R-:W-:-:S04]  /*3180*/  LEA R2, R2, 0x37800000, 0x17 ;  /* 0x3780000002027811 */ /* 0x000fc800078eb8ff */
[----:B------:R-:W-:-:S07]  /*3190*/  LOP3.LUT R2, R2, R0, R7, 0xfe, !PT ;  /* 0x0000000002027212 */ /* 0x000fce00078efe07 */
.L_x_16606:
[----:B------:R-:W-:Y:S05]  /*31a0*/  BSYNC.RECONVERGENT B0 ;  /* 0x0000000000007941 */ /* 0x000fea0003800200 */
.L_x_16605:
[----:B------:R-:W0:Y:S02]  /*31b0*/  F2I.S64.TRUNC R2, R2 ;  /* 0x0000000200027311 */ /* 0x000e24000020d900 */
[----:B0-----:R-:W-:Y:S01]  /*31c0*/  PRMT R0, R2, 0x7610, R0 ;  /* 0x0000761002007816 */ /* 0x001fe20000000000 */
[----:B------:R-:W-:Y:S06]  /*31d0*/  BRA `(.L_x_16586) ;  /* 0x00000000009c7947 */ /* 0x000fec0003800000 */
.L_x_16598:
[----:B------:R-:W-:-:S09]  /*31e0*/  UISETP.NE.AND UP0, UPT, UR4, 0x1c, UPT ;  /* 0x0000001c0400788c */ /* 0x000fd2000bf05270 */
[----:B------:R-:W-:Y:S05]  /*31f0*/  BRA.U !UP0, `(.L_x_16609) ;  /* 0x0000000108907547 */ /* 0x000fea000b800000 */
[----:B------:R-:W-:-:S09]  /*3200*/  UISETP.NE.AND UP0, UPT, UR4, 0x1d, UPT ;  /* 0x0000001d0400788c */ /* 0x000fd2000bf05270 */
[----:B------:R-:W-:Y:S05]  /*3210*/  BRA.U !UP0, `(.L_x_16610) ;  /* 0x0000000108807547 */ /* 0x000fea000b800000 */
[----:B------:R-:W-:-:S09]  /*3220*/  UISETP.NE.AND UP0, UPT, UR4, 0x2c, UPT ;  /* 0x0000002c0400788c */ /* 0x000fd2000bf05270 */
[----:B------:R-:W-:Y:S05]  /*3230*/  BRA.U !UP0, `(.L_x_16611) ;  /* 0x0000000108487547 */ /* 0x000fea000b800000 */
.L_x_16585:
        /* <DEDUP_REMOVED lines=16> */
.L_x_16612:
[----:B------:R-:W-:Y:S01]  /*3340*/  PRMT R0, RZ, 0x7610, R0 ;  /* 0x00007610ff007816 */ /* 0x000fe20000000000 */
[----:B------:R-:W-:Y:S06]  /*3350*/  BRA `(.L_x_16586) ;  /* 0x00000000003c7947 */ /* 0x000fec0003800000 */
.L_x_16611:
        /* <DEDUP_REMOVED lines=8> */
.L_x_16614:
[----:B------:R-:W-:Y:S05]  /*33e0*/  BSYNC.RECONVERGENT B0 ;  /* 0x0000000000007941 */ /* 0x000fea0003800200 */
.L_x_16613:
[----:B------:R-:W0:Y:S02]  /*33f0*/  F2I.S64.TRUNC R2, R2 ;  /* 0x0000000200027311 */ /* 0x000e24000020d900 */
[----:B0-----:R-:W-:Y:S01]  /*3400*/  PRMT R0, R2, 0x7610, R0 ;  /* 0x0000761002007816 */ /* 0x001fe20000000000 */
[----:B------:R-:W-:Y:S06]  /*3410*/  BRA `(.L_x_16586) ;  /* 0x00000000000c7947 */ /* 0x000fec0003800000 */
.L_x_16610:
[----:B------:R0:W5:Y:S01]  /*3420*/  LDG.E.U8 R0, desc[UR36][R4.64] ;  /* 0x0000002404007981 */ /* 0x000162000c1e1100 */
[----:B------:R-:W-:Y:S05]  /*3430*/  BRA `(.L_x_16586) ;  /* 0x0000000000047947 */ /* 0x000fea0003800000 */
.L_x_16609:
[----:B------:R0:W5:Y:S02]  /*3440*/  LDG.E.U8 R0, desc[UR36][R4.64] ;  /* 0x0000002404007981 */ /* 0x000164000c1e1100 */
.L_x_16586:
        /* <DEDUP_REMOVED lines=18> */
.L_x_16619:
[----:B------:R1:W-:Y:S01]  /*3570*/  STG.E.U8 desc[UR36][R2.64], R5 ;  /* 0x0000000502007986 */ /* 0x0003e2000c101124 */
[----:B------:R-:W-:Y:S05]  /*3580*/  BRA `(.L_x_16621) ;  /* 0x0000000c00547947 */ /* 0x000fea0003800000 */
.L_x_16618:
        /* <DEDUP_REMOVED lines=10> */
.L_x_16623:
[----:B------:R-:W-:-:S05]  /*3630*/  LOP3.LUT R5, R5, 0xff, RZ, 0xc0, !PT ;  /* 0x000000ff05057812 */ /* 0x000fca00078ec0ff */
[----:B------:R3:W-:Y:S01]  /*3640*/  STG.E desc[UR36][R2.64], R5 ;  /* 0x0000000502007986 */ /* 0x0007e2000c101924 */
[----:B------:R-:W-:Y:S05]  /*3650*/  BRA `(.L_x_16621) ;  /* 0x0000000c00207947 */ /* 0x000fea0003800000 */
.L_x_16622:
[----:B------:R-:W-:-:S05]  /*3660*/  LOP3.LUT R5, R5, 0xff, RZ, 0xc0, !PT ;  /* 0x000000ff05057812 */ /* 0x000fca00078ec0ff */
[----:B------:R2:W-:Y:S01]  /*3670*/  STG.E.U16 desc[UR36][R2.64], R5 ;  /* 0x0000000502007986 */ /* 0x0005e2000c101524 */
[----:B------:R-:W-:Y:S05]  /*3680*/  BRA `(.L_x_16621) ;  /* 0x0000000c00147947 */ /* 0x000fea0003800000 */
.L_x_16617:
        /* <DEDUP_REMOVED lines=10> */
.L_x_16625:
[----:B------:R-:W-:-:S04]  /*3730*/  LOP3.LUT R5, R5, 0xff, RZ, 0xc0, !PT ;  /* 0x000000ff05057812 */ /* 0x000fc800078ec0ff */
[----:B------:R-:W0:Y:S02]  /*3740*/  I2F.U16 R0, R5 ;  /* 0x0000000500007306 */ /* 0x000e240000101000 */
[----:B0-----:R-:W-:-:S05]  /*3750*/  F2FP.F16.F32.PACK_AB R0, RZ, R0 ;  /* 0x00000000ff00723e */ /* 0x001fca00000000ff */
[----:B------:R0:W-:Y:S01]  /*3760*/  STG.E.U16 desc[UR36][R2.64], R0 ;  /* 0x0000000002007986 */ /* 0x0001e2000c101524 */
[----:B------:R-:W-:Y:S05]  /*3770*/  BRA `(.L_x_16621) ;  /* 0x0000000800d87947 */ /* 0x000fea0003800000 */
.L_x_16624:
        /* <DEDUP_REMOVED lines=11> */
.L_x_16627:
[----:B------:R-:W-:-:S06]  /*3830*/  LOP3.LUT R5, R5, 0xff, RZ, 0xc0, !PT ;  /* 0x000000ff05057812 */ /* 0x000fcc00078ec0ff */
[----:B------:R-:W0:Y:S02]  /*3840*/  I2F.U16 R5, R5 ;  /* 0x0000000500057306 */ /* 0x000e240000101000 */
[----:B0-----:R-:W-:-:S04]  /*3850*/  F2FP.F16.F32.PACK_AB R5, RZ, R5 ;  /* 0x00000005ff05723e */ /* 0x001fc800000000ff */
[----:B------:R-:W-:-:S05]  /*3860*/  PRMT R5, R5, 0x5410, RZ ;  /* 0x0000541005057816 */ /* 0x000fca00000000ff */
[----:B------:R0:W-:Y:S01]  /*3870*/  STG.E desc[UR36][R2.64], R5 ;  /* 0x0000000502007986 */ /* 0x0001e2000c101924 */
[----:B------:R-:W-:Y:S05]  /*3880*/  BRA `(.L_x_16621) ;  /* 0x0000000800947947 */ /* 0x000fea0003800000 */
.L_x_16626:
[----:B------:R-:W-:-:S06]  /*3890*/  LOP3.LUT R5, R5, 0xff, RZ, 0xc0, !PT ;  /* 0x000000ff05057812 */ /* 0x000fcc00078ec0ff */
[----:B------:R-:W0:Y:S02]  /*38a0*/  I2F.F64.U16 R4, R5 ;  /* 0x0000000500047312 */ /* 0x000e240000101800 */
[----:B0-----:R0:W-:Y:S01]  /*38b0*/  STG.E.64 desc[UR36][R2.64], R4 ;  /* 0x0000000402007986 */ /* 0x0011e2000c101b24 */
[----:B------:R-:W-:Y:S05]  /*38c0*/  BRA `(.L_x_16621) ;  /* 0x0000000800847947 */ /* 0x000fea0003800000 */
.L_x_16616:
        /* <DEDUP_REMOVED lines=12> */
.L_x_16630:
[----:B------:R-:W-:Y:S02]  /*3990*/  LOP3.LUT R5, R5, 0xff, RZ, 0xc0, !PT ;  /* 0x000000ff05057812 */ /* 0x000fe400078ec0ff */
[----:B------:R-:W-:-:S04]  /*39a0*/  CS2R R6, SRZ ;  /* 0x0000000000067805 */ /* 0x000fc8000001ff00 */
[----:B------:R-:W0:Y:S02]  /*39b0*/  I2F.F64.U16 R4, R5 ;  /* 0x0000000500047312 */ /* 0x000e240000101800 */
[----:B0-----:R0:W-:Y:S01]  /*39c0*/  STG.E.128 desc[UR36][R2.64], R4 ;  /* 0x0000000402007986 */ /* 0x0011e2000c101d24 */
[----:B------:R-:W-:Y:S05]  /*39d0*/  BRA `(.L_x_16621) ;  /* 0x0000000800407947 */ /* 0x000fea0003800000 */
.L_x_16629:
        /* <DEDUP_REMOVED lines=18> */
.L_x_16634:
[----:B------:R-:W-:Y:S05]  /*3b00*/  BSYNC.RECONVERGENT B0 ;  /* 0x0000000000007941 */ /* 0x000fea0003800200 */
.L_x_16633:
[----:B------:R0:W-:Y:S01]  /*3b10*/  STG.E.U8 desc[UR36][R2.64], R5 ;  /* 0x0000000502007986 */ /* 0x0001e2000c101124 */
[----:B------:R-:W-:Y:S05]  /*3b20*/  BRA `(.L_x_16621) ;  /* 0x0000000400ec7947 */ /* 0x000fea0003800000 */
.L_x_16632:
        /* <DEDUP_REMOVED lines=17> */
.L_x_16631:
[----:B------:R-:W-:-:S04]  /*3c40*/  LOP3.LUT R5, R5, 0xff, RZ, 0xc0, !PT ;  /* 0x000000ff05057812 */ /* 0x000fc800078ec0ff */
[----:B------:R-:W0:Y:S02]  /*3c50*/  I2F.U16 R0, R5 ;  /* 0x0000000500007306 */ /* 0x000e240000101000 */
[----:B0-----:R-:W-:-:S05]  /*3c60*/  F2FP.BF16.F32.PACK_AB R0, RZ, R0 ;  /* 0x00000000ff00723e */ /* 0x001fca00000010ff */
[----:B------:R0:W-:Y:S01]  /*3c70*/  STG.E.U16 desc[UR36][R2.64], R0 ;  /* 0x0000000002007986 */ /* 0x0001e2000c101524 */
[----:B------:R-:W-:Y:S05]  /*3c80*/  BRA `(.L_x_16621) ;  /* 0x0000000400947947 */ /* 0x000fea0003800000 */
.L_x_16628:
        /* <DEDUP_REMOVED lines=11> */
.L_x_16637:
        /* <DEDUP_REMOVED lines=13> */
.L_x_16640:
[----:B------:R-:W-:-:S04]  /*3e10*/  SHF.R.U32.HI R0, RZ, 0x14, R5 ;  /* 0x00000014ff007819 */ /* 0x000fc80000011605 */
[----:B------:R-:W-:-:S04]  /*3e20*/  LOP3.LUT R0, R0, 0x1, RZ, 0xc0, !PT ;  /* 0x0000000100007812 */ /* 0x000fc800078ec0ff */
[----:B------:R-:W-:-:S04]  /*3e30*/  IADD3 R0, PT, PT, R5, 0x487ffff, R0 ;  /* 0x0487ffff05007810 */ /* 0x000fc80007ffe000 */
[----:B------:R-:W-:-:S04]  /*3e40*/  SHF.R.U32.HI R0, RZ, 0x14, R0 ;  /* 0x00000014ff007819 */ /* 0x000fc80000011600 */
[----:B------:R-:W-:-:S07]  /*3e50*/  LOP3.LUT R4, R0, 0xff, RZ, 0xc0, !PT ;  /* 0x000000ff00047812 */ /* 0x000fce00078ec0ff */
.L_x_16641:
[----:B------:R-:W-:-:S07]  /*3e60*/  PRMT R0, R4, 0x7610, R0 ;  /* 0x0000761004007816 */ /* 0x000fce0000000000 */
.L_x_16639:
[----:B------:R-:W-:Y:S05]  /*3e70*/  BSYNC.RECONVERGENT B0 ;  /* 0x0000000000007941 */ /* 0x000fea0003800200 */
.L_x_16638:
[----:B------:R0:W-:Y:S01]  /*3e80*/  STG.E.U8 desc[UR36][R2.64], R0 ;  /* 0x0000000002007986 */ /* 0x0001e2000c101124 */
[----:B------:R-:W-:Y:S05]  /*3e90*/  BRA `(.L_x_16621) ;  /* 0x0000000400107947 */ /* 0x000fea0003800000 */
.L_x_16636:
        /* <DEDUP_REMOVED lines=13> */
.L_x_16644:
[----:B------:R-:W-:-:S04]  /*3f70*/  SHF.R.U32.HI R0, RZ, 0x15, R5 ;  /* 0x00000015ff007819 */ /* 0x000fc80000011605 */
[----:B------:R-:W-:-:S04]  /*3f80*/  LOP3.LUT R0, R0, 0x1, RZ, 0xc0, !PT ;  /* 0x0000000100007812 */ /* 0x000fc800078ec0ff */
[----:B------:R-:W-:-:S04]  /*3f90*/  IADD3 R0, PT, PT, R5, 0x88fffff, R0 ;  /* 0x088fffff05007810 */ /* 0x000fc80007ffe000 */
[----:B------:R-:W-:-:S04]  /*3fa0*/  SHF.R.U32.HI R0, RZ, 0x15, R0 ;  /* 0x00000015ff007819 */ /* 0x000fc80000011600 */
[----:B------:R-:W-:-:S07]  /*3fb0*/  LOP3.LUT R4, R0, 0xff, RZ, 0xc0, !PT ;  /* 0x000000ff00047812 */ /* 0x000fce00078ec0ff */
.L_x_16645:
[----:B------:R-:W-:-:S07]  /*3fc0*/  PRMT R0, R4, 0x7610, R0 ;  /* 0x0000761004007816 */ /* 0x000fce0000000000 */
.L_x_16643:
[----:B------:R-:W-:Y:S05]  /*3fd0*/  BSYNC.RECONVERGENT B0 ;  /* 0x0000000000007941 */ /* 0x000fea0003800200 */
.L_x_16642:
[----:B------:R0:W-:Y:S01]  /*3fe0*/  STG.E.U8 desc[UR36][R2.64], R0 ;  /* 0x0000000002007986 */ /* 0x0001e2000c101124 */
[----:B------:R-:W-:Y:S05]  /*3ff0*/  BRA `(.L_x_16621) ;  /* 0x0000000000b87947 */ /* 0x000fea0003800000 */
.L_x_16635:
[----:B------:R-:W-:-:S09]  /*4000*/  UISETP.NE.AND UP0, UPT, UR4, 0x1c, UPT ;  /* 0x0000001c0400788c */ /* 0x000fd2000bf05270 */
[----:B------:R-:W-:Y:S05]  /*4010*/  BRA.U !UP0, `(.L_x_16646) ;  /* 0x0000000108a87547 */ /* 0x000fea000b800000 */
[----:B------:R-:W-:-:S09]  /*4020*/  UISETP.NE.AND UP0, UPT, UR4, 0x1d, UPT ;  /* 0x0000001d0400788c */ /* 0x000fd2000bf05270 */
[----:B------:R-:W-:Y:S05]  /*4030*/  BRA.U !UP0, `(.L_x_16647) ;  /* 0x0000000108907547 */ /* 0x000fea000b800000 */
[----:B------:R-:W-:-:S09]  /*4040*/  UISETP.NE.AND UP0, UPT, UR4, 0x2c, UPT ;  /* 0x0000002c0400788c */ /* 0x000fd2000bf05270 */
[----:B------:R-:W-:Y:S05]  /*4050*/  BRA.U !UP0, `(.L_x_16648) ;  /* 0x0000000108447547 */ /* 0x000fea000b800000 */
.L_x_16620:
        /* <DEDUP_REMOVED lines=16> */
.L_x_16649:
[----:B------:R-:W-:Y:S05]  /*4160*/  BRA `(.L_x_16621) ;  /* 0x00000000005c7947 */ /* 0x000fea0003800000 */
.L_x_16648:
        /* <DEDUP_REMOVED lines=17> */
.L_x_16647:
[----:B------:R-:W-:Y:S01]  /*4280*/  LOP3.LUT R4, R5, 0xff, RZ, 0xc0, !PT ;  /* 0x000000ff05047812 */ /* 0x000fe200078ec0ff */
[----:B------:R-:W-:-:S05]  /*4290*/  HFMA2 R5, -RZ, RZ, 0, 0 ;  /* 0x00000000ff057431 */ /* 0x000fca00000001ff */
[----:B------:R0:W-:Y:S01]  /*42a0*/  STG.E.64 desc[UR36][R2.64], R4 ;  /* 0x0000000402007986 */ /* 0x0001e2000c101b24 */
[----:B------:R-:W-:Y:S05]  /*42b0*/  BRA `(.L_x_16621) ;  /* 0x0000000000087947 */ /* 0x000fea0003800000 */
.L_x_16646:
[----:B------:R-:W-:-:S05]  /*42c0*/  LOP3.LUT R5, R5, 0xff, RZ, 0xc0, !PT ;  /* 0x000000ff05057812 */ /* 0x000fca00078ec0ff */
[----:B------:R0:W-:Y:S02]  /*42d0*/  STG.E desc[UR36][R2.64], R5 ;  /* 0x0000000502007986 */ /* 0x0001e4000c101924 */
.L_x_16621:
[----:B------:R-:W-:Y:S05]  /*42e0*/  BSYNC.RECONVERGENT B6 ;  /* 0x0000000000067941 */ /* 0x000fea0003800200 */
.L_x_16615:
[----:B------:R-:W-:-:S07]  /*42f0*/  VIADD R17, R17, 0x80 ;  /* 0x0000008011117836 */ /* 0x000fce0000000000 */
.L_x_16545:
[----:B------:R-:W-:Y:S05]  /*4300*/  BSYNC.RECONVERGENT B7 ;  /* 0x0000000000077941 */ /* 0x000fea0003800200 */
.L_x_16544:
        /* <DEDUP_REMOVED lines=358> */
.L_x_16652:
        /* <DEDUP_REMOVED lines=16> */
.L_x_16656:
[----:B------:R3:W5:Y:S01]  /*5a70*/  LDG.E.U8 R19, desc[UR36][R4.64] ;  /* 0x0000002404137981 */ /* 0x000762000c1e1100 */
[----:B------:R-:W-:Y:S05]  /*5a80*/  BRA `(.L_x_16658) ;  /* 0x0000000c005c7947 */ /* 0x000fea0003800000 */
.L_x_16655:
        /* <DEDUP_REMOVED lines=8> */
.L_x_16660:
[----:B------:R0:W5:Y:S01]  /*5b10*/  LDG.E.U8 R19, desc[UR36][R4.64] ;  /* 0x0000002404137981 */ /* 0x000162000c1e1100 */
[----:B------:R-:W-:Y:S05]  /*5b20*/  BRA `(.L_x_16658) ;  /* 0x0000000c00347947 */ /* 0x000fea0003800000 */
.L_x_16659:
[----:B------:R0:W5:Y:S01]  /*5b30*/  LDG.E.U16 R19, desc[UR36][R4.64] ;  /* 0x0000002404137981 */ /* 0x000162000c1e1500 */
[----:B------:R-:W-:Y:S05]  /*5b40*/  BRA `(.L_x_16658) ;  /* 0x0000000c002c7947 */ /* 0x000fea0003800000 */
.L_x_16654:
        /* <DEDUP_REMOVED lines=10> */
.L_x_16662:
[----:B------:R-:W2:Y:S02]  /*5bf0*/  LDG.E.U16 R2, desc[UR36][R4.64] ;  /* 0x0000002404027981 */ /* 0x000ea4000c1e1500 */
[----:B--2---:R-:W-:-:S06]  /*5c00*/  HADD2.F32 R2, -RZ, R2.H0_H0 ;  /* 0x20000002ff027230 */ /* 0x004fcc0000004100 */
[----:B------:R-:W0:Y:S02]  /*5c10*/  F2I.S64.TRUNC R2, R2 ;  /* 0x0000000200027311 */ /* 0x000e24000020d900 */
[----:B0-----:R-:W-:Y:S01]  /*5c20*/  PRMT R19, R2, 0x7610, R19 ;  /* 0x0000761002137816 */ /* 0x001fe20000000013 */
[----:B------:R-:W-:Y:S06]  /*5c30*/  BRA `(.L_x_16658) ;  /* 0x0000000800f07947 */ /* 0x000fec0003800000 */
.L_x_16661:
        /* <DEDUP_REMOVED lines=10> */
.L_x_16664:
[----:B------:R-:W2:Y:S02]  /*5ce0*/  LDG.E.U16 R4, desc[UR36][R4.64] ;  /* 0x0000002404047981 */ /* 0x000ea4000c1e1500 */
[----:B--2---:R-:W-:-:S06]  /*5cf0*/  HADD2.F32 R2, -RZ, R4.H0_H0 ;  /* 0x20000004ff027230 */ /* 0x004fcc0000004100 */
[----:B------:R-:W0:Y:S02]  /*5d00*/  F2I.S64.TRUNC R2, R2 ;  /* 0x0000000200027311 */ /* 0x000e24000020d900 */
[----:B0-----:R-:W-:Y:S01]  /*5d10*/  PRMT R19, R2, 0x7610, R19 ;  /* 0x0000761002137816 */ /* 0x001fe20000000013 */
[----:B------:R-:W-:Y:S06]  /*5d20*/  BRA `(.L_x_16658) ;  /* 0x0000000800b47947 */ /* 0x000fec0003800000 */
.L_x_16663:
[----:B------:R-:W2:Y:S02]  /*5d30*/  LDG.E.64 R2, desc[UR36][R4.64] ;  /* 0x0000002404027981 */ /* 0x000ea4000c1e1b00 */
[----:B--2---:R-:W0:Y:S02]  /*5d40*/  F2I.S64.F64.TRUNC R2, R2 ;  /* 0x0000000200027311 */ /* 0x004e24000030d900 */
[----:B0-----:R-:W-:Y:S01]  /*5d50*/  PRMT R19, R2, 0x7610, R19 ;  /* 0x0000761002137816 */ /* 0x001fe20000000013 */
[----:B------:R-:W-:Y:S06]  /*5d60*/  BRA `(.L_x_16658) ;  /* 0x0000000800a47947 */ /* 0x000fec0003800000 */
.L_x_16653:
        /* <DEDUP_REMOVED lines=12> */
.L_x_16667:
[----:B------:R-:W2:Y:S02]  /*5e30*/  LDG.E.64 R4, desc[UR36][R4.64] ;  /* 0x0000002404047981 */ /* 0x000ea4000c1e1b00 */
[----:B--2---:R-:W0:Y:S02]  /*5e40*/  F2I.S64.F64.TRUNC R2, R4 ;  /* 0x0000000400027311 */ /* 0x004e24000030d900 */
[----:B0-----:R-:W-:Y:S01]  /*5e50*/  PRMT R19, R2, 0x7610, R19 ;  /* 0x0000761002137816 */ /* 0x001fe20000000013 */
[----:B------:R-:W-:Y:S06]  /*5e60*/  BRA `(.L_x_16658) ;  /* 0x0000000800647947 */ /* 0x000fec0003800000 */
.L_x_16666:
        /* <DEDUP_REMOVED lines=27> */
.L_x_16669:
        /* <DEDUP_REMOVED lines=14> */
.L_x_16668:
[----:B------:R-:W2:Y:S02]  /*6100*/  LDG.E.U16 R2, desc[UR36][R4.64] ;  /* 0x0000002404027981 */ /* 0x000ea4000c1e1500 */
[----:B--2---:R-:W-:-:S06]  /*6110*/  SHF.L.U32 R2, R2, 0x10, RZ ;  /* 0x0000001002027819 */ /* 0x004fcc00000006ff */
[----:B------:R-:W0:Y:S02]  /*6120*/  F2I.S64.TRUNC R2, R2 ;  /* 0x0000000200027311 */ /* 0x000e24000020d900 */
[----:B0-----:R-:W-:Y:S01]  /*6130*/  PRMT R19, R2, 0x7610, R19 ;  /* 0x0000761002137816 */ /* 0x001fe20000000013 */
[----:B------:R-:W-:Y:S06]  /*6140*/  BRA `(.L_x_16658) ;  /* 0x0000000400ac7947 */ /* 0x000fec0003800000 */
.L_x_16665:
        /* <DEDUP_REMOVED lines=10> */
.L_x_16672:
        /* <DEDUP_REMOVED lines=21> */
.L_x_16676:
[----:B------:R-:W-:Y:S05]  /*6340*/  BSYNC.RECONVERGENT B1 ;  /* 0x0000000000017941 */ /* 0x000fea0003800200 */
.L_x_16675:
[----:B------:R-:W-:Y:S02]  /*6350*/  SHF.L.U32 R0, R0, 0x14, RZ ;  /* 0x0000001400007819 */ /* 0x000fe400000006ff */
[----:B------:R-:W-:-:S04]  /*6360*/  LEA R2, R2, 0x3b800000, 0x17 ;  /* 0x3b80000002027811 */ /* 0x000fc800078eb8ff */
[----:B------:R-:W-:-:S07]  /*6370*/  LOP3.LUT R2, R2, R0, R7, 0xfe, !PT ;  /* 0x0000000002027212 */ /* 0x000fce00078efe07 */
.L_x_16674:
[----:B------:R-:W-:Y:S05]  /*6380*/  BSYNC.RECONVERGENT B0 ;  /* 0x0000000000007941 */ /* 0x000fea0003800200 */
.L_x_16673:
[----:B------:R-:W0:Y:S02]  /*6390*/  F2I.S64.TRUNC R2, R2 ;  /* 0x0000000200027311 */ /* 0x000e24000020d900 */
[----:B0-----:R-:W-:Y:S01]  /*63a0*/  PRMT R19, R2, 0x7610, R19 ;  /* 0x0000761002137816 */ /* 0x001fe20000000013 */
[----:B------:R-:W-:Y:S06]  /*63b0*/  BRA `(.L_x_16658) ;  /* 0x0000000400107947 */ /* 0x000fec0003800000 */
.L_x_16671:
        /* <DEDUP_REMOVED lines=21> */
.L_x_16680:
[----:B------:R-:W-:Y:S05]  /*6510*/  BSYNC.RECONVERGENT B1 ;  /* 0x0000000000017941 */ /* 0x000fea0003800200 */
.L_x_16679:
[----:B------:R-:W-:Y:S02]  /*6520*/  SHF.L.U32 R0, R0, 0x15, RZ ;  /* 0x0000001500007819 */ /* 0x000fe400000006ff */
[----:B------:R-:W-:-:S04]  /*6530*/  LEA R2, R2, 0x37800000, 0x17 ;  /* 0x3780000002027811 */ /* 0x000fc800078eb8ff */
[----:B------:R-:W-:-:S07]  /*6540*/  LOP3.LUT R2, R2, R0, R7, 0xfe, !PT ;  /* 0x0000000002027212 */ /* 0x000fce00078efe07 */
.L_x_16678:
[----:B------:R-:W-:Y:S05]  /*6550*/  BSYNC.RECONVERGENT B0 ;  /* 0x0000000000007941 */ /* 0x000fea0003800200 */
.L_x_16677:
[----:B------:R-:W0:Y:S02]  /*6560*/  F2I.S64.TRUNC R2, R2 ;  /* 0x0000000200027311 */ /* 0x000e24000020d900 */
[----:B0-----:R-:W-:Y:S01]  /*6570*/  PRMT R19, R2, 0x7610, R19 ;  /* 0x0000761002137816 */ /* 0x001fe20000000013 */
[----:B------:R-:W-:Y:S06]  /*6580*/  BRA `(.L_x_16658) ;  /* 0x00000000009c7947 */ /* 0x000fec0003800000 */
.L_x_16670:
        /* <DEDUP_REMOVED lines=14> */
.L_x_16684:
[----:B------:R-:W-:Y:S05]  /*6670*/  BSYNC.RECONVERGENT B0 ;  /* 0x0000000000007941 */ /* 0x000fea0003800200 */
.L_x_16683:
[----:B------:R-:W0:Y:S02]  /*6680*/  F2I.S64.TRUNC R2, R2 ;  /* 0x0000000200027311 */ /* 0x000e24000020d900 */
[----:B0-----:R-:W-:Y:S01]  /*6690*/  PRMT R19, R2, 0x7610, R19 ;  /* 0x0000761002137816 */ /* 0x001fe20000000013 */
[----:B------:R-:W-:Y:S06]  /*66a0*/  BRA `(.L_x_16658) ;  /* 0x0000000000547947 */ /* 0x000fec0003800000 */
.L_x_16657:
        /* <DEDUP_REMOVED lines=16> */
.L_x_16685:
[----:B------:R-:W-:Y:S01]  /*67b0*/  PRMT R19, RZ, 0x7610, R19 ;  /* 0x00007610ff137816 */ /* 0x000fe20000000013 */
[----:B------:R-:W-:Y:S06]  /*67c0*/  BRA `(.L_x_16658) ;  /* 0x00000000000c7947 */ /* 0x000fec0003800000 */
.L_x_16682:
[----:B------:R2:W5:Y:S01]  /*67d0*/  LDG.E.U8 R19, desc[UR36][R4.64] ;  /* 0x0000002404137981 */ /* 0x000562000c1e1100 */
[----:B------:R-:W-:Y:S05]  /*67e0*/  BRA `(.L_x_16658) ;  /* 0x0000000000047947 */ /* 0x000fea0003800000 */
.L_x_16681:
[----:B------:R1:W5:Y:S02]  /*67f0*/  LDG.E.U8 R19, desc[UR36][R4.64] ;  /* 0x0000002404137981 */ /* 0x000364000c1e1100 */
.L_x_16658:
        /* <DEDUP_REMOVED lines=16> */
.L_x_16689:
[----:B------:R0:W5:Y:S01]  /*6900*/  LDG.E.U8 R0, desc[UR36][R4.64] ;  /* 0x0000002404007981 */ /* 0x000162000c1e1100 */
[----:B------:R-:W-:Y:S05]  /*6910*/  BRA `(.L_x_16691) ;  /* 0x0000000c005c7947 */ /* 0x000fea0003800000 */
.L_x_16688:
        /* <DEDUP_REMOVED lines=8> */
.L_x_16693:
[----:B------:R3:W5:Y:S01]  /*69a0*/  LDG.E.U8 R0, desc[UR36][R4.64] ;  /* 0x0000002404007981 */ /* 0x000762000c1e1100 */
[----:B------:R-:W-:Y:S05]  /*69b0*/  BRA `(.L_x_16691) ;  /* 0x0000000c00347947 */ /* 0x000fea0003800000 */
.L_x_16692:
[----:B------:R0:W5:Y:S01]  /*69c0*/  LDG.E.U16 R0, desc[UR36][R4.64] ;  /* 0x0000002404007981 */ /* 0x000162000c1e1500 */
[----:B------:R-:W-:Y:S05]  /*69d0*/  BRA `(.L_x_16691) ;  /* 0x0000000c002c7947 */ /* 0x000fea0003800000 */
.L_x_16687:
        /* <DEDUP_REMOVED lines=10> */
.L_x_16695:
[----:B------:R-:W2:Y:S02]  /*6a80*/  LDG.E.U16 R2, desc[UR36][R4.64] ;  /* 0x0000002404027981 */ /* 0x000ea4000c1e1500 */
[----:B--2---:R-:W-:-:S06]  /*6a90*/  HADD2.F32 R2, -RZ, R2.H0_H0 ;  /* 0x20000002ff027230 */ /* 0x004fcc0000004100 */
[----:B------:R-:W0:Y:S02]  /*6aa0*/  F2I.S64.TRUNC R2, R2 ;  /* 0x0000000200027311 */ /* 0x000e24000020d900 */
[----:B0-----:R-:W-:Y:S01]  /*6ab0*/  PRMT R0, R2, 0x7610, R0 ;  /* 0x0000761002007816 */ /* 0x001fe20000000000 */
[----:B------:R-:W-:Y:S06]  /*6ac0*/  BRA `(.L_x_16691) ;  /* 0x0000000800f07947 */ /* 0x000fec0003800000 */
.L_x_16694:
        /* <DEDUP_REMOVED lines=10> */
.L_x_16697:
[----:B------:R-:W2:Y:S02]  /*6b70*/  LDG.E.U16 R4, desc[UR36][R4.64] ;  /* 0x0000002404047981 */ /* 0x000ea4000c1e1500 */
[----:B--2---:R-:W-:-:S06]  /*6b80*/  HADD2.F32 R2, -RZ, R4.H0_H0 ;  /* 0x20000004ff027230 */ /* 0x004fcc0000004100 */
[----:B------:R-:W0:Y:S02]  /*6b90*/  F2I.S64.TRUNC R2, R2 ;  /* 0x0000000200027311 */ /* 0x000e24000020d900 */
[----:B0-----:R-:W-:Y:S01]  /*6ba0*/  PRMT R0, R2, 0x7610, R0 ;  /* 0x0000761002007816 */ /* 0x001fe20000000000 */
[----:B------:R-:W-:Y:S06]  /*6bb0*/  BRA `(.L_x_16691) ;  /* 0x0000000800b47947 */ /* 0x000fec0003800000 */
.L_x_16696:
[----:B------:R-:W2:Y:S02]  /*6bc0*/  LDG.E.64 R2, desc[UR36][R4.64] ;  /* 0x0000002404027981 */ /* 0x000ea4000c1e1b00 */
[----:B--2---:R-:W0:Y:S02]  /*6bd0*/  F2I.S64.F64.TRUNC R2, R2 ;  /* 0x0000000200027311 */ /* 0x004e24000030d900 */
[----:B0-----:R-:W-:Y:S01]  /*6be0*/  PRMT R0, R2, 0x7610, R0 ;  /* 0x0000761002007816 */ /* 0x001fe20000000000 */
[----:B------:R-:W-:Y:S06]  /*6bf0*/  BRA `(.L_x_16691) ;  /* 0x0000000800a47947 */ /* 0x000fec0003800000 */
.L_x_16686:
        /* <DEDUP_REMOVED lines=12> */
.L_x_16700:
[----:B------:R-:W2:Y:S02]  /*6cc0*/  LDG.E.64 R4, desc[UR36][R4.64] ;  /* 0x0000002404047981 */ /* 0x000ea4000c1e1b00 */
[----:B--2---:R-:W0:Y:S02]  /*6cd0*/  F2I.S64.F64.TRUNC R2, R4 ;  /* 0x0000000400027311 */ /* 0x004e24000030d900 */
[----:B0-----:R-:W-:Y:S01]  /*6ce0*/  PRMT R0, R2, 0x7610, R0 ;  /* 0x0000761002007816 */ /* 0x001fe20000000000 */
[----:B------:R-:W-:Y:S06]  /*6cf0*/  BRA `(.L_x_16691) ;  /* 0x0000000800647947 */ /* 0x000fec0003800000 */
.L_x_16699:
        /* <DEDUP_REMOVED lines=27> */
.L_x_16702:
        /* <DEDUP_REMOVED lines=14> */
.L_x_16701:
[----:B------:R-:W2:Y:S02]  /*6f90*/  LDG.E.U16 R2, desc[UR36][R4.64] ;  /* 0x0000002404027981 */ /* 0x000ea4000c1e1500 */
[----:B--2---:R-:W-:-:S06]  /*6fa0*/  IMAD.U32 R2, R2, 0x10000, RZ ;  /* 0x0001000002027824 */ /* 0x004fcc00078e00ff */
[----:B------:R-:W0:Y:S02]  /*6fb0*/  F2I.S64.TRUNC R2, R2 ;  /* 0x0000000200027311 */ /* 0x000e24000020d900 */
[----:B0-----:R-:W-:Y:S01]  /*6fc0*/  PRMT R0, R2, 0x7610, R0 ;  /* 0x0000761002007816 */ /* 0x001fe20000000000 */
[----:B------:R-:W-:Y:S06]  /*6fd0*/  BRA `(.L_x_16691) ;  /* 0x0000000400ac7947 */ /* 0x000fec0003800000 */
.L_x_16698:
        /* <DEDUP_REMOVED lines=10> */
.L_x_16705:
        /* <DEDUP_REMOVED lines=21> */
.L_x_16709:
[----:B------:R-:W-:Y:S05]  /*71d0*/  BSYNC.RECONVERGENT B1 ;  /* 0x0000000000017941 */ /* 0x000fea0003800200 */
.L_x_16708:
[----:B------:R-:W-:Y:S01]  /*71e0*/  IMAD.SHL.U32 R0, R0, 0x100000, RZ ;  /* 0x0010000000007824 */ /* 0x000fe200078e00ff */
[----:B------:R-:W-:-:S04]  /*71f0*/  LEA R2, R2, 0x3b800000, 0x17 ;  /* 0x3b80000002027811 */ /* 0x000fc800078eb8ff */
[----:B------:R-:W-:-:S07]  /*7200*/  LOP3.LUT R2, R2, R0, R7, 0xfe, !PT ;  /* 0x0000000002027212 */ /* 0x000fce00078efe07 */
.L_x_16707:
[----:B------:R-:W-:Y:S05]  /*7210*/  BSYNC.RECONVERGENT B0 ;  /* 0x0000000000007941 */ /* 0x000fea0003800200 */
.L_x_16706:
[----:B------:R-:W0:Y:S02]  /*7220*/  F2I.S64.TRUNC R2, R2 ;  /* 0x0000000200027311 */ /* 0x000e24000020d900 */
[----:B0-----:R-:W-:Y:S01]  /*7230*/  PRMT R0, R2, 0x7610, R0 ;  /* 0x0000761002007816 */ /* 0x001fe20000000000 */
[----:B------:R-:W-:Y:S06]  /*7240*/  BRA `(.L_x_16691) ;  /* 0x0000000400107947 */ /* 0x000fec0003800000 */
.L_x_16704:
        /* <DEDUP_REMOVED lines=21> */
.L_x_16713:
[----:B------:R-:W-:Y:S05]  /*73a0*/  BSYNC.RECONVERGENT B1 ;  /* 0x0000000000017941 */ /* 0x000fea0003800200 */
.L_x_16712:
[----:B------:R-:W-:Y:S01]  /*73b0*/  IMAD.SHL.U32 R0, R0, 0x200000, RZ ;  /* 0x0020000000007824 */ /* 0x000fe200078e00ff */
[----:B------:R-:W-:-:S04]  /*73c0*/  LEA R2, R2, 0x37800000, 0x17 ;  /* 0x3780000002027811 */ /* 0x000fc800078eb8ff */
[----:B------:R-:W-:-:S07]  /*73d0*/  LOP3.LUT R2, R2, R0, R7, 0xfe, !PT ;  /* 0x0000000002027212 */ /* 0x000fce00078efe07 */
.L_x_16711:
[----:B------:R-:W-:Y:S05]  /*73e0*/  BSYNC.RECONVERGENT B0 ;  /* 0x0000000000007941 */ /* 0x000fea0003800200 */
.L_x_16710:
[----:B------:R-:W0:Y:S02]  /*73f0*/  F2I.S64.TRUNC R2, R2 ;  /* 0x0000000200027311 */ /* 0x000e24000020d900 */
[----:B0-----:R-:W-:Y:S01]  /*7400*/  PRMT R0, R2, 0x7610, R0 ;  /* 0x0000761002007816 */ /* 0x001fe20000000000 */
[----:B------:R-:W-:Y:S06]  /*7410*/  BRA `(.L_x_16691) ;  /* 0x00000000009c7947 */ /* 0x000fec0003800000 */
.L_x_16703:
        /* <DEDUP_REMOVED lines=14> */
.L_x_16717:
[----:B------:R-:W-:Y:S05]  /*7500*/  BSYNC.RECONVERGENT B0 ;  /* 0x0000000000007941 */ /* 0x000fea0003800200 */
.L_x_16716:
[----:B------:R-:W0:Y:S02]  /*7510*/  F2I.S64.TRUNC R2, R2 ;  /* 0x0000000200027311 */ /* 0x000e24000020d900 */
[----:B0-----:R-:W-:Y:S01]  /*7520*/  PRMT R0, R2, 0x7610, R0 ;  /* 0x0000761002007816 */ /* 0x001fe20000000000 */
[----:B------:R-:W-:Y:S06]  /*7530*/  BRA `(.L_x_16691) ;  /* 0x0000000000547947 */ /* 0x000fec0003800000 */
.L_x_16690:
        /* <DEDUP_REMOVED lines=16> */
.L_x_16718:
[----:B------:R-:W-:Y:S01]  /*7640*/  PRMT R0, RZ, 0x7610, R0 ;  /* 0x00007610ff007816 */ /* 0x000fe20000000000 */
[----:B------:R-:W-:Y:S06]  /*7650*/  BRA `(.L_x_16691) ;  /* 0x00000000000c7947 */ /* 0x000fec0003800000 */
.L_x_16715:
[----:B------:R1:W5:Y:S01]  /*7660*/  LDG.E.U8 R0, desc[UR36][R4.64] ;  /* 0x0000002404007981 */ /* 0x000362000c1e1100 */
[----:B------:R-:W-:Y:S05]  /*7670*/  BRA `(.L_x_16691) ;  /* 0x0000000000047947 */ /* 0x000fea0003800000 */
.L_x_16714:
[----:B------:R2:W5:Y:S02]  /*7680*/  LDG.E.U8 R0, desc[UR36][R4.64] ;  /* 0x0000002404007981 */ /* 0x000564000c1e1100 */
.L_x_16691:
        /* <DEDUP_REMOVED lines=18> */
.L_x_16723:
[----:B------:R4:W-:Y:S01]  /*77b0*/  STG.E.U8 desc[UR36][R2.64], R5 ;  /* 0x0000000502007986 */ /* 0x0009e2000c101124 */
[----:B------:R-:W-:Y:S05]  /*77c0*/  BRA `(.L_x_16725) ;  /* 0x0000000c00507947 */ /* 0x000fea0003800000 */
.L_x_16722:
        /* <DEDUP_REMOVED lines=10> */
.L_x_16727:
[----:B------:R-:W-:-:S05]  /*7870*/  LOP3.LUT R5, R5, 0xff, RZ, 0xc0, !PT ;  /* 0x000000ff05057812 */ /* 0x000fca00078ec0ff */
[----:B------:R2:W-:Y:S01]  /*7880*/  STG.E desc[UR36][R2.64], R5 ;  /* 0x0000000502007986 */ /* 0x0005e2000c101924 */
[----:B------:R-:W-:Y:S05]  /*7890*/  BRA `(.L_x_16725) ;  /* 0x0000000c001c7947 */ /* 0x000fea0003800000 */
.L_x_16726:
[----:B------:R-:W-:-:S05]  /*78a0*/  LOP3.LUT R5, R5, 0xff, RZ, 0xc0, !PT ;  /* 0x000000ff05057812 */ /* 0x000fca00078ec0ff */
[----:B------:R0:W-:Y:S01]  /*78b0*/  STG.E.U16 desc[UR36][R2.64], R5 ;  /* 0x0000000502007986 */ /* 0x0001e2000c101524 */
[----:B------:R-:W-:Y:S05]  /*78c0*/  BRA `(.L_x_16725) ;  /* 0x0000000c00107947 */ /* 0x000fea0003800000 */
.L_x_16721:
        /* <DEDUP_REMOVED lines=10> */
.L_x_16729:
[----:B------:R-:W-:-:S04]  /*7970*/  LOP3.LUT R5, R5, 0xff, RZ, 0xc0, !PT ;  /* 0x000000ff05057812 */ /* 0x000fc800078ec0ff */
[----:B------:R-:W0:Y:S02]  /*7980*/  I2F.U16 R0, R5 ;  /* 0x0000000500007306 */ /* 0x000e240000101000 */
[----:B0-----:R-:W-:-:S05]  /*7990*/  F2FP.F16.F32.PACK_AB R0, RZ, R0 ;  /* 0x00000000ff00723e */ /* 0x001fca00000000ff */
[----:B------:R0:W-:Y:S01]  /*79a0*/  STG.E.U16 desc[UR36][R2.64], R0 ;  /* 0x0000000002007986 */ /* 0x0001e2000c101524 */
[----:B------:R-:W-:Y:S05]  /*79b0*/  BRA `(.L_x_16725) ;  /* 0x0000000800d47947 */ /* 0x000fea0003800000 */
.L_x_16728:
        /* <DEDUP_REMOVED lines=11> */
.L_x_16731:
[----:B------:R-:W-:-:S06]  /*7a70*/  LOP3.LUT R5, R5, 0xff, RZ, 0xc0, !PT ;  /* 0x000000ff05057812 */ /* 0x000fcc00078ec0ff */
[----:B------:R-:W0:Y:S02]  /*7a80*/  I2F.U16 R5, R5 ;  /* 0x0000000500057306 */ /* 0x000e240000101000 */
[----:B0-----:R-:W-:-:S04]  /*7a90*/  F2FP.F16.F32.PACK_AB R5, RZ, R5 ;  /* 0x00000005ff05723e */ /* 0x001fc800000000ff */
[----:B------:R-:W-:-:S05]  /*7aa0*/  PRMT R5, R5, 0x5410, RZ ;  /* 0x0000541005057816 */ /* 0x000fca00000000ff */
[----:B------:R0:W-:Y:S01]  /*7ab0*/  STG.E desc[UR36][R2.64], R5 ;  /* 0x0000000502007986 */ /* 0x0001e2000c101924 */
[----:B------:R-:W-:Y:S05]  /*7ac0*/  BRA `(.L_x_16725) ;  /* 0x0000000800907947 */ /* 0x000fea0003800000 */
.L_x_16730:
[----:B------:R-:W-:-:S06]  /*7ad0*/  LOP3.LUT R5, R5, 0xff, RZ, 0xc0, !PT ;  /* 0x000000ff05057812 */ /* 0x000fcc00078ec0ff */
[----:B------:R-:W0:Y:S02]  /*7ae0*/  I2F.F64.U16 R4, R5 ;  /* 0x0000000500047312 */ /* 0x000e240000101800 */
[----:B0-----:R0:W-:Y:S01]  /*7af0*/  STG.E.64 desc[UR36][R2.64], R4 ;  /* 0x0000000402007986 */ /* 0x0011e2000c101b24 */
[----:B------:R-:W-:Y:S05]  /*7b00*/  BRA `(.L_x_16725) ;  /* 0x0000000800807947 */ /* 0x000fea0003800000 */
.L_x_16720:
        /* <DEDUP_REMOVED lines=13> */
.L_x_16735:
        /* <DEDUP_REMOVED lines=18> */
.L_x_16737:
[----:B------:R-:W-:Y:S05]  /*7d00*/  BSYNC.RECONVERGENT B0 ;  /* 0x0000000000007941 */ /* 0x000fea0003800200 */
.L_x_16736:
[----:B------:R0:W-:Y:S01]  /*7d10*/  STG.E.U8 desc[UR36][R2.64], R0 ;  /* 0x0000000002007986 */ /* 0x0001e2000c101124 */
[----:B------:R-:W-:Y:S05]  /*7d20*/  BRA `(.L_x_16725) ;  /* 0x0000000400f87947 */ /* 0x000fea0003800000 */
.L_x_16734:
        /* <DEDUP_REMOVED lines=18> */
.L_x_16739:
[----:B------:R-:W-:Y:S05]  /*7e50*/  BSYNC.RECONVERGENT B0 ;  /* 0x0000000000007941 */ /* 0x000fea0003800200 */
.L_x_16738:
[----:B------:R0:W-:Y:S01]  /*7e60*/  STG.E.U8 desc[UR36][R2.64], R0 ;  /* 0x0000000002007986 */ /* 0x0001e2000c101124 */
[----:B------:R-:W-:Y:S05]  /*7e70*/  BRA `(.L_x_16725) ;  /* 0x0000000400a47947 */ /* 0x000fea0003800000 */
.L_x_16733:
        /* <DEDUP_REMOVED lines=23> */
.L_x_16741:
[----:B------:R-:W-:Y:S01]  /*7ff0*/  LOP3.LUT R4, R5, 0xff, RZ, 0xc0, !PT ;  /* 0x000000ff05047812 */ /* 0x000fe200078ec0ff */
[----:B------:R-:W-:-:S05]  /*8000*/  IMAD.MOV.U32 R5, RZ, RZ, RZ ;  /* 0x000000ffff057224 */ /* 0x000fca00078e00ff */
[----:B------:R0:W-:Y:S01]  /*8010*/  STG.E.64 desc[UR36][R2.64], R4 ;  /* 0x0000000402007986 */ /* 0x0001e2000c101b24 */
[----:B------:R-:W-:Y:S05]  /*8020*/  BRA `(.L_x_16725) ;  /* 0x0000000400387947 */ /* 0x000fea0003800000 */
.L_x_16740:
[----:B------:R-:W-:-:S05]  /*8030*/  LOP3.LUT R5, R5, 0xff, RZ, 0xc0, !PT ;  /* 0x000000ff05057812 */ /* 0x000fca00078ec0ff */
[----:B------:R0:W-:Y:S01]  /*8040*/  STG.E desc[UR36][R2.64], R5 ;  /* 0x0000000502007986 */ /* 0x0001e2000c101924 */
[----:B------:R-:W-:Y:S05]  /*8050*/  BRA `(.L_x_16725) ;  /* 0x00000004002c7947 */ /* 0x000fea0003800000 */
.L_x_16732:
        /* <DEDUP_REMOVED lines=10> */
.L_x_16743:
[----:B------:R-:W-:Y:S02]  /*8100*/  LOP3.LUT R5, R5, 0xff, RZ, 0xc0, !PT ;  /* 0x000000ff05057812 */ /* 0x000fe400078ec0ff */
[----:B------:R-:W-:-:S04]  /*8110*/  CS2R R6, SRZ ;  /* 0x0000000000067805 */ /* 0x000fc8000001ff00 */
[----:B------:R-:W0:Y:S02]  /*8120*/  I2F.F64.U16 R4, R5 ;  /* 0x0000000500047312 */ /* 0x000e240000101800 */
[----:B0-----:R0:W-:Y:S01]  /*8130*/  STG.E.128 desc[UR36][R2.64], R4 ;  /* 0x0000000402007986 */ /* 0x0011e2000c101d24 */
[----:B------:R-:W-:Y:S05]  /*8140*/  BRA `(.L_x_16725) ;  /* 0x0000000000f07947 */ /* 0x000fea0003800000 */
.L_x_16742:
[----:B------:R-:W-:-:S09]  /*8150*/  UISETP.NE.AND UP0, UPT, UR4, 0xf, UPT ;  /* 0x0000000f0400788c */ /* 0x000fd2000bf05270 */
[----:B------:R-:W-:Y:S05]  /*8160*/  BRA.U !UP0, `(.L_x_16744) ;  /* 0x0000000108d87547 */ /* 0x000fea000b800000 */
[----:B------:R-:W-:-:S09]  /*8170*/  UISETP.NE.AND UP0, UPT, UR4, 0x17, UPT ;  /* 0x000000170400788c */ /* 0x000fd2000bf05270 */
[----:B------:R-:W-:Y:S05]  /*8180*/  BRA.U !UP0, `(.L_x_16745) ;  /* 0x0000000108887547 */ /* 0x000fea000b800000 */
[----:B------:R-:W-:-:S09]  /*8190*/  UISETP.NE.AND UP0, UPT, UR4, 0x18, UPT ;  /* 0x000000180400788c */ /* 0x000fd2000bf05270 */
[----:B------:R-:W-:Y:S05]  /*81a0*/  BRA.U !UP0, `(.L_x_16746) ;  /* 0x0000000108447547 */ /* 0x000fea000b800000 */
.L_x_16724:
        /* <DEDUP_REMOVED lines=16> */
.L_x_16747:
[----:B------:R-:W-:Y:S05]  /*82b0*/  BRA `(.L_x_16725) ;  /* 0x0000000000947947 */ /* 0x000fea0003800000 */
.L_x_16746:
        /* <DEDUP_REMOVED lines=12> */
.L_x_16749:
[----:B------:R-:W-:Y:S05]  /*8380*/  BSYNC.RECONVERGENT B0 ;  /* 0x0000000000007941 */ /* 0x000fea0003800200 */
.L_x_16748:
[----:B------:R0:W-:Y:S01]  /*8390*/  STG.E.U8 desc[UR36][R2.64], R5 ;  /* 0x0000000502007986 */ /* 0x0001e2000c101124 */
[----:B------:R-:W-:Y:S05]  /*83a0*/  BRA `(.L_x_16725) ;  /* 0x0000000000587947 */ /* 0x000fea0003800000 */
.L_x_16745:
        /* <DEDUP_REMOVED lines=13> */
.L_x_16750:
[----:B------:R-:W-:Y:S01]  /*8480*/  IMAD.MOV.U32 R5, RZ, RZ, 0x7f ;  /* 0x0000007fff057424 */ /* 0x000fe200078e00ff */
[----:B------:R-:W-:-:S04]  /*8490*/  ISETP.GT.U32.AND P0, PT, R7, 0x7f800000, PT ;  /* 0x7f8000000700780c */ /* 0x000fc80003f04070 */
[----:B------:R-:W-:-:S05]  /*84a0*/  SEL R5, R5, 0x7c, P0 ;  /* 0x0000007c05057807 */ /* 0x000fca0000000000 */
[----:B------:R0:W-:Y:S01]  /*84b0*/  STG.E.U8 desc[UR36][R2.64], R5 ;  /* 0x0000000502007986 */ /* 0x0001e2000c101124 */
[----:B------:R-:W-:Y:S05]  /*84c0*/  BRA `(.L_x_16725) ;  /* 0x0000000000107947 */ /* 0x000fea0003800000 */
.L_x_16744:
[----:B------:R-:W-:-:S04]  /*84d0*/  LOP3.LUT R5, R5, 0xff, RZ, 0xc0, !PT ;  /* 0x000000ff05057812 */ /* 0x000fc800078ec0ff */
[----:B------:R-:W0:Y:S02]  /*84e0*/  I2F.U16 R0, R5 ;  /* 0x0000000500007306 */ /* 0x000e240000101000 */
[----:B0-----:R-:W-:-:S05]  /*84f0*/  F2FP.BF16.F32.PACK_AB R0, RZ, R0 ;  /* 0x00000000ff00723e */ /* 0x001fca00000010ff */
[----:B------:R0:W-:Y:S02]  /*8500*/  STG.E.U16 desc[UR36][R2.64], R0 ;  /* 0x0000000002007986 */ /* 0x0001e4000c101524 */
.L_x_16725:
[----:B------:R-:W-:Y:S05]  /*8510*/  BSYNC.RECONVERGENT B6 ;  /* 0x0000000000067941 */ /* 0x000fea0003800200 */
.L_x_16719:
[----:B------:R-:W-:-:S07]  /*8520*/  VIADD R17, R17, 0x80 ;  /* 0x0000008011117836 */ /* 0x000fce0000000000 */
.L_x_16651:
[----:B------:R-:W-:Y:S05]  /*8530*/  BSYNC.RECONVERGENT B7 ;  /* 0x0000000000077941 */ /* 0x000fea0003800200 */
.L_x_16650:
        /* <DEDUP_REMOVED lines=358> */
.L_x_16753:
        /* <DEDUP_REMOVED lines=16> */
.L_x_16757:
[----:B------:R3:W5:Y:S01]  /*9ca0*/  LDG.E.U8 R19, desc[UR36][R4.64] ;  /* 0x0000002404137981 */ /* 0x000762000c1e1100 */
[----:B------:R-:W-:Y:S05]  /*9cb0*/  BRA `(.L_x_16759) ;  /* 0x0000000c005c7947 */ /* 0x000fea0003800000 */
.L_x_16756:
        /* <DEDUP_REMOVED lines=8> */
.L_x_16761:
[----:B------:R0:W5:Y:S01]  /*9d40*/  LDG.E.U8 R19, desc[UR36][R4.64] ;  /* 0x0000002404137981 */ /* 0x000162000c1e1100 */
[----:B------:R-:W-:Y:S05]  /*9d50*/  BRA `(.L_x_16759) ;  /* 0x0000000c00347947 */ /* 0x000fea0003800000 */
.L_x_16760:
[----:B------:R0:W5:Y:S01]  /*9d60*/  LDG.E.U16 R19, desc[UR36][R4.64] ;  /* 0x0000002404137981 */ /* 0x000162000c1e1500 */
[----:B------:R-:W-:Y:S05]  /*9d70*/  BRA `(.L_x_16759) ;  /* 0x0000000c002c7947 */ /* 0x000fea0003800000 */
.L_x_16755:
        /* <DEDUP_REMOVED lines=10> */
.L_x_16763:
[----:B------:R-:W2:Y:S02]  /*9e20*/  LDG.E.U16 R2, desc[UR36][R4.64] ;  /* 0x0000002404027981 */ /* 0x000ea4000c1e1500 */
[----:B--2---:R-:W-:-:S06]  /*9e30*/  HADD2.F32 R2, -RZ, R2.H0_H0 ;  /* 0x20000002ff027230 */ /* 0x004fcc0000004100 */
[----:B------:R-:W0:Y:S02]  /*9e40*/  F2I.S64.TRUNC R2, R2 ;  /* 0x0000000200027311 */ /* 0x000e24000020d900 */
[----:B0-----:R-:W-:Y:S01]  /*9e50*/  PRMT R19, R2, 0x7610, R19 ;  /* 0x0000761002137816 */ /* 0x001fe20000000013 */
[----:B------:R-:W-:Y:S06]  /*9e60*/  BRA `(.L_x_16759) ;  /* 0x0000000800f07947 */ /* 0x000fec0003800000 */
.L_x_16762:
        /* <DEDUP_REMOVED lines=10> */
.L_x_16765:
[----:B------:R-:W2:Y:S02]  /*9f10*/  LDG.E.U16 R4, desc[UR36][R4.64] ;  /* 0x0000002404047981 */ /* 0x000ea4000c1e1500 */
[----:B--2---:R-:W-:-:S06]  /*9f20*/  HADD2.F32 R2, -RZ, R4.H0_H0 ;  /* 0x20000004ff027230 */ /* 0x004fcc0000004100 */
[----:B------:R-:W0:Y:S02]  /*9f30*/  F2I.S64.TRUNC R2, R2 ;  /* 0x0000000200027311 */ /* 0x000e24000020d900 */
[----:B0-----:R-:W-:Y:S01]  /*9f40*/  PRMT R19, R2, 0x7610, R19 ;  /* 0x0000761002137816 */ /* 0x001fe20000000013 */
[----:B------:R-:W-:Y:S06]  /*9f50*/  BRA `(.L_x_16759) ;  /* 0x0000000800b47947 */ /* 0x000fec0003800000 */
.L_x_16764:
[----:B------:R-:W2:Y:S02]  /*9f60*/  LDG.E.64 R2, desc[UR36][R4.64] ;  /* 0x0000002404027981 */ /* 0x000ea4000c1e1b00 */
[----:B--2---:R-:W0:Y:S02]  /*9f70*/  F2I.S64.F64.TRUNC R2, R2 ;  /* 0x0000000200027311 */ /* 0x004e24000030d900 */
[----:B0-----:R-:W-:Y:S01]  /*9f80*/  PRMT R19, R2, 0x7610, R19 ;  /* 0x0000761002137816 */ /* 0x001fe20000000013 */
[----:B------:R-:W-:Y:S06]  /*9f90*/  BRA `(.L_x_16759) ;  /* 0x0000000800a47947 */ /* 0x000fec0003800000 */
.L_x_16754:
        /* <DEDUP_REMOVED lines=12> */
.L_x_16768:
[----:B------:R-:W2:Y:S02]  /*a060*/  LDG.E.64 R4, desc[UR36][R4.64] ;  /* 0x0000002404047981 */ /* 0x000ea4000c1e1b00 */
[----:B--2---:R-:W0:Y:S02]  /*a070*/  F2I.S64.F64.TRUNC R2, R4 ;  /* 0x0000000400027311 */ /* 0x004e24000030d900 */
[----:B0-----:R-:W-:Y:S01]  /*a080*/  PRMT R19, R2, 0x7610, R19 ;  /* 0x0000761002137816 */ /* 0x001fe20000000013 */
[----:B------:R-:W-:Y:S06]  /*a090*/  BRA `(.L_x_16759) ;  /* 0x0000000800647947 */ /* 0x000fec0003800000 */
.L_x_16767:
        /* <DEDUP_REMOVED lines=27> */
.L_x_16770:
        /* <DEDUP_REMOVED lines=14> */
.L_x_16769:
[----:B------:R-:W2:Y:S02]  /*a330*/  LDG.E.U16 R2, desc[UR36][R4.64] ;  /* 0x0000002404027981 */ /* 0x000ea4000c1e1500 */
[----:B--2---:R-:W-:-:S06]  /*a340*/  IMAD.U32 R2, R2, 0x10000, RZ ;  /* 0x0001000002027824 */ /* 0x004fcc00078e00ff */
[----:B------:R-:W0:Y:S02]  /*a350*/  F2I.S64.TRUNC R2, R2 ;  /* 0x0000000200027311 */ /* 0x000e24000020d900 */
[----:B0-----:R-:W-:Y:S01]  /*a360*/  PRMT R19, R2, 0x7610, R19 ;  /* 0x0000761002137816 */ /* 0x001fe20000000013 */
[----:B------:R-:W-:Y:S06]  /*a370*/  BRA `(.L_x_16759) ;  /* 0x0000000400ac7947 */ /* 0x000fec0003800000 */
.L_x_16766:
        /* <DEDUP_REMOVED lines=10> */
.L_x_16773:
        /* <DEDUP_REMOVED lines=21> */
.L_x_16777:
[----:B------:R-:W-:Y:S05]  /*a570*/  BSYNC.RECONVERGENT B1 ;  /* 0x0000000000017941 */ /* 0x000fea0003800200 */
.L_x_16776:
[----:B------:R-:W-:Y:S02]  /*a580*/  SHF.L.U32 R0, R0, 0x14, RZ ;  /* 0x0000001400007819 */ /* 0x000fe400000006ff */
[----:B------:R-:W-:-:S04]  /*a590*/  LEA R2, R2, 0x3b800000, 0x17 ;  /* 0x3b80000002027811 */ /* 0x000fc800078eb8ff */
[----:B------:R-:W-:-:S07]  /*a5a0*/  LOP3.LUT R2, R2, R0, R7, 0xfe, !PT ;  /* 0x0000000002027212 */ /* 0x000fce00078efe07 */
.L_x_16775:
[----:B------:R-:W-:Y:S05]  /*a5b0*/  BSYNC.RECONVERGENT B0 ;  /* 0x0000000000007941 */ /* 0x000fea0003800200 */
.L_x_16774:
[----:B------:R-:W0:Y:S02]  /*a5c0*/  F2I.S64.TRUNC R2, R2 ;  /* 0x0000000200027311 */ /* 0x000e24000020d900 */
[----:B0-----:R-:W-:Y:S01]  /*a5d0*/  PRMT R19, R2, 0x7610, R19 ;  /* 0x0000761002137816 */ /* 0x001fe20000000013 */
[----:B------:R-:W-:Y:S06]  /*a5e0*/  BRA `(.L_x_16759) ;  /* 0x0000000400107947 */ /* 0x000fec0003800000 */
.L_x_16772:
        /* <DEDUP_REMOVED lines=21> */
.L_x_16781:
[----:B------:R-:W-:Y:S05]  /*a740*/  BSYNC.RECONVERGENT B1 ;  /* 0x0000000000017941 */ /* 0x000fea0003800200 */
.L_x_16780:
[----:B------:R-:W-:Y:S01]  /*a750*/  IMAD.SHL.U32 R0, R0, 0x200000, RZ ;  /* 0x0020000000007824 */ /* 0x000fe200078e00ff */
[----:B------:R-:W-:-:S04]  /*a760*/  LEA R2, R2, 0x37800000, 0x17 ;  /* 0x3780000002027811 */ /* 0x000fc800078eb8ff */
[----:B------:R-:W-:-:S07]  /*a770*/  LOP3.LUT R2, R2, R0, R7, 0xfe, !PT ;  /* 0x0000000002027212 */ /* 0x000fce00078efe07 */
.L_x_16779:
[----:B------:R-:W-:Y:S05]  /*a780*/  BSYNC.RECONVERGENT B0 ;  /* 0x0000000000007941 */ /* 0x000fea0003800200 */
.L_x_16778:
[----:B------:R-:W0:Y:S02]  /*a790*/  F2I.S64.TRUNC R2, R2 ;  /* 0x0000000200027311 */ /* 0x000e24000020d900 */
[----:B0-----:R-:W-:Y:S01]  /*a7a0*/  PRMT R19, R2, 0x7610, R19 ;  /* 0x0000761002137816 */ /* 0x001fe20000000013 */
[----:B------:R-:W-:Y:S06]  /*a7b0*/  BRA `(.L_x_16759) ;  /* 0x00000000009c7947 */ /* 0x000fec0003800000 */
.L_x_16771:
        /* <DEDUP_REMOVED lines=14> */
.L_x_16785:
[----:B------:R-:W-:Y:S05]  /*a8a0*/  BSYNC.RECONVERGENT B0 ;  /* 0x0000000000007941 */ /* 0x000fea0003800200 */
.L_x_16784:
[----:B------:R-:W0:Y:S02]  /*a8b0*/  F2I.S64.TRUNC R2, R2 ;  /* 0x0000000200027311 */ /* 0x000e24000020d900 */
[----:B0-----:R-:W-:Y:S01]  /*a8c0*/  PRMT R19, R2, 0x7610, R19 ;  /* 0x0000761002137816 */ /* 0x001fe20000000013 */
[----:B------:R-:W-:Y:S06]  /*a8d0*/  BRA `(.L_x_16759) ;  /* 0x0000000000547947 */ /* 0x000fec0003800000 */
.L_x_16758:
        /* <DEDUP_REMOVED lines=16> */
.L_x_16786:
[----:B------:R-:W-:Y:S01]  /*a9e0*/  PRMT R19, RZ, 0x7610, R19 ;  /* 0x00007610ff137816 */ /* 0x000fe20000000013 */
[----:B------:R-:W-:Y:S06]  /*a9f0*/  BRA `(.L_x_16759) ;  /* 0x00000000000c7947 */ /* 0x000fec0003800000 */
.L_x_16783:
[----:B------:R2:W5:Y:S01]  /*aa00*/  LDG.E.U8 R19, desc[UR36][R4.64] ;  /* 0x0000002404137981 */ /* 0x000562000c1e1100 */
[----:B------:R-:W-:Y:S05]  /*aa10*/  BRA `(.L_x_16759) ;  /* 0x0000000000047947 */ /* 0x000fea0003800000 */
.L_x_16782:
[----:B------:R1:W5:Y:S02]  /*aa20*/  LDG.E.U8 R19, desc[UR36][R4.64] ;  /* 0x0000002404137981 */ /* 0x000364000c1e1100 */
.L_x_16759:
        /* <DEDUP_REMOVED lines=16> */
.L_x_16790:
[----:B------:R0:W5:Y:S01]  /*ab30*/  LDG.E.U8 R0, desc[UR36][R4.64] ;  /* 0x0000002404007981 */ /* 0x000162000c1e1100 */
[----:B------:R-:W-:Y:S05]  /*ab40*/  BRA `(.L_x_16792) ;  /* 0x0000000c005c7947 */ /* 0x000fea0003800000 */
.L_x_16789:
        /* <DEDUP_REMOVED lines=8> */
.L_x_16794:
[----:B------:R4:W5:Y:S01]  /*abd0*/  LDG.E.U8 R0, desc[UR36][R4.64] ;  /* 0x0000002404007981 */ /* 0x000962000c1e1100 */
[----:B------:R-:W-:Y:S05]  /*abe0*/  BRA `(.L_x_16792) ;  /* 0x0000000c00347947 */ /* 0x000fea0003800000 */
.L_x_16793:
[----:B------:R0:W5:Y:S01]  /*abf0*/  LDG.E.U16 R0, desc[UR36][R4.64] ;  /* 0x0000002404007981 */ /* 0x000162000c1e1500 */
[----:B------:R-:W-:Y:S05]  /*ac00*/  BRA `(.L_x_16792) ;  /* 0x0000000c002c7947 */ /* 0x000fea0003800000 */
.L_x_16788:
        /* <DEDUP_REMOVED lines=10> */
.L_x_16796:
[----:B------:R-:W2:Y:S02]  /*acb0*/  LDG.E.U16 R2, desc[UR36][R4.64] ;  /* 0x0000002404027981 */ /* 0x000ea4000c1e1500 */
[----:B--2---:R-:W-:-:S06]  /*acc0*/  HADD2.F32 R2, -RZ, R2.H0_H0 ;  /* 0x20000002ff027230 */ /* 0x004fcc0000004100 */
[----:B------:R-:W0:Y:S02]  /*acd0*/  F2I.S64.TRUNC R2, R2 ;  /* 0x0000000200027311 */ /* 0x000e24000020d900 */
[----:B0-----:R-:W-:Y:S01]  /*ace0*/  PRMT R0, R2, 0x7610, R0 ;  /* 0x0000761002007816 */ /* 0x001fe20000000000 */
[----:B------:R-:W-:Y:S06]  /*acf0*/  BRA `(.L_x_16792) ;  /* 0x0000000800f07947 */ /* 0x000fec0003800000 */
.L_x_16795:
        /* <DEDUP_REMOVED lines=10> */
.L_x_16798:
[----:B------:R-:W2:Y:S02]  /*ada0*/  LDG.E.U16 R4, desc[UR36][R4.64] ;  /* 0x0000002404047981 */ /* 0x000ea4000c1e1500 */
[----:B--2---:R-:W-:-:S06]  /*adb0*/  HADD2.F32 R2, -RZ, R4.H0_H0 ;  /* 0x20000004ff027230 */ /* 0x004fcc0000004100 */
[----:B------:R-:W0:Y:S02]  /*adc0*/  F2I.S64.TRUNC R2, R2 ;  /* 0x0000000200027311 */ /* 0x000e24000020d900 */
[----:B0-----:R-:W-:Y:S01]  /*add0*/  PRMT R0, R2, 0x7610, R0 ;  /* 0x0000761002007816 */ /* 0x001fe20000000000 */
[----:B------:R-:W-:Y:S06]  /*ade0*/  BRA `(.L_x_16792) ;  /* 0x0000000800b47947 */ /* 0x000fec0003800000 */
.L_x_16797:
[----:B------:R-:W2:Y:S02]  /*adf0*/  LDG.E.64 R2, desc[UR36][R4.64] ;  /* 0x0000002404027981 */ /* 0x000ea4000c1e1b00 */
[----:B--2---:R-:W0:Y:S02]  /*ae00*/  F2I.S64.F64.TRUNC R2, R2 ;  /* 0x0000000200027311 */ /* 0x004e24000030d900 */
[----:B0-----:R-:W-:Y:S01]  /*ae10*/  PRMT R0, R2, 0x7610, R0 ;  /* 0x0000761002007816 */ /* 0x001fe20000000000 */
[----:B------:R-:W-:Y:S06]  /*ae20*/  BRA `(.L_x_16792) ;  /* 0x0000000800a47947 */ /* 0x000fec0003800000 */
.L_x_16787:
        /* <DEDUP_REMOVED lines=12> */
.L_x_16801:
[----:B------:R-:W2:Y:S02]  /*aef0*/  LDG.E.64 R4, desc[UR36][R4.64] ;  /* 0x0000002404047981 */ /* 0x000ea4000c1e1b00 */
[----:B--2---:R-:W0:Y:S02]  /*af00*/  F2I.S64.F64.TRUNC R2, R4 ;  /* 0x0000000400027311 */ /* 0x004e24000030d900 */
[----:B0-----:R-:W-:Y:S01]  /*af10*/  PRMT R0, R2, 0x7610, R0 ;  /* 0x0000761002007816 */ /* 0x001fe20000000000 */
[----:B------:R-:W-:Y:S06]  /*af20*/  BRA `(.L_x_16792) ;  /* 0x0000000800647947 */ /* 0x000fec0003800000 */
.L_x_16800:
        /* <DEDUP_REMOVED lines=27> */
.L_x_16803:
        /* <DEDUP_REMOVED lines=14> */
.L_x_16802:
[----:B------:R-:W2:Y:S02]  /*b1c0*/  LDG.E.U16 R2, desc[UR36][R4.64] ;  /* 0x0000002404027981 */ /* 0x000ea4000c1e1500 */
[----:B--2---:R-:W-:-:S06]  /*b1d0*/  SHF.L.U32 R2, R2, 0x10, RZ ;  /* 0x0000001002027819 */ /* 0x004fcc00000006ff */
[----:B------:R-:W0:Y:S02]  /*b1e0*/  F2I.S64.TRUNC R2, R2 ;  /* 0x0000000200027311 */ /* 0x000e24000020d900 */
[----:B0-----:R-:W-:Y:S01]  /*b1f0*/  PRMT R0, R2, 0x7610, R0 ;  /* 0x0000761002007816 */ /* 0x001fe20000000000 */
[----:B------:R-:W-:Y:S06]  /*b200*/  BRA `(.L_x_16792) ;  /* 0x0000000400ac7947 */ /* 0x000fec0003800000 */
.L_x_16799:
        /* <DEDUP_REMOVED lines=10> */
.L_x_16806:
        /* <DEDUP_REMOVED lines=21> */
.L_x_16810:
[----:B------:R-:W-:Y:S05]  /*b400*/  BSYNC.RECONVERGENT B1 ;  /* 0x0000000000017941 */ /* 0x000fea0003800200 */
.L_x_16809:
[----:B------:R-:W-:Y:S01]  /*b410*/  IMAD.SHL.U32 R0, R0, 0x100000, RZ ;  /* 0x0010000000007824 */ /* 0x000fe200078e00ff */
[----:B------:R-:W-:-:S04]  /*b420*/  LEA R2, R2, 0x3b800000, 0x17 ;  /* 0x3b80000002027811 */ /* 0x000fc800078eb8ff */
[----:B------:R-:W-:-:S07]  /*b430*/  LOP3.LUT R2, R2, R0, R7, 0xfe, !PT ;  /* 0x0000000002027212 */ /* 0x000fce00078efe07 */
.L_x_16808:
[----:B------:R-:W-:Y:S05]  /*b440*/  BSYNC.RECONVERGENT B0 ;  /* 0x0000000000007941 */ /* 0x000fea0003800200 */
.L_x_16807:
[----:B------:R-:W0:Y:S02]  /*b450*/  F2I.S64.TRUNC R2, R2 ;  /* 0x0000000200027311 */ /* 0x000e24000020d900 */
[----:B0-----:R-:W-:Y:S01]  /*b460*/  PRMT R0, R2, 0x7610, R0 ;  /* 0x0000761002007816 */ /* 0x001fe20000000000 */
[----:B------:R-:W-:Y:S06]  /*b470*/  BRA `(.L_x_16792) ;  /* 0x0000000400107947 */ /* 0x000fec0003800000 */
.L_x_16805:
        /* <DEDUP_REMOVED lines=21> */
.L_x_16814:
[----:B------:R-:W-:Y:S05]  /*b5d0*/  BSYNC.RECONVERGENT B1 ;  /* 0x0000000000017941 */ /* 0x000fea0003800200 */
.L_x_16813:
[----:B------:R-:W-:Y:S01]  /*b5e0*/  IMAD.SHL.U32 R0, R0, 0x200000, RZ ;  /* 0x0020000000007824 */ /* 0x000fe200078e00ff */
[----:B------:R-:W-:-:S04]  /*b5f0*/  LEA R2, R2, 0x37800000, 0x17 ;  /* 0x3780000002027811 */ /* 0x000fc800078eb8ff */
[----:B------:R-:W-:-:S07]  /*b600*/  LOP3.LUT R2, R2, R0, R7, 0xfe, !PT ;  /* 0x0000000002027212 */ /* 0x000fce00078efe07 */
.L_x_16812:
[----:B------:R-:W-:Y:S05]  /*b610*/  BSYNC.RECONVERGENT B0 ;  /* 0x0000000000007941 */ /* 0x000fea0003800200 */
.L_x_16811:
[----:B------:R-:W0:Y:S02]  /*b620*/  F2I.S64.TRUNC R2, R2 ;  /* 0x0000000200027311 */ /* 0x000e24000020d900 */
[----:B0-----:R-:W-:Y:S01]  /*b630*/  PRMT R0, R2, 0x7610, R0 ;  /* 0x0000761002007816 */ /* 0x001fe20000000000 */
[----:B------:R-:W-:Y:S06]  /*b640*/  BRA `(.L_x_16792) ;  /* 0x00000000009c7947 */ /* 0x000fec0003800000 */
.L_x_16804:
        /* <DEDUP_REMOVED lines=14> */
.L_x_16818:
[----:B------:R-:W-:Y:S05]  /*b730*/  BSYNC.RECONVERGENT B0 ;  /* 0x0000000000007941 */ /* 0x000fea0003800200 */
.L_x_16817:
[----:B------:R-:W0:Y:S02]  /*b740*/  F2I.S64.TRUNC R2, R2 ;  /* 0x0000000200027311 */ /* 0x000e24000020d900 */
[----:B0-----:R-:W-:Y:S01]  /*b750*/  PRMT R0, R2, 0x7610, R0 ;  /* 0x0000761002007816 */ /* 0x001fe20000000000 */
[----:B------:R-:W-:Y:S06]  /*b760*/  BRA `(.L_x_16792) ;  /* 0x0000000000547947 */ /* 0x000fec0003800000 */
.L_x_16791:
        /* <DEDUP_REMOVED lines=16> */
.L_x_16819:
[----:B------:R-:W-:Y:S01]  /*b870*/  PRMT R0, RZ, 0x7610, R0 ;  /* 0x00007610ff007816 */ /* 0x000fe20000000000 */
[----:B------:R-:W-:Y:S06]  /*b880*/  BRA `(.L_x_16792) ;  /* 0x00000000000c7947 */ /* 0x000fec0003800000 */
.L_x_16816:
[----:B------:R2:W5:Y:S01]  /*b890*/  LDG.E.U8 R0, desc[UR36][R4.64] ;  /* 0x0000002404007981 */ /* 0x000562000c1e1100 */
[----:B------:R-:W-:Y:S05]  /*b8a0*/  BRA `(.L_x_16792) ;  /* 0x0000000000047947 */ /* 0x000fea0003800000 */
.L_x_16815:
[----:B------:R1:W5:Y:S02]  /*b8b0*/  LDG.E.U8 R0, desc[UR36][R4.64] ;  /* 0x0000002404007981 */ /* 0x000364000c1e1100 */
.L_x_16792:
        /* <DEDUP_REMOVED lines=18> */
.L_x_16824:
[----:B------:R4:W-:Y:S01]  /*b9e0*/  STG.E.U8 desc[UR36][R2.64], R5 ;  /* 0x0000000502007986 */ /* 0x0009e2000c101124 */
[----:B------:R-:W-:Y:S05]  /*b9f0*/  BRA `(.L_x_16826) ;  /* 0x0000000c00507947 */ /* 0x000fea0003800000 */
.L_x_16823:
        /* <DEDUP_REMOVED lines=10> */
.L_x_16828:
[----:B------:R-:W-:-:S05]  /*baa0*/  LOP3.LUT R5, R5, 0xff, RZ, 0xc0, !PT ;  /* 0x000000ff05057812 */ /* 0x000fca00078ec0ff */
[----:B------:R2:W-:Y:S01]  /*bab0*/  STG.E desc[UR36][R2.64], R5 ;  /* 0x0000000502007986 */ /* 0x0005e2000c101924 */
[----:B------:R-:W-:Y:S05]  /*bac0*/  BRA `(.L_x_16826) ;  /* 0x0000000c001c7947 */ /* 0x000fea0003800000 */
.L_x_16827:
[----:B------:R-:W-:-:S05]  /*bad0*/  LOP3.LUT R5, R5, 0xff, RZ, 0xc0, !PT ;  /* 0x000000ff05057812 */ /* 0x000fca00078ec0ff */
[----:B------:R0:W-:Y:S01]  /*bae0*/  STG.E.U16 desc[UR36][R2.64], R5 ;  /* 0x0000000502007986 */ /* 0x0001e2000c101524 */
[----:B------:R-:W-:Y:S05]  /*baf0*/  BRA `(.L_x_16826) ;  /* 0x0000000c00107947 */ /* 0x000fea0003800000 */
.L_x_16822:
        /* <DEDUP_REMOVED lines=10> */
.L_x_16830:
[----:B------:R-:W-:-:S04]  /*bba0*/  LOP3.LUT R5, R5, 0xff, RZ, 0xc0, !PT ;  /* 0x000000ff05057812 */ /* 0x000fc800078ec0ff */
[----:B------:R-:W0:Y:S02]  /*bbb0*/  I2F.U16 R0, R5 ;  /* 0x0000000500007306 */ /* 0x000e240000101000 */
[----:B0-----:R-:W-:-:S05]  /*bbc0*/  F2FP.F16.F32.PACK_AB R0, RZ, R0 ;  /* 0x00000000ff00723e */ /* 0x001fca00000000ff */
[----:B------:R0:W-:Y:S01]  /*bbd0*/  STG.E.U16 desc[UR36][R2.64], R0 ;  /* 0x0000000002007986 */ /* 0x0001e2000c101524 */
[----:B------:R-:W-:Y:S05]  /*bbe0*/  BRA `(.L_x_16826) ;  /* 0x0000000800d47947 */ /* 0x000fea0003800000 */
.L_x_16829:
        /* <DEDUP_REMOVED lines=11> */
.L_x_16832:
[----:B------:R-:W-:-:S06]  /*bca0*/  LOP3.LUT R5, R5, 0xff, RZ, 0xc0, !PT ;  /* 0x000000ff05057812 */ /* 0x000fcc00078ec0ff */
[----:B------:R-:W0:Y:S02]  /*bcb0*/  I2F.U16 R5, R5 ;  /* 0x0000000500057306 */ /* 0x000e240000101000 */
[----:B0-----:R-:W-:-:S04]  /*bcc0*/  F2FP.F16.F32.PACK_AB R5, RZ, R5 ;  /* 0x00000005ff05723e */ /* 0x001fc800000000ff */
[----:B------:R-:W-:-:S05]  /*bcd0*/  PRMT R5, R5, 0x5410, RZ ;  /* 0x0000541005057816 */ /* 0x000fca00000000ff */
[----:B------:R0:W-:Y:S01]  /*bce0*/  STG.E desc[UR36][R2.64], R5 ;  /* 0x0000000502007986 */ /* 0x0001e2000c101924 */
[----:B------:R-:W-:Y:S05]  /*bcf0*/  BRA `(.L_x_16826) ;  /* 0x0000000800907947 */ /* 0x000fea0003800000 */
.L_x_16831:
[----:B------:R-:W-:-:S06]  /*bd00*/  LOP3.LUT R5, R5, 0xff, RZ, 0xc0, !PT ;  /* 0x000000ff05057812 */ /* 0x000fcc00078ec0ff */
[----:B------:R-:W0:Y:S02]  /*bd10*/  I2F.F64.U16 R4, R5 ;  /* 0x0000000500047312 */ /* 0x000e240000101800 */
[----:B0-----:R0:W-:Y:S01]  /*bd20*/  STG.E.64 desc[UR36][R2.64], R4 ;  /* 0x0000000402007986 */ /* 0x0011e2000c101b24 */
[----:B------:R-:W-:Y:S05]  /*bd30*/  BRA `(.L_x_16826) ;  /* 0x0000000800807947 */ /* 0x000fea0003800000 */
.L_x_16821:
        /* <DEDUP_REMOVED lines=13> */
.L_x_16836:
        /* <DEDUP_REMOVED lines=18> */
.L_x_16838:
[----:B------:R-:W-:Y:S05]  /*bf30*/  BSYNC.RECONVERGENT B0 ;  /* 0x0000000000007941 */ /* 0x000fea0003800200 */
.L_x_16837:
[----:B------:R0:W-:Y:S01]  /*bf40*/  STG.E.U8 desc[UR36][R2.64], R0 ;  /* 0x0000000002007986 */ /* 0x0001e2000c101124 */
[----:B------:R-:W-:Y:S05]  /*bf50*/  BRA `(.L_x_16826) ;  /* 0x0000000400f87947 */ /* 0x000fea0003800000 */
.L_x_16835:
        /* <DEDUP_REMOVED lines=18> */
.L_x_16840:
[----:B------:R-:W-:Y:S05]  /*c080*/  BSYNC.RECONVERGENT B0 ;  /* 0x0000000000007941 */ /* 0x000fea0003800200 */
.L_x_16839:
[----:B------:R0:W-:Y:S01]  /*c090*/  STG.E.U8 desc[UR36][R2.64], R0 ;  /* 0x0000000002007986 */ /* 0x0001e2000c101124 */
[----:B------:R-:W-:Y:S05]  /*c0a0*/  BRA `(.L_x_16826) ;  /* 0x0000000400a47947 */ /* 0x000fea0003800000 */
.L_x_16834:
        /* <DEDUP_REMOVED lines=23> */
.L_x_16842:
[----:B------:R-:W-:Y:S01]  /*c220*/  LOP3.LUT R4, R5, 0xff, RZ, 0xc0, !PT ;  /* 0x000000ff05047812 */ /* 0x000fe200078ec0ff */
[----:B------:R-:W-:-:S05]  /*c230*/  IMAD.MOV.U32 R5, RZ, RZ, RZ ;  /* 0x000000ffff057224 */ /* 0x000fca00078e00ff */
[----:B------:R0:W-:Y:S01]  /*c240*/  STG.E.64 desc[UR36][R2.64], R4 ;  /* 0x0000000402007986 */ /* 0x0001e2000c101b24 */
[----:B------:R-:W-:Y:S05]  /*c250*/  BRA `(.L_x_16826) ;  /* 0x0000000400387947 */ /* 0x000fea0003800000 */
.L_x_16841:
[----:B------:R-:W-:-:S05]  /*c260*/  LOP3.LUT R5, R5, 0xff, RZ, 0xc0, !PT ;  /* 0x000000ff05057812 */ /* 0x000fca00078ec0ff */
[----:B------:R0:W-:Y:S01]  /*c270*/  STG.E desc[UR36][R2.64], R5 ;  /* 0x0000000502007986 */ /* 0x0001e2000c101924 */
[----:B------:R-:W-:Y:S05]  /*c280*/  BRA `(.L_x_16826) ;  /* 0x00000004002c7947 */ /* 0x000fea0003800000 */
.L_x_16833:
        /* <DEDUP_REMOVED lines=10> */
.L_x_16844:
[----:B------:R-:W-:Y:S02]  /*c330*/  LOP3.LUT R5, R5, 0xff, RZ, 0xc0, !PT ;  /* 0x000000ff05057812 */ /* 0x000fe400078ec0ff */
[----:B------:R-:W-:-:S04]  /*c340*/  CS2R R6, SRZ ;  /* 0x0000000000067805 */ /* 0x000fc8000001ff00 */
[----:B------:R-:W0:Y:S02]  /*c350*/  I2F.F64.U16 R4, R5 ;  /* 0x0000000500047312 */ /* 0x000e240000101800 */
[----:B0-----:R0:W-:Y:S01]  /*c360*/  STG.E.128 desc[UR36][R2.64], R4 ;  /* 0x0000000402007986 */ /* 0x0011e2000c101d24 */
[----:B------:R-:W-:Y:S05]  /*c370*/  BRA `(.L_x_16826) ;  /* 0x0000000000f07947 */ /* 0x000fea0003800000 */
.L_x_16843:
[----:B------:R-:W-:-:S09]  /*c380*/  UISETP.NE.AND UP0, UPT, UR4, 0xf, UPT ;  /* 0x0000000f0400788c */ /* 0x000fd2000bf05270 */
[----:B------:R-:W-:Y:S05]  /*c390*/  BRA.U !UP0, `(.L_x_16845) ;  /* 0x0000000108d87547 */ /* 0x000fea000b800000 */
[----:B------:R-:W-:-:S09]  /*c3a0*/  UISETP.NE.AND UP0, UPT, UR4, 0x17, UPT ;  /* 0x000000170400788c */ /* 0x000fd2000bf05270 */
[----:B------:R-:W-:Y:S05]  /*c3b0*/  BRA.U !UP0, `(.L_x_16846) ;  /* 0x0000000108887547 */ /* 0x000fea000b800000 */
[----:B------:R-:W-:-:S09]  /*c3c0*/  UISETP.NE.AND UP0, UPT, UR4, 0x18, UPT ;  /* 0x000000180400788c */ /* 0x000fd2000bf05270 */
[----:B------:R-:W-:Y:S05]  /*c3d0*/  BRA.U !UP0, `(.L_x_16847) ;  /* 0x0000000108447547 */ /* 0x000fea000b800000 */
.L_x_16825:
        /* <DEDUP_REMOVED lines=16> */
.L_x_16848:
[----:B------:R-:W-:Y:S05]  /*c4e0*/  BRA `(.L_x_16826) ;  /* 0x0000000000947947 */ /* 0x000fea0003800000 */
.L_x_16847:
        /* <DEDUP_REMOVED lines=12> */
.L_x_16850:
[----:B------:R-:W-:Y:S05]  /*c5b0*/  BSYNC.RECONVERGENT B0 ;  /* 0x0000000000007941 */ /* 0x000fea0003800200 */
.L_x_16849:
[----:B------:R0:W-:Y:S01]  /*c5c0*/  STG.E.U8 desc[UR36][R2.64], R5 ;  /* 0x0000000502007986 */ /* 0x0001e2000c101124 */
[----:B------:R-:W-:Y:S05]  /*c5d0*/  BRA `(.L_x_16826) ;  /* 0x0000000000587947 */ /* 0x000fea0003800000 */
.L_x_16846:
        /* <DEDUP_REMOVED lines=13> */
.L_x_16851:
[----:B------:R-:W-:Y:S01]  /*c6b0*/  IMAD.MOV.U32 R5, RZ, RZ, 0x7f ;  /* 0x0000007fff057424 */ /* 0x000fe200078e00ff */
[----:B------:R-:W-:-:S04]  /*c6c0*/  ISETP.GT.U32.AND P0, PT, R7, 0x7f800000, PT ;  /* 0x7f8000000700780c */ /* 0x000fc80003f04070 */
[----:B------:R-:W-:-:S05]  /*c6d0*/  SEL R5, R5, 0x7c, P0 ;  /* 0x0000007c05057807 */ /* 0x000fca0000000000 */
[----:B------:R0:W-:Y:S01]  /*c6e0*/  STG.E.U8 desc[UR36][R2.64], R5 ;  /* 0x0000000502007986 */ /* 0x0001e2000c101124 */
[----:B------:R-:W-:Y:S05]  /*c6f0*/  BRA `(.L_x_16826) ;  /* 0x0000000000107947 */ /* 0x000fea0003800000 */
.L_x_16845:
[----:B------:R-:W-:-:S04]  /*c700*/  LOP3.LUT R5, R5, 0xff, RZ, 0xc0, !PT ;  /* 0x000000ff05057812 */ /* 0x000fc800078ec0ff */
[----:B------:R-:W0:Y:S02]  /*c710*/  I2F.U16 R0, R5 ;  /* 0x0000000500007306 */ /* 0x000e240000101000 */
[----:B0-----:R-:W-:-:S05]  /*c720*/  F2FP.BF16.F32.PACK_AB R0, RZ, R0 ;  /* 0x00000000ff00723e */ /* 0x001fca00000010ff */
[----:B------:R0:W-:Y:S02]  /*c730*/  STG.E.U16 desc[UR36][R2.64], R0 ;  /* 0x0000000002007986 */ /* 0x0001e4000c101524 */
.L_x_16826:
[----:B------:R-:W-:Y:S05]  /*c740*/  BSYNC.RECONVERGENT B6 ;  /* 0x0000000000067941 */ /* 0x000fea0003800200 */
.L_x_16820:
[----:B------:R-:W-:-:S07]  /*c750*/  VIADD R17, R17, 0x80 ;  /* 0x0000008011117836 */ /* 0x000fce0000000000 */
.L_x_16752:
[----:B------:R-:W-:Y:S05]  /*c760*/  BSYNC.RECONVERGENT B7 ;  /* 0x0000000000077941 */ /* 0x000fea0003800200 */
.L_x_16751:
        /* <DEDUP_REMOVED lines=357> */
.L_x_16852:
        /* <DEDUP_REMOVED lines=19> */
.L_x_16856:
[----:B------:R0:W5:Y:S01]  /*def0*/  LDG.E.U8 R19, desc[UR36][R4.64] ;  /* 0x0000002404137981 */ /* 0x000162000c1e1100 */
[----:B------:R-:W-:Y:S05]  /*df00*/  BRA `(.L_x_16858) ;  /* 0x0000000c005c7947 */ /* 0x000fea0003800000 */
.L_x_16855:
        /* <DEDUP_REMOVED lines=8> */
.L_x_16860:
[----:B------:R4:W5:Y:S01]  /*df90*/  LDG.E.U8 R19, desc[UR36][R4.64] ;  /* 0x0000002404137981 */ /* 0x000962000c1e1100 */
[----:B------:R-:W-:Y:S05]  /*dfa0*/  BRA `(.L_x_16858) ;  /* 0x0000000c00347947 */ /* 0x000fea0003800000 */
.L_x_16859:
[----:B------:R0:W5:Y:S01]  /*dfb0*/  LDG.E.U16 R19, desc[UR36][R4.64] ;  /* 0x0000002404137981 */ /* 0x000162000c1e1500 */
[----:B------:R-:W-:Y:S05]  /*dfc0*/  BRA `(.L_x_16858) ;  /* 0x0000000c002c7947 */ /* 0x000fea0003800000 */
.L_x_16854:
        /* <DEDUP_REMOVED lines=10> */
.L_x_16862:
[----:B------:R-:W2:Y:S02]  /*e070*/  LDG.E.U16 R2, desc[UR36][R4.64] ;  /* 0x0000002404027981 */ /* 0x000ea4000c1e1500 */
[----:B--2---:R-:W-:-:S06]  /*e080*/  HADD2.F32 R2, -RZ, R2.H0_H0 ;  /* 0x20000002ff027230 */ /* 0x004fcc0000004100 */
[----:B------:R-:W0:Y:S02]  /*e090*/  F2I.S64.TRUNC R2, R2 ;  /* 0x0000000200027311 */ /* 0x000e24000020d900 */
[----:B0-----:R-:W-:Y:S01]  /*e0a0*/  PRMT R19, R2, 0x7610, R19 ;  /* 0x0000761002137816 */ /* 0x001fe20000000013 */
[----:B------:R-:W-:Y:S06]  /*e0b0*/  BRA `(.L_x_16858) ;  /* 0x0000000800f07947 */ /* 0x000fec0003800000 */
.L_x_16861:
        /* <DEDUP_REMOVED lines=10> */
.L_x_16864:
[----:B------:R-:W2:Y:S02]  /*e160*/  LDG.E.U16 R4, desc[UR36][R4.64] ;  /* 0x0000002404047981 */ /* 0x000ea4000c1e1500 */
[----:B--2---:R-:W-:-:S06]  /*e170*/  HADD2.F32 R2, -RZ, R4.H0_H0 ;  /* 0x20000004ff027230 */ /* 0x004fcc0000004100 */
[----:B------:R-:W0:Y:S02]  /*e180*/  F2I.S64.TRUNC R2, R2 ;  /* 0x0000000200027311 */ /* 0x000e24000020d900 */
[----:B0-----:R-:W-:Y:S01]  /*e190*/  PRMT R19, R2, 0x7610, R19 ;  /* 0x0000761002137816 */ /* 0x001fe20000000013 */
[----:B------:R-:W-:Y:S06]  /*e1a0*/  BRA `(.L_x_16858) ;  /* 0x0000000800b47947 */ /* 0x000fec0003800000 */
.L_x_16863:
[----:B------:R-:W2:Y:S02]  /*e1b0*/  LDG.E.64 R2, desc[UR36][R4.64] ;  /* 0x0000002404027981 */ /* 0x000ea4000c1e1b00 */
[----:B--2---:R-:W0:Y:S02]  /*e1c0*/  F2I.S64.F64.TRUNC R2, R2 ;  /* 0x0000000200027311 */ /* 0x004e24000030d900 */
[----:B0-----:R-:W-:Y:S01]  /*e1d0*/  PRMT R19, R2, 0x7610, R19 ;  /* 0x0000761002137816 */ /* 0x001fe20000000013 */
[----:B------:R-:W-:Y:S06]  /*e1e0*/  BRA `(.L_x_16858) ;  /* 0x0000000800a47947 */ /* 0x000fec0003800000 */
.L_x_16853:
        /* <DEDUP_REMOVED lines=12> */
.L_x_16867:
[----:B------:R-:W2:Y:S02]  /*e2b0*/  LDG.E.64 R4, desc[UR36][R4.64] ;  /* 0x0000002404047981 */ /* 0x000ea4000c1e1b00 */
[----:B--2---:R-:W0:Y:S02]  /*e2c0*/  F2I.S64.F64.TRUNC R2, R4 ;  /* 0x0000000400027311 */ /* 0x004e24000030d900 */
[----:B0-----:R-:W-:Y:S01]  /*e2d0*/  PRMT R19, R2, 0x7610, R19 ;  /* 0x0000761002137816 */ /* 0x001fe20000000013 */
[----:B------:R-:W-:Y:S06]  /*e2e0*/  BRA `(.L_x_16858) ;  /* 0x0000000800647947 */ /* 0x000fec0003800000 */
.L_x_16866:
        /* <DEDUP_REMOVED lines=27> */
.L_x_16869:
        /* <DEDUP_REMOVED lines=14> */
.L_x_16868:
[----:B------:R-:W2:Y:S02]  /*e580*/  LDG.E.U16 R2, desc[UR36][R4.64] ;  /* 0x0000002404027981 */ /* 0x000ea4000c1e1500 */
[----:B--2---:R-:W-:-:S06]  /*e590*/  IMAD.U32 R2, R2, 0x10000, RZ ;  /* 0x0001000002027824 */ /* 0x004fcc00078e00ff */
[----:B------:R-:W0:Y:S02]  /*e5a0*/  F2I.S64.TRUNC R2, R2 ;  /* 0x0000000200027311 */ /* 0x000e24000020d900 */
[----:B0-----:R-:W-:Y:S01]  /*e5b0*/  PRMT R19, R2, 0x7610, R19 ;  /* 0x0000761002137816 */ /* 0x001fe20000000013 */
[----:B------:R-:W-:Y:S06]  /*e5c0*/  BRA `(.L_x_16858) ;  /* 0x0000000400ac7947 */ /* 0x000fec0003800000 */
.L_x_16865:
        /* <DEDUP_REMOVED lines=10> */
.L_x_16872:
        /* <DEDUP_REMOVED lines=21> */
.L_x_16876:
[----:B------:R-:W-:Y:S05]  /*e7c0*/  BSYNC.RECONVERGENT B1 ;  /* 0x0000000000017941 */ /* 0x000fea0003800200 */
.L_x_16875:
[----:B------:R-:W-:Y:S02]  /*e7d0*/  SHF.L.U32 R0, R0, 0x14, RZ ;  /* 0x0000001400007819 */ /* 0x000fe400000006ff */
[----:B------:R-:W-:-:S04]  /*e7e0*/  LEA R2, R2, 0x3b800000, 0x17 ;  /* 0x3b80000002027811 */ /* 0x000fc800078eb8ff */
[----:B------:R-:W-:-:S07]  /*e7f0*/  LOP3.LUT R2, R2, R0, R7, 0xfe, !PT ;  /* 0x0000000002027212 */ /* 0x000fce00078efe07 */
.L_x_16874:
[----:B------:R-:W-:Y:S05]  /*e800*/  BSYNC.RECONVERGENT B0 ;  /* 0x0000000000007941 */ /* 0x000fea0003800200 */
.L_x_16873:
[----:B------:R-:W0:Y:S02]  /*e810*/  F2I.S64.TRUNC R2, R2 ;  /* 0x0000000200027311 */ /* 0x000e24000020d900 */
[----:B0-----:R-:W-:Y:S01]  /*e820*/  PRMT R19, R2, 0x7610, R19 ;  /* 0x0000761002137816 */ /* 0x001fe20000000013 */
[----:B------:R-:W-:Y:S06]  /*e830*/  BRA `(.L_x_16858) ;  /* 0x0000000400107947 */ /* 0x000fec0003800000 */
.L_x_16871:
        /* <DEDUP_REMOVED lines=21> */
.L_x_16880:
[----:B------:R-:W-:Y:S05]  /*e990*/  BSYNC.RECONVERGENT B1 ;  /* 0x0000000000017941 */ /* 0x000fea0003800200 */
.L_x_16879:
[----:B------:R-:W-:Y:S01]  /*e9a0*/  IMAD.SHL.U32 R0, R0, 0x200000, RZ ;  /* 0x0020000000007824 */ /* 0x000fe200078e00ff */
[----:B------:R-:W-:-:S04]  /*e9b0*/  LEA R2, R2, 0x37800000, 0x17 ;  /* 0x3780000002027811 */ /* 0x000fc800078eb8ff */
[----:B------:R-:W-:-:S07]  /*e9c0*/  LOP3.LUT R2, R2, R0, R7, 0xfe, !PT ;  /* 0x0000000002027212 */ /* 0x000fce00078efe07 */
.L_x_16878:
[----:B------:R-:W-:Y:S05]  /*e9d0*/  BSYNC.RECONVERGENT B0 ;  /* 0x0000000000007941 */ /* 0x000fea0003800200 */
.L_x_16877:
[----:B------:R-:W0:Y:S02]  /*e9e0*/  F2I.S64.TRUNC R2, R2 ;  /* 0x0000000200027311 */ /* 0x000e24000020d900 */
[----:B0-----:R-:W-:Y:S01]  /*e9f0*/  PRMT R19, R2, 0x7610, R19 ;  /* 0x0000761002137816 */ /* 0x001fe20000000013 */
[----:B------:R-:W-:Y:S06]  /*ea00*/  BRA `(.L_x_16858) ;  /* 0x00000000009c7947 */ /* 0x000fec0003800000 */
.L_x_16870:
        /* <DEDUP_REMOVED lines=14> */
.L_x_16884:
[----:B------:R-:W-:Y:S05]  /*eaf0*/  BSYNC.RECONVERGENT B0 ;  /* 0x0000000000007941 */ /* 0x000fea0003800200 */
.L_x_16883:
[----:B------:R-:W0:Y:S02]  /*eb00*/  F2I.S64.TRUNC R2, R2 ;  /* 0x0000000200027311 */ /* 0x000e24000020d900 */
[----:B0-----:R-:W-:Y:S01]  /*eb10*/  PRMT R19, R2, 0x7610, R19 ;  /* 0x0000761002137816 */ /* 0x001fe20000000013 */
[----:B------:R-:W-:Y:S06]  /*eb20*/  BRA `(.L_x_16858) ;  /* 0x0000000000547947 */ /* 0x000fec0003800000 */
.L_x_16857:
        /* <DEDUP_REMOVED lines=16> */
.L_x_16885:
[----:B------:R-:W-:Y:S01]  /*ec30*/  PRMT R19, RZ, 0x7610, R19 ;  /* 0x00007610ff137816 */ /* 0x000fe20000000013 */
[----:B------:R-:W-:Y:S06]  /*ec40*/  BRA `(.L_x_16858) ;  /* 0x00000000000c7947 */ /* 0x000fec0003800000 */
.L_x_16882:
[----:B------:R0:W5:Y:S01]  /*ec50*/  LDG.E.U8 R19, desc[UR36][R4.64] ;  /* 0x0000002404137981 */ /* 0x000162000c1e1100 */
[----:B------:R-:W-:Y:S05]  /*ec60*/  BRA `(.L_x_16858) ;  /* 0x0000000000047947 */ /* 0x000fea0003800000 */
.L_x_16881:
[----:B------:R1:W5:Y:S02]  /*ec70*/  LDG.E.U8 R19, desc[UR36][R4.64] ;  /* 0x0000002404137981 */ /* 0x000364000c1e1100 */
.L_x_16858:
        /* <DEDUP_REMOVED lines=16> */
.L_x_16889:
[----:B------:R1:W5:Y:S01]  /*ed80*/  LDG.E.U8 R0, desc[UR36][R4.64] ;  /* 0x0000002404007981 */ /* 0x000362000c1e1100 */
[----:B------:R-:W-:Y:S05]  /*ed90*/  BRA `(.L_x_16891) ;  /* 0x0000000c005c7947 */ /* 0x000fea0003800000 */
.L_x_16888:
        /* <DEDUP_REMOVED lines=8> */
.L_x_16893:
[----:B------:R3:W5:Y:S01]  /*ee20*/  LDG.E.U8 R0, desc[UR36][R4.64] ;  /* 0x0000002404007981 */ /* 0x000762000c1e1100 */
[----:B------:R-:W-:Y:S05]  /*ee30*/  BRA `(.L_x_16891) ;  /* 0x0000000c00347947 */ /* 0x000fea0003800000 */
.L_x_16892:
[----:B------:R4:W5:Y:S01]  /*ee40*/  LDG.E.U16 R0, desc[UR36][R4.64] ;  /* 0x0000002404007981 */ /* 0x000962000c1e1500 */
[----:B------:R-:W-:Y:S05]  /*ee50*/  BRA `(.L_x_16891) ;  /* 0x0000000c002c7947 */ /* 0x000fea0003800000 */
.L_x_16887:
        /* <DEDUP_REMOVED lines=10> */
.L_x_16895:
[----:B------:R-:W2:Y:S02]  /*ef00*/  LDG.E.U16 R2, desc[UR36][R4.64] ;  /* 0x0000002404027981 */ /* 0x000ea4000c1e1500 */
[----:B--2---:R-:W-:-:S06]  /*ef10*/  HADD2.F32 R2, -RZ, R2.H0_H0 ;  /* 0x20000002ff027230 */ /* 0x004fcc0000004100 */
[----:B------:R-:W0:Y:S02]  /*ef20*/  F2I.S64.TRUNC R2, R2 ;  /* 0x0000000200027311 */ /* 0x000e24000020d900 */
[----:B0-----:R-:W-:Y:S01]  /*ef30*/  PRMT R0, R2, 0x7610, R0 ;  /* 0x0000761002007816 */ /* 0x001fe20000000000 */
[----:B------:R-:W-:Y:S06]  /*ef40*/  BRA `(.L_x_16891) ;  /* 0x0000000800f07947 */ /* 0x000fec0003800000 */
.L_x_16894:
        /* <DEDUP_REMOVED lines=10> */
.L_x_16897:
[----:B------:R-:W2:Y:S02]  /*eff0*/  LDG.E.U16 R4, desc[UR36][R4.64] ;  /* 0x0000002404047981 */ /* 0x000ea4000c1e1500 */
[----:B--2---:R-:W-:-:S06]  /*f000*/  HADD2.F32 R2, -RZ, R4.H0_H0 ;  /* 0x20000004ff027230 */ /* 0x004fcc0000004100 */
[----:B------:R-:W0:Y:S02]  /*f010*/  F2I.S64.TRUNC R2, R2 ;  /* 0x0000000200027311 */ /* 0x000e24000020d900 */
[----:B0-----:R-:W-:Y:S01]  /*f020*/  PRMT R0, R2, 0x7610, R0 ;  /* 0x0000761002007816 */ /* 0x001fe20000000000 */
[----:B------:R-:W-:Y:S06]  /*f030*/  BRA `(.L_x_16891) ;  /* 0x0000000800b47947 */ /* 0x000fec0003800000 */
.L_x_16896:
[----:B------:R-:W2:Y:S02]  /*f040*/  LDG.E.64 R2, desc[UR36][R4.64] ;  /* 0x0000002404027981 */ /* 0x000ea4000c1e1b00 */
[----:B--2---:R-:W0:Y:S02]  /*f050*/  F2I.S64.F64.TRUNC R2, R2 ;  /* 0x0000000200027311 */ /* 0x004e24000030d900 */
[----:B0-----:R-:W-:Y:S01]  /*f060*/  PRMT R0, R2, 0x7610, R0 ;  /* 0x0000761002007816 */ /* 0x001fe20000000000 */
[----:B------:R-:W-:Y:S06]  /*f070*/  BRA `(.L_x_16891) ;  /* 0x0000000800a47947 */ /* 0x000fec0003800000 */
.L_x_16886:
        /* <DEDUP_REMOVED lines=12> */
.L_x_16900:
[----:B------:R-:W2:Y:S02]  /*f140*/  LDG.E.64 R4, desc[UR36][R4.64] ;  /* 0x0000002404047981 */ /* 0x000ea4000c1e1b00 */
[----:B--2---:R-:W0:Y:S02]  /*f150*/  F2I.S64.F64.TRUNC R2, R4 ;  /* 0x0000000400027311 */ /* 0x004e24000030d900 */
[----:B0-----:R-:W-:Y:S01]  /*f160*/  PRMT R0, R2, 0x7610, R0 ;  /* 0x0000761002007816 */ /* 0x001fe20000000000 */
[----:B------:R-:W-:Y:S06]  /*f170*/  BRA `(.L_x_16891) ;  /* 0x0000000800647947 */ /* 0x000fec0003800000 */
.L_x_16899:
        /* <DEDUP_REMOVED lines=27> */
.L_x_16902:
        /* <DEDUP_REMOVED lines=14> */
.L_x_16901:
[----:B------:R-:W2:Y:S02]  /*f410*/  LDG.E.U16 R2, desc[UR36][R4.64] ;  /* 0x0000002404027981 */ /* 0x000ea4000c1e1500 */
[----:B--2---:R-:W-:-:S06]  /*f420*/  SHF.L.U32 R2, R2, 0x10, RZ ;  /* 0x0000001002027819 */ /* 0x004fcc00000006ff */
[----:B------:R-:W0:Y:S02]  /*f430*/  F2I.S64.TRUNC R2, R2 ;  /* 0x0000000200027311 */ /* 0x000e24000020d900 */
[----:B0-----:R-:W-:Y:S01]  /*f440*/  PRMT R0, R2, 0x7610, R0 ;  /* 0x0000761002007816 */ /* 0x001fe20000000000 */
[----:B------:R-:W-:Y:S06]  /*f450*/  BRA `(.L_x_16891) ;  /* 0x0000000400ac7947 */ /* 0x000fec0003800000 */
.L_x_16898:
        /* <DEDUP_REMOVED lines=10> */
.L_x_16905:
        /* <DEDUP_REMOVED lines=21> */
.L_x_16909:
[----:B------:R-:W-:Y:S05]  /*f650*/  BSYNC.RECONVERGENT B1 ;  /* 0x0000000000017941 */ /* 0x000fea0003800200 */
.L_x_16908:
[----:B------:R-:W-:Y:S01]  /*f660*/  IMAD.SHL.U32 R0, R0, 0x100000, RZ ;  /* 0x0010000000007824 */ /* 0x000fe200078e00ff */
[----:B------:R-:W-:-:S04]  /*f670*/  LEA R2, R2, 0x3b800000, 0x17 ;  /* 0x3b80000002027811 */ /* 0x000fc800078eb8ff */
[----:B------:R-:W-:-:S07]  /*f680*/  LOP3.LUT R2, R2, R0, R7, 0xfe, !PT ;  /* 0x0000000002027212 */ /* 0x000fce00078efe07 */
.L_x_16907:
[----:B------:R-:W-:Y:S05]  /*f690*/  BSYNC.RECONVERGENT B0 ;  /* 0x0000000000007941 */ /* 0x000fea0003800200 */
.L_x_16906:
[----:B------:R-:W0:Y:S02]  /*f6a0*/  F2I.S64.TRUNC R2, R2 ;  /* 0x0000000200027311 */ /* 0x000e24000020d900 */
[----:B0-----:R-:W-:Y:S01]  /*f6b0*/  PRMT R0, R2, 0x7610, R0 ;  /* 0x0000761002007816 */ /* 0x001fe20000000000 */
[----:B------:R-:W-:Y:S06]  /*f6c0*/  BRA `(.L_x_16891) ;  /* 0x0000000400107947 */ /* 0x000fec0003800000 */
.L_x_16904:
        /* <DEDUP_REMOVED lines=21> */
.L_x_16913:
[----:B------:R-:W-:Y:S05]  /*f820*/  BSYNC.RECONVERGENT B1 ;  /* 0x0000000000017941 */ /* 0x000fea0003800200 */
.L_x_16912:
[----:B------:R-:W-:Y:S01]  /*f830*/  IMAD.SHL.U32 R0, R0, 0x200000, RZ ;  /* 0x0020000000007824 */ /* 0x000fe200078e00ff */
[----:B------:R-:W-:-:S04]  /*f840*/  LEA R2, R2, 0x37800000, 0x17 ;  /* 0x3780000002027811 */ /* 0x000fc800078eb8ff */
[----:B------:R-:W-:-:S07]  /*f850*/  LOP3.LUT R2, R2, R0, R7, 0xfe, !PT ;  /* 0x0000000002027212 */ /* 0x000fce00078efe07 */
.L_x_16911:
[----:B------:R-:W-:Y:S05]  /*f860*/  BSYNC.RECONVERGENT B0 ;  /* 0x0000000000007941 */ /* 0x000fea0003800200 */
.L_x_16910:
[----:B------:R-:W0:Y:S02]  /*f870*/  F2I.S64.TRUNC R2, R2 ;  /* 0x0000000200027311 */ /* 0x000e24000020d900 */
[----:B0-----:R-:W-:Y:S01]  /*f880*/  PRMT R0, R2, 0x7610, R0 ;  /* 0x0000761002007816 */ /* 0x001fe20000000000 */
[----:B------:R-:W-:Y:S06]  /*f890*/  BRA `(.L_x_16891) ;  /* 0x00000000009c7947 */ /* 0x000fec0003800000 */
.L_x_16903:
        /* <DEDUP_REMOVED lines=14> */
.L_x_16917:
[----:B------:R-:W-:Y:S05]  /*f980*/  BSYNC.RECONVERGENT B0 ;  /* 0x0000000000007941 */ /* 0x000fea0003800200 */
.L_x_16916:
[----:B------:R-:W0:Y:S02]  /*f990*/  F2I.S64.TRUNC R2, R2 ;  /* 0x0000000200027311 */ /* 0x000e24000020d900 */
[----:B0-----:R-:W-:Y:S01]  /*f9a0*/  PRMT R0, R2, 0x7610, R0 ;  /* 0x0000761002007816 */ /* 0x001fe20000000000 */
[----:B------:R-:W-:Y:S06]  /*f9b0*/  BRA `(.L_x_16891) ;  /* 0x0000000000547947 */ /* 0x000fec0003800000 */
.L_x_16890:
        /* <DEDUP_REMOVED lines=16> */
.L_x_16918:
[----:B------:R-:W-:Y:S01]  /*fac0*/  PRMT R0, RZ, 0x7610, R0 ;  /* 0x00007610ff007816 */ /* 0x000fe20000000000 */
[----:B------:R-:W-:Y:S06]  /*fad0*/  BRA `(.L_x_16891) ;  /* 0x00000000000c7947 */ /* 0x000fec0003800000 */
.L_x_16915:
[----:B------:R0:W5:Y:S01]  /*fae0*/  LDG.E.U8 R0, desc[UR36][R4.64] ;  /* 0x0000002404007981 */ /* 0x000162000c1e1100 */
[----:B------:R-:W-:Y:S05]  /*faf0*/  BRA `(.L_x_16891) ;  /* 0x0000000000047947 */ /* 0x000fea0003800000 */
.L_x_16914:
[----:B------:R0:W5:Y:S02]  /*fb00*/  LDG.E.U8 R0, desc[UR36][R4.64] ;  /* 0x0000002404007981 */ /* 0x000164000c1e1100 */
.L_x_16891:
        /* <DEDUP_REMOVED lines=14> */
.L_x_16922:
[----:B------:R-:W-:Y:S01]  /*fbf0*/  STG.E.U8 desc[UR36][R16.64], R3 ;  /* 0x0000000310007986 */ /* 0x000fe2000c101124 */
[----:B------:R-:W-:Y:S05]  /*fc00*/  EXIT ;  /* 0x000000000000794d */ /* 0x000fea0003800000 */
.L_x_16921:
        /* <DEDUP_REMOVED lines=10> */
.L_x_16925:
[----:B------:R-:W-:-:S05]  /*fcb0*/  LOP3.LUT R3, R3, 0xff, RZ, 0xc0, !PT ;  /* 0x000000ff03037812 */ /* 0x000fca00078ec0ff */
[----:B------:R-:W-:Y:S01]  /*fcc0*/  STG.E desc[UR36][R16.64], R3 ;  /* 0x0000000310007986 */ /* 0x000fe2000c101924 */
[----:B------:R-:W-:Y:S05]  /*fcd0*/  EXIT ;  /* 0x000000000000794d */ /* 0x000fea0003800000 */
.L_x_16924:
[----:B------:R-:W-:-:S05]  /*fce0*/  LOP3.LUT R3, R3, 0xff, RZ, 0xc0, !PT ;  /* 0x000000ff03037812 */ /* 0x000fca00078ec0ff */
[----:B------:R-:W-:Y:S01]  /*fcf0*/  STG.E.U16 desc[UR36][R16.64], R3 ;  /* 0x0000000310007986 */ /* 0x000fe2000c101524 */
[----:B------:R-:W-:Y:S05]  /*fd00*/  EXIT ;  /* 0x000000000000794d */ /* 0x000fea0003800000 */
.L_x_16920:
        /* <DEDUP_REMOVED lines=10> */
.L_x_16927:
[----:B------:R-:W-:-:S04]  /*fdb0*/  LOP3.LUT R3, R3, 0xff, RZ, 0xc0, !PT ;  /* 0x000000ff03037812 */ /* 0x000fc800078ec0ff */
[----:B------:R-:W5:Y:S02]  /*fdc0*/  I2F.U16 R0, R3 ;  /* 0x0000000300007306 */ /* 0x000f640000101000 */
[----:B-----5:R-:W-:-:S05]  /*fdd0*/  F2FP.F16.F32.PACK_AB R0, RZ, R0 ;  /* 0x00000000ff00723e */ /* 0x020fca00000000ff */
[----:B------:R-:W-:Y:S01]  /*fde0*/  STG.E.U16 desc[UR36][R16.64], R0 ;  /* 0x0000000010007986 */ /* 0x000fe2000c101524 */
[----:B------:R-:W-:Y:S05]  /*fdf0*/  EXIT ;  /* 0x000000000000794d */ /* 0x000fea0003800000 */
.L_x_16926:
        /* <DEDUP_REMOVED lines=11> */
.L_x_16929:
[----:B------:R-:W-:-:S06]  /*feb0*/  LOP3.LUT R3, R3, 0xff, RZ, 0xc0, !PT ;  /* 0x000000ff03037812 */ /* 0x000fcc00078ec0ff */
[----:B------:R-:W5:Y:S02]  /*fec0*/  I2F.U16 R3, R3 ;  /* 0x0000000300037306 */ /* 0x000f640000101000 */
[----:B-----5:R-:W-:-:S04]  /*fed0*/  F2FP.F16.F32.PACK_AB R3, RZ, R3 ;  /* 0x00000003ff03723e */ /* 0x020fc800000000ff */
[----:B------:R-:W-:-:S05]  /*fee0*/  PRMT R3, R3, 0x5410, RZ ;  /* 0x0000541003037816 */ /* 0x000fca00000000ff */
[----:B------:R-:W-:Y:S01]  /*fef0*/  STG.E desc[UR36][R16.64], R3 ;  /* 0x0000000310007986 */ /* 0x000fe2000c101924 */
[----:B------:R-:W-:Y:S05]  /*ff00*/  EXIT ;  /* 0x000000000000794d */ /* 0x000fea0003800000 */
.L_x_16928:
[----:B------:R-:W-:-:S06]  /*ff10*/  LOP3.LUT R3, R3, 0xff, RZ, 0xc0, !PT ;  /* 0x000000ff03037812 */ /* 0x000fcc00078ec0ff */
[----:B------:R-:W5:Y:S02]  /*ff20*/  I2F.F64.U16 R2, R3 ;  /* 0x0000000300027312 */ /* 0x000f640000101800 */
[----:B-----5:R-:W-:Y:S01]  /*ff30*/  STG.E.64 desc[UR36][R16.64], R2 ;  /* 0x0000000210007986 */ /* 0x020fe2000c101b24 */
[----:B------:R-:W-:Y:S05]  /*ff40*/  EXIT ;  /* 0x000000000000794d */ /* 0x000fea0003800000 */
.L_x_16919:
        /* <DEDUP_REMOVED lines=13> */
.L_x_16933:
        /* <DEDUP_REMOVED lines=17> */
.L_x_16936:
[----:B------:R-:W-:-:S07]  /*10130*/  PRMT R8, R0, 0x7610, R8 ;  /* 0x0000761000087816 */ /* 0x000fce0000000008 */
.L_x_16935:
[----:B------:R-:W-:Y:S05]  /*10140*/  BSYNC.RECONVERGENT B0 ;  /* 0x0000000000007941 */ /* 0x000fea0003800200 */
.L_x_16934:
[----:B------:R-:W-:Y:S01]  /*10150*/  STG.E.U8 desc[UR36][R16.64], R8 ;  /* 0x0000000810007986 */ /* 0x000fe2000c101124 */
[----:B------:R-:W-:Y:S05]  /*10160*/  EXIT ;  /* 0x000000000000794d */ /* 0x000fea0003800000 */
.L_x_16932:
        /* <DEDUP_REMOVED lines=17> */
.L_x_16939:
[----:B------:R-:W-:-:S07]  /*10280*/  PRMT R8, R0, 0x7610, R8 ;  /* 0x0000761000087816 */ /* 0x000fce0000000008 */
.L_x_16938:
[----:B------:R-:W-:Y:S05]  /*10290*/  BSYNC.RECONVERGENT B0 ;  /* 0x0000000000007941 */ /* 0x000fea0003800200 */
.L_x_16937:
[----:B------:R-:W-:Y:S01]  /*102a0*/  STG.E.U8 desc[UR36][R16.64], R8 ;  /* 0x0000000810007986 */ /* 0x000fe2000c101124 */
[----:B------:R-:W-:Y:S05]  /*102b0*/  EXIT ;  /* 0x000000000000794d */ /* 0x000fea0003800000 */
.L_x_16931:
        /* <DEDUP_REMOVED lines=23> */
.L_x_16941:
[----:B------:R-:W-:Y:S01]  /*10430*/  LOP3.LUT R2, R3, 0xff, RZ, 0xc0, !PT ;  /* 0x000000ff03027812 */ /* 0x000fe200078ec0ff */
[----:B------:R-:W-:-:S05]  /*10440*/  IMAD.MOV.U32 R3, RZ, RZ, RZ ;  /* 0x000000ffff037224 */ /* 0x000fca00078e00ff */
[----:B------:R-:W-:Y:S01]  /*10450*/  STG.E.64 desc[UR36][R16.64], R2 ;  /* 0x0000000210007986 */ /* 0x000fe2000c101b24 */
[----:B------:R-:W-:Y:S05]  /*10460*/  EXIT ;  /* 0x000000000000794d */ /* 0x000fea0003800000 */
.L_x_16940:
[----:B------:R-:W-:-:S05]  /*10470*/  LOP3.LUT R3, R3, 0xff, RZ, 0xc0, !PT ;  /* 0x000000ff03037812 */ /* 0x000fca00078ec0ff */
[----:B------:R-:W-:Y:S01]  /*10480*/  STG.E desc[UR36][R16.64], R3 ;  /* 0x0000000310007986 */ /* 0x000fe2000c101924 */
[----:B------:R-:W-:Y:S05]  /*10490*/  EXIT ;  /* 0x000000000000794d */ /* 0x000fea0003800000 */
.L_x_16930:
        /* <DEDUP_REMOVED lines=10> */
.L_x_16943:
[----:B01234-:R-:W-:Y:S02]  /*10540*/  LOP3.LUT R4, R3, 0xff, RZ, 0xc0, !PT ;  /* 0x000000ff03047812 */ /* 0x01ffe400078ec0ff */
[----:B------:R-:W-:-:S04]  /*10550*/  CS2R R6, SRZ ;  /* 0x0000000000067805 */ /* 0x000fc8000001ff00 */
[----:B------:R-:W0:Y:S02]  /*10560*/  I2F.F64.U16 R4, R4 ;  /* 0x0000000400047312 */ /* 0x000e240000101800 */
[----:B0-----:R-:W-:Y:S01]  /*10570*/  STG.E.128 desc[UR36][R16.64], R4 ;  /* 0x0000000410007986 */ /* 0x001fe2000c101d24 */
[----:B------:R-:W-:Y:S05]  /*10580*/  EXIT ;  /* 0x000000000000794d */ /* 0x000fea0003800000 */
.L_x_16942:
[----:B------:R-:W-:-:S09]  /*10590*/  UISETP.NE.AND UP0, UPT, UR4, 0xf, UPT ;  /* 0x0000000f0400788c */ /* 0x000fd2000bf05270 */
[----:B------:R-:W-:Y:S05]  /*105a0*/  BRA.U !UP0, `(.L_x_16944) ;  /* 0x0000000108dc7547 */ /* 0x000fea000b800000 */
[----:B------:R-:W-:-:S09]  /*105b0*/  UISETP.NE.AND UP0, UPT, UR4, 0x17, UPT ;  /* 0x000000170400788c */ /* 0x000fd2000bf05270 */
[----:B------:R-:W-:Y:S05]  /*105c0*/  BRA.U !UP0, `(.L_x_16945) ;  /* 0x0000000108887547 */ /* 0x000fea000b800000 */
[----:B------:R-:W-:-:S09]  /*105d0*/  UISETP.NE.AND UP0, UPT, UR4, 0x18, UPT ;  /* 0x000000180400788c */ /* 0x000fd2000bf05270 */
[----:B------:R-:W-:Y:S05]  /*105e0*/  BRA.U !UP0, `(.L_x_16946) ;  /* 0x0000000108447547 */ /* 0x000fea000b800000 */
.L_x_16923:
        /* <DEDUP_REMOVED lines=16> */
.L_x_16947:
[----:B------:R-:W-:Y:S05]  /*106f0*/  EXIT ;  /* 0x000000000000794d */ /* 0x000fea0003800000 */
.L_x_16946:
        /* <DEDUP_REMOVED lines=12> */
.L_x_16949:
[----:B------:R-:W-:Y:S05]  /*107c0*/  BSYNC.RECONVERGENT B0 ;  /* 0x0000000000007941 */ /* 0x000fea0003800200 */
.L_x_16948:
[----:B------:R-:W-:Y:S01]  /*107d0*/  STG.E.U8 desc[UR36][R16.64], R3 ;  /* 0x0000000310007986 */ /* 0x000fe2000c101124 */
[----:B------:R-:W-:Y:S05]  /*107e0*/  EXIT ;  /* 0x000000000000794d */ /* 0x000fea0003800000 */
.L_x_16945:
        /* <DEDUP_REMOVED lines=14> */
.L_x_16950:
[----:B------:R-:W-:Y:S01]  /*108d0*/  IMAD.MOV.U32 R3, RZ, RZ, 0x7f ;  /* 0x0000007fff037424 */ /* 0x000fe200078e00ff */
[----:B------:R-:W-:-:S04]  /*108e0*/  ISETP.GT.U32.AND P0, PT, R5, 0x7f800000, PT ;  /* 0x7f8000000500780c */ /* 0x000fc80003f04070 */
[----:B------:R-:W-:-:S05]  /*108f0*/  SEL R3, R3, 0x7c, P0 ;  /* 0x0000007c03037807 */ /* 0x000fca0000000000 */
[----:B------:R-:W-:Y:S01]  /*10900*/  STG.E.U8 desc[UR36][R16.64], R3 ;  /* 0x0000000310007986 */ /* 0x000fe2000c101124 */
[----:B------:R-:W-:Y:S05]  /*10910*/  EXIT ;  /* 0x000000000000794d */ /* 0x000fea0003800000 */
.L_x_16944:
[----:B------:R-:W-:-:S04]  /*10920*/  LOP3.LUT R3, R3, 0xff, RZ, 0xc0, !PT ;  /* 0x000000ff03037812 */ /* 0x000fc800078ec0ff */
[----:B------:R-:W5:Y:S02]  /*10930*/  I2F.U16 R0, R3 ;  /* 0x0000000300007306 */ /* 0x000f640000101000 */
[----:B-----5:R-:W-:-:S05]  /*10940*/  F2FP.BF16.F32.PACK_AB R0, RZ, R0 ;  /* 0x00000000ff00723e */ /* 0x020fca00000010ff */
[----:B------:R-:W-:Y:S01]  /*10950*/  STG.E.U16 desc[UR36][R16.64], R0 ;  /* 0x0000000010007986 */ /* 0x000fe2000c101524 */
[----:B------:R-:W-:Y:S05]  /*10960*/  EXIT ;  /* 0x000000000000794d */ /* 0x000fea0003800000 */
.L_x_16951:
        /* <DEDUP_REMOVED lines=9> */
.L_x_26278:


//--------------------- .text._ZN2at6native27unrolled_elementwise_kernelINS0_13BinaryFunctorIhhhNS0_16BitwiseOrFunctorIhEEEESt5arrayIPcLm3EELi4E23TrivialOffsetCalculatorILi2EjES9_ILi1EjENS0_6memory12LoadWithCastILi2EEENSC_13StoreWithCastILi1EEEEEviT_T0_T2_T3_T4_T5_ --------------------------
	.section	.text._ZN2at6native27unrolled_elementwise_kernelINS0_13BinaryFunctorIhhhNS0_16BitwiseOrFunctorIhEEEESt5arrayIPcLm3EELi4E23TrivialOffsetCalculatorILi2EjES9_ILi1EjENS0_6memory12LoadWithCastILi2EEENSC_13StoreWithCastILi1EEEEEviT_T0_T2_T3_T4_T5_,"ax",@progbits
	.align	128
        .global         _ZN2at6native27unrolled_elementwise_kernelINS0_13BinaryFunctorIhhhNS0_16BitwiseOrFunctorIhEEEESt5arrayIPcLm3EELi4E23TrivialOffsetCalculatorILi2EjES9_ILi1EjENS0_6memory12LoadWithCastILi2EEENSC_13StoreWithCastILi1EEEEEviT_T0_T2_T3_T4_T5_
        .type           _ZN2at6native27unrolled_elementwise_kernelINS0_13BinaryFunctorIhhhNS0_16BitwiseOrFunctorIhEEEESt5arrayIPcLm3EELi4E23TrivialOffsetCalculatorILi2EjES9_ILi1EjENS0_6memory12LoadWithCastILi2EEENSC_13StoreWithCastILi1EEEEEviT_T0_T2_T3_T4_T5_,@function
        .size           _ZN2at6native27unrolled_elementwise_kernelINS0_13BinaryFunctorIhhhNS0_16BitwiseOrFunctorIhEEEESt5arrayIPcLm3EELi4E23TrivialOffsetCalculatorILi2EjES9_ILi1EjENS0_6memory12LoadWithCastILi2EEENSC_13StoreWithCastILi1EEEEEviT_T0_T2_T3_T4_T5_,(.L_x_26279 - _ZN2at6native27unrolled_elementwise_kernelINS0_13BinaryFunctorIhhhNS0_16BitwiseOrFunctorIhEEEESt5arrayIPcLm3EELi4E23TrivialOffsetCalculatorILi2EjES9_ILi1EjENS0_6memory12LoadWithCastILi2EEENSC_13StoreWithCastILi1EEEEEviT_T0_T2_T3_T4_T5_)
        .other          _ZN2at6native27unrolled_elementwise_kernelINS0_13BinaryFunctorIhhhNS0_16BitwiseOrFunctorIhEEEESt5arrayIPcLm3EELi4E23TrivialOffsetCalculatorILi2EjES9_ILi1EjENS0_6memory12LoadWithCastILi2EEENSC_13StoreWithCastILi1EEEEEviT_T0_T2_T3_T4_T5_,@"STO_CUDA_ENTRY STV_DEFAULT"
_ZN2at6native27unrolled_elementwise_kernelINS0_13BinaryFunctorIhhhNS0_16BitwiseOrFunctorIhEEEESt5arrayIPcLm3EELi4E23TrivialOffsetCalculatorILi2EjES9_ILi1EjENS0_6memory12LoadWithCastILi2EEENSC_13StoreWithCastILi1EEEEEviT_T0_T2_T3_T4_T5_:
.text._ZN2at6native27unrolled_elementwise_kernelINS0_13BinaryFunctorIhhhNS0_16BitwiseOrFunctorIhEEEESt5arrayIPcLm3EELi4E23TrivialOffsetCalculatorILi2EjES9_ILi1EjENS0_6memory12LoadWithCastILi2EEENSC_13StoreWithCastILi1EEEEEviT_T0_T2_T3_T4_T5_:
        /* <DEDUP_REMOVED lines=33> */
.L_x_16957:
[----:B------:R3:W5:Y:S01]  /*0210*/  LDG.E.U8 R27, desc[UR36][R6.64] ;  /* 0x00000024061b7981 */ /* 0x000762000c1e1100 */
[----:B------:R-:W-:Y:S05]  /*0220*/  BRA `(.L_x_16959) ;  /* 0x0000000c00607947 */ /* 0x000fea0003800000 */
.L_x_16956:
        /* <DEDUP_REMOVED lines=8> */
.L_x_16961:
[----:B------:R1:W5:Y:S01]  /*02b0*/  LDG.E.U8 R27, desc[UR36][R6.64] ;  /* 0x00000024061b7981 */ /* 0x000362000c1e1100 */
[----:B------:R-:W-:Y:S05]  /*02c0*/  BRA `(.L_x_16959) ;  /* 0x0000000c00387947 */ /* 0x000fea0003800000 */
.L_x_16960:
[----:B------:R2:W5:Y:S01]  /*02d0*/  LDG.E.U16 R27, desc[UR36][R6.64] ;  /* 0x00000024061b7981 */ /* 0x000562000c1e1500 */
[----:B------:R-:W-:Y:S05]  /*02e0*/  BRA `(.L_x_16959) ;  /* 0x0000000c00307947 */ /* 0x000fea0003800000 */
.L_x_16955:
        /* <DEDUP_REMOVED lines=10> */
.L_x_16963:
[----:B------:R-:W2:Y:S02]  /*0390*/  LDG.E.U16 R4, desc[UR36][R6.64] ;  /* 0x0000002406047981 */ /* 0x000ea4000c1e1500 */
[----:B--2---:R-:W-:-:S06]  /*03a0*/  HADD2.F32 R4, -RZ, R4.H0_H0 ;  /* 0x20000004ff047230 */ /* 0x004fcc0000004100 */
[----:B------:R-:W0:Y:S02]  /*03b0*/  F2I.S64.TRUNC R4, R4 ;  /* 0x0000000400047311 */ /* 0x000e24000020d900 */
[----:B0-----:R-:W-:Y:S01]  /*03c0*/  PRMT R27, R4, 0x7610, R27 ;  /* 0x00007610041b7816 */ /* 0x001fe2000000001b */
[----:B------:R-:W-:Y:S06]  /*03d0*/  BRA `(.L_x_16959) ;  /* 0x0000000800f47947 */ /* 0x000fec0003800000 */
.L_x_16962:
        /* <DEDUP_REMOVED lines=10> */
.L_x_16965:
[----:B------:R-:W2:Y:S02]  /*0480*/  LDG.E.U16 R6, desc[UR36][R6.64] ;  /* 0x0000002406067981 */ /* 0x000ea4000c1e1500 */
[----:B--2---:R-:W-:-:S06]  /*0490*/  HADD2.F32 R4, -RZ, R6.H0_H0 ;  /* 0x20000006ff047230 */ /* 0x004fcc0000004100 */
[----:B------:R-:W0:Y:S02]  /*04a0*/  F2I.S64.TRUNC R4, R4 ;  /* 0x0000000400047311 */ /* 0x000e24000020d900 */
[----:B0-----:R-:W-:Y:S01]  /*04b0*/  PRMT R27, R4, 0x7610, R27 ;  /* 0x00007610041b7816 */ /* 0x001fe2000000001b */
[----:B------:R-:W-:Y:S06]  /*04c0*/  BRA `(.L_x_16959) ;  /* 0x0000000800b87947 */ /* 0x000fec0003800000 */
.L_x_16964:
[----:B------:R-:W2:Y:S02]  /*04d0*/  LDG.E.64 R4, desc[UR36][R6.64] ;  /* 0x0000002406047981 */ /* 0x000ea4000c1e1b00 */
[----:B--2---:R-:W0:Y:S02]  /*04e0*/  F2I.S64.F64.TRUNC R4, R4 ;  /* 0x0000000400047311 */ /* 0x004e24000030d900 */
[----:B0-----:R-:W-:Y:S01]  /*04f0*/  PRMT R27, R4, 0x7610, R27 ;  /* 0x00007610041b7816 */ /* 0x001fe2000000001b */
[----:B------:R-:W-:Y:S06]  /*0500*/  BRA `(.L_x_16959) ;  /* 0x0000000800a87947 */ /* 0x000fec0003800000 */
.L_x_16954:
        /* <DEDUP_REMOVED lines=12> */
.L_x_16968:
[----:B------:R-:W2:Y:S02]  /*05d0*/  LDG.E.64 R6, desc[UR36][R6.64] ;  /* 0x0000002406067981 */ /* 0x000ea4000c1e1b00 */
[----:B--2---:R-:W0:Y:S02]  /*05e0*/  F2I.S64.F64.TRUNC R4, R6 ;  /* 0x0000000600047311 */ /* 0x004e24000030d900 */
[----:B0-----:R-:W-:Y:S01]  /*05f0*/  PRMT R27, R4, 0x7610, R27 ;  /* 0x00007610041b7816 */ /* 0x001fe2000000001b */
[----:B------:R-:W-:Y:S06]  /*0600*/  BRA `(.L_x_16959) ;  /* 0x0000000800687947 */ /* 0x000fec0003800000 */
.L_x_16967:
        /* <DEDUP_REMOVED lines=27> */
.L_x_16970:
        /* <DEDUP_REMOVED lines=15> */
.L_x_16969:
[----:B------:R-:W2:Y:S02]  /*08b0*/  LDG.E.U16 R4, desc[UR36][R6.64] ;  /* 0x0000002406047981 */ /* 0x000ea4000c1e1500 */
[----:B--2---:R-:W-:-:S06]  /*08c0*/  IMAD.U32 R4, R4, 0x10000, RZ ;  /* 0x0001000004047824 */ /* 0x004fcc00078e00ff */
[----:B------:R-:W0:Y:S02]  /*08d0*/  F2I.S64.TRUNC R4, R4 ;  /* 0x0000000400047311 */ /* 0x000e24000020d900 */
[----:B0-----:R-:W-:Y:S01]  /*08e0*/  PRMT R27, R4, 0x7610, R27 ;  /* 0x00007610041b7816 */ /* 0x001fe2000000001b */
[----:B------:R-:W-:Y:S06]  /*08f0*/  BRA `(.L_x_16959) ;  /* 0x0000000400ac7947 */ /* 0x000fec0003800000 */
.L_x_16966:
        /* <DEDUP_REMOVED lines=10> */
.L_x_16973:
        /* <DEDUP_REMOVED lines=21> */
.L_x_16977:
[----:B------:R-:W-:Y:S05]  /*0af0*/  BSYNC.RECONVERGENT B1 ;  /* 0x0000000000017941 */ /* 0x000fea0003800200 */
.L_x_16976:
[----:B------:R-:W-:Y:S01]  /*0b00*/  IMAD.SHL.U32 R0, R0, 0x100000, RZ ;  /* 0x0010000000007824 */ /* 0x000fe200078e00ff */
[----:B------:R-:W-:-:S04]  /*0b10*/  LEA R3, R3, 0x3b800000, 0x17 ;  /* 0x3b80000003037811 */ /* 0x000fc800078eb8ff */
[----:B------:R-:W-:-:S07]  /*0b20*/  LOP3.LUT R4, R3, R0, R7, 0xfe, !PT ;  /* 0x0000000003047212 */ /* 0x000fce00078efe07 */
.L_x_16975:
[----:B------:R-:W-:Y:S05]  /*0b30*/  BSYNC.RECONVERGENT B0 ;  /* 0x0000000000007941 */ /* 0x000fea0003800200 */
.L_x_16974:
[----:B------:R-:W0:Y:S02]  /*0b40*/  F2I.S64.TRUNC R4, R4 ;  /* 0x0000000400047311 */ /* 0x000e24000020d900 */
[----:B0-----:R-:W-:Y:S01]  /*0b50*/  PRMT R27, R4, 0x7610, R27 ;  /* 0x00007610041b7816 */ /* 0x001fe2000000001b */
[----:B------:R-:W-:Y:S06]  /*0b60*/  BRA `(.L_x_16959) ;  /* 0x0000000400107947 */ /* 0x000fec0003800000 */
.L_x_16972:
        /* <DEDUP_REMOVED lines=21> */
.L_x_16981:
[----:B------:R-:W-:Y:S05]  /*0cc0*/  BSYNC.RECONVERGENT B1 ;  /* 0x0000000000017941 */ /* 0x000fea0003800200 */
.L_x_16980:
[----:B------:R-:W-:Y:S01]  /*0cd0*/  IMAD.SHL.U32 R0, R0, 0x200000, RZ ;  /* 0x0020000000007824 */ /* 0x000fe200078e00ff */
[----:B------:R-:W-:-:S04]  /*0ce0*/  LEA R3, R3, 0x37800000, 0x17 ;  /* 0x3780000003037811 */ /* 0x000fc800078eb8ff */
[----:B------:R-:W-:-:S07]  /*0cf0*/  LOP3.LUT R4, R3, R0, R7, 0xfe, !PT ;  /* 0x0000000003047212 */ /* 0x000fce00078efe07 */
.L_x_16979:
[----:B------:R-:W-:Y:S05]  /*0d00*/  BSYNC.RECONVERGENT B0 ;  /* 0x0000000000007941 */ /* 0x000fea0003800200 */
.L_x_16978:
[----:B------:R-:W0:Y:S02]  /*0d10*/  F2I.S64.TRUNC R4, R4 ;  /* 0x0000000400047311 */ /* 0x000e24000020d900 */
[----:B0-----:R-:W-:Y:S01]  /*0d20*/  PRMT R27, R4, 0x7610, R27 ;  /* 0x00007610041b7816 */ /* 0x001fe2000000001b */
[----:B------:R-:W-:Y:S06]  /*0d30*/  BRA `(.L_x_16959) ;  /* 0x00000000009c7947 */ /* 0x000fec0003800000 */
.L_x_16971:
[----:B------:R-:W-:-:S09]  /*0d40*/  UISETP.NE.AND UP0, UPT, UR4, 0x1c, UPT ;  /* 0x0000001c0400788c */ /* 0x000fd2000bf05270 */
[----:B------:R-:W-:Y:S05]  /*0d50*/  BRA.U !UP0, `(.L_x_16982) ;  /* 0x0000000108907547 */ /* 0x000fea000b800000 */
[----:B------:R-:W-:-:S09]  /*0d60*/  UISETP.NE.AND UP0, UPT, UR4, 0x1d, UPT ;  /* 0x0000001d0400788c */ /* 0x000fd2000bf05270 */
[----:B------:R-:W-:Y:S05]  /*0d70*/  BRA.U !UP0, `(.L_x_16983) ;  /* 0x0000000108807547 */ /* 0x000fea000b800000 */
[----:B------:R-:W-:-:S09]  /*0d80*/  UISETP.NE.AND UP0, UPT, UR4, 0x2c, UPT ;  /* 0x0000002c0400788c */ /* 0x000fd2000bf05270 */
[----:B------:R-:W-:Y:S05]  /*0d90*/  BRA.U !UP0, `(.L_x_16984) ;  /* 0x0000000108487547 */ /* 0x000fea000b800000 */
.L_x_16958:
        /* <DEDUP_REMOVED lines=16> */
.L_x_16985:
[----:B------:R-:W-:Y:S01]  /*0ea0*/  PRMT R27, RZ, 0x7610, R27 ;  /* 0x00007610ff1b7816 */ /* 0x000fe2000000001b */
[----:B------:R-:W-:Y:S06]  /*0eb0*/  BRA `(.L_x_16959) ;  /* 0x00000000003c7947 */ /* 0x000fec0003800000 */
.L_x_16984:
        /* <DEDUP_REMOVED lines=8> */
.L_x_16987:
[----:B------:R-:W-:Y:S05]  /*0f40*/  BSYNC.RECONVERGENT B0 ;  /* 0x0000000000007941 */ /* 0x000fea0003800200 */
.L_x_16986:
[----:B------:R-:W0:Y:S02]  /*0f50*/  F2I.S64.TRUNC R4, R4 ;  /* 0x0000000400047311 */ /* 0x000e24000020d900 */
[----:B0-----:R-:W-:Y:S01]  /*0f60*/  PRMT R27, R4, 0x7610, R27 ;  /* 0x00007610041b7816 */ /* 0x001fe2000000001b */
[----:B------:R-:W-:Y:S06]  /*0f70*/  BRA `(.L_x_16959) ;  /* 0x00000000000c7947 */ /* 0x000fec0003800000 */
.L_x_16983:
[----:B------:R0:W5:Y:S01]  /*0f80*/  LDG.E.U8 R27, desc[UR36][R6.64] ;  /* 0x00000024061b7981 */ /* 0x000162000c1e1100 */
[----:B------:R-:W-:Y:S05]  /*0f90*/  BRA `(.L_x_16959) ;  /* 0x0000000000047947 */ /* 0x000fea0003800000 */
.L_x_16982:
[----:B------:R0:W5:Y:S02]  /*0fa0*/  LDG.E.U8 R27, desc[UR36][R6.64] ;  /* 0x00000024061b7981 */ /* 0x000164000c1e1100 */
.L_x_16959:
        /* <DEDUP_REMOVED lines=18> */
.L_x_16991:
[----:B------:R1:W5:Y:S01]  /*10d0*/  LDG.E.U8 R22, desc[UR36][R6.64] ;  /* 0x0000002406167981 */ /* 0x000362000c1e1100 */
[----:B------:R-:W-:Y:S05]  /*10e0*/  BRA `(.L_x_16993) ;  /* 0x0000000c00607947 */ /* 0x000fea0003800000 */
.L_x_16990:
        /* <DEDUP_REMOVED lines=8> */
.L_x_16995:
[----:B------:R3:W5:Y:S01]  /*1170*/  LDG.E.U8 R22, desc[UR36][R6.64] ;  /* 0x0000002406167981 */ /* 0x000762000c1e1100 */
[----:B------:R-:W-:Y:S05]  /*1180*/  BRA `(.L_x_16993) ;  /* 0x0000000c00387947 */ /* 0x000fea0003800000 */
.L_x_16994:
[----:B------:R2:W5:Y:S01]  /*1190*/  LDG.E.U16 R22, desc[UR36][R6.64] ;  /* 0x0000002406167981 */ /* 0x000562000c1e1500 */
[----:B------:R-:W-:Y:S05]  /*11a0*/  BRA `(.L_x_16993) ;  /* 0x0000000c00307947 */ /* 0x000fea0003800000 */
.L_x_16989:
        /* <DEDUP_REMOVED lines=10> */
.L_x_16997:
[----:B------:R-:W2:Y:S02]  /*1250*/  LDG.E.U16 R4, desc[UR36][R6.64] ;  /* 0x0000002406047981 */ /* 0x000ea4000c1e1500 */
[----:B--2---:R-:W-:-:S06]  /*1260*/  HADD2.F32 R4, -RZ, R4.H0_H0 ;  /* 0x20000004ff047230 */ /* 0x004fcc0000004100 */
[----:B------:R-:W0:Y:S02]  /*1270*/  F2I.S64.TRUNC R4, R4 ;  /* 0x0000000400047311 */ /* 0x000e24000020d900 */
[----:B0-----:R-:W-:Y:S01]  /*1280*/  PRMT R22, R4, 0x7610, R22 ;  /* 0x0000761004167816 */ /* 0x001fe20000000016 */
[----:B------:R-:W-:Y:S06]  /*1290*/  BRA `(.L_x_16993) ;  /* 0x0000000800f47947 */ /* 0x000fec0003800000 */
.L_x_16996:
        /* <DEDUP_REMOVED lines=10> */
.L_x_16999:
[----:B------:R-:W2:Y:S02]  /*1340*/  LDG.E.U16 R6, desc[UR36][R6.64] ;  /* 0x0000002406067981 */ /* 0x000ea4000c1e1500 */
[----:B--2---:R-:W-:-:S06]  /*1350*/  HADD2.F32 R4, -RZ, R6.H0_H0 ;  /* 0x20000006ff047230 */ /* 0x004fcc0000004100 */
[----:B------:R-:W0:Y:S02]  /*1360*/  F2I.S64.TRUNC R4, R4 ;  /* 0x0000000400047311 */ /* 0x000e24000020d900 */
[----:B0-----:R-:W-:Y:S01]  /*1370*/  PRMT R22, R4, 0x7610, R22 ;  /* 0x0000761004167816 */ /* 0x001fe20000000016 */
[----:B------:R-:W-:Y:S06]  /*1380*/  BRA `(.L_x_16993) ;  /* 0x0000000800b87947 */ /* 0x000fec0003800000 */
.L_x_16998:
[----:B------:R-:W2:Y:S02]  /*1390*/  LDG.E.64 R4, desc[UR36][R6.64] ;  /* 0x0000002406047981 */ /* 0x000ea4000c1e1b00 */
[----:B--2---:R-:W0:Y:S02]  /*13a0*/  F2I.S64.F64.TRUNC R4, R4 ;  /* 0x0000000400047311 */ /* 0x004e24000030d900 */
[----:B0-----:R-:W-:Y:S01]  /*13b0*/  PRMT R22, R4, 0x7610, R22 ;  /* 0x0000761004167816 */ /* 0x001fe20000000016 */
[----:B------:R-:W-:Y:S06]  /*13c0*/  BRA `(.L_x_16993) ;  /* 0x0000000800a87947 */ /* 0x000fec0003800000 */
.L_x_16988:
        /* <DEDUP_REMOVED lines=12> */
.L_x_17002:
[----:B------:R-:W2:Y:S02]  /*1490*/  LDG.E.64 R6, desc[UR36][R6.64] ;  /* 0x0000002406067981 */ /* 0x000ea4000c1e1b00 */
[----:B--2---:R-:W0:Y:S02]  /*14a0*/  F2I.S64.F64.TRUNC R4, R6 ;  /* 0x0000000600047311 */ /* 0x004e24000030d900 */
[----:B0-----:R-:W-:Y:S01]  /*14b0*/  PRMT R22, R4, 0x7610, R22 ;  /* 0x0000761004167816 */ /* 0x001fe20000000016 */
[----:B------:R-:W-:Y:S06]  /*14c0*/  BRA `(.L_x_16993) ;  /* 0x0000000800687947 */ /* 0x000fec0003800000 */
.L_x_17001:
        /* <DEDUP_REMOVED lines=27> */
.L_x_17004:
        /* <DEDUP_REMOVED lines=15> */
.L_x_17003:
[----:B------:R-:W2:Y:S02]  /*1770*/  LDG.E.U16 R4, desc[UR36][R6.64] ;  /* 0x0000002406047981 */ /* 0x000ea4000c1e1500 */
[----:B--2---:R-:W-:-:S06]  /*1780*/  IMAD.U32 R4, R4, 0x10000, RZ ;  /* 0x0001000004047824 */ /* 0x004fcc00078e00ff */
[----:B------:R-:W0:Y:S02]  /*1790*/  F2I.S64.TRUNC R4, R4 ;  /* 0x0000000400047311 */ /* 0x000e24000020d900 */
[----:B0-----:R-:W-:Y:S01]  /*17a0*/  PRMT R22, R4, 0x7610, R22 ;  /* 0x0000761004167816 */ /* 0x001fe20000000016 */
[----:B------:R-:W-:Y:S06]  /*17b0*/  BRA `(.L_x_16993) ;  /* 0x0000000400ac7947 */ /* 0x000fec0003800000 */
.L_x_17000:
        /* <DEDUP_REMOVED lines=10> */
.L_x_17007:
        /* <DEDUP_REMOVED lines=21> */
.L_x_17011:
[----:B------:R-:W-:Y:S05]  /*19b0*/  BSYNC.RECONVERGENT B1 ;  /* 0x0000000000017941 */ /* 0x000fea0003800200 */
.L_x_17010:
[----:B------:R-:W-:Y:S01]  /*19c0*/  IMAD.SHL.U32 R0, R0, 0x100000, RZ ;  /* 0x0010000000007824 */ /* 0x000fe200078e00ff */
[----:B------:R-:W-:-:S04]  /*19d0*/  LEA R3, R3, 0x3b800000, 0x17 ;  /* 0x3b80000003037811 */ /* 0x000fc800078eb8ff */
[----:B------:R-:W-:-:S07]  /*19e0*/  LOP3.LUT R4, R3, R0, R7, 0xfe, !PT ;  /* 0x0000000003047212 */ /* 0x000fce00078efe07 */
.L_x_17009:
[----:B------:R-:W-:Y:S05]  /*19f0*/  BSYNC.RECONVERGENT B0 ;  /* 0x0000000000007941 */ /* 0x000fea0003800200 */
.L_x_17008:
[----:B------:R-:W0:Y:S02]  /*1a00*/  F2I.S64.TRUNC R4, R4 ;  /* 0x0000000400047311 */ /* 0x000e24000020d900 */
[----:B0-----:R-:W-:Y:S01]  /*1a10*/  PRMT R22, R4, 0x7610, R22 ;  /* 0x0000761004167816 */ /* 0x001fe20000000016 */
[----:B------:R-:W-:Y:S06]  /*1a20*/  BRA `(.L_x_16993) ;  /* 0x0000000400107947 */ /* 0x000fec0003800000 */
.L_x_17006:
        /* <DEDUP_REMOVED lines=21> */
.L_x_17015:
[----:B------:R-:W-:Y:S05]  /*1b80*/  BSYNC.RECONVERGENT B1 ;  /* 0x0000000000017941 */ /* 0x000fea0003800200 */
.L_x_17014:
[----:B------:R-:W-:Y:S01]  /*1b90*/  IMAD.SHL.U32 R0, R0, 0x200000, RZ ;  /* 0x0020000000007824 */ /* 0x000fe200078e00ff */
[----:B------:R-:W-:-:S04]  /*1ba0*/  LEA R3, R3, 0x37800000, 0x17 ;  /* 0x3780000003037811 */ /* 0x000fc800078eb8ff */
[----:B------:R-:W-:-:S07]  /*1bb0*/  LOP3.LUT R4, R3, R0, R7, 0xfe, !PT ;  /* 0x0000000003047212 */ /* 0x000fce00078efe07 */
.L_x_17013:
[----:B------:R-:W-:Y:S05]  /*1bc0*/  BSYNC.RECONVERGENT B0 ;  /* 0x0000000000007941 */ /* 0x000fea0003800200 */
.L_x_17012:
[----:B------:R-:W0:Y:S02]  /*1bd0*/  F2I.S64.TRUNC R4, R4 ;  /* 0x0000000400047311 */ /* 0x000e24000020d900 */
[----:B0-----:R-:W-:Y:S01]  /*1be0*/  PRMT R22, R4, 0x7610, R22 ;  /* 0x0000761004167816 */ /* 0x001fe20000000016 */
[----:B------:R-:W-:Y:S06]  /*1bf0*/  BRA `(.L_x_16993) ;  /* 0x00000000009c7947 */ /* 0x000fec0003800000 */
.L_x_17005:
[----:B------:R-:W-:-:S09]  /*1c00*/  UISETP.NE.AND UP0, UPT, UR4, 0x1c, UPT ;  /* 0x0000001c0400788c */ /* 0x000fd2000bf05270 */
[----:B------:R-:W-:Y:S05]  /*1c10*/  BRA.U !UP0, `(.L_x_17016) ;  /* 0x0000000108907547 */ /* 0x000fea000b800000 */
[----:B------:R-:W-:-:S09]  /*1c20*/  UISETP.NE.AND UP0, UPT, UR4, 0x1d, UPT ;  /* 0x0000001d0400788c */ /* 0x000fd2000bf05270 */
[----:B------:R-:W-:Y:S05]  /*1c30*/  BRA.U !UP0, `(.L_x_17017) ;  /* 0x0000000108807547 */ /* 0x000fea000b800000 */
[----:B------:R-:W-:-:S09]  /*1c40*/  UISETP.NE.AND UP0, UPT, UR4, 0x2c, UPT ;  /* 0x0000002c0400788c */ /* 0x000fd2000bf05270 */
[----:B------:R-:W-:Y:S05]  /*1c50*/  BRA.U !UP0, `(.L_x_17018) ;  /* 0x0000000108487547 */ /* 0x000fea000b800000 */
.L_x_16992:
        /* <DEDUP_REMOVED lines=16> */
.L_x_17019:
[----:B------:R-:W-:Y:S01]  /*1d60*/  PRMT R22, RZ, 0x7610, R22 ;  /* 0x00007610ff167816 */ /* 0x000fe20000000016 */
[----:B------:R-:W-:Y:S06]  /*1d70*/  BRA `(.L_x_16993) ;  /* 0x00000000003c7947 */ /* 0x000fec0003800000 */
.L_x_17018:
        /* <DEDUP_REMOVED lines=8> */
.L_x_17021:
[----:B------:R-:W-:Y:S05]  /*1e00*/  BSYNC.RECONVERGENT B0 ;  /* 0x0000000000007941 */ /* 0x000fea0003800200 */
.L_x_17020:
[----:B------:R-:W0:Y:S02]  /*1e10*/  F2I.S64.TRUNC R4, R4 ;  /* 0x0000000400047311 */ /* 0x000e24000020d900 */
[----:B0-----:R-:W-:Y:S01]  /*1e20*/  PRMT R22, R4, 0x7610, R22 ;  /* 0x0000761004167816 */ /* 0x001fe20000000016 */
[----:B------:R-:W-:Y:S06]  /*1e30*/  BRA `(.L_x_16993) ;  /* 0x00000000000c7947 */ /* 0x000fec0003800000 */
.L_x_17017:
[----:B------:R0:W5:Y:S01]  /*1e40*/  LDG.E.U8 R22, desc[UR36][R6.64] ;  /* 0x0000002406167981 */ /* 0x000162000c1e1100 */
[----:B------:R-:W-:Y:S05]  /*1e50*/  BRA `(.L_x_16993) ;  /* 0x0000000000047947 */ /* 0x000fea0003800000 */
.L_x_17016:
[----:B------:R0:W5:Y:S02]  /*1e60*/  LDG.E.U8 R22, desc[UR36][R6.64] ;  /* 0x0000002406167981 */ /* 0x000164000c1e1100 */
.L_x_16993:
[----:B------:R-:W-:-:S07]  /*1e70*/  VIADD R29, R23, 0x80 ;  /* 0x00000080171d7836 */ /* 0x000fce0000000000 */
.L_x_16953:
[----:B------:R-:W-:Y:S05]  /*1e80*/  BSYNC.RECONVERGENT B6 ;  /* 0x0000000000067941 */ /* 0x000fea0003800200 */
.L_x_16952:
        /* <DEDUP_REMOVED lines=24> */
.L_x_17027:
[----:B------:R3:W5:Y:S01]  /*2010*/  LDG.E.U8 R25, desc[UR36][R6.64] ;  /* 0x0000002406197981 */ /* 0x000762000c1e1100 */
[----:B------:R-:W-:Y:S05]  /*2020*/  BRA `(.L_x_17029) ;  /* 0x0000000c00607947 */ /* 0x000fea0003800000 */
.L_x_17026:
        /* <DEDUP_REMOVED lines=8> */
.L_x_17031:
[----:B------:R0:W5:Y:S01]  /*20b0*/  LDG.E.U8 R25, desc[UR36][R6.64] ;  /* 0x0000002406197981 */ /* 0x000162000c1e1100 */
[----:B------:R-:W-:Y:S05]  /*20c0*/  BRA `(.L_x_17029) ;  /* 0x0000000c00387947 */ /* 0x000fea0003800000 */
.L_x_17030:
[----:B------:R0:W5:Y:S01]  /*20d0*/  LDG.E.U16 R25, desc[UR36][R6.64] ;  /* 0x0000002406197981 */ /* 0x000162000c1e1500 */
[----:B------:R-:W-:Y:S05]  /*20e0*/  BRA `(.L_x_17029) ;  /* 0x0000000c00307947 */ /* 0x000fea0003800000 */
.L_x_17025:
        /* <DEDUP_REMOVED lines=10> */
.L_x_17033:
[----:B------:R-:W2:Y:S02]  /*2190*/  LDG.E.U16 R4, desc[UR36][R6.64] ;  /* 0x0000002406047981 */ /* 0x000ea4000c1e1500 */
[----:B--2---:R-:W-:-:S06]  /*21a0*/  HADD2.F32 R4, -RZ, R4.H0_H0 ;  /* 0x20000004ff047230 */ /* 0x004fcc0000004100 */
[----:B------:R-:W0:Y:S02]  /*21b0*/  F2I.S64.TRUNC R4, R4 ;  /* 0x0000000400047311 */ /* 0x000e24000020d900 */
[----:B0-----:R-:W-:Y:S01]  /*21c0*/  PRMT R25, R4, 0x7610, R25 ;  /* 0x0000761004197816 */ /* 0x001fe20000000019 */
[----:B------:R-:W-:Y:S06]  /*21d0*/  BRA `(.L_x_17029) ;  /* 0x0000000800f47947 */ /* 0x000fec0003800000 */
.L_x_17032:
        /* <DEDUP_REMOVED lines=10> */
.L_x_17035:
[----:B------:R-:W2:Y:S02]  /*2280*/  LDG.E.U16 R6, desc[UR36][R6.64] ;  /* 0x0000002406067981 */ /* 0x000ea4000c1e1500 */
[----:B--2---:R-:W-:-:S06]  /*2290*/  HADD2.F32 R4, -RZ, R6.H0_H0 ;  /* 0x20000006ff047230 */ /* 0x004fcc0000004100 */
[----:B------:R-:W0:Y:S02]  /*22a0*/  F2I.S64.TRUNC R4, R4 ;  /* 0x0000000400047311 */ /* 0x000e24000020d900 */
[----:B0-----:R-:W-:Y:S01]  /*22b0*/  PRMT R25, R4, 0x7610, R25 ;  /* 0x0000761004197816 */ /* 0x001fe20000000019 */
[----:B------:R-:W-:Y:S06]  /*22c0*/  BRA `(.L_x_17029) ;  /* 0x0000000800b87947 */ /* 0x000fec0003800000 */
.L_x_17034:
[----:B------:R-:W2:Y:S02]  /*22d0*/  LDG.E.64 R4, desc[UR36][R6.64] ;  /* 0x0000002406047981 */ /* 0x000ea4000c1e1b00 */
[----:B--2---:R-:W0:Y:S02]  /*22e0*/  F2I.S64.F64.TRUNC R4, R4 ;  /* 0x0000000400047311 */ /* 0x004e24000030d900 */
[----:B0-----:R-:W-:Y:S01]  /*22f0*/  PRMT R25, R4, 0x7610, R25 ;  /* 0x0000761004197816 */ /* 0x001fe20000000019 */
[----:B------:R-:W-:Y:S06]  /*2300*/  BRA `(.L_x_17029) ;  /* 0x0000000800a87947 */ /* 0x000fec0003800000 */
.L_x_17024:
        /* <DEDUP_REMOVED lines=12> */
.L_x_17038:
[----:B------:R-:W2:Y:S02]  /*23d0*/  LDG.E.64 R6, desc[UR36][R6.64] ;  /* 0x0000002406067981 */ /* 0x000ea4000c1e1b00 */
[----:B--2---:R-:W0:Y:S02]  /*23e0*/  F2I.S64.F64.TRUNC R4, R6 ;  /* 0x0000000600047311 */ /* 0x004e24000030d900 */
[----:B0-----:R-:W-:Y:S01]  /*23f0*/  PRMT R25, R4, 0x7610, R25 ;  /* 0x0000761004197816 */ /* 0x001fe20000000019 */
[----:B------:R-:W-:Y:S06]  /*2400*/  BRA `(.L_x_17029) ;  /* 0x0000000800687947 */ /* 0x000fec0003800000 */
.L_x_17037:
        /* <DEDUP_REMOVED lines=27> */
.L_x_17040:
        /* <DEDUP_REMOVED lines=15> */
.L_x_17039:
[----:B------:R-:W2:Y:S02]  /*26b0*/  LDG.E.U16 R4, desc[UR36][R6.64] ;  /* 0x0000002406047981 */ /* 0x000ea4000c1e1500 */
[----:B--2---:R-:W-:-:S06]  /*26c0*/  IMAD.U32 R4, R4, 0x10000, RZ ;  /* 0x0001000004047824 */ /* 0x004fcc00078e00ff */
[----:B------:R-:W0:Y:S02]  /*26d0*/  F2I.S64.TRUNC R4, R4 ;  /* 0x0000000400047311 */ /* 0x000e24000020d900 */
[----:B0-----:R-:W-:Y:S01]  /*26e0*/  PRMT R25, R4, 0x7610, R25 ;  /* 0x0000761004197816 */ /* 0x001fe20000000019 */
[----:B------:R-:W-:Y:S06]  /*26f0*/  BRA `(.L_x_17029) ;  /* 0x0000000400ac7947 */ /* 0x000fec0003800000 */
.L_x_17036:
        /* <DEDUP_REMOVED lines=10> */
.L_x_17043:
        /* <DEDUP_REMOVED lines=21> */
.L_x_17047:
[----:B------:R-:W-:Y:S05]  /*28f0*/  BSYNC.RECONVERGENT B1 ;  /* 0x0000000000017941 */ /* 0x000fea0003800200 */
.L_x_17046:
[----:B------:R-:W-:Y:S01]  /*2900*/  IMAD.SHL.U32 R0, R0, 0x100000, RZ ;  /* 0x0010000000007824 */ /* 0x000fe200078e00ff */
[----:B------:R-:W-:-:S04]  /*2910*/  LEA R3, R3, 0x3b800000, 0x17 ;  /* 0x3b80000003037811 */ /* 0x000fc800078eb8ff */
[----:B------:R-:W-:-:S07]  /*2920*/  LOP3.LUT R4, R3, R0, R7, 0xfe, !PT ;  /* 0x0000000003047212 */ /* 0x000fce00078efe07 */
.L_x_17045:
[----:B------:R-:W-:Y:S05]  /*2930*/  BSYNC.RECONVERGENT B0 ;  /* 0x0000000000007941 */ /* 0x000fea0003800200 */
.L_x_17044:
[----:B------:R-:W0:Y:S02]  /*2940*/  F2I.S64.TRUNC R4, R4 ;  /* 0x0000000400047311 */ /* 0x000e24000020d900 */
[----:B0-----:R-:W-:Y:S01]  /*2950*/  PRMT R25, R4, 0x7610, R25 ;  /* 0x0000761004197816 */ /* 0x001fe20000000019 */
[----:B------:R-:W-:Y:S06]  /*2960*/  BRA `(.L_x_17029) ;  /* 0x0000000400107947 */ /* 0x000fec0003800000 */
.L_x_17042:
        /* <DEDUP_REMOVED lines=21> */
.L_x_17051:
[----:B------:R-:W-:Y:S05]  /*2ac0*/  BSYNC.RECONVERGENT B1 ;  /* 0x0000000000017941 */ /* 0x000fea0003800200 */
.L_x_17050:
[----:B------:R-:W-:Y:S01]  /*2ad0*/  IMAD.SHL.U32 R0, R0, 0x200000, RZ ;  /* 0x0020000000007824 */ /* 0x000fe200078e00ff */
[----:B------:R-:W-:-:S04]  /*2ae0*/  LEA R3, R3, 0x37800000, 0x17 ;  /* 0x3780000003037811 */ /* 0x000fc800078eb8ff */
[----:B------:R-:W-:-:S07]  /*2af0*/  LOP3.LUT R4, R3, R0, R7, 0xfe, !PT ;  /* 0x0000000003047212 */ /* 0x000fce00078efe07 */
.L_x_17049:
[----:B------:R-:W-:Y:S05]  /*2b00*/  BSYNC.RECONVERGENT B0 ;  /* 0x0000000000007941 */ /* 0x000fea0003800200 */
.L_x_17048:
[----:B------:R-:W0:Y:S02]  /*2b10*/  F2I.S64.TRUNC R4, R4 ;  /* 0x0000000400047311 */ /* 0x000e24000020d900 */
[----:B0-----:R-:W-:Y:S01]  /*2b20*/  PRMT R25, R4, 0x7610, R25 ;  /* 0x0000761004197816 */ /* 0x001fe20000000019 */
[----:B------:R-:W-:Y:S06]  /*2b30*/  BRA `(.L_x_17029) ;  /* 0x00000000009c7947 */ /* 0x000fec0003800000 */
.L_x_17041:
        /* <DEDUP_REMOVED lines=14> */
.L_x_17055:
[----:B------:R-:W-:Y:S05]  /*2c20*/  BSYNC.RECONVERGENT B0 ;  /* 0x0000000000007941 */ /* 0x000fea0003800200 */
.L_x_17054:
[----:B------:R-:W0:Y:S02]  /*2c30*/  F2I.S64.TRUNC R4, R4 ;  /* 0x0000000400047311 */ /* 0x000e24000020d900 */
[----:B0-----:R-:W-:Y:S01]  /*2c40*/  PRMT R25, R4, 0x7610, R25 ;  /* 0x0000761004197816 */ /* 0x001fe20000000019 */
[----:B------:R-:W-:Y:S06]  /*2c50*/  BRA `(.L_x_17029) ;  /* 0x0000000000547947 */ /* 0x000fec0003800000 */
.L_x_17028:
        /* <DEDUP_REMOVED lines=16> */
.L_x_17056:
[----:B------:R-:W-:Y:S01]  /*2d60*/  PRMT R25, RZ, 0x7610, R25 ;  /* 0x00007610ff197816 */ /* 0x000fe20000000019 */
[----:B------:R-:W-:Y:S06]  /*2d70*/  BRA `(.L_x_17029) ;  /* 0x00000000000c7947 */ /* 0x000fec0003800000 */
.L_x_17053:
[----:B------:R0:W5:Y:S01]  /*2d80*/  LDG.E.U8 R25, desc[UR36][R6.64] ;  /* 0x0000002406197981 */ /* 0x000162000c1e1100 */
[----:B------:R-:W-:Y:S05]  /*2d90*/  BRA `(.L_x_17029) ;  /* 0x0000000000047947 */ /* 0x000fea0003800000 */
.L_x_17052:
[----:B------:R1:W5:Y:S02]  /*2da0*/  LDG.E.U8 R25, desc[UR36][R6.64] ;  /* 0x0000002406197981 */ /* 0x000364000c1e1100 */
.L_x_17029:
        /* <DEDUP_REMOVED lines=18> */
.L_x_17060:
[----:B------:R4:W5:Y:S01]  /*2ed0*/  LDG.E.U8 R28, desc[UR36][R6.64] ;  /* 0x00000024061c7981 */ /* 0x000962000c1e1100 */
[----:B------:R-:W-:Y:S05]  /*2ee0*/  BRA `(.L_x_17062) ;  /* 0x0000000c00607947 */ /* 0x000fea0003800000 */
.L_x_17059:
        /* <DEDUP_REMOVED lines=8> */
.L_x_17064:
[----:B------:R0:W5:Y:S01]  /*2f70*/  LDG.E.U8 R28, desc[UR36][R6.64] ;  /* 0x00000024061c7981 */ /* 0x000162000c1e1100 */
[----:B------:R-:W-:Y:S05]  /*2f80*/  BRA `(.L_x_17062) ;  /* 0x0000000c00387947 */ /* 0x000fea0003800000 */
.L_x_17063:
[----:B------:R0:W5:Y:S01]  /*2f90*/  LDG.E.U16 R28, desc[UR36][R6.64] ;  /* 0x00000024061c7981 */ /* 0x000162000c1e1500 */
[----:B------:R-:W-:Y:S05]  /*2fa0*/  BRA `(.L_x_17062) ;  /* 0x0000000c00307947 */ /* 0x000fea0003800000 */
.L_x_17058:
        /* <DEDUP_REMOVED lines=10> */
.L_x_17066:
[----:B------:R-:W2:Y:S02]  /*3050*/  LDG.E.U16 R4, desc[UR36][R6.64] ;  /* 0x0000002406047981 */ /* 0x000ea4000c1e1500 */
[----:B--2---:R-:W-:-:S06]  /*3060*/  HADD2.F32 R4, -RZ, R4.H0_H0 ;  /* 0x20000004ff047230 */ /* 0x004fcc0000004100 */
[----:B------:R-:W0:Y:S02]  /*3070*/  F2I.S64.TRUNC R4, R4 ;  /* 0x0000000400047311 */ /* 0x000e24000020d900 */
[----:B0-----:R-:W-:Y:S01]  /*3080*/  PRMT R28, R4, 0x7610, R28 ;  /* 0x00007610041c7816 */ /* 0x001fe2000000001c */
[----:B------:R-:W-:Y:S06]  /*3090*/  BRA `(.L_x_17062) ;  /* 0x0000000800f47947 */ /* 0x000fec0003800000 */
.L_x_17065:
        /* <DEDUP_REMOVED lines=10> */
.L_x_17068:
[----:B------:R-:W2:Y:S02]  /*3140*/  LDG.E.U16 R6, desc[UR36][R6.64] ;  /* 0x0000002406067981 */ /* 0x000ea4000c1e1500 */
[----:B--2---:R-:W-:-:S06]  /*3150*/  HADD2.F32 R4, -RZ, R6.H0_H0 ;  /* 0x20000006ff047230 */ /* 0x004fcc0000004100 */
[----:B------:R-:W0:Y:S02]  /*3160*/  F2I.S64.TRUNC R4, R4 ;  /* 0x0000000400047311 */ /* 0x000e24000020d900 */
[----:B0-----:R-:W-:Y:S01]  /*3170*/  PRMT R28, R4, 0x7610, R28 ;  /* 0x00007610041c7816 */ /* 0x001fe2000000001c */
[----:B------:R-:W-:Y:S06]  /*3180*/  BRA `(.L_x_17062) ;  /* 0x0000000800b87947 */ /* 0x000fec0003800000 */
.L_x_17067:
[----:B------:R-:W2:Y:S02]  /*3190*/  LDG.E.64 R4, desc[UR36][R6.64] ;  /* 0x0000002406047981 */ /* 0x000ea4000c1e1b00 */
[----:B--2---:R-:W0:Y:S02]  /*31a0*/  F2I.S64.F64.TRUNC R4, R4 ;  /* 0x0000000400047311 */ /* 0x004e24000030d900 */
[----:B0-----:R-:W-:Y:S01]  /*31b0*/  PRMT R28, R4, 0x7610, R28 ;  /* 0x00007610041c7816 */ /* 0x001fe2000000001c */
[----:B------:R-:W-:Y:S06]  /*31c0*/  BRA `(.L_x_17062) ;  /* 0x0000000800a87947 */ /* 0x000fec0003800000 */
.L_x_17057:
        /* <DEDUP_REMOVED lines=12> */
.L_x_17071:
[----:B------:R-:W2:Y:S02]  /*3290*/  LDG.E.64 R6, desc[UR36][R6.64] ;  /* 0x0000002406067981 */ /* 0x000ea4000c1e1b00 */
[----:B--2---:R-:W0:Y:S02]  /*32a0*/  F2I.S64.F64.TRUNC R4, R6 ;  /* 0x0000000600047311 */ /* 0x004e24000030d900 */
[----:B0-----:R-:W-:Y:S01]  /*32b0*/  PRMT R28, R4, 0x7610, R28 ;  /* 0x00007610041c7816 */ /* 0x001fe2000000001c */
[----:B------:R-:W-:Y:S06]  /*32c0*/  BRA `(.L_x_17062) ;  /* 0x0000000800687947 */ /* 0x000fec0003800000 */
.L_x_17070:
        /* <DEDUP_REMOVED lines=27> */
.L_x_17073:
        /* <DEDUP_REMOVED lines=15> */
.L_x_17072:
[----:B------:R-:W2:Y:S02]  /*3570*/  LDG.E.U16 R4, desc[UR36][R6.64] ;  /* 0x0000002406047981 */ /* 0x000ea4000c1e1500 */
[----:B--2---:R-:W-:-:S06]  /*3580*/  IMAD.U32 R4, R4, 0x10000, RZ ;  /* 0x0001000004047824 */ /* 0x004fcc00078e00ff */
[----:B------:R-:W0:Y:S02]  /*3590*/  F2I.S64.TRUNC R4, R4 ;  /* 0x0000000400047311 */ /* 0x000e24000020d900 */
[----:B0-----:R-:W-:Y:S01]  /*35a0*/  PRMT R28, R4, 0x7610, R28 ;  /* 0x00007610041c7816 */ /* 0x001fe2000000001c */
[----:B------:R-:W-:Y:S06]  /*35b0*/  BRA `(.L_x_17062) ;  /* 0x0000000400ac7947 */ /* 0x000fec0003800000 */
.L_x_17069:
        /* <DEDUP_REMOVED lines=10> */
.L_x_17076:
        /* <DEDUP_REMOVED lines=21> */
.L_x_17080:
[----:B------:R-:W-:Y:S05]  /*37b0*/  BSYNC.RECONVERGENT B1 ;  /* 0x0000000000017941 */ /* 0x000fea0003800200 */
.L_x_17079:
[----:B------:R-:W-:Y:S01]  /*37c0*/  IMAD.SHL.U32 R0, R0, 0x100000, RZ ;  /* 0x0010000000007824 */ /* 0x000fe200078e00ff */
[----:B------:R-:W-:-:S04]  /*37d0*/  LEA R3, R3, 0x3b800000, 0x17 ;  /* 0x3b80000003037811 */ /* 0x000fc800078eb8ff */
[----:B------:R-:W-:-:S07]  /*37e0*/  LOP3.LUT R4, R3, R0, R7, 0xfe, !PT ;  /* 0x0000000003047212 */ /* 0x000fce00078efe07 */
.L_x_17078:
[----:B------:R-:W-:Y:S05]  /*37f0*/  BSYNC.RECONVERGENT B0 ;  /* 0x0000000000007941 */ /* 0x000fea0003800200 */
.L_x_17077:
[----:B------:R-:W0:Y:S02]  /*3800*/  F2I.S64.TRUNC R4, R4 ;  /* 0x0000000400047311 */ /* 0x000e24000020d900 */
[----:B0-----:R-:W-:Y:S01]  /*3810*/  PRMT R28, R4, 0x7610, R28 ;  /* 0x00007610041c7816 */ /* 0x001fe2000000001c */
[----:B------:R-:W-:Y:S06]  /*3820*/  BRA `(.L_x_17062) ;  /* 0x0000000400107947 */ /* 0x000fec0003800000 */
.L_x_17075:
        /* <DEDUP_REMOVED lines=21> */
.L_x_17084:
[----:B------:R-:W-:Y:S05]  /*3980*/  BSYNC.RECONVERGENT B1 ;  /* 0x0000000000017941 */ /* 0x000fea0003800200 */
.L_x_17083:
[----:B------:R-:W-:Y:S01]  /*3990*/  IMAD.SHL.U32 R0, R0, 0x200000, RZ ;  /* 0x0020000000007824 */ /* 0x000fe200078e00ff */
[----:B------:R-:W-:-:S04]  /*39a0*/  LEA R3, R3, 0x37800000, 0x17 ;  /* 0x3780000003037811 */ /* 0x000fc800078eb8ff */
[----:B------:R-:W-:-:S07]  /*39b0*/  LOP3.LUT R4, R3, R0, R7, 0xfe, !PT ;  /* 0x0000000003047212 */ /* 0x000fce00078efe07 */
.L_x_17082:
[----:B------:R-:W-:Y:S05]  /*39c0*/  BSYNC.RECONVERGENT B0 ;  /* 0x0000000000007941 */ /* 0x000fea0003800200 */
.L_x_17081:
[----:B------:R-:W0:Y:S02]  /*39d0*/  F2I.S64.TRUNC R4, R4 ;  /* 0x0000000400047311 */ /* 0x000e24000020d900 */
[----:B0-----:R-:W-:Y:S01]  /*39e0*/  PRMT R28, R4, 0x7610, R28 ;  /* 0x00007610041c7816 */ /* 0x001fe2000000001c */
[----:B------:R-:W-:Y:S06]  /*39f0*/  BRA `(.L_x_17062) ;  /* 0x00000000009c7947 */ /* 0x000fec0003800000 */
.L_x_17074:
        /* <DEDUP_REMOVED lines=14> */
.L_x_17088:
[----:B------:R-:W-:Y:S05]  /*3ae0*/  BSYNC.RECONVERGENT B0 ;  /* 0x0000000000007941 */ /* 0x000fea0003800200 */
.L_x_17087:
[----:B------:R-:W0:Y:S02]  /*3af0*/  F2I.S64.TRUNC R4, R4 ;  /* 0x0000000400047311 */ /* 0x000e24000020d900 */
[----:B0-----:R-:W-:Y:S01]  /*3b00*/  PRMT R28, R4, 0x7610, R28 ;  /* 0x00007610041c7816 */ /* 0x001fe2000000001c */
[----:B------:R-:W-:Y:S06]  /*3b10*/  BRA `(.L_x_17062) ;  /* 0x0000000000547947 */ /* 0x000fec0003800000 */
.L_x_17061:
        /* <DEDUP_REMOVED lines=16> */
.L_x_17089:
[----:B------:R-:W-:Y:S01]  /*3c20*/  PRMT R28, RZ, 0x7610, R28 ;  /* 0x00007610ff1c7816 */ /* 0x000fe2000000001c */
[----:B------:R-:W-:Y:S06]  /*3c30*/  BRA `(.L_x_17062) ;  /* 0x00000000000c7947 */ /* 0x000fec0003800000 */
.L_x_17086:
[----:B------:R1:W5:Y:S01]  /*3c40*/  LDG.E.U8 R28, desc[UR36][R6.64] ;  /* 0x00000024061c7981 */ /* 0x000362000c1e1100 */
[----:B------:R-:W-:Y:S05]  /*3c50*/  BRA `(.L_x_17062) ;  /* 0x0000000000047947 */ /* 0x000fea0003800000 */
.L_x_17085:
[----:B------:R2:W5:Y:S02]  /*3c60*/  LDG.E.U8 R28, desc[UR36][R6.64] ;  /* 0x00000024061c7981 */ /* 0x000564000c1e1100 */
.L_x_17062:
[----:B------:R-:W-:-:S07]  /*3c70*/  VIADD R29, R29, 0x80 ;  /* 0x000000801d1d7836 */ /* 0x000fce0000000000 */
.L_x_17023:
[----:B------:R-:W-:Y:S05]  /*3c80*/  BSYNC.RECONVERGENT B6 ;  /* 0x0000000000067941 */ /* 0x000fea0003800200 */
.L_x_17022:
        /* <DEDUP_REMOVED lines=24> */
.L_x_17095:
[----:B------:R3:W5:Y:S01]  /*3e10*/  LDG.E.U8 R19, desc[UR36][R6.64] ;  /* 0x0000002406137981 */ /* 0x000762000c1e1100 */
[----:B------:R-:W-:Y:S05]  /*3e20*/  BRA `(.L_x_17097) ;  /* 0x0000000c00607947 */ /* 0x000fea0003800000 */
.L_x_17094:
        /* <DEDUP_REMOVED lines=8> */
.L_x_17099:
[----:B------:R0:W5:Y:S01]  /*3eb0*/  LDG.E.U8 R19, desc[UR36][R6.64] ;  /* 0x0000002406137981 */ /* 0x000162000c1e1100 */
[----:B------:R-:W-:Y:S05]  /*3ec0*/  BRA `(.L_x_17097) ;  /* 0x0000000c00387947 */ /* 0x000fea0003800000 */
.L_x_17098:
[----:B------:R0:W5:Y:S01]  /*3ed0*/  LDG.E.U16 R19, desc[UR36][R6.64] ;  /* 0x0000002406137981 */ /* 0x000162000c1e1500 */
[----:B------:R-:W-:Y:S05]  /*3ee0*/  BRA `(.L_x_17097) ;  /* 0x0000000c00307947 */ /* 0x000fea0003800000 */
.L_x_17093:
        /* <DEDUP_REMOVED lines=10> */
.L_x_17101:
[----:B------:R-:W2:Y:S02]  /*3f90*/  LDG.E.U16 R4, desc[UR36][R6.64] ;  /* 0x0000002406047981 */ /* 0x000ea4000c1e1500 */
[----:B--2---:R-:W-:-:S06]  /*3fa0*/  HADD2.F32 R4, -RZ, R4.H0_H0 ;  /* 0x20000004ff047230 */ /* 0x004fcc0000004100 */
[----:B------:R-:W0:Y:S02]  /*3fb0*/  F2I.S64.TRUNC R4, R4 ;  /* 0x0000000400047311 */ /* 0x000e24000020d900 */
[----:B0-----:R-:W-:Y:S01]  /*3fc0*/  PRMT R19, R4, 0x7610, R19 ;  /* 0x0000761004137816 */ /* 0x001fe20000000013 */
[----:B------:R-:W-:Y:S06]  /*3fd0*/  BRA `(.L_x_17097) ;  /* 0x0000000800f47947 */ /* 0x000fec0003800000 */
.L_x_17100:
        /* <DEDUP_REMOVED lines=10> */
.L_x_17103:
[----:B------:R-:W2:Y:S02]  /*4080*/  LDG.E.U16 R6, desc[UR36][R6.64] ;  /* 0x0000002406067981 */ /* 0x000ea4000c1e1500 */
[----:B--2---:R-:W-:-:S06]  /*4090*/  HADD2.F32 R4, -RZ, R6.H0_H0 ;  /* 0x20000006ff047230 */ /* 0x004fcc0000004100 */
[----:B------:R-:W0:Y:S02]  /*40a0*/  F2I.S64.TRUNC R4, R4 ;  /* 0x0000000400047311 */ /* 0x000e24000020d900 */
[----:B0-----:R-:W-:Y:S01]  /*40b0*/  PRMT R19, R4, 0x7610, R19 ;  /* 0x0000761004137816 */ /* 0x001fe20000000013 */
[----:B------:R-:W-:Y:S06]  /*40c0*/  BRA `(.L_x_17097) ;  /* 0x0000000800b87947 */ /* 0x000fec0003800000 */
.L_x_17102:
[----:B------:R-:W2:Y:S02]  /*40d0*/  LDG.E.64 R4, desc[UR36][R6.64] ;  /* 0x0000002406047981 */ /* 0x000ea4000c1e1b00 */
[----:B--2---:R-:W0:Y:S02]  /*40e0*/  F2I.S64.F64.TRUNC R4, R4 ;  /* 0x0000000400047311 */ /* 0x004e24000030d900 */
[----:B0-----:R-:W-:Y:S01]  /*40f0*/  PRMT R19, R4, 0x7610, R19 ;  /* 0x0000761004137816 */ /* 0x001fe20000000013 */
[----:B------:R-:W-:Y:S06]  /*4100*/  BRA `(.L_x_17097) ;  /* 0x0000000800a87947 */ /* 0x000fec0003800000 */
.L_x_17092:
        /* <DEDUP_REMOVED lines=12> */
.L_x_17106:
[----:B------:R-:W2:Y:S02]  /*41d0*/  LDG.E.64 R6, desc[UR36][R6.64] ;  /* 0x0000002406067981 */ /* 0x000ea4000c1e1b00 */
[----:B--2---:R-:W0:Y:S02]  /*41e0*/  F2I.S64.F64.TRUNC R4, R6 ;  /* 0x0000000600047311 */ /* 0x004e24000030d900 */
[----:B0-----:R-:W-:Y:S01]  /*41f0*/  PRMT R19, R4, 0x7610, R19 ;  /* 0x0000761004137816 */ /* 0x001fe20000000013 */
[----:B------:R-:W-:Y:S06]  /*4200*/  BRA `(.L_x_17097) ;  /* 0x0000000800687947 */ /* 0x000fec0003800000 */
.L_x_17105:
        /* <DEDUP_REMOVED lines=27> */
.L_x_17108:
        /* <DEDUP_REMOVED lines=15> */
.L_x_17107:
[----:B------:R-:W2:Y:S02]  /*44b0*/  LDG.E.U16 R4, desc[UR36][R6.64] ;  /* 0x0000002406047981 */ /* 0x000ea4000c1e1500 */
[----:B--2---:R-:W-:-:S06]  /*44c0*/  IMAD.U32 R4, R4, 0x10000, RZ ;  /* 0x0001000004047824 */ /* 0x004fcc00078e00ff */
[----:B------:R-:W0:Y:S02]  /*44d0*/  F2I.S64.TRUNC R4, R4 ;  /* 0x0000000400047311 */ /* 0x000e24000020d900 */
[----:B0-----:R-:W-:Y:S01]  /*44e0*/  PRMT R19, R4, 0x7610, R19 ;  /* 0x0000761004137816 */ /* 0x001fe20000000013 */
[----:B------:R-:W-:Y:S06]  /*44f0*/  BRA `(.L_x_17097) ;  /* 0x0000000400ac7947 */ /* 0x000fec0003800000 */
.L_x_17104:
        /* <DEDUP_REMOVED lines=10> */
.L_x_17111:
        /* <DEDUP_REMOVED lines=21> */
.L_x_17115:
[----:B------:R-:W-:Y:S05]  /*46f0*/  BSYNC.RECONVERGENT B1 ;  /* 0x0000000000017941 */ /* 0x000fea0003800200 */
.L_x_17114:
[----:B------:R-:W-:Y:S01]  /*4700*/  IMAD.SHL.U32 R0, R0, 0x100000, RZ ;  /* 0x0010000000007824 */ /* 0x000fe200078e00ff */
[----:B------:R-:W-:-:S04]  /*4710*/  LEA R3, R3, 0x3b800000, 0x17 ;  /* 0x3b80000003037811 */ /* 0x000fc800078eb8ff */
[----:B------:R-:W-:-:S07]  /*4720*/  LOP3.LUT R4, R3, R0, R7, 0xfe, !PT ;  /* 0x0000000003047212 */ /* 0x000fce00078efe07 */
.L_x_17113:
[----:B------:R-:W-:Y:S05]  /*4730*/  BSYNC.RECONVERGENT B0 ;  /* 0x0000000000007941 */ /* 0x000fea0003800200 */
.L_x_17112:
[----:B------:R-:W0:Y:S02]  /*4740*/  F2I.S64.TRUNC R4, R4 ;  /* 0x0000000400047311 */ /* 0x000e24000020d900 */
[----:B0-----:R-:W-:Y:S01]  /*4750*/  PRMT R19, R4, 0x7610, R19 ;  /* 0x0000761004137816 */ /* 0x001fe20000000013 */
[----:B------:R-:W-:Y:S06]  /*4760*/  BRA `(.L_x_17097) ;  /* 0x0000000400107947 */ /* 0x000fec0003800000 */
.L_x_17110:
        /* <DEDUP_REMOVED lines=21> */
.L_x_17119:
[----:B------:R-:W-:Y:S05]  /*48c0*/  BSYNC.RECONVERGENT B1 ;  /* 0x0000000000017941 */ /* 0x000fea0003800200 */
.L_x_17118:
[----:B------:R-:W-:Y:S01]  /*48d0*/  IMAD.SHL.U32 R0, R0, 0x200000, RZ ;  /* 0x0020000000007824 */ /* 0x000fe200078e00ff */
[----:B------:R-:W-:-:S04]  /*48e0*/  LEA R3, R3, 0x37800000, 0x17 ;  /* 0x3780000003037811 */ /* 0x000fc800078eb8ff */
[----:B------:R-:W-:-:S07]  /*48f0*/  LOP3.LUT R4, R3, R0, R7, 0xfe, !PT ;  /* 0x0000000003047212 */ /* 0x000fce00078efe07 */
.L_x_17117:
[----:B------:R-:W-:Y:S05]  /*4900*/  BSYNC.RECONVERGENT B0 ;  /* 0x0000000000007941 */ /* 0x000fea0003800200 */
.L_x_17116:
[----:B------:R-:W0:Y:S02]  /*4910*/  F2I.S64.TRUNC R4, R4 ;  /* 0x0000000400047311 */ /* 0x000e24000020d900 */
[----:B0-----:R-:W-:Y:S01]  /*4920*/  PRMT R19, R4, 0x7610, R19 ;  /* 0x0000761004137816 */ /* 0x001fe20000000013 */
[----:B------:R-:W-:Y:S06]  /*4930*/  BRA `(.L_x_17097) ;  /* 0x00000000009c7947 */ /* 0x000fec0003800000 */
.L_x_17109:
        /* <DEDUP_REMOVED lines=14> */
.L_x_17123:
[----:B------:R-:W-:Y:S05]  /*4a20*/  BSYNC.RECONVERGENT B0 ;  /* 0x0000000000007941 */ /* 0x000fea0003800200 */
.L_x_17122:
[----:B------:R-:W0:Y:S02]  /*4a30*/  F2I.S64.TRUNC R4, R4 ;  /* 0x0000000400047311 */ /* 0x000e24000020d900 */
[----:B0-----:R-:W-:Y:S01]  /*4a40*/  PRMT R19, R4, 0x7610, R19 ;  /* 0x0000761004137816 */ /* 0x001fe20000000013 */
[----:B------:R-:W-:Y:S06]  /*4a50*/  BRA `(.L_x_17097) ;  /* 0x0000000000547947 */ /* 0x000fec0003800000 */
.L_x_17096:
        /* <DEDUP_REMOVED lines=16> */
.L_x_17124:
[----:B------:R-:W-:Y:S01]  /*4b60*/  PRMT R19, RZ, 0x7610, R19 ;  /* 0x00007610ff137816 */ /* 0x000fe20000000013 */
[----:B------:R-:W-:Y:S06]  /*4b70*/  BRA `(.L_x_17097) ;  /* 0x00000000000c7947 */ /* 0x000fec0003800000 */
.L_x_17121:
[----:B------:R1:W5:Y:S01]  /*4b80*/  LDG.E.U8 R19, desc[UR36][R6.64] ;  /* 0x0000002406137981 */ /* 0x000362000c1e1100 */
[----:B------:R-:W-:Y:S05]  /*4b90*/  BRA `(.L_x_17097) ;  /* 0x0000000000047947 */ /* 0x000fea0003800000 */
.L_x_17120:
[----:B------:R2:W5:Y:S02]  /*4ba0*/  LDG.E.U8 R19, desc[UR36][R6.64] ;  /* 0x0000002406137981 */ /* 0x000564000c1e1100 */
.L_x_17097:
        /* <DEDUP_REMOVED lines=18> */
.L_x_17128:
[----:B------:R0:W5:Y:S01]  /*4cd0*/  LDG.E.U8 R26, desc[UR36][R6.64] ;  /* 0x00000024061a7981 */ /* 0x000162000c1e1100 */
[----:B------:R-:W-:Y:S05]  /*4ce0*/  BRA `(.L_x_17130) ;  /* 0x0000000c00607947 */ /* 0x000fea0003800000 */
.L_x_17127:
        /* <DEDUP_REMOVED lines=8> */
.L_x_17132:
[----:B------:R4:W5:Y:S01]  /*4d70*/  LDG.E.U8 R26, desc[UR36][R6.64] ;  /* 0x00000024061a7981 */ /* 0x000962000c1e1100 */
[----:B------:R-:W-:Y:S05]  /*4d80*/  BRA `(.L_x_17130) ;  /* 0x0000000c00387947 */ /* 0x000fea0003800000 */
.L_x_17131:
[----:B------:R3:W5:Y:S01]  /*4d90*/  LDG.E.U16 R26, desc[UR36][R6.64] ;  /* 0x00000024061a7981 */ /* 0x000762000c1e1500 */
[----:B------:R-:W-:Y:S05]  /*4da0*/  BRA `(.L_x_17130) ;  /* 0x0000000c00307947 */ /* 0x000fea0003800000 */
.L_x_17126:
        /* <DEDUP_REMOVED lines=10> */
.L_x_17134:
[----:B------:R-:W2:Y:S02]  /*4e50*/  LDG.E.U16 R4, desc[UR36][R6.64] ;  /* 0x0000002406047981 */ /* 0x000ea4000c1e1500 */
[----:B--2---:R-:W-:-:S06]  /*4e60*/  HADD2.F32 R4, -RZ, R4.H0_H0 ;  /* 0x20000004ff047230 */ /* 0x004fcc0000004100 */
[----:B------:R-:W0:Y:S02]  /*4e70*/  F2I.S64.TRUNC R4, R4 ;  /* 0x0000000400047311 */ /* 0x000e24000020d900 */
[----:B0-----:R-:W-:Y:S01]  /*4e80*/  PRMT R26, R4, 0x7610, R26 ;  /* 0x00007610041a7816 */ /* 0x001fe2000000001a */
[----:B------:R-:W-:Y:S06]  /*4e90*/  BRA `(.L_x_17130) ;  /* 0x0000000800f47947 */ /* 0x000fec0003800000 */
.L_x_17133:
        /* <DEDUP_REMOVED lines=10> */
.L_x_17136:
[----:B------:R-:W2:Y:S02]  /*4f40*/  LDG.E.U16 R6, desc[UR36][R6.64] ;  /* 0x0000002406067981 */ /* 0x000ea4000c1e1500 */
[----:B--2---:R-:W-:-:S06]  /*4f50*/  HADD2.F32 R4, -RZ, R6.H0_H0 ;  /* 0x20000006ff047230 */ /* 0x004fcc0000004100 */
[----:B------:R-:W0:Y:S02]  /*4f60*/  F2I.S64.TRUNC R4, R4 ;  /* 0x0000000400047311 */ /* 0x000e24000020d900 */
[----:B0-----:R-:W-:Y:S01]  /*4f70*/  PRMT R26, R4, 0x7610, R26 ;  /* 0x00007610041a7816 */ /* 0x001fe2000000001a */
[----:B------:R-:W-:Y:S06]  /*4f80*/  BRA `(.L_x_17130) ;  /* 0x0000000800b87947 */ /* 0x000fec0003800000 */
.L_x_17135:
[----:B------:R-:W2:Y:S02]  /*4f90*/  LDG.E.64 R4, desc[UR36][R6.64] ;  /* 0x0000002406047981 */ /* 0x000ea4000c1e1b00 */
[----:B--2---:R-:W0:Y:S02]  /*4fa0*/  F2I.S64.F64.TRUNC R4, R4 ;  /* 0x0000000400047311 */ /* 0x004e24000030d900 */
[----:B0-----:R-:W-:Y:S01]  /*4fb0*/  PRMT R26, R4, 0x7610, R26 ;  /* 0x00007610041a7816 */ /* 0x001fe2000000001a */
[----:B------:R-:W-:Y:S06]  /*4fc0*/  BRA `(.L_x_17130) ;  /* 0x0000000800a87947 */ /* 0x000fec0003800000 */
.L_x_17125:
        /* <DEDUP_REMOVED lines=12> */
.L_x_17139:
[----:B------:R-:W2:Y:S02]  /*5090*/  LDG.E.64 R6, desc[UR36][R6.64] ;  /* 0x0000002406067981 */ /* 0x000ea4000c1e1b00 */
[----:B--2---:R-:W0:Y:S02]  /*50a0*/  F2I.S64.F64.TRUNC R4, R6 ;  /* 0x0000000600047311 */ /* 0x004e24000030d900 */
[----:B0-----:R-:W-:Y:S01]  /*50b0*/  PRMT R26, R4, 0x7610, R26 ;  /* 0x00007610041a7816 */ /* 0x001fe2000000001a */
[----:B------:R-:W-:Y:S06]  /*50c0*/  BRA `(.L_x_17130) ;  /* 0x0000000800687947 */ /* 0x000fec0003800000 */
.L_x_17138:
        /* <DEDUP_REMOVED lines=27> */
.L_x_17141:
        /* <DEDUP_REMOVED lines=15> */
.L_x_17140:
[----:B------:R-:W2:Y:S02]  /*5370*/  LDG.E.U16 R4, desc[UR36][R6.64] ;  /* 0x0000002406047981 */ /* 0x000ea4000c1e1500 */
[----:B--2---:R-:W-:-:S06]  /*5380*/  IMAD.U32 R4, R4, 0x10000, RZ ;  /* 0x0001000004047824 */ /* 0x004fcc00078e00ff */
[----:B------:R-:W0:Y:S02]  /*5390*/  F2I.S64.TRUNC R4, R4 ;  /* 0x0000000400047311 */ /* 0x000e24000020d900 */
[----:B0-----:R-:W-:Y:S01]  /*53a0*/  PRMT R26, R4, 0x7610, R26 ;  /* 0x00007610041a7816 */ /* 0x001fe2000000001a */
[----:B------:R-:W-:Y:S06]  /*53b0*/  BRA `(.L_x_17130) ;  /* 0x0000000400ac7947 */ /* 0x000fec0003800000 */
.L_x_17137:
        /* <DEDUP_REMOVED lines=10> */
.L_x_17144:
        /* <DEDUP_REMOVED lines=21> */
.L_x_17148:
[----:B------:R-:W-:Y:S05]  /*55b0*/  BSYNC.RECONVERGENT B1 ;  /* 0x0000000000017941 */ /* 0x000fea0003800200 */
.L_x_17147:
[----:B------:R-:W-:Y:S01]  /*55c0*/  IMAD.SHL.U32 R0, R0, 0x100000, RZ ;  /* 0x0010000000007824 */ /* 0x000fe200078e00ff */
[----:B------:R-:W-:-:S04]  /*55d0*/  LEA R3, R3, 0x3b800000, 0x17 ;  /* 0x3b80000003037811 */ /* 0x000fc800078eb8ff */
[----:B------:R-:W-:-:S07]  /*55e0*/  LOP3.LUT R4, R3, R0, R7, 0xfe, !PT ;  /* 0x0000000003047212 */ /* 0x000fce00078efe07 */
.L_x_17146:
[----:B------:R-:W-:Y:S05]  /*55f0*/  BSYNC.RECONVERGENT B0 ;  /* 0x0000000000007941 */ /* 0x000fea0003800200 */
.L_x_17145:
[----:B------:R-:W0:Y:S02]  /*5600*/  F2I.S64.TRUNC R4, R4 ;  /* 0x0000000400047311 */ /* 0x000e24000020d900 */
[----:B0-----:R-:W-:Y:S01]  /*5610*/  PRMT R26, R4, 0x7610, R26 ;  /* 0x00007610041a7816 */ /* 0x001fe2000000001a */
[----:B------:R-:W-:Y:S06]  /*5620*/  BRA `(.L_x_17130) ;  /* 0x0000000400107947 */ /* 0x000fec0003800000 */
.L_x_17143:
        /* <DEDUP_REMOVED lines=21> */
.L_x_17152:
[----:B------:R-:W-:Y:S05]  /*5780*/  BSYNC.RECONVERGENT B1 ;  /* 0x0000000000017941 */ /* 0x000fea0003800200 */
.L_x_17151:
[----:B------:R-:W-:Y:S01]  /*5790*/  IMAD.SHL.U32 R0, R0, 0x200000, RZ ;  /* 0x0020000000007824 */ /* 0x000fe200078e00ff */
[----:B------:R-:W-:-:S04]  /*57a0*/  LEA R3, R3, 0x37800000, 0x17 ;  /* 0x3780000003037811 */ /* 0x000fc800078eb8ff */
[----:B------:R-:W-:-:S07]  /*57b0*/  LOP3.LUT R4, R3, R0, R7, 0xfe, !PT ;  /* 0x0000000003047212 */ /* 0x000fce00078efe07 */
.L_x_17150:
[----:B------:R-:W-:Y:S05]  /*57c0*/  BSYNC.RECONVERGENT B0 ;  /* 0x0000000000007941 */ /* 0x000fea0003800200 */
.L_x_17149:
[----:B------:R-:W0:Y:S02]  /*57d0*/  F2I.S64.TRUNC R4, R4 ;  /* 0x0000000400047311 */ /* 0x000e24000020d900 */
[----:B0-----:R-:W-:Y:S01]  /*57e0*/  PRMT R26, R4, 0x7610, R26 ;  /* 0x00007610041a7816 */ /* 0x001fe2000000001a */
[----:B------:R-:W-:Y:S06]  /*57f0*/  BRA `(.L_x_17130) ;  /* 0x00000000009c7947 */ /* 0x000fec0003800000 */
.L_x_17142:
        /* <DEDUP_REMOVED lines=14> */
.L_x_17156:
[----:B------:R-:W-:Y:S05]  /*58e0*/  BSYNC.RECONVERGENT B0 ;  /* 0x0000000000007941 */ /* 0x000fea0003800200 */
.L_x_17155:
[----:B------:R-:W0:Y:S02]  /*58f0*/  F2I.S64.TRUNC R4, R4 ;  /* 0x0000000400047311 */ /* 0x000e24000020d900 */
[----:B0-----:R-:W-:Y:S01]  /*5900*/  PRMT R26, R4, 0x7610, R26 ;  /* 0x00007610041a7816 */ /* 0x001fe2000000001a */
[----:B------:R-:W-:Y:S06]  /*5910*/  BRA `(.L_x_17130) ;  /* 0x0000000000547947 */ /* 0x000fec0003800000 */
.L_x_17129:
        /* <DEDUP_REMOVED lines=16> */
.L_x_17157:
[----:B------:R-:W-:Y:S01]  /*5a20*/  PRMT R26, RZ, 0x7610, R26 ;  /* 0x00007610ff1a7816 */ /* 0x000fe2000000001a */
[----:B------:R-:W-:Y:S06]  /*5a30*/  BRA `(.L_x_17130) ;  /* 0x00000000000c7947 */ /* 0x000fec0003800000 */
.L_x_17154:
[----:B------:R1:W5:Y:S01]  /*5a40*/  LDG.E.U8 R26, desc[UR36][R6.64] ;  /* 0x00000024061a7981 */ /* 0x000362000c1e1100 */
[----:B------:R-:W-:Y:S05]  /*5a50*/  BRA `(.L_x_17130) ;  /* 0x0000000000047947 */ /* 0x000fea0003800000 */
.L_x_17153:
[----:B------:R2:W5:Y:S02]  /*5a60*/  LDG.E.U8 R26, desc[UR36][R6.64] ;  /* 0x00000024061a7981 */ /* 0x000564000c1e1100 */
.L_x_17130:
[----:B------:R-:W-:-:S07]  /*5a70*/  VIADD R29, R29, 0x80 ;  /* 0x000000801d1d7836 */ /* 0x000fce0000000000 */
.L_x_17091:
[----:B------:R-:W-:Y:S05]  /*5a80*/  BSYNC.RECONVERGENT B6 ;  /* 0x0000000000067941 */ /* 0x000fea0003800200 */
.L_x_17090:
        /* <DEDUP_REMOVED lines=24> */
.L_x_17163:
[----:B------:R0:W5:Y:S01]  /*5c10*/  LDG.E.U8 R24, desc[UR36][R6.64] ;  /* 0x0000002406187981 */ /* 0x000162000c1e1100 */
[----:B------:R-:W-:Y:S05]  /*5c20*/  BRA `(.L_x_17165) ;  /* 0x0000000c00607947 */ /* 0x000fea0003800000 */
.L_x_17162:
        /* <DEDUP_REMOVED lines=8> */
.L_x_17167:
[----:B------:R3:W5:Y:S01]  /*5cb0*/  LDG.E.U8 R24, desc[UR36][R6.64] ;  /* 0x0000002406187981 */ /* 0x000762000c1e1100 */
[----:B------:R-:W-:Y:S05]  /*5cc0*/  BRA `(.L_x_17165) ;  /* 0x0000000c00387947 */ /* 0x000fea0003800000 */
.L_x_17166:
[----:B------:R2:W5:Y:S01]  /*5cd0*/  LDG.E.U16 R24, desc[UR36][R6.64] ;  /* 0x0000002406187981 */ /* 0x000562000c1e1500 */
[----:B------:R-:W-:Y:S05]  /*5ce0*/  BRA `(.L_x_17165) ;  /* 0x0000000c00307947 */ /* 0x000fea0003800000 */
.L_x_17161:
        /* <DEDUP_REMOVED lines=10> */
.L_x_17169:
[----:B------:R-:W2:Y:S02]  /*5d90*/  LDG.E.U16 R4, desc[UR36][R6.64] ;  /* 0x0000002406047981 */ /* 0x000ea4000c1e1500 */
[----:B--2---:R-:W-:-:S06]  /*5da0*/  HADD2.F32 R4, -RZ, R4.H0_H0 ;  /* 0x20000004ff047230 */ /* 0x004fcc0000004100 */
[----:B------:R-:W0:Y:S02]  /*5db0*/  F2I.S64.TRUNC R4, R4 ;  /* 0x0000000400047311 */ /* 0x000e24000020d900 */
[----:B0-----:R-:W-:Y:S01]  /*5dc0*/  PRMT R24, R4, 0x7610, R24 ;  /* 0x0000761004187816 */ /* 0x001fe20000000018 */
[----:B------:R-:W-:Y:S06]  /*5dd0*/  BRA `(.L_x_17165) ;  /* 0x0000000800f47947 */ /* 0x000fec0003800000 */
.L_x_17168:
        /* <DEDUP_REMOVED lines=10> */
.L_x_17171:
[----:B------:R-:W2:Y:S02]  /*5e80*/  LDG.E.U16 R6, desc[UR36][R6.64] ;  /* 0x0000002406067981 */ /* 0x000ea4000c1e1500 */
[----:B--2---:R-:W-:-:S06]  /*5e90*/  HADD2.F32 R4, -RZ, R6.H0_H0 ;  /* 0x20000006ff047230 */ /* 0x004fcc0000004100 */
[----:B------:R-:W0:Y:S02]  /*5ea0*/  F2I.S64.TRUNC R4, R4 ;  /* 0x0000000400047311 */ /* 0x000e24000020d900 */
[----:B0-----:R-:W-:Y:S01]  /*5eb0*/  PRMT R24, R4, 0x7610, R24 ;  /* 0x0000761004187816 */ /* 0x001fe20000000018 */
[----:B------:R-:W-:Y:S06]  /*5ec0*/  BRA `(.L_x_17165) ;  /* 0x0000000800b87947 */ /* 0x000fec0003800000 */
.L_x_17170:
[----:B------:R-:W2:Y:S02]  /*5ed0*/  LDG.E.64 R4, desc[UR36][R6.64] ;  /* 0x0000002406047981 */ /* 0x000ea4000c1e1b00 */
[----:B--2---:R-:W0:Y:S02]  /*5ee0*/  F2I.S64.F64.TRUNC R4, R4 ;  /* 0x0000000400047311 */ /* 0x004e24000030d900 */
[----:B0-----:R-:W-:Y:S01]  /*5ef0*/  PRMT R24, R4, 0x7610, R24 ;  /* 0x0000761004187816 */ /* 0x001fe20000000018 */
[----:B------:R-:W-:Y:S06]  /*5f00*/  BRA `(.L_x_17165) ;  /* 0x0000000800a87947 */ /* 0x000fec0003800000 */
.L_x_17160:
        /* <DEDUP_REMOVED lines=12> */
.L_x_17174:
[----:B------:R-:W2:Y:S02]  /*5fd0*/  LDG.E.64 R6, desc[UR36][R6.64] ;  /* 0x0000002406067981 */ /* 0x000ea4000c1e1b00 */
[----:B--2---:R-:W0:Y:S02]  /*5fe0*/  F2I.S64.F64.TRUNC R4, R6 ;  /* 0x0000000600047311 */ /* 0x004e24000030d900 */
[----:B0-----:R-:W-:Y:S01]  /*5ff0*/  PRMT R24, R4, 0x7610, R24 ;  /* 0x0000761004187816 */ /* 0x001fe20000000018 */
[----:B------:R-:W-:Y:S06]  /*6000*/  BRA `(.L_x_17165) ;  /* 0x0000000800687947 */ /* 0x000fec0003800000 */
.L_x_17173:
        /* <DEDUP_REMOVED lines=27> */
.L_x_17176:
        /* <DEDUP_REMOVED lines=15> */
.L_x_17175:
[----:B------:R-:W2:Y:S02]  /*62b0*/  LDG.E.U16 R4, desc[UR36][R6.64] ;  /* 0x0000002406047981 */ /* 0x000ea4000c1e1500 */
[----:B--2---:R-:W-:-:S06]  /*62c0*/  IMAD.U32 R4, R4, 0x10000, RZ ;  /* 0x0001000004047824 */ /* 0x004fcc00078e00ff */
[----:B------:R-:W0:Y:S02]  /*62d0*/  F2I.S64.TRUNC R4, R4 ;  /* 0x0000000400047311 */ /* 0x000e24000020d900 */
[----:B0-----:R-:W-:Y:S01]  /*62e0*/  PRMT R24, R4, 0x7610, R24 ;  /* 0x0000761004187816 */ /* 0x001fe20000000018 */
[----:B------:R-:W-:Y:S06]  /*62f0*/  BRA `(.L_x_17165) ;  /* 0x0000000400ac7947 */ /* 0x000fec0003800000 */
.L_x_17172:
        /* <DEDUP_REMOVED lines=10> */
.L_x_17179:
        /* <DEDUP_REMOVED lines=21> */
.L_x_17183:
[----:B------:R-:W-:Y:S05]  /*64f0*/  BSYNC.RECONVERGENT B1 ;  /* 0x0000000000017941 */ /* 0x000fea0003800200 */
.L_x_17182:
[----:B------:R-:W-:Y:S01]  /*6500*/  IMAD.SHL.U32 R0, R0, 0x100000, RZ ;  /* 0x0010000000007824 */ /* 0x000fe200078e00ff */
[----:B------:R-:W-:-:S04]  /*6510*/  LEA R3, R3, 0x3b800000, 0x17 ;  /* 0x3b80000003037811 */ /* 0x000fc800078eb8ff */
[----:B------:R-:W-:-:S07]  /*6520*/  LOP3.LUT R4, R3, R0, R7, 0xfe, !PT ;  /* 0x0000000003047212 */ /* 0x000fce00078efe07 */
.L_x_17181:
[----:B------:R-:W-:Y:S05]  /*6530*/  BSYNC.RECONVERGENT B0 ;  /* 0x0000000000007941 */ /* 0x000fea0003800200 */
.L_x_17180:
[----:B------:R-:W0:Y:S02]  /*6540*/  F2I.S64.TRUNC R4, R4 ;  /* 0x0000000400047311 */ /* 0x000e24000020d900 */
[----:B0-----:R-:W-:Y:S01]  /*6550*/  PRMT R24, R4, 0x7610, R24 ;  /* 0x0000761004187816 */ /* 0x001fe20000000018 */
[----:B------:R-:W-:Y:S06]  /*6560*/  BRA `(.L_x_17165) ;  /* 0x0000000400107947 */ /* 0x000fec0003800000 */
.L_x_17178:
        /* <DEDUP_REMOVED lines=21> */
.L_x_17187:
[----:B------:R-:W-:Y:S05]  /*66c0*/  BSYNC.RECONVERGENT B1 ;  /* 0x0000000000017941 */ /* 0x000fea0003800200 */
.L_x_17186:
[----:B------:R-:W-:Y:S01]  /*66d0*/  IMAD.SHL.U32 R0, R0, 0x200000, RZ ;  /* 0x0020000000007824 */ /* 0x000fe200078e00ff */
[----:B------:R-:W-:-:S04]  /*66e0*/  LEA R3, R3, 0x37800000, 0x17 ;  /* 0x3780000003037811 */ /* 0x000fc800078eb8ff */
[----:B------:R-:W-:-:S07]  /*66f0*/  LOP3.LUT R4, R3, R0, R7, 0xfe, !PT ;  /* 0x0000000003047212 */ /* 0x000fce00078efe07 */
.L_x_17185:
[----:B------:R-:W-:Y:S05]  /*6700*/  BSYNC.RECONVERGENT B0 ;  /* 0x0000000000007941 */ /* 0x000fea0003800200 */
.L_x_17184:
[----:B------:R-:W0:Y:S02]  /*6710*/  F2I.S64.TRUNC R4, R4 ;  /* 0x0000000400047311 */ /* 0x000e24000020d900 */
[----:B0-----:R-:W-:Y:S01]  /*6720*/  PRMT R24, R4, 0x7610, R24 ;  /* 0x0000761004187816 */ /* 0x001fe20000000018 */
[----:B------:R-:W-:Y:S06]  /*6730*/  BRA `(.L_x_17165) ;  /* 0x00000000009c7947 */ /* 0x000fec0003800000 */
.L_x_17177:
        /* <DEDUP_REMOVED lines=14> */
.L_x_17191:
[----:B------:R-:W-:Y:S05]  /*6820*/  BSYNC.RECONVERGENT B0 ;  /* 0x0000000000007941 */ /* 0x000fea0003800200 */
.L_x_17190:
[----:B------:R-:W0:Y:S02]  /*6830*/  F2I.S64.TRUNC R4, R4 ;  /* 0x0000000400047311 */ /* 0x000e24000020d900 */
[----:B0-----:R-:W-:Y:S01]  /*6840*/  PRMT R24, R4, 0x7610, R24 ;  /* 0x0000761004187816 */ /* 0x001fe20000000018 */
[----:B------:R-:W-:Y:S06]  /*6850*/  BRA `(.L_x_17165) ;  /* 0x0000000000547947 */ /* 0x000fec0003800000 */
.L_x_17164:
        /* <DEDUP_REMOVED lines=16> */
.L_x_17192:
[----:B------:R-:W-:Y:S01]  /*6960*/  PRMT R24, RZ, 0x7610, R24 ;  /* 0x00007610ff187816 */ /* 0x000fe20000000018 */
[----:B------:R-:W-:Y:S06]  /*6970*/  BRA `(.L_x_17165) ;  /* 0x00000000000c7947 */ /* 0x000fec0003800000 */
.L_x_17189:
[----:B------:R0:W5:Y:S01]  /*6980*/  LDG.E.U8 R24, desc[UR36][R6.64] ;  /* 0x0000002406187981 */ /* 0x000162000c1e1100 */
[----:B------:R-:W-:Y:S05]  /*6990*/  BRA `(.L_x_17165) ;  /* 0x0000000000047947 */ /* 0x000fea0003800000 */
.L_x_17188:
[----:B------:R0:W5:Y:S02]  /*69a0*/  LDG.E.U8 R24, desc[UR36][R6.64] ;  /* 0x0000002406187981 */ /* 0x000164000c1e1100 */
.L_x_17165:
        /* <DEDUP_REMOVED lines=19> */
.L_x_17196:
[----:B------:R0:W5:Y:S01]  /*6ae0*/  LDG.E.U8 R17, desc[UR36][R6.64] ;  /* 0x0000002406117981 */ /* 0x000162000c1e1100 */
[----:B------:R-:W-:Y:S05]  /*6af0*/  BRA `(.L_x_17159) ;  /* 0x0000000c005c7947 */ /* 0x000fea0003800000 */
.L_x_17195:
        /* <DEDUP_REMOVED lines=8> */
.L_x_17199:
[----:B------:R0:W5:Y:S01]  /*6b80*/  LDG.E.U8 R17, desc[UR36][R6.64] ;  /* 0x0000002406117981 */ /* 0x000162000c1e1100 */
[----:B------:R-:W-:Y:S05]  /*6b90*/  BRA `(.L_x_17159) ;  /* 0x0000000c00347947 */ /* 0x000fea0003800000 */
.L_x_17198:
[----:B------:R0:W5:Y:S01]  /*6ba0*/  LDG.E.U16 R17, desc[UR36][R6.64] ;  /* 0x0000002406117981 */ /* 0x000162000c1e1500 */
[----:B------:R-:W-:Y:S05]  /*6bb0*/  BRA `(.L_x_17159) ;  /* 0x0000000c002c7947 */ /* 0x000fea0003800000 */
.L_x_17194:
        /* <DEDUP_REMOVED lines=10> */
.L_x_17201:
[----:B------:R-:W2:Y:S02]  /*6c60*/  LDG.E.U16 R4, desc[UR36][R6.64] ;  /* 0x0000002406047981 */ /* 0x000ea4000c1e1500 */
[----:B--2---:R-:W-:-:S06]  /*6c70*/  HADD2.F32 R4, -RZ, R4.H0_H0 ;  /* 0x20000004ff047230 */ /* 0x004fcc0000004100 */
[----:B------:R-:W0:Y:S02]  /*6c80*/  F2I.S64.TRUNC R4, R4 ;  /* 0x0000000400047311 */ /* 0x000e24000020d900 */
[----:B0-----:R-:W-:Y:S01]  /*6c90*/  PRMT R17, R4, 0x7610, R17 ;  /* 0x0000761004117816 */ /* 0x001fe20000000011 */
[----:B------:R-:W-:Y:S06]  /*6ca0*/  BRA `(.L_x_17159) ;  /* 0x0000000800f07947 */ /* 0x000fec0003800000 */
.L_x_17200:
        /* <DEDUP_REMOVED lines=10> */
.L_x_17203:
[----:B------:R-:W2:Y:S02]  /*6d50*/  LDG.E.U16 R6, desc[UR36][R6.64] ;  /* 0x0000002406067981 */ /* 0x000ea4000c1e1500 */
[----:B--2---:R-:W-:-:S06]  /*6d60*/  HADD2.F32 R4, -RZ, R6.H0_H0 ;  /* 0x20000006ff047230 */ /* 0x004fcc0000004100 */
[----:B------:R-:W0:Y:S02]  /*6d70*/  F2I.S64.TRUNC R4, R4 ;  /* 0x0000000400047311 */ /* 0x000e24000020d900 */
[----:B0-----:R-:W-:Y:S01]  /*6d80*/  PRMT R17, R4, 0x7610, R17 ;  /* 0x0000761004117816 */ /* 0x001fe20000000011 */
[----:B------:R-:W-:Y:S06]  /*6d90*/  BRA `(.L_x_17159) ;  /* 0x0000000800b47947 */ /* 0x000fec0003800000 */
.L_x_17202:
[----:B------:R-:W2:Y:S02]  /*6da0*/  LDG.E.64 R4, desc[UR36][R6.64] ;  /* 0x0000002406047981 */ /* 0x000ea4000c1e1b00 */
[----:B--2---:R-:W0:Y:S02]  /*6db0*/  F2I.S64.F64.TRUNC R4, R4 ;  /* 0x0000000400047311 */ /* 0x004e24000030d900 */
[----:B0-----:R-:W-:Y:S01]  /*6dc0*/  PRMT R17, R4, 0x7610, R17 ;  /* 0x0000761004117816 */ /* 0x001fe20000000011 */
[----:B------:R-:W-:Y:S06]  /*6dd0*/  BRA `(.L_x_17159) ;  /* 0x0000000800a47947 */ /* 0x000fec0003800000 */
.L_x_17193:
        /* <DEDUP_REMOVED lines=12> */
.L_x_17206:
[----:B------:R-:W2:Y:S02]  /*6ea0*/  LDG.E.64 R6, desc[UR36][R6.64] ;  /* 0x0000002406067981 */ /* 0x000ea4000c1e1b00 */
[----:B--2---:R-:W0:Y:S02]  /*6eb0*/  F2I.S64.F64.TRUNC R4, R6 ;  /* 0x0000000600047311 */ /* 0x004e24000030d900 */
[----:B0-----:R-:W-:Y:S01]  /*6ec0*/  PRMT R17, R4, 0x7610, R17 ;  /* 0x0000761004117816 */ /* 0x001fe20000000011 */
[----:B------:R-:W-:Y:S06]  /*6ed0*/  BRA `(.L_x_17159) ;  /* 0x0000000800647947 */ /* 0x000fec0003800000 */
.L_x_17205:
        /* <DEDUP_REMOVED lines=27> */
.L_x_17208:
        /* <DEDUP_REMOVED lines=15> */
.L_x_17207:
[----:B------:R-:W2:Y:S02]  /*7180*/  LDG.E.U16 R4, desc[UR36][R6.64] ;  /* 0x0000002406047981 */ /* 0x000ea4000c1e1500 */
[----:B--2---:R-:W-:-:S06]  /*7190*/  IMAD.U32 R4, R4, 0x10000, RZ ;  /* 0x0001000004047824 */ /* 0x004fcc00078e00ff */
[----:B------:R-:W0:Y:S02]  /*71a0*/  F2I.S64.TRUNC R4, R4 ;  /* 0x0000000400047311 */ /* 0x000e24000020d900 */
[----:B0-----:R-:W-:Y:S01]  /*71b0*/  PRMT R17, R4, 0x7610, R17 ;  /* 0x0000761004117816 */ /* 0x001fe20000000011 */
[----:B------:R-:W-:Y:S06]  /*71c0*/  BRA `(.L_x_17159) ;  /* 0x0000000400a87947 */ /* 0x000fec0003800000 */
.L_x_17204:
        /* <DEDUP_REMOVED lines=10> */
.L_x_17211:
        /* <DEDUP_REMOVED lines=21> */
.L_x_17215:
[----:B------:R-:W-:Y:S05]  /*73c0*/  BSYNC.RECONVERGENT B1 ;  /* 0x0000000000017941 */ /* 0x000fea0003800200 */
.L_x_17214:
[----:B------:R-:W-:Y:S01]  /*73d0*/  IMAD.SHL.U32 R0, R0, 0x100000, RZ ;  /* 0x0010000000007824 */ /* 0x000fe200078e00ff */
[----:B------:R-:W-:-:S04]  /*73e0*/  LEA R3, R3, 0x3b800000, 0x17 ;  /* 0x3b80000003037811 */ /* 0x000fc800078eb8ff */
[----:B------:R-:W-:-:S07]  /*73f0*/  LOP3.LUT R4, R3, R0, R7, 0xfe, !PT ;  /* 0x0000000003047212 */ /* 0x000fce00078efe07 */
.L_x_17213:
[----:B------:R-:W-:Y:S05]  /*7400*/  BSYNC.RECONVERGENT B0 ;  /* 0x0000000000007941 */ /* 0x000fea0003800200 */
.L_x_17212:
[----:B------:R-:W0:Y:S02]  /*7410*/  F2I.S64.TRUNC R4, R4 ;  /* 0x0000000400047311 */ /* 0x000e24000020d900 */
[----:B0-----:R-:W-:Y:S01]  /*7420*/  PRMT R17, R4, 0x7610, R17 ;  /* 0x0000761004117816 */ /* 0x001fe20000000011 */
[----:B------:R-:W-:Y:S06]  /*7430*/  BRA `(.L_x_17159) ;  /* 0x00000004000c7947 */ /* 0x000fec0003800000 */
.L_x_17210:
        /* <DEDUP_REMOVED lines=21> */
.L_x_17219:
[----:B------:R-:W-:Y:S05]  /*7590*/  BSYNC.RECONVERGENT B1 ;  /* 0x0000000000017941 */ /* 0x000fea0003800200 */
.L_x_17218:
[----:B------:R-:W-:Y:S01]  /*75a0*/  IMAD.SHL.U32 R0, R0, 0x200000, RZ ;  /* 0x0020000000007824 */ /* 0x000fe200078e00ff */
[----:B------:R-:W-:-:S04]  /*75b0*/  LEA R3, R3, 0x37800000, 0x17 ;  /* 0x3780000003037811 */ /* 0x000fc800078eb8ff */
[----:B------:R-:W-:-:S07]  /*75c0*/  LOP3.LUT R4, R3, R0, R7, 0xfe, !PT ;  /* 0x0000000003047212 */ /* 0x000fce00078efe07 */
.L_x_17217:
[----:B------:R-:W-:Y:S05]  /*75d0*/  BSYNC.RECONVERGENT B0 ;  /* 0x0000000000007941 */ /* 0x000fea0003800200 */
.L_x_17216:
[----:B------:R-:W0:Y:S02]  /*75e0*/  F2I.S64.TRUNC R4, R4 ;  /* 0x0000000400047311 */ /* 0x000e24000020d900 */
[----:B0-----:R-:W-:Y:S01]  /*75f0*/  PRMT R17, R4, 0x7610, R17 ;  /* 0x0000761004117816 */ /* 0x001fe20000000011 */
[----:B------:R-:W-:Y:S06]  /*7600*/  BRA `(.L_x_17159) ;  /* 0x0000000000987947 */ /* 0x000fec0003800000 */
.L_x_17209:
        /* <DEDUP_REMOVED lines=14> */
.L_x_17223:
[----:B------:R-:W-:Y:S05]  /*76f0*/  BSYNC.RECONVERGENT B0 ;  /* 0x0000000000007941 */ /* 0x000fea0003800200 */
.L_x_17222:
[----:B------:R-:W0:Y:S02]  /*7700*/  F2I.S64.TRUNC R4, R4 ;  /* 0x0000000400047311 */ /* 0x000e24000020d900 */
[----:B0-----:R-:W-:Y:S01]  /*7710*/  PRMT R17, R4, 0x7610, R17 ;  /* 0x0000761004117816 */ /* 0x001fe20000000011 */
[----:B------:R-:W-:Y:S06]  /*7720*/  BRA `(.L_x_17159) ;  /* 0x0000000000507947 */ /* 0x000fec0003800000 */
.L_x_17197:
        /* <DEDUP_REMOVED lines=16> */
.L_x_17224:
[----:B------:R-:W-:Y:S05]  /*7830*/  BRA `(.L_x_17159) ;  /* 0x00000000000c7947 */ /* 0x000fea0003800000 */
.L_x_17221:
[----:B------:R0:W5:Y:S01]  /*7840*/  LDG.E.U8 R17, desc[UR36][R6.64] ;  /* 0x0000002406117981 */ /* 0x000162000c1e1100 */
[----:B------:R-:W-:Y:S05]  /*7850*/  BRA `(.L_x_17159) ;  /* 0x0000000000047947 */ /* 0x000fea0003800000 */
.L_x_17220:
[----:B------:R0:W5:Y:S02]  /*7860*/  LDG.E.U8 R17, desc[UR36][R6.64] ;  /* 0x0000002406117981 */ /* 0x000164000c1e1100 */
.L_x_17159:
[----:B------:R-:W-:Y:S05]  /*7870*/  BSYNC.RECONVERGENT B6 ;  /* 0x0000000000067941 */ /* 0x000fea0003800200 */
.L_x_17158:
        /* <DEDUP_REMOVED lines=31> */
.L_x_17232:
[----:B------:R0:W-:Y:S01]  /*7a70*/  STG.E.U8 desc[UR36][R8.64], R5 ;  /* 0x0000000508007986 */ /* 0x0001e2000c101124 */
[----:B------:R-:W-:Y:S05]  /*7a80*/  BRA `(.L_x_17234) ;  /* 0x0000000c00507947 */ /* 0x000fea0003800000 */
.L_x_17231:
        /* <DEDUP_REMOVED lines=10> */
.L_x_17236:
[----:B------:R-:W-:-:S05]  /*7b30*/  LOP3.LUT R5, R5, 0xff, RZ, 0xc0, !PT ;  /* 0x000000ff05057812 */ /* 0x000fca00078ec0ff */
[----:B------:R0:W-:Y:S01]  /*7b40*/  STG.E desc[UR36][R8.64], R5 ;  /* 0x0000000508007986 */ /* 0x0001e2000c101924 */
[----:B------:R-:W-:Y:S05]  /*7b50*/  BRA `(.L_x_17234) ;  /* 0x0000000c001c7947 */ /* 0x000fea0003800000 */
.L_x_17235:
[----:B------:R-:W-:-:S05]  /*7b60*/  LOP3.LUT R3, R5, 0xff, RZ, 0xc0, !PT ;  /* 0x000000ff05037812 */ /* 0x000fca00078ec0ff */
[----:B------:R0:W-:Y:S01]  /*7b70*/  STG.E.U16 desc[UR36][R8.64], R3 ;  /* 0x0000000308007986 */ /* 0x0001e2000c101524 */
[----:B------:R-:W-:Y:S05]  /*7b80*/  BRA `(.L_x_17234) ;  /* 0x0000000c00107947 */ /* 0x000fea0003800000 */
.L_x_17230:
        /* <DEDUP_REMOVED lines=10> */
.L_x_17238:
[----:B------:R-:W-:-:S04]  /*7c30*/  LOP3.LUT R5, R5, 0xff, RZ, 0xc0, !PT ;  /* 0x000000ff05057812 */ /* 0x000fc800078ec0ff */
[----:B------:R-:W0:Y:S02]  /*7c40*/  I2F.U16 R0, R5 ;  /* 0x0000000500007306 */ /* 0x000e240000101000 */
[----:B0-----:R-:W-:-:S05]  /*7c50*/  F2FP.F16.F32.PACK_AB R0, RZ, R0 ;  /* 0x00000000ff00723e */ /* 0x001fca00000000ff */
[----:B------:R0:W-:Y:S01]  /*7c60*/  STG.E.U16 desc[UR36][R8.64], R0 ;  /* 0x0000000008007986 */ /* 0x0001e2000c101524 */
[----:B------:R-:W-:Y:S05]  /*7c70*/  BRA `(.L_x_17234) ;  /* 0x0000000800d47947 */ /* 0x000fea0003800000 */
.L_x_17237:
        /* <DEDUP_REMOVED lines=11> */
.L_x_17240:
[----:B------:R-:W-:-:S06]  /*7d30*/  LOP3.LUT R5, R5, 0xff, RZ, 0xc0, !PT ;  /* 0x000000ff05057812 */ /* 0x000fcc00078ec0ff */
[----:B------:R-:W0:Y:S02]  /*7d40*/  I2F.U16 R5, R5 ;  /* 0x0000000500057306 */ /* 0x000e240000101000 */
[----:B0-----:R-:W-:-:S04]  /*7d50*/  F2FP.F16.F32.PACK_AB R3, RZ, R5 ;  /* 0x00000005ff03723e */ /* 0x001fc800000000ff */
[----:B------:R-:W-:-:S05]  /*7d60*/  PRMT R3, R3, 0x5410, RZ ;  /* 0x0000541003037816 */ /* 0x000fca00000000ff */
[----:B------:R0:W-:Y:S01]  /*7d70*/  STG.E desc[UR36][R8.64], R3 ;  /* 0x0000000308007986 */ /* 0x0001e2000c101924 */
[----:B------:R-:W-:Y:S05]  /*7d80*/  BRA `(.L_x_17234) ;  /* 0x0000000800907947 */ /* 0x000fea0003800000 */
.L_x_17239:
[----:B------:R-:W-:-:S06]  /*7d90*/  LOP3.LUT R5, R5, 0xff, RZ, 0xc0, !PT ;  /* 0x000000ff05057812 */ /* 0x000fcc00078ec0ff */
[----:B------:R-:W0:Y:S02]  /*7da0*/  I2F.F64.U16 R4, R5 ;  /* 0x0000000500047312 */ /* 0x000e240000101800 */
[----:B0-----:R0:W-:Y:S01]  /*7db0*/  STG.E.64 desc[UR36][R8.64], R4 ;  /* 0x0000000408007986 */ /* 0x0011e2000c101b24 */
[----:B------:R-:W-:Y:S05]  /*7dc0*/  BRA `(.L_x_17234) ;  /* 0x0000000800807947 */ /* 0x000fea0003800000 */
.L_x_17229:
        /* <DEDUP_REMOVED lines=12> */
.L_x_17243:
[----:B------:R-:W-:Y:S02]  /*7e90*/  LOP3.LUT R5, R5, 0xff, RZ, 0xc0, !PT ;  /* 0x000000ff05057812 */ /* 0x000fe400078ec0ff */
[----:B--234-:R-:W-:-:S04]  /*7ea0*/  CS2R R6, SRZ ;  /* 0x0000000000067805 */ /* 0x01cfc8000001ff00 */
[----:B------:R-:W0:Y:S02]  /*7eb0*/  I2F.F64.U16 R4, R5 ;  /* 0x0000000500047312 */ /* 0x000e240000101800 */
[----:B0-----:R0:W-:Y:S01]  /*7ec0*/  STG.E.128 desc[UR36][R8.64], R4 ;  /* 0x0000000408007986 */ /* 0x0011e2000c101d24 */
[----:B------:R-:W-:Y:S05]  /*7ed0*/  BRA `(.L_x_17234) ;  /* 0x00000008003c7947 */ /* 0x000fea0003800000 */
.L_x_17242:
        /* <DEDUP_REMOVED lines=18> */
.L_x_17247:
[----:B------:R-:W-:Y:S05]  /*8000*/  BSYNC.RECONVERGENT B0 ;  /* 0x0000000000007941 */ /* 0x000fea0003800200 */
.L_x_17246:
[----:B------:R0:W-:Y:S01]  /*8010*/  STG.E.U8 desc[UR36][R8.64], R3 ;  /* 0x0000000308007986 */ /* 0x0001e2000c101124 */
[----:B------:R-:W-:Y:S05]  /*8020*/  BRA `(.L_x_17234) ;  /* 0x0000000400e87947 */ /* 0x000fea0003800000 */
.L_x_17245:
        /* <DEDUP_REMOVED lines=17> */
.L_x_17244:
[----:B------:R-:W-:-:S04]  /*8140*/  LOP3.LUT R5, R5, 0xff, RZ, 0xc0, !PT ;  /* 0x000000ff05057812 */ /* 0x000fc800078ec0ff */
[----:B------:R-:W0:Y:S02]  /*8150*/  I2F.U16 R0, R5 ;  /* 0x0000000500007306 */ /* 0x000e240000101000 */
[----:B0-----:R-:W-:-:S05]  /*8160*/  F2FP.BF16.F32.PACK_AB R0, RZ, R0 ;  /* 0x00000000ff00723e */ /* 0x001fca00000010ff */
[----:B------:R0:W-:Y:S01]  /*8170*/  STG.E.U16 desc[UR36][R8.64], R0 ;  /* 0x0000000008007986 */ /* 0x0001e2000c101524 */
[----:B------:R-:W-:Y:S05]  /*8180*/  BRA `(.L_x_17234) ;  /* 0x0000000400907947 */ /* 0x000fea0003800000 */
.L_x_17241:
        /* <DEDUP_REMOVED lines=11> */
.L_x_17250:
        /* <DEDUP_REMOVED lines=13> */
.L_x_17253:
[----:B------:R-:W-:-:S04]  /*8310*/  SHF.R.U32.HI R0, RZ, 0x14, R5 ;  /* 0x00000014ff007819 */ /* 0x000fc80000011605 */
[----:B------:R-:W-:-:S04]  /*8320*/  LOP3.LUT R0, R0, 0x1, RZ, 0xc0, !PT ;  /* 0x0000000100007812 */ /* 0x000fc800078ec0ff */
[----:B------:R-:W-:-:S04]  /*8330*/  IADD3 R0, PT, PT, R5, 0x487ffff, R0 ;  /* 0x0487ffff05007810 */ /* 0x000fc80007ffe000 */
[----:B------:R-:W-:-:S04]  /*8340*/  SHF.R.U32.HI R0, RZ, 0x14, R0 ;  /* 0x00000014ff007819 */ /* 0x000fc80000011600 */
[----:B------:R-:W-:-:S07]  /*8350*/  LOP3.LUT R0, R0, 0xff, RZ, 0xc0, !PT ;  /* 0x000000ff00007812 */ /* 0x000fce00078ec0ff */
.L_x_17254:
[----:B------:R-:W-:-:S07]  /*8360*/  PRMT R4, R0, 0x7610, R4 ;  /* 0x0000761000047816 */ /* 0x000fce0000000004 */
.L_x_17252:
[----:B------:R-:W-:Y:S05]  /*8370*/  BSYNC.RECONVERGENT B0 ;  /* 0x0000000000007941 */ /* 0x000fea0003800200 */
.L_x_17251:
[----:B------:R0:W-:Y:S01]  /*8380*/  STG.E.U8 desc[UR36][R8.64], R4 ;  /* 0x0000000408007986 */ /* 0x0001e2000c101124 */
[----:B------:R-:W-:Y:S05]  /*8390*/  BRA `(.L_x_17234) ;  /* 0x00000004000c7947 */ /* 0x000fea0003800000 */
.L_x_17249:
        /* <DEDUP_REMOVED lines=13> */
.L_x_17257:
[----:B------:R-:W-:-:S04]  /*8470*/  SHF.R.U32.HI R0, RZ, 0x15, R5 ;  /* 0x00000015ff007819 */ /* 0x000fc80000011605 */
[----:B------:R-:W-:-:S04]  /*8480*/  LOP3.LUT R0, R0, 0x1, RZ, 0xc0, !PT ;  /* 0x0000000100007812 */ /* 0x000fc800078ec0ff */
[----:B------:R-:W-:-:S04]  /*8490*/  IADD3 R0, PT, PT, R5, 0x88fffff, R0 ;  /* 0x088fffff05007810 */ /* 0x000fc80007ffe000 */
[----:B------:R-:W-:-:S04]  /*84a0*/  SHF.R.U32.HI R0, RZ, 0x15, R0 ;  /* 0x00000015ff007819 */ /* 0x000fc80000011600 */
[----:B------:R-:W-:-:S07]  /*84b0*/  LOP3.LUT R0, R0, 0xff, RZ, 0xc0, !PT ;  /* 0x000000ff00007812 */ /* 0x000fce00078ec0ff */
.L_x_17258:
[----:B------:R-:W-:-:S07]  /*84c0*/  PRMT R4, R0, 0x7610, R4 ;  /* 0x0000761000047816 */ /* 0x000fce0000000004 */
.L_x_17256:
[----:B------:R-:W-:Y:S05]  /*84d0*/  BSYNC.RECONVERGENT B0 ;  /* 0x0000000000007941 */ /* 0x000fea0003800200 */
.L_x_17255:
[----:B------:R0:W-:Y:S01]  /*84e0*/  STG.E.U8 desc[UR36][R8.64], R4 ;  /* 0x0000000408007986 */ /* 0x0001e2000c101124 */
[----:B------:R-:W-:Y:S05]  /*84f0*/  BRA `(.L_x_17234) ;  /* 0x0000000000b47947 */ /* 0x000fea0003800000 */
.L_x_17248:
[----:B------:R-:W-:-:S13]  /*8500*/  ISETP.NE.AND P0, PT, R0, 0x1c, PT ;  /* 0x0000001c0000780c */ /* 0x000fda0003f05270 */
[----:B------:R-:W-:Y:S05]  /*8510*/  @!P0 BRA `(.L_x_17259) ;  /* 0x0000000000a48947 */ /* 0x000fea0003800000 */
[----:B------:R-:W-:-:S13]  /*8520*/  ISETP.NE.AND P0, PT, R0, 0x1d, PT ;  /* 0x0000001d0000780c */ /* 0x000fda0003f05270 */
[----:B------:R-:W-:Y:S05]  /*8530*/  @!P0 BRA `(.L_x_17260) ;  /* 0x00000000008c8947 */ /* 0x000fea0003800000 */
[----:B------:R-:W-:-:S13]  /*8540*/  ISETP.NE.AND P0, PT, R0, 0x2c, PT ;  /* 0x0000002c0000780c */ /* 0x000fda0003f05270 */
[----:B------:R-:W-:Y:S05]  /*8550*/  @!P0 BRA `(.L_x_17261) ;  /* 0x0000000000448947 */ /* 0x000fea0003800000 */
.L_x_17233:
        /* <DEDUP_REMOVED lines=16> */
.L_x_17262:
[----:B------:R-:W-:Y:S05]  /*8660*/  BRA `(.L_x_17234) ;  /* 0x0000000000587947 */ /* 0x000fea0003800000 */
.L_x_17261:
        /* <DEDUP_REMOVED lines=16> */
.L_x_17260:
[----:B------:R-:W-:Y:S01]  /*8770*/  LOP3.LUT R4, R5, 0xff, RZ, 0xc0, !PT ;  /* 0x000000ff05047812 */ /* 0x000fe200078ec0ff */
[----:B------:R-:W-:-:S05]  /*8780*/  IMAD.MOV.U32 R5, RZ, RZ, RZ ;  /* 0x000000ffff057224 */ /* 0x000fca00078e00ff */
[----:B------:R0:W-:Y:S01]  /*8790*/  STG.E.64 desc[UR36][R8.64], R4 ;  /* 0x0000000408007986 */ /* 0x0001e2000c101b24 */
[----:B------:R-:W-:Y:S05]  /*87a0*/  BRA `(.L_x_17234) ;  /* 0x0000000000087947 */ /* 0x000fea0003800000 */
.L_x_17259:
[----:B------:R-:W-:-:S05]  /*87b0*/  LOP3.LUT R5, R5, 0xff, RZ, 0xc0, !PT ;  /* 0x000000ff05057812 */ /* 0x000fca00078ec0ff */
[----:B------:R0:W-:Y:S02]  /*87c0*/  STG.E desc[UR36][R8.64], R5 ;  /* 0x0000000508007986 */ /* 0x0001e4000c101924 */
.L_x_17234:
[----:B------:R-:W-:Y:S05]  /*87d0*/  BSYNC.RECONVERGENT B6 ;  /* 0x0000000000067941 */ /* 0x000fea0003800200 */
.L_x_17228:
        /* <DEDUP_REMOVED lines=24> */
.L_x_17268:
[----:B------:R0:W-:Y:S01]  /*8960*/  STG.E.U8 desc[UR36][R8.64], R22 ;  /* 0x0000001608007986 */ /* 0x0001e2000c101124 */
[----:B------:R-:W-:Y:S05]  /*8970*/  BRA `(.L_x_17270) ;  /* 0x0000000c004c7947 */ /* 0x000fea0003800000 */
.L_x_17267:
        /* <DEDUP_REMOVED lines=10> */
.L_x_17272:
[----:B------:R-:W-:-:S05]  /*8a20*/  LOP3.LUT R3, R22, 0xff, RZ, 0xc0, !PT ;  /* 0x000000ff16037812 */ /* 0x000fca00078ec0ff */
[----:B------:R0:W-:Y:S01]  /*8a30*/  STG.E desc[UR36][R8.64], R3 ;  /* 0x0000000308007986 */ /* 0x0001e2000c101924 */
[----:B------:R-:W-:Y:S05]  /*8a40*/  BRA `(.L_x_17270) ;  /* 0x0000000c00187947 */ /* 0x000fea0003800000 */
.L_x_17271:
[----:B------:R-:W-:-:S05]  /*8a50*/  LOP3.LUT R3, R22, 0xff, RZ, 0xc0, !PT ;  /* 0x000000ff16037812 */ /* 0x000fca00078ec0ff */
[----:B------:R0:W-:Y:S01]  /*8a60*/  STG.E.U16 desc[UR36][R8.64], R3 ;  /* 0x0000000308007986 */ /* 0x0001e2000c101524 */
[----:B------:R-:W-:Y:S05]  /*8a70*/  BRA `(.L_x_17270) ;  /* 0x0000000c000c7947 */ /* 0x000fea0003800000 */
.L_x_17266:
        /* <DEDUP_REMOVED lines=10> */
.L_x_17274:
[----:B------:R-:W-:-:S04]  /*8b20*/  LOP3.LUT R22, R22, 0xff, RZ, 0xc0, !PT ;  /* 0x000000ff16167812 */ /* 0x000fc800078ec0ff */
[----:B------:R-:W0:Y:S02]  /*8b30*/  I2F.U16 R0, R22 ;  /* 0x0000001600007306 */ /* 0x000e240000101000 */
[----:B0-----:R-:W-:-:S05]  /*8b40*/  F2FP.F16.F32.PACK_AB R0, RZ, R0 ;  /* 0x00000000ff00723e */ /* 0x001fca00000000ff */
[----:B------:R0:W-:Y:S01]  /*8b50*/  STG.E.U16 desc[UR36][R8.64], R0 ;  /* 0x0000000008007986 */ /* 0x0001e2000c101524 */
[----:B------:R-:W-:Y:S05]  /*8b60*/  BRA `(.L_x_17270) ;  /* 0x0000000800d07947 */ /* 0x000fea0003800000 */
.L_x_17273:
        /* <DEDUP_REMOVED lines=11> */
.L_x_17276:
[----:B------:R-:W-:-:S06]  /*8c20*/  LOP3.LUT R22, R22, 0xff, RZ, 0xc0, !PT ;  /* 0x000000ff16167812 */ /* 0x000fcc00078ec0ff */
[----:B------:R-:W0:Y:S02]  /*8c30*/  I2F.U16 R22, R22 ;  /* 0x0000001600167306 */ /* 0x000e240000101000 */
[----:B0-----:R-:W-:-:S04]  /*8c40*/  F2FP.F16.F32.PACK_AB R3, RZ, R22 ;  /* 0x00000016ff03723e */ /* 0x001fc800000000ff */
[----:B------:R-:W-:-:S05]  /*8c50*/  PRMT R3, R3, 0x5410, RZ ;  /* 0x0000541003037816 */ /* 0x000fca00000000ff */
[----:B------:R0:W-:Y:S01]  /*8c60*/  STG.E desc[UR36][R8.64], R3 ;  /* 0x0000000308007986 */ /* 0x0001e2000c101924 */
[----:B------:R-:W-:Y:S05]  /*8c70*/  BRA `(.L_x_17270) ;  /* 0x00000008008c7947 */ /* 0x000fea0003800000 */
.L_x_17275:
[----:B------:R-:W-:-:S06]  /*8c80*/  LOP3.LUT R4, R22, 0xff, RZ, 0xc0, !PT ;  /* 0x000000ff16047812 */ /* 0x000fcc00078ec0ff */
[----:B------:R-:W0:Y:S02]  /*8c90*/  I2F.F64.U16 R4, R4 ;  /* 0x0000000400047312 */ /* 0x000e240000101800 */
[----:B0-----:R0:W-:Y:S01]  /*8ca0*/  STG.E.64 desc[UR36][R8.64], R4 ;  /* 0x0000000408007986 */ /* 0x0011e2000c101b24 */
[----:B------:R-:W-:Y:S05]  /*8cb0*/  BRA `(.L_x_17270) ;  /* 0x00000008007c7947 */ /* 0x000fea0003800000 */
.L_x_17265:
        /* <DEDUP_REMOVED lines=13> */
.L_x_17280:
        /* <DEDUP_REMOVED lines=17> */
.L_x_17283:
[----:B------:R-:W-:-:S07]  /*8ea0*/  PRMT R4, R0, 0x7610, R4 ;  /* 0x0000761000047816 */ /* 0x000fce0000000004 */
.L_x_17282:
[----:B------:R-:W-:Y:S05]  /*8eb0*/  BSYNC.RECONVERGENT B0 ;  /* 0x0000000000007941 */ /* 0x000fea0003800200 */
.L_x_17281:
[----:B------:R0:W-:Y:S01]  /*8ec0*/  STG.E.U8 desc[UR36][R8.64], R4 ;  /* 0x0000000408007986 */ /* 0x0001e2000c101124 */
[----:B------:R-:W-:Y:S05]  /*8ed0*/  BRA `(.L_x_17270) ;  /* 0x0000000400f47947 */ /* 0x000fea0003800000 */
.L_x_17279:
        /* <DEDUP_REMOVED lines=17> */
.L_x_17286:
[----:B------:R-:W-:-:S07]  /*8ff0*/  PRMT R4, R0, 0x7610, R4 ;  /* 0x0000761000047816 */ /* 0x000fce0000000004 */
.L_x_17285:
[----:B------:R-:W-:Y:S05]  /*9000*/  BSYNC.RECONVERGENT B0 ;  /* 0x0000000000007941 */ /* 0x000fea0003800200 */
.L_x_17284:
[----:B------:R0:W-:Y:S01]  /*9010*/  STG.E.U8 desc[UR36][R8.64], R4 ;  /* 0x0000000408007986 */ /* 0x0001e2000c101124 */
[----:B------:R-:W-:Y:S05]  /*9020*/  BRA `(.L_x_17270) ;  /* 0x0000000400a07947 */ /* 0x000fea0003800000 */
.L_x_17278:
        /* <DEDUP_REMOVED lines=22> */
.L_x_17288:
[----:B------:R-:W-:Y:S01]  /*9190*/  LOP3.LUT R4, R22, 0xff, RZ, 0xc0, !PT ;  /* 0x000000ff16047812 */ /* 0x000fe200078ec0ff */
[----:B------:R-:W-:-:S05]  /*91a0*/  IMAD.MOV.U32 R5, RZ, RZ, RZ ;  /* 0x000000ffff057224 */ /* 0x000fca00078e00ff */
[----:B------:R0:W-:Y:S01]  /*91b0*/  STG.E.64 desc[UR36][R8.64], R4 ;  /* 0x0000000408007986 */ /* 0x0001e2000c101b24 */
[----:B------:R-:W-:Y:S05]  /*91c0*/  BRA `(.L_x_17270) ;  /* 0x0000000400387947 */ /* 0x000fea0003800000 */
.L_x_17287:
[----:B------:R-:W-:-:S05]  /*91d0*/  LOP3.LUT R3, R22, 0xff, RZ, 0xc0, !PT ;  /* 0x000000ff16037812 */ /* 0x000fca00078ec0ff */
[----:B------:R0:W-:Y:S01]  /*91e0*/  STG.E desc[UR36][R8.64], R3 ;  /* 0x0000000308007986 */ /* 0x0001e2000c101924 */
[----:B------:R-:W-:Y:S05]  /*91f0*/  BRA `(.L_x_17270) ;  /* 0x00000004002c7947 */ /* 0x000fea0003800000 */
.L_x_17277:
        /* <DEDUP_REMOVED lines=10> */
.L_x_17290:
[----:B------:R-:W-:Y:S02]  /*92a0*/  LOP3.LUT R4, R22, 0xff, RZ, 0xc0, !PT ;  /* 0x000000ff16047812 */ /* 0x000fe400078ec0ff */
[----:B--234-:R-:W-:-:S04]  /*92b0*/  CS2R R6, SRZ ;  /* 0x0000000000067805 */ /* 0x01cfc8000001ff00 */
[----:B------:R-:W0:Y:S02]  /*92c0*/  I2F.F64.U16 R4, R4 ;  /* 0x0000000400047312 */ /* 0x000e240000101800 */
[----:B0-----:R0:W-:Y:S01]  /*92d0*/  STG.E.128 desc[UR36][R8.64], R4 ;  /* 0x0000000408007986 */ /* 0x0011e2000c101d24 */
[----:B------:R-:W-:Y:S05]  /*92e0*/  BRA `(.L_x_17270) ;  /* 0x0000000000f07947 */ /* 0x000fea0003800000 */
.L_x_17289:
[----:B------:R-:W-:-:S13]  /*92f0*/  ISETP.NE.AND P0, PT, R0, 0xf, PT ;  /* 0x0000000f0000780c */ /* 0x000fda0003f05270 */
[----:B------:R-:W-:Y:S05]  /*9300*/  @!P0 BRA `(.L_x_17291) ;  /* 0x0000000000d88947 */ /* 0x000fea0003800000 */
[----:B------:R-:W-:-:S13]  /*9310*/  ISETP.NE.AND P0, PT, R0, 0x17, PT ;  /* 0x000000170000780c */ /* 0x000fda0003f05270 */
[----:B------:R-:W-:Y:S05]  /*9320*/  @!P0 BRA `(.L_x_17292) ;  /* 0x0000000000888947 */ /* 0x000fea0003800000 */
[----:B------:R-:W-:-:S13]  /*9330*/  ISETP.NE.AND P0, PT, R0, 0x18, PT ;  /* 0x000000180000780c */ /* 0x000fda0003f05270 */
[----:B------:R-:W-:Y:S05]  /*9340*/  @!P0 BRA `(.L_x_17293) ;  /* 0x0000000000448947 */ /* 0x000fea0003800000 */
.L_x_17269:
        /* <DEDUP_REMOVED lines=16> */
.L_x_17294:
[----:B------:R-:W-:Y:S05]  /*9450*/  BRA `(.L_x_17270) ;  /* 0x0000000000947947 */ /* 0x000fea0003800000 */
.L_x_17293:
        /* <DEDUP_REMOVED lines=12> */
.L_x_17296:
[----:B------:R-:W-:Y:S05]  /*9520*/  BSYNC.RECONVERGENT B0 ;  /* 0x0000000000007941 */ /* 0x000fea0003800200 */
.L_x_17295:
[----:B------:R0:W-:Y:S01]  /*9530*/  STG.E.U8 desc[UR36][R8.64], R3 ;  /* 0x0000000308007986 */ /* 0x0001e2000c101124 */
[----:B------:R-:W-:Y:S05]  /*9540*/  BRA `(.L_x_17270) ;  /* 0x0000000000587947 */ /* 0x000fea0003800000 */
.L_x_17292:
        /* <DEDUP_REMOVED lines=13> */
.L_x_17297:
[----:B------:R-:W-:Y:S01]  /*9620*/  IMAD.MOV.U32 R3, RZ, RZ, 0x7f ;  /* 0x0000007fff037424 */ /* 0x000fe200078e00ff */
[----:B------:R-:W-:-:S04]  /*9630*/  ISETP.GT.U32.AND P0, PT, R5, 0x7f800000, PT ;  /* 0x7f8000000500780c */ /* 0x000fc80003f04070 */
[----:B------:R-:W-:-:S05]  /*9640*/  SEL R3, R3, 0x7c, P0 ;  /* 0x0000007c03037807 */ /* 0x000fca0000000000 */
[----:B------:R1:W-:Y:S01]  /*9650*/  STG.E.U8 desc[UR36][R8.64], R3 ;  /* 0x0000000308007986 */ /* 0x0003e2000c101124 */
[----:B------:R-:W-:Y:S05]  /*9660*/  BRA `(.L_x_17270) ;  /* 0x0000000000107947 */ /* 0x000fea0003800000 */
.L_x_17291:
[----:B------:R-:W-:-:S04]  /*9670*/  LOP3.LUT R22, R22, 0xff, RZ, 0xc0, !PT ;  /* 0x000000ff16167812 */ /* 0x000fc800078ec0ff */
[----:B------:R-:W0:Y:S02]  /*9680*/  I2F.U16 R0, R22 ;  /* 0x0000001600007306 */ /* 0x000e240000101000 */
[----:B0-----:R-:W-:-:S05]  /*9690*/  F2FP.BF16.F32.PACK_AB R0, RZ, R0 ;  /* 0x00000000ff00723e */ /* 0x001fca00000010ff */
[----:B------:R0:W-:Y:S02]  /*96a0*/  STG.E.U16 desc[UR36][R8.64], R0 ;  /* 0x0000000008007986 */ /* 0x0001e4000c101524 */
.L_x_17270:
[----:B------:R-:W-:Y:S05]  /*96b0*/  BSYNC.RECONVERGENT B6 ;  /* 0x0000000000067941 */ /* 0x000fea0003800200 */
.L_x_17264:
[----:B------:R-:W-:-:S07]  /*96c0*/  VIADD R23, R23, 0x80 ;  /* 0x0000008017177836 */ /* 0x000fce0000000000 */
.L_x_17227:
[----:B------:R-:W-:-:S13]  /*96d0*/  ISETP.GE.AND P0, PT, R23, R16, PT ;  /* 0x000000101700720c */ /* 0x000fda0003f06270 */
[----:B------:R-:W-:Y:S05]  /*96e0*/  @P0 BREAK.RELIABLE B7 ;  /* 0x0000000000070942 */ /* 0x000fea0003800100 */
[----:B------:R-:W-:Y:S05]  /*96f0*/  @P0 BRA `(.L_x_17263) ;  /* 0x0000000c00b40947 */ /* 0x000fea0003800000 */
[----:B------:R-:W-:Y:S05]  /*9700*/  BSYNC.RELIABLE B7 ;  /* 0x0000000000077941 */ /* 0x000fea0003800100 */
.L_x_17226:
        /* <DEDUP_REMOVED lines=21> */
.L_x_17302:
[----:B------:R0:W-:Y:S01]  /*9860*/  STG.E.U8 desc[UR36][R8.64], R19 ;  /* 0x0000001308007986 */ /* 0x0001e2000c101124 */
[----:B------:R-:W-:Y:S05]  /*9870*/  BRA `(.L_x_17304) ;  /* 0x0000000c004c7947 */ /* 0x000fea0003800000 */
.L_x_17301:
        /* <DEDUP_REMOVED lines=10> */
.L_x_17306:
[----:B------:R-:W-:-:S05]  /*9920*/  LOP3.LUT R19, R19, 0xff, RZ, 0xc0, !PT ;  /* 0x000000ff13137812 */ /* 0x000fca00078ec0ff */
[----:B------:R0:W-:Y:S01]  /*9930*/  STG.E desc[UR36][R8.64], R19 ;  /* 0x0000001308007986 */ /* 0x0001e2000c101924 */
[----:B------:R-:W-:Y:S05]  /*9940*/  BRA `(.L_x_17304) ;  /* 0x0000000c00187947 */ /* 0x000fea0003800000 */
.L_x_17305:
[----:B------:R-:W-:-:S05]  /*9950*/  LOP3.LUT R19, R19, 0xff, RZ, 0xc0, !PT ;  /* 0x000000ff13137812 */ /* 0x000fca00078ec0ff */
[----:B------:R0:W-:Y:S01]  /*9960*/  STG.E.U16 desc[UR36][R8.64], R19 ;  /* 0x0000001308007986 */ /* 0x0001e2000c101524 */
[----:B------:R-:W-:Y:S05]  /*9970*/  BRA `(.L_x_17304) ;  /* 0x0000000c000c7947 */ /* 0x000fea0003800000 */
.L_x_17300:
        /* <DEDUP_REMOVED lines=10> */
.L_x_17308:
[----:B------:R-:W-:-:S04]  /*9a20*/  LOP3.LUT R19, R19, 0xff, RZ, 0xc0, !PT ;  /* 0x000000ff13137812 */ /* 0x000fc800078ec0ff */
[----:B------:R-:W0:Y:S02]  /*9a30*/  I2F.U16 R0, R19 ;  /* 0x0000001300007306 */ /* 0x000e240000101000 */
[----:B0-----:R-:W-:-:S05]  /*9a40*/  F2FP.F16.F32.PACK_AB R0, RZ, R0 ;  /* 0x00000000ff00723e */ /* 0x001fca00000000ff */
[----:B------:R0:W-:Y:S01]  /*9a50*/  STG.E.U16 desc[UR36][R8.64], R0 ;  /* 0x0000000008007986 */ /* 0x0001e2000c101524 */
[----:B------:R-:W-:Y:S05]  /*9a60*/  BRA `(.L_x_17304) ;  /* 0x0000000800d07947 */ /* 0x000fea0003800000 */
.L_x_17307:
        /* <DEDUP_REMOVED lines=11> */
.L_x_17310:
[----:B------:R-:W-:-:S06]  /*9b20*/  LOP3.LUT R19, R19, 0xff, RZ, 0xc0, !PT ;  /* 0x000000ff13137812 */ /* 0x000fcc00078ec0ff */
[----:B------:R-:W0:Y:S02]  /*9b30*/  I2F.U16 R19, R19 ;  /* 0x0000001300137306 */ /* 0x000e240000101000 */
[----:B0-----:R-:W-:-:S04]  /*9b40*/  F2FP.F16.F32.PACK_AB R3, RZ, R19 ;  /* 0x00000013ff03723e */ /* 0x001fc800000000ff */
[----:B------:R-:W-:-:S05]  /*9b50*/  PRMT R3, R3, 0x5410, RZ ;  /* 0x0000541003037816 */ /* 0x000fca00000000ff */
[----:B------:R0:W-:Y:S01]  /*9b60*/  STG.E desc[UR36][R8.64], R3 ;  /* 0x0000000308007986 */ /* 0x0001e2000c101924 */
[----:B------:R-:W-:Y:S05]  /*9b70*/  BRA `(.L_x_17304) ;  /* 0x00000008008c7947 */ /* 0x000fea0003800000 */
.L_x_17309:
[----:B------:R-:W-:-:S06]  /*9b80*/  LOP3.LUT R4, R19, 0xff, RZ, 0xc0, !PT ;  /* 0x000000ff13047812 */ /* 0x000fcc00078ec0ff */
[----:B------:R-:W0:Y:S02]  /*9b90*/  I2F.F64.U16 R4, R4 ;  /* 0x0000000400047312 */ /* 0x000e240000101800 */
[----:B0-----:R0:W-:Y:S01]  /*9ba0*/  STG.E.64 desc[UR36][R8.64], R4 ;  /* 0x0000000408007986 */ /* 0x0011e2000c101b24 */
[----:B------:R-:W-:Y:S05]  /*9bb0*/  BRA `(.L_x_17304) ;  /* 0x00000008007c7947 */ /* 0x000fea0003800000 */
.L_x_17299:
        /* <DEDUP_REMOVED lines=13> */
.L_x_17314:
        /* <DEDUP_REMOVED lines=17> */
.L_x_17317:
[----:B------:R-:W-:-:S07]  /*9da0*/  PRMT R4, R0, 0x7610, R4 ;  /* 0x0000761000047816 */ /* 0x000fce0000000004 */
.L_x_17316:
[----:B------:R-:W-:Y:S05]  /*9db0*/  BSYNC.RECONVERGENT B0 ;  /* 0x0000000000007941 */ /* 0x000fea0003800200 */
.L_x_17315:
[----:B------:R0:W-:Y:S01]  /*9dc0*/  STG.E.U8 desc[UR36][R8.64], R4 ;  /* 0x0000000408007986 */ /* 0x0001e2000c101124 */
[----:B------:R-:W-:Y:S05]  /*9dd0*/  BRA `(.L_x_17304) ;  /* 0x0000000400f47947 */ /* 0x000fea0003800000 */
.L_x_17313:
        /* <DEDUP_REMOVED lines=17> */
.L_x_17320:
[----:B------:R-:W-:-:S07]  /*9ef0*/  PRMT R4, R0, 0x7610, R4 ;  /* 0x0000761000047816 */ /* 0x000fce0000000004 */
.L_x_17319:
[----:B------:R-:W-:Y:S05]  /*9f00*/  BSYNC.RECONVERGENT B0 ;  /* 0x0000000000007941 */ /* 0x000fea0003800200 */
.L_x_17318:
[----:B------:R0:W-:Y:S01]  /*9f10*/  STG.E.U8 desc[UR36][R8.64], R4 ;  /* 0x0000000408007986 */ /* 0x0001e2000c101124 */
[----:B------:R-:W-:Y:S05]  /*9f20*/  BRA `(.L_x_17304) ;  /* 0x0000000400a07947 */ /* 0x000fea0003800000 */
.L_x_17312:
        /* <DEDUP_REMOVED lines=22> */
.L_x_17322:
[----:B------:R-:W-:Y:S01]  /*a090*/  LOP3.LUT R4, R19, 0xff, RZ, 0xc0, !PT ;  /* 0x000000ff13047812 */ /* 0x000fe200078ec0ff */
[----:B------:R-:W-:-:S05]  /*a0a0*/  IMAD.MOV.U32 R5, RZ, RZ, RZ ;  /* 0x000000ffff057224 */ /* 0x000fca00078e00ff */
[----:B------:R0:W-:Y:S01]  /*a0b0*/  STG.E.64 desc[UR36][R8.64], R4 ;  /* 0x0000000408007986 */ /* 0x0001e2000c101b24 */
[----:B------:R-:W-:Y:S05]  /*a0c0*/  BRA `(.L_x_17304) ;  /* 0x0000000400387947 */ /* 0x000fea0003800000 */
.L_x_17321:
[----:B------:R-:W-:-:S05]  /*a0d0*/  LOP3.LUT R19, R19, 0xff, RZ, 0xc0, !PT ;  /* 0x000000ff13137812 */ /* 0x000fca00078ec0ff */
[----:B------:R0:W-:Y:S01]  /*a0e0*/  STG.E desc[UR36][R8.64], R19 ;  /* 0x0000001308007986 */ /* 0x0001e2000c101924 */
[----:B------:R-:W-:Y:S05]  /*a0f0*/  BRA `(.L_x_17304) ;  /* 0x00000004002c7947 */ /* 0x000fea0003800000 */
.L_x_17311:
        /* <DEDUP_REMOVED lines=10> */
.L_x_17324:
[----:B------:R-:W-:Y:S02]  /*a1a0*/  LOP3.LUT R4, R19, 0xff, RZ, 0xc0, !PT ;  /* 0x000000ff13047812 */ /* 0x000fe400078ec0ff */
[----:B--234-:R-:W-:-:S04]  /*a1b0*/  CS2R R6, SRZ ;  /* 0x0000000000067805 */ /* 0x01cfc8000001ff00 */
[----:B------:R-:W0:Y:S02]  /*a1c0*/  I2F.F64.U16 R4, R4 ;  /* 0x0000000400047312 */ /* 0x000e240000101800 */
[----:B0-----:R0:W-:Y:S01]  /*a1d0*/  STG.E.128 desc[UR36][R8.64], R4 ;  /* 0x0000000408007986 */ /* 0x0011e2000c101d24 */
[----:B------:R-:W-:Y:S05]  /*a1e0*/  BRA `(.L_x_17304) ;  /* 0x0000000000f07947 */ /* 0x000fea0003800000 */
.L_x_17323:
[----:B------:R-:W-:-:S13]  /*a1f0*/  ISETP.NE.AND P0, PT, R0, 0xf, PT ;  /* 0x0000000f0000780c */ /* 0x000fda0003f05270 */
[----:B------:R-:W-:Y:S05]  /*a200*/  @!P0 BRA `(.L_x_17325) ;  /* 0x0000000000d88947 */ /* 0x000fea0003800000 */
[----:B------:R-:W-:-:S13]  /*a210*/  ISETP.NE.AND P0, PT, R0, 0x17, PT ;  /* 0x000000170000780c */ /* 0x000fda0003f05270 */
[----:B------:R-:W-:Y:S05]  /*a220*/  @!P0 BRA `(.L_x_17326) ;  /* 0x0000000000888947 */ /* 0x000fea0003800000 */
[----:B------:R-:W-:-:S13]  /*a230*/  ISETP.NE.AND P0, PT, R0, 0x18, PT ;  /* 0x000000180000780c */ /* 0x000fda0003f05270 */
[----:B------:R-:W-:Y:S05]  /*a240*/  @!P0 BRA `(.L_x_17327) ;  /* 0x0000000000448947 */ /* 0x000fea0003800000 */
.L_x_17303:
        /* <DEDUP_REMOVED lines=16> */
.L_x_17328:
[----:B------:R-:W-:Y:S05]  /*a350*/  BRA `(.L_x_17304) ;  /* 0x0000000000947947 */ /* 0x000fea0003800000 */
.L_x_17327:
        /* <DEDUP_REMOVED lines=12> */
.L_x_17330:
[----:B------:R-:W-:Y:S05]  /*a420*/  BSYNC.RECONVERGENT B0 ;  /* 0x0000000000007941 */ /* 0x000fea0003800200 */
.L_x_17329:
[----:B------:R0:W-:Y:S01]  /*a430*/  STG.E.U8 desc[UR36][R8.64], R3 ;  /* 0x0000000308007986 */ /* 0x0001e2000c101124 */
[----:B------:R-:W-:Y:S05]  /*a440*/  BRA `(.L_x_17304) ;  /* 0x0000000000587947 */ /* 0x000fea0003800000 */
.L_x_17326:
        /* <DEDUP_REMOVED lines=13> */
.L_x_17331:
[----:B------:R-:W-:Y:S01]  /*a520*/  IMAD.MOV.U32 R3, RZ, RZ, 0x7f ;  /* 0x0000007fff037424 */ /* 0x000fe200078e00ff */
[----:B------:R-:W-:-:S04]  /*a530*/  ISETP.GT.U32.AND P0, PT, R19, 0x7f800000, PT ;  /* 0x7f8000001300780c */ /* 0x000fc80003f04070 */
[----:B------:R-:W-:-:S05]  /*a540*/  SEL R3, R3, 0x7c, P0 ;  /* 0x0000007c03037807 */ /* 0x000fca0000000000 */
[----:B------:R1:W-:Y:S01]  /*a550*/  STG.E.U8 desc[UR36][R8.64], R3 ;  /* 0x0000000308007986 */ /* 0x0003e2000c101124 */
[----:B------:R-:W-:Y:S05]  /*a560*/  BRA `(.L_x_17304) ;  /* 0x0000000000107947 */ /* 0x000fea0003800000 */
.L_x_17325:
[----:B------:R-:W-:-:S04]  /*a570*/  LOP3.LUT R19, R19, 0xff, RZ, 0xc0, !PT ;  /* 0x000000ff13137812 */ /* 0x000fc800078ec0ff */
[----:B------:R-:W0:Y:S02]  /*a580*/  I2F.U16 R0, R19 ;  /* 0x0000001300007306 */ /* 0x000e240000101000 */
[----:B0-----:R-:W-:-:S05]  /*a590*/  F2FP.BF16.F32.PACK_AB R0, RZ, R0 ;  /* 0x00000000ff00723e */ /* 0x001fca00000010ff */
[----:B------:R0:W-:Y:S02]  /*a5a0*/  STG.E.U16 desc[UR36][R8.64], R0 ;  /* 0x0000000008007986 */ /* 0x0001e4000c101524 */
.L_x_17304:
[----:B------:R-:W-:Y:S05]  /*a5b0*/  BSYNC.RECONVERGENT B6 ;  /* 0x0000000000067941 */ /* 0x000fea0003800200 */
.L_x_17298:
[----:B------:R-:W-:-:S07]  /*a5c0*/  VIADD R23, R23, 0x80 ;  /* 0x0000008017177836 */ /* 0x000fce0000000000 */
.L_x_17263:
[----:B------:R-:W-:Y:S05]  /*a5d0*/  BSYNC.RECONVERGENT B8 ;  /* 0x0000000000087941 */ /* 0x000fea0003800200 */
.L_x_17225:
        /* <DEDUP_REMOVED lines=21> */
.L_x_17335:
[----:B------:R-:W-:Y:S01]  /*a730*/  STG.E.U8 desc[UR36][R2.64], R17 ;  /* 0x0000001102007986 */ /* 0x000fe2000c101124 */
[----:B------:R-:W-:Y:S05]  /*a740*/  EXIT ;  /* 0x000000000000794d */ /* 0x000fea0003800000 */
.L_x_17334:
        /* <DEDUP_REMOVED lines=10> */
.L_x_17338:
[----:B------:R-:W-:-:S05]  /*a7f0*/  LOP3.LUT R17, R17, 0xff, RZ, 0xc0, !PT ;  /* 0x000000ff11117812 */ /* 0x000fca00078ec0ff */
[----:B------:R-:W-:Y:S01]  /*a800*/  STG.E desc[UR36][R2.64], R17 ;  /* 0x0000001102007986 */ /* 0x000fe2000c101924 */
[----:B------:R-:W-:Y:S05]  /*a810*/  EXIT ;  /* 0x000000000000794d */ /* 0x000fea0003800000 */
.L_x_17337:
[----:B------:R-:W-:-:S05]  /*a820*/  LOP3.LUT R17, R17, 0xff, RZ, 0xc0, !PT ;  /* 0x000000ff11117812 */ /* 0x000fca00078ec0ff */
[----:B------:R-:W-:Y:S01]  /*a830*/  STG.E.U16 desc[UR36][R2.64], R17 ;  /* 0x0000001102007986 */ /* 0x000fe2000c101524 */
[----:B------:R-:W-:Y:S05]  /*a840*/  EXIT ;  /* 0x000000000000794d */ /* 0x000fea0003800000 */
.L_x_17333:
        /* <DEDUP_REMOVED lines=10> */
.L_x_17340:
[----:B------:R-:W-:-:S04]  /*a8f0*/  LOP3.LUT R17, R17, 0xff, RZ, 0xc0, !PT ;  /* 0x000000ff11117812 */ /* 0x000fc800078ec0ff */
[----:B------:R-:W0:Y:S02]  /*a900*/  I2F.U16 R0, R17 ;  /* 0x0000001100007306 */ /* 0x000e240000101000 */
[----:B0-----:R-:W-:-:S05]  /*a910*/  F2FP.F16.F32.PACK_AB R0, RZ, R0 ;  /* 0x00000000ff00723e */ /* 0x001fca00000000ff */
[----:B------:R-:W-:Y:S01]  /*a920*/  STG.E.U16 desc[UR36][R2.64], R0 ;  /* 0x0000000002007986 */ /* 0x000fe2000c101524 */
[----:B------:R-:W-:Y:S05]  /*a930*/  EXIT ;  /* 0x000000000000794d */ /* 0x000fea0003800000 */
.L_x_17339:
        /* <DEDUP_REMOVED lines=11> */
.L_x_17342:
[----:B------:R-:W-:-:S06]  /*a9f0*/  LOP3.LUT R17, R17, 0xff, RZ, 0xc0, !PT ;  /* 0x000000ff11117812 */ /* 0x000fcc00078ec0ff */
[----:B------:R-:W0:Y:S02]  /*aa00*/  I2F.U16 R17, R17 ;  /* 0x0000001100117306 */ /* 0x000e240000101000 */
[----:B0-----:R-:W-:-:S04]  /*aa10*/  F2FP.F16.F32.PACK_AB R5, RZ, R17 ;  /* 0x00000011ff05723e */ /* 0x001fc800000000ff */
[----:B------:R-:W-:-:S05]  /*aa20*/  PRMT R5, R5, 0x5410, RZ ;  /* 0x0000541005057816 */ /* 0x000fca00000000ff */
[----:B------:R-:W-:Y:S01]  /*aa30*/  STG.E desc[UR36][R2.64], R5 ;  /* 0x0000000502007986 */ /* 0x000fe2000c101924 */
[----:B------:R-:W-:Y:S05]  /*aa40*/  EXIT ;  /* 0x000000000000794d */ /* 0x000fea0003800000 */
.L_x_17341:
[----:B------:R-:W-:-:S06]  /*aa50*/  LOP3.LUT R4, R17, 0xff, RZ, 0xc0, !PT ;  /* 0x000000ff11047812 */ /* 0x000fcc00078ec0ff */
[----:B------:R-:W0:Y:S02]  /*aa60*/  I2F.F64.U16 R4, R4 ;  /* 0x0000000400047312 */ /* 0x000e240000101800 */
[----:B0-----:R-:W-:Y:S01]  /*aa70*/  STG.E.64 desc[UR36][R2.64], R4 ;  /* 0x0000000402007986 */ /* 0x001fe2000c101b24 */
[----:B------:R-:W-:Y:S05]  /*aa80*/  EXIT ;  /* 0x000000000000794d */ /* 0x000fea0003800000 */
.L_x_17332:
        /* <DEDUP_REMOVED lines=13> */
.L_x_17346:
        /* <DEDUP_REMOVED lines=18> */
.L_x_17348:
[----:B------:R-:W-:Y:S05]  /*ac80*/  BSYNC.RECONVERGENT B0 ;  /* 0x0000000000007941 */ /* 0x000fea0003800200 */
.L_x_17347:
[----:B------:R-:W-:Y:S01]  /*ac90*/  STG.E.U8 desc[UR36][R2.64], R0 ;  /* 0x0000000002007986 */ /* 0x000fe2000c101124 */
[----:B------:R-:W-:Y:S05]  /*aca0*/  EXIT ;  /* 0x000000000000794d */ /* 0x000fea0003800000 */
.L_x_17345:
        /* <DEDUP_REMOVED lines=18> */
.L_x_17350:
[----:B------:R-:W-:Y:S05]  /*add0*/  BSYNC.RECONVERGENT B0 ;  /* 0x0000000000007941 */ /* 0x000fea0003800200 */
.L_x_17349:
[----:B------:R-:W-:Y:S01]  /*ade0*/  STG.E.U8 desc[UR36][R2.64], R0 ;  /* 0x0000000002007986 */ /* 0x000fe2000c101124 */
[----:B------:R-:W-:Y:S05]  /*adf0*/  EXIT ;  /* 0x000000000000794d */ /* 0x000fea0003800000 */
.L_x_17344:
        /* <DEDUP_REMOVED lines=22> */
.L_x_17352:
[----:B------:R-:W-:Y:S01]  /*af60*/  LOP3.LUT R4, R17, 0xff, RZ, 0xc0, !PT ;  /* 0x000000ff11047812 */ /* 0x000fe200078ec0ff */
[----:B------:R-:W-:-:S05]  /*af70*/  IMAD.MOV.U32 R5, RZ, RZ, RZ ;  /* 0x000000ffff057224 */ /* 0x000fca00078e00ff */
[----:B------:R-:W-:Y:S01]  /*af80*/  STG.E.64 desc[UR36][R2.64], R4 ;  /* 0x0000000402007986 */ /* 0x000fe2000c101b24 */
[----:B------:R-:W-:Y:S05]  /*af90*/  EXIT ;  /* 0x000000000000794d */ /* 0x000fea0003800000 */
.L_x_17351:
[----:B------:R-:W-:-:S05]  /*afa0*/  LOP3.LUT R17, R17, 0xff, RZ, 0xc0, !PT ;  /* 0x000000ff11117812 */ /* 0x000fca00078ec0ff */
[----:B------:R-:W-:Y:S01]  /*afb0*/  STG.E desc[UR36][R2.64], R17 ;  /* 0x0000001102007986 */ /* 0x000fe2000c101924 */
[----:B------:R-:W-:Y:S05]  /*afc0*/  EXIT ;  /* 0x000000000000794d */ /* 0x000fea0003800000 */
.L_x_17343:
        /* <DEDUP_REMOVED lines=10> */
.L_x_17354:
[----:B------:R-:W-:Y:S02]  /*b070*/  LOP3.LUT R4, R17, 0xff, RZ, 0xc0, !PT ;  /* 0x000000ff11047812 */ /* 0x000fe400078ec0ff */
[----:B--234-:R-:W-:-:S04]  /*b080*/  CS2R R6, SRZ ;  /* 0x0000000000067805 */ /* 0x01cfc8000001ff00 */
[----:B------:R-:W0:Y:S02]  /*b090*/  I2F.F64.U16 R4, R4 ;  /* 0x0000000400047312 */ /* 0x000e240000101800 */
[----:B0-----:R-:W-:Y:S01]  /*b0a0*/  STG.E.128 desc[UR36][R2.64], R4 ;  /* 0x0000000402007986 */ /* 0x001fe2000c101d24 */
[----:B------:R-:W-:Y:S05]  /*b0b0*/  EXIT ;  /* 0x000000000000794d */ /* 0x000fea0003800000 */
.L_x_17353:
[----:B------:R-:W-:-:S13]  /*b0c0*/  ISETP.NE.AND P0, PT, R0, 0xf, PT ;  /* 0x0000000f0000780c */ /* 0x000fda0003f05270 */
[----:B------:R-:W-:Y:S05]  /*b0d0*/  @!P0 BRA `(.L_x_17355) ;  /* 0x0000000000dc8947 */ /* 0x000fea0003800000 */
[----:B------:R-:W-:-:S13]  /*b0e0*/  ISETP.NE.AND P0, PT, R0, 0x17, PT ;  /* 0x000000170000780c */ /* 0x000fda0003f05270 */
[----:B------:R-:W-:Y:S05]  /*b0f0*/  @!P0 BRA `(.L_x_17356) ;  /* 0x0000000000888947 */ /* 0x000fea0003800000 */
[----:B------:R-:W-:-:S13]  /*b100*/  ISETP.NE.AND P0, PT, R0, 0x18, PT ;  /* 0x000000180000780c */ /* 0x000fda0003f05270 */
[----:B------:R-:W-:Y:S05]  /*b110*/  @!P0 BRA `(.L_x_17357) ;  /* 0x0000000000448947 */ /* 0x000fea0003800000 */
.L_x_17336:
        /* <DEDUP_REMOVED lines=16> */
.L_x_17358:
[----:B------:R-:W-:Y:S05]  /*b220*/  EXIT ;  /* 0x000000000000794d */ /* 0x000fea0003800000 */
.L_x_17357:
        /* <DEDUP_REMOVED lines=12> */
.L_x_17360:
[----:B------:R-:W-:Y:S05]  /*b2f0*/  BSYNC.RECONVERGENT B0 ;  /* 0x0000000000007941 */ /* 0x000fea0003800200 */
.L_x_17359:
[----:B------:R-:W-:Y:S01]  /*b300*/  STG.E.U8 desc[UR36][R2.64], R5 ;  /* 0x0000000502007986 */ /* 0x000fe2000c101124 */
[----:B------:R-:W-:Y:S05]  /*b310*/  EXIT ;  /* 0x000000000000794d */ /* 0x000fea0003800000 */
.L_x_17356:
        /* <DEDUP_REMOVED lines=14> */
.L_x_17361:
[----:B------:R-:W-:Y:S01]  /*b400*/  IMAD.MOV.U32 R5, RZ, RZ, 0x7f ;  /* 0x0000007fff057424 */ /* 0x000fe200078e00ff */
[----:B------:R-:W-:-:S04]  /*b410*/  ISETP.GT.U32.AND P0, PT, R17, 0x7f800000, PT ;  /* 0x7f8000001100780c */ /* 0x000fc80003f04070 */
[----:B------:R-:W-:-:S05]  /*b420*/  SEL R5, R5, 0x7c, P0 ;  /* 0x0000007c05057807 */ /* 0x000fca0000000000 */
[----:B------:R-:W-:Y:S01]  /*b430*/  STG.E.U8 desc[UR36][R2.64], R5 ;  /* 0x0000000502007986 */ /* 0x000fe2000c101124 */
[----:B------:R-:W-:Y:S05]  /*b440*/  EXIT ;  /* 0x000000000000794d */ /* 0x000fea0003800000 */
.L_x_17355:
[----:B------:R-:W-:-:S04]  /*b450*/  LOP3.LUT R17, R17, 0xff, RZ, 0xc0, !PT ;  /* 0x000000ff11117812 */ /* 0x000fc800078ec0ff */
[----:B------:R-:W0:Y:S02]  /*b460*/  I2F.U16 R0, R17 ;  /* 0x0000001100007306 */ /* 0x000e240000101000 */
[----:B0-----:R-:W-:-:S05]  /*b470*/  F2FP.BF16.F32.PACK_AB R0, RZ, R0 ;  /* 0x00000000ff00723e */ /* 0x001fca00000010ff */
[----:B------:R-:W-:Y:S01]  /*b480*/  STG.E.U16 desc[UR36][R2.64], R0 ;  /* 0x0000000002007986 */ /* 0x000fe2000c101524 */
[----:B------:R-:W-:Y:S05]  /*b490*/  EXIT ;  /* 0x000000000000794d */ /* 0x000fea0003800000 */
.L_x_17362:
        /* <DEDUP_REMOVED lines=14> */
.L_x_26279:


//--------------------- .text._ZN2at6native18elementwise_kernelILi128ELi4EZNS0_22gpu_kernel_impl_nocastINS0_13BinaryFunctorIhhhNS0_16BitwiseOrFunctorIhEEEEEEvRNS_18TensorIteratorBaseERKT_EUliE_EEviT1_ --------------------------
	.section	.text._ZN2at6native18elementwise_kernelILi128ELi4EZNS0_22gpu_kernel_impl_nocastINS0_13BinaryFunctorIhhhNS0_16BitwiseOrFunctorIhEEEEEEvRNS_18TensorIteratorBaseERKT_EUliE_EEviT1_,"ax",@progbits
	.align	128
        .global         _ZN2at6native18elementwise_kernelILi128ELi4EZNS0_22gpu_kernel_impl_nocastINS0_13BinaryFunctorIhhhNS0_16BitwiseOrFunctorIhEEEEEEvRNS_18TensorIteratorBaseERKT_EUliE_EEviT1_
        .type           _ZN2at6native18elementwise_kernelILi128ELi4EZNS0_22gpu_kernel_impl_nocastINS0_13BinaryFunctorIhhhNS0_16BitwiseOrFunctorIhEEEEEEvRNS_18TensorIteratorBaseERKT_EUliE_EEviT1_,@function
        .size           _ZN2at6native18elementwise_kernelILi128ELi4EZNS0_22gpu_kernel_impl_nocastINS0_13BinaryFunctorIhhhNS0_16BitwiseOrFunctorIhEEEEEEvRNS_18TensorIteratorBaseERKT_EUliE_EEviT1_,(.L_x_26280 - _ZN2at6native18elementwise_kernelILi128ELi4EZNS0_22gpu_kernel_impl_nocastINS0_13BinaryFunctorIhhhNS0_16BitwiseOrFunctorIhEEEEEEvRNS_18TensorIteratorBaseERKT_EUliE_EEviT1_)
        .other          _ZN2at6native18elementwise_kernelILi128ELi4EZNS0_22gpu_kernel_impl_nocastINS0_13BinaryFunctorIhhhNS0_16BitwiseOrFunctorIhEEEEEEvRNS_18TensorIteratorBaseERKT_EUliE_EEviT1_,@"STO_CUDA_ENTRY STV_DEFAULT"
_ZN2at6native18elementwise_kernelILi128ELi4EZNS0_22gpu_kernel_impl_nocastINS0_13BinaryFunctorIhhhNS0_16BitwiseOrFunctorIhEEEEEEvRNS_18TensorIteratorBaseERKT_EUliE_EEviT1_:
.text._ZN2at6native18elementwise_kernelILi128ELi4EZNS0_22gpu_kernel_impl_nocastINS0_13BinaryFunctorIhhhNS0_16BitwiseOrFunctorIhEEEEEEvRNS_18TensorIteratorBaseERKT_EUliE_EEviT1_:
        /* <DEDUP_REMOVED lines=33> */
.L_x_17366:
[----:B------:R-:W-:-:S13]  /*0210*/  ISETP.GE.AND P0, PT, R3, UR4, PT ;  /* 0x0000000403007c0c */ /* 0x000fda000bf06270 */
[----:B------:R-:W-:Y:S05]  /*0220*/  @P0 BREAK.RELIABLE B1 ;  /* 0x0000000000010942 */ /* 0x000fea0003800100 */
[----:B------:R-:W-:Y:S05]  /*0230*/  @P0 BRA `(.L_x_17367) ;  /* 0x0000000000240947 */ /* 0x000fea0003800000 */
[----:B------:R-:W-:Y:S05]  /*0240*/  BSYNC.RELIABLE B1 ;  /* 0x0000000000017941 */ /* 0x000fea0003800100 */
.L_x_17365:
        /* <DEDUP_REMOVED lines=8> */
.L_x_17367:
[----:B------:R-:W-:Y:S05]  /*02d0*/  BSYNC.RECONVERGENT B0 ;  /* 0x0000000000007941 */ /* 0x000fea0003800200 */
.L_x_17364:
        /* <DEDUP_REMOVED lines=11> */
.L_x_17363:
        /* <DEDUP_REMOVED lines=356> */
.L_x_17371:
        /* <DEDUP_REMOVED lines=364> */
.L_x_17373:
        /* <DEDUP_REMOVED lines=13> */
.L_x_17370:
[----:B------:R-:W-:-:S13]  /*3160*/  ISETP.GE.AND P0, PT, R3, UR4, PT ;  /* 0x0000000403007c0c */ /* 0x000fda000bf06270 */
[----:B------:R-:W-:Y:S05]  /*3170*/  @P0 BREAK.RELIABLE B1 ;  /* 0x0000000000010942 */ /* 0x000fea0003800100 */
[----:B------:R-:W-:Y:S05]  /*3180*/  @P0 BRA `(.L_x_17372) ;  /* 0x0000001400a80947 */ /* 0x000fea0003800000 */
[----:B------:R-:W-:Y:S05]  /*3190*/  BSYNC.RELIABLE B1 ;  /* 0x0000000000017941 */ /* 0x000fea0003800100 */
.L_x_17369:
        /* <DEDUP_REMOVED lines=348> */
.L_x_17374:
        /* <DEDUP_REMOVED lines=13> */
.L_x_17372:
[----:B------:R-:W-:Y:S05]  /*4830*/  BSYNC.RECONVERGENT B0 ;  /* 0x0000000000007941 */ /* 0x000fea0003800200 */
.L_x_17368:
        /* <DEDUP_REMOVED lines=351> */
.L_x_17375:
        /* <DEDUP_REMOVED lines=13> */
.L_x_17376:
        /* <DEDUP_REMOVED lines=16> */
.L_x_26280:


//--------------------- .text._ZN2at6native27unrolled_elementwise_kernelINS0_13BinaryFunctorIhhhNS0_16BitwiseOrFunctorIhEEEESt5arrayIPcLm3EELi4E23TrivialOffsetCalculatorILi2EjES9_ILi1EjENS0_6memory15LoadWithoutCastENSC_16StoreWithoutCastEEEviT_T0_T2_T3_T4_T5_ --------------------------
	.section	.text._ZN2at6native27unrolled_elementwise_kernelINS0_13BinaryFunctorIhhhNS0_16BitwiseOrFunctorIhEEEESt5arrayIPcLm3EELi4E23TrivialOffsetCalculatorILi2EjES9_ILi1EjENS0_6memory15LoadWithoutCastENSC_16StoreWithoutCastEEEviT_T0_T2_T3_T4_T5_,"ax",@progbits
	.align	128
        .global         _ZN2at6native27unrolled_elementwise_kernelINS0_13BinaryFunctorIhhhNS0_16BitwiseOrFunctorIhEEEESt5arrayIPcLm3EELi4E23TrivialOffsetCalculatorILi2EjES9_ILi1EjENS0_6memory15LoadWithoutCastENSC_16StoreWithoutCastEEEviT_T0_T2_T3_T4_T5_
        .type           _ZN2at6native27unrolled_elementwise_kernelINS0_13BinaryFunctorIhhhNS0_16BitwiseOrFunctorIhEEEESt5arrayIPcLm3EELi4E23TrivialOffsetCalculatorILi2EjES9_ILi1EjENS0_6memory15LoadWithoutCastENSC_16StoreWithoutCastEEEviT_T0_T2_T3_T4_T5_,@function
        .size           _ZN2at6native27unrolled_elementwise_kernelINS0_13BinaryFunctorIhhhNS0_16BitwiseOrFunctorIhEEEESt5arrayIPcLm3EELi4E23TrivialOffsetCalculatorILi2EjES9_ILi1EjENS0_6memory15LoadWithoutCastENSC_16StoreWithoutCastEEEviT_T0_T2_T3_T4_T5_,(.L_x_26281 - _ZN2at6native27unrolled_elementwise_kernelINS0_13BinaryFunctorIhhhNS0_16BitwiseOrFunctorIhEEEESt5arrayIPcLm3EELi4E23TrivialOffsetCalculatorILi2EjES9_ILi1EjENS0_6memory15LoadWithoutCastENSC_16StoreWithoutCastEEEviT_T0_T2_T3_T4_T5_)
        .other          _ZN2at6native27unrolled_elementwise_kernelINS0_13BinaryFunctorIhhhNS0_16BitwiseOrFunctorIhEEEESt5arrayIPcLm3EELi4E23TrivialOffsetCalculatorILi2EjES9_ILi1EjENS0_6memory15LoadWithoutCastENSC_16StoreWithoutCastEEEviT_T0_T2_T3_T4_T5_,@"STO_CUDA_ENTRY STV_DEFAULT"
_ZN2at6native27unrolled_elementwise_kernelINS0_13BinaryFunctorIhhhNS0_16BitwiseOrFunctorIhEEEESt5arrayIPcLm3EELi4E23TrivialOffsetCalculatorILi2EjES9_ILi1EjENS0_6memory15LoadWithoutCastENSC_16StoreWithoutCastEEEviT_T0_T2_T3_T4_T5_:
.text._ZN2at6native27unrolled_elementwise_kernelINS0_13BinaryFunctorIhhhNS0_16BitwiseOrFunctorIhEEEESt5arrayIPcLm3EELi4E23TrivialOffsetCalculatorILi2EjES9_ILi1EjENS0_6memory15LoadWithoutCastENSC_16StoreWithoutCastEEEviT_T0_T2_T3_T4_T5_:
        /* <DEDUP_REMOVED lines=81> */
.L_x_17379:
[----:B------:R-:W-:Y:S05]  /*0510*/  BSYNC.RELIABLE B1 ;  /* 0x0000000000017941 */ /* 0x000fea0003800100 */
.L_x_17378:
[----:B------:R-:W-:-:S13]  /*0520*/  ISETP.GE.AND P0, PT, R17, R16, PT ;  /* 0x000000101100720c */ /* 0x000fda0003f06270 */
[----:B------:R-:W1:Y:S01]  /*0530*/  @!P0 LDC.64 R6, c[0x0][0x388] ;  /* 0x0000e200ff068b82 */ /* 0x000e620000000a00 */
[----:B0-----:R-:W-:Y:S02]  /*0540*/  @!P0 IMAD R3, R0, 0x200, R17 ;  /* 0x0000020000038824 */ /* 0x001fe400078e0211 */
[----:B------:R-:W-:-:S03]  /*0550*/  @!P0 VIADD R17, R17, 0x80 ;  /* 0x0000008011118836 */ /* 0x000fc60000000000 */
[----:B-1----:R-:W-:-:S05]  /*0560*/  @!P0 IADD3 R2, P1, PT, R3, R6, RZ ;  /* 0x0000000603028210 */ /* 0x002fca0007f3e0ff */
[----:B------:R-:W-:-:S05]  /*0570*/  @!P0 IMAD.X R3, RZ, RZ, R7, P1 ;  /* 0x000000ffff038224 */ /* 0x000fca00008e0607 */
[----:B------:R1:W-:Y:S03]  /*0580*/  @!P0 STG.E.U8 desc[UR4][R2.64], R13 ;  /* 0x0000000d02008986 */ /* 0x0003e6000c101104 */
.L_x_17380:
[----:B------:R-:W-:Y:S05]  /*0590*/  BSYNC.RECONVERGENT B0 ;  /* 0x0000000000007941 */ /* 0x000fea0003800200 */
.L_x_17377:
        /* <DEDUP_REMOVED lines=9> */
.L_x_17381:
        /* <DEDUP_REMOVED lines=13> */
.L_x_26281:


//--------------------- .text._ZN2at6native29vectorized_elementwise_kernelILi2ENS0_13BinaryFunctorIhhhNS0_16BitwiseOrFunctorIhEEEESt5arrayIPcLm3EEEEviT0_T1_ --------------------------
	.section	.text._ZN2at6native29vectorized_elementwise_kernelILi2ENS0_13BinaryFunctorIhhhNS0_16BitwiseOrFunctorIhEEEESt5arrayIPcLm3EEEEviT0_T1_,"ax",@progbits
	.align	128
        .global         _ZN2at6native29vectorized_elementwise_kernelILi2ENS0_13BinaryFunctorIhhhNS0_16BitwiseOrFunctorIhEEEESt5arrayIPcLm3EEEEviT0_T1_
        .type           _ZN2at6native29vectorized_elementwise_kernelILi2ENS0_13BinaryFunctorIhhhNS0_16BitwiseOrFunctorIhEEEESt5arrayIPcLm3EEEEviT0_T1_,@function
        .size           _ZN2at6native29vectorized_elementwise_kernelILi2ENS0_13BinaryFunctorIhhhNS0_16BitwiseOrFunctorIhEEEESt5arrayIPcLm3EEEEviT0_T1_,(.L_x_26282 - _ZN2at6native29vectorized_elementwise_kernelILi2ENS0_13BinaryFunctorIhhhNS0_16BitwiseOrFunctorIhEEEESt5arrayIPcLm3EEEEviT0_T1_)
        .other          _ZN2at6native29vectorized_elementwise_kernelILi2ENS0_13BinaryFunctorIhhhNS0_16BitwiseOrFunctorIhEEEESt5arrayIPcLm3EEEEviT0_T1_,@"STO_CUDA_ENTRY STV_DEFAULT"
_ZN2at6native29vectorized_elementwise_kernelILi2ENS0_13BinaryFunctorIhhhNS0_16BitwiseOrFunctorIhEEEESt5arrayIPcLm3EEEEviT0_T1_:
.text._ZN2at6native29vectorized_elementwise_kernelILi2ENS0_13BinaryFunctorIhhhNS0_16BitwiseOrFunctorIhEEEESt5arrayIPcLm3EEEEviT0_T1_:
        /* <DEDUP_REMOVED lines=139> */
.L_x_17385:
        /* <DEDUP_REMOVED lines=8> */
.L_x_17386:
        /* <DEDUP_REMOVED lines=8> */
.L_x_17387:
        /* <DEDUP_REMOVED lines=8> */
.L_x_17388:
        /* <DEDUP_REMOVED lines=9> */
.L_x_17389:
[----:B------:R-:W-:Y:S05]  /*0ac0*/  BSYNC.RELIABLE B1 ;  /* 0x0000000000017941 */ /* 0x000fea0003800100 */
.L_x_17384:
[----:B------:R-:W-:-:S13]  /*0ad0*/  ISETP.GE.U32.AND P0, PT, R0, UR5, PT ;  /* 0x0000000500007c0c */ /* 0x000fda000bf06070 */
[----:B--2---:R-:W1:Y:S01]  /*0ae0*/  @!P0 LDC.64 R6, c[0x0][0x388] ;  /* 0x0000e200ff068b82 */ /* 0x004e620000000a00 */
[C---:B------:R-:W-:Y:S02]  /*0af0*/  @!P0 VIADD R5, R0.reuse, UR4 ;  /* 0x0000000400058c36 */ /* 0x040fe40008000000 */
[----:B------:R-:W-:-:S03]  /*0b00*/  @!P0 VIADD R0, R0, 0x80 ;  /* 0x0000008000008836 */ /* 0x000fc60000000000 */
[----:B-1----:R-:W-:-:S05]  /*0b10*/  @!P0 IADD3 R4, P1, PT, R5, R6, RZ ;  /* 0x0000000605048210 */ /* 0x002fca0007f3e0ff */
[----:B------:R-:W-:-:S05]  /*0b20*/  @!P0 IMAD.X R5, RZ, RZ, R7, P1 ;  /* 0x000000ffff058224 */ /* 0x000fca00008e0607 */
[----:B------:R3:W-:Y:S03]  /*0b30*/  @!P0 STG.E.U8 desc[UR12][R4.64], R23 ;  /* 0x0000001704008986 */ /* 0x0007e6000c10110c */
.L_x_17390:
[----:B------:R-:W-:Y:S05]  /*0b40*/  BSYNC.RECONVERGENT B0 ;  /* 0x0000000000007941 */ /* 0x000fea0003800200 */
.L_x_17383:
        /* <DEDUP_REMOVED lines=9> */
.L_x_17382:
        /* <DEDUP_REMOVED lines=59> */
.L_x_17391:
        /* <DEDUP_REMOVED lines=15> */
.L_x_26282:


//--------------------- .text._ZN2at6native29vectorized_elementwise_kernelILi4ENS0_13BinaryFunctorIhhhNS0_16BitwiseOrFunctorIhEEEESt5arrayIPcLm3EEEEviT0_T1_ --------------------------
	.section	.text._ZN2at6native29vectorized_elementwise_kernelILi4ENS0_13BinaryFunctorIhhhNS0_16BitwiseOrFunctorIhEEEESt5arrayIPcLm3EEEEviT0_T1_,"ax",@progbits
	.align	128
        .global         _ZN2at6native29vectorized_elementwise_kernelILi4ENS0_13BinaryFunctorIhhhNS0_16BitwiseOrFunctorIhEEEESt5arrayIPcLm3EEEEviT0_T1_
        .type           _ZN2at6native29vectorized_elementwise_kernelILi4ENS0_13BinaryFunctorIhhhNS0_16BitwiseOrFunctorIhEEEESt5arrayIPcLm3EEEEviT0_T1_,@function
        .size           _ZN2at6native29vectorized_elementwise_kernelILi4ENS0_13BinaryFunctorIhhhNS0_16BitwiseOrFunctorIhEEEESt5arrayIPcLm3EEEEviT0_T1_,(.L_x_26283 - _ZN2at6native29vectorized_elementwise_kernelILi4ENS0_13BinaryFunctorIhhhNS0_16BitwiseOrFunctorIhEEEESt5arrayIPcLm3EEEEviT0_T1_)
        .other          _ZN2at6native29vectorized_elementwise_kernelILi4ENS0_13BinaryFunctorIhhhNS0_16BitwiseOrFunctorIhEEEESt5arrayIPcLm3EEEEviT0_T1_,@"STO_CUDA_ENTRY STV_DEFAULT"
_ZN2at6native29vectorized_elementwise_kernelILi4ENS0_13BinaryFunctorIhhhNS0_16BitwiseOrFunctorIhEEEESt5arrayIPcLm3EEEEviT0_T1_:
.text._ZN2at6native29vectorized_elementwise_kernelILi4ENS0_13BinaryFunctorIhhhNS0_16BitwiseOrFunctorIhEEEESt5arrayIPcLm3EEEEviT0_T1_:
        /* <DEDUP_REMOVED lines=139> */
.L_x_17395:
        /* <DEDUP_REMOVED lines=8> */
.L_x_17396:
        /* <DEDUP_REMOVED lines=8> */
.L_x_17397:
        /* <DEDUP_REMOVED lines=8> */
.L_x_17398:
        /* <DEDUP_REMOVED lines=9> */
.L_x_17399:
[----:B------:R-:W-:Y:S05]  /*0ac0*/  BSYNC.RELIABLE B1 ;  /* 0x0000000000017941 */ /* 0x000fea0003800100 */
.L_x_17394:
[----:B------:R-:W-:-:S13]  /*0ad0*/  ISETP.GE.U32.AND P0, PT, R0, UR5, PT ;  /* 0x0000000500007c0c */ /* 0x000fda000bf06070 */
[----:B--2---:R-:W1:Y:S01]  /*0ae0*/  @!P0 LDC.64 R6, c[0x0][0x388] ;  /* 0x0000e200ff068b82 */ /* 0x004e620000000a00 */
[C---:B------:R-:W-:Y:S02]  /*0af0*/  @!P0 VIADD R5, R0.reuse, UR4 ;  /* 0x0000000400058c36 */ /* 0x040fe40008000000 */
[----:B------:R-:W-:-:S03]  /*0b00*/  @!P0 VIADD R0, R0, 0x80 ;  /* 0x0000008000008836 */ /* 0x000fc60000000000 */
[----:B-1----:R-:W-:-:S05]  /*0b10*/  @!P0 IADD3 R4, P1, PT, R5, R6, RZ ;  /* 0x0000000605048210 */ /* 0x002fca0007f3e0ff */
[----:B------:R-:W-:-:S05]  /*0b20*/  @!P0 IMAD.X R5, RZ, RZ, R7, P1 ;  /* 0x000000ffff058224 */ /* 0x000fca00008e0607 */
[----:B------:R3:W-:Y:S03]  /*0b30*/  @!P0 STG.E.U8 desc[UR12][R4.64], R23 ;  /* 0x0000001704008986 */ /* 0x0007e6000c10110c */
.L_x_17400:
[----:B------:R-:W-:Y:S05]  /*0b40*/  BSYNC.RECONVERGENT B0 ;  /* 0x0000000000007941 */ /* 0x000fea0003800200 */
.L_x_17393:
        /* <DEDUP_REMOVED lines=9> */
.L_x_17392:
        /* <DEDUP_REMOVED lines=55> */
.L_x_17401:
        /* <DEDUP_REMOVED lines=11> */
.L_x_26283:


//--------------------- .text._ZN2at6native29vectorized_elementwise_kernelILi8ENS0_13BinaryFunctorIhhhNS0_16BitwiseOrFunctorIhEEEESt5arrayIPcLm3EEEEviT0_T1_ --------------------------
	.section	.text._ZN2at6native29vectorized_elementwise_kernelILi8ENS0_13BinaryFunctorIhhhNS0_16BitwiseOrFunctorIhEEEESt5arrayIPcLm3EEEEviT0_T1_,"ax",@progbits
	.align	128
        .global         _ZN2at6native29vectorized_elementwise_kernelILi8ENS0_13BinaryFunctorIhhhNS0_16BitwiseOrFunctorIhEEEESt5arrayIPcLm3EEEEviT0_T1_
        .type           _ZN2at6native29vectorized_elementwise_kernelILi8ENS0_13BinaryFunctorIhhhNS0_16BitwiseOrFunctorIhEEEESt5arrayIPcLm3EEEEviT0_T1_,@function
        .size           _ZN2at6native29vectorized_elementwise_kernelILi8ENS0_13BinaryFunctorIhhhNS0_16BitwiseOrFunctorIhEEEESt5arrayIPcLm3EEEEviT0_T1_,(.L_x_26284 - _ZN2at6native29vectorized_elementwise_kernelILi8ENS0_13BinaryFunctorIhhhNS0_16BitwiseOrFunctorIhEEEESt5arrayIPcLm3EEEEviT0_T1_)
        .other          _ZN2at6native29vectorized_elementwise_kernelILi8ENS0_13BinaryFunctorIhhhNS0_16BitwiseOrFunctorIhEEEESt5arrayIPcLm3EEEEviT0_T1_,@"STO_CUDA_ENTRY STV_DEFAULT"
_ZN2at6native29vectorized_elementwise_kernelILi8ENS0_13BinaryFunctorIhhhNS0_16BitwiseOrFunctorIhEEEESt5arrayIPcLm3EEEEviT0_T1_:
.text._ZN2at6native29vectorized_elementwise_kernelILi8ENS0_13BinaryFunctorIhhhNS0_16BitwiseOrFunctorIhEEEESt5arrayIPcLm3EEEEviT0_T1_:
        /* <DEDUP_REMOVED lines=139> */
.L_x_17405:
        /* <DEDUP_REMOVED lines=8> */
.L_x_17406:
        /* <DEDUP_REMOVED lines=8> */
.L_x_17407:
        /* <DEDUP_REMOVED lines=8> */
.L_x_17408:
        /* <DEDUP_REMOVED lines=9> */
.L_x_17409:
[----:B------:R-:W-:Y:S05]  /*0ac0*/  BSYNC.RELIABLE B1 ;  /* 0x0000000000017941 */ /* 0x000fea0003800100 */
.L_x_17404:
[----:B------:R-:W-:-:S13]  /*0ad0*/  ISETP.GE.U32.AND P0, PT, R0, UR5, PT ;  /* 0x0000000500007c0c */ /* 0x000fda000bf06070 */
[----:B--2---:R-:W1:Y:S01]  /*0ae0*/  @!P0 LDC.64 R6, c[0x0][0x388] ;  /* 0x0000e200ff068b82 */ /* 0x004e620000000a00 */
[C---:B------:R-:W-:Y:S02]  /*0af0*/  @!P0 VIADD R5, R0.reuse, UR4 ;  /* 0x0000000400058c36 */ /* 0x040fe40008000000 */
[----:B------:R-:W-:-:S03]  /*0b00*/  @!P0 VIADD R0, R0, 0x80 ;  /* 0x0000008000008836 */ /* 0x000fc60000000000 */
[----:B-1----:R-:W-:-:S05]  /*0b10*/  @!P0 IADD3 R4, P1, PT, R5, R6, RZ ;  /* 0x0000000605048210 */ /* 0x002fca0007f3e0ff */
[----:B------:R-:W-:-:S05]  /*0b20*/  @!P0 IMAD.X R5, RZ, RZ, R7, P1 ;  /* 0x000000ffff058224 */ /* 0x000fca00008e0607 */
[----:B------:R3:W-:Y:S03]  /*0b30*/  @!P0 STG.E.U8 desc[UR12][R4.64], R23 ;  /* 0x0000001704008986 */ /* 0x0007e6000c10110c */
.L_x_17410:
[----:B------:R-:W-:Y:S05]  /*0b40*/  BSYNC.RECONVERGENT B0 ;  /* 0x0000000000007941 */ /* 0x000fea0003800200 */
.L_x_17403:
        /* <DEDUP_REMOVED lines=9> */
.L_x_17402:
        /* <DEDUP_REMOVED lines=52> */
.L_x_17411:
        /* <DEDUP_REMOVED lines=14> */
.L_x_26284:


//--------------------- .text._ZN2at6native18elementwise_kernelILi128ELi4EZNS0_15gpu_kernel_implINS0_13AUnaryFunctorIbbbNS0_17BitwiseAndFunctorIbEEEEEEvRNS_18TensorIteratorBaseERKT_EUliE_EEviT1_ --------------------------
	.section	.text._ZN2at6native18elementwise_kernelILi128ELi4EZNS0_15gpu_kernel_implINS0_13AUnaryFunctorIbbbNS0_17BitwiseAndFunctorIbEEEEEEvRNS_18TensorIteratorBaseERKT_EUliE_EEviT1_,"ax",@progbits
	.align	128
        .global         _ZN2at6native18elementwise_kernelILi128ELi4EZNS0_15gpu_kernel_implINS0_13AUnaryFunctorIbbbNS0_17BitwiseAndFunctorIbEEEEEEvRNS_18TensorIteratorBaseERKT_EUliE_EEviT1_
        .type           _ZN2at6native18elementwise_kernelILi128ELi4EZNS0_15gpu_kernel_implINS0_13AUnaryFunctorIbbbNS0_17BitwiseAndFunctorIbEEEEEEvRNS_18TensorIteratorBaseERKT_EUliE_EEviT1_,@function
        .size           _ZN2at6native18elementwise_kernelILi128ELi4EZNS0_15gpu_kernel_implINS0_13AUnaryFunctorIbbbNS0_17BitwiseAndFunctorIbEEEEEEvRNS_18TensorIteratorBaseERKT_EUliE_EEviT1_,(.L_x_26285 - _ZN2at6native18elementwise_kernelILi128ELi4EZNS0_15gpu_kernel_implINS0_13AUnaryFunctorIbbbNS0_17BitwiseAndFunctorIbEEEEEEvRNS_18TensorIteratorBaseERKT_EUliE_EEviT1_)
        .other          _ZN2at6native18elementwise_kernelILi128ELi4EZNS0_15gpu_kernel_implINS0_13AUnaryFunctorIbbbNS0_17BitwiseAndFunctorIbEEEEEEvRNS_18TensorIteratorBaseERKT_EUliE_EEviT1_,@"STO_CUDA_ENTRY STV_DEFAULT"
_ZN2at6native18elementwise_kernelILi128ELi4EZNS0_15gpu_kernel_implINS0_13AUnaryFunctorIbbbNS0_17BitwiseAndFunctorIbEEEEEEvRNS_18TensorIteratorBaseERKT_EUliE_EEviT1_:
.text._ZN2at6native18elementwise_kernelILi128ELi4EZNS0_15gpu_kernel_implINS0_13AUnaryFunctorIbbbNS0_17BitwiseAndFunctorIbEEEEEEvRNS_18TensorIteratorBaseERKT_EUliE_EEviT1_:
        /* <DEDUP_REMOVED lines=320> */
.L_x_17414:
        /* <DEDUP_REMOVED lines=18> */
.L_x_17419:
[----:B------:R-:W2:Y:S02]  /*1520*/  LDG.E.U8 R2, desc[UR36][R2.64] ;  /* 0x0000002402027981 */ /* 0x000ea4000c1e1100 */
[----:B--2---:R-:W-:Y:S01]  /*1530*/  ISETP.NE.AND P0, PT, R2, RZ, PT ;  /* 0x000000ff0200720c */ /* 0x004fe20003f05270 */
[----:B------:R-:W-:-:S12]  /*1540*/  BRA `(.L_x_17421) ;  /* 0x0000000800307947 */ /* 0x000fd80003800000 */
.L_x_17418:
        /* <DEDUP_REMOVED lines=10> */
.L_x_17423:
[----:B------:R-:W2:Y:S02]  /*15f0*/  LDG.E R2, desc[UR36][R2.64] ;  /* 0x0000002402027981 */ /* 0x000ea4000c1e1900 */
[----:B--2---:R-:W-:Y:S01]  /*1600*/  ISETP.NE.AND P0, PT, R2, RZ, PT ;  /* 0x000000ff0200720c */ /* 0x004fe20003f05270 */
[----:B------:R-:W-:-:S12]  /*1610*/  BRA `(.L_x_17421) ;  /* 0x0000000400fc7947 */ /* 0x000fd80003800000 */
.L_x_17422:
[----:B------:R-:W2:Y:S02]  /*1620*/  LDG.E.U16 R2, desc[UR36][R2.64] ;  /* 0x0000002402027981 */ /* 0x000ea4000c1e1500 */
[----:B--2---:R-:W-:Y:S01]  /*1630*/  ISETP.NE.AND P0, PT, R2, RZ, PT ;  /* 0x000000ff0200720c */ /* 0x004fe20003f05270 */
[----:B------:R-:W-:-:S12]  /*1640*/  BRA `(.L_x_17421) ;  /* 0x0000000400f07947 */ /* 0x000fd80003800000 */
.L_x_17417:
        /* <DEDUP_REMOVED lines=9> */
.L_x_17425:
[----:B------:R-:W2:Y:S02]  /*16e0*/  LDG.E.U16 R0, desc[UR36][R2.64] ;  /* 0x0000002402007981 */ /* 0x000ea4000c1e1500 */
[----:B--2---:R-:W-:-:S05]  /*16f0*/  HADD2.F32 R0, -RZ, R0.H0_H0 ;  /* 0x20000000ff007230 */ /* 0x004fca0000004100 */
[----:B------:R-:W-:Y:S01]  /*1700*/  FSETP.NEU.FTZ.AND P0, PT, R0, RZ, PT ;  /* 0x000000ff0000720b */ /* 0x000fe20003f1d000 */
[----:B------:R-:W-:-:S12]  /*1710*/  BRA `(.L_x_17421) ;  /* 0x0000000400bc7947 */ /* 0x000fd80003800000 */
.L_x_17424:
        /* <DEDUP_REMOVED lines=11> */
.L_x_17427:
        /* <DEDUP_REMOVED lines=8> */
.L_x_17426:
[----:B------:R-:W2:Y:S02]  /*1850*/  LDG.E.64 R2, desc[UR36][R2.64] ;  /* 0x0000002402027981 */ /* 0x000ea4000c1e1b00 */
[----:B--2---:R-:W-:Y:S01]  /*1860*/  DSETP.NEU.AND P0, PT, R2, RZ, PT ;  /* 0x000000ff0200722a */ /* 0x004fe20003f0d000 */
[----:B------:R-:W-:-:S13]  /*1870*/  BRA `(.L_x_17421) ;  /* 0x0000000400647947 */ /* 0x000fda0003800000 */
.L_x_17416:
        /* <DEDUP_REMOVED lines=11> */
.L_x_17430:
[----:B------:R-:W2:Y:S02]  /*1930*/  LDG.E.128 R4, desc[UR36][R2.64] ;  /* 0x0000002402047981 */ /* 0x000ea4000c1e1d00 */
[----:B--2---:R-:W-:-:S06]  /*1940*/  DSETP.NEU.AND P0, PT, R6, RZ, PT ;  /* 0x000000ff0600722a */ /* 0x004fcc0003f0d000 */
[----:B------:R-:W-:Y:S01]  /*1950*/  DSETP.NEU.OR P0, PT, R4, RZ, P0 ;  /* 0x000000ff0400722a */ /* 0x000fe2000070d400 */
[----:B------:R-:W-:-:S13]  /*1960*/  BRA `(.L_x_17421) ;  /* 0x0000000400287947 */ /* 0x000fda0003800000 */
.L_x_17429:
        /* <DEDUP_REMOVED lines=9> */
.L_x_17432:
        /* <DEDUP_REMOVED lines=11> */
.L_x_17431:
[----:B------:R-:W2:Y:S02]  /*1ab0*/  LDG.E.U16 R0, desc[UR36][R2.64] ;  /* 0x0000002402007981 */ /* 0x000ea4000c1e1500 */
[----:B--2---:R-:W-:-:S05]  /*1ac0*/  IMAD.U32 R0, R0, 0x10000, RZ ;  /* 0x0001000000007824 */ /* 0x004fca00078e00ff */
[----:B------:R-:W-:Y:S01]  /*1ad0*/  FSETP.NEU.FTZ.AND P0, PT, R0, RZ, PT ;  /* 0x000000ff0000720b */ /* 0x000fe20003f1d000 */
[----:B------:R-:W-:-:S12]  /*1ae0*/  BRA `(.L_x_17421) ;  /* 0x0000000000c87947 */ /* 0x000fd80003800000 */
.L_x_17428:
        /* <DEDUP_REMOVED lines=11> */
.L_x_17435:
[----:B------:R-:W2:Y:S02]  /*1ba0*/  LDG.E.U8 R2, desc[UR36][R2.64] ;  /* 0x0000002402027981 */ /* 0x000ea4000c1e1100 */
[----:B--2---:R-:W-:Y:S01]  /*1bb0*/  ISETP.NE.AND P0, PT, R2, RZ, PT ;  /* 0x000000ff0200720c */ /* 0x004fe20003f05270 */
[----:B------:R-:W-:-:S12]  /*1bc0*/  BRA `(.L_x_17421) ;  /* 0x0000000000907947 */ /* 0x000fd80003800000 */
.L_x_17434:
[----:B------:R-:W2:Y:S02]  /*1bd0*/  LDG.E.U8 R2, desc[UR36][R2.64] ;  /* 0x0000002402027981 */ /* 0x000ea4000c1e1100 */
[----:B--2---:R-:W-:Y:S01]  /*1be0*/  ISETP.NE.AND P0, PT, R2, RZ, PT ;  /* 0x000000ff0200720c */ /* 0x004fe20003f05270 */
[----:B------:R-:W-:-:S12]  /*1bf0*/  BRA `(.L_x_17421) ;  /* 0x0000000000847947 */ /* 0x000fd80003800000 */
.L_x_17433:
[----:B------:R-:W-:-:S09]  /*1c00*/  UISETP.NE.AND UP0, UPT, UR4, 0x1c, UPT ;  /* 0x0000001c0400788c */ /* 0x000fd2000bf05270 */
[----:B------:R-:W-:Y:S05]  /*1c10*/  BRA.U !UP0, `(.L_x_17436) ;  /* 0x0000000108747547 */ /* 0x000fea000b800000 */
[----:B------:R-:W-:-:S09]  /*1c20*/  UISETP.NE.AND UP0, UPT, UR4, 0x1d, UPT ;  /* 0x0000001d0400788c */ /* 0x000fd2000bf05270 */
[----:B------:R-:W-:Y:S05]  /*1c30*/  BRA.U !UP0, `(.L_x_17437) ;  /* 0x00000001085c7547 */ /* 0x000fea000b800000 */
[----:B------:R-:W-:-:S09]  /*1c40*/  UISETP.NE.AND UP0, UPT, UR4, 0x2c, UPT ;  /* 0x0000002c0400788c */ /* 0x000fd2000bf05270 */
[----:B------:R-:W-:Y:S05]  /*1c50*/  BRA.U !UP0, `(.L_x_17438) ;  /* 0x0000000108487547 */ /* 0x000fea000b800000 */
.L_x_17420:
        /* <DEDUP_REMOVED lines=16> */
.L_x_17439:
[----:B------:R-:W-:Y:S01]  /*1d60*/  PLOP3.LUT P0, PT, PT, PT, PT, 0x8, 0x80 ;  /* 0x000000000080781c */ /* 0x000fe20003f0e170 */
[----:B------:R-:W-:-:S12]  /*1d70*/  BRA `(.L_x_17421) ;  /* 0x0000000000247947 */ /* 0x000fd80003800000 */
.L_x_17438:
[----:B------:R-:W2:Y:S02]  /*1d80*/  LDG.E.U8 R2, desc[UR36][R2.64] ;  /* 0x0000002402027981 */ /* 0x000ea4000c1e1100 */
[----:B--2---:R-:W-:Y:S01]  /*1d90*/  ISETP.NE.AND P0, PT, R2, RZ, PT ;  /* 0x000000ff0200720c */ /* 0x004fe20003f05270 */
[----:B------:R-:W-:-:S12]  /*1da0*/  BRA `(.L_x_17421) ;  /* 0x0000000000187947 */ /* 0x000fd80003800000 */
.L_x_17437:
[----:B------:R-:W2:Y:S02]  /*1db0*/  LDG.E.64 R2, desc[UR36][R2.64] ;  /* 0x0000002402027981 */ /* 0x000ea4000c1e1b00 */
[----:B--2---:R-:W-:-:S04]  /*1dc0*/  ISETP.NE.U32.AND P0, PT, R2, RZ, PT ;  /* 0x000000ff0200720c */ /* 0x004fc80003f05070 */
[----:B------:R-:W-:Y:S01]  /*1dd0*/  ISETP.NE.AND.EX P0, PT, R3, RZ, PT, P0 ;  /* 0x000000ff0300720c */ /* 0x000fe20003f05300 */
[----:B------:R-:W-:-:S12]  /*1de0*/  BRA `(.L_x_17421) ;  /* 0x0000000000087947 */ /* 0x000fd80003800000 */
.L_x_17436:
[----:B------:R-:W2:Y:S02]  /*1df0*/  LDG.E R2, desc[UR36][R2.64] ;  /* 0x0000002402027981 */ /* 0x000ea4000c1e1900 */
[----:B--2---:R-:W-:-:S13]  /*1e00*/  ISETP.NE.AND P0, PT, R2, RZ, PT ;  /* 0x000000ff0200720c */ /* 0x004fda0003f05270 */
.L_x_17421:
[----:B------:R-:W-:Y:S05]  /*1e10*/  BSYNC.RECONVERGENT B6 ;  /* 0x0000000000067941 */ /* 0x000fea0003800200 */
.L_x_17415:
[----:B------:R-:W0:Y:S01]  /*1e20*/  LDCU.64 UR6, c[0x0][0x580] ;  /* 0x0000b000ff0677ac */ /* 0x000e220008000a00 */
[----:B------:R-:W-:Y:S01]  /*1e30*/  ISETP.NE.AND P0, PT, RZ, UR43, P0 ;  /* 0x0000002bff007c0c */ /* 0x000fe20008705270 */
        /* <DEDUP_REMOVED lines=17> */
.L_x_17444:
[----:B------:R0:W-:Y:S01]  /*1f50*/  STG.E.U8 desc[UR36][R2.64], R4 ;  /* 0x0000000402007986 */ /* 0x0001e2000c101124 */
[----:B------:R-:W-:Y:S05]  /*1f60*/  BRA `(.L_x_17446) ;  /* 0x0000000c00007947 */ /* 0x000fea0003800000 */
.L_x_17443:
        /* <DEDUP_REMOVED lines=9> */
.L_x_17448:
[----:B------:R0:W-:Y:S01]  /*2000*/  STG.E desc[UR36][R2.64], R4 ;  /* 0x0000000402007986 */ /* 0x0001e2000c101924 */
[----:B------:R-:W-:Y:S05]  /*2010*/  BRA `(.L_x_17446) ;  /* 0x0000000800d47947 */ /* 0x000fea0003800000 */
.L_x_17447:
[----:B------:R0:W-:Y:S01]  /*2020*/  STG.E.U16 desc[UR36][R2.64], R4 ;  /* 0x0000000402007986 */ /* 0x0001e2000c101524 */
[----:B------:R-:W-:Y:S05]  /*2030*/  BRA `(.L_x_17446) ;  /* 0x0000000800cc7947 */ /* 0x000fea0003800000 */
.L_x_17442:
        /* <DEDUP_REMOVED lines=9> */
.L_x_17450:
[----:B------:R-:W-:-:S04]  /*20d0*/  I2FP.F32.U32 R0, R4 ;  /* 0x0000000400007245 */ /* 0x000fc80000201000 */
[----:B------:R-:W-:-:S05]  /*20e0*/  F2FP.F16.F32.PACK_AB R0, RZ, R0 ;  /* 0x00000000ff00723e */ /* 0x000fca00000000ff */
[----:B------:R0:W-:Y:S01]  /*20f0*/  STG.E.U16 desc[UR36][R2.64], R0 ;  /* 0x0000000002007986 */ /* 0x0001e2000c101524 */
[----:B------:R-:W-:Y:S05]  /*2100*/  BRA `(.L_x_17446) ;  /* 0x0000000800987947 */ /* 0x000fea0003800000 */
.L_x_17449:
        /* <DEDUP_REMOVED lines=10> */
.L_x_17452:
[----:B------:R-:W-:-:S04]  /*21b0*/  I2FP.F32.U32 R4, R4 ;  /* 0x0000000400047245 */ /* 0x000fc80000201000 */
[----:B------:R-:W-:-:S04]  /*21c0*/  F2FP.F16.F32.PACK_AB R5, RZ, R4 ;  /* 0x00000004ff05723e */ /* 0x000fc800000000ff */
[----:B------:R-:W-:-:S05]  /*21d0*/  PRMT R5, R5, 0x5410, RZ ;  /* 0x0000541005057816 */ /* 0x000fca00000000ff */
[----:B------:R0:W-:Y:S01]  /*21e0*/  STG.E desc[UR36][R2.64], R5 ;  /* 0x0000000502007986 */ /* 0x0001e2000c101924 */
[----:B------:R-:W-:Y:S05]  /*21f0*/  BRA `(.L_x_17446) ;  /* 0x00000008005c7947 */ /* 0x000fea0003800000 */
.L_x_17451:
[----:B------:R-:W0:Y:S02]  /*2200*/  I2F.F64.U32 R4, R4 ;  /* 0x0000000400047312 */ /* 0x000e240000201800 */
[----:B0-----:R0:W-:Y:S01]  /*2210*/  STG.E.64 desc[UR36][R2.64], R4 ;  /* 0x0000000402007986 */ /* 0x0011e2000c101b24 */
[----:B------:R-:W-:Y:S05]  /*2220*/  BRA `(.L_x_17446) ;  /* 0x0000000800507947 */ /* 0x000fea0003800000 */
.L_x_17441:
        /* <DEDUP_REMOVED lines=10> */
.L_x_17455:
[----:B------:R-:W0:Y:S01]  /*22d0*/  I2F.F64.U32 R4, R4 ;  /* 0x0000000400047312 */ /* 0x000e220000201800 */
[----:B------:R-:W-:-:S05]  /*22e0*/  CS2R R6, SRZ ;  /* 0x0000000000067805 */ /* 0x000fca000001ff00 */
[----:B0-----:R0:W-:Y:S01]  /*22f0*/  STG.E.128 desc[UR36][R2.64], R4 ;  /* 0x0000000402007986 */ /* 0x0011e2000c101d24 */
[----:B------:R-:W-:Y:S05]  /*2300*/  BRA `(.L_x_17446) ;  /* 0x0000000800187947 */ /* 0x000fea0003800000 */
.L_x_17454:
        /* <DEDUP_REMOVED lines=17> */
.L_x_17459:
[----:B------:R-:W-:Y:S05]  /*2420*/  BSYNC.RECONVERGENT B0 ;  /* 0x0000000000007941 */ /* 0x000fea0003800200 */
.L_x_17458:
[----:B------:R0:W-:Y:S01]  /*2430*/  STG.E.U8 desc[UR36][R2.64], R5 ;  /* 0x0000000502007986 */ /* 0x0001e2000c101124 */
[----:B------:R-:W-:Y:S05]  /*2440*/  BRA `(.L_x_17446) ;  /* 0x0000000400c87947 */ /* 0x000fea0003800000 */
.L_x_17457:
        /* <DEDUP_REMOVED lines=16> */
.L_x_17456:
[----:B------:R-:W-:-:S04]  /*2550*/  I2FP.F32.U32 R0, R4 ;  /* 0x0000000400007245 */ /* 0x000fc80000201000 */
[----:B------:R-:W-:-:S05]  /*2560*/  F2FP.BF16.F32.PACK_AB R0, RZ, R0 ;  /* 0x00000000ff00723e */ /* 0x000fca00000010ff */
[----:B------:R0:W-:Y:S01]  /*2570*/  STG.E.U16 desc[UR36][R2.64], R0 ;  /* 0x0000000002007986 */ /* 0x0001e2000c101524 */
[----:B------:R-:W-:Y:S05]  /*2580*/  BRA `(.L_x_17446) ;  /* 0x0000000400787947 */ /* 0x000fea0003800000 */
.L_x_17453:
        /* <DEDUP_REMOVED lines=10> */
.L_x_17462:
        /* <DEDUP_REMOVED lines=12> */
.L_x_17465:
[----:B------:R-:W-:-:S04]  /*26f0*/  SHF.R.U32.HI R0, RZ, 0x14, R5 ;  /* 0x00000014ff007819 */ /* 0x000fc80000011605 */
[----:B------:R-:W-:-:S04]  /*2700*/  LOP3.LUT R0, R0, 0x1, RZ, 0xc0, !PT ;  /* 0x0000000100007812 */ /* 0x000fc800078ec0ff */
[----:B------:R-:W-:-:S04]  /*2710*/  IADD3 R0, PT, PT, R5, 0x487ffff, R0 ;  /* 0x0487ffff05007810 */ /* 0x000fc80007ffe000 */
[----:B------:R-:W-:-:S04]  /*2720*/  SHF.R.U32.HI R0, RZ, 0x14, R0 ;  /* 0x00000014ff007819 */ /* 0x000fc80000011600 */
[----:B------:R-:W-:-:S07]  /*2730*/  LOP3.LUT R4, R0, 0xff, RZ, 0xc0, !PT ;  /* 0x000000ff00047812 */ /* 0x000fce00078ec0ff */
.L_x_17466:
[----:B------:R-:W-:-:S07]  /*2740*/  PRMT R0, R4, 0x7610, R0 ;  /* 0x0000761004007816 */ /* 0x000fce0000000000 */
.L_x_17464:
[----:B------:R-:W-:Y:S05]  /*2750*/  BSYNC.RECONVERGENT B0 ;  /* 0x0000000000007941 */ /* 0x000fea0003800200 */
.L_x_17463:
[----:B------:R1:W-:Y:S01]  /*2760*/  STG.E.U8 desc[UR36][R2.64], R0 ;  /* 0x0000000002007986 */ /* 0x0003e2000c101124 */
[----:B------:R-:W-:Y:S05]  /*2770*/  BRA `(.L_x_17446) ;  /* 0x0000000000fc7947 */ /* 0x000fea0003800000 */
.L_x_17461:
        /* <DEDUP_REMOVED lines=12> */
.L_x_17469:
[----:B------:R-:W-:-:S04]  /*2840*/  SHF.R.U32.HI R0, RZ, 0x15, R5 ;  /* 0x00000015ff007819 */ /* 0x000fc80000011605 */
[----:B------:R-:W-:-:S04]  /*2850*/  LOP3.LUT R0, R0, 0x1, RZ, 0xc0, !PT ;  /* 0x0000000100007812 */ /* 0x000fc800078ec0ff */
[----:B------:R-:W-:-:S04]  /*2860*/  IADD3 R0, PT, PT, R5, 0x88fffff, R0 ;  /* 0x088fffff05007810 */ /* 0x000fc80007ffe000 */
[----:B------:R-:W-:-:S04]  /*2870*/  SHF.R.U32.HI R0, RZ, 0x15, R0 ;  /* 0x00000015ff007819 */ /* 0x000fc80000011600 */
[----:B------:R-:W-:-:S07]  /*2880*/  LOP3.LUT R4, R0, 0xff, RZ, 0xc0, !PT ;  /* 0x000000ff00047812 */ /* 0x000fce00078ec0ff */
.L_x_17470:
[----:B------:R-:W-:-:S07]  /*2890*/  PRMT R0, R4, 0x7610, R0 ;  /* 0x0000761004007816 */ /* 0x000fce0000000000 */
.L_x_17468:
[----:B------:R-:W-:Y:S05]  /*28a0*/  BSYNC.RECONVERGENT B0 ;  /* 0x0000000000007941 */ /* 0x000fea0003800200 */
.L_x_17467:
[----:B------:R0:W-:Y:S01]  /*28b0*/  STG.E.U8 desc[UR36][R2.64], R0 ;  /* 0x0000000002007986 */ /* 0x0001e2000c101124 */
[----:B------:R-:W-:Y:S05]  /*28c0*/  BRA `(.L_x_17446) ;  /* 0x0000000000a87947 */ /* 0x000fea0003800000 */
.L_x_17460:
[----:B------:R-:W-:-:S09]  /*28d0*/  UISETP.NE.AND UP0, UPT, UR4, 0x1c, UPT ;  /* 0x0000001c0400788c */ /* 0x000fd2000bf05270 */
[----:B------:R-:W-:Y:S05]  /*28e0*/  BRA.U !UP0, `(.L_x_17471) ;  /* 0x00000001089c7547 */ /* 0x000fea000b800000 */
[----:B------:R-:W-:-:S09]  /*28f0*/  UISETP.NE.AND UP0, UPT, UR4, 0x1d, UPT ;  /* 0x0000001d0400788c */ /* 0x000fd2000bf05270 */
[----:B------:R-:W-:Y:S05]  /*2900*/  BRA.U !UP0, `(.L_x_17472) ;  /* 0x0000000108887547 */ /* 0x000fea000b800000 */
[----:B------:R-:W-:-:S09]  /*2910*/  UISETP.NE.AND UP0, UPT, UR4, 0x2c, UPT ;  /* 0x0000002c0400788c */ /* 0x000fd2000bf05270 */
[----:B------:R-:W-:Y:S05]  /*2920*/  BRA.U !UP0, `(.L_x_17473) ;  /* 0x0000000108447547 */ /* 0x000fea000b800000 */
.L_x_17445:
        /* <DEDUP_REMOVED lines=16> */
.L_x_17474:
[----:B------:R-:W-:Y:S05]  /*2a30*/  BRA `(.L_x_17446) ;  /* 0x00000000004c7947 */ /* 0x000fea0003800000 */
.L_x_17473:
        /* <DEDUP_REMOVED lines=15> */
.L_x_17472:
[----:B------:R-:W-:-:S05]  /*2b30*/  IMAD.MOV.U32 R5, RZ, RZ, RZ ;  /* 0x000000ffff057224 */ /* 0x000fca00078e00ff */
[----:B------:R0:W-:Y:S01]  /*2b40*/  STG.E.64 desc[UR36][R2.64], R4 ;  /* 0x0000000402007986 */ /* 0x0001e2000c101b24 */
[----:B------:R-:W-:Y:S05]  /*2b50*/  BRA `(.L_x_17446) ;  /* 0x0000000000047947 */ /* 0x000fea0003800000 */
.L_x_17471:
[----:B------:R3:W-:Y:S02]  /*2b60*/  STG.E desc[UR36][R2.64], R4 ;  /* 0x0000000402007986 */ /* 0x0007e4000c101924 */
.L_x_17446:
[----:B------:R-:W-:Y:S05]  /*2b70*/  BSYNC.RECONVERGENT B6 ;  /* 0x0000000000067941 */ /* 0x000fea0003800200 */
.L_x_17440:
[----:B------:R-:W-:-:S07]  /*2b80*/  IADD3 R17, PT, PT, R17, 0x80, RZ ;  /* 0x0000008011117810 */ /* 0x000fce0007ffe0ff */
.L_x_17413:
[----:B------:R-:W-:Y:S05]  /*2b90*/  BSYNC.RECONVERGENT B7 ;  /* 0x0000000000077941 */ /* 0x000fea0003800200 */
.L_x_17412:
        /* <DEDUP_REMOVED lines=307> */
.L_x_17477:
        /* <DEDUP_REMOVED lines=18> */
.L_x_17482:
[----:B------:R-:W2:Y:S02]  /*3ff0*/  LDG.E.U8 R2, desc[UR36][R2.64] ;  /* 0x0000002402027981 */ /* 0x000ea4000c1e1100 */
[----:B--2---:R-:W-:Y:S01]  /*4000*/  ISETP.NE.AND P0, PT, R2, RZ, PT ;  /* 0x000000ff0200720c */ /* 0x004fe20003f05270 */
[----:B------:R-:W-:-:S12]  /*4010*/  BRA `(.L_x_17484) ;  /* 0x0000000800307947 */ /* 0x000fd80003800000 */
.L_x_17481:
        /* <DEDUP_REMOVED lines=10> */
.L_x_17486:
[----:B------:R-:W2:Y:S02]  /*40c0*/  LDG.E R2, desc[UR36][R2.64] ;  /* 0x0000002402027981 */ /* 0x000ea4000c1e1900 */
[----:B--2---:R-:W-:Y:S01]  /*40d0*/  ISETP.NE.AND P0, PT, R2, RZ, PT ;  /* 0x000000ff0200720c */ /* 0x004fe20003f05270 */
[----:B------:R-:W-:-:S12]  /*40e0*/  BRA `(.L_x_17484) ;  /* 0x0000000400fc7947 */ /* 0x000fd80003800000 */
.L_x_17485:
[----:B------:R-:W2:Y:S02]  /*40f0*/  LDG.E.U16 R2, desc[UR36][R2.64] ;  /* 0x0000002402027981 */ /* 0x000ea4000c1e1500 */
[----:B--2---:R-:W-:Y:S01]  /*4100*/  ISETP.NE.AND P0, PT, R2, RZ, PT ;  /* 0x000000ff0200720c */ /* 0x004fe20003f05270 */
[----:B------:R-:W-:-:S12]  /*4110*/  BRA `(.L_x_17484) ;  /* 0x0000000400f07947 */ /* 0x000fd80003800000 */
.L_x_17480:
        /* <DEDUP_REMOVED lines=9> */
.L_x_17488:
[----:B------:R-:W2:Y:S02]  /*41b0*/  LDG.E.U16 R0, desc[UR36][R2.64] ;  /* 0x0000002402007981 */ /* 0x000ea4000c1e1500 */
[----:B--2---:R-:W-:-:S05]  /*41c0*/  HADD2.F32 R0, -RZ, R0.H0_H0 ;  /* 0x20000000ff007230 */ /* 0x004fca0000004100 */
[----:B------:R-:W-:Y:S01]  /*41d0*/  FSETP.NEU.FTZ.AND P0, PT, R0, RZ, PT ;  /* 0x000000ff0000720b */ /* 0x000fe20003f1d000 */
[----:B------:R-:W-:-:S12]  /*41e0*/  BRA `(.L_x_17484) ;  /* 0x0000000400bc7947 */ /* 0x000fd80003800000 */
.L_x_17487:
        /* <DEDUP_REMOVED lines=11> */
.L_x_17490:
        /* <DEDUP_REMOVED lines=8> */
.L_x_17489:
[----:B------:R-:W2:Y:S02]  /*4320*/  LDG.E.64 R2, desc[UR36][R2.64] ;  /* 0x0000002402027981 */ /* 0x000ea4000c1e1b00 */
[----:B--2---:R-:W-:Y:S01]  /*4330*/  DSETP.NEU.AND P0, PT, R2, RZ, PT ;  /* 0x000000ff0200722a */ /* 0x004fe20003f0d000 */
[----:B------:R-:W-:-:S13]  /*4340*/  BRA `(.L_x_17484) ;  /* 0x0000000400647947 */ /* 0x000fda0003800000 */
.L_x_17479:
        /* <DEDUP_REMOVED lines=11> */
.L_x_17493:
[----:B------:R-:W2:Y:S02]  /*4400*/  LDG.E.128 R4, desc[UR36][R2.64] ;  /* 0x0000002402047981 */ /* 0x000ea4000c1e1d00 */
[----:B--2---:R-:W-:-:S06]  /*4410*/  DSETP.NEU.AND P0, PT, R6, RZ, PT ;  /* 0x000000ff0600722a */ /* 0x004fcc0003f0d000 */
[----:B------:R-:W-:Y:S01]  /*4420*/  DSETP.NEU.OR P0, PT, R4, RZ, P0 ;  /* 0x000000ff0400722a */ /* 0x000fe2000070d400 */
[----:B------:R-:W-:-:S13]  /*4430*/  BRA `(.L_x_17484) ;  /* 0x0000000400287947 */ /* 0x000fda0003800000 */
.L_x_17492:
        /* <DEDUP_REMOVED lines=9> */
.L_x_17495:
        /* <DEDUP_REMOVED lines=11> */
.L_x_17494:
[----:B------:R-:W2:Y:S02]  /*4580*/  LDG.E.U16 R0, desc[UR36][R2.64] ;  /* 0x0000002402007981 */ /* 0x000ea4000c1e1500 */
[----:B--2---:R-:W-:-:S04]  /*4590*/  SHF.L.U32 R0, R0, 0x10, RZ ;  /* 0x0000001000007819 */ /* 0x004fc800000006ff */
[----:B------:R-:W-:Y:S01]  /*45a0*/  FSETP.NEU.FTZ.AND P0, PT, R0, RZ, PT ;  /* 0x000000ff0000720b */ /* 0x000fe20003f1d000 */
[----:B------:R-:W-:-:S12]  /*45b0*/  BRA `(.L_x_17484) ;  /* 0x0000000000c87947 */ /* 0x000fd80003800000 */
.L_x_17491:
        /* <DEDUP_REMOVED lines=11> */
.L_x_17498:
[----:B------:R-:W2:Y:S02]  /*4670*/  LDG.E.U8 R2, desc[UR36][R2.64] ;  /* 0x0000002402027981 */ /* 0x000ea4000c1e1100 */
[----:B--2---:R-:W-:Y:S01]  /*4680*/  ISETP.NE.AND P0, PT, R2, RZ, PT ;  /* 0x000000ff0200720c */ /* 0x004fe20003f05270 */
[----:B------:R-:W-:-:S12]  /*4690*/  BRA `(.L_x_17484) ;  /* 0x0000000000907947 */ /* 0x000fd80003800000 */
.L_x_17497:
[----:B------:R-:W2:Y:S02]  /*46a0*/  LDG.E.U8 R2, desc[UR36][R2.64] ;  /* 0x0000002402027981 */ /* 0x000ea4000c1e1100 */
[----:B--2---:R-:W-:Y:S01]  /*46b0*/  ISETP.NE.AND P0, PT, R2, RZ, PT ;  /* 0x000000ff0200720c */ /* 0x004fe20003f05270 */
[----:B------:R-:W-:-:S12]  /*46c0*/  BRA `(.L_x_17484) ;  /* 0x0000000000847947 */ /* 0x000fd80003800000 */
.L_x_17496:
        /* <DEDUP_REMOVED lines=9> */
.L_x_17483:
        /* <DEDUP_REMOVED lines=16> */
.L_x_17501:
[----:B------:R-:W-:Y:S01]  /*4860*/  PLOP3.LUT P0, PT, PT, PT, PT, 0x8, 0x80 ;  /* 0x000000000080781c */ /* 0x000fe20003f0e170 */
[----:B------:R-:W-:-:S12]  /*4870*/  BRA `(.L_x_17484) ;  /* 0x0000000000187947 */ /* 0x000fd80003800000 */
.L_x_17500:
[----:B------:R-:W2:Y:S02]  /*4880*/  LDG.E.64 R2, desc[UR36][R2.64] ;  /* 0x0000002402027981 */ /* 0x000ea4000c1e1b00 */
[----:B--2---:R-:W-:-:S04]  /*4890*/  ISETP.NE.U32.AND P0, PT, R2, RZ, PT ;  /* 0x000000ff0200720c */ /* 0x004fc80003f05070 */
[----:B------:R-:W-:Y:S01]  /*48a0*/  ISETP.NE.AND.EX P0, PT, R3, RZ, PT, P0 ;  /* 0x000000ff0300720c */ /* 0x000fe20003f05300 */
[----:B------:R-:W-:-:S12]  /*48b0*/  BRA `(.L_x_17484) ;  /* 0x0000000000087947 */ /* 0x000fd80003800000 */
.L_x_17499:
[----:B------:R-:W2:Y:S02]  /*48c0*/  LDG.E R2, desc[UR36][R2.64] ;  /* 0x0000002402027981 */ /* 0x000ea4000c1e1900 */
[----:B--2---:R-:W-:-:S13]  /*48d0*/  ISETP.NE.AND P0, PT, R2, RZ, PT ;  /* 0x000000ff0200720c */ /* 0x004fda0003f05270 */
.L_x_17484:
[----:B------:R-:W-:Y:S05]  /*48e0*/  BSYNC.RECONVERGENT B6 ;  /* 0x0000000000067941 */ /* 0x000fea0003800200 */
.L_x_17478:
        /* <DEDUP_REMOVED lines=19> */
.L_x_17506:
[----:B------:R0:W-:Y:S01]  /*4a20*/  STG.E.U8 desc[UR36][R2.64], R4 ;  /* 0x0000000402007986 */ /* 0x0001e2000c101124 */
[----:B------:R-:W-:Y:S05]  /*4a30*/  BRA `(.L_x_17508) ;  /* 0x0000000800fc7947 */ /* 0x000fea0003800000 */
.L_x_17505:
        /* <DEDUP_REMOVED lines=9> */
.L_x_17510:
[----:B------:R0:W-:Y:S01]  /*4ad0*/  STG.E desc[UR36][R2.64], R4 ;  /* 0x0000000402007986 */ /* 0x0001e2000c101924 */
[----:B------:R-:W-:Y:S05]  /*4ae0*/  BRA `(.L_x_17508) ;  /* 0x0000000800d07947 */ /* 0x000fea0003800000 */
.L_x_17509:
[----:B------:R0:W-:Y:S01]  /*4af0*/  STG.E.U16 desc[UR36][R2.64], R4 ;  /* 0x0000000402007986 */ /* 0x0001e2000c101524 */
[----:B------:R-:W-:Y:S05]  /*4b00*/  BRA `(.L_x_17508) ;  /* 0x0000000800c87947 */ /* 0x000fea0003800000 */
.L_x_17504:
        /* <DEDUP_REMOVED lines=9> */
.L_x_17512:
[----:B------:R-:W-:-:S04]  /*4ba0*/  I2FP.F32.U32 R0, R4 ;  /* 0x0000000400007245 */ /* 0x000fc80000201000 */
[----:B------:R-:W-:-:S05]  /*4bb0*/  F2FP.F16.F32.PACK_AB R0, RZ, R0 ;  /* 0x00000000ff00723e */ /* 0x000fca00000000ff */
[----:B------:R3:W-:Y:S01]  /*4bc0*/  STG.E.U16 desc[UR36][R2.64], R0 ;  /* 0x0000000002007986 */ /* 0x0007e2000c101524 */
[----:B------:R-:W-:Y:S05]  /*4bd0*/  BRA `(.L_x_17508) ;  /* 0x0000000800947947 */ /* 0x000fea0003800000 */
.L_x_17511:
        /* <DEDUP_REMOVED lines=10> */
.L_x_17514:
[----:B------:R-:W-:-:S04]  /*4c80*/  I2FP.F32.U32 R4, R4 ;  /* 0x0000000400047245 */ /* 0x000fc80000201000 */
[----:B------:R-:W-:-:S04]  /*4c90*/  F2FP.F16.F32.PACK_AB R5, RZ, R4 ;  /* 0x00000004ff05723e */ /* 0x000fc800000000ff */
[----:B------:R-:W-:-:S05]  /*4ca0*/  PRMT R5, R5, 0x5410, RZ ;  /* 0x0000541005057816 */ /* 0x000fca00000000ff */
[----:B------:R0:W-:Y:S01]  /*4cb0*/  STG.E desc[UR36][R2.64], R5 ;  /* 0x0000000502007986 */ /* 0x0001e2000c101924 */
[----:B------:R-:W-:Y:S05]  /*4cc0*/  BRA `(.L_x_17508) ;  /* 0x0000000800587947 */ /* 0x000fea0003800000 */
.L_x_17513:
[----:B------:R-:W0:Y:S02]  /*4cd0*/  I2F.F64.U32 R4, R4 ;  /* 0x0000000400047312 */ /* 0x000e240000201800 */
[----:B0-----:R2:W-:Y:S01]  /*4ce0*/  STG.E.64 desc[UR36][R2.64], R4 ;  /* 0x0000000402007986 */ /* 0x0015e2000c101b24 */
[----:B------:R-:W-:Y:S05]  /*4cf0*/  BRA `(.L_x_17508) ;  /* 0x00000008004c7947 */ /* 0x000fea0003800000 */
.L_x_17503:
        /* <DEDUP_REMOVED lines=12> */
.L_x_17518:
        /* <DEDUP_REMOVED lines=17> */
.L_x_17520:
[----:B------:R-:W-:Y:S05]  /*4ed0*/  BSYNC.RECONVERGENT B0 ;  /* 0x0000000000007941 */ /* 0x000fea0003800200 */
.L_x_17519:
[----:B------:R0:W-:Y:S01]  /*4ee0*/  STG.E.U8 desc[UR36][R2.64], R0 ;  /* 0x0000000002007986 */ /* 0x0001e2000c101124 */
[----:B------:R-:W-:Y:S05]  /*4ef0*/  BRA `(.L_x_17508) ;  /* 0x0000000400cc7947 */ /* 0x000fea0003800000 */
.L_x_17517:
        /* <DEDUP_REMOVED lines=17> */
.L_x_17522:
[----:B------:R-:W-:Y:S05]  /*5010*/  BSYNC.RECONVERGENT B0 ;  /* 0x0000000000007941 */ /* 0x000fea0003800200 */
.L_x_17521:
[----:B------:R0:W-:Y:S01]  /*5020*/  STG.E.U8 desc[UR36][R2.64], R0 ;  /* 0x0000000002007986 */ /* 0x0001e2000c101124 */
[----:B------:R-:W-:Y:S05]  /*5030*/  BRA `(.L_x_17508) ;  /* 0x00000004007c7947 */ /* 0x000fea0003800000 */
.L_x_17516:
        /* <DEDUP_REMOVED lines=21> */
.L_x_17524:
[----:B------:R-:W-:-:S05]  /*5190*/  IMAD.MOV.U32 R5, RZ, RZ, RZ ;  /* 0x000000ffff057224 */ /* 0x000fca00078e00ff */
[----:B------:R0:W-:Y:S01]  /*51a0*/  STG.E.64 desc[UR36][R2.64], R4 ;  /* 0x0000000402007986 */ /* 0x0001e2000c101b24 */
[----:B------:R-:W-:Y:S05]  /*51b0*/  BRA `(.L_x_17508) ;  /* 0x00000004001c7947 */ /* 0x000fea0003800000 */
.L_x_17523:
[----:B------:R0:W-:Y:S01]  /*51c0*/  STG.E desc[UR36][R2.64], R4 ;  /* 0x0000000402007986 */ /* 0x0001e2000c101924 */
[----:B------:R-:W-:Y:S05]  /*51d0*/  BRA `(.L_x_17508) ;  /* 0x0000000400147947 */ /* 0x000fea0003800000 */
.L_x_17515:
        /* <DEDUP_REMOVED lines=8> */
.L_x_17526:
[----:B------:R-:W0:Y:S01]  /*5260*/  I2F.F64.U32 R4, R4 ;  /* 0x0000000400047312 */ /* 0x000e220000201800 */
[----:B------:R-:W-:-:S05]  /*5270*/  CS2R R6, SRZ ;  /* 0x0000000000067805 */ /* 0x000fca000001ff00 */
[----:B0-----:R0:W-:Y:S01]  /*5280*/  STG.E.128 desc[UR36][R2.64], R4 ;  /* 0x0000000402007986 */ /* 0x0011e2000c101d24 */
[----:B------:R-:W-:Y:S05]  /*5290*/  BRA `(.L_x_17508) ;  /* 0x0000000000e47947 */ /* 0x000fea0003800000 */
.L_x_17525:
[----:B------:R-:W-:-:S09]  /*52a0*/  UISETP.NE.AND UP0, UPT, UR4, 0xf, UPT ;  /* 0x0000000f0400788c */ /* 0x000fd2000bf05270 */
[----:B------:R-:W-:Y:S05]  /*52b0*/  BRA.U !UP0, `(.L_x_17527) ;  /* 0x0000000108d07547 */ /* 0x000fea000b800000 */
[----:B------:R-:W-:-:S09]  /*52c0*/  UISETP.NE.AND UP0, UPT, UR4, 0x17, UPT ;  /* 0x000000170400788c */ /* 0x000fd2000bf05270 */
[----:B------:R-:W-:Y:S05]  /*52d0*/  BRA.U !UP0, `(.L_x_17528) ;  /* 0x0000000108847547 */ /* 0x000fea000b800000 */
[----:B------:R-:W-:-:S09]  /*52e0*/  UISETP.NE.AND UP0, UPT, UR4, 0x18, UPT ;  /* 0x000000180400788c */ /* 0x000fd2000bf05270 */
[----:B------:R-:W-:Y:S05]  /*52f0*/  BRA.U !UP0, `(.L_x_17529) ;  /* 0x0000000108447547 */ /* 0x000fea000b800000 */
.L_x_17507:
        /* <DEDUP_REMOVED lines=16> */
.L_x_17530:
[----:B------:R-:W-:Y:S05]  /*5400*/  BRA `(.L_x_17508) ;  /* 0x0000000000887947 */ /* 0x000fea0003800000 */
.L_x_17529:
        /* <DEDUP_REMOVED lines=11> */
.L_x_17532:
[----:B------:R-:W-:Y:S05]  /*54c0*/  BSYNC.RECONVERGENT B0 ;  /* 0x0000000000007941 */ /* 0x000fea0003800200 */
.L_x_17531:
[----:B------:R0:W-:Y:S01]  /*54d0*/  STG.E.U8 desc[UR36][R2.64], R5 ;  /* 0x0000000502007986 */ /* 0x0001e2000c101124 */
[----:B------:R-:W-:Y:S05]  /*54e0*/  BRA `(.L_x_17508) ;  /* 0x0000000000507947 */ /* 0x000fea0003800000 */
.L_x_17528:
        /* <DEDUP_REMOVED lines=12> */
.L_x_17533:
[----:B------:R-:W-:Y:S01]  /*55b0*/  HFMA2 R5, -RZ, RZ, 0, 7.569789886474609375e-06 ;  /* 0x0000007fff057431 */ /* 0x000fe200000001ff */
[----:B------:R-:W-:-:S04]  /*55c0*/  ISETP.GT.U32.AND P0, PT, R7, 0x7f800000, PT ;  /* 0x7f8000000700780c */ /* 0x000fc80003f04070 */
[----:B------:R-:W-:-:S05]  /*55d0*/  SEL R5, R5, 0x7c, P0 ;  /* 0x0000007c05057807 */ /* 0x000fca0000000000 */
[----:B------:R0:W-:Y:S01]  /*55e0*/  STG.E.U8 desc[UR36][R2.64], R5 ;  /* 0x0000000502007986 */ /* 0x0001e2000c101124 */
[----:B------:R-:W-:Y:S05]  /*55f0*/  BRA `(.L_x_17508) ;  /* 0x00000000000c7947 */ /* 0x000fea0003800000 */
.L_x_17527:
[----:B------:R-:W-:-:S04]  /*5600*/  I2FP.F32.U32 R0, R4 ;  /* 0x0000000400007245 */ /* 0x000fc80000201000 */
[----:B------:R-:W-:-:S05]  /*5610*/  F2FP.BF16.F32.PACK_AB R0, RZ, R0 ;  /* 0x00000000ff00723e */ /* 0x000fca00000010ff */
[----:B------:R0:W-:Y:S02]  /*5620*/  STG.E.U16 desc[UR36][R2.64], R0 ;  /* 0x0000000002007986 */ /* 0x0001e4000c101524 */
.L_x_17508:
[----:B------:R-:W-:Y:S05]  /*5630*/  BSYNC.RECONVERGENT B6 ;  /* 0x0000000000067941 */ /* 0x000fea0003800200 */
.L_x_17502:
[----:B------:R-:W-:-:S07]  /*5640*/  VIADD R17, R17, 0x80 ;  /* 0x0000008011117836 */ /* 0x000fce0000000000 */
.L_x_17476:
[----:B------:R-:W-:Y:S05]  /*5650*/  BSYNC.RECONVERGENT B7 ;  /* 0x0000000000077941 */ /* 0x000fea0003800200 */
.L_x_17475:
        /* <DEDUP_REMOVED lines=307> */
.L_x_17536:
        /* <DEDUP_REMOVED lines=18> */
.L_x_17541:
[----:B------:R-:W2:Y:S02]  /*6ab0*/  LDG.E.U8 R2, desc[UR36][R2.64] ;  /* 0x0000002402027981 */ /* 0x000ea4000c1e1100 */
[----:B--2---:R-:W-:Y:S01]  /*6ac0*/  ISETP.NE.AND P0, PT, R2, RZ, PT ;  /* 0x000000ff0200720c */ /* 0x004fe20003f05270 */
[----:B------:R-:W-:-:S12]  /*6ad0*/  BRA `(.L_x_17543) ;  /* 0x0000000800307947 */ /* 0x000fd80003800000 */
.L_x_17540:
        /* <DEDUP_REMOVED lines=10> */
.L_x_17545:
[----:B------:R-:W2:Y:S02]  /*6b80*/  LDG.E R2, desc[UR36][R2.64] ;  /* 0x0000002402027981 */ /* 0x000ea4000c1e1900 */
[----:B--2---:R-:W-:Y:S01]  /*6b90*/  ISETP.NE.AND P0, PT, R2, RZ, PT ;  /* 0x000000ff0200720c */ /* 0x004fe20003f05270 */
[----:B------:R-:W-:-:S12]  /*6ba0*/  BRA `(.L_x_17543) ;  /* 0x0000000400fc7947 */ /* 0x000fd80003800000 */
.L_x_17544:
[----:B------:R-:W2:Y:S02]  /*6bb0*/  LDG.E.U16 R2, desc[UR36][R2.64] ;  /* 0x0000002402027981 */ /* 0x000ea4000c1e1500 */
[----:B--2---:R-:W-:Y:S01]  /*6bc0*/  ISETP.NE.AND P0, PT, R2, RZ, PT ;  /* 0x000000ff0200720c */ /* 0x004fe20003f05270 */
[----:B------:R-:W-:-:S12]  /*6bd0*/  BRA `(.L_x_17543) ;  /* 0x0000000400f07947 */ /* 0x000fd80003800000 */
.L_x_17539:
        /* <DEDUP_REMOVED lines=9> */
.L_x_17547:
[----:B------:R-:W2:Y:S02]  /*6c70*/  LDG.E.U16 R0, desc[UR36][R2.64] ;  /* 0x0000002402007981 */ /* 0x000ea4000c1e1500 */
[----:B--2---:R-:W-:-:S05]  /*6c80*/  HADD2.F32 R0, -RZ, R0.H0_H0 ;  /* 0x20000000ff007230 */ /* 0x004fca0000004100 */
[----:B------:R-:W-:Y:S01]  /*6c90*/  FSETP.NEU.FTZ.AND P0, PT, R0, RZ, PT ;  /* 0x000000ff0000720b */ /* 0x000fe20003f1d000 */
[----:B------:R-:W-:-:S12]  /*6ca0*/  BRA `(.L_x_17543) ;  /* 0x0000000400bc7947 */ /* 0x000fd80003800000 */
.L_x_17546:
        /* <DEDUP_REMOVED lines=11> */
.L_x_17549:
        /* <DEDUP_REMOVED lines=8> */
.L_x_17548:
[----:B------:R-:W2:Y:S02]  /*6de0*/  LDG.E.64 R2, desc[UR36][R2.64] ;  /* 0x0000002402027981 */ /* 0x000ea4000c1e1b00 */
[----:B--2---:R-:W-:Y:S01]  /*6df0*/  DSETP.NEU.AND P0, PT, R2, RZ, PT ;  /* 0x000000ff0200722a */ /* 0x004fe20003f0d000 */
[----:B------:R-:W-:-:S13]  /*6e00*/  BRA `(.L_x_17543) ;  /* 0x0000000400647947 */ /* 0x000fda0003800000 */
.L_x_17538:
        /* <DEDUP_REMOVED lines=11> */
.L_x_17552:
[----:B------:R-:W2:Y:S02]  /*6ec0*/  LDG.E.128 R4, desc[UR36][R2.64] ;  /* 0x0000002402047981 */ /* 0x000ea4000c1e1d00 */
[----:B--2---:R-:W-:-:S06]  /*6ed0*/  DSETP.NEU.AND P0, PT, R6, RZ, PT ;  /* 0x000000ff0600722a */ /* 0x004fcc0003f0d000 */
[----:B------:R-:W-:Y:S01]  /*6ee0*/  DSETP.NEU.OR P0, PT, R4, RZ, P0 ;  /* 0x000000ff0400722a */ /* 0x000fe2000070d400 */
[----:B------:R-:W-:-:S13]  /*6ef0*/  BRA `(.L_x_17543) ;  /* 0x0000000400287947 */ /* 0x000fda0003800000 */
.L_x_17551:
        /* <DEDUP_REMOVED lines=9> */
.L_x_17554:
        /* <DEDUP_REMOVED lines=11> */
.L_x_17553:
[----:B------:R-:W2:Y:S02]  /*7040*/  LDG.E.U16 R0, desc[UR36][R2.64] ;  /* 0x0000002402007981 */ /* 0x000ea4000c1e1500 */
[----:B--2---:R-:W-:-:S05]  /*7050*/  IMAD.U32 R0, R0, 0x10000, RZ ;  /* 0x0001000000007824 */ /* 0x004fca00078e00ff */
[----:B------:R-:W-:Y:S01]  /*7060*/  FSETP.NEU.FTZ.AND P0, PT, R0, RZ, PT ;  /* 0x000000ff0000720b */ /* 0x000fe20003f1d000 */
[----:B------:R-:W-:-:S12]  /*7070*/  BRA `(.L_x_17543) ;  /* 0x0000000000c87947 */ /* 0x000fd80003800000 */
.L_x_17550:
        /* <DEDUP_REMOVED lines=11> */
.L_x_17557:
[----:B------:R-:W2:Y:S02]  /*7130*/  LDG.E.U8 R2, desc[UR36][R2.64] ;  /* 0x0000002402027981 */ /* 0x000ea4000c1e1100 */
[----:B--2---:R-:W-:Y:S01]  /*7140*/  ISETP.NE.AND P0, PT, R2, RZ, PT ;  /* 0x000000ff0200720c */ /* 0x004fe20003f05270 */
[----:B------:R-:W-:-:S12]  /*7150*/  BRA `(.L_x_17543) ;  /* 0x0000000000907947 */ /* 0x000fd80003800000 */
.L_x_17556:
[----:B------:R-:W2:Y:S02]  /*7160*/  LDG.E.U8 R2, desc[UR36][R2.64] ;  /* 0x0000002402027981 */ /* 0x000ea4000c1e1100 */
[----:B--2---:R-:W-:Y:S01]  /*7170*/  ISETP.NE.AND P0, PT, R2, RZ, PT ;  /* 0x000000ff0200720c */ /* 0x004fe20003f05270 */
[----:B------:R-:W-:-:S12]  /*7180*/  BRA `(.L_x_17543) ;  /* 0x0000000000847947 */ /* 0x000fd80003800000 */
.L_x_17555:
        /* <DEDUP_REMOVED lines=9> */
.L_x_17542:
        /* <DEDUP_REMOVED lines=16> */
.L_x_17560:
[----:B------:R-:W-:Y:S01]  /*7320*/  PLOP3.LUT P0, PT, PT, PT, PT, 0x8, 0x80 ;  /* 0x000000000080781c */ /* 0x000fe20003f0e170 */
[----:B------:R-:W-:-:S12]  /*7330*/  BRA `(.L_x_17543) ;  /* 0x0000000000187947 */ /* 0x000fd80003800000 */
.L_x_17559:
[----:B------:R-:W2:Y:S02]  /*7340*/  LDG.E.64 R2, desc[UR36][R2.64] ;  /* 0x0000002402027981 */ /* 0x000ea4000c1e1b00 */
[----:B--2---:R-:W-:-:S04]  /*7350*/  ISETP.NE.U32.AND P0, PT, R2, RZ, PT ;  /* 0x000000ff0200720c */ /* 0x004fc80003f05070 */
[----:B------:R-:W-:Y:S01]  /*7360*/  ISETP.NE.AND.EX P0, PT, R3, RZ, PT, P0 ;  /* 0x000000ff0300720c */ /* 0x000fe20003f05300 */
[----:B------:R-:W-:-:S12]  /*7370*/  BRA `(.L_x_17543) ;  /* 0x0000000000087947 */ /* 0x000fd80003800000 */
.L_x_17558:
[----:B------:R-:W2:Y:S02]  /*7380*/  LDG.E R2, desc[UR36][R2.64] ;  /* 0x0000002402027981 */ /* 0x000ea4000c1e1900 */
[----:B--2---:R-:W-:-:S13]  /*7390*/  ISETP.NE.AND P0, PT, R2, RZ, PT ;  /* 0x000000ff0200720c */ /* 0x004fda0003f05270 */
.L_x_17543:
[----:B------:R-:W-:Y:S05]  /*73a0*/  BSYNC.RECONVERGENT B6 ;  /* 0x0000000000067941 */ /* 0x000fea0003800200 */
.L_x_17537:
[----:B------:R-:W0:Y:S01]  /*73b0*/  LDCU.64 UR6, c[0x0][0x580] ;  /* 0x0000b000ff0677ac */ /* 0x000e220008000a00 */
[----:B------:R-:W-:Y:S01]  /*73c0*/  ISETP.NE.AND P0, PT, RZ, UR43, P0 ;  /* 0x0000002bff007c0c */ /* 0x000fe20008705270 */
        /* <DEDUP_REMOVED lines=17> */
.L_x_17565:
[----:B------:R0:W-:Y:S01]  /*74e0*/  STG.E.U8 desc[UR36][R2.64], R4 ;  /* 0x0000000402007986 */ /* 0x0001e2000c101124 */
[----:B------:R-:W-:Y:S05]  /*74f0*/  BRA `(.L_x_17567) ;  /* 0x0000000800fc7947 */ /* 0x000fea0003800000 */
.L_x_17564:
        /* <DEDUP_REMOVED lines=9> */
.L_x_17569:
[----:B------:R0:W-:Y:S01]  /*7590*/  STG.E desc[UR36][R2.64], R4 ;  /* 0x0000000402007986 */ /* 0x0001e2000c101924 */
[----:B------:R-:W-:Y:S05]  /*75a0*/  BRA `(.L_x_17567) ;  /* 0x0000000800d07947 */ /* 0x000fea0003800000 */
.L_x_17568:
[----:B------:R0:W-:Y:S01]  /*75b0*/  STG.E.U16 desc[UR36][R2.64], R4 ;  /* 0x0000000402007986 */ /* 0x0001e2000c101524 */
[----:B------:R-:W-:Y:S05]  /*75c0*/  BRA `(.L_x_17567) ;  /* 0x0000000800c87947 */ /* 0x000fea0003800000 */
.L_x_17563:
        /* <DEDUP_REMOVED lines=9> */
.L_x_17571:
[----:B------:R-:W-:-:S04]  /*7660*/  I2FP.F32.U32 R0, R4 ;  /* 0x0000000400007245 */ /* 0x000fc80000201000 */
[----:B------:R-:W-:-:S05]  /*7670*/  F2FP.F16.F32.PACK_AB R0, RZ, R0 ;  /* 0x00000000ff00723e */ /* 0x000fca00000000ff */
[----:B------:R0:W-:Y:S01]  /*7680*/  STG.E.U16 desc[UR36][R2.64], R0 ;  /* 0x0000000002007986 */ /* 0x0001e2000c101524 */
[----:B------:R-:W-:Y:S05]  /*7690*/  BRA `(.L_x_17567) ;  /* 0x0000000800947947 */ /* 0x000fea0003800000 */
.L_x_17570:
        /* <DEDUP_REMOVED lines=10> */
.L_x_17573:
[----:B------:R-:W-:-:S04]  /*7740*/  I2FP.F32.U32 R4, R4 ;  /* 0x0000000400047245 */ /* 0x000fc80000201000 */
[----:B------:R-:W-:-:S04]  /*7750*/  F2FP.F16.F32.PACK_AB R5, RZ, R4 ;  /* 0x00000004ff05723e */ /* 0x000fc800000000ff */
[----:B------:R-:W-:-:S05]  /*7760*/  PRMT R5, R5, 0x5410, RZ ;  /* 0x0000541005057816 */ /* 0x000fca00000000ff */
[----:B------:R0:W-:Y:S01]  /*7770*/  STG.E desc[UR36][R2.64], R5 ;  /* 0x0000000502007986 */ /* 0x0001e2000c101924 */
[----:B------:R-:W-:Y:S05]  /*7780*/  BRA `(.L_x_17567) ;  /* 0x0000000800587947 */ /* 0x000fea0003800000 */
.L_x_17572:
[----:B------:R-:W0:Y:S02]  /*7790*/  I2F.F64.U32 R4, R4 ;  /* 0x0000000400047312 */ /* 0x000e240000201800 */
[----:B0-----:R0:W-:Y:S01]  /*77a0*/  STG.E.64 desc[UR36][R2.64], R4 ;  /* 0x0000000402007986 */ /* 0x0011e2000c101b24 */
[----:B------:R-:W-:Y:S05]  /*77b0*/  BRA `(.L_x_17567) ;  /* 0x00000008004c7947 */ /* 0x000fea0003800000 */
.L_x_17562:
        /* <DEDUP_REMOVED lines=12> */
.L_x_17577:
        /* <DEDUP_REMOVED lines=17> */
.L_x_17579:
[----:B------:R-:W-:Y:S05]  /*7990*/  BSYNC.RECONVERGENT B0 ;  /* 0x0000000000007941 */ /* 0x000fea0003800200 */
.L_x_17578:
[----:B------:R0:W-:Y:S01]  /*79a0*/  STG.E.U8 desc[UR36][R2.64], R0 ;  /* 0x0000000002007986 */ /* 0x0001e2000c101124 */
[----:B------:R-:W-:Y:S05]  /*79b0*/  BRA `(.L_x_17567) ;  /* 0x0000000400cc7947 */ /* 0x000fea0003800000 */
.L_x_17576:
        /* <DEDUP_REMOVED lines=17> */
.L_x_17581:
[----:B------:R-:W-:Y:S05]  /*7ad0*/  BSYNC.RECONVERGENT B0 ;  /* 0x0000000000007941 */ /* 0x000fea0003800200 */
.L_x_17580:
[----:B------:R0:W-:Y:S01]  /*7ae0*/  STG.E.U8 desc[UR36][R2.64], R0 ;  /* 0x0000000002007986 */ /* 0x0001e2000c101124 */
[----:B------:R-:W-:Y:S05]  /*7af0*/  BRA `(.L_x_17567) ;  /* 0x00000004007c7947 */ /* 0x000fea0003800000 */
.L_x_17575:
        /* <DEDUP_REMOVED lines=21> */
.L_x_17583:
[----:B------:R-:W-:-:S05]  /*7c50*/  MOV R5, RZ ;  /* 0x000000ff00057202 */ /* 0x000fca0000000f00 */
[----:B------:R0:W-:Y:S01]  /*7c60*/  STG.E.64 desc[UR36][R2.64], R4 ;  /* 0x0000000402007986 */ /* 0x0001e2000c101b24 */
[----:B------:R-:W-:Y:S05]  /*7c70*/  BRA `(.L_x_17567) ;  /* 0x00000004001c7947 */ /* 0x000fea0003800000 */
.L_x_17582:
[----:B------:R0:W-:Y:S01]  /*7c80*/  STG.E desc[UR36][R2.64], R4 ;  /* 0x0000000402007986 */ /* 0x0001e2000c101924 */
[----:B------:R-:W-:Y:S05]  /*7c90*/  BRA `(.L_x_17567) ;  /* 0x0000000400147947 */ /* 0x000fea0003800000 */
.L_x_17574:
        /* <DEDUP_REMOVED lines=8> */
.L_x_17585:
[----:B------:R-:W0:Y:S01]  /*7d20*/  I2F.F64.U32 R4, R4 ;  /* 0x0000000400047312 */ /* 0x000e220000201800 */
[----:B------:R-:W-:-:S05]  /*7d30*/  CS2R R6, SRZ ;  /* 0x0000000000067805 */ /* 0x000fca000001ff00 */
[----:B0-----:R0:W-:Y:S01]  /*7d40*/  STG.E.128 desc[UR36][R2.64], R4 ;  /* 0x0000000402007986 */ /* 0x0011e2000c101d24 */
[----:B------:R-:W-:Y:S05]  /*7d50*/  BRA `(.L_x_17567) ;  /* 0x0000000000e47947 */ /* 0x000fea0003800000 */
.L_x_17584:
[----:B------:R-:W-:-:S09]  /*7d60*/  UISETP.NE.AND UP0, UPT, UR4, 0xf, UPT ;  /* 0x0000000f0400788c */ /* 0x000fd2000bf05270 */
[----:B------:R-:W-:Y:S05]  /*7d70*/  BRA.U !UP0, `(.L_x_17586) ;  /* 0x0000000108d07547 */ /* 0x000fea000b800000 */
[----:B------:R-:W-:-:S09]  /*7d80*/  UISETP.NE.AND UP0, UPT, UR4, 0x17, UPT ;  /* 0x000000170400788c */ /* 0x000fd2000bf05270 */
[----:B------:R-:W-:Y:S05]  /*7d90*/  BRA.U !UP0, `(.L_x_17587) ;  /* 0x0000000108847547 */ /* 0x000fea000b800000 */
[----:B------:R-:W-:-:S09]  /*7da0*/  UISETP.NE.AND UP0, UPT, UR4, 0x18, UPT ;  /* 0x000000180400788c */ /* 0x000fd2000bf05270 */
[----:B------:R-:W-:Y:S05]  /*7db0*/  BRA.U !UP0, `(.L_x_17588) ;  /* 0x0000000108447547 */ /* 0x000fea000b800000 */
.L_x_17566:
        /* <DEDUP_REMOVED lines=16> */
.L_x_17589:
[----:B------:R-:W-:Y:S05]  /*7ec0*/  BRA `(.L_x_17567) ;  /* 0x0000000000887947 */ /* 0x000fea0003800000 */
.L_x_17588:
        /* <DEDUP_REMOVED lines=11> */
.L_x_17591:
[----:B------:R-:W-:Y:S05]  /*7f80*/  BSYNC.RECONVERGENT B0 ;  /* 0x0000000000007941 */ /* 0x000fea0003800200 */
.L_x_17590:
[----:B------:R3:W-:Y:S01]  /*7f90*/  STG.E.U8 desc[UR36][R2.64], R5 ;  /* 0x0000000502007986 */ /* 0x0007e2000c101124 */
[----:B------:R-:W-:Y:S05]  /*7fa0*/  BRA `(.L_x_17567) ;  /* 0x0000000000507947 */ /* 0x000fea0003800000 */
.L_x_17587:
        /* <DEDUP_REMOVED lines=12> */
.L_x_17592:
[----:B------:R-:W-:Y:S01]  /*8070*/  IMAD.MOV.U32 R5, RZ, RZ, 0x7f ;  /* 0x0000007fff057424 */ /* 0x000fe200078e00ff */
[----:B------:R-:W-:-:S04]  /*8080*/  ISETP.GT.U32.AND P0, PT, R7, 0x7f800000, PT ;  /* 0x7f8000000700780c */ /* 0x000fc80003f04070 */
[----:B------:R-:W-:-:S05]  /*8090*/  SEL R5, R5, 0x7c, P0 ;  /* 0x0000007c05057807 */ /* 0x000fca0000000000 */
[----:B------:R1:W-:Y:S01]  /*80a0*/  STG.E.U8 desc[UR36][R2.64], R5 ;  /* 0x0000000502007986 */ /* 0x0003e2000c101124 */
[----:B------:R-:W-:Y:S05]  /*80b0*/  BRA `(.L_x_17567) ;  /* 0x00000000000c7947 */ /* 0x000fea0003800000 */
.L_x_17586:
[----:B------:R-:W-:-:S04]  /*80c0*/  I2FP.F32.U32 R0, R4 ;  /* 0x0000000400007245 */ /* 0x000fc80000201000 */
[----:B------:R-:W-:-:S05]  /*80d0*/  F2FP.BF16.F32.PACK_AB R0, RZ, R0 ;  /* 0x00000000ff00723e */ /* 0x000fca00000010ff */
[----:B------:R0:W-:Y:S02]  /*80e0*/  STG.E.U16 desc[UR36][R2.64], R0 ;  /* 0x0000000002007986 */ /* 0x0001e4000c101524 */
.L_x_17567:
[----:B------:R-:W-:Y:S05]  /*80f0*/  BSYNC.RECONVERGENT B6 ;  /* 0x0000000000067941 */ /* 0x000fea0003800200 */
.L_x_17561:
[----:B------:R-:W-:-:S07]  /*8100*/  IADD3 R17, PT, PT, R17, 0x80, RZ ;  /* 0x0000008011117810 */ /* 0x000fce0007ffe0ff */
.L_x_17535:
[----:B------:R-:W-:Y:S05]  /*8110*/  BSYNC.RECONVERGENT B7 ;  /* 0x0000000000077941 */ /* 0x000fea0003800200 */
.L_x_17534:
        /* <DEDUP_REMOVED lines=306> */
.L_x_17593:
        /* <DEDUP_REMOVED lines=20> */
.L_x_17598:
[----:B------:R-:W2:Y:S02]  /*9580*/  LDG.E.U8 R2, desc[UR36][R2.64] ;  /* 0x0000002402027981 */ /* 0x000ea4000c1e1100 */
[----:B--2---:R-:W-:Y:S01]  /*9590*/  ISETP.NE.AND P0, PT, R2, RZ, PT ;  /* 0x000000ff0200720c */ /* 0x004fe20003f05270 */
[----:B------:R-:W-:-:S12]  /*95a0*/  BRA `(.L_x_17600) ;  /* 0x0000000800307947 */ /* 0x000fd80003800000 */
.L_x_17597:
        /* <DEDUP_REMOVED lines=10> */
.L_x_17602:
[----:B------:R-:W2:Y:S02]  /*9650*/  LDG.E R2, desc[UR36][R2.64] ;  /* 0x0000002402027981 */ /* 0x000ea4000c1e1900 */
[----:B--2---:R-:W-:Y:S01]  /*9660*/  ISETP.NE.AND P0, PT, R2, RZ, PT ;  /* 0x000000ff0200720c */ /* 0x004fe20003f05270 */
[----:B------:R-:W-:-:S12]  /*9670*/  BRA `(.L_x_17600) ;  /* 0x0000000400fc7947 */ /* 0x000fd80003800000 */
.L_x_17601:
[----:B------:R-:W2:Y:S02]  /*9680*/  LDG.E.U16 R2, desc[UR36][R2.64] ;  /* 0x0000002402027981 */ /* 0x000ea4000c1e1500 */
[----:B--2---:R-:W-:Y:S01]  /*9690*/  ISETP.NE.AND P0, PT, R2, RZ, PT ;  /* 0x000000ff0200720c */ /* 0x004fe20003f05270 */
[----:B------:R-:W-:-:S12]  /*96a0*/  BRA `(.L_x_17600) ;  /* 0x0000000400f07947 */ /* 0x000fd80003800000 */
.L_x_17596:
        /* <DEDUP_REMOVED lines=9> */
.L_x_17604:
[----:B------:R-:W2:Y:S02]  /*9740*/  LDG.E.U16 R0, desc[UR36][R2.64] ;  /* 0x0000002402007981 */ /* 0x000ea4000c1e1500 */
[----:B--2---:R-:W-:-:S05]  /*9750*/  HADD2.F32 R0, -RZ, R0.H0_H0 ;  /* 0x20000000ff007230 */ /* 0x004fca0000004100 */
[----:B------:R-:W-:Y:S01]  /*9760*/  FSETP.NEU.FTZ.AND P0, PT, R0, RZ, PT ;  /* 0x000000ff0000720b */ /* 0x000fe20003f1d000 */
[----:B------:R-:W-:-:S12]  /*9770*/  BRA `(.L_x_17600) ;  /* 0x0000000400bc7947 */ /* 0x000fd80003800000 */
.L_x_17603:
        /* <DEDUP_REMOVED lines=11> */
.L_x_17606:
        /* <DEDUP_REMOVED lines=8> */
.L_x_17605:
[----:B------:R-:W2:Y:S02]  /*98b0*/  LDG.E.64 R2, desc[UR36][R2.64] ;  /* 0x0000002402027981 */ /* 0x000ea4000c1e1b00 */
[----:B--2---:R-:W-:Y:S01]  /*98c0*/  DSETP.NEU.AND P0, PT, R2, RZ, PT ;  /* 0x000000ff0200722a */ /* 0x004fe20003f0d000 */
[----:B------:R-:W-:-:S13]  /*98d0*/  BRA `(.L_x_17600) ;  /* 0x0000000400647947 */ /* 0x000fda0003800000 */
.L_x_17595:
        /* <DEDUP_REMOVED lines=11> */
.L_x_17609:
[----:B------:R-:W2:Y:S02]  /*9990*/  LDG.E.128 R4, desc[UR36][R2.64] ;  /* 0x0000002402047981 */ /* 0x000ea4000c1e1d00 */
[----:B--2---:R-:W-:-:S06]  /*99a0*/  DSETP.NEU.AND P0, PT, R6, RZ, PT ;  /* 0x000000ff0600722a */ /* 0x004fcc0003f0d000 */
[----:B------:R-:W-:Y:S01]  /*99b0*/  DSETP.NEU.OR P0, PT, R4, RZ, P0 ;  /* 0x000000ff0400722a */ /* 0x000fe2000070d400 */
[----:B------:R-:W-:-:S13]  /*99c0*/  BRA `(.L_x_17600) ;  /* 0x0000000400287947 */ /* 0x000fda0003800000 */
.L_x_17608:
        /* <DEDUP_REMOVED lines=9> */
.L_x_17611:
        /* <DEDUP_REMOVED lines=11> */
.L_x_17610:
[----:B------:R-:W2:Y:S02]  /*9b10*/  LDG.E.U16 R0, desc[UR36][R2.64] ;  /* 0x0000002402007981 */ /* 0x000ea4000c1e1500 */
[----:B--2---:R-:W-:-:S05]  /*9b20*/  IMAD.U32 R0, R0, 0x10000, RZ ;  /* 0x0001000000007824 */ /* 0x004fca00078e00ff */
[----:B------:R-:W-:Y:S01]  /*9b30*/  FSETP.NEU.FTZ.AND P0, PT, R0, RZ, PT ;  /* 0x000000ff0000720b */ /* 0x000fe20003f1d000 */
[----:B------:R-:W-:-:S12]  /*9b40*/  BRA `(.L_x_17600) ;  /* 0x0000000000c87947 */ /* 0x000fd80003800000 */
.L_x_17607:
        /* <DEDUP_REMOVED lines=11> */
.L_x_17614:
[----:B------:R-:W2:Y:S02]  /*9c00*/  LDG.E.U8 R2, desc[UR36][R2.64] ;  /* 0x0000002402027981 */ /* 0x000ea4000c1e1100 */
[----:B--2---:R-:W-:Y:S01]  /*9c10*/  ISETP.NE.AND P0, PT, R2, RZ, PT ;  /* 0x000000ff0200720c */ /* 0x004fe20003f05270 */
[----:B------:R-:W-:-:S12]  /*9c20*/  BRA `(.L_x_17600) ;  /* 0x0000000000907947 */ /* 0x000fd80003800000 */
.L_x_17613:
[----:B------:R-:W2:Y:S02]  /*9c30*/  LDG.E.U8 R2, desc[UR36][R2.64] ;  /* 0x0000002402027981 */ /* 0x000ea4000c1e1100 */
[----:B--2---:R-:W-:Y:S01]  /*9c40*/  ISETP.NE.AND P0, PT, R2, RZ, PT ;  /* 0x000000ff0200720c */ /* 0x004fe20003f05270 */
[----:B------:R-:W-:-:S12]  /*9c50*/  BRA `(.L_x_17600) ;  /* 0x0000000000847947 */ /* 0x000fd80003800000 */
.L_x_17612:
        /* <DEDUP_REMOVED lines=9> */
.L_x_17599:
        /* <DEDUP_REMOVED lines=16> */
.L_x_17617:
[----:B------:R-:W-:Y:S01]  /*9df0*/  PLOP3.LUT P0, PT, PT, PT, PT, 0x8, 0x80 ;  /* 0x000000000080781c */ /* 0x000fe20003f0e170 */
[----:B------:R-:W-:-:S12]  /*9e00*/  BRA `(.L_x_17600) ;  /* 0x0000000000187947 */ /* 0x000fd80003800000 */
.L_x_17616:
[----:B------:R-:W2:Y:S02]  /*9e10*/  LDG.E.64 R2, desc[UR36][R2.64] ;  /* 0x0000002402027981 */ /* 0x000ea4000c1e1b00 */
[----:B--2---:R-:W-:-:S04]  /*9e20*/  ISETP.NE.U32.AND P0, PT, R2, RZ, PT ;  /* 0x000000ff0200720c */ /* 0x004fc80003f05070 */
[----:B------:R-:W-:Y:S01]  /*9e30*/  ISETP.NE.AND.EX P0, PT, R3, RZ, PT, P0 ;  /* 0x000000ff0300720c */ /* 0x000fe20003f05300 */
[----:B------:R-:W-:-:S12]  /*9e40*/  BRA `(.L_x_17600) ;  /* 0x0000000000087947 */ /* 0x000fd80003800000 */
.L_x_17615:
[----:B------:R-:W2:Y:S02]  /*9e50*/  LDG.E R2, desc[UR36][R2.64] ;  /* 0x0000002402027981 */ /* 0x000ea4000c1e1900 */
[----:B--2---:R-:W-:-:S13]  /*9e60*/  ISETP.NE.AND P0, PT, R2, RZ, PT ;  /* 0x000000ff0200720c */ /* 0x004fda0003f05270 */
.L_x_17600:
[----:B------:R-:W-:Y:S05]  /*9e70*/  BSYNC.RECONVERGENT B6 ;  /* 0x0000000000067941 */ /* 0x000fea0003800200 */
.L_x_17594:
[----:B------:R-:W-:Y:S01]  /*9e80*/  UPRMT UR4, UR40, 0x9910, URZ ;  /* 0x0000991028047896 */ /* 0x000fe200080000ff */
[----:B------:R-:W-:-:S03]  /*9e90*/  ISETP.NE.AND P0, PT, RZ, UR43, P0 ;  /* 0x0000002bff007c0c */ /* 0x000fc60008705270 */
        /* <DEDUP_REMOVED lines=13> */
.L_x_17621:
[----:B------:R-:W-:Y:S01]  /*9f70*/  STG.E.U8 desc[UR36][R16.64], R2 ;  /* 0x0000000210007986 */ /* 0x000fe2000c101124 */
[----:B------:R-:W-:Y:S05]  /*9f80*/  EXIT ;  /* 0x000000000000794d */ /* 0x000fea0003800000 */
.L_x_17620:
        /* <DEDUP_REMOVED lines=9> */
.L_x_17624:
[----:B------:R-:W-:Y:S01]  /*a020*/  STG.E desc[UR36][R16.64], R2 ;  /* 0x0000000210007986 */ /* 0x000fe2000c101924 */
[----:B------:R-:W-:Y:S05]  /*a030*/  EXIT ;  /* 0x000000000000794d */ /* 0x000fea0003800000 */
.L_x_17623:
[----:B------:R-:W-:Y:S01]  /*a040*/  STG.E.U16 desc[UR36][R16.64], R2 ;  /* 0x0000000210007986 */ /* 0x000fe2000c101524 */
[----:B------:R-:W-:Y:S05]  /*a050*/  EXIT ;  /* 0x000000000000794d */ /* 0x000fea0003800000 */
.L_x_17619:
        /* <DEDUP_REMOVED lines=9> */
.L_x_17626:
[----:B------:R-:W-:-:S04]  /*a0f0*/  I2FP.F32.U32 R0, R2 ;  /* 0x0000000200007245 */ /* 0x000fc80000201000 */
[----:B------:R-:W-:-:S05]  /*a100*/  F2FP.F16.F32.PACK_AB R0, RZ, R0 ;  /* 0x00000000ff00723e */ /* 0x000fca00000000ff */
[----:B------:R-:W-:Y:S01]  /*a110*/  STG.E.U16 desc[UR36][R16.64], R0 ;  /* 0x0000000010007986 */ /* 0x000fe2000c101524 */
[----:B------:R-:W-:Y:S05]  /*a120*/  EXIT ;  /* 0x000000000000794d */ /* 0x000fea0003800000 */
.L_x_17625:
        /* <DEDUP_REMOVED lines=10> */
.L_x_17628:
[----:B------:R-:W-:-:S04]  /*a1d0*/  I2FP.F32.U32 R2, R2 ;  /* 0x0000000200027245 */ /* 0x000fc80000201000 */
[----:B------:R-:W-:-:S04]  /*a1e0*/  F2FP.F16.F32.PACK_AB R3, RZ, R2 ;  /* 0x00000002ff03723e */ /* 0x000fc800000000ff */
[----:B------:R-:W-:-:S05]  /*a1f0*/  PRMT R3, R3, 0x5410, RZ ;  /* 0x0000541003037816 */ /* 0x000fca00000000ff */
[----:B------:R-:W-:Y:S01]  /*a200*/  STG.E desc[UR36][R16.64], R3 ;  /* 0x0000000310007986 */ /* 0x000fe2000c101924 */
[----:B------:R-:W-:Y:S05]  /*a210*/  EXIT ;  /* 0x000000000000794d */ /* 0x000fea0003800000 */
.L_x_17627:
[----:B------:R-:W0:Y:S02]  /*a220*/  I2F.F64.U32 R2, R2 ;  /* 0x0000000200027312 */ /* 0x000e240000201800 */
[----:B0-----:R-:W-:Y:S01]  /*a230*/  STG.E.64 desc[UR36][R16.64], R2 ;  /* 0x0000000210007986 */ /* 0x001fe2000c101b24 */
[----:B------:R-:W-:Y:S05]  /*a240*/  EXIT ;  /* 0x000000000000794d */ /* 0x000fea0003800000 */
.L_x_17618:
        /* <DEDUP_REMOVED lines=12> */
.L_x_17632:
        /* <DEDUP_REMOVED lines=16> */
.L_x_17635:
[----:B------:R-:W-:-:S07]  /*a410*/  PRMT R8, R0, 0x7610, R8 ;  /* 0x0000761000087816 */ /* 0x000fce0000000008 */
.L_x_17634:
[----:B------:R-:W-:Y:S05]  /*a420*/  BSYNC.RECONVERGENT B0 ;  /* 0x0000000000007941 */ /* 0x000fea0003800200 */
.L_x_17633:
[----:B------:R-:W-:Y:S01]  /*a430*/  STG.E.U8 desc[UR36][R16.64], R8 ;  /* 0x0000000810007986 */ /* 0x000fe2000c101124 */
[----:B------:R-:W-:Y:S05]  /*a440*/  EXIT ;  /* 0x000000000000794d */ /* 0x000fea0003800000 */
.L_x_17631:
        /* <DEDUP_REMOVED lines=16> */
.L_x_17638:
[----:B------:R-:W-:-:S07]  /*a550*/  PRMT R8, R0, 0x7610, R8 ;  /* 0x0000761000087816 */ /* 0x000fce0000000008 */
.L_x_17637:
[----:B------:R-:W-:Y:S05]  /*a560*/  BSYNC.RECONVERGENT B0 ;  /* 0x0000000000007941 */ /* 0x000fea0003800200 */
.L_x_17636:
[----:B------:R-:W-:Y:S01]  /*a570*/  STG.E.U8 desc[UR36][R16.64], R8 ;  /* 0x0000000810007986 */ /* 0x000fe2000c101124 */
[----:B------:R-:W-:Y:S05]  /*a580*/  EXIT ;  /* 0x000000000000794d */ /* 0x000fea0003800000 */
.L_x_17630:
        /* <DEDUP_REMOVED lines=21> */
.L_x_17640:
[----:B------:R-:W-:-:S05]  /*a6e0*/  IMAD.MOV.U32 R3, RZ, RZ, RZ ;  /* 0x000000ffff037224 */ /* 0x000fca00078e00ff */
[----:B------:R-:W-:Y:S01]  /*a6f0*/  STG.E.64 desc[UR36][R16.64], R2 ;  /* 0x0000000210007986 */ /* 0x000fe2000c101b24 */
[----:B------:R-:W-:Y:S05]  /*a700*/  EXIT ;  /* 0x000000000000794d */ /* 0x000fea0003800000 */
.L_x_17639:
[----:B------:R-:W-:Y:S01]  /*a710*/  STG.E desc[UR36][R16.64], R2 ;  /* 0x0000000210007986 */ /* 0x000fe2000c101924 */
[----:B------:R-:W-:Y:S05]  /*a720*/  EXIT ;  /* 0x000000000000794d */ /* 0x000fea0003800000 */
.L_x_17629:
        /* <DEDUP_REMOVED lines=8> */
.L_x_17642:
[----:B------:R-:W0:Y:S01]  /*a7b0*/  I2F.F64.U32 R4, R2 ;  /* 0x0000000200047312 */ /* 0x000e220000201800 */
[----:B------:R-:W-:-:S05]  /*a7c0*/  CS2R R6, SRZ ;  /* 0x0000000000067805 */ /* 0x000fca000001ff00 */
[----:B0-----:R-:W-:Y:S01]  /*a7d0*/  STG.E.128 desc[UR36][R16.64], R4 ;  /* 0x0000000410007986 */ /* 0x001fe2000c101d24 */
[----:B------:R-:W-:Y:S05]  /*a7e0*/  EXIT ;  /* 0x000000000000794d */ /* 0x000fea0003800000 */
.L_x_17641:
[----:B------:R-:W-:-:S09]  /*a7f0*/  UISETP.NE.AND UP0, UPT, UR4, 0xf, UPT ;  /* 0x0000000f0400788c */ /* 0x000fd2000bf05270 */
[----:B------:R-:W-:Y:S05]  /*a800*/  BRA.U !UP0, `(.L_x_17643) ;  /* 0x0000000108d47547 */ /* 0x000fea000b800000 */
[----:B------:R-:W-:-:S09]  /*a810*/  UISETP.NE.AND UP0, UPT, UR4, 0x17, UPT ;  /* 0x000000170400788c */ /* 0x000fd2000bf05270 */
[----:B------:R-:W-:Y:S05]  /*a820*/  BRA.U !UP0, `(.L_x_17644) ;  /* 0x0000000108847547 */ /* 0x000fea000b800000 */
[----:B------:R-:W-:-:S09]  /*a830*/  UISETP.NE.AND UP0, UPT, UR4, 0x18, UPT ;  /* 0x000000180400788c */ /* 0x000fd2000bf05270 */
[----:B------:R-:W-:Y:S05]  /*a840*/  BRA.U !UP0, `(.L_x_17645) ;  /* 0x0000000108447547 */ /* 0x000fea000b800000 */
.L_x_17622:
        /* <DEDUP_REMOVED lines=16> */
.L_x_17646:
[----:B------:R-:W-:Y:S05]  /*a950*/  EXIT ;  /* 0x000000000000794d */ /* 0x000fea0003800000 */
.L_x_17645:
        /* <DEDUP_REMOVED lines=11> */
.L_x_17648:
[----:B------:R-:W-:Y:S05]  /*aa10*/  BSYNC.RECONVERGENT B0 ;  /* 0x0000000000007941 */ /* 0x000fea0003800200 */
.L_x_17647:
[----:B------:R-:W-:Y:S01]  /*aa20*/  STG.E.U8 desc[UR36][R16.64], R3 ;  /* 0x0000000310007986 */ /* 0x000fe2000c101124 */
[----:B------:R-:W-:Y:S05]  /*aa30*/  EXIT ;  /* 0x000000000000794d */ /* 0x000fea0003800000 */
.L_x_17644:
        /* <DEDUP_REMOVED lines=13> */
.L_x_17649:
[----:B------:R-:W-:Y:S01]  /*ab10*/  HFMA2 R3, -RZ, RZ, 0, 7.569789886474609375e-06 ;  /* 0x0000007fff037431 */ /* 0x000fe200000001ff */
[----:B------:R-:W-:-:S04]  /*ab20*/  ISETP.GT.U32.AND P0, PT, R5, 0x7f800000, PT ;  /* 0x7f8000000500780c */ /* 0x000fc80003f04070 */
[----:B------:R-:W-:-:S05]  /*ab30*/  SEL R3, R3, 0x7c, P0 ;  /* 0x0000007c03037807 */ /* 0x000fca0000000000 */
[----:B------:R-:W-:Y:S01]  /*ab40*/  STG.E.U8 desc[UR36][R16.64], R3 ;  /* 0x0000000310007986 */ /* 0x000fe2000c101124 */
[----:B------:R-:W-:Y:S05]  /*ab50*/  EXIT ;  /* 0x000000000000794d */ /* 0x000fea0003800000 */
.L_x_17643:
[----:B------:R-:W-:-:S04]  /*ab60*/  I2FP.F32.U32 R0, R2 ;  /* 0x0000000200007245 */ /* 0x000fc80000201000 */
[----:B------:R-:W-:-:S05]  /*ab70*/  F2FP.BF16.F32.PACK_AB R0, RZ, R0 ;  /* 0x00000000ff00723e */ /* 0x000fca00000010ff */
[----:B------:R-:W-:Y:S01]  /*ab80*/  STG.E.U16 desc[UR36][R16.64], R0 ;  /* 0x0000000010007986 */ /* 0x000fe2000c101524 */
[----:B------:R-:W-:Y:S05]  /*ab90*/  EXIT ;  /* 0x000000000000794d */ /* 0x000fea0003800000 */
.L_x_17650:
        /* <DEDUP_REMOVED lines=14> */
.L_x_26285:


//--------------------- .text._ZN2at6native27unrolled_elementwise_kernelINS0_13AUnaryFunctorIbbbNS0_17BitwiseAndFunctorIbEEEESt5arrayIPcLm2EELi4E23TrivialOffsetCalculatorILi1EjESA_NS0_6memory12LoadWithCastILi1EEENSB_13StoreWithCastILi1EEEEEviT_T0_T2_T3_T4_T5_ --------------------------
	.section	.text._ZN2at6native27unrolled_elementwise_kernelINS0_13AUnaryFunctorIbbbNS0_17BitwiseAndFunctorIbEEEESt5arrayIPcLm2EELi4E23TrivialOffsetCalculatorILi1EjESA_NS0_6memory12LoadWithCastILi1EEENSB_13StoreWithCastILi1EEEEEviT_T0_T2_T3_T4_T5_,"ax",@progbits
	.align	128
        .global         _ZN2at6native27unrolled_elementwise_kernelINS0_13AUnaryFunctorIbbbNS0_17BitwiseAndFunctorIbEEEESt5arrayIPcLm2EELi4E23TrivialOffsetCalculatorILi1EjESA_NS0_6memory12LoadWithCastILi1EEENSB_13StoreWithCastILi1EEEEEviT_T0_T2_T3_T4_T5_
        .type           _ZN2at6native27unrolled_elementwise_kernelINS0_13AUnaryFunctorIbbbNS0_17BitwiseAndFunctorIbEEEESt5arrayIPcLm2EELi4E23TrivialOffsetCalculatorILi1EjESA_NS0_6memory12LoadWithCastILi1EEENSB_13StoreWithCastILi1EEEEEviT_T0_T2_T3_T4_T5_,@function
        .size           _ZN2at6native27unrolled_elementwise_kernelINS0_13AUnaryFunctorIbbbNS0_17BitwiseAndFunctorIbEEEESt5arrayIPcLm2EELi4E23TrivialOffsetCalculatorILi1EjESA_NS0_6memory12LoadWithCastILi1EEENSB_13StoreWithCastILi1EEEEEviT_T0_T2_T3_T4_T5_,(.L_x_26286 - _ZN2at6native27unrolled_elementwise_kernelINS0_13AUnaryFunctorIbbbNS0_17BitwiseAndFunctorIbEEEESt5arrayIPcLm2EELi4E23TrivialOffsetCalculatorILi1EjESA_NS0_6memory12LoadWithCastILi1EEENSB_13StoreWithCastILi1EEEEEviT_T0_T2_T3_T4_T5_)
        .other          _ZN2at6native27unrolled_elementwise_kernelINS0_13AUnaryFunctorIbbbNS0_17BitwiseAndFunctorIbEEEESt5arrayIPcLm2EELi4E23TrivialOffsetCalculatorILi1EjESA_NS0_6memory12LoadWithCastILi1EEENSB_13StoreWithCastILi1EEEEEviT_T0_T2_T3_T4_T5_,@"STO_CUDA_ENTRY STV_DEFAULT"
_ZN2at6native27unrolled_elementwise_kernelINS0_13AUnaryFunctorIbbbNS0_17BitwiseAndFunctorIbEEEESt5arrayIPcLm2EELi4E23TrivialOffsetCalculatorILi1EjESA_NS0_6memory12LoadWithCastILi1EEENSB_13StoreWithCastILi1EEEEEviT_T0_T2_T3_T4_T5_:
.text._ZN2at6native27unrolled_elementwise_kernelINS0_13AUnaryFunctorIbbbNS0_17BitwiseAndFunctorIbEEEESt5arrayIPcLm2EELi4E23TrivialOffsetCalculatorILi1EjESA_NS0_6memory12LoadWithCastILi1EEENSB_13StoreWithCastILi1EEEEEviT_T0_T2_T3_T4_T5_:
        /* <DEDUP_REMOVED lines=35> */
.L_x_17657:
[----:B------:R-:W2:Y:S02]  /*0230*/  LDG.E.U8 R4, desc[UR36][R4.64] ;  /* 0x0000002404047981 */ /* 0x000ea4000c1e1100 */
[----:B--2---:R-:W-:-:S04]  /*0240*/  ISETP.NE.AND P0, PT, R4, RZ, PT ;  /* 0x000000ff0400720c */ /* 0x004fc80003f05270 */
[----:B------:R-:W-:Y:S01]  /*0250*/  P2R R16, PR, RZ, 0x1 ;  /* 0x00000001ff107803 */ /* 0x000fe20000000000 */
[----:B------:R-:W-:Y:S08]  /*0260*/  BRA `(.L_x_17659) ;  /* 0x0000000800847947 */ /* 0x000ff00003800000 */
.L_x_17656:
        /* <DEDUP_REMOVED lines=11> */
.L_x_17661:
[----:B------:R-:W2:Y:S02]  /*0320*/  LDG.E R4, desc[UR36][R4.64] ;  /* 0x0000002404047981 */ /* 0x000ea4000c1e1900 */
[----:B--2---:R-:W-:-:S04]  /*0330*/  ISETP.NE.AND P0, PT, R4, RZ, PT ;  /* 0x000000ff0400720c */ /* 0x004fc80003f05270 */
[----:B------:R-:W-:Y:S01]  /*0340*/  P2R R16, PR, RZ, 0x1 ;  /* 0x00000001ff107803 */ /* 0x000fe20000000000 */
[----:B------:R-:W-:Y:S08]  /*0350*/  BRA `(.L_x_17659) ;  /* 0x0000000800487947 */ /* 0x000ff00003800000 */
.L_x_17660:
[----:B------:R-:W2:Y:S02]  /*0360*/  LDG.E.U16 R4, desc[UR36][R4.64] ;  /* 0x0000002404047981 */ /* 0x000ea4000c1e1500 */
[----:B--2---:R-:W-:-:S04]  /*0370*/  ISETP.NE.AND P0, PT, R4, RZ, PT ;  /* 0x000000ff0400720c */ /* 0x004fc80003f05270 */
[----:B------:R-:W-:Y:S01]  /*0380*/  P2R R16, PR, RZ, 0x1 ;  /* 0x00000001ff107803 */ /* 0x000fe20000000000 */
[----:B------:R-:W-:Y:S08]  /*0390*/  BRA `(.L_x_17659) ;  /* 0x0000000800387947 */ /* 0x000ff00003800000 */
.L_x_17655:
        /* <DEDUP_REMOVED lines=10> */
.L_x_17663:
[----:B------:R-:W2:Y:S02]  /*0440*/  LDG.E.U16 R0, desc[UR36][R4.64] ;  /* 0x0000002404007981 */ /* 0x000ea4000c1e1500 */
[----:B--2---:R-:W-:-:S05]  /*0450*/  HADD2.F32 R0, -RZ, R0.H0_H0 ;  /* 0x20000000ff007230 */ /* 0x004fca0000004100 */
[----:B------:R-:W-:-:S04]  /*0460*/  FSETP.NEU.FTZ.AND P0, PT, R0, RZ, PT ;  /* 0x000000ff0000720b */ /* 0x000fc80003f1d000 */
[----:B------:R-:W-:Y:S01]  /*0470*/  P2R R16, PR, RZ, 0x1 ;  /* 0x00000001ff107803 */ /* 0x000fe20000000000 */
[----:B------:R-:W-:Y:S08]  /*0480*/  BRA `(.L_x_17659) ;  /* 0x0000000400fc7947 */ /* 0x000ff00003800000 */
.L_x_17662:
        /* <DEDUP_REMOVED lines=12> */
.L_x_17665:
        /* <DEDUP_REMOVED lines=10> */
.L_x_17664:
[----:B------:R-:W2:Y:S02]  /*05f0*/  LDG.E.64 R4, desc[UR36][R4.64] ;  /* 0x0000002404047981 */ /* 0x000ea4000c1e1b00 */
[----:B--2---:R-:W-:-:S06]  /*0600*/  DSETP.NEU.AND P0, PT, R4, RZ, PT ;  /* 0x000000ff0400722a */ /* 0x004fcc0003f0d000 */
[----:B------:R-:W-:Y:S01]  /*0610*/  P2R R16, PR, RZ, 0x1 ;  /* 0x00000001ff107803 */ /* 0x000fe20000000000 */
[----:B------:R-:W-:Y:S07]  /*0620*/  BRA `(.L_x_17659) ;  /* 0x0000000400947947 */ /* 0x000fee0003800000 */
.L_x_17654:
        /* <DEDUP_REMOVED lines=12> */
.L_x_17668:
[----:B------:R-:W2:Y:S02]  /*06f0*/  LDG.E.128 R4, desc[UR36][R4.64] ;  /* 0x0000002404047981 */ /* 0x000ea4000c1e1d00 */
[----:B--2---:R-:W-:-:S06]  /*0700*/  DSETP.NEU.AND P0, PT, R6, RZ, PT ;  /* 0x000000ff0600722a */ /* 0x004fcc0003f0d000 */
[----:B------:R-:W-:-:S06]  /*0710*/  DSETP.NEU.OR P0, PT, R4, RZ, P0 ;  /* 0x000000ff0400722a */ /* 0x000fcc000070d400 */
[----:B------:R-:W-:Y:S01]  /*0720*/  P2R R16, PR, RZ, 0x1 ;  /* 0x00000001ff107803 */ /* 0x000fe20000000000 */
[----:B------:R-:W-:Y:S07]  /*0730*/  BRA `(.L_x_17659) ;  /* 0x0000000400507947 */ /* 0x000fee0003800000 */
.L_x_17667:
        /* <DEDUP_REMOVED lines=10> */
.L_x_17670:
        /* <DEDUP_REMOVED lines=12> */
.L_x_17669:
[----:B------:R-:W2:Y:S02]  /*08a0*/  LDG.E.U16 R0, desc[UR36][R4.64] ;  /* 0x0000002404007981 */ /* 0x000ea4000c1e1500 */
[----:B--2---:R-:W-:-:S05]  /*08b0*/  IMAD.U32 R0, R0, 0x10000, RZ ;  /* 0x0001000000007824 */ /* 0x004fca00078e00ff */
[----:B------:R-:W-:-:S04]  /*08c0*/  FSETP.NEU.FTZ.AND P0, PT, R0, RZ, PT ;  /* 0x000000ff0000720b */ /* 0x000fc80003f1d000 */
[----:B------:R-:W-:Y:S01]  /*08d0*/  P2R R16, PR, RZ, 0x1 ;  /* 0x00000001ff107803 */ /* 0x000fe20000000000 */
[----:B------:R-:W-:Y:S08]  /*08e0*/  BRA `(.L_x_17659) ;  /* 0x0000000000e47947 */ /* 0x000ff00003800000 */
.L_x_17666:
        /* <DEDUP_REMOVED lines=12> */
.L_x_17673:
[----:B------:R-:W2:Y:S02]  /*09b0*/  LDG.E.U8 R4, desc[UR36][R4.64] ;  /* 0x0000002404047981 */ /* 0x000ea4000c1e1100 */
[----:B--2---:R-:W-:-:S04]  /*09c0*/  ISETP.NE.AND P0, PT, R4, RZ, PT ;  /* 0x000000ff0400720c */ /* 0x004fc80003f05270 */
[----:B------:R-:W-:Y:S01]  /*09d0*/  P2R R16, PR, RZ, 0x1 ;  /* 0x00000001ff107803 */ /* 0x000fe20000000000 */
[----:B------:R-:W-:Y:S08]  /*09e0*/  BRA `(.L_x_17659) ;  /* 0x0000000000a47947 */ /* 0x000ff00003800000 */
.L_x_17672:
[----:B------:R-:W2:Y:S02]  /*09f0*/  LDG.E.U8 R4, desc[UR36][R4.64] ;  /* 0x0000002404047981 */ /* 0x000ea4000c1e1100 */
[----:B--2---:R-:W-:-:S04]  /*0a00*/  ISETP.NE.AND P0, PT, R4, RZ, PT ;  /* 0x000000ff0400720c */ /* 0x004fc80003f05270 */
[----:B------:R-:W-:Y:S01]  /*0a10*/  P2R R16, PR, RZ, 0x1 ;  /* 0x00000001ff107803 */ /* 0x000fe20000000000 */
[----:B------:R-:W-:Y:S08]  /*0a20*/  BRA `(.L_x_17659) ;  /* 0x0000000000947947 */ /* 0x000ff00003800000 */
.L_x_17671:
[----:B------:R-:W-:-:S09]  /*0a30*/  UISETP.NE.AND UP0, UPT, UR4, 0x1c, UPT ;  /* 0x0000001c0400788c */ /* 0x000fd2000bf05270 */
[----:B------:R-:W-:Y:S05]  /*0a40*/  BRA.U !UP0, `(.L_x_17674) ;  /* 0x0000000108807547 */ /* 0x000fea000b800000 */
[----:B------:R-:W-:-:S09]  /*0a50*/  UISETP.NE.AND UP0, UPT, UR4, 0x1d, UPT ;  /* 0x0000001d0400788c */ /* 0x000fd2000bf05270 */
[----:B------:R-:W-:Y:S05]  /*0a60*/  BRA.U !UP0, `(.L_x_17675) ;  /* 0x0000000108647547 */ /* 0x000fea000b800000 */
[----:B------:R-:W-:-:S09]  /*0a70*/  UISETP.NE.AND UP0, UPT, UR4, 0x2c, UPT ;  /* 0x0000002c0400788c */ /* 0x000fd2000bf05270 */
[----:B------:R-:W-:Y:S05]  /*0a80*/  BRA.U !UP0, `(.L_x_17676) ;  /* 0x00000001084c7547 */ /* 0x000fea000b800000 */
.L_x_17658:
        /* <DEDUP_REMOVED lines=16> */
.L_x_17677:
[----:B------:R-:W-:-:S04]  /*0b90*/  PLOP3.LUT P0, PT, PT, PT, PT, 0x8, 0x80 ;  /* 0x000000000080781c */ /* 0x000fc80003f0e170 */
[----:B------:R-:W-:Y:S01]  /*0ba0*/  P2R R16, PR, RZ, 0x1 ;  /* 0x00000001ff107803 */ /* 0x000fe20000000000 */
[----:B------:R-:W-:Y:S08]  /*0bb0*/  BRA `(.L_x_17659) ;  /* 0x0000000000307947 */ /* 0x000ff00003800000 */
.L_x_17676:
[----:B------:R-:W2:Y:S02]  /*0bc0*/  LDG.E.U8 R4, desc[UR36][R4.64] ;  /* 0x0000002404047981 */ /* 0x000ea4000c1e1100 */
[----:B--2---:R-:W-:-:S04]  /*0bd0*/  ISETP.NE.AND P0, PT, R4, RZ, PT ;  /* 0x000000ff0400720c */ /* 0x004fc80003f05270 */
[----:B------:R-:W-:Y:S01]  /*0be0*/  P2R R16, PR, RZ, 0x1 ;  /* 0x00000001ff107803 */ /* 0x000fe20000000000 */
[----:B------:R-:W-:Y:S08]  /*0bf0*/  BRA `(.L_x_17659) ;  /* 0x0000000000207947 */ /* 0x000ff00003800000 */
.L_x_17675:
[----:B------:R-:W2:Y:S02]  /*0c00*/  LDG.E.64 R4, desc[UR36][R4.64] ;  /* 0x0000002404047981 */ /* 0x000ea4000c1e1b00 */
[----:B--2---:R-:W-:-:S04]  /*0c10*/  ISETP.NE.U32.AND P0, PT, R4, RZ, PT ;  /* 0x000000ff0400720c */ /* 0x004fc80003f05070 */
[----:B------:R-:W-:-:S04]  /*0c20*/  ISETP.NE.AND.EX P0, PT, R5, RZ, PT, P0 ;  /* 0x000000ff0500720c */ /* 0x000fc80003f05300 */
[----:B------:R-:W-:Y:S01]  /*0c30*/  P2R R16, PR, RZ, 0x1 ;  /* 0x00000001ff107803 */ /* 0x000fe20000000000 */
[----:B------:R-:W-:Y:S08]  /*0c40*/  BRA `(.L_x_17659) ;  /* 0x00000000000c7947 */ /* 0x000ff00003800000 */
.L_x_17674:
[----:B------:R-:W2:Y:S02]  /*0c50*/  LDG.E R4, desc[UR36][R4.64] ;  /* 0x0000002404047981 */ /* 0x000ea4000c1e1900 */
[----:B--2---:R-:W-:-:S04]  /*0c60*/  ISETP.NE.AND P0, PT, R4, RZ, PT ;  /* 0x000000ff0400720c */ /* 0x004fc80003f05270 */
[----:B------:R-:W-:-:S09]  /*0c70*/  P2R R16, PR, RZ, 0x1 ;  /* 0x00000001ff107803 */ /* 0x000fd20000000000 */
.L_x_17659:
[----:B------:R-:W-:Y:S05]  /*0c80*/  BSYNC.RECONVERGENT B6 ;  /* 0x0000000000067941 */ /* 0x000fea0003800200 */
.L_x_17653:
[----:B------:R-:W-:-:S07]  /*0c90*/  VIADD R22, R2, 0x80 ;  /* 0x0000008002167836 */ /* 0x000fce0000000000 */
.L_x_17652:
[----:B------:R-:W-:Y:S05]  /*0ca0*/  BSYNC.RECONVERGENT B7 ;  /* 0x0000000000077941 */ /* 0x000fea0003800200 */
.L_x_17651:
        /* <DEDUP_REMOVED lines=27> */
.L_x_17684:
[----:B------:R-:W2:Y:S02]  /*0e60*/  LDG.E.U8 R4, desc[UR36][R4.64] ;  /* 0x0000002404047981 */ /* 0x000ea4000c1e1100 */
[----:B--2---:R-:W-:-:S04]  /*0e70*/  ISETP.NE.AND P0, PT, R4, RZ, PT ;  /* 0x000000ff0400720c */ /* 0x004fc80003f05270 */
[----:B------:R-:W-:Y:S01]  /*0e80*/  P2R R17, PR, RZ, 0x1 ;  /* 0x00000001ff117803 */ /* 0x000fe20000000000 */
[----:B------:R-:W-:Y:S08]  /*0e90*/  BRA `(.L_x_17686) ;  /* 0x0000000800847947 */ /* 0x000ff00003800000 */
.L_x_17683:
        /* <DEDUP_REMOVED lines=11> */
.L_x_17688:
[----:B------:R-:W2:Y:S02]  /*0f50*/  LDG.E R4, desc[UR36][R4.64] ;  /* 0x0000002404047981 */ /* 0x000ea4000c1e1900 */
[----:B--2---:R-:W-:-:S04]  /*0f60*/  ISETP.NE.AND P0, PT, R4, RZ, PT ;  /* 0x000000ff0400720c */ /* 0x004fc80003f05270 */
[----:B------:R-:W-:Y:S01]  /*0f70*/  P2R R17, PR, RZ, 0x1 ;  /* 0x00000001ff117803 */ /* 0x000fe20000000000 */
[----:B------:R-:W-:Y:S08]  /*0f80*/  BRA `(.L_x_17686) ;  /* 0x0000000800487947 */ /* 0x000ff00003800000 */
.L_x_17687:
[----:B------:R-:W2:Y:S02]  /*0f90*/  LDG.E.U16 R4, desc[UR36][R4.64] ;  /* 0x0000002404047981 */ /* 0x000ea4000c1e1500 */
[----:B--2---:R-:W-:-:S04]  /*0fa0*/  ISETP.NE.AND P0, PT, R4, RZ, PT ;  /* 0x000000ff0400720c */ /* 0x004fc80003f05270 */
[----:B------:R-:W-:Y:S01]  /*0fb0*/  P2R R17, PR, RZ, 0x1 ;  /* 0x00000001ff117803 */ /* 0x000fe20000000000 */
[----:B------:R-:W-:Y:S08]  /*0fc0*/  BRA `(.L_x_17686) ;  /* 0x0000000800387947 */ /* 0x000ff00003800000 */
.L_x_17682:
        /* <DEDUP_REMOVED lines=10> */
.L_x_17690:
[----:B------:R-:W2:Y:S02]  /*1070*/  LDG.E.U16 R0, desc[UR36][R4.64] ;  /* 0x0000002404007981 */ /* 0x000ea4000c1e1500 */
[----:B--2---:R-:W-:-:S05]  /*1080*/  HADD2.F32 R0, -RZ, R0.H0_H0 ;  /* 0x20000000ff007230 */ /* 0x004fca0000004100 */
[----:B------:R-:W-:-:S04]  /*1090*/  FSETP.NEU.FTZ.AND P0, PT, R0, RZ, PT ;  /* 0x000000ff0000720b */ /* 0x000fc80003f1d000 */
[----:B------:R-:W-:Y:S01]  /*10a0*/  P2R R17, PR, RZ, 0x1 ;  /* 0x00000001ff117803 */ /* 0x000fe20000000000 */
[----:B------:R-:W-:Y:S08]  /*10b0*/  BRA `(.L_x_17686) ;  /* 0x0000000400fc7947 */ /* 0x000ff00003800000 */
.L_x_17689:
        /* <DEDUP_REMOVED lines=12> */
.L_x_17692:
        /* <DEDUP_REMOVED lines=10> */
.L_x_17691:
[----:B------:R-:W2:Y:S02]  /*1220*/  LDG.E.64 R4, desc[UR36][R4.64] ;  /* 0x0000002404047981 */ /* 0x000ea4000c1e1b00 */
[----:B--2---:R-:W-:-:S06]  /*1230*/  DSETP.NEU.AND P0, PT, R4, RZ, PT ;  /* 0x000000ff0400722a */ /* 0x004fcc0003f0d000 */
[----:B------:R-:W-:Y:S01]  /*1240*/  P2R R17, PR, RZ, 0x1 ;  /* 0x00000001ff117803 */ /* 0x000fe20000000000 */
[----:B------:R-:W-:Y:S07]  /*1250*/  BRA `(.L_x_17686) ;  /* 0x0000000400947947 */ /* 0x000fee0003800000 */
.L_x_17681:
        /* <DEDUP_REMOVED lines=12> */
.L_x_17695:
[----:B------:R-:W2:Y:S02]  /*1320*/  LDG.E.128 R4, desc[UR36][R4.64] ;  /* 0x0000002404047981 */ /* 0x000ea4000c1e1d00 */
[----:B--2---:R-:W-:-:S06]  /*1330*/  DSETP.NEU.AND P0, PT, R6, RZ, PT ;  /* 0x000000ff0600722a */ /* 0x004fcc0003f0d000 */
[----:B------:R-:W-:-:S06]  /*1340*/  DSETP.NEU.OR P0, PT, R4, RZ, P0 ;  /* 0x000000ff0400722a */ /* 0x000fcc000070d400 */
[----:B------:R-:W-:Y:S01]  /*1350*/  P2R R17, PR, RZ, 0x1 ;  /* 0x00000001ff117803 */ /* 0x000fe20000000000 */
[----:B------:R-:W-:Y:S07]  /*1360*/  BRA `(.L_x_17686) ;  /* 0x0000000400507947 */ /* 0x000fee0003800000 */
.L_x_17694:
        /* <DEDUP_REMOVED lines=10> */
.L_x_17697:
        /* <DEDUP_REMOVED lines=12> */
.L_x_17696:
[----:B------:R-:W2:Y:S02]  /*14d0*/  LDG.E.U16 R0, desc[UR36][R4.64] ;  /* 0x0000002404007981 */ /* 0x000ea4000c1e1500 */
[----:B--2---:R-:W-:-:S05]  /*14e0*/  IMAD.U32 R0, R0, 0x10000, RZ ;  /* 0x0001000000007824 */ /* 0x004fca00078e00ff */
[----:B------:R-:W-:-:S04]  /*14f0*/  FSETP.NEU.FTZ.AND P0, PT, R0, RZ, PT ;  /* 0x000000ff0000720b */ /* 0x000fc80003f1d000 */
[----:B------:R-:W-:Y:S01]  /*1500*/  P2R R17, PR, RZ, 0x1 ;  /* 0x00000001ff117803 */ /* 0x000fe20000000000 */
[----:B------:R-:W-:Y:S08]  /*1510*/  BRA `(.L_x_17686) ;  /* 0x0000000000e47947 */ /* 0x000ff00003800000 */
.L_x_17693:
        /* <DEDUP_REMOVED lines=12> */
.L_x_17700:
[----:B------:R-:W2:Y:S02]  /*15e0*/  LDG.E.U8 R4, desc[UR36][R4.64] ;  /* 0x0000002404047981 */ /* 0x000ea4000c1e1100 */
[----:B--2---:R-:W-:-:S04]  /*15f0*/  ISETP.NE.AND P0, PT, R4, RZ, PT ;  /* 0x000000ff0400720c */ /* 0x004fc80003f05270 */
[----:B------:R-:W-:Y:S01]  /*1600*/  P2R R17, PR, RZ, 0x1 ;  /* 0x00000001ff117803 */ /* 0x000fe20000000000 */
[----:B------:R-:W-:Y:S08]  /*1610*/  BRA `(.L_x_17686) ;  /* 0x0000000000a47947 */ /* 0x000ff00003800000 */
.L_x_17699:
[----:B------:R-:W2:Y:S02]  /*1620*/  LDG.E.U8 R4, desc[UR36][R4.64] ;  /* 0x0000002404047981 */ /* 0x000ea4000c1e1100 */
[----:B--2---:R-:W-:-:S04]  /*1630*/  ISETP.NE.AND P0, PT, R4, RZ, PT ;  /* 0x000000ff0400720c */ /* 0x004fc80003f05270 */
[----:B------:R-:W-:Y:S01]  /*1640*/  P2R R17, PR, RZ, 0x1 ;  /* 0x00000001ff117803 */ /* 0x000fe20000000000 */
[----:B------:R-:W-:Y:S08]  /*1650*/  BRA `(.L_x_17686) ;  /* 0x0000000000947947 */ /* 0x000ff00003800000 */
.L_x_17698:
        /* <DEDUP_REMOVED lines=10> */
.L_x_17685:
        /* <DEDUP_REMOVED lines=16> */
.L_x_17703:
[----:B------:R-:W-:-:S04]  /*1800*/  PLOP3.LUT P0, PT, PT, PT, PT, 0x8, 0x80 ;  /* 0x000000000080781c */ /* 0x000fc80003f0e170 */
[----:B------:R-:W-:Y:S01]  /*1810*/  P2R R17, PR, RZ, 0x1 ;  /* 0x00000001ff117803 */ /* 0x000fe20000000000 */
[----:B------:R-:W-:Y:S08]  /*1820*/  BRA `(.L_x_17686) ;  /* 0x0000000000207947 */ /* 0x000ff00003800000 */
.L_x_17702:
[----:B------:R-:W2:Y:S02]  /*1830*/  LDG.E.64 R4, desc[UR36][R4.64] ;  /* 0x0000002404047981 */ /* 0x000ea4000c1e1b00 */
[----:B--2---:R-:W-:-:S04]  /*1840*/  ISETP.NE.U32.AND P0, PT, R4, RZ, PT ;  /* 0x000000ff0400720c */ /* 0x004fc80003f05070 */
[----:B------:R-:W-:-:S04]  /*1850*/  ISETP.NE.AND.EX P0, PT, R5, RZ, PT, P0 ;  /* 0x000000ff0500720c */ /* 0x000fc80003f05300 */
[----:B------:R-:W-:Y:S01]  /*1860*/  P2R R17, PR, RZ, 0x1 ;  /* 0x00000001ff117803 */ /* 0x000fe20000000000 */
[----:B------:R-:W-:Y:S08]  /*1870*/  BRA `(.L_x_17686) ;  /* 0x00000000000c7947 */ /* 0x000ff00003800000 */
.L_x_17701:
[----:B------:R-:W2:Y:S02]  /*1880*/  LDG.E R4, desc[UR36][R4.64] ;  /* 0x0000002404047981 */ /* 0x000ea4000c1e1900 */
[----:B--2---:R-:W-:-:S04]  /*1890*/  ISETP.NE.AND P0, PT, R4, RZ, PT ;  /* 0x000000ff0400720c */ /* 0x004fc80003f05270 */
[----:B------:R-:W-:-:S09]  /*18a0*/  P2R R17, PR, RZ, 0x1 ;  /* 0x00000001ff117803 */ /* 0x000fd20000000000 */
.L_x_17686:
[----:B------:R-:W-:Y:S05]  /*18b0*/  BSYNC.RECONVERGENT B6 ;  /* 0x0000000000067941 */ /* 0x000fea0003800200 */
.L_x_17680:
[----:B------:R-:W-:-:S07]  /*18c0*/  VIADD R22, R22, 0x80 ;  /* 0x0000008016167836 */ /* 0x000fce0000000000 */
.L_x_17679:
[----:B------:R-:W-:Y:S05]  /*18d0*/  BSYNC.RECONVERGENT B7 ;  /* 0x0000000000077941 */ /* 0x000fea0003800200 */
.L_x_17678:
        /* <DEDUP_REMOVED lines=27> */
.L_x_17710:
[----:B------:R-:W2:Y:S02]  /*1a90*/  LDG.E.U8 R4, desc[UR36][R4.64] ;  /* 0x0000002404047981 */ /* 0x000ea4000c1e1100 */
[----:B--2---:R-:W-:-:S04]  /*1aa0*/  ISETP.NE.AND P0, PT, R4, RZ, PT ;  /* 0x000000ff0400720c */ /* 0x004fc80003f05270 */
[----:B------:R-:W-:Y:S01]  /*1ab0*/  P2R R18, PR, RZ, 0x1 ;  /* 0x00000001ff127803 */ /* 0x000fe20000000000 */
[----:B------:R-:W-:Y:S08]  /*1ac0*/  BRA `(.L_x_17712) ;  /* 0x0000000800847947 */ /* 0x000ff00003800000 */
.L_x_17709:
        /* <DEDUP_REMOVED lines=11> */
.L_x_17714:
[----:B------:R-:W2:Y:S02]  /*1b80*/  LDG.E R4, desc[UR36][R4.64] ;  /* 0x0000002404047981 */ /* 0x000ea4000c1e1900 */
[----:B--2---:R-:W-:-:S04]  /*1b90*/  ISETP.NE.AND P0, PT, R4, RZ, PT ;  /* 0x000000ff0400720c */ /* 0x004fc80003f05270 */
[----:B------:R-:W-:Y:S01]  /*1ba0*/  P2R R18, PR, RZ, 0x1 ;  /* 0x00000001ff127803 */ /* 0x000fe20000000000 */
[----:B------:R-:W-:Y:S08]  /*1bb0*/  BRA `(.L_x_17712) ;  /* 0x0000000800487947 */ /* 0x000ff00003800000 */
.L_x_17713:
[----:B------:R-:W2:Y:S02]  /*1bc0*/  LDG.E.U16 R4, desc[UR36][R4.64] ;  /* 0x0000002404047981 */ /* 0x000ea4000c1e1500 */
[----:B--2---:R-:W-:-:S04]  /*1bd0*/  ISETP.NE.AND P0, PT, R4, RZ, PT ;  /* 0x000000ff0400720c */ /* 0x004fc80003f05270 */
[----:B------:R-:W-:Y:S01]  /*1be0*/  P2R R18, PR, RZ, 0x1 ;  /* 0x00000001ff127803 */ /* 0x000fe20000000000 */
[----:B------:R-:W-:Y:S08]  /*1bf0*/  BRA `(.L_x_17712) ;  /* 0x0000000800387947 */ /* 0x000ff00003800000 */
.L_x_17708:
        /* <DEDUP_REMOVED lines=10> */
.L_x_17716:
[----:B------:R-:W2:Y:S02]  /*1ca0*/  LDG.E.U16 R0, desc[UR36][R4.64] ;  /* 0x0000002404007981 */ /* 0x000ea4000c1e1500 */
[----:B--2---:R-:W-:-:S05]  /*1cb0*/  HADD2.F32 R0, -RZ, R0.H0_H0 ;  /* 0x20000000ff007230 */ /* 0x004fca0000004100 */
[----:B------:R-:W-:-:S04]  /*1cc0*/  FSETP.NEU.FTZ.AND P0, PT, R0, RZ, PT ;  /* 0x000000ff0000720b */ /* 0x000fc80003f1d000 */
[----:B------:R-:W-:Y:S01]  /*1cd0*/  P2R R18, PR, RZ, 0x1 ;  /* 0x00000001ff127803 */ /* 0x000fe20000000000 */
[----:B------:R-:W-:Y:S08]  /*1ce0*/  BRA `(.L_x_17712) ;  /* 0x0000000400fc7947 */ /* 0x000ff00003800000 */
.L_x_17715:
        /* <DEDUP_REMOVED lines=12> */
.L_x_17718:
        /* <DEDUP_REMOVED lines=10> */
.L_x_17717:
[----:B------:R-:W2:Y:S02]  /*1e50*/  LDG.E.64 R4, desc[UR36][R4.64] ;  /* 0x0000002404047981 */ /* 0x000ea4000c1e1b00 */
[----:B--2---:R-:W-:-:S06]  /*1e60*/  DSETP.NEU.AND P0, PT, R4, RZ, PT ;  /* 0x000000ff0400722a */ /* 0x004fcc0003f0d000 */
[----:B------:R-:W-:Y:S01]  /*1e70*/  P2R R18, PR, RZ, 0x1 ;  /* 0x00000001ff127803 */ /* 0x000fe20000000000 */
[----:B------:R-:W-:Y:S07]  /*1e80*/  BRA `(.L_x_17712) ;  /* 0x0000000400947947 */ /* 0x000fee0003800000 */
.L_x_17707:
        /* <DEDUP_REMOVED lines=12> */
.L_x_17721:
[----:B------:R-:W2:Y:S02]  /*1f50*/  LDG.E.128 R4, desc[UR36][R4.64] ;  /* 0x0000002404047981 */ /* 0x000ea4000c1e1d00 */
[----:B--2---:R-:W-:-:S06]  /*1f60*/  DSETP.NEU.AND P0, PT, R6, RZ, PT ;  /* 0x000000ff0600722a */ /* 0x004fcc0003f0d000 */
[----:B------:R-:W-:-:S06]  /*1f70*/  DSETP.NEU.OR P0, PT, R4, RZ, P0 ;  /* 0x000000ff0400722a */ /* 0x000fcc000070d400 */
[----:B------:R-:W-:Y:S01]  /*1f80*/  P2R R18, PR, RZ, 0x1 ;  /* 0x00000001ff127803 */ /* 0x000fe20000000000 */
[----:B------:R-:W-:Y:S07]  /*1f90*/  BRA `(.L_x_17712) ;  /* 0x0000000400507947 */ /* 0x000fee0003800000 */
.L_x_17720:
        /* <DEDUP_REMOVED lines=10> */
.L_x_17723:
        /* <DEDUP_REMOVED lines=12> */
.L_x_17722:
[----:B------:R-:W2:Y:S02]  /*2100*/  LDG.E.U16 R0, desc[UR36][R4.64] ;  /* 0x0000002404007981 */ /* 0x000ea4000c1e1500 */
[----:B--2---:R-:W-:-:S05]  /*2110*/  IMAD.U32 R0, R0, 0x10000, RZ ;  /* 0x0001000000007824 */ /* 0x004fca00078e00ff */
[----:B------:R-:W-:-:S04]  /*2120*/  FSETP.NEU.FTZ.AND P0, PT, R0, RZ, PT ;  /* 0x000000ff0000720b */ /* 0x000fc80003f1d000 */
[----:B------:R-:W-:Y:S01]  /*2130*/  P2R R18, PR, RZ, 0x1 ;  /* 0x00000001ff127803 */ /* 0x000fe20000000000 */
[----:B------:R-:W-:Y:S08]  /*2140*/  BRA `(.L_x_17712) ;  /* 0x0000000000e47947 */ /* 0x000ff00003800000 */
.L_x_17719:
        /* <DEDUP_REMOVED lines=12> */
.L_x_17726:
[----:B------:R-:W2:Y:S02]  /*2210*/  LDG.E.U8 R4, desc[UR36][R4.64] ;  /* 0x0000002404047981 */ /* 0x000ea4000c1e1100 */
[----:B--2---:R-:W-:-:S04]  /*2220*/  ISETP.NE.AND P0, PT, R4, RZ, PT ;  /* 0x000000ff0400720c */ /* 0x004fc80003f05270 */
[----:B------:R-:W-:Y:S01]  /*2230*/  P2R R18, PR, RZ, 0x1 ;  /* 0x00000001ff127803 */ /* 0x000fe20000000000 */
[----:B------:R-:W-:Y:S08]  /*2240*/  BRA `(.L_x_17712) ;  /* 0x0000000000a47947 */ /* 0x000ff00003800000 */
.L_x_17725:
[----:B------:R-:W2:Y:S02]  /*2250*/  LDG.E.U8 R4, desc[UR36][R4.64] ;  /* 0x0000002404047981 */ /* 0x000ea4000c1e1100 */
[----:B--2---:R-:W-:-:S04]  /*2260*/  ISETP.NE.AND P0, PT, R4, RZ, PT ;  /* 0x000000ff0400720c */ /* 0x004fc80003f05270 */
[----:B------:R-:W-:Y:S01]  /*2270*/  P2R R18, PR, RZ, 0x1 ;  /* 0x00000001ff127803 */ /* 0x000fe20000000000 */
[----:B------:R-:W-:Y:S08]  /*2280*/  BRA `(.L_x_17712) ;  /* 0x0000000000947947 */ /* 0x000ff00003800000 */
.L_x_17724:
        /* <DEDUP_REMOVED lines=10> */
.L_x_17711:
        /* <DEDUP_REMOVED lines=16> */
.L_x_17729:
[----:B------:R-:W-:-:S04]  /*2430*/  PLOP3.LUT P0, PT, PT, PT, PT, 0x8, 0x80 ;  /* 0x000000000080781c */ /* 0x000fc80003f0e170 */
[----:B------:R-:W-:Y:S01]  /*2440*/  P2R R18, PR, RZ, 0x1 ;  /* 0x00000001ff127803 */ /* 0x000fe20000000000 */
[----:B------:R-:W-:Y:S08]  /*2450*/  BRA `(.L_x_17712) ;  /* 0x0000000000207947 */ /* 0x000ff00003800000 */
.L_x_17728:
[----:B------:R-:W2:Y:S02]  /*2460*/  LDG.E.64 R4, desc[UR36][R4.64] ;  /* 0x0000002404047981 */ /* 0x000ea4000c1e1b00 */
[----:B--2---:R-:W-:-:S04]  /*2470*/  ISETP.NE.U32.AND P0, PT, R4, RZ, PT ;  /* 0x000000ff0400720c */ /* 0x004fc80003f05070 */
[----:B------:R-:W-:-:S04]  /*2480*/  ISETP.NE.AND.EX P0, PT, R5, RZ, PT, P0 ;  /* 0x000000ff0500720c */ /* 0x000fc80003f05300 */
[----:B------:R-:W-:Y:S01]  /*2490*/  P2R R18, PR, RZ, 0x1 ;  /* 0x00000001ff127803 */ /* 0x000fe20000000000 */
[----:B------:R-:W-:Y:S08]  /*24a0*/  BRA `(.L_x_17712) ;  /* 0x00000000000c7947 */ /* 0x000ff00003800000 */
.L_x_17727:
[----:B------:R-:W2:Y:S02]  /*24b0*/  LDG.E R4, desc[UR36][R4.64] ;  /* 0x0000002404047981 */ /* 0x000ea4000c1e1900 */
[----:B--2---:R-:W-:-:S04]  /*24c0*/  ISETP.NE.AND P0, PT, R4, RZ, PT ;  /* 0x000000ff0400720c */ /* 0x004fc80003f05270 */
[----:B------:R-:W-:-:S09]  /*24d0*/  P2R R18, PR, RZ, 0x1 ;  /* 0x00000001ff127803 */ /* 0x000fd20000000000 */
.L_x_17712:
[----:B------:R-:W-:Y:S05]  /*24e0*/  BSYNC.RECONVERGENT B6 ;  /* 0x0000000000067941 */ /* 0x000fea0003800200 */
.L_x_17706:
[----:B------:R-:W-:-:S07]  /*24f0*/  VIADD R22, R22, 0x80 ;  /* 0x0000008016167836 */ /* 0x000fce0000000000 */
.L_x_17705:
[----:B------:R-:W-:Y:S05]  /*2500*/  BSYNC.RECONVERGENT B7 ;  /* 0x0000000000077941 */ /* 0x000fea0003800200 */
.L_x_17704:
        /* <DEDUP_REMOVED lines=26> */
.L_x_17735:
[----:B------:R-:W2:Y:S02]  /*26b0*/  LDG.E.U8 R4, desc[UR36][R4.64] ;  /* 0x0000002404047981 */ /* 0x000ea4000c1e1100 */
[----:B--2---:R-:W-:-:S04]  /*26c0*/  ISETP.NE.AND P0, PT, R4, RZ, PT ;  /* 0x000000ff0400720c */ /* 0x004fc80003f05270 */
[----:B------:R-:W-:Y:S01]  /*26d0*/  P2R R24, PR, RZ, 0x1 ;  /* 0x00000001ff187803 */ /* 0x000fe20000000000 */
[----:B------:R-:W-:Y:S08]  /*26e0*/  BRA `(.L_x_17731) ;  /* 0x00000008007c7947 */ /* 0x000ff00003800000 */
.L_x_17734:
        /* <DEDUP_REMOVED lines=11> */
.L_x_17738:
[----:B------:R-:W2:Y:S02]  /*27a0*/  LDG.E R4, desc[UR36][R4.64] ;  /* 0x0000002404047981 */ /* 0x000ea4000c1e1900 */
[----:B--2---:R-:W-:-:S04]  /*27b0*/  ISETP.NE.AND P0, PT, R4, RZ, PT ;  /* 0x000000ff0400720c */ /* 0x004fc80003f05270 */
[----:B------:R-:W-:Y:S01]  /*27c0*/  P2R R24, PR, RZ, 0x1 ;  /* 0x00000001ff187803 */ /* 0x000fe20000000000 */
[----:B------:R-:W-:Y:S08]  /*27d0*/  BRA `(.L_x_17731) ;  /* 0x0000000800407947 */ /* 0x000ff00003800000 */
.L_x_17737:
[----:B------:R-:W2:Y:S02]  /*27e0*/  LDG.E.U16 R4, desc[UR36][R4.64] ;  /* 0x0000002404047981 */ /* 0x000ea4000c1e1500 */
[----:B--2---:R-:W-:-:S04]  /*27f0*/  ISETP.NE.AND P0, PT, R4, RZ, PT ;  /* 0x000000ff0400720c */ /* 0x004fc80003f05270 */
[----:B------:R-:W-:Y:S01]  /*2800*/  P2R R24, PR, RZ, 0x1 ;  /* 0x00000001ff187803 */ /* 0x000fe20000000000 */
[----:B------:R-:W-:Y:S08]  /*2810*/  BRA `(.L_x_17731) ;  /* 0x0000000800307947 */ /* 0x000ff00003800000 */
.L_x_17733:
        /* <DEDUP_REMOVED lines=10> */
.L_x_17740:
[----:B------:R-:W2:Y:S02]  /*28c0*/  LDG.E.U16 R0, desc[UR36][R4.64] ;  /* 0x0000002404007981 */ /* 0x000ea4000c1e1500 */
[----:B--2---:R-:W-:-:S05]  /*28d0*/  HADD2.F32 R0, -RZ, R0.H0_H0 ;  /* 0x20000000ff007230 */ /* 0x004fca0000004100 */
[----:B------:R-:W-:-:S04]  /*28e0*/  FSETP.NEU.FTZ.AND P0, PT, R0, RZ, PT ;  /* 0x000000ff0000720b */ /* 0x000fc80003f1d000 */
[----:B------:R-:W-:Y:S01]  /*28f0*/  P2R R24, PR, RZ, 0x1 ;  /* 0x00000001ff187803 */ /* 0x000fe20000000000 */
[----:B------:R-:W-:Y:S08]  /*2900*/  BRA `(.L_x_17731) ;  /* 0x0000000400f47947 */ /* 0x000ff00003800000 */
.L_x_17739:
        /* <DEDUP_REMOVED lines=12> */
.L_x_17742:
        /* <DEDUP_REMOVED lines=10> */
.L_x_17741:
[----:B------:R-:W2:Y:S02]  /*2a70*/  LDG.E.64 R4, desc[UR36][R4.64] ;  /* 0x0000002404047981 */ /* 0x000ea4000c1e1b00 */
[----:B--2---:R-:W-:-:S06]  /*2a80*/  DSETP.NEU.AND P0, PT, R4, RZ, PT ;  /* 0x000000ff0400722a */ /* 0x004fcc0003f0d000 */
[----:B------:R-:W-:Y:S01]  /*2a90*/  P2R R24, PR, RZ, 0x1 ;  /* 0x00000001ff187803 */ /* 0x000fe20000000000 */
[----:B------:R-:W-:Y:S07]  /*2aa0*/  BRA `(.L_x_17731) ;  /* 0x00000004008c7947 */ /* 0x000fee0003800000 */
.L_x_17732:
        /* <DEDUP_REMOVED lines=12> */
.L_x_17745:
[----:B------:R-:W2:Y:S02]  /*2b70*/  LDG.E.128 R4, desc[UR36][R4.64] ;  /* 0x0000002404047981 */ /* 0x000ea4000c1e1d00 */
[----:B--2---:R-:W-:-:S06]  /*2b80*/  DSETP.NEU.AND P0, PT, R6, RZ, PT ;  /* 0x000000ff0600722a */ /* 0x004fcc0003f0d000 */
[----:B------:R-:W-:-:S06]  /*2b90*/  DSETP.NEU.OR P0, PT, R4, RZ, P0 ;  /* 0x000000ff0400722a */ /* 0x000fcc000070d400 */
[----:B------:R-:W-:Y:S01]  /*2ba0*/  P2R R24, PR, RZ, 0x1 ;  /* 0x00000001ff187803 */ /* 0x000fe20000000000 */
[----:B------:R-:W-:Y:S07]  /*2bb0*/  BRA `(.L_x_17731) ;  /* 0x0000000400487947 */ /* 0x000fee0003800000 */
.L_x_17744:
        /* <DEDUP_REMOVED lines=10> */
.L_x_17747:
        /* <DEDUP_REMOVED lines=12> */
.L_x_17746:
[----:B------:R-:W2:Y:S02]  /*2d20*/  LDG.E.U16 R0, desc[UR36][R4.64] ;  /* 0x0000002404007981 */ /* 0x000ea4000c1e1500 */
[----:B--2---:R-:W-:-:S05]  /*2d30*/  IMAD.U32 R0, R0, 0x10000, RZ ;  /* 0x0001000000007824 */ /* 0x004fca00078e00ff */
[----:B------:R-:W-:-:S04]  /*2d40*/  FSETP.NEU.FTZ.AND P0, PT, R0, RZ, PT ;  /* 0x000000ff0000720b */ /* 0x000fc80003f1d000 */
[----:B------:R-:W-:Y:S01]  /*2d50*/  P2R R24, PR, RZ, 0x1 ;  /* 0x00000001ff187803 */ /* 0x000fe20000000000 */
[----:B------:R-:W-:Y:S08]  /*2d60*/  BRA `(.L_x_17731) ;  /* 0x0000000000dc7947 */ /* 0x000ff00003800000 */
.L_x_17743:
        /* <DEDUP_REMOVED lines=12> */
.L_x_17750:
[----:B------:R-:W2:Y:S02]  /*2e30*/  LDG.E.U8 R4, desc[UR36][R4.64] ;  /* 0x0000002404047981 */ /* 0x000ea4000c1e1100 */
[----:B--2---:R-:W-:-:S04]  /*2e40*/  ISETP.NE.AND P0, PT, R4, RZ, PT ;  /* 0x000000ff0400720c */ /* 0x004fc80003f05270 */
[----:B------:R-:W-:Y:S01]  /*2e50*/  P2R R24, PR, RZ, 0x1 ;  /* 0x00000001ff187803 */ /* 0x000fe20000000000 */
[----:B------:R-:W-:Y:S08]  /*2e60*/  BRA `(.L_x_17731) ;  /* 0x00000000009c7947 */ /* 0x000ff00003800000 */
.L_x_17749:
[----:B------:R-:W2:Y:S02]  /*2e70*/  LDG.E.U8 R4, desc[UR36][R4.64] ;  /* 0x0000002404047981 */ /* 0x000ea4000c1e1100 */
[----:B--2---:R-:W-:-:S04]  /*2e80*/  ISETP.NE.AND P0, PT, R4, RZ, PT ;  /* 0x000000ff0400720c */ /* 0x004fc80003f05270 */
[----:B------:R-:W-:Y:S01]  /*2e90*/  P2R R24, PR, RZ, 0x1 ;  /* 0x00000001ff187803 */ /* 0x000fe20000000000 */
[----:B------:R-:W-:Y:S08]  /*2ea0*/  BRA `(.L_x_17731) ;  /* 0x00000000008c7947 */ /* 0x000ff00003800000 */
.L_x_17748:
        /* <DEDUP_REMOVED lines=10> */
.L_x_17736:
        /* <DEDUP_REMOVED lines=16> */
.L_x_17753:
[----:B------:R-:W-:Y:S05]  /*3050*/  BRA `(.L_x_17731) ;  /* 0x0000000000207947 */ /* 0x000fea0003800000 */
.L_x_17752:
[----:B------:R-:W2:Y:S02]  /*3060*/  LDG.E.64 R4, desc[UR36][R4.64] ;  /* 0x0000002404047981 */ /* 0x000ea4000c1e1b00 */
[----:B--2---:R-:W-:-:S04]  /*3070*/  ISETP.NE.U32.AND P0, PT, R4, RZ, PT ;  /* 0x000000ff0400720c */ /* 0x004fc80003f05070 */
[----:B------:R-:W-:-:S04]  /*3080*/  ISETP.NE.AND.EX P0, PT, R5, RZ, PT, P0 ;  /* 0x000000ff0500720c */ /* 0x000fc80003f05300 */
[----:B------:R-:W-:Y:S01]  /*3090*/  P2R R24, PR, RZ, 0x1 ;  /* 0x00000001ff187803 */ /* 0x000fe20000000000 */
[----:B------:R-:W-:Y:S08]  /*30a0*/  BRA `(.L_x_17731) ;  /* 0x00000000000c7947 */ /* 0x000ff00003800000 */
.L_x_17751:
[----:B------:R-:W2:Y:S02]  /*30b0*/  LDG.E R4, desc[UR36][R4.64] ;  /* 0x0000002404047981 */ /* 0x000ea4000c1e1900 */
[----:B--2---:R-:W-:-:S04]  /*30c0*/  ISETP.NE.AND P0, PT, R4, RZ, PT ;  /* 0x000000ff0400720c */ /* 0x004fc80003f05270 */
[----:B------:R-:W-:-:S09]  /*30d0*/  P2R R24, PR, RZ, 0x1 ;  /* 0x00000001ff187803 */ /* 0x000fd20000000000 */
.L_x_17731:
[----:B------:R-:W-:Y:S05]  /*30e0*/  BSYNC.RECONVERGENT B6 ;  /* 0x0000000000067941 */ /* 0x000fea0003800200 */
.L_x_17730:
        /* <DEDUP_REMOVED lines=9> */
[----:B0-----:R-:W-:Y:S02]  /*3180*/  ISETP.NE.AND P1, PT, RZ, UR4, P1 ;  /* 0x00000004ff007c0c */ /* 0x001fe40008f25270 */
[----:B------:R-:W-:Y:S02]  /*3190*/  ISETP.NE.AND P2, PT, RZ, UR4, P2 ;  /* 0x00000004ff007c0c */ /* 0x000fe40009745270 */
[----:B------:R-:W-:Y:S02]  /*31a0*/  ISETP.NE.AND P3, PT, RZ, UR4, P3 ;  /* 0x00000004ff007c0c */ /* 0x000fe40009f65270 */
[----:B------:R-:W-:Y:S02]  /*31b0*/  ISETP.NE.AND P4, PT, RZ, UR4, P4 ;  /* 0x00000004ff007c0c */ /* 0x000fe4000a785270 */
        /* <DEDUP_REMOVED lines=27> */
.L_x_17761:
[----:B------:R1:W-:Y:S01]  /*3370*/  STG.E.U8 desc[UR36][R8.64], R11 ;  /* 0x0000000b08007986 */ /* 0x0003e2000c101124 */
[----:B------:R-:W-:Y:S05]  /*3380*/  BRA `(.L_x_17763) ;  /* 0x0000000c00087947 */ /* 0x000fea0003800000 */
.L_x_17760:
        /* <DEDUP_REMOVED lines=10> */
.L_x_17765:
[----:B------:R3:W-:Y:S01]  /*3430*/  STG.E desc[UR36][R8.64], R11 ;  /* 0x0000000b08007986 */ /* 0x0007e2000c101924 */
[----:B------:R-:W-:Y:S05]  /*3440*/  BRA `(.L_x_17763) ;  /* 0x0000000800d87947 */ /* 0x000fea0003800000 */
.L_x_17764:
[----:B------:R2:W-:Y:S01]  /*3450*/  STG.E.U16 desc[UR36][R8.64], R11 ;  /* 0x0000000b08007986 */ /* 0x0005e2000c101524 */
[----:B------:R-:W-:Y:S05]  /*3460*/  BRA `(.L_x_17763) ;  /* 0x0000000800d07947 */ /* 0x000fea0003800000 */
.L_x_17759:
        /* <DEDUP_REMOVED lines=9> */
.L_x_17767:
[----:B------:R-:W0:Y:S02]  /*3500*/  I2F.S16 R0, R11 ;  /* 0x0000000b00007306 */ /* 0x000e240000101400 */
[----:B0-----:R-:W-:-:S05]  /*3510*/  F2FP.F16.F32.PACK_AB R0, RZ, R0 ;  /* 0x00000000ff00723e */ /* 0x001fca00000000ff */
[----:B------:R0:W-:Y:S01]  /*3520*/  STG.E.U16 desc[UR36][R8.64], R0 ;  /* 0x0000000008007986 */ /* 0x0001e2000c101524 */
[----:B------:R-:W-:Y:S05]  /*3530*/  BRA `(.L_x_17763) ;  /* 0x00000008009c7947 */ /* 0x000fea0003800000 */
.L_x_17766:
        /* <DEDUP_REMOVED lines=10> */
.L_x_17769:
[----:B------:R-:W0:Y:S02]  /*35e0*/  I2F.S16 R11, R11 ;  /* 0x0000000b000b7306 */ /* 0x000e240000101400 */
[----:B0-----:R-:W-:-:S04]  /*35f0*/  F2FP.F16.F32.PACK_AB R3, RZ, R11 ;  /* 0x0000000bff03723e */ /* 0x001fc800000000ff */
[----:B------:R-:W-:-:S05]  /*3600*/  PRMT R3, R3, 0x5410, RZ ;  /* 0x0000541003037816 */ /* 0x000fca00000000ff */
[----:B------:R0:W-:Y:S01]  /*3610*/  STG.E desc[UR36][R8.64], R3 ;  /* 0x0000000308007986 */ /* 0x0001e2000c101924 */
[----:B------:R-:W-:Y:S05]  /*3620*/  BRA `(.L_x_17763) ;  /* 0x0000000800607947 */ /* 0x000fea0003800000 */
.L_x_17768:
[----:B------:R-:W0:Y:S02]  /*3630*/  I2F.F64.S16 R4, R11 ;  /* 0x0000000b00047312 */ /* 0x000e240000101c00 */
[----:B0-----:R0:W-:Y:S01]  /*3640*/  STG.E.64 desc[UR36][R8.64], R4 ;  /* 0x0000000408007986 */ /* 0x0011e2000c101b24 */
[----:B------:R-:W-:Y:S05]  /*3650*/  BRA `(.L_x_17763) ;  /* 0x0000000800547947 */ /* 0x000fea0003800000 */
.L_x_17758:
        /* <DEDUP_REMOVED lines=10> */
.L_x_17772:
[----:B------:R-:W0:Y:S01]  /*3700*/  I2F.F64.S16 R4, R11 ;  /* 0x0000000b00047312 */ /* 0x000e220000101c00 */
[----:B------:R-:W-:-:S05]  /*3710*/  CS2R R6, SRZ ;  /* 0x0000000000067805 */ /* 0x000fca000001ff00 */
[----:B0-----:R0:W-:Y:S01]  /*3720*/  STG.E.128 desc[UR36][R8.64], R4 ;  /* 0x0000000408007986 */ /* 0x0011e2000c101d24 */
[----:B------:R-:W-:Y:S05]  /*3730*/  BRA `(.L_x_17763) ;  /* 0x00000008001c7947 */ /* 0x000fea0003800000 */
.L_x_17771:
        /* <DEDUP_REMOVED lines=17> */
.L_x_17776:
[----:B------:R-:W-:Y:S05]  /*3850*/  BSYNC.RECONVERGENT B0 ;  /* 0x0000000000007941 */ /* 0x000fea0003800200 */
.L_x_17775:
[----:B------:R0:W-:Y:S01]  /*3860*/  STG.E.U8 desc[UR36][R8.64], R3 ;  /* 0x0000000308007986 */ /* 0x0001e2000c101124 */
[----:B------:R-:W-:Y:S05]  /*3870*/  BRA `(.L_x_17763) ;  /* 0x0000000400cc7947 */ /* 0x000fea0003800000 */
.L_x_17774:
        /* <DEDUP_REMOVED lines=16> */
.L_x_17773:
[----:B------:R-:W0:Y:S02]  /*3980*/  I2F.S16 R0, R11 ;  /* 0x0000000b00007306 */ /* 0x000e240000101400 */
[----:B0-----:R-:W-:-:S05]  /*3990*/  F2FP.BF16.F32.PACK_AB R0, RZ, R0 ;  /* 0x00000000ff00723e */ /* 0x001fca00000010ff */
[----:B------:R0:W-:Y:S01]  /*39a0*/  STG.E.U16 desc[UR36][R8.64], R0 ;  /* 0x0000000008007986 */ /* 0x0001e2000c101524 */
[----:B------:R-:W-:Y:S05]  /*39b0*/  BRA `(.L_x_17763) ;  /* 0x00000004007c7947 */ /* 0x000fea0003800000 */
.L_x_17770:
        /* <DEDUP_REMOVED lines=10> */
.L_x_17779:
        /* <DEDUP_REMOVED lines=12> */
.L_x_17782:
[----:B------:R-:W-:-:S04]  /*3b20*/  SHF.R.U32.HI R0, RZ, 0x14, R11 ;  /* 0x00000014ff007819 */ /* 0x000fc8000001160b */
[----:B------:R-:W-:-:S04]  /*3b30*/  LOP3.LUT R0, R0, 0x1, RZ, 0xc0, !PT ;  /* 0x0000000100007812 */ /* 0x000fc800078ec0ff */
[----:B------:R-:W-:-:S04]  /*3b40*/  IADD3 R0, PT, PT, R11, 0x487ffff, R0 ;  /* 0x0487ffff0b007810 */ /* 0x000fc80007ffe000 */
[----:B------:R-:W-:-:S04]  /*3b50*/  SHF.R.U32.HI R0, RZ, 0x14, R0 ;  /* 0x00000014ff007819 */ /* 0x000fc80000011600 */
[----:B------:R-:W-:-:S07]  /*3b60*/  LOP3.LUT R0, R0, 0xff, RZ, 0xc0, !PT ;  /* 0x000000ff00007812 */ /* 0x000fce00078ec0ff */
.L_x_17783:
[----:B------:R-:W-:-:S07]  /*3b70*/  PRMT R4, R0, 0x7610, R4 ;  /* 0x0000761000047816 */ /* 0x000fce0000000004 */
.L_x_17781:
[----:B------:R-:W-:Y:S05]  /*3b80*/  BSYNC.RECONVERGENT B0 ;  /* 0x0000000000007941 */ /* 0x000fea0003800200 */
.L_x_17780:
[----:B------:R0:W-:Y:S01]  /*3b90*/  STG.E.U8 desc[UR36][R8.64], R4 ;  /* 0x0000000408007986 */ /* 0x0001e2000c101124 */
[----:B------:R-:W-:Y:S05]  /*3ba0*/  BRA `(.L_x_17763) ;  /* 0x0000000400007947 */ /* 0x000fea0003800000 */
.L_x_17778:
        /* <DEDUP_REMOVED lines=12> */
.L_x_17786:
[----:B------:R-:W-:-:S04]  /*3c70*/  SHF.R.U32.HI R0, RZ, 0x15, R11 ;  /* 0x00000015ff007819 */ /* 0x000fc8000001160b */
[----:B------:R-:W-:-:S04]  /*3c80*/  LOP3.LUT R0, R0, 0x1, RZ, 0xc0, !PT ;  /* 0x0000000100007812 */ /* 0x000fc800078ec0ff */
[----:B------:R-:W-:-:S04]  /*3c90*/  IADD3 R0, PT, PT, R11, 0x88fffff, R0 ;  /* 0x088fffff0b007810 */ /* 0x000fc80007ffe000 */
[----:B------:R-:W-:-:S04]  /*3ca0*/  SHF.R.U32.HI R0, RZ, 0x15, R0 ;  /* 0x00000015ff007819 */ /* 0x000fc80000011600 */
[----:B------:R-:W-:-:S07]  /*3cb0*/  LOP3.LUT R0, R0, 0xff, RZ, 0xc0, !PT ;  /* 0x000000ff00007812 */ /* 0x000fce00078ec0ff */
.L_x_17787:
[----:B------:R-:W-:-:S07]  /*3cc0*/  PRMT R4, R0, 0x7610, R4 ;  /* 0x0000761000047816 */ /* 0x000fce0000000004 */
.L_x_17785:
[----:B------:R-:W-:Y:S05]  /*3cd0*/  BSYNC.RECONVERGENT B0 ;  /* 0x0000000000007941 */ /* 0x000fea0003800200 */
.L_x_17784:
[----:B------:R0:W-:Y:S01]  /*3ce0*/  STG.E.U8 desc[UR36][R8.64], R4 ;  /* 0x0000000408007986 */ /* 0x0001e2000c101124 */
[----:B------:R-:W-:Y:S05]  /*3cf0*/  BRA `(.L_x_17763) ;  /* 0x0000000000ac7947 */ /* 0x000fea0003800000 */
.L_x_17777:
[----:B------:R-:W-:-:S13]  /*3d00*/  ISETP.NE.AND P0, PT, R0, 0x1c, PT ;  /* 0x0000001c0000780c */ /* 0x000fda0003f05270 */
[----:B------:R-:W-:Y:S05]  /*3d10*/  @!P0 BRA `(.L_x_17788) ;  /* 0x0000000000a08947 */ /* 0x000fea0003800000 */
[----:B------:R-:W-:-:S13]  /*3d20*/  ISETP.NE.AND P0, PT, R0, 0x1d, PT ;  /* 0x0000001d0000780c */ /* 0x000fda0003f05270 */
[----:B------:R-:W-:Y:S05]  /*3d30*/  @!P0 BRA `(.L_x_17789) ;  /* 0x0000000000888947 */ /* 0x000fea0003800000 */
[----:B------:R-:W-:-:S13]  /*3d40*/  ISETP.NE.AND P0, PT, R0, 0x2c, PT ;  /* 0x0000002c0000780c */ /* 0x000fda0003f05270 */
[----:B------:R-:W-:Y:S05]  /*3d50*/  @!P0 BRA `(.L_x_17790) ;  /* 0x0000000000448947 */ /* 0x000fea0003800000 */
.L_x_17762:
        /* <DEDUP_REMOVED lines=16> */
.L_x_17791:
[----:B------:R-:W-:Y:S05]  /*3e60*/  BRA `(.L_x_17763) ;  /* 0x0000000000507947 */ /* 0x000fea0003800000 */
.L_x_17790:
        /* <DEDUP_REMOVED lines=15> */
.L_x_17789:
[----:B------:R-:W-:Y:S02]  /*3f60*/  IMAD.MOV.U32 R4, RZ, RZ, R11 ;  /* 0x000000ffff047224 */ /* 0x000fe400078e000b */
[----:B------:R-:W-:-:S05]  /*3f70*/  IMAD.MOV.U32 R5, RZ, RZ, RZ ;  /* 0x000000ffff057224 */ /* 0x000fca00078e00ff */
[----:B------:R0:W-:Y:S01]  /*3f80*/  STG.E.64 desc[UR36][R8.64], R4 ;  /* 0x0000000408007986 */ /* 0x0001e2000c101b24 */
[----:B------:R-:W-:Y:S05]  /*3f90*/  BRA `(.L_x_17763) ;  /* 0x0000000000047947 */ /* 0x000fea0003800000 */
.L_x_17788:
[----:B------:R0:W-:Y:S02]  /*3fa0*/  STG.E desc[UR36][R8.64], R11 ;  /* 0x0000000b08007986 */ /* 0x0001e4000c101924 */
.L_x_17763:
[----:B------:R-:W-:Y:S05]  /*3fb0*/  BSYNC.RECONVERGENT B6 ;  /* 0x0000000000067941 */ /* 0x000fea0003800200 */
.L_x_17757:
        /* <DEDUP_REMOVED lines=24> */
.L_x_17797:
[----:B------:R4:W-:Y:S01]  /*4140*/  STG.E.U8 desc[UR36][R8.64], R22 ;  /* 0x0000001608007986 */ /* 0x0009e2000c101124 */
[----:B------:R-:W-:Y:S05]  /*4150*/  BRA `(.L_x_17799) ;  /* 0x0000000c00047947 */ /* 0x000fea0003800000 */
.L_x_17796:
        /* <DEDUP_REMOVED lines=10> */
.L_x_17801:
[----:B------:R2:W-:Y:S01]  /*4200*/  STG.E desc[UR36][R8.64], R22 ;  /* 0x0000001608007986 */ /* 0x0005e2000c101924 */
[----:B------:R-:W-:Y:S05]  /*4210*/  BRA `(.L_x_17799) ;  /* 0x0000000800d47947 */ /* 0x000fea0003800000 */
.L_x_17800:
[----:B------:R0:W-:Y:S01]  /*4220*/  STG.E.U16 desc[UR36][R8.64], R22 ;  /* 0x0000001608007986 */ /* 0x0001e2000c101524 */
[----:B------:R-:W-:Y:S05]  /*4230*/  BRA `(.L_x_17799) ;  /* 0x0000000800cc7947 */ /* 0x000fea0003800000 */
.L_x_17795:
        /* <DEDUP_REMOVED lines=9> */
.L_x_17803:
[----:B------:R-:W0:Y:S02]  /*42d0*/  I2F.S16 R0, R22 ;  /* 0x0000001600007306 */ /* 0x000e240000101400 */
[----:B0-----:R-:W-:-:S05]  /*42e0*/  F2FP.F16.F32.PACK_AB R0, RZ, R0 ;  /* 0x00000000ff00723e */ /* 0x001fca00000000ff */
[----:B------:R0:W-:Y:S01]  /*42f0*/  STG.E.U16 desc[UR36][R8.64], R0 ;  /* 0x0000000008007986 */ /* 0x0001e2000c101524 */
[----:B------:R-:W-:Y:S05]  /*4300*/  BRA `(.L_x_17799) ;  /* 0x0000000800987947 */ /* 0x000fea0003800000 */
.L_x_17802:
        /* <DEDUP_REMOVED lines=10> */
.L_x_17805:
[----:B------:R-:W0:Y:S02]  /*43b0*/  I2F.S16 R22, R22 ;  /* 0x0000001600167306 */ /* 0x000e240000101400 */
[----:B0-----:R-:W-:-:S04]  /*43c0*/  F2FP.F16.F32.PACK_AB R3, RZ, R22 ;  /* 0x00000016ff03723e */ /* 0x001fc800000000ff */
[----:B------:R-:W-:-:S05]  /*43d0*/  PRMT R3, R3, 0x5410, RZ ;  /* 0x0000541003037816 */ /* 0x000fca00000000ff */
[----:B------:R0:W-:Y:S01]  /*43e0*/  STG.E desc[UR36][R8.64], R3 ;  /* 0x0000000308007986 */ /* 0x0001e2000c101924 */
[----:B------:R-:W-:Y:S05]  /*43f0*/  BRA `(.L_x_17799) ;  /* 0x00000008005c7947 */ /* 0x000fea0003800000 */
.L_x_17804:
[----:B------:R-:W0:Y:S02]  /*4400*/  I2F.F64.S16 R4, R22 ;  /* 0x0000001600047312 */ /* 0x000e240000101c00 */
[----:B0-----:R0:W-:Y:S01]  /*4410*/  STG.E.64 desc[UR36][R8.64], R4 ;  /* 0x0000000408007986 */ /* 0x0011e2000c101b24 */
[----:B------:R-:W-:Y:S05]  /*4420*/  BRA `(.L_x_17799) ;  /* 0x0000000800507947 */ /* 0x000fea0003800000 */
.L_x_17794:
        /* <DEDUP_REMOVED lines=12> */
.L_x_17809:
        /* <DEDUP_REMOVED lines=16> */
.L_x_17812:
[----:B------:R-:W-:-:S07]  /*45f0*/  PRMT R4, R0, 0x7610, R4 ;  /* 0x0000761000047816 */ /* 0x000fce0000000004 */
.L_x_17811:
[----:B------:R-:W-:Y:S05]  /*4600*/  BSYNC.RECONVERGENT B0 ;  /* 0x0000000000007941 */ /* 0x000fea0003800200 */
.L_x_17810:
[----:B------:R0:W-:Y:S01]  /*4610*/  STG.E.U8 desc[UR36][R8.64], R4 ;  /* 0x0000000408007986 */ /* 0x0001e2000c101124 */
[----:B------:R-:W-:Y:S05]  /*4620*/  BRA `(.L_x_17799) ;  /* 0x0000000400d07947 */ /* 0x000fea0003800000 */
.L_x_17808:
        /* <DEDUP_REMOVED lines=16> */
.L_x_17815:
[----:B------:R-:W-:-:S07]  /*4730*/  PRMT R4, R0, 0x7610, R4 ;  /* 0x0000761000047816 */ /* 0x000fce0000000004 */
.L_x_17814:
[----:B------:R-:W-:Y:S05]  /*4740*/  BSYNC.RECONVERGENT B0 ;  /* 0x0000000000007941 */ /* 0x000fea0003800200 */
.L_x_17813:
[----:B------:R0:W-:Y:S01]  /*4750*/  STG.E.U8 desc[UR36][R8.64], R4 ;  /* 0x0000000408007986 */ /* 0x0001e2000c101124 */
[----:B------:R-:W-:Y:S05]  /*4760*/  BRA `(.L_x_17799) ;  /* 0x0000000400807947 */ /* 0x000fea0003800000 */
.L_x_17807:
        /* <DEDUP_REMOVED lines=21> */
.L_x_17817:
[----:B------:R-:W-:Y:S02]  /*48c0*/  IMAD.MOV.U32 R4, RZ, RZ, R22 ;  /* 0x000000ffff047224 */ /* 0x000fe400078e0016 */
[----:B------:R-:W-:-:S05]  /*48d0*/  IMAD.MOV.U32 R5, RZ, RZ, RZ ;  /* 0x000000ffff057224 */ /* 0x000fca00078e00ff */
[----:B------:R0:W-:Y:S01]  /*48e0*/  STG.E.64 desc[UR36][R8.64], R4 ;  /* 0x0000000408007986 */ /* 0x0001e2000c101b24 */
[----:B------:R-:W-:Y:S05]  /*48f0*/  BRA `(.L_x_17799) ;  /* 0x00000004001c7947 */ /* 0x000fea0003800000 */
.L_x_17816:
[----:B------:R0:W-:Y:S01]  /*4900*/  STG.E desc[UR36][R8.64], R22 ;  /* 0x0000001608007986 */ /* 0x0001e2000c101924 */
[----:B------:R-:W-:Y:S05]  /*4910*/  BRA `(.L_x_17799) ;  /* 0x0000000400147947 */ /* 0x000fea0003800000 */
.L_x_17806:
        /* <DEDUP_REMOVED lines=8> */
.L_x_17819:
[----:B------:R-:W0:Y:S01]  /*49a0*/  I2F.F64.S16 R4, R22 ;  /* 0x0000001600047312 */ /* 0x000e220000101c00 */
[----:B------:R-:W-:-:S05]  /*49b0*/  CS2R R6, SRZ ;  /* 0x0000000000067805 */ /* 0x000fca000001ff00 */
[----:B0-----:R0:W-:Y:S01]  /*49c0*/  STG.E.128 desc[UR36][R8.64], R4 ;  /* 0x0000000408007986 */ /* 0x0011e2000c101d24 */
[----:B------:R-:W-:Y:S05]  /*49d0*/  BRA `(.L_x_17799) ;  /* 0x0000000000e47947 */ /* 0x000fea0003800000 */
.L_x_17818:
[----:B------:R-:W-:-:S13]  /*49e0*/  ISETP.NE.AND P0, PT, R0, 0xf, PT ;  /* 0x0000000f0000780c */ /* 0x000fda0003f05270 */
[----:B------:R-:W-:Y:S05]  /*49f0*/  @!P0 BRA `(.L_x_17820) ;  /* 0x0000000000d08947 */ /* 0x000fea0003800000 */
[----:B------:R-:W-:-:S13]  /*4a00*/  ISETP.NE.AND P0, PT, R0, 0x17, PT ;  /* 0x000000170000780c */ /* 0x000fda0003f05270 */
[----:B------:R-:W-:Y:S05]  /*4a10*/  @!P0 BRA `(.L_x_17821) ;  /* 0x0000000000848947 */ /* 0x000fea0003800000 */
[----:B------:R-:W-:-:S13]  /*4a20*/  ISETP.NE.AND P0, PT, R0, 0x18, PT ;  /* 0x000000180000780c */ /* 0x000fda0003f05270 */
[----:B------:R-:W-:Y:S05]  /*4a30*/  @!P0 BRA `(.L_x_17822) ;  /* 0x0000000000448947 */ /* 0x000fea0003800000 */
.L_x_17798:
        /* <DEDUP_REMOVED lines=16> */
.L_x_17823:
[----:B------:R-:W-:Y:S05]  /*4b40*/  BRA `(.L_x_17799) ;  /* 0x0000000000887947 */ /* 0x000fea0003800000 */
.L_x_17822:
        /* <DEDUP_REMOVED lines=11> */
.L_x_17825:
[----:B------:R-:W-:Y:S05]  /*4c00*/  BSYNC.RECONVERGENT B0 ;  /* 0x0000000000007941 */ /* 0x000fea0003800200 */
.L_x_17824:
[----:B------:R0:W-:Y:S01]  /*4c10*/  STG.E.U8 desc[UR36][R8.64], R3 ;  /* 0x0000000308007986 */ /* 0x0001e2000c101124 */
[----:B------:R-:W-:Y:S05]  /*4c20*/  BRA `(.L_x_17799) ;  /* 0x0000000000507947 */ /* 0x000fea0003800000 */
.L_x_17821:
        /* <DEDUP_REMOVED lines=12> */
.L_x_17826:
[----:B------:R-:W-:Y:S01]  /*4cf0*/  IMAD.MOV.U32 R3, RZ, RZ, 0x7f ;  /* 0x0000007fff037424 */ /* 0x000fe200078e00ff */
[----:B------:R-:W-:-:S04]  /*4d00*/  ISETP.GT.U32.AND P0, PT, R5, 0x7f800000, PT ;  /* 0x7f8000000500780c */ /* 0x000fc80003f04070 */
[----:B------:R-:W-:-:S05]  /*4d10*/  SEL R3, R3, 0x7c, P0 ;  /* 0x0000007c03037807 */ /* 0x000fca0000000000 */
[----:B------:R0:W-:Y:S01]  /*4d20*/  STG.E.U8 desc[UR36][R8.64], R3 ;  /* 0x0000000308007986 */ /* 0x0001e2000c101124 */
[----:B------:R-:W-:Y:S05]  /*4d30*/  BRA `(.L_x_17799) ;  /* 0x00000000000c7947 */ /* 0x000fea0003800000 */
.L_x_17820:
[----:B------:R-:W0:Y:S02]  /*4d40*/  I2F.S16 R0, R22 ;  /* 0x0000001600007306 */ /* 0x000e240000101400 */
[----:B0-----:R-:W-:-:S05]  /*4d50*/  F2FP.BF16.F32.PACK_AB R0, RZ, R0 ;  /* 0x00000000ff00723e */ /* 0x001fca00000010ff */
[----:B------:R0:W-:Y:S02]  /*4d60*/  STG.E.U16 desc[UR36][R8.64], R0 ;  /* 0x0000000008007986 */ /* 0x0001e4000c101524 */
.L_x_17799:
[----:B------:R-:W-:Y:S05]  /*4d70*/  BSYNC.RECONVERGENT B6 ;  /* 0x0000000000067941 */ /* 0x000fea0003800200 */
.L_x_17793:
[----:B------:R-:W-:-:S07]  /*4d80*/  VIADD R2, R2, 0x80 ;  /* 0x0000008002027836 */ /* 0x000fce0000000000 */
.L_x_17756:
[----:B------:R-:W-:-:S13]  /*4d90*/  ISETP.GE.AND P0, PT, R2, R19, PT ;  /* 0x000000130200720c */ /* 0x000fda0003f06270 */
[----:B------:R-:W-:Y:S05]  /*4da0*/  @P0 BREAK.RELIABLE B7 ;  /* 0x0000000000070942 */ /* 0x000fea0003800100 */
[----:B------:R-:W-:Y:S05]  /*4db0*/  @P0 BRA `(.L_x_17792) ;  /* 0x0000000c006c0947 */ /* 0x000fea0003800000 */
[----:B------:R-:W-:Y:S05]  /*4dc0*/  BSYNC.RELIABLE B7 ;  /* 0x0000000000077941 */ /* 0x000fea0003800100 */
.L_x_17755:
        /* <DEDUP_REMOVED lines=21> */
.L_x_17831:
[----:B------:R4:W-:Y:S01]  /*4f20*/  STG.E.U8 desc[UR36][R8.64], R18 ;  /* 0x0000001208007986 */ /* 0x0009e2000c101124 */
[----:B------:R-:W-:Y:S05]  /*4f30*/  BRA `(.L_x_17833) ;  /* 0x0000000c00047947 */ /* 0x000fea0003800000 */
.L_x_17830:
        /* <DEDUP_REMOVED lines=10> */
.L_x_17835:
[----:B------:R2:W-:Y:S01]  /*4fe0*/  STG.E desc[UR36][R8.64], R18 ;  /* 0x0000001208007986 */ /* 0x0005e2000c101924 */
[----:B------:R-:W-:Y:S05]  /*4ff0*/  BRA `(.L_x_17833) ;  /* 0x0000000800d47947 */ /* 0x000fea0003800000 */
.L_x_17834:
[----:B------:R0:W-:Y:S01]  /*5000*/  STG.E.U16 desc[UR36][R8.64], R18 ;  /* 0x0000001208007986 */ /* 0x0001e2000c101524 */
[----:B------:R-:W-:Y:S05]  /*5010*/  BRA `(.L_x_17833) ;  /* 0x0000000800cc7947 */ /* 0x000fea0003800000 */
.L_x_17829:
        /* <DEDUP_REMOVED lines=9> */
.L_x_17837:
[----:B------:R-:W0:Y:S02]  /*50b0*/  I2F.S16 R0, R18 ;  /* 0x0000001200007306 */ /* 0x000e240000101400 */
[----:B0-----:R-:W-:-:S05]  /*50c0*/  F2FP.F16.F32.PACK_AB R0, RZ, R0 ;  /* 0x00000000ff00723e */ /* 0x001fca00000000ff */
[----:B------:R0:W-:Y:S01]  /*50d0*/  STG.E.U16 desc[UR36][R8.64], R0 ;  /* 0x0000000008007986 */ /* 0x0001e2000c101524 */
[----:B------:R-:W-:Y:S05]  /*50e0*/  BRA `(.L_x_17833) ;  /* 0x0000000800987947 */ /* 0x000fea0003800000 */
.L_x_17836:
        /* <DEDUP_REMOVED lines=10> */
.L_x_17839:
[----:B------:R-:W0:Y:S02]  /*5190*/  I2F.S16 R18, R18 ;  /* 0x0000001200127306 */ /* 0x000e240000101400 */
[----:B0-----:R-:W-:-:S04]  /*51a0*/  F2FP.F16.F32.PACK_AB R3, RZ, R18 ;  /* 0x00000012ff03723e */ /* 0x001fc800000000ff */
[----:B------:R-:W-:-:S05]  /*51b0*/  PRMT R3, R3, 0x5410, RZ ;  /* 0x0000541003037816 */ /* 0x000fca00000000ff */
[----:B------:R0:W-:Y:S01]  /*51c0*/  STG.E desc[UR36][R8.64], R3 ;  /* 0x0000000308007986 */ /* 0x0001e2000c101924 */
[----:B------:R-:W-:Y:S05]  /*51d0*/  BRA `(.L_x_17833) ;  /* 0x00000008005c7947 */ /* 0x000fea0003800000 */
.L_x_17838:
[----:B------:R-:W0:Y:S02]  /*51e0*/  I2F.F64.S16 R4, R18 ;  /* 0x0000001200047312 */ /* 0x000e240000101c00 */
[----:B0-----:R0:W-:Y:S01]  /*51f0*/  STG.E.64 desc[UR36][R8.64], R4 ;  /* 0x0000000408007986 */ /* 0x0011e2000c101b24 */
[----:B------:R-:W-:Y:S05]  /*5200*/  BRA `(.L_x_17833) ;  /* 0x0000000800507947 */ /* 0x000fea0003800000 */
.L_x_17828:
        /* <DEDUP_REMOVED lines=12> */
.L_x_17843:
        /* <DEDUP_REMOVED lines=16> */
.L_x_17846:
[----:B------:R-:W-:-:S07]  /*53d0*/  PRMT R4, R0, 0x7610, R4 ;  /* 0x0000761000047816 */ /* 0x000fce0000000004 */
.L_x_17845:
[----:B------:R-:W-:Y:S05]  /*53e0*/  BSYNC.RECONVERGENT B0 ;  /* 0x0000000000007941 */ /* 0x000fea0003800200 */
.L_x_17844:
[----:B------:R0:W-:Y:S01]  /*53f0*/  STG.E.U8 desc[UR36][R8.64], R4 ;  /* 0x0000000408007986 */ /* 0x0001e2000c101124 */
[----:B------:R-:W-:Y:S05]  /*5400*/  BRA `(.L_x_17833) ;  /* 0x0000000400d07947 */ /* 0x000fea0003800000 */
.L_x_17842:
        /* <DEDUP_REMOVED lines=16> */
.L_x_17849:
[----:B------:R-:W-:-:S07]  /*5510*/  PRMT R4, R0, 0x7610, R4 ;  /* 0x0000761000047816 */ /* 0x000fce0000000004 */
.L_x_17848:
[----:B------:R-:W-:Y:S05]  /*5520*/  BSYNC.RECONVERGENT B0 ;  /* 0x0000000000007941 */ /* 0x000fea0003800200 */
.L_x_17847:
[----:B------:R0:W-:Y:S01]  /*5530*/  STG.E.U8 desc[UR36][R8.64], R4 ;  /* 0x0000000408007986 */ /* 0x0001e2000c101124 */
[----:B------:R-:W-:Y:S05]  /*5540*/  BRA `(.L_x_17833) ;  /* 0x0000000400807947 */ /* 0x000fea0003800000 */
.L_x_17841:
        /* <DEDUP_REMOVED lines=21> */
.L_x_17851:
[----:B------:R-:W-:Y:S02]  /*56a0*/  IMAD.MOV.U32 R4, RZ, RZ, R18 ;  /* 0x000000ffff047224 */ /* 0x000fe400078e0012 */
[----:B------:R-:W-:-:S05]  /*56b0*/  IMAD.MOV.U32 R5, RZ, RZ, RZ ;  /* 0x000000ffff057224 */ /* 0x000fca00078e00ff */
[----:B------:R0:W-:Y:S01]  /*56c0*/  STG.E.64 desc[UR36][R8.64], R4 ;  /* 0x0000000408007986 */ /* 0x0001e2000c101b24 */
[----:B------:R-:W-:Y:S05]  /*56d0*/  BRA `(.L_x_17833) ;  /* 0x00000004001c7947 */ /* 0x000fea0003800000 */
.L_x_17850:
[----:B------:R0:W-:Y:S01]  /*56e0*/  STG.E desc[UR36][R8.64], R18 ;  /* 0x0000001208007986 */ /* 0x0001e2000c101924 */
[----:B------:R-:W-:Y:S05]  /*56f0*/  BRA `(.L_x_17833) ;  /* 0x0000000400147947 */ /* 0x000fea0003800000 */
.L_x_17840:
        /* <DEDUP_REMOVED lines=8> */
.L_x_17853:
[----:B------:R-:W0:Y:S01]  /*5780*/  I2F.F64.S16 R4, R18 ;  /* 0x0000001200047312 */ /* 0x000e220000101c00 */
[----:B------:R-:W-:-:S05]  /*5790*/  CS2R R6, SRZ ;  /* 0x0000000000067805 */ /* 0x000fca000001ff00 */
[----:B0-----:R0:W-:Y:S01]  /*57a0*/  STG.E.128 desc[UR36][R8.64], R4 ;  /* 0x0000000408007986 */ /* 0x0011e2000c101d24 */
[----:B------:R-:W-:Y:S05]  /*57b0*/  BRA `(.L_x_17833) ;  /* 0x0000000000e47947 */ /* 0x000fea0003800000 */
.L_x_17852:
[----:B------:R-:W-:-:S13]  /*57c0*/  ISETP.NE.AND P0, PT, R0, 0xf, PT ;  /* 0x0000000f0000780c */ /* 0x000fda0003f05270 */
[----:B------:R-:W-:Y:S05]  /*57d0*/  @!P0 BRA `(.L_x_17854) ;  /* 0x0000000000d08947 */ /* 0x000fea0003800000 */
[----:B------:R-:W-:-:S13]  /*57e0*/  ISETP.NE.AND P0, PT, R0, 0x17, PT ;  /* 0x000000170000780c */ /* 0x000fda0003f05270 */
[----:B------:R-:W-:Y:S05]  /*57f0*/  @!P0 BRA `(.L_x_17855) ;  /* 0x0000000000848947 */ /* 0x000fea0003800000 */
[----:B------:R-:W-:-:S13]  /*5800*/  ISETP.NE.AND P0, PT, R0, 0x18, PT ;  /* 0x000000180000780c */ /* 0x000fda0003f05270 */
[----:B------:R-:W-:Y:S05]  /*5810*/  @!P0 BRA `(.L_x_17856) ;  /* 0x0000000000448947 */ /* 0x000fea0003800000 */
.L_x_17832:
        /* <DEDUP_REMOVED lines=16> */
.L_x_17857:
[----:B------:R-:W-:Y:S05]  /*5920*/  BRA `(.L_x_17833) ;  /* 0x0000000000887947 */ /* 0x000fea0003800000 */
.L_x_17856:
        /* <DEDUP_REMOVED lines=11> */
.L_x_17859:
[----:B------:R-:W-:Y:S05]  /*59e0*/  BSYNC.RECONVERGENT B0 ;  /* 0x0000000000007941 */ /* 0x000fea0003800200 */
.L_x_17858:
[----:B------:R0:W-:Y:S01]  /*59f0*/  STG.E.U8 desc[UR36][R8.64], R3 ;  /* 0x0000000308007986 */ /* 0x0001e2000c101124 */
[----:B------:R-:W-:Y:S05]  /*5a00*/  BRA `(.L_x_17833) ;  /* 0x0000000000507947 */ /* 0x000fea0003800000 */
.L_x_17855:
        /* <DEDUP_REMOVED lines=12> */
.L_x_17860:
[----:B------:R-:W-:Y:S01]  /*5ad0*/  IMAD.MOV.U32 R3, RZ, RZ, 0x7f ;  /* 0x0000007fff037424 */ /* 0x000fe200078e00ff */
[----:B------:R-:W-:-:S04]  /*5ae0*/  ISETP.GT.U32.AND P0, PT, R5, 0x7f800000, PT ;  /* 0x7f8000000500780c */ /* 0x000fc80003f04070 */
[----:B------:R-:W-:-:S05]  /*5af0*/  SEL R3, R3, 0x7c, P0 ;  /* 0x0000007c03037807 */ /* 0x000fca0000000000 */
[----:B------:R0:W-:Y:S01]  /*5b00*/  STG.E.U8 desc[UR36][R8.64], R3 ;  /* 0x0000000308007986 */ /* 0x0001e2000c101124 */
[----:B------:R-:W-:Y:S05]  /*5b10*/  BRA `(.L_x_17833) ;  /* 0x00000000000c7947 */ /* 0x000fea0003800000 */
.L_x_17854:
[----:B------:R-:W0:Y:S02]  /*5b20*/  I2F.S16 R0, R18 ;  /* 0x0000001200007306 */ /* 0x000e240000101400 */
[----:B0-----:R-:W-:-:S05]  /*5b30*/  F2FP.BF16.F32.PACK_AB R0, RZ, R0 ;  /* 0x00000000ff00723e */ /* 0x001fca00000010ff */
[----:B------:R0:W-:Y:S02]  /*5b40*/  STG.E.U16 desc[UR36][R8.64], R0 ;  /* 0x0000000008007986 */ /* 0x0001e4000c101524 */
.L_x_17833:
[----:B------:R-:W-:Y:S05]  /*5b50*/  BSYNC.RECONVERGENT B6 ;  /* 0x0000000000067941 */ /* 0x000fea0003800200 */
.L_x_17827:
[----:B------:R-:W-:-:S07]  /*5b60*/  VIADD R2, R2, 0x80 ;  /* 0x0000008002027836 */ /* 0x000fce0000000000 */
.L_x_17792:
[----:B------:R-:W-:Y:S05]  /*5b70*/  BSYNC.RECONVERGENT B8 ;  /* 0x0000000000087941 */ /* 0x000fea0003800200 */
.L_x_17754:
        /* <DEDUP_REMOVED lines=21> */
.L_x_17864:
[----:B------:R-:W-:Y:S01]  /*5cd0*/  STG.E.U8 desc[UR36][R2.64], R16 ;  /* 0x0000001002007986 */ /* 0x000fe2000c101124 */
[----:B------:R-:W-:Y:S05]  /*5ce0*/  EXIT ;  /* 0x000000000000794d */ /* 0x000fea0003800000 */
.L_x_17863:
        /* <DEDUP_REMOVED lines=9> */
.L_x_17867:
[----:B------:R-:W-:Y:S01]  /*5d80*/  STG.E desc[UR36][R2.64], R16 ;  /* 0x0000001002007986 */ /* 0x000fe2000c101924 */
[----:B------:R-:W-:Y:S05]  /*5d90*/  EXIT ;  /* 0x000000000000794d */ /* 0x000fea0003800000 */
.L_x_17866:
[----:B------:R-:W-:Y:S01]  /*5da0*/  STG.E.U16 desc[UR36][R2.64], R16 ;  /* 0x0000001002007986 */ /* 0x000fe2000c101524 */
[----:B------:R-:W-:Y:S05]  /*5db0*/  EXIT ;  /* 0x000000000000794d */ /* 0x000fea0003800000 */
.L_x_17862:
        /* <DEDUP_REMOVED lines=9> */
.L_x_17869:
[----:B------:R-:W0:Y:S02]  /*5e50*/  I2F.S16 R0, R16 ;  /* 0x0000001000007306 */ /* 0x000e240000101400 */
[----:B0-----:R-:W-:-:S05]  /*5e60*/  F2FP.F16.F32.PACK_AB R0, RZ, R0 ;  /* 0x00000000ff00723e */ /* 0x001fca00000000ff */
[----:B------:R-:W-:Y:S01]  /*5e70*/  STG.E.U16 desc[UR36][R2.64], R0 ;  /* 0x0000000002007986 */ /* 0x000fe2000c101524 */
[----:B------:R-:W-:Y:S05]  /*5e80*/  EXIT ;  /* 0x000000000000794d */ /* 0x000fea0003800000 */
.L_x_17868:
        /* <DEDUP_REMOVED lines=10> */
.L_x_17871:
[----:B------:R-:W0:Y:S02]  /*5f30*/  I2F.S16 R16, R16 ;  /* 0x0000001000107306 */ /* 0x000e240000101400 */
[----:B0-----:R-:W-:-:S04]  /*5f40*/  F2FP.F16.F32.PACK_AB R5, RZ, R16 ;  /* 0x00000010ff05723e */ /* 0x001fc800000000ff */
[----:B------:R-:W-:-:S05]  /*5f50*/  PRMT R5, R5, 0x5410, RZ ;  /* 0x0000541005057816 */ /* 0x000fca00000000ff */
[----:B------:R-:W-:Y:S01]  /*5f60*/  STG.E desc[UR36][R2.64], R5 ;  /* 0x0000000502007986 */ /* 0x000fe2000c101924 */
[----:B------:R-:W-:Y:S05]  /*5f70*/  EXIT ;  /* 0x000000000000794d */ /* 0x000fea0003800000 */
.L_x_17870:
[----:B------:R-:W0:Y:S02]  /*5f80*/  I2F.F64.S16 R16, R16 ;  /* 0x0000001000107312 */ /* 0x000e240000101c00 */
[----:B0-----:R-:W-:Y:S01]  /*5f90*/  STG.E.64 desc[UR36][R2.64], R16 ;  /* 0x0000001002007986 */ /* 0x001fe2000c101b24 */
[----:B------:R-:W-:Y:S05]  /*5fa0*/  EXIT ;  /* 0x000000000000794d */ /* 0x000fea0003800000 */
.L_x_17861:
        /* <DEDUP_REMOVED lines=12> */
.L_x_17875:
        /* <DEDUP_REMOVED lines=17> */
.L_x_17877:
[----:B------:R-:W-:Y:S05]  /*6180*/  BSYNC.RECONVERGENT B0 ;  /* 0x0000000000007941 */ /* 0x000fea0003800200 */
.L_x_17876:
[----:B------:R-:W-:Y:S01]  /*6190*/  STG.E.U8 desc[UR36][R2.64], R0 ;  /* 0x0000000002007986 */ /* 0x000fe2000c101124 */
[----:B------:R-:W-:Y:S05]  /*61a0*/  EXIT ;  /* 0x000000000000794d */ /* 0x000fea0003800000 */
.L_x_17874:
        /* <DEDUP_REMOVED lines=17> */
.L_x_17879:
[----:B------:R-:W-:Y:S05]  /*62c0*/  BSYNC.RECONVERGENT B0 ;  /* 0x0000000000007941 */ /* 0x000fea0003800200 */
.L_x_17878:
[----:B------:R-:W-:Y:S01]  /*62d0*/  STG.E.U8 desc[UR36][R2.64], R0 ;  /* 0x0000000002007986 */ /* 0x000fe2000c101124 */
[----:B------:R-:W-:Y:S05]  /*62e0*/  EXIT ;  /* 0x000000000000794d */ /* 0x000fea0003800000 */
.L_x_17873:
        /* <DEDUP_REMOVED lines=21> */
.L_x_17881:
[----:B------:R-:W-:-:S05]  /*6440*/  IMAD.MOV.U32 R17, RZ, RZ, RZ ;  /* 0x000000ffff117224 */ /* 0x000fca00078e00ff */
[----:B------:R-:W-:Y:S01]  /*6450*/  STG.E.64 desc[UR36][R2.64], R16 ;  /* 0x0000001002007986 */ /* 0x000fe2000c101b24 */
[----:B------:R-:W-:Y:S05]  /*6460*/  EXIT ;  /* 0x000000000000794d */ /* 0x000fea0003800000 */
.L_x_17880:
[----:B------:R-:W-:Y:S01]  /*6470*/  STG.E desc[UR36][R2.64], R16 ;  /* 0x0000001002007986 */ /* 0x000fe2000c101924 */
[----:B------:R-:W-:Y:S05]  /*6480*/  EXIT ;  /* 0x000000000000794d */ /* 0x000fea0003800000 */
.L_x_17872:
        /* <DEDUP_REMOVED lines=8> */
.L_x_17883:
[----:B------:R-:W0:Y:S01]  /*6510*/  I2F.F64.S16 R16, R16 ;  /* 0x0000001000107312 */ /* 0x000e220000101c00 */
[----:B--23--:R-:W-:-:S05]  /*6520*/  CS2R R18, SRZ ;  /* 0x0000000000127805 */ /* 0x00cfca000001ff00 */
[----:B0-----:R-:W-:Y:S01]  /*6530*/  STG.E.128 desc[UR36][R2.64], R16 ;  /* 0x0000001002007986 */ /* 0x001fe2000c101d24 */
[----:B------:R-:W-:Y:S05]  /*6540*/  EXIT ;  /* 0x000000000000794d */ /* 0x000fea0003800000 */
.L_x_17882:
[----:B------:R-:W-:-:S13]  /*6550*/  ISETP.NE.AND P0, PT, R0, 0xf, PT ;  /* 0x0000000f0000780c */ /* 0x000fda0003f05270 */
[----:B------:R-:W-:Y:S05]  /*6560*/  @!P0 BRA `(.L_x_17884) ;  /* 0x0000000000d48947 */ /* 0x000fea0003800000 */
[----:B------:R-:W-:-:S13]  /*6570*/  ISETP.NE.AND P0, PT, R0, 0x17, PT ;  /* 0x000000170000780c */ /* 0x000fda0003f05270 */
[----:B------:R-:W-:Y:S05]  /*6580*/  @!P0 BRA `(.L_x_17885) ;  /* 0x0000000000848947 */ /* 0x000fea0003800000 */
[----:B------:R-:W-:-:S13]  /*6590*/  ISETP.NE.AND P0, PT, R0, 0x18, PT ;  /* 0x000000180000780c */ /* 0x000fda0003f05270 */
[----:B------:R-:W-:Y:S05]  /*65a0*/  @!P0 BRA `(.L_x_17886) ;  /* 0x0000000000448947 */ /* 0x000fea0003800000 */
.L_x_17865:
        /* <DEDUP_REMOVED lines=16> */
.L_x_17887:
[----:B------:R-:W-:Y:S05]  /*66b0*/  EXIT ;  /* 0x000000000000794d */ /* 0x000fea0003800000 */
.L_x_17886:
        /* <DEDUP_REMOVED lines=11> */
.L_x_17889:
[----:B------:R-:W-:Y:S05]  /*6770*/  BSYNC.RECONVERGENT B0 ;  /* 0x0000000000007941 */ /* 0x000fea0003800200 */
.L_x_17888:
[----:B------:R-:W-:Y:S01]  /*6780*/  STG.E.U8 desc[UR36][R2.64], R5 ;  /* 0x0000000502007986 */ /* 0x000fe2000c101124 */
[----:B------:R-:W-:Y:S05]  /*6790*/  EXIT ;  /* 0x000000000000794d */ /* 0x000fea0003800000 */
.L_x_17885:
        /* <DEDUP_REMOVED lines=13> */
.L_x_17890:
[----:B------:R-:W-:Y:S01]  /*6870*/  IMAD.MOV.U32 R5, RZ, RZ, 0x7f ;  /* 0x0000007fff057424 */ /* 0x000fe200078e00ff */
[----:B------:R-:W-:-:S04]  /*6880*/  ISETP.GT.U32.AND P0, PT, R7, 0x7f800000, PT ;  /* 0x7f8000000700780c */ /* 0x000fc80003f04070 */
[----:B------:R-:W-:-:S05]  /*6890*/  SEL R5, R5, 0x7c, P0 ;  /* 0x0000007c05057807 */ /* 0x000fca0000000000 */
[----:B------:R-:W-:Y:S01]  /*68a0*/  STG.E.U8 desc[UR36][R2.64], R5 ;  /* 0x0000000502007986 */ /* 0x000fe2000c101124 */
[----:B------:R-:W-:Y:S05]  /*68b0*/  EXIT ;  /* 0x000000000000794d */ /* 0x000fea0003800000 */
.L_x_17884:
[----:B------:R-:W0:Y:S02]  /*68c0*/  I2F.S16 R0, R16 ;  /* 0x0000001000007306 */ /* 0x000e240000101400 */
[----:B0-----:R-:W-:-:S05]  /*68d0*/  F2FP.BF16.F32.PACK_AB R0, RZ, R0 ;  /* 0x00000000ff00723e */ /* 0x001fca00000010ff */
[----:B------:R-:W-:Y:S01]  /*68e0*/  STG.E.U16 desc[UR36][R2.64], R0 ;  /* 0x0000000002007986 */ /* 0x000fe2000c101524 */
[----:B------:R-:W-:Y:S05]  /*68f0*/  EXIT ;  /* 0x000000000000794d */ /* 0x000fea0003800000 */
.L_x_17891:
        /* <DEDUP_REMOVED lines=16> */
.L_x_26286:


//--------------------- .text._ZN2at6native18elementwise_kernelILi128ELi4EZNS0_22gpu_kernel_impl_nocastINS0_13AUnaryFunctorIbbbNS0_17BitwiseAndFunctorIbEEEEEEvRNS_18TensorIteratorBaseERKT_EUliE_EEviT1_ --------------------------
	.section	.text._ZN2at6native18elementwise_kernelILi128ELi4EZNS0_22gpu_kernel_impl_nocastINS0_13AUnaryFunctorIbbbNS0_17BitwiseAndFunctorIbEEEEEEvRNS_18TensorIteratorBaseERKT_EUliE_EEviT1_,"ax",@progbits
	.align	128
        .global         _ZN2at6native18elementwise_kernelILi128ELi4EZNS0_22gpu_kernel_impl_nocastINS0_13AUnaryFunctorIbbbNS0_17BitwiseAndFunctorIbEEEEEEvRNS_18TensorIteratorBaseERKT_EUliE_EEviT1_
        .type           _ZN2at6native18elementwise_kernelILi128ELi4EZNS0_22gpu_kernel_impl_nocastINS0_13AUnaryFunctorIbbbNS0_17BitwiseAndFunctorIbEEEEEEvRNS_18TensorIteratorBaseERKT_EUliE_EEviT1_,@function
        .size           _ZN2at6native18elementwise_kernelILi128ELi4EZNS0_22gpu_kernel_impl_nocastINS0_13AUnaryFunctorIbbbNS0_17BitwiseAndFunctorIbEEEEEEvRNS_18TensorIteratorBaseERKT_EUliE_EEviT1_,(.L_x_26287 - _ZN2at6native18elementwise_kernelILi128ELi4EZNS0_22gpu_kernel_impl_nocastINS0_13AUnaryFunctorIbbbNS0_17BitwiseAndFunctorIbEEEEEEvRNS_18TensorIteratorBaseERKT_EUliE_EEviT1_)
        .other          _ZN2at6native18elementwise_kernelILi128ELi4EZNS0_22gpu_kernel_impl_nocastINS0_13AUnaryFunctorIbbbNS0_17BitwiseAndFunctorIbEEEEEEvRNS_18TensorIteratorBaseERKT_EUliE_EEviT1_,@"STO_CUDA_ENTRY STV_DEFAULT"
_ZN2at6native18elementwise_kernelILi128ELi4EZNS0_22gpu_kernel_impl_nocastINS0_13AUnaryFunctorIbbbNS0_17BitwiseAndFunctorIbEEEEEEvRNS_18TensorIteratorBaseERKT_EUliE_EEviT1_:
.text._ZN2at6native18elementwise_kernelILi128ELi4EZNS0_22gpu_kernel_impl_nocastINS0_13AUnaryFunctorIbbbNS0_17BitwiseAndFunctorIbEEEEEEvRNS_18TensorIteratorBaseERKT_EUliE_EEviT1_:
        /* <DEDUP_REMOVED lines=18> */
[----:B------:R-:W-:Y:S02]  /*0120*/  IADD3 R3, PT, PT, R3, 0x80, RZ ;  /* 0x0000008003037810 */ /* 0x000fe40007ffe0ff */
[----:B--2---:R-:W-:-:S04]  /*0130*/  ISETP.NE.AND P0, PT, R4, RZ, PT ;  /* 0x000000ff0400720c */ /* 0x004fc80003f05270 */
[----:B------:R-:W-:-:S04]  /*0140*/  ISETP.NE.AND P0, PT, RZ, UR5, P0 ;  /* 0x00000005ff007c0c */ /* 0x000fc80008705270 */
        /* <DEDUP_REMOVED lines=9> */
[----:B--2---:R-:W-:-:S04]  /*01e0*/  ISETP.NE.AND P0, PT, R4, RZ, PT ;  /* 0x000000ff0400720c */ /* 0x004fc80003f05270 */
[----:B------:R-:W-:-:S04]  /*01f0*/  ISETP.NE.AND P0, PT, RZ, UR5, P0 ;  /* 0x00000005ff007c0c */ /* 0x000fc80008705270 */
[----:B------:R-:W-:-:S05]  /*0200*/  SEL R9, RZ, 0x1, !P0 ;  /* 0x00000001ff097807 */ /* 0x000fca0004000000 */
[----:B0-----:R0:W-:Y:S04]  /*0210*/  STG.E.U8 desc[UR6][R6.64], R9 ;  /* 0x0000000906007986 */ /* 0x0011e8000c101106 */
.L_x_17895:
[----:B------:R-:W-:-:S13]  /*0220*/  ISETP.GE.AND P0, PT, R3, UR4, PT ;  /* 0x0000000403007c0c */ /* 0x000fda000bf06270 */
[----:B------:R-:W-:Y:S05]  /*0230*/  @P0 BREAK.RELIABLE B1 ;  /* 0x0000000000010942 */ /* 0x000fea0003800100 */
[----:B------:R-:W-:Y:S05]  /*0240*/  @P0 BRA `(.L_x_17896) ;  /* 0x0000000000240947 */ /* 0x000fea0003800000 */
[----:B------:R-:W-:Y:S05]  /*0250*/  BSYNC.RELIABLE B1 ;  /* 0x0000000000017941 */ /* 0x000fea0003800100 */
.L_x_17894:
        /* <DEDUP_REMOVED lines=8> */
.L_x_17896:
[----:B------:R-:W-:Y:S05]  /*02e0*/  BSYNC.RECONVERGENT B0 ;  /* 0x0000000000007941 */ /* 0x000fea0003800200 */
.L_x_17893:
[----:B------:R-:W-:Y:S05]  /*02f0*/  WARPSYNC.ALL ;  /* 0x0000000000007948 */ /* 0x000fea0003800000 */
[----:B------:R-:W-:-:S13]  /*0300*/  ISETP.GE.AND P0, PT, R3, UR4, PT ;  /* 0x0000000403007c0c */ /* 0x000fda000bf06270 */
[----:B------:R-:W-:Y:S05]  /*0310*/  @P0 EXIT ;  /* 0x000000000000094d */ /* 0x000fea0003800000 */
[----:B------:R-:W2:Y:S02]  /*0320*/  LDC.64 R2, c[0x0][0x588] ;  /* 0x00016200ff027b82 */ /* 0x000ea40000000a00 */
[----:B--2---:R-:W2:Y:S06]  /*0330*/  LDG.E.U8 R2, desc[UR6][R2.64] ;  /* 0x0000000602027981 */ /* 0x004eac000c1e1100 */
[----:B------:R-:W3:Y:S01]  /*0340*/  LDC.64 R4, c[0x0][0x580] ;  /* 0x00016000ff047b82 */ /* 0x000ee20000000a00 */
[----:B--2---:R-:W-:-:S04]  /*0350*/  ISETP.NE.AND P0, PT, R2, RZ, PT ;  /* 0x000000ff0200720c */ /* 0x004fc80003f05270 */
[----:B------:R-:W-:-:S04]  /*0360*/  ISETP.NE.AND P0, PT, RZ, UR5, P0 ;  /* 0x00000005ff007c0c */ /* 0x000fc80008705270 */
[----:B01----:R-:W-:-:S05]  /*0370*/  SEL R7, RZ, 0x1, !P0 ;  /* 0x00000001ff077807 */ /* 0x003fca0004000000 */
[----:B---3--:R-:W-:Y:S01]  /*0380*/  STG.E.U8 desc[UR6][R4.64], R7 ;  /* 0x0000000704007986 */ /* 0x008fe2000c101106 */
[----:B------:R-:W-:Y:S05]  /*0390*/  EXIT ;  /* 0x000000000000794d */ /* 0x000fea0003800000 */
.L_x_17892:
        /* <DEDUP_REMOVED lines=9> */
[----:B------:R-:W-:Y:S02]  /*0430*/  HFMA2 R4, -RZ, RZ, 0, 0 ;  /* 0x00000000ff047431 */ /* 0x000fe400000001ff */
[----:B------:R-:W-:Y:S01]  /*0440*/  IMAD.MOV.U32 R5, RZ, RZ, R3 ;  /* 0x000000ffff057224 */ /* 0x000fe200078e0003 */
        /* <DEDUP_REMOVED lines=290> */
[----:B-1----:R-:W-:Y:S02]  /*1670*/  IMAD R5, R6, UR8, R5 ;  /* 0x0000000806057c24 */ /* 0x002fe4000f8e0205 */
[----:B0-----:R-:W-:Y:S02]  /*1680*/  @P0 IMAD R10, R10, R17, R11 ;  /* 0x000000110a0a0224 */ /* 0x001fe400078e020b */
[----:B------:R-:W-:Y:S02]  /*1690*/  IMAD R4, R6, UR9, R4 ;  /* 0x0000000906047c24 */ /* 0x000fe4000f8e0204 */
[C---:B---3--:R-:W-:Y:S02]  /*16a0*/  @P0 IMAD R5, R10.reuse, R8, R5 ;  /* 0x000000080a050224 */ /* 0x048fe400078e0205 */
[----:B------:R-:W-:-:S07]  /*16b0*/  @P0 IMAD R4, R10, R9, R4 ;  /* 0x000000090a040224 */ /* 0x000fce00078e0204 */
.L_x_17900:
[----:B------:R-:W0:Y:S02]  /*16c0*/  LDCU.128 UR8, c[0x0][0x580] ;  /* 0x0000b000ff0877ac */ /* 0x000e240008000c00 */
[----:B0-----:R-:W-:-:S04]  /*16d0*/  IADD3 R6, P0, PT, R4, UR10, RZ ;  /* 0x0000000a04067c10 */ /* 0x001fc8000ff1e0ff */
[----:B------:R-:W-:-:S05]  /*16e0*/  IADD3.X R7, PT, PT, RZ, UR11, RZ, P0, !PT ;  /* 0x0000000bff077c10 */ /* 0x000fca00087fe4ff */
[----:B------:R-:W2:Y:S01]  /*16f0*/  LDG.E.U8 R6, desc[UR6][R6.64] ;  /* 0x0000000606067981 */ /* 0x000ea2000c1e1100 */
[----:B------:R-:W-:Y:S02]  /*1700*/  IADD3 R4, P1, PT, R5, UR8, RZ ;  /* 0x0000000805047c10 */ /* 0x000fe4000ff3e0ff */
[----:B------:R-:W-:Y:S02]  /*1710*/  IADD3 R3, PT, PT, R3, 0x80, RZ ;  /* 0x0000008003037810 */ /* 0x000fe40007ffe0ff */
[----:B------:R-:W-:Y:S02]  /*1720*/  IADD3.X R5, PT, PT, RZ, UR9, RZ, P1, !PT ;  /* 0x00000009ff057c10 */ /* 0x000fe40008ffe4ff */
[----:B--2---:R-:W-:-:S04]  /*1730*/  ISETP.NE.AND P0, PT, R6, RZ, PT ;  /* 0x000000ff0600720c */ /* 0x004fc80003f05270 */
[----:B------:R-:W-:-:S04]  /*1740*/  ISETP.NE.AND P0, PT, RZ, UR5, P0 ;  /* 0x00000005ff007c0c */ /* 0x000fc80008705270 */
        /* <DEDUP_REMOVED lines=303> */
.L_x_17902:
[----:B------:R-:W0:Y:S02]  /*2a40*/  LDCU.128 UR8, c[0x0][0x580] ;  /* 0x0000b000ff0877ac */ /* 0x000e240008000c00 */
[----:B0-----:R-:W-:-:S04]  /*2a50*/  IADD3 R6, P0, PT, R4, UR10, RZ ;  /* 0x0000000a04067c10 */ /* 0x001fc8000ff1e0ff */
[----:B------:R-:W-:-:S05]  /*2a60*/  IADD3.X R7, PT, PT, RZ, UR11, RZ, P0, !PT ;  /* 0x0000000bff077c10 */ /* 0x000fca00087fe4ff */
[----:B------:R-:W2:Y:S01]  /*2a70*/  LDG.E.U8 R6, desc[UR6][R6.64] ;  /* 0x0000000606067981 */ /* 0x000ea2000c1e1100 */
[----:B------:R-:W-:Y:S02]  /*2a80*/  IADD3 R4, P1, PT, R5, UR8, RZ ;  /* 0x0000000805047c10 */ /* 0x000fe4000ff3e0ff */
[----:B------:R-:W-:-:S03]  /*2a90*/  IADD3 R3, PT, PT, R3, 0x80, RZ ;  /* 0x0000008003037810 */ /* 0x000fc60007ffe0ff */
[----:B------:R-:W-:Y:S01]  /*2aa0*/  IMAD.X R5, RZ, RZ, UR9, P1 ;  /* 0x00000009ff057e24 */ /* 0x000fe200088e06ff */
[----:B--2---:R-:W-:-:S04]  /*2ab0*/  ISETP.NE.AND P0, PT, R6, RZ, PT ;  /* 0x000000ff0600720c */ /* 0x004fc80003f05270 */
[----:B------:R-:W-:-:S04]  /*2ac0*/  ISETP.NE.AND P0, PT, RZ, UR5, P0 ;  /* 0x00000005ff007c0c */ /* 0x000fc80008705270 */
[----:B------:R-:W-:-:S05]  /*2ad0*/  SEL R9, RZ, 0x1, !P0 ;  /* 0x00000001ff097807 */ /* 0x000fca0004000000 */
[----:B------:R0:W-:Y:S04]  /*2ae0*/  STG.E.U8 desc[UR6][R4.64], R9 ;  /* 0x0000000904007986 */ /* 0x0001e8000c101106 */
.L_x_17899:
[----:B------:R-:W-:-:S13]  /*2af0*/  ISETP.GE.AND P0, PT, R3, UR4, PT ;  /* 0x0000000403007c0c */ /* 0x000fda000bf06270 */
[----:B------:R-:W-:Y:S05]  /*2b00*/  @P0 BREAK.RELIABLE B1 ;  /* 0x0000000000010942 */ /* 0x000fea0003800100 */
[----:B------:R-:W-:Y:S05]  /*2b10*/  @P0 BRA `(.L_x_17901) ;  /* 0x0000001000d80947 */ /* 0x000fea0003800000 */
[----:B------:R-:W-:Y:S05]  /*2b20*/  BSYNC.RELIABLE B1 ;  /* 0x0000000000017941 */ /* 0x000fea0003800100 */
.L_x_17898:
        /* <DEDUP_REMOVED lines=298> */
.L_x_17903:
[----:B------:R-:W0:Y:S02]  /*3dd0*/  LDCU.128 UR8, c[0x0][0x580] ;  /* 0x0000b000ff0877ac */ /* 0x000e240008000c00 */
[----:B0-----:R-:W-:-:S05]  /*3de0*/  IADD3 R6, P0, PT, R4, UR10, RZ ;  /* 0x0000000a04067c10 */ /* 0x001fca000ff1e0ff */
[----:B------:R-:W-:-:S05]  /*3df0*/  IMAD.X R7, RZ, RZ, UR11, P0 ;  /* 0x0000000bff077e24 */ /* 0x000fca00080e06ff */
[----:B------:R-:W2:Y:S01]  /*3e00*/  LDG.E.U8 R6, desc[UR6][R6.64] ;  /* 0x0000000606067981 */ /* 0x000ea2000c1e1100 */
[----:B------:R-:W-:Y:S02]  /*3e10*/  IADD3 R4, P1, PT, R5, UR8, RZ ;  /* 0x0000000805047c10 */ /* 0x000fe4000ff3e0ff */
[----:B------:R-:W-:Y:S02]  /*3e20*/  IADD3 R3, PT, PT, R3, 0x80, RZ ;  /* 0x0000008003037810 */ /* 0x000fe40007ffe0ff */
[----:B------:R-:W-:Y:S02]  /*3e30*/  IADD3.X R5, PT, PT, RZ, UR9, RZ, P1, !PT ;  /* 0x00000009ff057c10 */ /* 0x000fe40008ffe4ff */
[----:B--2---:R-:W-:-:S04]  /*3e40*/  ISETP.NE.AND P0, PT, R6, RZ, PT ;  /* 0x000000ff0600720c */ /* 0x004fc80003f05270 */
[----:B------:R-:W-:-:S04]  /*3e50*/  ISETP.NE.AND P0, PT, RZ, UR5, P0 ;  /* 0x00000005ff007c0c */ /* 0x000fc80008705270 */
[----:B------:R-:W-:-:S05]  /*3e60*/  SEL R9, RZ, 0x1, !P0 ;  /* 0x00000001ff097807 */ /* 0x000fca0004000000 */
[----:B------:R1:W-:Y:S04]  /*3e70*/  STG.E.U8 desc[UR6][R4.64], R9 ;  /* 0x0000000904007986 */ /* 0x0003e8000c101106 */
.L_x_17901:
[----:B------:R-:W-:Y:S05]  /*3e80*/  BSYNC.RECONVERGENT B0 ;  /* 0x0000000000007941 */ /* 0x000fea0003800200 */
.L_x_17897:
        /* <DEDUP_REMOVED lines=301> */
.L_x_17904:
[----:B------:R-:W0:Y:S02]  /*5160*/  LDCU.128 UR8, c[0x0][0x580] ;  /* 0x0000b000ff0877ac */ /* 0x000e240008000c00 */
[----:B0-----:R-:W-:-:S04]  /*5170*/  IADD3 R4, P0, PT, R2, UR10, RZ ;  /* 0x0000000a02047c10 */ /* 0x001fc8000ff1e0ff */
[----:B------:R-:W-:-:S05]  /*5180*/  IADD3.X R5, PT, PT, RZ, UR11, RZ, P0, !PT ;  /* 0x0000000bff057c10 */ /* 0x000fca00087fe4ff */
[----:B------:R-:W2:Y:S01]  /*5190*/  LDG.E.U8 R4, desc[UR6][R4.64] ;  /* 0x0000000604047981 */ /* 0x000ea2000c1e1100 */
[----:B------:R-:W-:-:S04]  /*51a0*/  IADD3 R2, P1, PT, R3, UR8, RZ ;  /* 0x0000000803027c10 */ /* 0x000fc8000ff3e0ff */
[----:B------:R-:W-:Y:S02]  /*51b0*/  IADD3.X R3, PT, PT, RZ, UR9, RZ, P1, !PT ;  /* 0x00000009ff037c10 */ /* 0x000fe40008ffe4ff */
[----:B--2---:R-:W-:-:S04]  /*51c0*/  ISETP.NE.AND P0, PT, R4, RZ, PT ;  /* 0x000000ff0400720c */ /* 0x004fc80003f05270 */
[----:B------:R-:W-:-:S04]  /*51d0*/  ISETP.NE.AND P0, PT, RZ, UR5, P0 ;  /* 0x00000005ff007c0c */ /* 0x000fc80008705270 */
[----:B------:R-:W-:-:S05]  /*51e0*/  SEL R7, RZ, 0x1, !P0 ;  /* 0x00000001ff077807 */ /* 0x000fca0004000000 */
[----:B------:R-:W-:Y:S01]  /*51f0*/  STG.E.U8 desc[UR6][R2.64], R7 ;  /* 0x0000000702007986 */ /* 0x000fe2000c101106 */
[----:B------:R-:W-:Y:S05]  /*5200*/  EXIT ;  /* 0x000000000000794d */ /* 0x000fea0003800000 */
.L_x_17905:
        /* <DEDUP_REMOVED lines=15> */
.L_x_26287:


//--------------------- .text._ZN2at6native27unrolled_elementwise_kernelINS0_13AUnaryFunctorIbbbNS0_17BitwiseAndFunctorIbEEEESt5arrayIPcLm2EELi4E23TrivialOffsetCalculatorILi1EjESA_NS0_6memory15LoadWithoutCastENSB_16StoreWithoutCastEEEviT_T0_T2_T3_T4_T5_ --------------------------
	.section	.text._ZN2at6native27unrolled_elementwise_kernelINS0_13AUnaryFunctorIbbbNS0_17BitwiseAndFunctorIbEEEESt5arrayIPcLm2EELi4E23TrivialOffsetCalculatorILi1EjESA_NS0_6memory15LoadWithoutCastENSB_16StoreWithoutCastEEEviT_T0_T2_T3_T4_T5_,"ax",@progbits
	.align	128
        .global         _ZN2at6native27unrolled_elementwise_kernelINS0_13AUnaryFunctorIbbbNS0_17BitwiseAndFunctorIbEEEESt5arrayIPcLm2EELi4E23TrivialOffsetCalculatorILi1EjESA_NS0_6memory15LoadWithoutCastENSB_16StoreWithoutCastEEEviT_T0_T2_T3_T4_T5_
        .type           _ZN2at6native27unrolled_elementwise_kernelINS0_13AUnaryFunctorIbbbNS0_17BitwiseAndFunctorIbEEEESt5arrayIPcLm2EELi4E23TrivialOffsetCalculatorILi1EjESA_NS0_6memory15LoadWithoutCastENSB_16StoreWithoutCastEEEviT_T0_T2_T3_T4_T5_,@function
        .size           _ZN2at6native27unrolled_elementwise_kernelINS0_13AUnaryFunctorIbbbNS0_17BitwiseAndFunctorIbEEEESt5arrayIPcLm2EELi4E23TrivialOffsetCalculatorILi1EjESA_NS0_6memory15LoadWithoutCastENSB_16StoreWithoutCastEEEviT_T0_T2_T3_T4_T5_,(.L_x_26288 - _ZN2at6native27unrolled_elementwise_kernelINS0_13AUnaryFunctorIbbbNS0_17BitwiseAndFunctorIbEEEESt5arrayIPcLm2EELi4E23TrivialOffsetCalculatorILi1EjESA_NS0_6memory15LoadWithoutCastENSB_16StoreWithoutCastEEEviT_T0_T2_T3_T4_T5_)
        .other          _ZN2at6native27unrolled_elementwise_kernelINS0_13AUnaryFunctorIbbbNS0_17BitwiseAndFunctorIbEEEESt5arrayIPcLm2EELi4E23TrivialOffsetCalculatorILi1EjESA_NS0_6memory15LoadWithoutCastENSB_16StoreWithoutCastEEEviT_T0_T2_T3_T4_T5_,@"STO_CUDA_ENTRY STV_DEFAULT"
_ZN2at6native27unrolled_elementwise_kernelINS0_13AUnaryFunctorIbbbNS0_17BitwiseAndFunctorIbEEEESt5arrayIPcLm2EELi4E23TrivialOffsetCalculatorILi1EjESA_NS0_6memory15LoadWithoutCastENSB_16StoreWithoutCastEEEviT_T0_T2_T3_T4_T5_:
.text._ZN2at6native27unrolled_elementwise_kernelINS0_13AUnaryFunctorIbbbNS0_17BitwiseAndFunctorIbEEEESt5arrayIPcLm2EELi4E23TrivialOffsetCalculatorILi1EjESA_NS0_6memory15LoadWithoutCastENSB_16StoreWithoutCastEEEviT_T0_T2_T3_T4_T5_:
        /* <DEDUP_REMOVED lines=39> */
[----:B-1----:R-:W-:-:S04]  /*0270*/  ISETP.NE.AND P2, PT, RZ, UR6, P2 ;  /* 0x00000006ff007c0c */ /* 0x002fc80009745270 */
[----:B------:R-:W-:Y:S02]  /*0280*/  SEL R7, RZ, 0x1, !P2 ;  /* 0x00000001ff077807 */ /* 0x000fe40005000000 */
[----:B--2---:R-:W-:-:S04]  /*0290*/  ISETP.NE.AND P0, PT, R6, RZ, !P0 ;  /* 0x000000ff0600720c */ /* 0x004fc80004705270 */
[----:B------:R-:W-:-:S04]  /*02a0*/  ISETP.NE.AND P0, PT, RZ, UR6, P0 ;  /* 0x00000006ff007c0c */ /* 0x000fc80008705270 */
[----:B0-----:R-:W-:Y:S02]  /*02b0*/  SEL R9, RZ, 0x1, !P0 ;  /* 0x00000001ff097807 */ /* 0x001fe40004000000 */
[----:B-----5:R-:W-:-:S04]  /*02c0*/  ISETP.NE.AND P1, PT, R8, RZ, !P1 ;  /* 0x000000ff0800720c */ /* 0x020fc80004f25270 */
[----:B------:R-:W-:-:S04]  /*02d0*/  ISETP.NE.AND P1, PT, RZ, UR6, P1 ;  /* 0x00000006ff007c0c */ /* 0x000fc80008f25270 */
[----:B------:R-:W-:Y:S02]  /*02e0*/  SEL R11, RZ, 0x1, !P1 ;  /* 0x00000001ff0b7807 */ /* 0x000fe40004800000 */
[----:B----4-:R-:W-:-:S04]  /*02f0*/  ISETP.NE.AND P3, PT, R2, RZ, !P3 ;  /* 0x000000ff0200720c */ /* 0x010fc80005f65270 */
[----:B------:R-:W-:-:S04]  /*0300*/  ISETP.NE.AND P3, PT, RZ, UR6, P3 ;  /* 0x00000006ff007c0c */ /* 0x000fc80009f65270 */
        /* <DEDUP_REMOVED lines=17> */
.L_x_17908:
[----:B------:R-:W-:Y:S05]  /*0420*/  BSYNC.RELIABLE B1 ;  /* 0x0000000000017941 */ /* 0x000fea0003800100 */
.L_x_17907:
[----:B------:R-:W-:-:S13]  /*0430*/  ISETP.GE.AND P0, PT, R5, R4, PT ;  /* 0x000000040500720c */ /* 0x000fda0003f06270 */
[----:B------:R-:W1:Y:S01]  /*0440*/  @!P0 LDC.64 R6, c[0x0][0x388] ;  /* 0x0000e200ff068b82 */ /* 0x000e620000000a00 */
[----:B0-----:R-:W-:Y:S02]  /*0450*/  @!P0 IMAD R3, R0, 0x200, R5 ;  /* 0x0000020000038824 */ /* 0x001fe400078e0205 */
[----:B------:R-:W-:-:S03]  /*0460*/  @!P0 VIADD R5, R5, 0x80 ;  /* 0x0000008005058836 */ /* 0x000fc60000000000 */
[----:B-1----:R-:W-:-:S05]  /*0470*/  @!P0 IADD3 R2, P1, PT, R3, R6, RZ ;  /* 0x0000000603028210 */ /* 0x002fca0007f3e0ff */
[----:B------:R-:W-:-:S05]  /*0480*/  @!P0 IMAD.X R3, RZ, RZ, R7, P1 ;  /* 0x000000ffff038224 */ /* 0x000fca00008e0607 */
[----:B------:R1:W-:Y:S03]  /*0490*/  @!P0 STG.E.U8 desc[UR4][R2.64], R11 ;  /* 0x0000000b02008986 */ /* 0x0003e6000c101104 */
.L_x_17909:
[----:B------:R-:W-:Y:S05]  /*04a0*/  BSYNC.RECONVERGENT B0 ;  /* 0x0000000000007941 */ /* 0x000fea0003800200 */
.L_x_17906:
        /* <DEDUP_REMOVED lines=9> */
.L_x_17910:
        /* <DEDUP_REMOVED lines=12> */
.L_x_26288:


//--------------------- .text._ZN2at6native29vectorized_elementwise_kernelILi2ENS0_13AUnaryFunctorIbbbNS0_17BitwiseAndFunctorIbEEEESt5arrayIPcLm2EEEEviT0_T1_ --------------------------
	.section	.text._ZN2at6native29vectorized_elementwise_kernelILi2ENS0_13AUnaryFunctorIbbbNS0_17BitwiseAndFunctorIbEEEESt5arrayIPcLm2EEEEviT0_T1_,"ax",@progbits
	.align	128
        .global         _ZN2at6native29vectorized_elementwise_kernelILi2ENS0_13AUnaryFunctorIbbbNS0_17BitwiseAndFunctorIbEEEESt5arrayIPcLm2EEEEviT0_T1_
        .type           _ZN2at6native29vectorized_elementwise_kernelILi2ENS0_13AUnaryFunctorIbbbNS0_17BitwiseAndFunctorIbEEEESt5arrayIPcLm2EEEEviT0_T1_,@function
        .size           _ZN2at6native29vectorized_elementwise_kernelILi2ENS0_13AUnaryFunctorIbbbNS0_17BitwiseAndFunctorIbEEEESt5arrayIPcLm2EEEEviT0_T1_,(.L_x_26289 - _ZN2at6native29vectorized_elementwise_kernelILi2ENS0_13AUnaryFunctorIbbbNS0_17BitwiseAndFunctorIbEEEESt5arrayIPcLm2EEEEviT0_T1_)
        .other          _ZN2at6native29vectorized_elementwise_kernelILi2ENS0_13AUnaryFunctorIbbbNS0_17BitwiseAndFunctorIbEEEESt5arrayIPcLm2EEEEviT0_T1_,@"STO_CUDA_ENTRY STV_DEFAULT"
_ZN2at6native29vectorized_elementwise_kernelILi2ENS0_13AUnaryFunctorIbbbNS0_17BitwiseAndFunctorIbEEEESt5arrayIPcLm2EEEEviT0_T1_:
.text._ZN2at6native29vectorized_elementwise_kernelILi2ENS0_13AUnaryFunctorIbbbNS0_17BitwiseAndFunctorIbEEEESt5arrayIPcLm2EEEEviT0_T1_:
        /* <DEDUP_REMOVED lines=36> */
[----:B------:R0:W2:Y:S07]  /*0240*/  @!P4 LDG.E.U8 R6, desc[UR8][R6.64] ;  /* 0x000000080606c981 */ /* 0x0000ae000c1e1100 */
[C---:B------:R-:W-:Y:S01]  /*0250*/  @!P1 VIADD R25, R14.reuse, UR4 ;  /* 0x000000040e199c36 */ /* 0x040fe20008000000 */
[----:B------:R-:W3:Y:S01]  /*0260*/  @!P1 LDC.64 R12, c[0x0][0x390] ;  /* 0x0000e400ff0c9b82 */ /* 0x000ee20000000a00 */
[----:B------:R-:W-:Y:S01]  /*0270*/  @!P1 VIADD R14, R14, 0x80 ;  /* 0x000000800e0e9836 */ /* 0x000fe20000000000 */
[----:B-1----:R-:W-:-:S04]  /*0280*/  @!P0 IADD3 R8, P3, PT, R23, R8, RZ ;  /* 0x0000000817088210 */ /* 0x002fc80007f7e0ff */
[----:B------:R-:W-:Y:S01]  /*0290*/  ISETP.GE.U32.AND P2, PT, R14, UR5, PT ;  /* 0x000000050e007c0c */ /* 0x000fe2000bf46070 */
[----:B------:R-:W-:-:S05]  /*02a0*/  @!P0 IMAD.X R9, RZ, RZ, R9, P3 ;  /* 0x000000ffff098224 */ /* 0x000fca00018e0609 */
[----:B------:R-:W4:Y:S07]  /*02b0*/  @!P0 LDG.E.U8 R8, desc[UR8][R8.64] ;  /* 0x0000000808088981 */ /* 0x000f2e000c1e1100 */
[----:B------:R-:W1:Y:S01]  /*02c0*/  @!P2 LDC.64 R10, c[0x0][0x390] ;  /* 0x0000e400ff0aab82 */ /* 0x000e620000000a00 */
[C---:B------:R-:W-:Y:S02]  /*02d0*/  @!P2 VIADD R15, R14.reuse, UR4 ;  /* 0x000000040e0fac36 */ /* 0x040fe40008000000 */
[----:B------:R-:W-:Y:S01]  /*02e0*/  @!P2 VIADD R14, R14, 0x80 ;  /* 0x000000800e0ea836 */ /* 0x000fe20000000000 */
[----:B---3--:R-:W-:-:S05]  /*02f0*/  @!P1 IADD3 R12, P3, PT, R25, R12, RZ ;  /* 0x0000000c190c9210 */ /* 0x008fca0007f7e0ff */
[----:B------:R-:W-:-:S05]  /*0300*/  @!P1 IMAD.X R13, RZ, RZ, R13, P3 ;  /* 0x000000ffff0d9224 */ /* 0x000fca00018e060d */
[----:B------:R-:W3:Y:S01]  /*0310*/  @!P1 LDG.E.U8 R12, desc[UR8][R12.64] ;  /* 0x000000080c0c9981 */ /* 0x000ee2000c1e1100 */
[----:B-1----:R-:W-:-:S05]  /*0320*/  @!P2 IADD3 R10, P3, PT, R15, R10, RZ ;  /* 0x0000000a0f0aa210 */ /* 0x002fca0007f7e0ff */
[----:B------:R-:W-:Y:S01]  /*0330*/  @!P2 IMAD.X R11, RZ, RZ, R11, P3 ;  /* 0x000000ffff0ba224 */ /* 0x000fe200018e060b */
[----:B------:R-:W-:-:S04]  /*0340*/  ISETP.GE.U32.AND P3, PT, R14, UR5, PT ;  /* 0x000000050e007c0c */ /* 0x000fc8000bf66070 */
[----:B------:R-:W5:Y:S09]  /*0350*/  @!P2 LDG.E.U8 R10, desc[UR8][R10.64] ;  /* 0x000000080a0aa981 */ /* 0x000f72000c1e1100 */
[----:B------:R-:W1:Y:S01]  /*0360*/  @!P3 LDC.64 R20, c[0x0][0x390] ;  /* 0x0000e400ff14bb82 */ /* 0x000e620000000a00 */
[----:B------:R-:W-:-:S02]  /*0370*/  @!P3 VIADD R17, R14, UR4 ;  /* 0x000000040e11bc36 */ /* 0x000fc40008000000 */
[----:B------:R-:W-:-:S05]  /*0380*/  @!P3 VIADD R14, R14, 0x80 ;  /* 0x000000800e0eb836 */ /* 0x000fca0000000000 */
[----:B------:R-:W-:-:S04]  /*0390*/  ISETP.GE.U32.AND P5, PT, R14, UR5, PT ;  /* 0x000000050e007c0c */ /* 0x000fc8000bfa6070 */
[----:B------:R-:W-:-:S09]  /*03a0*/  P2R R22, PR, RZ, 0x20 ;  /* 0x00000020ff167803 */ /* 0x000fd20000000000 */
[----:B------:R-:W-:Y:S01]  /*03b0*/  @!P5 VIADD R15, R14, UR4 ;  /* 0x000000040e0fdc36 */ /* 0x000fe20008000000 */
[----:B-1----:R-:W-:-:S05]  /*03c0*/  @!P3 IADD3 R16, P6, PT, R17, R20, RZ ;  /* 0x000000141110b210 */ /* 0x002fca0007fde0ff */
[----:B------:R-:W-:Y:S02]  /*03d0*/  @!P3 IMAD.X R17, RZ, RZ, R21, P6 ;  /* 0x000000ffff11b224 */ /* 0x000fe400030e0615 */
[----:B------:R-:W1:Y:S03]  /*03e0*/  @!P5 LDC.64 R20, c[0x0][0x390] ;  /* 0x0000e400ff14db82 */ /* 0x000e660000000a00 */
[----:B------:R-:W5:Y:S01]  /*03f0*/  @!P3 LDG.E.U8 R16, desc[UR8][R16.64] ;  /* 0x000000081010b981 */ /* 0x000f62000c1e1100 */
[----:B-1----:R-:W-:-:S05]  /*0400*/  @!P5 IADD3 R14, P6, PT, R15, R20, RZ ;  /* 0x000000140f0ed210 */ /* 0x002fca0007fde0ff */
[----:B------:R-:W-:Y:S01]  /*0410*/  @!P5 IMAD.X R15, RZ, RZ, R21, P6 ;  /* 0x000000ffff0fd224 */ /* 0x000fe200030e0615 */
[----:B------:R-:W-:Y:S02]  /*0420*/  ISETP.NE.AND P6, PT, R18, RZ, PT ;  /* 0x000000ff1200720c */ /* 0x000fe40003fc5270 */
[----:B------:R-:W-:-:S11]  /*0430*/  ISETP.NE.AND P5, PT, R19, RZ, PT ;  /* 0x000000ff1300720c */ /* 0x000fd60003fa5270 */
[----:B------:R-:W2:Y:S04]  /*0440*/  @!P6 LDG.E.U8 R4, desc[UR8][R4.64] ;  /* 0x000000080404e981 */ /* 0x000ea8000c1e1100 */
[----:B------:R-:W4:Y:S01]  /*0450*/  @!P5 LDG.E.U8 R2, desc[UR8][R2.64] ;  /* 0x000000080202d981 */ /* 0x000f22000c1e1100 */
[----:B--2---:R-:W-:-:S04]  /*0460*/  ISETP.NE.AND P6, PT, R4, RZ, !P6 ;  /* 0x000000ff0400720c */ /* 0x004fc800077c5270 */
[----:B------:R-:W-:-:S04]  /*0470*/  ISETP.NE.AND P6, PT, RZ, UR10, P6 ;  /* 0x0000000aff007c0c */ /* 0x000fc8000b7c5270 */
[----:B------:R-:W-:Y:S02]  /*0480*/  SEL R18, RZ, 0x1, !P6 ;  /* 0x00000001ff127807 */ /* 0x000fe40007000000 */
[----:B------:R-:W-:-:S13]  /*0490*/  ISETP.NE.AND P6, PT, R22, RZ, PT ;  /* 0x000000ff1600720c */ /* 0x000fda0003fc5270 */
[----:B------:R1:W2:Y:S01]  /*04a0*/  @!P6 LDG.E.U8 R14, desc[UR8][R14.64] ;  /* 0x000000080e0ee981 */ /* 0x0002a2000c1e1100 */
[----:B----4-:R-:W-:-:S04]  /*04b0*/  ISETP.NE.AND P5, PT, R2, RZ, !P5 ;  /* 0x000000ff0200720c */ /* 0x010fc80006fa5270 */
[----:B------:R-:W-:-:S04]  /*04c0*/  ISETP.NE.AND P5, PT, RZ, UR10, P5 ;  /* 0x0000000aff007c0c */ /* 0x000fc8000afa5270 */
[----:B0-----:R-:W-:Y:S02]  /*04d0*/  SEL R7, RZ, 0x1, !P5 ;  /* 0x00000001ff077807 */ /* 0x001fe40006800000 */
[----:B------:R-:W-:Y:S02]  /*04e0*/  ISETP.GE.U32.AND P5, PT, R0, UR5, PT ;  /* 0x0000000500007c0c */ /* 0x000fe4000bfa6070 */
[----:B------:R-:W-:Y:S02]  /*04f0*/  ISETP.NE.AND P4, PT, R6, RZ, !P4 ;  /* 0x000000ff0600720c */ /* 0x000fe40006785270 */
[----:B------:R-:W-:Y:S02]  /*0500*/  ISETP.NE.AND P0, PT, R8, RZ, !P0 ;  /* 0x000000ff0800720c */ /* 0x000fe40004705270 */
[----:B---3--:R-:W-:Y:S02]  /*0510*/  ISETP.NE.AND P1, PT, R12, RZ, !P1 ;  /* 0x000000ff0c00720c */ /* 0x008fe40004f25270 */
[----:B-----5:R-:W-:-:S02]  /*0520*/  ISETP.NE.AND P2, PT, R10, RZ, !P2 ;  /* 0x000000ff0a00720c */ /* 0x020fc40005745270 */
[----:B------:R-:W-:Y:S01]  /*0530*/  ISETP.NE.AND P3, PT, R16, RZ, !P3 ;  /* 0x000000ff1000720c */ /* 0x000fe20005f65270 */
[----:B------:R-:W-:Y:S01]  /*0540*/  BSSY.RECONVERGENT B0, `(.L_x_17912) ;  /* 0x0000047000007945 */ /* 0x000fe20003800200 */
[----:B------:R-:W-:-:S03]  /*0550*/  ISETP.NE.AND P4, PT, RZ, UR10, P4 ;  /* 0x0000000aff007c0c */ /* 0x000fc6000a785270 */
[----:B------:R-:W-:Y:S01]  /*0560*/  BSSY.RELIABLE B1, `(.L_x_17913) ;  /* 0x000003d000017945 */ /* 0x000fe20003800100 */
[----:B------:R-:W-:Y:S02]  /*0570*/  ISETP.NE.AND P0, PT, RZ, UR10, P0 ;  /* 0x0000000aff007c0c */ /* 0x000fe40008705270 */
[----:B------:R-:W-:Y:S02]  /*0580*/  ISETP.NE.AND P1, PT, RZ, UR10, P1 ;  /* 0x0000000aff007c0c */ /* 0x000fe40008f25270 */
[----:B------:R-:W-:Y:S02]  /*0590*/  ISETP.NE.AND P2, PT, RZ, UR10, P2 ;  /* 0x0000000aff007c0c */ /* 0x000fe40009745270 */
[----:B------:R-:W-:Y:S02]  /*05a0*/  ISETP.NE.AND P3, PT, RZ, UR10, P3 ;  /* 0x0000000aff007c0c */ /* 0x000fe40009f65270 */
[----:B------:R-:W-:Y:S02]  /*05b0*/  SEL R9, RZ, 0x1, !P4 ;  /* 0x00000001ff097807 */ /* 0x000fe40006000000 */
[----:B------:R-:W-:-:S02]  /*05c0*/  SEL R11, RZ, 0x1, !P0 ;  /* 0x00000001ff0b7807 */ /* 0x000fc40004000000 */
[----:B------:R-:W-:Y:S02]  /*05d0*/  SEL R13, RZ, 0x1, !P1 ;  /* 0x00000001ff0d7807 */ /* 0x000fe40004800000 */
[----:B-1----:R-:W-:Y:S02]  /*05e0*/  SEL R15, RZ, 0x1, !P2 ;  /* 0x00000001ff0f7807 */ /* 0x002fe40005000000 */
[----:B------:R-:W-:Y:S02]  /*05f0*/  SEL R3, RZ, 0x1, !P3 ;  /* 0x00000001ff037807 */ /* 0x000fe40005800000 */
[----:B--2---:R-:W-:-:S04]  /*0600*/  ISETP.NE.AND P6, PT, R14, RZ, !P6 ;  /* 0x000000ff0e00720c */ /* 0x004fc800077c5270 */
[----:B------:R-:W-:-:S04]  /*0610*/  ISETP.NE.AND P6, PT, RZ, UR10, P6 ;  /* 0x0000000aff007c0c */ /* 0x000fc8000b7c5270 */
        /* <DEDUP_REMOVED lines=16> */
.L_x_17914:
        /* <DEDUP_REMOVED lines=8> */
.L_x_17915:
        /* <DEDUP_REMOVED lines=8> */
.L_x_17916:
        /* <DEDUP_REMOVED lines=8> */
.L_x_17917:
        /* <DEDUP_REMOVED lines=9> */
.L_x_17918:
[----:B------:R-:W-:Y:S05]  /*0930*/  BSYNC.RELIABLE B1 ;  /* 0x0000000000017941 */ /* 0x000fea0003800100 */
.L_x_17913:
[----:B------:R-:W-:-:S13]  /*0940*/  ISETP.GE.U32.AND P0, PT, R0, UR5, PT ;  /* 0x0000000500007c0c */ /* 0x000fda000bf06070 */
[----:B0-----:R-:W0:Y:S01]  /*0950*/  @!P0 LDC.64 R6, c[0x0][0x388] ;  /* 0x0000e200ff068b82 */ /* 0x001e220000000a00 */
[C---:B-12---:R-:W-:Y:S02]  /*0960*/  @!P0 VIADD R5, R0.reuse, UR4 ;  /* 0x0000000400058c36 */ /* 0x046fe40008000000 */
[----:B------:R-:W-:-:S03]  /*0970*/  @!P0 VIADD R0, R0, 0x80 ;  /* 0x0000008000008836 */ /* 0x000fc60000000000 */
[----:B0-----:R-:W-:-:S05]  /*0980*/  @!P0 IADD3 R4, P1, PT, R5, R6, RZ ;  /* 0x0000000605048210 */ /* 0x001fca0007f3e0ff */
[----:B------:R-:W-:-:S05]  /*0990*/  @!P0 IMAD.X R5, RZ, RZ, R7, P1 ;  /* 0x000000ffff058224 */ /* 0x000fca00008e0607 */
[----:B------:R3:W-:Y:S03]  /*09a0*/  @!P0 STG.E.U8 desc[UR8][R4.64], R3 ;  /* 0x0000000304008986 */ /* 0x0007e6000c101108 */
.L_x_17919:
[----:B------:R-:W-:Y:S05]  /*09b0*/  BSYNC.RECONVERGENT B0 ;  /* 0x0000000000007941 */ /* 0x000fea0003800200 */
.L_x_17912:
        /* <DEDUP_REMOVED lines=9> */
.L_x_17911:
        /* <DEDUP_REMOVED lines=12> */
[----:B------:R-:W-:Y:S01]  /*0b10*/  ISETP.NE.AND P0, PT, RZ, UR10, PT ;  /* 0x0000000aff007c0c */ /* 0x000fe2000bf05270 */
[----:B0-----:R-:W-:-:S04]  /*0b20*/  UIADD3 UR6, UP0, UPT, UR4, UR6, URZ ;  /* 0x0000000604067290 */ /* 0x001fc8000ff1e0ff */
[----:B------:R-:W-:Y:S02]  /*0b30*/  UIADD3.X UR7, UPT, UPT, URZ, UR7, URZ, UP0, !UPT ;  /* 0x00000007ff077290 */ /* 0x000fe400087fe4ff */
[----:B------:R-:W-:-:S04]  /*0b40*/  IMAD.U32 R2, RZ, RZ, UR6 ;  /* 0x00000006ff027e24 */ /* 0x000fc8000f8e00ff */
[----:B------:R-:W-:Y:S02]  /*0b50*/  IMAD.U32 R3, RZ, RZ, UR7 ;  /* 0x00000007ff037e24 */ /* 0x000fe4000f8e00ff */
[----:B------:R-:W-:Y:S01]  /*0b60*/  IMAD.WIDE.U32 R2, R11, 0x2, R2 ;  /* 0x000000020b027825 */ /* 0x000fe200078e0002 */
[C---:B--2---:R-:W-:Y:S02]  /*0b70*/  PRMT R0, R6.reuse, 0x7770, RZ ;  /* 0x0000777006007816 */ /* 0x044fe400000000ff */
[----:B------:R-:W-:Y:S02]  /*0b80*/  PRMT R6, R6, 0x7771, RZ ;  /* 0x0000777106067816 */ /* 0x000fe400000000ff */
[----:B------:R-:W-:Y:S02]  /*0b90*/  ISETP.NE.AND P1, PT, R0, RZ, P0 ;  /* 0x000000ff0000720c */ /* 0x000fe40000725270 */
[----:B---3--:R-:W-:Y:S02]  /*0ba0*/  PRMT R0, R7, 0x7771, RZ ;  /* 0x0000777107007816 */ /* 0x008fe400000000ff */
[----:B----4-:R-:W-:-:S02]  /*0bb0*/  PRMT R5, R8, 0x7770, RZ ;  /* 0x0000777008057816 */ /* 0x010fc400000000ff */
[----:B------:R-:W-:Y:S02]  /*0bc0*/  PRMT R4, R7, 0x7770, RZ ;  /* 0x0000777007047816 */ /* 0x000fe400000000ff */
[----:B------:R-:W-:Y:S02]  /*0bd0*/  ISETP.NE.AND P4, PT, R0, RZ, P0 ;  /* 0x000000ff0000720c */ /* 0x000fe40000785270 */
[----:B------:R-:W-:Y:S02]  /*0be0*/  PRMT R0, R8, 0x7771, RZ ;  /* 0x0000777108007816 */ /* 0x000fe400000000ff */
[----:B------:R-:W-:Y:S02]  /*0bf0*/  ISETP.NE.AND P3, PT, R5, RZ, P0 ;  /* 0x000000ff0500720c */ /* 0x000fe40000765270 */
[----:B------:R-:W-:Y:S02]  /*0c00*/  ISETP.NE.AND P5, PT, R4, RZ, P0 ;  /* 0x000000ff0400720c */ /* 0x000fe400007a5270 */
[----:B-----5:R-:W-:-:S02]  /*0c10*/  PRMT R5, R9, 0x7770, RZ ;  /* 0x0000777009057816 */ /* 0x020fc400000000ff */
[----:B------:R-:W-:Y:S02]  /*0c20*/  PRMT R4, R9, 0x7771, RZ ;  /* 0x0000777109047816 */ /* 0x000fe400000000ff */
[----:B------:R-:W-:Y:S02]  /*0c30*/  ISETP.NE.AND P2, PT, R0, RZ, P0 ;  /* 0x000000ff0000720c */ /* 0x000fe40000745270 */
[----:B------:R-:W-:Y:S02]  /*0c40*/  SEL R0, RZ, 0x1, !P1 ;  /* 0x00000001ff007807 */ /* 0x000fe40004800000 */
[----:B------:R-:W-:Y:S02]  /*0c50*/  ISETP.NE.AND P6, PT, R6, RZ, P0 ;  /* 0x000000ff0600720c */ /* 0x000fe400007c5270 */
[----:B------:R-:W-:Y:S02]  /*0c60*/  ISETP.NE.AND P1, PT, R5, RZ, P0 ;  /* 0x000000ff0500720c */ /* 0x000fe40000725270 */
[----:B------:R-:W-:-:S02]  /*0c70*/  ISETP.NE.AND P0, PT, R4, RZ, P0 ;  /* 0x000000ff0400720c */ /* 0x000fc40000705270 */
        /* <DEDUP_REMOVED lines=16> */
.L_x_17920:
        /* <DEDUP_REMOVED lines=16> */
.L_x_26289:


//--------------------- .text._ZN2at6native29vectorized_elementwise_kernelILi4ENS0_13AUnaryFunctorIbbbNS0_17BitwiseAndFunctorIbEEEESt5arrayIPcLm2EEEEviT0_T1_ --------------------------
	.section	.text._ZN2at6native29vectorized_elementwise_kernelILi4ENS0_13AUnaryFunctorIbbbNS0_17BitwiseAndFunctorIbEEEESt5arrayIPcLm2EEEEviT0_T1_,"ax",@progbits
	.align	128
        .global         _ZN2at6native29vectorized_elementwise_kernelILi4ENS0_13AUnaryFunctorIbbbNS0_17BitwiseAndFunctorIbEEEESt5arrayIPcLm2EEEEviT0_T1_
        .type           _ZN2at6native29vectorized_elementwise_kernelILi4ENS0_13AUnaryFunctorIbbbNS0_17BitwiseAndFunctorIbEEEESt5arrayIPcLm2EEEEviT0_T1_,@function
        .size           _ZN2at6native29vectorized_elementwise_kernelILi4ENS0_13AUnaryFunctorIbbbNS0_17BitwiseAndFunctorIbEEEESt5arrayIPcLm2EEEEviT0_T1_,(.L_x_26290 - _ZN2at6native29vectorized_elementwise_kernelILi4ENS0_13AUnaryFunctorIbbbNS0_17BitwiseAndFunctorIbEEEESt5arrayIPcLm2EEEEviT0_T1_)
        .other          _ZN2at6native29vectorized_elementwise_kernelILi4ENS0_13AUnaryFunctorIbbbNS0_17BitwiseAndFunctorIbEEEESt5arrayIPcLm2EEEEviT0_T1_,@"STO_CUDA_ENTRY STV_DEFAULT"
_ZN2at6native29vectorized_elementwise_kernelILi4ENS0_13AUnaryFunctorIbbbNS0_17BitwiseAndFunctorIbEEEESt5arrayIPcLm2EEEEviT0_T1_:
.text._ZN2at6native29vectorized_elementwise_kernelILi4ENS0_13AUnaryFunctorIbbbNS0_17BitwiseAndFunctorIbEEEESt5arrayIPcLm2EEEEviT0_T1_:
        /* <DEDUP_REMOVED lines=114> */
.L_x_17924:
        /* <DEDUP_REMOVED lines=8> */
.L_x_17925:
        /* <DEDUP_REMOVED lines=8> */
.L_x_17926:
        /* <DEDUP_REMOVED lines=8> */
.L_x_17927:
        /* <DEDUP_REMOVED lines=9> */
.L_x_17928:
[----:B------:R-:W-:Y:S05]  /*0930*/  BSYNC.RELIABLE B1 ;  /* 0x0000000000017941 */ /* 0x000fea0003800100 */
.L_x_17923:
[----:B------:R-:W-:-:S13]  /*0940*/  ISETP.GE.U32.AND P0, PT, R0, UR5, PT ;  /* 0x0000000500007c0c */ /* 0x000fda000bf06070 */
[----:B0-----:R-:W0:Y:S01]  /*0950*/  @!P0 LDC.64 R6, c[0x0][0x388] ;  /* 0x0000e200ff068b82 */ /* 0x001e220000000a00 */
[C---:B-12---:R-:W-:Y:S02]  /*0960*/  @!P0 VIADD R5, R0.reuse, UR4 ;  /* 0x0000000400058c36 */ /* 0x046fe40008000000 */
[----:B------:R-:W-:-:S03]  /*0970*/  @!P0 VIADD R0, R0, 0x80 ;  /* 0x0000008000008836 */ /* 0x000fc60000000000 */
[----:B0-----:R-:W-:-:S05]  /*0980*/  @!P0 IADD3 R4, P1, PT, R5, R6, RZ ;  /* 0x0000000605048210 */ /* 0x001fca0007f3e0ff */
[----:B------:R-:W-:-:S05]  /*0990*/  @!P0 IMAD.X R5, RZ, RZ, R7, P1 ;  /* 0x000000ffff058224 */ /* 0x000fca00008e0607 */
[----:B------:R3:W-:Y:S03]  /*09a0*/  @!P0 STG.E.U8 desc[UR8][R4.64], R3 ;  /* 0x0000000304008986 */ /* 0x0007e6000c101108 */
.L_x_17929:
[----:B------:R-:W-:Y:S05]  /*09b0*/  BSYNC.RECONVERGENT B0 ;  /* 0x0000000000007941 */ /* 0x000fea0003800200 */
.L_x_17922:
        /* <DEDUP_REMOVED lines=9> */
.L_x_17921:
        /* <DEDUP_REMOVED lines=9> */
[----:B------:R1:W3:Y:S01]  /*0ae0*/  LDG.E R6, desc[UR8][R2.64+0x200] ;  /* 0x0002000802067981 */ /* 0x0002e2000c1e1900 */
[----:B------:R-:W-:Y:S01]  /*0af0*/  ISETP.NE.AND P0, PT, RZ, UR10, PT ;  /* 0x0000000aff007c0c */ /* 0x000fe2000bf05270 */
[----:B0-----:R-:W-:-:S04]  /*0b00*/  UIADD3 UR6, UP0, UPT, UR4, UR6, URZ ;  /* 0x0000000604067290 */ /* 0x001fc8000ff1e0ff */
[----:B------:R-:W-:-:S06]  /*0b10*/  UIADD3.X UR7, UPT, UPT, URZ, UR7, URZ, UP0, !UPT ;  /* 0x00000007ff077290 */ /* 0x000fcc00087fe4ff */
[----:B-1----:R-:W-:Y:S01]  /*0b20*/  IMAD.U32 R3, RZ, RZ, UR7 ;  /* 0x00000007ff037e24 */ /* 0x002fe2000f8e00ff */
[C---:B--2---:R-:W-:Y:S02]  /*0b30*/  PRMT R5, R0.reuse, 0x7771, RZ ;  /* 0x0000777100057816 */ /* 0x044fe400000000ff */
[C---:B------:R-:W-:Y:S02]  /*0b40*/  PRMT R4, R0.reuse, 0x7770, RZ ;  /* 0x0000777000047816 */ /* 0x040fe400000000ff */
[----:B------:R-:W-:Y:S02]  /*0b50*/  ISETP.NE.AND P1, PT, R5, RZ, P0 ;  /* 0x000000ff0500720c */ /* 0x000fe40000725270 */
[C---:B------:R-:W-:Y:S02]  /*0b60*/  PRMT R5, R0.reuse, 0x7772, RZ ;  /* 0x0000777200057816 */ /* 0x040fe400000000ff */
[----:B------:R-:W-:Y:S02]  /*0b70*/  PRMT R0, R0, 0x7773, RZ ;  /* 0x0000777300007816 */ /* 0x000fe400000000ff */
[----:B------:R-:W-:-:S02]  /*0b80*/  ISETP.NE.AND P6, PT, R4, RZ, P0 ;  /* 0x000000ff0400720c */ /* 0x000fc400007c5270 */
[----:B---3--:R-:W-:Y:S02]  /*0b90*/  PRMT R4, R6, 0x7770, RZ ;  /* 0x0000777006047816 */ /* 0x008fe400000000ff */
[----:B------:R-:W-:Y:S02]  /*0ba0*/  ISETP.NE.AND P5, PT, R0, RZ, P0 ;  /* 0x000000ff0000720c */ /* 0x000fe400007a5270 */
[C---:B------:R-:W-:Y:S02]  /*0bb0*/  PRMT R0, R6.reuse, 0x7771, RZ ;  /* 0x0000777106007816 */ /* 0x040fe400000000ff */
[C---:B------:R-:W-:Y:S02]  /*0bc0*/  PRMT R2, R6.reuse, 0x7772, RZ ;  /* 0x0000777206027816 */ /* 0x040fe400000000ff */
[----:B------:R-:W-:Y:S02]  /*0bd0*/  PRMT R6, R6, 0x7773, RZ ;  /* 0x0000777306067816 */ /* 0x000fe400000000ff */
[----:B------:R-:W-:-:S02]  /*0be0*/  ISETP.NE.AND P3, PT, R4, RZ, P0 ;  /* 0x000000ff0400720c */ /* 0x000fc40000765270 */
[----:B------:R-:W-:Y:S02]  /*0bf0*/  SEL R4, RZ, 0x1, !P1 ;  /* 0x00000001ff047807 */ /* 0x000fe40004800000 */
[----:B------:R-:W-:Y:S02]  /*0c00*/  ISETP.NE.AND P4, PT, R5, RZ, P0 ;  /* 0x000000ff0500720c */ /* 0x000fe40000785270 */
[----:B------:R-:W-:Y:S02]  /*0c10*/  ISETP.NE.AND P2, PT, R0, RZ, P0 ;  /* 0x000000ff0000720c */ /* 0x000fe40000745270 */
[----:B------:R-:W-:Y:S01]  /*0c20*/  ISETP.NE.AND P1, PT, R2, RZ, P0 ;  /* 0x000000ff0200720c */ /* 0x000fe20000725270 */
[----:B------:R-:W-:Y:S01]  /*0c30*/  IMAD.U32 R2, RZ, RZ, UR6 ;  /* 0x00000006ff027e24 */ /* 0x000fe2000f8e00ff */
[----:B------:R-:W-:Y:S02]  /*0c40*/  ISETP.NE.AND P0, PT, R6, RZ, P0 ;  /* 0x000000ff0600720c */ /* 0x000fe40000705270 */
[----:B------:R-:W-:Y:S01]  /*0c50*/  SEL R7, RZ, 0x1, !P6 ;  /* 0x00000001ff077807 */ /* 0x000fe20007000000 */
[----:B------:R-:W-:Y:S01]  /*0c60*/  IMAD.WIDE.U32 R2, R13, 0x4, R2 ;  /* 0x000000040d027825 */ /* 0x000fe200078e0002 */
        /* <DEDUP_REMOVED lines=15> */
.L_x_17930:
        /* <DEDUP_REMOVED lines=10> */
.L_x_26290:


//--------------------- .text._ZN2at6native29vectorized_elementwise_kernelILi8ENS0_13AUnaryFunctorIbbbNS0_17BitwiseAndFunctorIbEEEESt5arrayIPcLm2EEEEviT0_T1_ --------------------------
	.section	.text._ZN2at6native29vectorized_elementwise_kernelILi8ENS0_13AUnaryFunctorIbbbNS0_17BitwiseAndFunctorIbEEEESt5arrayIPcLm2EEEEviT0_T1_,"ax",@progbits
	.align	128
        .global         _ZN2at6native29vectorized_elementwise_kernelILi8ENS0_13AUnaryFunctorIbbbNS0_17BitwiseAndFunctorIbEEEESt5arrayIPcLm2EEEEviT0_T1_
        .type           _ZN2at6native29vectorized_elementwise_kernelILi8ENS0_13AUnaryFunctorIbbbNS0_17BitwiseAndFunctorIbEEEESt5arrayIPcLm2EEEEviT0_T1_,@function
        .size           _ZN2at6native29vectorized_elementwise_kernelILi8ENS0_13AUnaryFunctorIbbbNS0_17BitwiseAndFunctorIbEEEESt5arrayIPcLm2EEEEviT0_T1_,(.L_x_26291 - _ZN2at6native29vectorized_elementwise_kernelILi8ENS0_13AUnaryFunctorIbbbNS0_17BitwiseAndFunctorIbEEEESt5arrayIPcLm2EEEEviT0_T1_)
        .other          _ZN2at6native29vectorized_elementwise_kernelILi8ENS0_13AUnaryFunctorIbbbNS0_17BitwiseAndFunctorIbEEEESt5arrayIPcLm2EEEEviT0_T1_,@"STO_CUDA_ENTRY STV_DEFAULT"
_ZN2at6native29vectorized_elementwise_kernelILi8ENS0_13AUnaryFunctorIbbbNS0_17BitwiseAndFunctorIbEEEESt5arrayIPcLm2EEEEviT0_T1_:
.text._ZN2at6native29vectorized_elementwise_kernelILi8ENS0_13AUnaryFunctorIbbbNS0_17BitwiseAndFunctorIbEEEESt5arrayIPcLm2EEEEviT0_T1_:
        /* <DEDUP_REMOVED lines=114> */
.L_x_17934:
        /* <DEDUP_REMOVED lines=8> */
.L_x_17935:
        /* <DEDUP_REMOVED lines=8> */
.L_x_17936:
        /* <DEDUP_REMOVED lines=8> */
.L_x_17937:
        /* <DEDUP_REMOVED lines=9> */
.L_x_17938:
[----:B------:R-:W-:Y:S05]  /*0930*/  BSYNC.RELIABLE B1 ;  /* 0x0000000000017941 */ /* 0x000fea0003800100 */
.L_x_17933:
[----:B------:R-:W-:-:S13]  /*0940*/  ISETP.GE.U32.AND P0, PT, R0, UR5, PT ;  /* 0x0000000500007c0c */ /* 0x000fda000bf06070 */
[----:B0-----:R-:W0:Y:S01]  /*0950*/  @!P0 LDC.64 R6, c[0x0][0x388] ;  /* 0x0000e200ff068b82 */ /* 0x001e220000000a00 */
[C---:B-12---:R-:W-:Y:S02]  /*0960*/  @!P0 VIADD R5, R0.reuse, UR4 ;  /* 0x0000000400058c36 */ /* 0x046fe40008000000 */
[----:B------:R-:W-:-:S03]  /*0970*/  @!P0 VIADD R0, R0, 0x80 ;  /* 0x0000008000008836 */ /* 0x000fc60000000000 */
[----:B0-----:R-:W-:-:S05]  /*0980*/  @!P0 IADD3 R4, P1, PT, R5, R6, RZ ;  /* 0x0000000605048210 */ /* 0x001fca0007f3e0ff */
[----:B------:R-:W-:-:S05]  /*0990*/  @!P0 IMAD.X R5, RZ, RZ, R7, P1 ;  /* 0x000000ffff058224 */ /* 0x000fca00008e0607 */
[----:B------:R3:W-:Y:S03]  /*09a0*/  @!P0 STG.E.U8 desc[UR8][R4.64], R3 ;  /* 0x0000000304008986 */ /* 0x0007e6000c101108 */
.L_x_17939:
[----:B------:R-:W-:Y:S05]  /*09b0*/  BSYNC.RECONVERGENT B0 ;  /* 0x0000000000007941 */ /* 0x000fea0003800200 */
.L_x_17932:
        /* <DEDUP_REMOVED lines=9> */
.L_x_17931:
        /* <DEDUP_REMOVED lines=9> */
[----:B------:R-:W-:Y:S01]  /*0ae0*/  ISETP.NE.AND P0, PT, RZ, UR10, PT ;  /* 0x0000000aff007c0c */ /* 0x000fe2000bf05270 */
[----:B0-----:R-:W-:-:S04]  /*0af0*/  UIADD3 UR6, UP0, UPT, UR4, UR6, URZ ;  /* 0x0000000604067290 */ /* 0x001fc8000ff1e0ff */
[----:B------:R-:W-:Y:S01]  /*0b00*/  UIADD3.X UR7, UPT, UPT, URZ, UR7, URZ, UP0, !UPT ;  /* 0x00000007ff077290 */ /* 0x000fe200087fe4ff */
[C---:B--2---:R-:W-:Y:S02]  /*0b10*/  PRMT R0, R2.reuse, 0x7770, RZ ;  /* 0x0000777002007816 */ /* 0x044fe400000000ff */
[----:B------:R-:W-:Y:S02]  /*0b20*/  PRMT R4, R2, 0x7771, RZ ;  /* 0x0000777102047816 */ /* 0x000fe400000000ff */
[----:B------:R-:W-:Y:S02]  /*0b30*/  ISETP.NE.AND P6, PT, R0, RZ, P0 ;  /* 0x000000ff0000720c */ /* 0x000fe400007c5270 */
[----:B------:R-:W-:Y:S02]  /*0b40*/  PRMT R0, R2, 0x7773, RZ ;  /* 0x0000777302007816 */ /* 0x000fe400000000ff */
[----:B------:R-:W-:Y:S02]  /*0b50*/  ISETP.NE.AND P1, PT, R4, RZ, P0 ;  /* 0x000000ff0400720c */ /* 0x000fe40000725270 */
[----:B------:R-:W-:-:S02]  /*0b60*/  PRMT R4, R2, 0x7772, RZ ;  /* 0x0000777202047816 */ /* 0x000fc400000000ff */
[----:B------:R-:W-:Y:S02]  /*0b70*/  ISETP.NE.AND P5, PT, R0, RZ, P0 ;  /* 0x000000ff0000720c */ /* 0x000fe400007a5270 */
[C---:B------:R-:W-:Y:S02]  /*0b80*/  PRMT R5, R3.reuse, 0x7770, RZ ;  /* 0x0000777003057816 */ /* 0x040fe400000000ff */
[C---:B------:R-:W-:Y:S02]  /*0b90*/  PRMT R0, R3.reuse, 0x7771, RZ ;  /* 0x0000777103007816 */ /* 0x040fe400000000ff */
[C---:B------:R-:W-:Y:S02]  /*0ba0*/  PRMT R2, R3.reuse, 0x7772, RZ ;  /* 0x0000777203027816 */ /* 0x040fe400000000ff */
[----:B------:R-:W-:Y:S02]  /*0bb0*/  PRMT R3, R3, 0x7773, RZ ;  /* 0x0000777303037816 */ /* 0x000fe400000000ff */
[----:B------:R-:W-:-:S02]  /*0bc0*/  SEL R8, RZ, 0x1, !P1 ;  /* 0x00000001ff087807 */ /* 0x000fc40004800000 */
[----:B------:R-:W-:Y:S02]  /*0bd0*/  ISETP.NE.AND P4, PT, R4, RZ, P0 ;  /* 0x000000ff0400720c */ /* 0x000fe40000785270 */
[----:B------:R-:W-:Y:S02]  /*0be0*/  ISETP.NE.AND P3, PT, R5, RZ, P0 ;  /* 0x000000ff0500720c */ /* 0x000fe40000765270 */
[----:B------:R-:W-:Y:S02]  /*0bf0*/  ISETP.NE.AND P2, PT, R0, RZ, P0 ;  /* 0x000000ff0000720c */ /* 0x000fe40000745270 */
[----:B------:R-:W-:Y:S01]  /*0c00*/  ISETP.NE.AND P1, PT, R2, RZ, P0 ;  /* 0x000000ff0200720c */ /* 0x000fe20000725270 */
[----:B------:R-:W-:Y:S01]  /*0c10*/  IMAD.U32 R2, RZ, RZ, UR6 ;  /* 0x00000006ff027e24 */ /* 0x000fe2000f8e00ff */
[----:B------:R-:W-:Y:S01]  /*0c20*/  ISETP.NE.AND P0, PT, R3, RZ, P0 ;  /* 0x000000ff0300720c */ /* 0x000fe20000705270 */
        /* <DEDUP_REMOVED lines=17> */
.L_x_17940:
        /* <DEDUP_REMOVED lines=12> */
.L_x_26291:


//--------------------- .text._ZN2at6native18elementwise_kernelILi128ELi4EZNS0_15gpu_kernel_implINS0_13BinaryFunctorIbbbNS0_17BitwiseAndFunctorIbEEEEEEvRNS_18TensorIteratorBaseERKT_EUliE_EEviT1_ --------------------------
	.section	.text._ZN2at6native18elementwise_kernelILi128ELi4EZNS0_15gpu_kernel_implINS0_13BinaryFunctorIbbbNS0_17BitwiseAndFunctorIbEEEEEEvRNS_18TensorIteratorBaseERKT_EUliE_EEviT1_,"ax",@progbits
	.align	128
        .global         _ZN2at6native18elementwise_kernelILi128ELi4EZNS0_15gpu_kernel_implINS0_13BinaryFunctorIbbbNS0_17BitwiseAndFunctorIbEEEEEEvRNS_18TensorIteratorBaseERKT_EUliE_EEviT1_
        .type           _ZN2at6native18elementwise_kernelILi128ELi4EZNS0_15gpu_kernel_implINS0_13BinaryFunctorIbbbNS0_17BitwiseAndFunctorIbEEEEEEvRNS_18TensorIteratorBaseERKT_EUliE_EEviT1_,@function
        .size           _ZN2at6native18elementwise_kernelILi128ELi4EZNS0_15gpu_kernel_implINS0_13BinaryFunctorIbbbNS0_17BitwiseAndFunctorIbEEEEEEvRNS_18TensorIteratorBaseERKT_EUliE_EEviT1_,(.L_x_26292 - _ZN2at6native18elementwise_kernelILi128ELi4EZNS0_15gpu_kernel_implINS0_13BinaryFunctorIbbbNS0_17BitwiseAndFunctorIbEEEEEEvRNS_18TensorIteratorBaseERKT_EUliE_EEviT1_)
        .other          _ZN2at6native18elementwise_kernelILi128ELi4EZNS0_15gpu_kernel_implINS0_13BinaryFunctorIbbbNS0_17BitwiseAndFunctorIbEEEEEEvRNS_18TensorIteratorBaseERKT_EUliE_EEviT1_,@"STO_CUDA_ENTRY STV_DEFAULT"
_ZN2at6native18elementwise_kernelILi128ELi4EZNS0_15gpu_kernel_implINS0_13BinaryFunctorIbbbNS0_17BitwiseAndFunctorIbEEEEEEvRNS_18TensorIteratorBaseERKT_EUliE_EEviT1_:
.text._ZN2at6native18elementwise_kernelILi128ELi4EZNS0_15gpu_kernel_implINS0_13BinaryFunctorIbbbNS0_17BitwiseAndFunctorIbEEEEEEvRNS_18TensorIteratorBaseERKT_EUliE_EEviT1_:
        /* <DEDUP_REMOVED lines=371> */
.L_x_17943:
        /* <DEDUP_REMOVED lines=19> */
.L_x_17948:
[----:B------:R-:W2:Y:S02]  /*1860*/  LDG.E.U8 R2, desc[UR36][R2.64] ;  /* 0x0000002402027981 */ /* 0x000ea4000c1e1100 */
[----:B--2---:R-:W-:-:S04]  /*1870*/  ISETP.NE.AND P0, PT, R2, RZ, PT ;  /* 0x000000ff0200720c */ /* 0x004fc80003f05270 */
[----:B------:R-:W-:Y:S01]  /*1880*/  P2R R19, PR, RZ, 0x1 ;  /* 0x00000001ff137803 */ /* 0x000fe20000000000 */
[----:B------:R-:W-:Y:S08]  /*1890*/  BRA `(.L_x_17950) ;  /* 0x0000000800847947 */ /* 0x000ff00003800000 */
.L_x_17947:
        /* <DEDUP_REMOVED lines=11> */
.L_x_17952:
[----:B------:R-:W2:Y:S02]  /*1950*/  LDG.E R2, desc[UR36][R2.64] ;  /* 0x0000002402027981 */ /* 0x000ea4000c1e1900 */
[----:B--2---:R-:W-:-:S04]  /*1960*/  ISETP.NE.AND P0, PT, R2, RZ, PT ;  /* 0x000000ff0200720c */ /* 0x004fc80003f05270 */
[----:B------:R-:W-:Y:S01]  /*1970*/  P2R R19, PR, RZ, 0x1 ;  /* 0x00000001ff137803 */ /* 0x000fe20000000000 */
[----:B------:R-:W-:Y:S08]  /*1980*/  BRA `(.L_x_17950) ;  /* 0x0000000800487947 */ /* 0x000ff00003800000 */
.L_x_17951:
[----:B------:R-:W2:Y:S02]  /*1990*/  LDG.E.U16 R2, desc[UR36][R2.64] ;  /* 0x0000002402027981 */ /* 0x000ea4000c1e1500 */
[----:B--2---:R-:W-:-:S04]  /*19a0*/  ISETP.NE.AND P0, PT, R2, RZ, PT ;  /* 0x000000ff0200720c */ /* 0x004fc80003f05270 */
[----:B------:R-:W-:Y:S01]  /*19b0*/  P2R R19, PR, RZ, 0x1 ;  /* 0x00000001ff137803 */ /* 0x000fe20000000000 */
[----:B------:R-:W-:Y:S08]  /*19c0*/  BRA `(.L_x_17950) ;  /* 0x0000000800387947 */ /* 0x000ff00003800000 */
.L_x_17946:
        /* <DEDUP_REMOVED lines=10> */
.L_x_17954:
[----:B------:R-:W2:Y:S02]  /*1a70*/  LDG.E.U16 R0, desc[UR36][R2.64] ;  /* 0x0000002402007981 */ /* 0x000ea4000c1e1500 */
[----:B--2---:R-:W-:-:S05]  /*1a80*/  HADD2.F32 R0, -RZ, R0.H0_H0 ;  /* 0x20000000ff007230 */ /* 0x004fca0000004100 */
[----:B------:R-:W-:-:S04]  /*1a90*/  FSETP.NEU.FTZ.AND P0, PT, R0, RZ, PT ;  /* 0x000000ff0000720b */ /* 0x000fc80003f1d000 */
[----:B------:R-:W-:Y:S01]  /*1aa0*/  P2R R19, PR, RZ, 0x1 ;  /* 0x00000001ff137803 */ /* 0x000fe20000000000 */
[----:B------:R-:W-:Y:S08]  /*1ab0*/  BRA `(.L_x_17950) ;  /* 0x0000000400fc7947 */ /* 0x000ff00003800000 */
.L_x_17953:
        /* <DEDUP_REMOVED lines=12> */
.L_x_17956:
        /* <DEDUP_REMOVED lines=10> */
.L_x_17955:
[----:B------:R-:W2:Y:S02]  /*1c20*/  LDG.E.64 R2, desc[UR36][R2.64] ;  /* 0x0000002402027981 */ /* 0x000ea4000c1e1b00 */
[----:B--2---:R-:W-:-:S06]  /*1c30*/  DSETP.NEU.AND P0, PT, R2, RZ, PT ;  /* 0x000000ff0200722a */ /* 0x004fcc0003f0d000 */
[----:B------:R-:W-:Y:S01]  /*1c40*/  P2R R19, PR, RZ, 0x1 ;  /* 0x00000001ff137803 */ /* 0x000fe20000000000 */
[----:B------:R-:W-:Y:S07]  /*1c50*/  BRA `(.L_x_17950) ;  /* 0x0000000400947947 */ /* 0x000fee0003800000 */
.L_x_17945:
        /* <DEDUP_REMOVED lines=12> */
.L_x_17959:
[----:B------:R-:W2:Y:S02]  /*1d20*/  LDG.E.128 R4, desc[UR36][R2.64] ;  /* 0x0000002402047981 */ /* 0x000ea4000c1e1d00 */
[----:B--2---:R-:W-:-:S06]  /*1d30*/  DSETP.NEU.AND P0, PT, R6, RZ, PT ;  /* 0x000000ff0600722a */ /* 0x004fcc0003f0d000 */
[----:B------:R-:W-:-:S06]  /*1d40*/  DSETP.NEU.OR P0, PT, R4, RZ, P0 ;  /* 0x000000ff0400722a */ /* 0x000fcc000070d400 */
[----:B------:R-:W-:Y:S01]  /*1d50*/  P2R R19, PR, RZ, 0x1 ;  /* 0x00000001ff137803 */ /* 0x000fe20000000000 */
[----:B------:R-:W-:Y:S07]  /*1d60*/  BRA `(.L_x_17950) ;  /* 0x0000000400507947 */ /* 0x000fee0003800000 */
.L_x_17958:
        /* <DEDUP_REMOVED lines=10> */
.L_x_17961:
        /* <DEDUP_REMOVED lines=12> */
.L_x_17960:
[----:B------:R-:W2:Y:S02]  /*1ed0*/  LDG.E.U16 R0, desc[UR36][R2.64] ;  /* 0x0000002402007981 */ /* 0x000ea4000c1e1500 */
[----:B--2---:R-:W-:-:S05]  /*1ee0*/  IMAD.U32 R0, R0, 0x10000, RZ ;  /* 0x0001000000007824 */ /* 0x004fca00078e00ff */
[----:B------:R-:W-:-:S04]  /*1ef0*/  FSETP.NEU.FTZ.AND P0, PT, R0, RZ, PT ;  /* 0x000000ff0000720b */ /* 0x000fc80003f1d000 */
[----:B------:R-:W-:Y:S01]  /*1f00*/  P2R R19, PR, RZ, 0x1 ;  /* 0x00000001ff137803 */ /* 0x000fe20000000000 */
[----:B------:R-:W-:Y:S08]  /*1f10*/  BRA `(.L_x_17950) ;  /* 0x0000000000e47947 */ /* 0x000ff00003800000 */
.L_x_17957:
        /* <DEDUP_REMOVED lines=12> */
.L_x_17964:
[----:B------:R-:W2:Y:S02]  /*1fe0*/  LDG.E.U8 R2, desc[UR36][R2.64] ;  /* 0x0000002402027981 */ /* 0x000ea4000c1e1100 */
[----:B--2---:R-:W-:-:S04]  /*1ff0*/  ISETP.NE.AND P0, PT, R2, RZ, PT ;  /* 0x000000ff0200720c */ /* 0x004fc80003f05270 */
[----:B------:R-:W-:Y:S01]  /*2000*/  P2R R19, PR, RZ, 0x1 ;  /* 0x00000001ff137803 */ /* 0x000fe20000000000 */
[----:B------:R-:W-:Y:S08]  /*2010*/  BRA `(.L_x_17950) ;  /* 0x0000000000a47947 */ /* 0x000ff00003800000 */
.L_x_17963:
[----:B------:R-:W2:Y:S02]  /*2020*/  LDG.E.U8 R2, desc[UR36][R2.64] ;  /* 0x0000002402027981 */ /* 0x000ea4000c1e1100 */
[----:B--2---:R-:W-:-:S04]  /*2030*/  ISETP.NE.AND P0, PT, R2, RZ, PT ;  /* 0x000000ff0200720c */ /* 0x004fc80003f05270 */
[----:B------:R-:W-:Y:S01]  /*2040*/  P2R R19, PR, RZ, 0x1 ;  /* 0x00000001ff137803 */ /* 0x000fe20000000000 */
[----:B------:R-:W-:Y:S08]  /*2050*/  BRA `(.L_x_17950) ;  /* 0x0000000000947947 */ /* 0x000ff00003800000 */
.L_x_17962:
[----:B------:R-:W-:-:S09]  /*2060*/  UISETP.NE.AND UP0, UPT, UR4, 0x1c, UPT ;  /* 0x0000001c0400788c */ /* 0x000fd2000bf05270 */
[----:B------:R-:W-:Y:S05]  /*2070*/  BRA.U !UP0, `(.L_x_17965) ;  /* 0x0000000108807547 */ /* 0x000fea000b800000 */
[----:B------:R-:W-:-:S09]  /*2080*/  UISETP.NE.AND UP0, UPT, UR4, 0x1d, UPT ;  /* 0x0000001d0400788c */ /* 0x000fd2000bf05270 */
[----:B------:R-:W-:Y:S05]  /*2090*/  BRA.U !UP0, `(.L_x_17966) ;  /* 0x0000000108647547 */ /* 0x000fea000b800000 */
[----:B------:R-:W-:-:S09]  /*20a0*/  UISETP.NE.AND UP0, UPT, UR4, 0x2c, UPT ;  /* 0x0000002c0400788c */ /* 0x000fd2000bf05270 */
[----:B------:R-:W-:Y:S05]  /*20b0*/  BRA.U !UP0, `(.L_x_17967) ;  /* 0x00000001084c7547 */ /* 0x000fea000b800000 */
.L_x_17949:
        /* <DEDUP_REMOVED lines=16> */
.L_x_17968:
[----:B------:R-:W-:-:S04]  /*21c0*/  PLOP3.LUT P0, PT, PT, PT, PT, 0x8, 0x80 ;  /* 0x000000000080781c */ /* 0x000fc80003f0e170 */
[----:B------:R-:W-:Y:S01]  /*21d0*/  P2R R19, PR, RZ, 0x1 ;  /* 0x00000001ff137803 */ /* 0x000fe20000000000 */
[----:B------:R-:W-:Y:S08]  /*21e0*/  BRA `(.L_x_17950) ;  /* 0x0000000000307947 */ /* 0x000ff00003800000 */
.L_x_17967:
[----:B------:R-:W2:Y:S02]  /*21f0*/  LDG.E.U8 R2, desc[UR36][R2.64] ;  /* 0x0000002402027981 */ /* 0x000ea4000c1e1100 */
[----:B--2---:R-:W-:-:S04]  /*2200*/  ISETP.NE.AND P0, PT, R2, RZ, PT ;  /* 0x000000ff0200720c */ /* 0x004fc80003f05270 */
[----:B------:R-:W-:Y:S01]  /*2210*/  P2R R19, PR, RZ, 0x1 ;  /* 0x00000001ff137803 */ /* 0x000fe20000000000 */
[----:B------:R-:W-:Y:S08]  /*2220*/  BRA `(.L_x_17950) ;  /* 0x0000000000207947 */ /* 0x000ff00003800000 */
.L_x_17966:
[----:B------:R-:W2:Y:S02]  /*2230*/  LDG.E.64 R2, desc[UR36][R2.64] ;  /* 0x0000002402027981 */ /* 0x000ea4000c1e1b00 */
[----:B--2---:R-:W-:-:S04]  /*2240*/  ISETP.NE.U32.AND P0, PT, R2, RZ, PT ;  /* 0x000000ff0200720c */ /* 0x004fc80003f05070 */
[----:B------:R-:W-:-:S04]  /*2250*/  ISETP.NE.AND.EX P0, PT, R3, RZ, PT, P0 ;  /* 0x000000ff0300720c */ /* 0x000fc80003f05300 */
[----:B------:R-:W-:Y:S01]  /*2260*/  P2R R19, PR, RZ, 0x1 ;  /* 0x00000001ff137803 */ /* 0x000fe20000000000 */
[----:B------:R-:W-:Y:S08]  /*2270*/  BRA `(.L_x_17950) ;  /* 0x00000000000c7947 */ /* 0x000ff00003800000 */
.L_x_17965:
[----:B------:R-:W2:Y:S02]  /*2280*/  LDG.E R2, desc[UR36][R2.64] ;  /* 0x0000002402027981 */ /* 0x000ea4000c1e1900 */
[----:B--2---:R-:W-:-:S04]  /*2290*/  ISETP.NE.AND P0, PT, R2, RZ, PT ;  /* 0x000000ff0200720c */ /* 0x004fc80003f05270 */
[----:B------:R-:W-:-:S09]  /*22a0*/  P2R R19, PR, RZ, 0x1 ;  /* 0x00000001ff137803 */ /* 0x000fd20000000000 */
.L_x_17950:
[----:B------:R-:W-:Y:S05]  /*22b0*/  BSYNC.RECONVERGENT B6 ;  /* 0x0000000000067941 */ /* 0x000fea0003800200 */
.L_x_17944:
        /* <DEDUP_REMOVED lines=18> */
.L_x_17973:
[----:B------:R-:W2:Y:S02]  /*23e0*/  LDG.E.U8 R2, desc[UR36][R2.64] ;  /* 0x0000002402027981 */ /* 0x000ea4000c1e1100 */
[----:B--2---:R-:W-:Y:S01]  /*23f0*/  ISETP.NE.AND P0, PT, R2, RZ, PT ;  /* 0x000000ff0200720c */ /* 0x004fe20003f05270 */
[----:B------:R-:W-:-:S12]  /*2400*/  BRA `(.L_x_17975) ;  /* 0x0000000800307947 */ /* 0x000fd80003800000 */
.L_x_17972:
        /* <DEDUP_REMOVED lines=10> */
.L_x_17977:
[----:B------:R-:W2:Y:S02]  /*24b0*/  LDG.E R2, desc[UR36][R2.64] ;  /* 0x0000002402027981 */ /* 0x000ea4000c1e1900 */
[----:B--2---:R-:W-:Y:S01]  /*24c0*/  ISETP.NE.AND P0, PT, R2, RZ, PT ;  /* 0x000000ff0200720c */ /* 0x004fe20003f05270 */
[----:B------:R-:W-:-:S12]  /*24d0*/  BRA `(.L_x_17975) ;  /* 0x0000000400fc7947 */ /* 0x000fd80003800000 */
.L_x_17976:
[----:B------:R-:W2:Y:S02]  /*24e0*/  LDG.E.U16 R2, desc[UR36][R2.64] ;  /* 0x0000002402027981 */ /* 0x000ea4000c1e1500 */
[----:B--2---:R-:W-:Y:S01]  /*24f0*/  ISETP.NE.AND P0, PT, R2, RZ, PT ;  /* 0x000000ff0200720c */ /* 0x004fe20003f05270 */
[----:B------:R-:W-:-:S12]  /*2500*/  BRA `(.L_x_17975) ;  /* 0x0000000400f07947 */ /* 0x000fd80003800000 */
.L_x_17971:
        /* <DEDUP_REMOVED lines=9> */
.L_x_17979:
[----:B------:R-:W2:Y:S02]  /*25a0*/  LDG.E.U16 R0, desc[UR36][R2.64] ;  /* 0x0000002402007981 */ /* 0x000ea4000c1e1500 */
[----:B--2---:R-:W-:-:S05]  /*25b0*/  HADD2.F32 R0, -RZ, R0.H0_H0 ;  /* 0x20000000ff007230 */ /* 0x004fca0000004100 */
[----:B------:R-:W-:Y:S01]  /*25c0*/  FSETP.NEU.FTZ.AND P0, PT, R0, RZ, PT ;  /* 0x000000ff0000720b */ /* 0x000fe20003f1d000 */
[----:B------:R-:W-:-:S12]  /*25d0*/  BRA `(.L_x_17975) ;  /* 0x0000000400bc7947 */ /* 0x000fd80003800000 */
.L_x_17978:
        /* <DEDUP_REMOVED lines=11> */
.L_x_17981:
        /* <DEDUP_REMOVED lines=8> */
.L_x_17980:
[----:B------:R-:W2:Y:S02]  /*2710*/  LDG.E.64 R2, desc[UR36][R2.64] ;  /* 0x0000002402027981 */ /* 0x000ea4000c1e1b00 */
[----:B--2---:R-:W-:Y:S01]  /*2720*/  DSETP.NEU.AND P0, PT, R2, RZ, PT ;  /* 0x000000ff0200722a */ /* 0x004fe20003f0d000 */
[----:B------:R-:W-:-:S13]  /*2730*/  BRA `(.L_x_17975) ;  /* 0x0000000400647947 */ /* 0x000fda0003800000 */
.L_x_17970:
        /* <DEDUP_REMOVED lines=11> */
.L_x_17984:
[----:B------:R-:W2:Y:S02]  /*27f0*/  LDG.E.128 R4, desc[UR36][R2.64] ;  /* 0x0000002402047981 */ /* 0x000ea4000c1e1d00 */
[----:B--2---:R-:W-:-:S06]  /*2800*/  DSETP.NEU.AND P0, PT, R6, RZ, PT ;  /* 0x000000ff0600722a */ /* 0x004fcc0003f0d000 */
[----:B------:R-:W-:Y:S01]  /*2810*/  DSETP.NEU.OR P0, PT, R4, RZ, P0 ;  /* 0x000000ff0400722a */ /* 0x000fe2000070d400 */
[----:B------:R-:W-:-:S13]  /*2820*/  BRA `(.L_x_17975) ;  /* 0x0000000400287947 */ /* 0x000fda0003800000 */
.L_x_17983:
        /* <DEDUP_REMOVED lines=9> */
.L_x_17986:
        /* <DEDUP_REMOVED lines=11> */
.L_x_17985:
[----:B------:R-:W2:Y:S02]  /*2970*/  LDG.E.U16 R0, desc[UR36][R2.64] ;  /* 0x0000002402007981 */ /* 0x000ea4000c1e1500 */
[----:B--2---:R-:W-:-:S05]  /*2980*/  IMAD.U32 R0, R0, 0x10000, RZ ;  /* 0x0001000000007824 */ /* 0x004fca00078e00ff */
[----:B------:R-:W-:Y:S01]  /*2990*/  FSETP.NEU.FTZ.AND P0, PT, R0, RZ, PT ;  /* 0x000000ff0000720b */ /* 0x000fe20003f1d000 */
[----:B------:R-:W-:-:S12]  /*29a0*/  BRA `(.L_x_17975) ;  /* 0x0000000000c87947 */ /* 0x000fd80003800000 */
.L_x_17982:
        /* <DEDUP_REMOVED lines=11> */
.L_x_17989:
[----:B------:R-:W2:Y:S02]  /*2a60*/  LDG.E.U8 R2, desc[UR36][R2.64] ;  /* 0x0000002402027981 */ /* 0x000ea4000c1e1100 */
[----:B--2---:R-:W-:Y:S01]  /*2a70*/  ISETP.NE.AND P0, PT, R2, RZ, PT ;  /* 0x000000ff0200720c */ /* 0x004fe20003f05270 */
[----:B------:R-:W-:-:S12]  /*2a80*/  BRA `(.L_x_17975) ;  /* 0x0000000000907947 */ /* 0x000fd80003800000 */
.L_x_17988:
[----:B------:R-:W2:Y:S02]  /*2a90*/  LDG.E.U8 R2, desc[UR36][R2.64] ;  /* 0x0000002402027981 */ /* 0x000ea4000c1e1100 */
[----:B--2---:R-:W-:Y:S01]  /*2aa0*/  ISETP.NE.AND P0, PT, R2, RZ, PT ;  /* 0x000000ff0200720c */ /* 0x004fe20003f05270 */
[----:B------:R-:W-:-:S12]  /*2ab0*/  BRA `(.L_x_17975) ;  /* 0x0000000000847947 */ /* 0x000fd80003800000 */
.L_x_17987:
[----:B------:R-:W-:-:S09]  /*2ac0*/  UISETP.NE.AND UP0, UPT, UR4, 0x1c, UPT ;  /* 0x0000001c0400788c */ /* 0x000fd2000bf05270 */
[----:B------:R-:W-:Y:S05]  /*2ad0*/  BRA.U !UP0, `(.L_x_17990) ;  /* 0x0000000108747547 */ /* 0x000fea000b800000 */
[----:B------:R-:W-:-:S09]  /*2ae0*/  UISETP.NE.AND UP0, UPT, UR4, 0x1d, UPT ;  /* 0x0000001d0400788c */ /* 0x000fd2000bf05270 */
[----:B------:R-:W-:Y:S05]  /*2af0*/  BRA.U !UP0, `(.L_x_17991) ;  /* 0x00000001085c7547 */ /* 0x000fea000b800000 */
[----:B------:R-:W-:-:S09]  /*2b00*/  UISETP.NE.AND UP0, UPT, UR4, 0x2c, UPT ;  /* 0x0000002c0400788c */ /* 0x000fd2000bf05270 */
[----:B------:R-:W-:Y:S05]  /*2b10*/  BRA.U !UP0, `(.L_x_17992) ;  /* 0x0000000108487547 */ /* 0x000fea000b800000 */
.L_x_17974:
        /* <DEDUP_REMOVED lines=16> */
.L_x_17993:
[----:B------:R-:W-:Y:S01]  /*2c20*/  PLOP3.LUT P0, PT, PT, PT, PT, 0x8, 0x80 ;  /* 0x000000000080781c */ /* 0x000fe20003f0e170 */
[----:B------:R-:W-:-:S12]  /*2c30*/  BRA `(.L_x_17975) ;  /* 0x0000000000247947 */ /* 0x000fd80003800000 */
.L_x_17992:
[----:B------:R-:W2:Y:S02]  /*2c40*/  LDG.E.U8 R2, desc[UR36][R2.64] ;  /* 0x0000002402027981 */ /* 0x000ea4000c1e1100 */
[----:B--2---:R-:W-:Y:S01]  /*2c50*/  ISETP.NE.AND P0, PT, R2, RZ, PT ;  /* 0x000000ff0200720c */ /* 0x004fe20003f05270 */
[----:B------:R-:W-:-:S12]  /*2c60*/  BRA `(.L_x_17975) ;  /* 0x0000000000187947 */ /* 0x000fd80003800000 */
.L_x_17991:
[----:B------:R-:W2:Y:S02]  /*2c70*/  LDG.E.64 R2, desc[UR36][R2.64] ;  /* 0x0000002402027981 */ /* 0x000ea4000c1e1b00 */
[----:B--2---:R-:W-:-:S04]  /*2c80*/  ISETP.NE.U32.AND P0, PT, R2, RZ, PT ;  /* 0x000000ff0200720c */ /* 0x004fc80003f05070 */
[----:B------:R-:W-:Y:S01]  /*2c90*/  ISETP.NE.AND.EX P0, PT, R3, RZ, PT, P0 ;  /* 0x000000ff0300720c */ /* 0x000fe20003f05300 */
[----:B------:R-:W-:-:S12]  /*2ca0*/  BRA `(.L_x_17975) ;  /* 0x0000000000087947 */ /* 0x000fd80003800000 */
.L_x_17990:
[----:B------:R-:W2:Y:S02]  /*2cb0*/  LDG.E R2, desc[UR36][R2.64] ;  /* 0x0000002402027981 */ /* 0x000ea4000c1e1900 */
[----:B--2---:R-:W-:-:S13]  /*2cc0*/  ISETP.NE.AND P0, PT, R2, RZ, PT ;  /* 0x000000ff0200720c */ /* 0x004fda0003f05270 */
.L_x_17975:
[----:B------:R-:W-:Y:S05]  /*2cd0*/  BSYNC.RECONVERGENT B6 ;  /* 0x0000000000067941 */ /* 0x000fea0003800200 */
.L_x_17969:
        /* <DEDUP_REMOVED lines=20> */
.L_x_17998:
[----:B------:R3:W-:Y:S01]  /*2e20*/  STG.E.U8 desc[UR36][R2.64], R4 ;  /* 0x0000000402007986 */ /* 0x0007e2000c101124 */
[----:B------:R-:W-:Y:S05]  /*2e30*/  BRA `(.L_x_18000) ;  /* 0x0000000c00007947 */ /* 0x000fea0003800000 */
.L_x_17997:
        /* <DEDUP_REMOVED lines=9> */
.L_x_18002:
[----:B------:R1:W-:Y:S01]  /*2ed0*/  STG.E desc[UR36][R2.64], R4 ;  /* 0x0000000402007986 */ /* 0x0003e2000c101924 */
[----:B------:R-:W-:Y:S05]  /*2ee0*/  BRA `(.L_x_18000) ;  /* 0x0000000800d47947 */ /* 0x000fea0003800000 */
.L_x_18001:
[----:B------:R2:W-:Y:S01]  /*2ef0*/  STG.E.U16 desc[UR36][R2.64], R4 ;  /* 0x0000000402007986 */ /* 0x0005e2000c101524 */
[----:B------:R-:W-:Y:S05]  /*2f00*/  BRA `(.L_x_18000) ;  /* 0x0000000800cc7947 */ /* 0x000fea0003800000 */
.L_x_17996:
        /* <DEDUP_REMOVED lines=9> */
.L_x_18004:
[----:B------:R-:W-:-:S04]  /*2fa0*/  I2FP.F32.U32 R0, R4 ;  /* 0x0000000400007245 */ /* 0x000fc80000201000 */
[----:B------:R-:W-:-:S05]  /*2fb0*/  F2FP.F16.F32.PACK_AB R0, RZ, R0 ;  /* 0x00000000ff00723e */ /* 0x000fca00000000ff */
[----:B------:R0:W-:Y:S01]  /*2fc0*/  STG.E.U16 desc[UR36][R2.64], R0 ;  /* 0x0000000002007986 */ /* 0x0001e2000c101524 */
[----:B------:R-:W-:Y:S05]  /*2fd0*/  BRA `(.L_x_18000) ;  /* 0x0000000800987947 */ /* 0x000fea0003800000 */
.L_x_18003:
        /* <DEDUP_REMOVED lines=10> */
.L_x_18006:
[----:B------:R-:W-:-:S04]  /*3080*/  I2FP.F32.U32 R4, R4 ;  /* 0x0000000400047245 */ /* 0x000fc80000201000 */
[----:B------:R-:W-:-:S04]  /*3090*/  F2FP.F16.F32.PACK_AB R5, RZ, R4 ;  /* 0x00000004ff05723e */ /* 0x000fc800000000ff */
[----:B------:R-:W-:-:S05]  /*30a0*/  PRMT R5, R5, 0x5410, RZ ;  /* 0x0000541005057816 */ /* 0x000fca00000000ff */
[----:B------:R0:W-:Y:S01]  /*30b0*/  STG.E desc[UR36][R2.64], R5 ;  /* 0x0000000502007986 */ /* 0x0001e2000c101924 */
[----:B------:R-:W-:Y:S05]  /*30c0*/  BRA `(.L_x_18000) ;  /* 0x00000008005c7947 */ /* 0x000fea0003800000 */
.L_x_18005:
[----:B------:R-:W0:Y:S02]  /*30d0*/  I2F.F64.U32 R4, R4 ;  /* 0x0000000400047312 */ /* 0x000e240000201800 */
[----:B0-----:R0:W-:Y:S01]  /*30e0*/  STG.E.64 desc[UR36][R2.64], R4 ;  /* 0x0000000402007986 */ /* 0x0011e2000c101b24 */
[----:B------:R-:W-:Y:S05]  /*30f0*/  BRA `(.L_x_18000) ;  /* 0x0000000800507947 */ /* 0x000fea0003800000 */
.L_x_17995:
        /* <DEDUP_REMOVED lines=10> */
.L_x_18009:
[----:B------:R-:W0:Y:S01]  /*31a0*/  I2F.F64.U32 R4, R4 ;  /* 0x0000000400047312 */ /* 0x000e220000201800 */
[----:B------:R-:W-:-:S05]  /*31b0*/  CS2R R6, SRZ ;  /* 0x0000000000067805 */ /* 0x000fca000001ff00 */
[----:B0-----:R0:W-:Y:S01]  /*31c0*/  STG.E.128 desc[UR36][R2.64], R4 ;  /* 0x0000000402007986 */ /* 0x0011e2000c101d24 */
[----:B------:R-:W-:Y:S05]  /*31d0*/  BRA `(.L_x_18000) ;  /* 0x0000000800187947 */ /* 0x000fea0003800000 */
.L_x_18008:
        /* <DEDUP_REMOVED lines=17> */
.L_x_18013:
[----:B------:R-:W-:Y:S05]  /*32f0*/  BSYNC.RECONVERGENT B0 ;  /* 0x0000000000007941 */ /* 0x000fea0003800200 */
.L_x_18012:
[----:B------:R0:W-:Y:S01]  /*3300*/  STG.E.U8 desc[UR36][R2.64], R5 ;  /* 0x0000000502007986 */ /* 0x0001e2000c101124 */
[----:B------:R-:W-:Y:S05]  /*3310*/  BRA `(.L_x_18000) ;  /* 0x0000000400c87947 */ /* 0x000fea0003800000 */
.L_x_18011:
        /* <DEDUP_REMOVED lines=16> */
.L_x_18010:
[----:B------:R-:W-:-:S04]  /*3420*/  I2FP.F32.U32 R0, R4 ;  /* 0x0000000400007245 */ /* 0x000fc80000201000 */
[----:B------:R-:W-:-:S05]  /*3430*/  F2FP.BF16.F32.PACK_AB R0, RZ, R0 ;  /* 0x00000000ff00723e */ /* 0x000fca00000010ff */
[----:B------:R0:W-:Y:S01]  /*3440*/  STG.E.U16 desc[UR36][R2.64], R0 ;  /* 0x0000000002007986 */ /* 0x0001e2000c101524 */
[----:B------:R-:W-:Y:S05]  /*3450*/  BRA `(.L_x_18000) ;  /* 0x0000000400787947 */ /* 0x000fea0003800000 */
.L_x_18007:
        /* <DEDUP_REMOVED lines=10> */
.L_x_18016:
        /* <DEDUP_REMOVED lines=12> */
.L_x_18019:
[----:B------:R-:W-:-:S04]  /*35c0*/  SHF.R.U32.HI R0, RZ, 0x14, R5 ;  /* 0x00000014ff007819 */ /* 0x000fc80000011605 */
[----:B------:R-:W-:-:S04]  /*35d0*/  LOP3.LUT R0, R0, 0x1, RZ, 0xc0, !PT ;  /* 0x0000000100007812 */ /* 0x000fc800078ec0ff */
[----:B------:R-:W-:-:S04]  /*35e0*/  IADD3 R0, PT, PT, R5, 0x487ffff, R0 ;  /* 0x0487ffff05007810 */ /* 0x000fc80007ffe000 */
[----:B------:R-:W-:-:S04]  /*35f0*/  SHF.R.U32.HI R0, RZ, 0x14, R0 ;  /* 0x00000014ff007819 */ /* 0x000fc80000011600 */
[----:B------:R-:W-:-:S07]  /*3600*/  LOP3.LUT R4, R0, 0xff, RZ, 0xc0, !PT ;  /* 0x000000ff00047812 */ /* 0x000fce00078ec0ff */
.L_x_18020:
[----:B------:R-:W-:-:S07]  /*3610*/  PRMT R0, R4, 0x7610, R0 ;  /* 0x0000761004007816 */ /* 0x000fce0000000000 */
.L_x_18018:
[----:B------:R-:W-:Y:S05]  /*3620*/  BSYNC.RECONVERGENT B0 ;  /* 0x0000000000007941 */ /* 0x000fea0003800200 */
.L_x_18017:
[----:B------:R0:W-:Y:S01]  /*3630*/  STG.E.U8 desc[UR36][R2.64], R0 ;  /* 0x0000000002007986 */ /* 0x0001e2000c101124 */
[----:B------:R-:W-:Y:S05]  /*3640*/  BRA `(.L_x_18000) ;  /* 0x0000000000fc7947 */ /* 0x000fea0003800000 */
.L_x_18015:
        /* <DEDUP_REMOVED lines=12> */
.L_x_18023:
[----:B------:R-:W-:-:S04]  /*3710*/  SHF.R.U32.HI R0, RZ, 0x15, R5 ;  /* 0x00000015ff007819 */ /* 0x000fc80000011605 */
[----:B------:R-:W-:-:S04]  /*3720*/  LOP3.LUT R0, R0, 0x1, RZ, 0xc0, !PT ;  /* 0x0000000100007812 */ /* 0x000fc800078ec0ff */
[----:B------:R-:W-:-:S04]  /*3730*/  IADD3 R0, PT, PT, R5, 0x88fffff, R0 ;  /* 0x088fffff05007810 */ /* 0x000fc80007ffe000 */
[----:B------:R-:W-:-:S04]  /*3740*/  SHF.R.U32.HI R0, RZ, 0x15, R0 ;  /* 0x00000015ff007819 */ /* 0x000fc80000011600 */
[----:B------:R-:W-:-:S07]  /*3750*/  LOP3.LUT R4, R0, 0xff, RZ, 0xc0, !PT ;  /* 0x000000ff00047812 */ /* 0x000fce00078ec0ff */
.L_x_18024:
[----:B------:R-:W-:-:S07]  /*3760*/  PRMT R0, R4, 0x7610, R0 ;  /* 0x0000761004007816 */ /* 0x000fce0000000000 */
.L_x_18022:
[----:B------:R-:W-:Y:S05]  /*3770*/  BSYNC.RECONVERGENT B0 ;  /* 0x0000000000007941 */ /* 0x000fea0003800200 */
.L_x_18021:
[----:B------:R0:W-:Y:S01]  /*3780*/  STG.E.U8 desc[UR36][R2.64], R0 ;  /* 0x0000000002007986 */ /* 0x0001e2000c101124 */
[----:B------:R-:W-:Y:S05]  /*3790*/  BRA `(.L_x_18000) ;  /* 0x0000000000a87947 */ /* 0x000fea0003800000 */
.L_x_18014:
[----:B------:R-:W-:-:S09]  /*37a0*/  UISETP.NE.AND UP0, UPT, UR4, 0x1c, UPT ;  /* 0x0000001c0400788c */ /* 0x000fd2000bf05270 */
[----:B------:R-:W-:Y:S05]  /*37b0*/  BRA.U !UP0, `(.L_x_18025) ;  /* 0x00000001089c7547 */ /* 0x000fea000b800000 */
[----:B------:R-:W-:-:S09]  /*37c0*/  UISETP.NE.AND UP0, UPT, UR4, 0x1d, UPT ;  /* 0x0000001d0400788c */ /* 0x000fd2000bf05270 */
[----:B------:R-:W-:Y:S05]  /*37d0*/  BRA.U !UP0, `(.L_x_18026) ;  /* 0x0000000108887547 */ /* 0x000fea000b800000 */
[----:B------:R-:W-:-:S09]  /*37e0*/  UISETP.NE.AND UP0, UPT, UR4, 0x2c, UPT ;  /* 0x0000002c0400788c */ /* 0x000fd2000bf05270 */
[----:B------:R-:W-:Y:S05]  /*37f0*/  BRA.U !UP0, `(.L_x_18027) ;  /* 0x0000000108447547 */ /* 0x000fea000b800000 */
.L_x_17999:
        /* <DEDUP_REMOVED lines=16> */
.L_x_18028:
[----:B------:R-:W-:Y:S05]  /*3900*/  BRA `(.L_x_18000) ;  /* 0x00000000004c7947 */ /* 0x000fea0003800000 */
.L_x_18027:
        /* <DEDUP_REMOVED lines=15> */
.L_x_18026:
[----:B------:R-:W-:-:S05]  /*3a00*/  HFMA2 R5, -RZ, RZ, 0, 0 ;  /* 0x00000000ff057431 */ /* 0x000fca00000001ff */
[----:B------:R0:W-:Y:S01]  /*3a10*/  STG.E.64 desc[UR36][R2.64], R4 ;  /* 0x0000000402007986 */ /* 0x0001e2000c101b24 */
[----:B------:R-:W-:Y:S05]  /*3a20*/  BRA `(.L_x_18000) ;  /* 0x0000000000047947 */ /* 0x000fea0003800000 */
.L_x_18025:
[----:B------:R0:W-:Y:S02]  /*3a30*/  STG.E desc[UR36][R2.64], R4 ;  /* 0x0000000402007986 */ /* 0x0001e4000c101924 */
.L_x_18000:
[----:B------:R-:W-:Y:S05]  /*3a40*/  BSYNC.RECONVERGENT B6 ;  /* 0x0000000000067941 */ /* 0x000fea0003800200 */
.L_x_17994:
[----:B------:R-:W-:-:S07]  /*3a50*/  VIADD R17, R17, 0x80 ;  /* 0x0000008011117836 */ /* 0x000fce0000000000 */
.L_x_17942:
[----:B------:R-:W-:Y:S05]  /*3a60*/  BSYNC.RECONVERGENT B7 ;  /* 0x0000000000077941 */ /* 0x000fea0003800200 */
.L_x_17941:
        /* <DEDUP_REMOVED lines=358> */
.L_x_18031:
        /* <DEDUP_REMOVED lines=19> */
.L_x_18036:
[----:B------:R-:W2:Y:S02]  /*5200*/  LDG.E.U8 R2, desc[UR36][R2.64] ;  /* 0x0000002402027981 */ /* 0x000ea4000c1e1100 */
[----:B--2---:R-:W-:-:S04]  /*5210*/  ISETP.NE.AND P0, PT, R2, RZ, PT ;  /* 0x000000ff0200720c */ /* 0x004fc80003f05270 */
[----:B------:R-:W-:Y:S01]  /*5220*/  P2R R19, PR, RZ, 0x1 ;  /* 0x00000001ff137803 */ /* 0x000fe20000000000 */
[----:B------:R-:W-:Y:S08]  /*5230*/  BRA `(.L_x_18038) ;  /* 0x0000000800847947 */ /* 0x000ff00003800000 */
.L_x_18035:
        /* <DEDUP_REMOVED lines=11> */
.L_x_18040:
[----:B------:R-:W2:Y:S02]  /*52f0*/  LDG.E R2, desc[UR36][R2.64] ;  /* 0x0000002402027981 */ /* 0x000ea4000c1e1900 */
[----:B--2---:R-:W-:-:S04]  /*5300*/  ISETP.NE.AND P0, PT, R2, RZ, PT ;  /* 0x000000ff0200720c */ /* 0x004fc80003f05270 */
[----:B------:R-:W-:Y:S01]  /*5310*/  P2R R19, PR, RZ, 0x1 ;  /* 0x00000001ff137803 */ /* 0x000fe20000000000 */
[----:B------:R-:W-:Y:S08]  /*5320*/  BRA `(.L_x_18038) ;  /* 0x0000000800487947 */ /* 0x000ff00003800000 */
.L_x_18039:
[----:B------:R-:W2:Y:S02]  /*5330*/  LDG.E.U16 R2, desc[UR36][R2.64] ;  /* 0x0000002402027981 */ /* 0x000ea4000c1e1500 */
[----:B--2---:R-:W-:-:S04]  /*5340*/  ISETP.NE.AND P0, PT, R2, RZ, PT ;  /* 0x000000ff0200720c */ /* 0x004fc80003f05270 */
[----:B------:R-:W-:Y:S01]  /*5350*/  P2R R19, PR, RZ, 0x1 ;  /* 0x00000001ff137803 */ /* 0x000fe20000000000 */
[----:B------:R-:W-:Y:S08]  /*5360*/  BRA `(.L_x_18038) ;  /* 0x0000000800387947 */ /* 0x000ff00003800000 */
.L_x_18034:
        /* <DEDUP_REMOVED lines=10> */
.L_x_18042:
[----:B------:R-:W2:Y:S02]  /*5410*/  LDG.E.U16 R0, desc[UR36][R2.64] ;  /* 0x0000002402007981 */ /* 0x000ea4000c1e1500 */
[----:B--2---:R-:W-:-:S05]  /*5420*/  HADD2.F32 R0, -RZ, R0.H0_H0 ;  /* 0x20000000ff007230 */ /* 0x004fca0000004100 */
[----:B------:R-:W-:-:S04]  /*5430*/  FSETP.NEU.FTZ.AND P0, PT, R0, RZ, PT ;  /* 0x000000ff0000720b */ /* 0x000fc80003f1d000 */
[----:B------:R-:W-:Y:S01]  /*5440*/  P2R R19, PR, RZ, 0x1 ;  /* 0x00000001ff137803 */ /* 0x000fe20000000000 */
[----:B------:R-:W-:Y:S08]  /*5450*/  BRA `(.L_x_18038) ;  /* 0x0000000400fc7947 */ /* 0x000ff00003800000 */
.L_x_18041:
        /* <DEDUP_REMOVED lines=12> */
.L_x_18044:
        /* <DEDUP_REMOVED lines=10> */
.L_x_18043:
[----:B------:R-:W2:Y:S02]  /*55c0*/  LDG.E.64 R2, desc[UR36][R2.64] ;  /* 0x0000002402027981 */ /* 0x000ea4000c1e1b00 */
[----:B--2---:R-:W-:-:S06]  /*55d0*/  DSETP.NEU.AND P0, PT, R2, RZ, PT ;  /* 0x000000ff0200722a */ /* 0x004fcc0003f0d000 */
[----:B------:R-:W-:Y:S01]  /*55e0*/  P2R R19, PR, RZ, 0x1 ;  /* 0x00000001ff137803 */ /* 0x000fe20000000000 */
[----:B------:R-:W-:Y:S07]  /*55f0*/  BRA `(.L_x_18038) ;  /* 0x0000000400947947 */ /* 0x000fee0003800000 */
.L_x_18033:
        /* <DEDUP_REMOVED lines=12> */
.L_x_18047:
[----:B------:R-:W2:Y:S02]  /*56c0*/  LDG.E.128 R4, desc[UR36][R2.64] ;  /* 0x0000002402047981 */ /* 0x000ea4000c1e1d00 */
[----:B--2---:R-:W-:-:S06]  /*56d0*/  DSETP.NEU.AND P0, PT, R6, RZ, PT ;  /* 0x000000ff0600722a */ /* 0x004fcc0003f0d000 */
[----:B------:R-:W-:-:S06]  /*56e0*/  DSETP.NEU.OR P0, PT, R4, RZ, P0 ;  /* 0x000000ff0400722a */ /* 0x000fcc000070d400 */
[----:B------:R-:W-:Y:S01]  /*56f0*/  P2R R19, PR, RZ, 0x1 ;  /* 0x00000001ff137803 */ /* 0x000fe20000000000 */
[----:B------:R-:W-:Y:S07]  /*5700*/  BRA `(.L_x_18038) ;  /* 0x0000000400507947 */ /* 0x000fee0003800000 */
.L_x_18046:
        /* <DEDUP_REMOVED lines=10> */
.L_x_18049:
        /* <DEDUP_REMOVED lines=12> */
.L_x_18048:
[----:B------:R-:W2:Y:S02]  /*5870*/  LDG.E.U16 R0, desc[UR36][R2.64] ;  /* 0x0000002402007981 */ /* 0x000ea4000c1e1500 */
[----:B--2---:R-:W-:-:S05]  /*5880*/  IMAD.U32 R0, R0, 0x10000, RZ ;  /* 0x0001000000007824 */ /* 0x004fca00078e00ff */
[----:B------:R-:W-:-:S04]  /*5890*/  FSETP.NEU.FTZ.AND P0, PT, R0, RZ, PT ;  /* 0x000000ff0000720b */ /* 0x000fc80003f1d000 */
[----:B------:R-:W-:Y:S01]  /*58a0*/  P2R R19, PR, RZ, 0x1 ;  /* 0x00000001ff137803 */ /* 0x000fe20000000000 */
[----:B------:R-:W-:Y:S08]  /*58b0*/  BRA `(.L_x_18038) ;  /* 0x0000000000e47947 */ /* 0x000ff00003800000 */
.L_x_18045:
        /* <DEDUP_REMOVED lines=12> */
.L_x_18052:
[----:B------:R-:W2:Y:S02]  /*5980*/  LDG.E.U8 R2, desc[UR36][R2.64] ;  /* 0x0000002402027981 */ /* 0x000ea4000c1e1100 */
[----:B--2---:R-:W-:-:S04]  /*5990*/  ISETP.NE.AND P0, PT, R2, RZ, PT ;  /* 0x000000ff0200720c */ /* 0x004fc80003f05270 */
[----:B------:R-:W-:Y:S01]  /*59a0*/  P2R R19, PR, RZ, 0x1 ;  /* 0x00000001ff137803 */ /* 0x000fe20000000000 */
[----:B------:R-:W-:Y:S08]  /*59b0*/  BRA `(.L_x_18038) ;  /* 0x0000000000a47947 */ /* 0x000ff00003800000 */
.L_x_18051:
[----:B------:R-:W2:Y:S02]  /*59c0*/  LDG.E.U8 R2, desc[UR36][R2.64] ;  /* 0x0000002402027981 */ /* 0x000ea4000c1e1100 */
[----:B--2---:R-:W-:-:S04]  /*59d0*/  ISETP.NE.AND P0, PT, R2, RZ, PT ;  /* 0x000000ff0200720c */ /* 0x004fc80003f05270 */
[----:B------:R-:W-:Y:S01]  /*59e0*/  P2R R19, PR, RZ, 0x1 ;  /* 0x00000001ff137803 */ /* 0x000fe20000000000 */
[----:B------:R-:W-:Y:S08]  /*59f0*/  BRA `(.L_x_18038) ;  /* 0x0000000000947947 */ /* 0x000ff00003800000 */
.L_x_18050:
        /* <DEDUP_REMOVED lines=10> */
.L_x_18037:
        /* <DEDUP_REMOVED lines=16> */
.L_x_18055:
[----:B------:R-:W-:-:S04]  /*5ba0*/  PLOP3.LUT P0, PT, PT, PT, PT, 0x8, 0x80 ;  /* 0x000000000080781c */ /* 0x000fc80003f0e170 */
[----:B------:R-:W-:Y:S01]  /*5bb0*/  P2R R19, PR, RZ, 0x1 ;  /* 0x00000001ff137803 */ /* 0x000fe20000000000 */
[----:B------:R-:W-:Y:S08]  /*5bc0*/  BRA `(.L_x_18038) ;  /* 0x0000000000207947 */ /* 0x000ff00003800000 */
.L_x_18054:
[----:B------:R-:W2:Y:S02]  /*5bd0*/  LDG.E.64 R2, desc[UR36][R2.64] ;  /* 0x0000002402027981 */ /* 0x000ea4000c1e1b00 */
[----:B--2---:R-:W-:-:S04]  /*5be0*/  ISETP.NE.U32.AND P0, PT, R2, RZ, PT ;  /* 0x000000ff0200720c */ /* 0x004fc80003f05070 */
[----:B------:R-:W-:-:S04]  /*5bf0*/  ISETP.NE.AND.EX P0, PT, R3, RZ, PT, P0 ;  /* 0x000000ff0300720c */ /* 0x000fc80003f05300 */
[----:B------:R-:W-:Y:S01]  /*5c00*/  P2R R19, PR, RZ, 0x1 ;  /* 0x00000001ff137803 */ /* 0x000fe20000000000 */
[----:B------:R-:W-:Y:S08]  /*5c10*/  BRA `(.L_x_18038) ;  /* 0x00000000000c7947 */ /* 0x000ff00003800000 */
.L_x_18053:
[----:B------:R-:W2:Y:S02]  /*5c20*/  LDG.E R2, desc[UR36][R2.64] ;  /* 0x0000002402027981 */ /* 0x000ea4000c1e1900 */
[----:B--2---:R-:W-:-:S04]  /*5c30*/  ISETP.NE.AND P0, PT, R2, RZ, PT ;  /* 0x000000ff0200720c */ /* 0x004fc80003f05270 */
[----:B------:R-:W-:-:S09]  /*5c40*/  P2R R19, PR, RZ, 0x1 ;  /* 0x00000001ff137803 */ /* 0x000fd20000000000 */
.L_x_18038:
[----:B------:R-:W-:Y:S05]  /*5c50*/  BSYNC.RECONVERGENT B6 ;  /* 0x0000000000067941 */ /* 0x000fea0003800200 */
.L_x_18032:
        /* <DEDUP_REMOVED lines=18> */
.L_x_18060:
[----:B------:R-:W2:Y:S02]  /*5d80*/  LDG.E.U8 R2, desc[UR36][R2.64] ;  /* 0x0000002402027981 */ /* 0x000ea4000c1e1100 */
[----:B--2---:R-:W-:Y:S01]  /*5d90*/  ISETP.NE.AND P0, PT, R2, RZ, PT ;  /* 0x000000ff0200720c */ /* 0x004fe20003f05270 */
[----:B------:R-:W-:-:S12]  /*5da0*/  BRA `(.L_x_18062) ;  /* 0x0000000800307947 */ /* 0x000fd80003800000 */
.L_x_18059:
        /* <DEDUP_REMOVED lines=10> */
.L_x_18064:
[----:B------:R-:W2:Y:S02]  /*5e50*/  LDG.E R2, desc[UR36][R2.64] ;  /* 0x0000002402027981 */ /* 0x000ea4000c1e1900 */
[----:B--2---:R-:W-:Y:S01]  /*5e60*/  ISETP.NE.AND P0, PT, R2, RZ, PT ;  /* 0x000000ff0200720c */ /* 0x004fe20003f05270 */
[----:B------:R-:W-:-:S12]  /*5e70*/  BRA `(.L_x_18062) ;  /* 0x0000000400fc7947 */ /* 0x000fd80003800000 */
.L_x_18063:
[----:B------:R-:W2:Y:S02]  /*5e80*/  LDG.E.U16 R2, desc[UR36][R2.64] ;  /* 0x0000002402027981 */ /* 0x000ea4000c1e1500 */
[----:B--2---:R-:W-:Y:S01]  /*5e90*/  ISETP.NE.AND P0, PT, R2, RZ, PT ;  /* 0x000000ff0200720c */ /* 0x004fe20003f05270 */
[----:B------:R-:W-:-:S12]  /*5ea0*/  BRA `(.L_x_18062) ;  /* 0x0000000400f07947 */ /* 0x000fd80003800000 */
.L_x_18058:
        /* <DEDUP_REMOVED lines=9> */
.L_x_18066:
[----:B------:R-:W2:Y:S02]  /*5f40*/  LDG.E.U16 R0, desc[UR36][R2.64] ;  /* 0x0000002402007981 */ /* 0x000ea4000c1e1500 */
[----:B--2---:R-:W-:-:S05]  /*5f50*/  HADD2.F32 R0, -RZ, R0.H0_H0 ;  /* 0x20000000ff007230 */ /* 0x004fca0000004100 */
[----:B------:R-:W-:Y:S01]  /*5f60*/  FSETP.NEU.FTZ.AND P0, PT, R0, RZ, PT ;  /* 0x000000ff0000720b */ /* 0x000fe20003f1d000 */
[----:B------:R-:W-:-:S12]  /*5f70*/  BRA `(.L_x_18062) ;  /* 0x0000000400bc7947 */ /* 0x000fd80003800000 */
.L_x_18065:
        /* <DEDUP_REMOVED lines=11> */
.L_x_18068:
        /* <DEDUP_REMOVED lines=8> */
.L_x_18067:
[----:B------:R-:W2:Y:S02]  /*60b0*/  LDG.E.64 R2, desc[UR36][R2.64] ;  /* 0x0000002402027981 */ /* 0x000ea4000c1e1b00 */
[----:B--2---:R-:W-:Y:S01]  /*60c0*/  DSETP.NEU.AND P0, PT, R2, RZ, PT ;  /* 0x000000ff0200722a */ /* 0x004fe20003f0d000 */
[----:B------:R-:W-:-:S13]  /*60d0*/  BRA `(.L_x_18062) ;  /* 0x0000000400647947 */ /* 0x000fda0003800000 */
.L_x_18057:
        /* <DEDUP_REMOVED lines=11> */
.L_x_18071:
[----:B------:R-:W2:Y:S02]  /*6190*/  LDG.E.128 R4, desc[UR36][R2.64] ;  /* 0x0000002402047981 */ /* 0x000ea4000c1e1d00 */
[----:B--2---:R-:W-:-:S06]  /*61a0*/  DSETP.NEU.AND P0, PT, R6, RZ, PT ;  /* 0x000000ff0600722a */ /* 0x004fcc0003f0d000 */
[----:B------:R-:W-:Y:S01]  /*61b0*/  DSETP.NEU.OR P0, PT, R4, RZ, P0 ;  /* 0x000000ff0400722a */ /* 0x000fe2000070d400 */
[----:B------:R-:W-:-:S13]  /*61c0*/  BRA `(.L_x_18062) ;  /* 0x0000000400287947 */ /* 0x000fda0003800000 */
.L_x_18070:
        /* <DEDUP_REMOVED lines=9> */
.L_x_18073:
        /* <DEDUP_REMOVED lines=11> */
.L_x_18072:
[----:B------:R-:W2:Y:S02]  /*6310*/  LDG.E.U16 R0, desc[UR36][R2.64] ;  /* 0x0000002402007981 */ /* 0x000ea4000c1e1500 */
[----:B--2---:R-:W-:-:S05]  /*6320*/  IMAD.U32 R0, R0, 0x10000, RZ ;  /* 0x0001000000007824 */ /* 0x004fca00078e00ff */
[----:B------:R-:W-:Y:S01]  /*6330*/  FSETP.NEU.FTZ.AND P0, PT, R0, RZ, PT ;  /* 0x000000ff0000720b */ /* 0x000fe20003f1d000 */
[----:B------:R-:W-:-:S12]  /*6340*/  BRA `(.L_x_18062) ;  /* 0x0000000000c87947 */ /* 0x000fd80003800000 */
.L_x_18069:
        /* <DEDUP_REMOVED lines=11> */
.L_x_18076:
[----:B------:R-:W2:Y:S02]  /*6400*/  LDG.E.U8 R2, desc[UR36][R2.64] ;  /* 0x0000002402027981 */ /* 0x000ea4000c1e1100 */
[----:B--2---:R-:W-:Y:S01]  /*6410*/  ISETP.NE.AND P0, PT, R2, RZ, PT ;  /* 0x000000ff0200720c */ /* 0x004fe20003f05270 */
[----:B------:R-:W-:-:S12]  /*6420*/  BRA `(.L_x_18062) ;  /* 0x0000000000907947 */ /* 0x000fd80003800000 */
.L_x_18075:
[----:B------:R-:W2:Y:S02]  /*6430*/  LDG.E.U8 R2, desc[UR36][R2.64] ;  /* 0x0000002402027981 */ /* 0x000ea4000c1e1100 */
[----:B--2---:R-:W-:Y:S01]  /*6440*/  ISETP.NE.AND P0, PT, R2, RZ, PT ;  /* 0x000000ff0200720c */ /* 0x004fe20003f05270 */
[----:B------:R-:W-:-:S12]  /*6450*/  BRA `(.L_x_18062) ;  /* 0x0000000000847947 */ /* 0x000fd80003800000 */
.L_x_18074:
        /* <DEDUP_REMOVED lines=9> */
.L_x_18061:
        /* <DEDUP_REMOVED lines=16> */
.L_x_18079:
[----:B------:R-:W-:Y:S01]  /*65f0*/  PLOP3.LUT P0, PT, PT, PT, PT, 0x8, 0x80 ;  /* 0x000000000080781c */ /* 0x000fe20003f0e170 */
[----:B------:R-:W-:-:S12]  /*6600*/  BRA `(.L_x_18062) ;  /* 0x0000000000187947 */ /* 0x000fd80003800000 */
.L_x_18078:
[----:B------:R-:W2:Y:S02]  /*6610*/  LDG.E.64 R2, desc[UR36][R2.64] ;  /* 0x0000002402027981 */ /* 0x000ea4000c1e1b00 */
[----:B--2---:R-:W-:-:S04]  /*6620*/  ISETP.NE.U32.AND P0, PT, R2, RZ, PT ;  /* 0x000000ff0200720c */ /* 0x004fc80003f05070 */
[----:B------:R-:W-:Y:S01]  /*6630*/  ISETP.NE.AND.EX P0, PT, R3, RZ, PT, P0 ;  /* 0x000000ff0300720c */ /* 0x000fe20003f05300 */
[----:B------:R-:W-:-:S12]  /*6640*/  BRA `(.L_x_18062) ;  /* 0x0000000000087947 */ /* 0x000fd80003800000 */
.L_x_18077:
[----:B------:R-:W2:Y:S02]  /*6650*/  LDG.E R2, desc[UR36][R2.64] ;  /* 0x0000002402027981 */ /* 0x000ea4000c1e1900 */
[----:B--2---:R-:W-:-:S13]  /*6660*/  ISETP.NE.AND P0, PT, R2, RZ, PT ;  /* 0x000000ff0200720c */ /* 0x004fda0003f05270 */
.L_x_18062:
[----:B------:R-:W-:Y:S05]  /*6670*/  BSYNC.RECONVERGENT B6 ;  /* 0x0000000000067941 */ /* 0x000fea0003800200 */
.L_x_18056:
        /* <DEDUP_REMOVED lines=20> */
.L_x_18084:
[----:B------:R0:W-:Y:S01]  /*67c0*/  STG.E.U8 desc[UR36][R2.64], R4 ;  /* 0x0000000402007986 */ /* 0x0001e2000c101124 */
[----:B------:R-:W-:Y:S05]  /*67d0*/  BRA `(.L_x_18086) ;  /* 0x0000000800fc7947 */ /* 0x000fea0003800000 */
.L_x_18083:
        /* <DEDUP_REMOVED lines=9> */
.L_x_18088:
[----:B------:R0:W-:Y:S01]  /*6870*/  STG.E desc[UR36][R2.64], R4 ;  /* 0x0000000402007986 */ /* 0x0001e2000c101924 */
[----:B------:R-:W-:Y:S05]  /*6880*/  BRA `(.L_x_18086) ;  /* 0x0000000800d07947 */ /* 0x000fea0003800000 */
.L_x_18087:
[----:B------:R0:W-:Y:S01]  /*6890*/  STG.E.U16 desc[UR36][R2.64], R4 ;  /* 0x0000000402007986 */ /* 0x0001e2000c101524 */
[----:B------:R-:W-:Y:S05]  /*68a0*/  BRA `(.L_x_18086) ;  /* 0x0000000800c87947 */ /* 0x000fea0003800000 */
.L_x_18082:
        /* <DEDUP_REMOVED lines=9> */
.L_x_18090:
[----:B------:R-:W-:-:S04]  /*6940*/  I2FP.F32.U32 R0, R4 ;  /* 0x0000000400007245 */ /* 0x000fc80000201000 */
[----:B------:R-:W-:-:S05]  /*6950*/  F2FP.F16.F32.PACK_AB R0, RZ, R0 ;  /* 0x00000000ff00723e */ /* 0x000fca00000000ff */
[----:B------:R0:W-:Y:S01]  /*6960*/  STG.E.U16 desc[UR36][R2.64], R0 ;  /* 0x0000000002007986 */ /* 0x0001e2000c101524 */
[----:B------:R-:W-:Y:S05]  /*6970*/  BRA `(.L_x_18086) ;  /* 0x0000000800947947 */ /* 0x000fea0003800000 */
.L_x_18089:
        /* <DEDUP_REMOVED lines=10> */
.L_x_18092:
[----:B------:R-:W-:-:S04]  /*6a20*/  I2FP.F32.U32 R4, R4 ;  /* 0x0000000400047245 */ /* 0x000fc80000201000 */
[----:B------:R-:W-:-:S04]  /*6a30*/  F2FP.F16.F32.PACK_AB R5, RZ, R4 ;  /* 0x00000004ff05723e */ /* 0x000fc800000000ff */
[----:B------:R-:W-:-:S05]  /*6a40*/  PRMT R5, R5, 0x5410, RZ ;  /* 0x0000541005057816 */ /* 0x000fca00000000ff */
[----:B------:R0:W-:Y:S01]  /*6a50*/  STG.E desc[UR36][R2.64], R5 ;  /* 0x0000000502007986 */ /* 0x0001e2000c101924 */
[----:B------:R-:W-:Y:S05]  /*6a60*/  BRA `(.L_x_18086) ;  /* 0x0000000800587947 */ /* 0x000fea0003800000 */
.L_x_18091:
[----:B------:R-:W0:Y:S02]  /*6a70*/  I2F.F64.U32 R4, R4 ;  /* 0x0000000400047312 */ /* 0x000e240000201800 */
[----:B0-----:R0:W-:Y:S01]  /*6a80*/  STG.E.64 desc[UR36][R2.64], R4 ;  /* 0x0000000402007986 */ /* 0x0011e2000c101b24 */
[----:B------:R-:W-:Y:S05]  /*6a90*/  BRA `(.L_x_18086) ;  /* 0x00000008004c7947 */ /* 0x000fea0003800000 */
.L_x_18081:
        /* <DEDUP_REMOVED lines=12> */
.L_x_18096:
        /* <DEDUP_REMOVED lines=17> */
.L_x_18098:
[----:B------:R-:W-:Y:S05]  /*6c70*/  BSYNC.RECONVERGENT B0 ;  /* 0x0000000000007941 */ /* 0x000fea0003800200 */
.L_x_18097:
[----:B------:R0:W-:Y:S01]  /*6c80*/  STG.E.U8 desc[UR36][R2.64], R0 ;  /* 0x0000000002007986 */ /* 0x0001e2000c101124 */
[----:B------:R-:W-:Y:S05]  /*6c90*/  BRA `(.L_x_18086) ;  /* 0x0000000400cc7947 */ /* 0x000fea0003800000 */
.L_x_18095:
        /* <DEDUP_REMOVED lines=17> */
.L_x_18100:
[----:B------:R-:W-:Y:S05]  /*6db0*/  BSYNC.RECONVERGENT B0 ;  /* 0x0000000000007941 */ /* 0x000fea0003800200 */
.L_x_18099:
[----:B------:R0:W-:Y:S01]  /*6dc0*/  STG.E.U8 desc[UR36][R2.64], R0 ;  /* 0x0000000002007986 */ /* 0x0001e2000c101124 */
[----:B------:R-:W-:Y:S05]  /*6dd0*/  BRA `(.L_x_18086) ;  /* 0x00000004007c7947 */ /* 0x000fea0003800000 */
.L_x_18094:
        /* <DEDUP_REMOVED lines=21> */
.L_x_18102:
[----:B------:R-:W-:-:S05]  /*6f30*/  IMAD.MOV.U32 R5, RZ, RZ, RZ ;  /* 0x000000ffff057224 */ /* 0x000fca00078e00ff */
[----:B------:R0:W-:Y:S01]  /*6f40*/  STG.E.64 desc[UR36][R2.64], R4 ;  /* 0x0000000402007986 */ /* 0x0001e2000c101b24 */
[----:B------:R-:W-:Y:S05]  /*6f50*/  BRA `(.L_x_18086) ;  /* 0x00000004001c7947 */ /* 0x000fea0003800000 */
.L_x_18101:
[----:B------:R0:W-:Y:S01]  /*6f60*/  STG.E desc[UR36][R2.64], R4 ;  /* 0x0000000402007986 */ /* 0x0001e2000c101924 */
[----:B------:R-:W-:Y:S05]  /*6f70*/  BRA `(.L_x_18086) ;  /* 0x0000000400147947 */ /* 0x000fea0003800000 */
.L_x_18093:
        /* <DEDUP_REMOVED lines=8> */
.L_x_18104:
[----:B------:R-:W0:Y:S01]  /*7000*/  I2F.F64.U32 R4, R4 ;  /* 0x0000000400047312 */ /* 0x000e220000201800 */
[----:B------:R-:W-:-:S05]  /*7010*/  CS2R R6, SRZ ;  /* 0x0000000000067805 */ /* 0x000fca000001ff00 */
[----:B0-----:R4:W-:Y:S01]  /*7020*/  STG.E.128 desc[UR36][R2.64], R4 ;  /* 0x0000000402007986 */ /* 0x0019e2000c101d24 */
[----:B------:R-:W-:Y:S05]  /*7030*/  BRA `(.L_x_18086) ;  /* 0x0000000000e47947 */ /* 0x000fea0003800000 */
.L_x_18103:
[----:B------:R-:W-:-:S09]  /*7040*/  UISETP.NE.AND UP0, UPT, UR4, 0xf, UPT ;  /* 0x0000000f0400788c */ /* 0x000fd2000bf05270 */
[----:B------:R-:W-:Y:S05]  /*7050*/  BRA.U !UP0, `(.L_x_18105) ;  /* 0x0000000108d07547 */ /* 0x000fea000b800000 */
[----:B------:R-:W-:-:S09]  /*7060*/  UISETP.NE.AND UP0, UPT, UR4, 0x17, UPT ;  /* 0x000000170400788c */ /* 0x000fd2000bf05270 */
[----:B------:R-:W-:Y:S05]  /*7070*/  BRA.U !UP0, `(.L_x_18106) ;  /* 0x0000000108847547 */ /* 0x000fea000b800000 */
[----:B------:R-:W-:-:S09]  /*7080*/  UISETP.NE.AND UP0, UPT, UR4, 0x18, UPT ;  /* 0x000000180400788c */ /* 0x000fd2000bf05270 */
[----:B------:R-:W-:Y:S05]  /*7090*/  BRA.U !UP0, `(.L_x_18107) ;  /* 0x0000000108447547 */ /* 0x000fea000b800000 */
.L_x_18085:
        /* <DEDUP_REMOVED lines=16> */
.L_x_18108:
[----:B------:R-:W-:Y:S05]  /*71a0*/  BRA `(.L_x_18086) ;  /* 0x0000000000887947 */ /* 0x000fea0003800000 */
.L_x_18107:
        /* <DEDUP_REMOVED lines=11> */
.L_x_18110:
[----:B------:R-:W-:Y:S05]  /*7260*/  BSYNC.RECONVERGENT B0 ;  /* 0x0000000000007941 */ /* 0x000fea0003800200 */
.L_x_18109:
[----:B------:R3:W-:Y:S01]  /*7270*/  STG.E.U8 desc[UR36][R2.64], R5 ;  /* 0x0000000502007986 */ /* 0x0007e2000c101124 */
[----:B------:R-:W-:Y:S05]  /*7280*/  BRA `(.L_x_18086) ;  /* 0x0000000000507947 */ /* 0x000fea0003800000 */
.L_x_18106:
        /* <DEDUP_REMOVED lines=12> */
.L_x_18111:
[----:B------:R-:W-:Y:S01]  /*7350*/  IMAD.MOV.U32 R5, RZ, RZ, 0x7f ;  /* 0x0000007fff057424 */ /* 0x000fe200078e00ff */
[----:B------:R-:W-:-:S04]  /*7360*/  ISETP.GT.U32.AND P0, PT, R7, 0x7f800000, PT ;  /* 0x7f8000000700780c */ /* 0x000fc80003f04070 */
[----:B------:R-:W-:-:S05]  /*7370*/  SEL R5, R5, 0x7c, P0 ;  /* 0x0000007c05057807 */ /* 0x000fca0000000000 */
[----:B------:R2:W-:Y:S01]  /*7380*/  STG.E.U8 desc[UR36][R2.64], R5 ;  /* 0x0000000502007986 */ /* 0x0005e2000c101124 */
[----:B------:R-:W-:Y:S05]  /*7390*/  BRA `(.L_x_18086) ;  /* 0x00000000000c7947 */ /* 0x000fea0003800000 */
.L_x_18105:
[----:B------:R-:W-:-:S04]  /*73a0*/  I2FP.F32.U32 R0, R4 ;  /* 0x0000000400007245 */ /* 0x000fc80000201000 */
[----:B------:R-:W-:-:S05]  /*73b0*/  F2FP.BF16.F32.PACK_AB R0, RZ, R0 ;  /* 0x00000000ff00723e */ /* 0x000fca00000010ff */
[----:B------:R0:W-:Y:S02]  /*73c0*/  STG.E.U16 desc[UR36][R2.64], R0 ;  /* 0x0000000002007986 */ /* 0x0001e4000c101524 */
.L_x_18086:
[----:B------:R-:W-:Y:S05]  /*73d0*/  BSYNC.RECONVERGENT B6 ;  /* 0x0000000000067941 */ /* 0x000fea0003800200 */
.L_x_18080:
[----:B------:R-:W-:-:S07]  /*73e0*/  VIADD R17, R17, 0x80 ;  /* 0x0000008011117836 */ /* 0x000fce0000000000 */
.L_x_18030:
[----:B------:R-:W-:Y:S05]  /*73f0*/  BSYNC.RECONVERGENT B7 ;  /* 0x0000000000077941 */ /* 0x000fea0003800200 */
.L_x_18029:
        /* <DEDUP_REMOVED lines=358> */
.L_x_18114:
        /* <DEDUP_REMOVED lines=19> */
.L_x_18119:
[----:B------:R-:W2:Y:S02]  /*8b90*/  LDG.E.U8 R2, desc[UR36][R2.64] ;  /* 0x0000002402027981 */ /* 0x000ea4000c1e1100 */
[----:B--2---:R-:W-:-:S04]  /*8ba0*/  ISETP.NE.AND P0, PT, R2, RZ, PT ;  /* 0x000000ff0200720c */ /* 0x004fc80003f05270 */
[----:B------:R-:W-:Y:S01]  /*8bb0*/  P2R R19, PR, RZ, 0x1 ;  /* 0x00000001ff137803 */ /* 0x000fe20000000000 */
[----:B------:R-:W-:Y:S08]  /*8bc0*/  BRA `(.L_x_18121) ;  /* 0x0000000800847947 */ /* 0x000ff00003800000 */
.L_x_18118:
        /* <DEDUP_REMOVED lines=11> */
.L_x_18123:
[----:B------:R-:W2:Y:S02]  /*8c80*/  LDG.E R2, desc[UR36][R2.64] ;  /* 0x0000002402027981 */ /* 0x000ea4000c1e1900 */
[----:B--2---:R-:W-:-:S04]  /*8c90*/  ISETP.NE.AND P0, PT, R2, RZ, PT ;  /* 0x000000ff0200720c */ /* 0x004fc80003f05270 */
[----:B------:R-:W-:Y:S01]  /*8ca0*/  P2R R19, PR, RZ, 0x1 ;  /* 0x00000001ff137803 */ /* 0x000fe20000000000 */
[----:B------:R-:W-:Y:S08]  /*8cb0*/  BRA `(.L_x_18121) ;  /* 0x0000000800487947 */ /* 0x000ff00003800000 */
.L_x_18122:
[----:B------:R-:W2:Y:S02]  /*8cc0*/  LDG.E.U16 R2, desc[UR36][R2.64] ;  /* 0x0000002402027981 */ /* 0x000ea4000c1e1500 */
[----:B--2---:R-:W-:-:S04]  /*8cd0*/  ISETP.NE.AND P0, PT, R2, RZ, PT ;  /* 0x000000ff0200720c */ /* 0x004fc80003f05270 */
[----:B------:R-:W-:Y:S01]  /*8ce0*/  P2R R19, PR, RZ, 0x1 ;  /* 0x00000001ff137803 */ /* 0x000fe20000000000 */
[----:B------:R-:W-:Y:S08]  /*8cf0*/  BRA `(.L_x_18121) ;  /* 0x0000000800387947 */ /* 0x000ff00003800000 */
.L_x_18117:
        /* <DEDUP_REMOVED lines=10> */
.L_x_18125:
[----:B------:R-:W2:Y:S02]  /*8da0*/  LDG.E.U16 R0, desc[UR36][R2.64] ;  /* 0x0000002402007981 */ /* 0x000ea4000c1e1500 */
[----:B--2---:R-:W-:-:S05]  /*8db0*/  HADD2.F32 R0, -RZ, R0.H0_H0 ;  /* 0x20000000ff007230 */ /* 0x004fca0000004100 */
[----:B------:R-:W-:-:S04]  /*8dc0*/  FSETP.NEU.FTZ.AND P0, PT, R0, RZ, PT ;  /* 0x000000ff0000720b */ /* 0x000fc80003f1d000 */
[----:B------:R-:W-:Y:S01]  /*8dd0*/  P2R R19, PR, RZ, 0x1 ;  /* 0x00000001ff137803 */ /* 0x000fe20000000000 */
[----:B------:R-:W-:Y:S08]  /*8de0*/  BRA `(.L_x_18121) ;  /* 0x0000000400fc7947 */ /* 0x000ff00003800000 */
.L_x_18124:
        /* <DEDUP_REMOVED lines=12> */
.L_x_18127:
        /* <DEDUP_REMOVED lines=10> */
.L_x_18126:
[----:B------:R-:W2:Y:S02]  /*8f50*/  LDG.E.64 R2, desc[UR36][R2.64] ;  /* 0x0000002402027981 */ /* 0x000ea4000c1e1b00 */
[----:B--2---:R-:W-:-:S06]  /*8f60*/  DSETP.NEU.AND P0, PT, R2, RZ, PT ;  /* 0x000000ff0200722a */ /* 0x004fcc0003f0d000 */
[----:B------:R-:W-:Y:S01]  /*8f70*/  P2R R19, PR, RZ, 0x1 ;  /* 0x00000001ff137803 */ /* 0x000fe20000000000 */
[----:B------:R-:W-:Y:S07]  /*8f80*/  BRA `(.L_x_18121) ;  /* 0x0000000400947947 */ /* 0x000fee0003800000 */
.L_x_18116:
        /* <DEDUP_REMOVED lines=12> */
.L_x_18130:
[----:B------:R-:W2:Y:S02]  /*9050*/  LDG.E.128 R4, desc[UR36][R2.64] ;  /* 0x0000002402047981 */ /* 0x000ea4000c1e1d00 */
[----:B--2---:R-:W-:-:S06]  /*9060*/  DSETP.NEU.AND P0, PT, R6, RZ, PT ;  /* 0x000000ff0600722a */ /* 0x004fcc0003f0d000 */
[----:B------:R-:W-:-:S06]  /*9070*/  DSETP.NEU.OR P0, PT, R4, RZ, P0 ;  /* 0x000000ff0400722a */ /* 0x000fcc000070d400 */
[----:B------:R-:W-:Y:S01]  /*9080*/  P2R R19, PR, RZ, 0x1 ;  /* 0x00000001ff137803 */ /* 0x000fe20000000000 */
[----:B------:R-:W-:Y:S07]  /*9090*/  BRA `(.L_x_18121) ;  /* 0x0000000400507947 */ /* 0x000fee0003800000 */
.L_x_18129:
        /* <DEDUP_REMOVED lines=10> */
.L_x_18132:
        /* <DEDUP_REMOVED lines=12> */
.L_x_18131:
[----:B------:R-:W2:Y:S02]  /*9200*/  LDG.E.U16 R0, desc[UR36][R2.64] ;  /* 0x0000002402007981 */ /* 0x000ea4000c1e1500 */
[----:B--2---:R-:W-:-:S05]  /*9210*/  IMAD.U32 R0, R0, 0x10000, RZ ;  /* 0x0001000000007824 */ /* 0x004fca00078e00ff */
[----:B------:R-:W-:-:S04]  /*9220*/  FSETP.NEU.FTZ.AND P0, PT, R0, RZ, PT ;  /* 0x000000ff0000720b */ /* 0x000fc80003f1d000 */
[----:B------:R-:W-:Y:S01]  /*9230*/  P2R R19, PR, RZ, 0x1 ;  /* 0x00000001ff137803 */ /* 0x000fe20000000000 */
[----:B------:R-:W-:Y:S08]  /*9240*/  BRA `(.L_x_18121) ;  /* 0x0000000000e47947 */ /* 0x000ff00003800000 */
.L_x_18128:
        /* <DEDUP_REMOVED lines=12> */
.L_x_18135:
[----:B------:R-:W2:Y:S02]  /*9310*/  LDG.E.U8 R2, desc[UR36][R2.64] ;  /* 0x0000002402027981 */ /* 0x000ea4000c1e1100 */
[----:B--2---:R-:W-:-:S04]  /*9320*/  ISETP.NE.AND P0, PT, R2, RZ, PT ;  /* 0x000000ff0200720c */ /* 0x004fc80003f05270 */
[----:B------:R-:W-:Y:S01]  /*9330*/  P2R R19, PR, RZ, 0x1 ;  /* 0x00000001ff137803 */ /* 0x000fe20000000000 */
[----:B------:R-:W-:Y:S08]  /*9340*/  BRA `(.L_x_18121) ;  /* 0x0000000000a47947 */ /* 0x000ff00003800000 */
.L_x_18134:
[----:B------:R-:W2:Y:S02]  /*9350*/  LDG.E.U8 R2, desc[UR36][R2.64] ;  /* 0x0000002402027981 */ /* 0x000ea4000c1e1100 */
[----:B--2---:R-:W-:-:S04]  /*9360*/  ISETP.NE.AND P0, PT, R2, RZ, PT ;  /* 0x000000ff0200720c */ /* 0x004fc80003f05270 */
[----:B------:R-:W-:Y:S01]  /*9370*/  P2R R19, PR, RZ, 0x1 ;  /* 0x00000001ff137803 */ /* 0x000fe20000000000 */
[----:B------:R-:W-:Y:S08]  /*9380*/  BRA `(.L_x_18121) ;  /* 0x0000000000947947 */ /* 0x000ff00003800000 */
.L_x_18133:
        /* <DEDUP_REMOVED lines=10> */
.L_x_18120:
        /* <DEDUP_REMOVED lines=16> */
.L_x_18138:
[----:B------:R-:W-:-:S04]  /*9530*/  PLOP3.LUT P0, PT, PT, PT, PT, 0x8, 0x80 ;  /* 0x000000000080781c */ /* 0x000fc80003f0e170 */
[----:B------:R-:W-:Y:S01]  /*9540*/  P2R R19, PR, RZ, 0x1 ;  /* 0x00000001ff137803 */ /* 0x000fe20000000000 */
[----:B------:R-:W-:Y:S08]  /*9550*/  BRA `(.L_x_18121) ;  /* 0x0000000000207947 */ /* 0x000ff00003800000 */
.L_x_18137:
[----:B------:R-:W2:Y:S02]  /*9560*/  LDG.E.64 R2, desc[UR36][R2.64] ;  /* 0x0000002402027981 */ /* 0x000ea4000c1e1b00 */
[----:B--2---:R-:W-:-:S04]  /*9570*/  ISETP.NE.U32.AND P0, PT, R2, RZ, PT ;  /* 0x000000ff0200720c */ /* 0x004fc80003f05070 */
[----:B------:R-:W-:-:S04]  /*9580*/  ISETP.NE.AND.EX P0, PT, R3, RZ, PT, P0 ;  /* 0x000000ff0300720c */ /* 0x000fc80003f05300 */
[----:B------:R-:W-:Y:S01]  /*9590*/  P2R R19, PR, RZ, 0x1 ;  /* 0x00000001ff137803 */ /* 0x000fe20000000000 */
[----:B------:R-:W-:Y:S08]  /*95a0*/  BRA `(.L_x_18121) ;  /* 0x00000000000c7947 */ /* 0x000ff00003800000 */
.L_x_18136:
[----:B------:R-:W2:Y:S02]  /*95b0*/  LDG.E R2, desc[UR36][R2.64] ;  /* 0x0000002402027981 */ /* 0x000ea4000c1e1900 */
[----:B--2---:R-:W-:-:S04]  /*95c0*/  ISETP.NE.AND P0, PT, R2, RZ, PT ;  /* 0x000000ff0200720c */ /* 0x004fc80003f05270 */
[----:B------:R-:W-:-:S09]  /*95d0*/  P2R R19, PR, RZ, 0x1 ;  /* 0x00000001ff137803 */ /* 0x000fd20000000000 */
.L_x_18121:
[----:B------:R-:W-:Y:S05]  /*95e0*/  BSYNC.RECONVERGENT B6 ;  /* 0x0000000000067941 */ /* 0x000fea0003800200 */
.L_x_18115:
        /* <DEDUP_REMOVED lines=18> */
.L_x_18143:
[----:B------:R-:W2:Y:S02]  /*9710*/  LDG.E.U8 R2, desc[UR36][R2.64] ;  /* 0x0000002402027981 */ /* 0x000ea4000c1e1100 */
[----:B--2---:R-:W-:Y:S01]  /*9720*/  ISETP.NE.AND P0, PT, R2, RZ, PT ;  /* 0x000000ff0200720c */ /* 0x004fe20003f05270 */
[----:B------:R-:W-:-:S12]  /*9730*/  BRA `(.L_x_18145) ;  /* 0x0000000800307947 */ /* 0x000fd80003800000 */
.L_x_18142:
        /* <DEDUP_REMOVED lines=10> */
.L_x_18147:
[----:B------:R-:W2:Y:S02]  /*97e0*/  LDG.E R2, desc[UR36][R2.64] ;  /* 0x0000002402027981 */ /* 0x000ea4000c1e1900 */
[----:B--2---:R-:W-:Y:S01]  /*97f0*/  ISETP.NE.AND P0, PT, R2, RZ, PT ;  /* 0x000000ff0200720c */ /* 0x004fe20003f05270 */
[----:B------:R-:W-:-:S12]  /*9800*/  BRA `(.L_x_18145) ;  /* 0x0000000400fc7947 */ /* 0x000fd80003800000 */
.L_x_18146:
[----:B------:R-:W2:Y:S02]  /*9810*/  LDG.E.U16 R2, desc[UR36][R2.64] ;  /* 0x0000002402027981 */ /* 0x000ea4000c1e1500 */
[----:B--2---:R-:W-:Y:S01]  /*9820*/  ISETP.NE.AND P0, PT, R2, RZ, PT ;  /* 0x000000ff0200720c */ /* 0x004fe20003f05270 */
[----:B------:R-:W-:-:S12]  /*9830*/  BRA `(.L_x_18145) ;  /* 0x0000000400f07947 */ /* 0x000fd80003800000 */
.L_x_18141:
        /* <DEDUP_REMOVED lines=9> */
.L_x_18149:
[----:B------:R-:W2:Y:S02]  /*98d0*/  LDG.E.U16 R0, desc[UR36][R2.64] ;  /* 0x0000002402007981 */ /* 0x000ea4000c1e1500 */
[----:B--2---:R-:W-:-:S05]  /*98e0*/  HADD2.F32 R0, -RZ, R0.H0_H0 ;  /* 0x20000000ff007230 */ /* 0x004fca0000004100 */
[----:B------:R-:W-:Y:S01]  /*98f0*/  FSETP.NEU.FTZ.AND P0, PT, R0, RZ, PT ;  /* 0x000000ff0000720b */ /* 0x000fe20003f1d000 */
[----:B------:R-:W-:-:S12]  /*9900*/  BRA `(.L_x_18145) ;  /* 0x0000000400bc7947 */ /* 0x000fd80003800000 */
.L_x_18148:
        /* <DEDUP_REMOVED lines=11> */
.L_x_18151:
        /* <DEDUP_REMOVED lines=8> */
.L_x_18150:
[----:B------:R-:W2:Y:S02]  /*9a40*/  LDG.E.64 R2, desc[UR36][R2.64] ;  /* 0x0000002402027981 */ /* 0x000ea4000c1e1b00 */
[----:B--2---:R-:W-:Y:S01]  /*9a50*/  DSETP.NEU.AND P0, PT, R2, RZ, PT ;  /* 0x000000ff0200722a */ /* 0x004fe20003f0d000 */
[----:B------:R-:W-:-:S13]  /*9a60*/  BRA `(.L_x_18145) ;  /* 0x0000000400647947 */ /* 0x000fda0003800000 */
.L_x_18140:
        /* <DEDUP_REMOVED lines=11> */
.L_x_18154:
[----:B------:R-:W2:Y:S02]  /*9b20*/  LDG.E.128 R4, desc[UR36][R2.64] ;  /* 0x0000002402047981 */ /* 0x000ea4000c1e1d00 */
[----:B--2---:R-:W-:-:S06]  /*9b30*/  DSETP.NEU.AND P0, PT, R6, RZ, PT ;  /* 0x000000ff0600722a */ /* 0x004fcc0003f0d000 */
[----:B------:R-:W-:Y:S01]  /*9b40*/  DSETP.NEU.OR P0, PT, R4, RZ, P0 ;  /* 0x000000ff0400722a */ /* 0x000fe2000070d400 */
[----:B------:R-:W-:-:S13]  /*9b50*/  BRA `(.L_x_18145) ;  /* 0x0000000400287947 */ /* 0x000fda0003800000 */
.L_x_18153:
        /* <DEDUP_REMOVED lines=9> */
.L_x_18156:
        /* <DEDUP_REMOVED lines=11> */
.L_x_18155:
[----:B------:R-:W2:Y:S02]  /*9ca0*/  LDG.E.U16 R0, desc[UR36][R2.64] ;  /* 0x0000002402007981 */ /* 0x000ea4000c1e1500 */
[----:B--2---:R-:W-:-:S04]  /*9cb0*/  SHF.L.U32 R0, R0, 0x10, RZ ;  /* 0x0000001000007819 */ /* 0x004fc800000006ff */
[----:B------:R-:W-:Y:S01]  /*9cc0*/  FSETP.NEU.FTZ.AND P0, PT, R0, RZ, PT ;  /* 0x000000ff0000720b */ /* 0x000fe20003f1d000 */
[----:B------:R-:W-:-:S12]  /*9cd0*/  BRA `(.L_x_18145) ;  /* 0x0000000000c87947 */ /* 0x000fd80003800000 */
.L_x_18152:
        /* <DEDUP_REMOVED lines=11> */
.L_x_18159:
[----:B------:R-:W2:Y:S02]  /*9d90*/  LDG.E.U8 R2, desc[UR36][R2.64] ;  /* 0x0000002402027981 */ /* 0x000ea4000c1e1100 */
[----:B--2---:R-:W-:Y:S01]  /*9da0*/  ISETP.NE.AND P0, PT, R2, RZ, PT ;  /* 0x000000ff0200720c */ /* 0x004fe20003f05270 */
[----:B------:R-:W-:-:S12]  /*9db0*/  BRA `(.L_x_18145) ;  /* 0x0000000000907947 */ /* 0x000fd80003800000 */
.L_x_18158:
[----:B------:R-:W2:Y:S02]  /*9dc0*/  LDG.E.U8 R2, desc[UR36][R2.64] ;  /* 0x0000002402027981 */ /* 0x000ea4000c1e1100 */
[----:B--2---:R-:W-:Y:S01]  /*9dd0*/  ISETP.NE.AND P0, PT, R2, RZ, PT ;  /* 0x000000ff0200720c */ /* 0x004fe20003f05270 */
[----:B------:R-:W-:-:S12]  /*9de0*/  BRA `(.L_x_18145) ;  /* 0x0000000000847947 */ /* 0x000fd80003800000 */
.L_x_18157:
        /* <DEDUP_REMOVED lines=9> */
.L_x_18144:
        /* <DEDUP_REMOVED lines=16> */
.L_x_18162:
[----:B------:R-:W-:Y:S01]  /*9f80*/  PLOP3.LUT P0, PT, PT, PT, PT, 0x8, 0x80 ;  /* 0x000000000080781c */ /* 0x000fe20003f0e170 */
[----:B------:R-:W-:-:S12]  /*9f90*/  BRA `(.L_x_18145) ;  /* 0x0000000000187947 */ /* 0x000fd80003800000 */
.L_x_18161:
[----:B------:R-:W2:Y:S02]  /*9fa0*/  LDG.E.64 R2, desc[UR36][R2.64] ;  /* 0x0000002402027981 */ /* 0x000ea4000c1e1b00 */
[----:B--2---:R-:W-:-:S04]  /*9fb0*/  ISETP.NE.U32.AND P0, PT, R2, RZ, PT ;  /* 0x000000ff0200720c */ /* 0x004fc80003f05070 */
[----:B------:R-:W-:Y:S01]  /*9fc0*/  ISETP.NE.AND.EX P0, PT, R3, RZ, PT, P0 ;  /* 0x000000ff0300720c */ /* 0x000fe20003f05300 */
[----:B------:R-:W-:-:S12]  /*9fd0*/  BRA `(.L_x_18145) ;  /* 0x0000000000087947 */ /* 0x000fd80003800000 */
.L_x_18160:
[----:B------:R-:W2:Y:S02]  /*9fe0*/  LDG.E R2, desc[UR36][R2.64] ;  /* 0x0000002402027981 */ /* 0x000ea4000c1e1900 */
[----:B--2---:R-:W-:-:S13]  /*9ff0*/  ISETP.NE.AND P0, PT, R2, RZ, PT ;  /* 0x000000ff0200720c */ /* 0x004fda0003f05270 */
.L_x_18145:
[----:B------:R-:W-:Y:S05]  /*a000*/  BSYNC.RECONVERGENT B6 ;  /* 0x0000000000067941 */ /* 0x000fea0003800200 */
.L_x_18139:
        /* <DEDUP_REMOVED lines=20> */
.L_x_18167:
[----:B------:R0:W-:Y:S01]  /*a150*/  STG.E.U8 desc[UR36][R2.64], R4 ;  /* 0x0000000402007986 */ /* 0x0001e2000c101124 */
[----:B------:R-:W-:Y:S05]  /*a160*/  BRA `(.L_x_18169) ;  /* 0x0000000800fc7947 */ /* 0x000fea0003800000 */
.L_x_18166:
        /* <DEDUP_REMOVED lines=9> */
.L_x_18171:
[----:B------:R0:W-:Y:S01]  /*a200*/  STG.E desc[UR36][R2.64], R4 ;  /* 0x0000000402007986 */ /* 0x0001e2000c101924 */
[----:B------:R-:W-:Y:S05]  /*a210*/  BRA `(.L_x_18169) ;  /* 0x0000000800d07947 */ /* 0x000fea0003800000 */
.L_x_18170:
[----:B------:R0:W-:Y:S01]  /*a220*/  STG.E.U16 desc[UR36][R2.64], R4 ;  /* 0x0000000402007986 */ /* 0x0001e2000c101524 */
[----:B------:R-:W-:Y:S05]  /*a230*/  BRA `(.L_x_18169) ;  /* 0x0000000800c87947 */ /* 0x000fea0003800000 */
.L_x_18165:
        /* <DEDUP_REMOVED lines=9> */
.L_x_18173:
[----:B------:R-:W-:-:S04]  /*a2d0*/  I2FP.F32.U32 R0, R4 ;  /* 0x0000000400007245 */ /* 0x000fc80000201000 */
[----:B------:R-:W-:-:S05]  /*a2e0*/  F2FP.F16.F32.PACK_AB R0, RZ, R0 ;  /* 0x00000000ff00723e */ /* 0x000fca00000000ff */
[----:B------:R0:W-:Y:S01]  /*a2f0*/  STG.E.U16 desc[UR36][R2.64], R0 ;  /* 0x0000000002007986 */ /* 0x0001e2000c101524 */
[----:B------:R-:W-:Y:S05]  /*a300*/  BRA `(.L_x_18169) ;  /* 0x0000000800947947 */ /* 0x000fea0003800000 */
.L_x_18172:
        /* <DEDUP_REMOVED lines=10> */
.L_x_18175:
[----:B------:R-:W-:-:S04]  /*a3b0*/  I2FP.F32.U32 R4, R4 ;  /* 0x0000000400047245 */ /* 0x000fc80000201000 */
[----:B------:R-:W-:-:S04]  /*a3c0*/  F2FP.F16.F32.PACK_AB R5, RZ, R4 ;  /* 0x00000004ff05723e */ /* 0x000fc800000000ff */
[----:B------:R-:W-:-:S05]  /*a3d0*/  PRMT R5, R5, 0x5410, RZ ;  /* 0x0000541005057816 */ /* 0x000fca00000000ff */
[----:B------:R3:W-:Y:S01]  /*a3e0*/  STG.E desc[UR36][R2.64], R5 ;  /* 0x0000000502007986 */ /* 0x0007e2000c101924 */
[----:B------:R-:W-:Y:S05]  /*a3f0*/  BRA `(.L_x_18169) ;  /* 0x0000000800587947 */ /* 0x000fea0003800000 */
.L_x_18174:
[----:B------:R-:W0:Y:S02]  /*a400*/  I2F.F64.U32 R4, R4 ;  /* 0x0000000400047312 */ /* 0x000e240000201800 */
[----:B0-----:R4:W-:Y:S01]  /*a410*/  STG.E.64 desc[UR36][R2.64], R4 ;  /* 0x0000000402007986 */ /* 0x0019e2000c101b24 */
[----:B------:R-:W-:Y:S05]  /*a420*/  BRA `(.L_x_18169) ;  /* 0x00000008004c7947 */ /* 0x000fea0003800000 */
.L_x_18164:
        /* <DEDUP_REMOVED lines=12> */
.L_x_18179:
        /* <DEDUP_REMOVED lines=17> */
.L_x_18181:
[----:B------:R-:W-:Y:S05]  /*a600*/  BSYNC.RECONVERGENT B0 ;  /* 0x0000000000007941 */ /* 0x000fea0003800200 */
.L_x_18180:
[----:B------:R0:W-:Y:S01]  /*a610*/  STG.E.U8 desc[UR36][R2.64], R0 ;  /* 0x0000000002007986 */ /* 0x0001e2000c101124 */
[----:B------:R-:W-:Y:S05]  /*a620*/  BRA `(.L_x_18169) ;  /* 0x0000000400cc7947 */ /* 0x000fea0003800000 */
.L_x_18178:
        /* <DEDUP_REMOVED lines=17> */
.L_x_18183:
[----:B------:R-:W-:Y:S05]  /*a740*/  BSYNC.RECONVERGENT B0 ;  /* 0x0000000000007941 */ /* 0x000fea0003800200 */
.L_x_18182:
[----:B------:R0:W-:Y:S01]  /*a750*/  STG.E.U8 desc[UR36][R2.64], R0 ;  /* 0x0000000002007986 */ /* 0x0001e2000c101124 */
[----:B------:R-:W-:Y:S05]  /*a760*/  BRA `(.L_x_18169) ;  /* 0x00000004007c7947 */ /* 0x000fea0003800000 */
.L_x_18177:
        /* <DEDUP_REMOVED lines=21> */
.L_x_18185:
[----:B------:R-:W-:-:S05]  /*a8c0*/  HFMA2 R5, -RZ, RZ, 0, 0 ;  /* 0x00000000ff057431 */ /* 0x000fca00000001ff */
[----:B------:R0:W-:Y:S01]  /*a8d0*/  STG.E.64 desc[UR36][R2.64], R4 ;  /* 0x0000000402007986 */ /* 0x0001e2000c101b24 */
[----:B------:R-:W-:Y:S05]  /*a8e0*/  BRA `(.L_x_18169) ;  /* 0x00000004001c7947 */ /* 0x000fea0003800000 */
.L_x_18184:
[----:B------:R0:W-:Y:S01]  /*a8f0*/  STG.E desc[UR36][R2.64], R4 ;  /* 0x0000000402007986 */ /* 0x0001e2000c101924 */
[----:B------:R-:W-:Y:S05]  /*a900*/  BRA `(.L_x_18169) ;  /* 0x0000000400147947 */ /* 0x000fea0003800000 */
.L_x_18176:
        /* <DEDUP_REMOVED lines=8> */
.L_x_18187:
[----:B------:R-:W0:Y:S01]  /*a990*/  I2F.F64.U32 R4, R4 ;  /* 0x0000000400047312 */ /* 0x000e220000201800 */
[----:B------:R-:W-:-:S05]  /*a9a0*/  CS2R R6, SRZ ;  /* 0x0000000000067805 */ /* 0x000fca000001ff00 */
[----:B0-----:R0:W-:Y:S01]  /*a9b0*/  STG.E.128 desc[UR36][R2.64], R4 ;  /* 0x0000000402007986 */ /* 0x0011e2000c101d24 */
[----:B------:R-:W-:Y:S05]  /*a9c0*/  BRA `(.L_x_18169) ;  /* 0x0000000000e47947 */ /* 0x000fea0003800000 */
.L_x_18186:
[----:B------:R-:W-:-:S09]  /*a9d0*/  UISETP.NE.AND UP0, UPT, UR4, 0xf, UPT ;  /* 0x0000000f0400788c */ /* 0x000fd2000bf05270 */
[----:B------:R-:W-:Y:S05]  /*a9e0*/  BRA.U !UP0, `(.L_x_18188) ;  /* 0x0000000108d07547 */ /* 0x000fea000b800000 */
[----:B------:R-:W-:-:S09]  /*a9f0*/  UISETP.NE.AND UP0, UPT, UR4, 0x17, UPT ;  /* 0x000000170400788c */ /* 0x000fd2000bf05270 */
[----:B------:R-:W-:Y:S05]  /*aa00*/  BRA.U !UP0, `(.L_x_18189) ;  /* 0x0000000108847547 */ /* 0x000fea000b800000 */
[----:B------:R-:W-:-:S09]  /*aa10*/  UISETP.NE.AND UP0, UPT, UR4, 0x18, UPT ;  /* 0x000000180400788c */ /* 0x000fd2000bf05270 */
[----:B------:R-:W-:Y:S05]  /*aa20*/  BRA.U !UP0, `(.L_x_18190) ;  /* 0x0000000108447547 */ /* 0x000fea000b800000 */
.L_x_18168:
        /* <DEDUP_REMOVED lines=16> */
.L_x_18191:
[----:B------:R-:W-:Y:S05]  /*ab30*/  BRA `(.L_x_18169) ;  /* 0x0000000000887947 */ /* 0x000fea0003800000 */
.L_x_18190:
        /* <DEDUP_REMOVED lines=11> */
.L_x_18193:
[----:B------:R-:W-:Y:S05]  /*abf0*/  BSYNC.RECONVERGENT B0 ;  /* 0x0000000000007941 */ /* 0x000fea0003800200 */
.L_x_18192:
[----:B------:R0:W-:Y:S01]  /*ac00*/  STG.E.U8 desc[UR36][R2.64], R5 ;  /* 0x0000000502007986 */ /* 0x0001e2000c101124 */
[----:B------:R-:W-:Y:S05]  /*ac10*/  BRA `(.L_x_18169) ;  /* 0x0000000000507947 */ /* 0x000fea0003800000 */
.L_x_18189:
        /* <DEDUP_REMOVED lines=12> */
.L_x_18194:
[----:B------:R-:W-:Y:S01]  /*ace0*/  IMAD.MOV.U32 R5, RZ, RZ, 0x7f ;  /* 0x0000007fff057424 */ /* 0x000fe200078e00ff */
[----:B------:R-:W-:-:S04]  /*acf0*/  ISETP.GT.U32.AND P0, PT, R7, 0x7f800000, PT ;  /* 0x7f8000000700780c */ /* 0x000fc80003f04070 */
[----:B------:R-:W-:-:S05]  /*ad00*/  SEL R5, R5, 0x7c, P0 ;  /* 0x0000007c05057807 */ /* 0x000fca0000000000 */
[----:B------:R0:W-:Y:S01]  /*ad10*/  STG.E.U8 desc[UR36][R2.64], R5 ;  /* 0x0000000502007986 */ /* 0x0001e2000c101124 */
[----:B------:R-:W-:Y:S05]  /*ad20*/  BRA `(.L_x_18169) ;  /* 0x00000000000c7947 */ /* 0x000fea0003800000 */
.L_x_18188:
[----:B------:R-:W-:-:S04]  /*ad30*/  I2FP.F32.U32 R0, R4 ;  /* 0x0000000400007245 */ /* 0x000fc80000201000 */
[----:B------:R-:W-:-:S05]  /*ad40*/  F2FP.BF16.F32.PACK_AB R0, RZ, R0 ;  /* 0x00000000ff00723e */ /* 0x000fca00000010ff */
[----:B------:R0:W-:Y:S02]  /*ad50*/  STG.E.U16 desc[UR36][R2.64], R0 ;  /* 0x0000000002007986 */ /* 0x0001e4000c101524 */
.L_x_18169:
[----:B------:R-:W-:Y:S05]  /*ad60*/  BSYNC.RECONVERGENT B6 ;  /* 0x0000000000067941 */ /* 0x000fea0003800200 */
.L_x_18163:
[----:B------:R-:W-:-:S07]  /*ad70*/  IADD3 R17, PT, PT, R17, 0x80, RZ ;  /* 0x0000008011117810 */ /* 0x000fce0007ffe0ff */
.L_x_18113:
[----:B------:R-:W-:Y:S05]  /*ad80*/  BSYNC.RECONVERGENT B7 ;  /* 0x0000000000077941 */ /* 0x000fea0003800200 */
.L_x_18112:
        /* <DEDUP_REMOVED lines=357> */
.L_x_18195:
        /* <DEDUP_REMOVED lines=22> */
.L_x_18200:
[----:B------:R-:W2:Y:S02]  /*c540*/  LDG.E.U8 R2, desc[UR36][R2.64] ;  /* 0x0000002402027981 */ /* 0x000ea4000c1e1100 */
[----:B--2---:R-:W-:-:S04]  /*c550*/  ISETP.NE.AND P0, PT, R2, RZ, PT ;  /* 0x000000ff0200720c */ /* 0x004fc80003f05270 */
[----:B------:R-:W-:Y:S01]  /*c560*/  P2R R19, PR, RZ, 0x1 ;  /* 0x00000001ff137803 */ /* 0x000fe20000000000 */
[----:B------:R-:W-:Y:S08]  /*c570*/  BRA `(.L_x_18202) ;  /* 0x0000000800847947 */ /* 0x000ff00003800000 */
.L_x_18199:
        /* <DEDUP_REMOVED lines=11> */
.L_x_18204:
[----:B------:R-:W2:Y:S02]  /*c630*/  LDG.E R2, desc[UR36][R2.64] ;  /* 0x0000002402027981 */ /* 0x000ea4000c1e1900 */
[----:B--2---:R-:W-:-:S04]  /*c640*/  ISETP.NE.AND P0, PT, R2, RZ, PT ;  /* 0x000000ff0200720c */ /* 0x004fc80003f05270 */
[----:B------:R-:W-:Y:S01]  /*c650*/  P2R R19, PR, RZ, 0x1 ;  /* 0x00000001ff137803 */ /* 0x000fe20000000000 */
[----:B------:R-:W-:Y:S08]  /*c660*/  BRA `(.L_x_18202) ;  /* 0x0000000800487947 */ /* 0x000ff00003800000 */
.L_x_18203:
[----:B------:R-:W2:Y:S02]  /*c670*/  LDG.E.U16 R2, desc[UR36][R2.64] ;  /* 0x0000002402027981 */ /* 0x000ea4000c1e1500 */
[----:B--2---:R-:W-:-:S04]  /*c680*/  ISETP.NE.AND P0, PT, R2, RZ, PT ;  /* 0x000000ff0200720c */ /* 0x004fc80003f05270 */
[----:B------:R-:W-:Y:S01]  /*c690*/  P2R R19, PR, RZ, 0x1 ;  /* 0x00000001ff137803 */ /* 0x000fe20000000000 */
[----:B------:R-:W-:Y:S08]  /*c6a0*/  BRA `(.L_x_18202) ;  /* 0x0000000800387947 */ /* 0x000ff00003800000 */
.L_x_18198:
        /* <DEDUP_REMOVED lines=10> */
.L_x_18206:
[----:B------:R-:W2:Y:S02]  /*c750*/  LDG.E.U16 R0, desc[UR36][R2.64] ;  /* 0x0000002402007981 */ /* 0x000ea4000c1e1500 */
[----:B--2---:R-:W-:-:S05]  /*c760*/  HADD2.F32 R0, -RZ, R0.H0_H0 ;  /* 0x20000000ff007230 */ /* 0x004fca0000004100 */
[----:B------:R-:W-:-:S04]  /*c770*/  FSETP.NEU.FTZ.AND P0, PT, R0, RZ, PT ;  /* 0x000000ff0000720b */ /* 0x000fc80003f1d000 */
[----:B------:R-:W-:Y:S01]  /*c780*/  P2R R19, PR, RZ, 0x1 ;  /* 0x00000001ff137803 */ /* 0x000fe20000000000 */
[----:B------:R-:W-:Y:S08]  /*c790*/  BRA `(.L_x_18202) ;  /* 0x0000000400fc7947 */ /* 0x000ff00003800000 */
.L_x_18205:
        /* <DEDUP_REMOVED lines=12> */
.L_x_18208:
        /* <DEDUP_REMOVED lines=10> */
.L_x_18207:
[----:B------:R-:W2:Y:S02]  /*c900*/  LDG.E.64 R2, desc[UR36][R2.64] ;  /* 0x0000002402027981 */ /* 0x000ea4000c1e1b00 */
[----:B--2---:R-:W-:-:S06]  /*c910*/  DSETP.NEU.AND P0, PT, R2, RZ, PT ;  /* 0x000000ff0200722a */ /* 0x004fcc0003f0d000 */
[----:B------:R-:W-:Y:S01]  /*c920*/  P2R R19, PR, RZ, 0x1 ;  /* 0x00000001ff137803 */ /* 0x000fe20000000000 */
[----:B------:R-:W-:Y:S07]  /*c930*/  BRA `(.L_x_18202) ;  /* 0x0000000400947947 */ /* 0x000fee0003800000 */
.L_x_18197:
        /* <DEDUP_REMOVED lines=12> */
.L_x_18211:
[----:B------:R-:W2:Y:S02]  /*ca00*/  LDG.E.128 R4, desc[UR36][R2.64] ;  /* 0x0000002402047981 */ /* 0x000ea4000c1e1d00 */
[----:B--2---:R-:W-:-:S06]  /*ca10*/  DSETP.NEU.AND P0, PT, R6, RZ, PT ;  /* 0x000000ff0600722a */ /* 0x004fcc0003f0d000 */
[----:B------:R-:W-:-:S06]  /*ca20*/  DSETP.NEU.OR P0, PT, R4, RZ, P0 ;  /* 0x000000ff0400722a */ /* 0x000fcc000070d400 */
[----:B------:R-:W-:Y:S01]  /*ca30*/  P2R R19, PR, RZ, 0x1 ;  /* 0x00000001ff137803 */ /* 0x000fe20000000000 */
[----:B------:R-:W-:Y:S07]  /*ca40*/  BRA `(.L_x_18202) ;  /* 0x0000000400507947 */ /* 0x000fee0003800000 */
.L_x_18210:
        /* <DEDUP_REMOVED lines=10> */
.L_x_18213:
        /* <DEDUP_REMOVED lines=12> */
.L_x_18212:
[----:B------:R-:W2:Y:S02]  /*cbb0*/  LDG.E.U16 R0, desc[UR36][R2.64] ;  /* 0x0000002402007981 */ /* 0x000ea4000c1e1500 */
[----:B--2---:R-:W-:-:S05]  /*cbc0*/  IMAD.U32 R0, R0, 0x10000, RZ ;  /* 0x0001000000007824 */ /* 0x004fca00078e00ff */
[----:B------:R-:W-:-:S04]  /*cbd0*/  FSETP.NEU.FTZ.AND P0, PT, R0, RZ, PT ;  /* 0x000000ff0000720b */ /* 0x000fc80003f1d000 */
[----:B------:R-:W-:Y:S01]  /*cbe0*/  P2R R19, PR, RZ, 0x1 ;  /* 0x00000001ff137803 */ /* 0x000fe20000000000 */
[----:B------:R-:W-:Y:S08]  /*cbf0*/  BRA `(.L_x_18202) ;  /* 0x0000000000e47947 */ /* 0x000ff00003800000 */
.L_x_18209:
        /* <DEDUP_REMOVED lines=12> */
.L_x_18216:
[----:B------:R-:W2:Y:S02]  /*ccc0*/  LDG.E.U8 R2, desc[UR36][R2.64] ;  /* 0x0000002402027981 */ /* 0x000ea4000c1e1100 */
[----:B--2---:R-:W-:-:S04]  /*ccd0*/  ISETP.NE.AND P0, PT, R2, RZ, PT ;  /* 0x000000ff0200720c */ /* 0x004fc80003f05270 */
[----:B------:R-:W-:Y:S01]  /*cce0*/  P2R R19, PR, RZ, 0x1 ;  /* 0x00000001ff137803 */ /* 0x000fe20000000000 */
[----:B------:R-:W-:Y:S08]  /*ccf0*/  BRA `(.L_x_18202) ;  /* 0x0000000000a47947 */ /* 0x000ff00003800000 */
.L_x_18215:
[----:B------:R-:W2:Y:S02]  /*cd00*/  LDG.E.U8 R2, desc[UR36][R2.64] ;  /* 0x0000002402027981 */ /* 0x000ea4000c1e1100 */
[----:B--2---:R-:W-:-:S04]  /*cd10*/  ISETP.NE.AND P0, PT, R2, RZ, PT ;  /* 0x000000ff0200720c */ /* 0x004fc80003f05270 */
[----:B------:R-:W-:Y:S01]  /*cd20*/  P2R R19, PR, RZ, 0x1 ;  /* 0x00000001ff137803 */ /* 0x000fe20000000000 */
[----:B------:R-:W-:Y:S08]  /*cd30*/  BRA `(.L_x_18202) ;  /* 0x0000000000947947 */ /* 0x000ff00003800000 */
.L_x_18214:
        /* <DEDUP_REMOVED lines=10> */
.L_x_18201:
        /* <DEDUP_REMOVED lines=16> */
.L_x_18219:
[----:B------:R-:W-:-:S04]  /*cee0*/  PLOP3.LUT P0, PT, PT, PT, PT, 0x8, 0x80 ;  /* 0x000000000080781c */ /* 0x000fc80003f0e170 */
[----:B------:R-:W-:Y:S01]  /*cef0*/  P2R R19, PR, RZ, 0x1 ;  /* 0x00000001ff137803 */ /* 0x000fe20000000000 */
[----:B------:R-:W-:Y:S08]  /*cf00*/  BRA `(.L_x_18202) ;  /* 0x0000000000207947 */ /* 0x000ff00003800000 */
.L_x_18218:
[----:B------:R-:W2:Y:S02]  /*cf10*/  LDG.E.64 R2, desc[UR36][R2.64] ;  /* 0x0000002402027981 */ /* 0x000ea4000c1e1b00 */
[----:B--2---:R-:W-:-:S04]  /*cf20*/  ISETP.NE.U32.AND P0, PT, R2, RZ, PT ;  /* 0x000000ff0200720c */ /* 0x004fc80003f05070 */
[----:B------:R-:W-:-:S04]  /*cf30*/  ISETP.NE.AND.EX P0, PT, R3, RZ, PT, P0 ;  /* 0x000000ff0300720c */ /* 0x000fc80003f05300 */
[----:B------:R-:W-:Y:S01]  /*cf40*/  P2R R19, PR, RZ, 0x1 ;  /* 0x00000001ff137803 */ /* 0x000fe20000000000 */
[----:B------:R-:W-:Y:S08]  /*cf50*/  BRA `(.L_x_18202) ;  /* 0x00000000000c7947 */ /* 0x000ff00003800000 */
.L_x_18217:
[----:B------:R-:W2:Y:S02]  /*cf60*/  LDG.E R2, desc[UR36][R2.64] ;  /* 0x0000002402027981 */ /* 0x000ea4000c1e1900 */
[----:B--2---:R-:W-:-:S04]  /*cf70*/  ISETP.NE.AND P0, PT, R2, RZ, PT ;  /* 0x000000ff0200720c */ /* 0x004fc80003f05270 */
[----:B------:R-:W-:-:S09]  /*cf80*/  P2R R19, PR, RZ, 0x1 ;  /* 0x00000001ff137803 */ /* 0x000fd20000000000 */
.L_x_18202:
[----:B------:R-:W-:Y:S05]  /*cf90*/  BSYNC.RECONVERGENT B6 ;  /* 0x0000000000067941 */ /* 0x000fea0003800200 */
.L_x_18196:
        /* <DEDUP_REMOVED lines=18> */
.L_x_18224:
[----:B------:R-:W2:Y:S02]  /*d0c0*/  LDG.E.U8 R2, desc[UR36][R2.64] ;  /* 0x0000002402027981 */ /* 0x000ea4000c1e1100 */
[----:B--2---:R-:W-:Y:S01]  /*d0d0*/  ISETP.NE.AND P0, PT, R2, RZ, PT ;  /* 0x000000ff0200720c */ /* 0x004fe20003f05270 */
[----:B------:R-:W-:-:S12]  /*d0e0*/  BRA `(.L_x_18226) ;  /* 0x0000000800307947 */ /* 0x000fd80003800000 */
.L_x_18223:
        /* <DEDUP_REMOVED lines=10> */
.L_x_18228:
[----:B------:R-:W2:Y:S02]  /*d190*/  LDG.E R2, desc[UR36][R2.64] ;  /* 0x0000002402027981 */ /* 0x000ea4000c1e1900 */
[----:B--2---:R-:W-:Y:S01]  /*d1a0*/  ISETP.NE.AND P0, PT, R2, RZ, PT ;  /* 0x000000ff0200720c */ /* 0x004fe20003f05270 */
[----:B------:R-:W-:-:S12]  /*d1b0*/  BRA `(.L_x_18226) ;  /* 0x0000000400fc7947 */ /* 0x000fd80003800000 */
.L_x_18227:
[----:B------:R-:W2:Y:S02]  /*d1c0*/  LDG.E.U16 R2, desc[UR36][R2.64] ;  /* 0x0000002402027981 */ /* 0x000ea4000c1e1500 */
[----:B--2---:R-:W-:Y:S01]  /*d1d0*/  ISETP.NE.AND P0, PT, R2, RZ, PT ;  /* 0x000000ff0200720c */ /* 0x004fe20003f05270 */
[----:B------:R-:W-:-:S12]  /*d1e0*/  BRA `(.L_x_18226) ;  /* 0x0000000400f07947 */ /* 0x000fd80003800000 */
.L_x_18222:
        /* <DEDUP_REMOVED lines=9> */
.L_x_18230:
[----:B------:R-:W2:Y:S02]  /*d280*/  LDG.E.U16 R0, desc[UR36][R2.64] ;  /* 0x0000002402007981 */ /* 0x000ea4000c1e1500 */
[----:B--2---:R-:W-:-:S05]  /*d290*/  HADD2.F32 R0, -RZ, R0.H0_H0 ;  /* 0x20000000ff007230 */ /* 0x004fca0000004100 */
[----:B------:R-:W-:Y:S01]  /*d2a0*/  FSETP.NEU.FTZ.AND P0, PT, R0, RZ, PT ;  /* 0x000000ff0000720b */ /* 0x000fe20003f1d000 */
[----:B------:R-:W-:-:S12]  /*d2b0*/  BRA `(.L_x_18226) ;  /* 0x0000000400bc7947 */ /* 0x000fd80003800000 */
.L_x_18229:
        /* <DEDUP_REMOVED lines=11> */
.L_x_18232:
        /* <DEDUP_REMOVED lines=8> */
.L_x_18231:
[----:B------:R-:W2:Y:S02]  /*d3f0*/  LDG.E.64 R2, desc[UR36][R2.64] ;  /* 0x0000002402027981 */ /* 0x000ea4000c1e1b00 */
[----:B--2---:R-:W-:Y:S01]  /*d400*/  DSETP.NEU.AND P0, PT, R2, RZ, PT ;  /* 0x000000ff0200722a */ /* 0x004fe20003f0d000 */
[----:B------:R-:W-:-:S13]  /*d410*/  BRA `(.L_x_18226) ;  /* 0x0000000400647947 */ /* 0x000fda0003800000 */
.L_x_18221:
        /* <DEDUP_REMOVED lines=11> */
.L_x_18235:
[----:B------:R-:W2:Y:S02]  /*d4d0*/  LDG.E.128 R4, desc[UR36][R2.64] ;  /* 0x0000002402047981 */ /* 0x000ea4000c1e1d00 */
[----:B--2---:R-:W-:-:S06]  /*d4e0*/  DSETP.NEU.AND P0, PT, R6, RZ, PT ;  /* 0x000000ff0600722a */ /* 0x004fcc0003f0d000 */
[----:B------:R-:W-:Y:S01]  /*d4f0*/  DSETP.NEU.OR P0, PT, R4, RZ, P0 ;  /* 0x000000ff0400722a */ /* 0x000fe2000070d400 */
[----:B------:R-:W-:-:S13]  /*d500*/  BRA `(.L_x_18226) ;  /* 0x0000000400287947 */ /* 0x000fda0003800000 */
.L_x_18234:
        /* <DEDUP_REMOVED lines=9> */
.L_x_18237:
        /* <DEDUP_REMOVED lines=11> */
.L_x_18236:
[----:B------:R-:W2:Y:S02]  /*d650*/  LDG.E.U16 R0, desc[UR36][R2.64] ;  /* 0x0000002402007981 */ /* 0x000ea4000c1e1500 */
[----:B--2---:R-:W-:-:S05]  /*d660*/  IMAD.U32 R0, R0, 0x10000, RZ ;  /* 0x0001000000007824 */ /* 0x004fca00078e00ff */
[----:B------:R-:W-:Y:S01]  /*d670*/  FSETP.NEU.FTZ.AND P0, PT, R0, RZ, PT ;  /* 0x000000ff0000720b */ /* 0x000fe20003f1d000 */
[----:B------:R-:W-:-:S12]  /*d680*/  BRA `(.L_x_18226) ;  /* 0x0000000000c87947 */ /* 0x000fd80003800000 */
.L_x_18233:
        /* <DEDUP_REMOVED lines=11> */
.L_x_18240:
[----:B------:R-:W2:Y:S02]  /*d740*/  LDG.E.U8 R2, desc[UR36][R2.64] ;  /* 0x0000002402027981 */ /* 0x000ea4000c1e1100 */
[----:B--2---:R-:W-:Y:S01]  /*d750*/  ISETP.NE.AND P0, PT, R2, RZ, PT ;  /* 0x000000ff0200720c */ /* 0x004fe20003f05270 */
[----:B------:R-:W-:-:S12]  /*d760*/  BRA `(.L_x_18226) ;  /* 0x0000000000907947 */ /* 0x000fd80003800000 */
.L_x_18239:
[----:B------:R-:W2:Y:S02]  /*d770*/  LDG.E.U8 R2, desc[UR36][R2.64] ;  /* 0x0000002402027981 */ /* 0x000ea4000c1e1100 */
[----:B--2---:R-:W-:Y:S01]  /*d780*/  ISETP.NE.AND P0, PT, R2, RZ, PT ;  /* 0x000000ff0200720c */ /* 0x004fe20003f05270 */
[----:B------:R-:W-:-:S12]  /*d790*/  BRA `(.L_x_18226) ;  /* 0x0000000000847947 */ /* 0x000fd80003800000 */
.L_x_18238:
        /* <DEDUP_REMOVED lines=9> */
.L_x_18225:
        /* <DEDUP_REMOVED lines=16> */
.L_x_18243:
[----:B------:R-:W-:Y:S01]  /*d930*/  PLOP3.LUT P0, PT, PT, PT, PT, 0x8, 0x80 ;  /* 0x000000000080781c */ /* 0x000fe20003f0e170 */
[----:B------:R-:W-:-:S12]  /*d940*/  BRA `(.L_x_18226) ;  /* 0x0000000000187947 */ /* 0x000fd80003800000 */
.L_x_18242:
[----:B------:R-:W2:Y:S02]  /*d950*/  LDG.E.64 R2, desc[UR36][R2.64] ;  /* 0x0000002402027981 */ /* 0x000ea4000c1e1b00 */
[----:B--2---:R-:W-:-:S04]  /*d960*/  ISETP.NE.U32.AND P0, PT, R2, RZ, PT ;  /* 0x000000ff0200720c */ /* 0x004fc80003f05070 */
[----:B------:R-:W-:Y:S01]  /*d970*/  ISETP.NE.AND.EX P0, PT, R3, RZ, PT, P0 ;  /* 0x000000ff0300720c */ /* 0x000fe20003f05300 */
[----:B------:R-:W-:-:S12]  /*d980*/  BRA `(.L_x_18226) ;  /* 0x0000000000087947 */ /* 0x000fd80003800000 */
.L_x_18241:
[----:B------:R-:W2:Y:S02]  /*d990*/  LDG.E R2, desc[UR36][R2.64] ;  /* 0x0000002402027981 */ /* 0x000ea4000c1e1900 */
[----:B--2---:R-:W-:-:S13]  /*d9a0*/  ISETP.NE.AND P0, PT, R2, RZ, PT ;  /* 0x000000ff0200720c */ /* 0x004fda0003f05270 */
.L_x_18226:
[----:B------:R-:W-:Y:S05]  /*d9b0*/  BSYNC.RECONVERGENT B6 ;  /* 0x0000000000067941 */ /* 0x000fea0003800200 */
.L_x_18220:
        /* <DEDUP_REMOVED lines=16> */
.L_x_18247:
[----:B------:R-:W-:Y:S01]  /*dac0*/  STG.E.U8 desc[UR36][R16.64], R2 ;  /* 0x0000000210007986 */ /* 0x000fe2000c101124 */
[----:B------:R-:W-:Y:S05]  /*dad0*/  EXIT ;  /* 0x000000000000794d */ /* 0x000fea0003800000 */
.L_x_18246:
        /* <DEDUP_REMOVED lines=9> */
.L_x_18250:
[----:B------:R-:W-:Y:S01]  /*db70*/  STG.E desc[UR36][R16.64], R2 ;  /* 0x0000000210007986 */ /* 0x000fe2000c101924 */
[----:B------:R-:W-:Y:S05]  /*db80*/  EXIT ;  /* 0x000000000000794d */ /* 0x000fea0003800000 */
.L_x_18249:
[----:B------:R-:W-:Y:S01]  /*db90*/  STG.E.U16 desc[UR36][R16.64], R2 ;  /* 0x0000000210007986 */ /* 0x000fe2000c101524 */
[----:B------:R-:W-:Y:S05]  /*dba0*/  EXIT ;  /* 0x000000000000794d */ /* 0x000fea0003800000 */
.L_x_18245:
        /* <DEDUP_REMOVED lines=9> */
.L_x_18252:
[----:B------:R-:W-:-:S04]  /*dc40*/  I2FP.F32.U32 R0, R2 ;  /* 0x0000000200007245 */ /* 0x000fc80000201000 */
[----:B------:R-:W-:-:S05]  /*dc50*/  F2FP.F16.F32.PACK_AB R0, RZ, R0 ;  /* 0x00000000ff00723e */ /* 0x000fca00000000ff */
[----:B------:R-:W-:Y:S01]  /*dc60*/  STG.E.U16 desc[UR36][R16.64], R0 ;  /* 0x0000000010007986 */ /* 0x000fe2000c101524 */
[----:B------:R-:W-:Y:S05]  /*dc70*/  EXIT ;  /* 0x000000000000794d */ /* 0x000fea0003800000 */
.L_x_18251:
        /* <DEDUP_REMOVED lines=10> */
.L_x_18254:
[----:B------:R-:W-:-:S04]  /*dd20*/  I2FP.F32.U32 R2, R2 ;  /* 0x0000000200027245 */ /* 0x000fc80000201000 */
[----:B------:R-:W-:-:S04]  /*dd30*/  F2FP.F16.F32.PACK_AB R3, RZ, R2 ;  /* 0x00000002ff03723e */ /* 0x000fc800000000ff */
[----:B------:R-:W-:-:S05]  /*dd40*/  PRMT R3, R3, 0x5410, RZ ;  /* 0x0000541003037816 */ /* 0x000fca00000000ff */
[----:B------:R-:W-:Y:S01]  /*dd50*/  STG.E desc[UR36][R16.64], R3 ;  /* 0x0000000310007986 */ /* 0x000fe2000c101924 */
[----:B------:R-:W-:Y:S05]  /*dd60*/  EXIT ;  /* 0x000000000000794d */ /* 0x000fea0003800000 */
.L_x_18253:
[----:B------:R-:W0:Y:S02]  /*dd70*/  I2F.F64.U32 R2, R2 ;  /* 0x0000000200027312 */ /* 0x000e240000201800 */
[----:B0-----:R-:W-:Y:S01]  /*dd80*/  STG.E.64 desc[UR36][R16.64], R2 ;  /* 0x0000000210007986 */ /* 0x001fe2000c101b24 */
[----:B------:R-:W-:Y:S05]  /*dd90*/  EXIT ;  /* 0x000000000000794d */ /* 0x000fea0003800000 */
.L_x_18244:
        /* <DEDUP_REMOVED lines=12> */
.L_x_18258:
        /* <DEDUP_REMOVED lines=16> */
.L_x_18261:
[----:B------:R-:W-:-:S07]  /*df60*/  PRMT R8, R0, 0x7610, R8 ;  /* 0x0000761000087816 */ /* 0x000fce0000000008 */
.L_x_18260:
[----:B------:R-:W-:Y:S05]  /*df70*/  BSYNC.RECONVERGENT B0 ;  /* 0x0000000000007941 */ /* 0x000fea0003800200 */
.L_x_18259:
[----:B------:R-:W-:Y:S01]  /*df80*/  STG.E.U8 desc[UR36][R16.64], R8 ;  /* 0x0000000810007986 */ /* 0x000fe2000c101124 */
[----:B------:R-:W-:Y:S05]  /*df90*/  EXIT ;  /* 0x000000000000794d */ /* 0x000fea0003800000 */
.L_x_18257:
        /* <DEDUP_REMOVED lines=16> */
.L_x_18264:
[----:B------:R-:W-:-:S07]  /*e0a0*/  PRMT R8, R0, 0x7610, R8 ;  /* 0x0000761000087816 */ /* 0x000fce0000000008 */
.L_x_18263:
[----:B------:R-:W-:Y:S05]  /*e0b0*/  BSYNC.RECONVERGENT B0 ;  /* 0x0000000000007941 */ /* 0x000fea0003800200 */
.L_x_18262:
[----:B------:R-:W-:Y:S01]  /*e0c0*/  STG.E.U8 desc[UR36][R16.64], R8 ;  /* 0x0000000810007986 */ /* 0x000fe2000c101124 */
[----:B------:R-:W-:Y:S05]  /*e0d0*/  EXIT ;  /* 0x000000000000794d */ /* 0x000fea0003800000 */
.L_x_18256:
        /* <DEDUP_REMOVED lines=21> */
.L_x_18266:
[----:B------:R-:W-:-:S05]  /*e230*/  IMAD.MOV.U32 R3, RZ, RZ, RZ ;  /* 0x000000ffff037224 */ /* 0x000fca00078e00ff */
[----:B------:R-:W-:Y:S01]  /*e240*/  STG.E.64 desc[UR36][R16.64], R2 ;  /* 0x0000000210007986 */ /* 0x000fe2000c101b24 */
[----:B------:R-:W-:Y:S05]  /*e250*/  EXIT ;  /* 0x000000000000794d */ /* 0x000fea0003800000 */
.L_x_18265:
[----:B------:R-:W-:Y:S01]  /*e260*/  STG.E desc[UR36][R16.64], R2 ;  /* 0x0000000210007986 */ /* 0x000fe2000c101924 */
[----:B------:R-:W-:Y:S05]  /*e270*/  EXIT ;  /* 0x000000000000794d */ /* 0x000fea0003800000 */
.L_x_18255:
        /* <DEDUP_REMOVED lines=8> */
.L_x_18268:
[----:B------:R-:W0:Y:S01]  /*e300*/  I2F.F64.U32 R4, R2 ;  /* 0x0000000200047312 */ /* 0x000e220000201800 */
[----:B------:R-:W-:-:S05]  /*e310*/  CS2R R6, SRZ ;  /* 0x0000000000067805 */ /* 0x000fca000001ff00 */
[----:B0-----:R-:W-:Y:S01]  /*e320*/  STG.E.128 desc[UR36][R16.64], R4 ;  /* 0x0000000410007986 */ /* 0x001fe2000c101d24 */
[----:B------:R-:W-:Y:S05]  /*e330*/  EXIT ;  /* 0x000000000000794d */ /* 0x000fea0003800000 */
.L_x_18267:
[----:B------:R-:W-:-:S09]  /*e340*/  UISETP.NE.AND UP0, UPT, UR4, 0xf, UPT ;  /* 0x0000000f0400788c */ /* 0x000fd2000bf05270 */
[----:B------:R-:W-:Y:S05]  /*e350*/  BRA.U !UP0, `(.L_x_18269) ;  /* 0x0000000108d47547 */ /* 0x000fea000b800000 */
[----:B------:R-:W-:-:S09]  /*e360*/  UISETP.NE.AND UP0, UPT, UR4, 0x17, UPT ;  /* 0x000000170400788c */ /* 0x000fd2000bf05270 */
[----:B------:R-:W-:Y:S05]  /*e370*/  BRA.U !UP0, `(.L_x_18270) ;  /* 0x0000000108847547 */ /* 0x000fea000b800000 */
[----:B------:R-:W-:-:S09]  /*e380*/  UISETP.NE.AND UP0, UPT, UR4, 0x18, UPT ;  /* 0x000000180400788c */ /* 0x000fd2000bf05270 */
[----:B------:R-:W-:Y:S05]  /*e390*/  BRA.U !UP0, `(.L_x_18271) ;  /* 0x0000000108447547 */ /* 0x000fea000b800000 */
.L_x_18248:
        /* <DEDUP_REMOVED lines=16> */
.L_x_18272:
[----:B------:R-:W-:Y:S05]  /*e4a0*/  EXIT ;  /* 0x000000000000794d */ /* 0x000fea0003800000 */
.L_x_18271:
        /* <DEDUP_REMOVED lines=11> */
.L_x_18274:
[----:B------:R-:W-:Y:S05]  /*e560*/  BSYNC.RECONVERGENT B0 ;  /* 0x0000000000007941 */ /* 0x000fea0003800200 */
.L_x_18273:
[----:B------:R-:W-:Y:S01]  /*e570*/  STG.E.U8 desc[UR36][R16.64], R3 ;  /* 0x0000000310007986 */ /* 0x000fe2000c101124 */
[----:B------:R-:W-:Y:S05]  /*e580*/  EXIT ;  /* 0x000000000000794d */ /* 0x000fea0003800000 */
.L_x_18270:
        /* <DEDUP_REMOVED lines=13> */
.L_x_18275:
[----:B------:R-:W-:Y:S01]  /*e660*/  IMAD.MOV.U32 R3, RZ, RZ, 0x7f ;  /* 0x0000007fff037424 */ /* 0x000fe200078e00ff */
[----:B------:R-:W-:-:S04]  /*e670*/  ISETP.GT.U32.AND P0, PT, R5, 0x7f800000, PT ;  /* 0x7f8000000500780c */ /* 0x000fc80003f04070 */
[----:B------:R-:W-:-:S05]  /*e680*/  SEL R3, R3, 0x7c, P0 ;  /* 0x0000007c03037807 */ /* 0x000fca0000000000 */
[----:B------:R-:W-:Y:S01]  /*e690*/  STG.E.U8 desc[UR36][R16.64], R3 ;  /* 0x0000000310007986 */ /* 0x000fe2000c101124 */
[----:B------:R-:W-:Y:S05]  /*e6a0*/  EXIT ;  /* 0x000000000000794d */ /* 0x000fea0003800000 */
.L_x_18269:
[----:B------:R-:W-:-:S04]  /*e6b0*/  I2FP.F32.U32 R0, R2 ;  /* 0x0000000200007245 */ /* 0x000fc80000201000 */
[----:B------:R-:W-:-:S05]  /*e6c0*/  F2FP.BF16.F32.PACK_AB R0, RZ, R0 ;  /* 0x00000000ff00723e */ /* 0x000fca00000010ff */
[----:B------:R-:W-:Y:S01]  /*e6d0*/  STG.E.U16 desc[UR36][R16.64], R0 ;  /* 0x0000000010007986 */ /* 0x000fe2000c101524 */
[----:B------:R-:W-:Y:S05]  /*e6e0*/  EXIT ;  /* 0x000000000000794d */ /* 0x000fea0003800000 */
.L_x_18276:
        /* <DEDUP_REMOVED lines=9> */
.L_x_26292:


//--------------------- .text._ZN2at6native27unrolled_elementwise_kernelINS0_13BinaryFunctorIbbbNS0_17BitwiseAndFunctorIbEEEESt5arrayIPcLm3EELi4E23TrivialOffsetCalculatorILi2EjES9_ILi1EjENS0_6memory12LoadWithCastILi2EEENSC_13StoreWithCastILi1EEEEEviT_T0_T2_T3_T4_T5_ --------------------------
	.section	.text._ZN2at6native27unrolled_elementwise_kernelINS0_13BinaryFunctorIbbbNS0_17BitwiseAndFunctorIbEEEESt5arrayIPcLm3EELi4E23TrivialOffsetCalculatorILi2EjES9_ILi1EjENS0_6memory12LoadWithCastILi2EEENSC_13StoreWithCastILi1EEEEEviT_T0_T2_T3_T4_T5_,"ax",@progbits
	.align	128
        .global         _ZN2at6native27unrolled_elementwise_kernelINS0_13BinaryFunctorIbbbNS0_17BitwiseAndFunctorIbEEEESt5arrayIPcLm3EELi4E23TrivialOffsetCalculatorILi2EjES9_ILi1EjENS0_6memory12LoadWithCastILi2EEENSC_13StoreWithCastILi1EEEEEviT_T0_T2_T3_T4_T5_
        .type           _ZN2at6native27unrolled_elementwise_kernelINS0_13BinaryFunctorIbbbNS0_17BitwiseAndFunctorIbEEEESt5arrayIPcLm3EELi4E23TrivialOffsetCalculatorILi2EjES9_ILi1EjENS0_6memory12LoadWithCastILi2EEENSC_13StoreWithCastILi1EEEEEviT_T0_T2_T3_T4_T5_,@function
        .size           _ZN2at6native27unrolled_elementwise_kernelINS0_13BinaryFunctorIbbbNS0_17BitwiseAndFunctorIbEEEESt5arrayIPcLm3EELi4E23TrivialOffsetCalculatorILi2EjES9_ILi1EjENS0_6memory12LoadWithCastILi2EEENSC_13StoreWithCastILi1EEEEEviT_T0_T2_T3_T4_T5_,(.L_x_26293 - _ZN2at6native27unrolled_elementwise_kernelINS0_13BinaryFunctorIbbbNS0_17BitwiseAndFunctorIbEEEESt5arrayIPcLm3EELi4E23TrivialOffsetCalculatorILi2EjES9_ILi1EjENS0_6memory12LoadWithCastILi2EEENSC_13StoreWithCastILi1EEEEEviT_T0_T2_T3_T4_T5_)
        .other          _ZN2at6native27unrolled_elementwise_kernelINS0_13BinaryFunctorIbbbNS0_17BitwiseAndFunctorIbEEEESt5arrayIPcLm3EELi4E23TrivialOffsetCalculatorILi2EjES9_ILi1EjENS0_6memory12LoadWithCastILi2EEENSC_13StoreWithCastILi1EEEEEviT_T0_T2_T3_T4_T5_,@"STO_CUDA_ENTRY STV_DEFAULT"
_ZN2at6native27unrolled_elementwise_kernelINS0_13BinaryFunctorIbbbNS0_17BitwiseAndFunctorIbEEEESt5arrayIPcLm3EELi4E23TrivialOffsetCalculatorILi2EjES9_ILi1EjENS0_6memory12LoadWithCastILi2EEENSC_13StoreWithCastILi1EEEEEviT_T0_T2_T3_T4_T5_:
.text._ZN2at6native27unrolled_elementwise_kernelINS0_13BinaryFunctorIbbbNS0_17BitwiseAndFunctorIbEEEESt5arrayIPcLm3EELi4E23TrivialOffsetCalculatorILi2EjES9_ILi1EjENS0_6memory12LoadWithCastILi2EEENSC_13StoreWithCastILi1EEEEEviT_T0_T2_T3_T4_T5_:
        /* <DEDUP_REMOVED lines=36> */
.L_x_18283:
[----:B------:R-:W2:Y:S02]  /*0240*/  LDG.E.U8 R4, desc[UR36][R4.64] ;  /* 0x0000002404047981 */ /* 0x000ea4000c1e1100 */
[----:B--2---:R-:W-:-:S04]  /*0250*/  ISETP.NE.AND P0, PT, R4, RZ, PT ;  /* 0x000000ff0400720c */ /* 0x004fc80003f05270 */
[----:B------:R-:W-:Y:S01]  /*0260*/  P2R R18, PR, RZ, 0x1 ;  /* 0x00000001ff127803 */ /* 0x000fe20000000000 */
[----:B------:R-:W-:Y:S08]  /*0270*/  BRA `(.L_x_18285) ;  /* 0x0000000800847947 */ /* 0x000ff00003800000 */
.L_x_18282:
        /* <DEDUP_REMOVED lines=11> */
.L_x_18287:
[----:B------:R-:W2:Y:S02]  /*0330*/  LDG.E R4, desc[UR36][R4.64] ;  /* 0x0000002404047981 */ /* 0x000ea4000c1e1900 */
[----:B--2---:R-:W-:-:S04]  /*0340*/  ISETP.NE.AND P0, PT, R4, RZ, PT ;  /* 0x000000ff0400720c */ /* 0x004fc80003f05270 */
[----:B------:R-:W-:Y:S01]  /*0350*/  P2R R18, PR, RZ, 0x1 ;  /* 0x00000001ff127803 */ /* 0x000fe20000000000 */
[----:B------:R-:W-:Y:S08]  /*0360*/  BRA `(.L_x_18285) ;  /* 0x0000000800487947 */ /* 0x000ff00003800000 */
.L_x_18286:
[----:B------:R-:W2:Y:S02]  /*0370*/  LDG.E.U16 R4, desc[UR36][R4.64] ;  /* 0x0000002404047981 */ /* 0x000ea4000c1e1500 */
[----:B--2---:R-:W-:-:S04]  /*0380*/  ISETP.NE.AND P0, PT, R4, RZ, PT ;  /* 0x000000ff0400720c */ /* 0x004fc80003f05270 */
[----:B------:R-:W-:Y:S01]  /*0390*/  P2R R18, PR, RZ, 0x1 ;  /* 0x00000001ff127803 */ /* 0x000fe20000000000 */
[----:B------:R-:W-:Y:S08]  /*03a0*/  BRA `(.L_x_18285) ;  /* 0x0000000800387947 */ /* 0x000ff00003800000 */
.L_x_18281:
        /* <DEDUP_REMOVED lines=10> */
.L_x_18289:
[----:B------:R-:W2:Y:S02]  /*0450*/  LDG.E.U16 R0, desc[UR36][R4.64] ;  /* 0x0000002404007981 */ /* 0x000ea4000c1e1500 */
[----:B--2---:R-:W-:-:S05]  /*0460*/  HADD2.F32 R0, -RZ, R0.H0_H0 ;  /* 0x20000000ff007230 */ /* 0x004fca0000004100 */
[----:B------:R-:W-:-:S04]  /*0470*/  FSETP.NEU.FTZ.AND P0, PT, R0, RZ, PT ;  /* 0x000000ff0000720b */ /* 0x000fc80003f1d000 */
[----:B------:R-:W-:Y:S01]  /*0480*/  P2R R18, PR, RZ, 0x1 ;  /* 0x00000001ff127803 */ /* 0x000fe20000000000 */
[----:B------:R-:W-:Y:S08]  /*0490*/  BRA `(.L_x_18285) ;  /* 0x0000000400fc7947 */ /* 0x000ff00003800000 */
.L_x_18288:
        /* <DEDUP_REMOVED lines=12> */
.L_x_18291:
        /* <DEDUP_REMOVED lines=10> */
.L_x_18290:
[----:B------:R-:W2:Y:S02]  /*0600*/  LDG.E.64 R4, desc[UR36][R4.64] ;  /* 0x0000002404047981 */ /* 0x000ea4000c1e1b00 */
[----:B--2---:R-:W-:-:S06]  /*0610*/  DSETP.NEU.AND P0, PT, R4, RZ, PT ;  /* 0x000000ff0400722a */ /* 0x004fcc0003f0d000 */
[----:B------:R-:W-:Y:S01]  /*0620*/  P2R R18, PR, RZ, 0x1 ;  /* 0x00000001ff127803 */ /* 0x000fe20000000000 */
[----:B------:R-:W-:Y:S07]  /*0630*/  BRA `(.L_x_18285) ;  /* 0x0000000400947947 */ /* 0x000fee0003800000 */
.L_x_18280:
        /* <DEDUP_REMOVED lines=12> */
.L_x_18294:
[----:B------:R-:W2:Y:S02]  /*0700*/  LDG.E.128 R4, desc[UR36][R4.64] ;  /* 0x0000002404047981 */ /* 0x000ea4000c1e1d00 */
[----:B--2---:R-:W-:-:S06]  /*0710*/  DSETP.NEU.AND P0, PT, R6, RZ, PT ;  /* 0x000000ff0600722a */ /* 0x004fcc0003f0d000 */
[----:B------:R-:W-:-:S06]  /*0720*/  DSETP.NEU.OR P0, PT, R4, RZ, P0 ;  /* 0x000000ff0400722a */ /* 0x000fcc000070d400 */
[----:B------:R-:W-:Y:S01]  /*0730*/  P2R R18, PR, RZ, 0x1 ;  /* 0x00000001ff127803 */ /* 0x000fe20000000000 */
[----:B------:R-:W-:Y:S07]  /*0740*/  BRA `(.L_x_18285) ;  /* 0x0000000400507947 */ /* 0x000fee0003800000 */
.L_x_18293:
        /* <DEDUP_REMOVED lines=10> */
.L_x_18296:
        /* <DEDUP_REMOVED lines=12> */
.L_x_18295:
[----:B------:R-:W2:Y:S02]  /*08b0*/  LDG.E.U16 R0, desc[UR36][R4.64] ;  /* 0x0000002404007981 */ /* 0x000ea4000c1e1500 */
[----:B--2---:R-:W-:-:S05]  /*08c0*/  IMAD.U32 R0, R0, 0x10000, RZ ;  /* 0x0001000000007824 */ /* 0x004fca00078e00ff */
[----:B------:R-:W-:-:S04]  /*08d0*/  FSETP.NEU.FTZ.AND P0, PT, R0, RZ, PT ;  /* 0x000000ff0000720b */ /* 0x000fc80003f1d000 */
[----:B------:R-:W-:Y:S01]  /*08e0*/  P2R R18, PR, RZ, 0x1 ;  /* 0x00000001ff127803 */ /* 0x000fe20000000000 */
[----:B------:R-:W-:Y:S08]  /*08f0*/  BRA `(.L_x_18285) ;  /* 0x0000000000e47947 */ /* 0x000ff00003800000 */
.L_x_18292:
        /* <DEDUP_REMOVED lines=12> */
.L_x_18299:
[----:B------:R-:W2:Y:S02]  /*09c0*/  LDG.E.U8 R4, desc[UR36][R4.64] ;  /* 0x0000002404047981 */ /* 0x000ea4000c1e1100 */
[----:B--2---:R-:W-:-:S04]  /*09d0*/  ISETP.NE.AND P0, PT, R4, RZ, PT ;  /* 0x000000ff0400720c */ /* 0x004fc80003f05270 */
[----:B------:R-:W-:Y:S01]  /*09e0*/  P2R R18, PR, RZ, 0x1 ;  /* 0x00000001ff127803 */ /* 0x000fe20000000000 */
[----:B------:R-:W-:Y:S08]  /*09f0*/  BRA `(.L_x_18285) ;  /* 0x0000000000a47947 */ /* 0x000ff00003800000 */
.L_x_18298:
[----:B------:R-:W2:Y:S02]  /*0a00*/  LDG.E.U8 R4, desc[UR36][R4.64] ;  /* 0x0000002404047981 */ /* 0x000ea4000c1e1100 */
[----:B--2---:R-:W-:-:S04]  /*0a10*/  ISETP.NE.AND P0, PT, R4, RZ, PT ;  /* 0x000000ff0400720c */ /* 0x004fc80003f05270 */
[----:B------:R-:W-:Y:S01]  /*0a20*/  P2R R18, PR, RZ, 0x1 ;  /* 0x00000001ff127803 */ /* 0x000fe20000000000 */
[----:B------:R-:W-:Y:S08]  /*0a30*/  BRA `(.L_x_18285) ;  /* 0x0000000000947947 */ /* 0x000ff00003800000 */
.L_x_18297:
[----:B------:R-:W-:-:S09]  /*0a40*/  UISETP.NE.AND UP0, UPT, UR4, 0x1c, UPT ;  /* 0x0000001c0400788c */ /* 0x000fd2000bf05270 */
[----:B------:R-:W-:Y:S05]  /*0a50*/  BRA.U !UP0, `(.L_x_18300) ;  /* 0x0000000108807547 */ /* 0x000fea000b800000 */
[----:B------:R-:W-:-:S09]  /*0a60*/  UISETP.NE.AND UP0, UPT, UR4, 0x1d, UPT ;  /* 0x0000001d0400788c */ /* 0x000fd2000bf05270 */
[----:B------:R-:W-:Y:S05]  /*0a70*/  BRA.U !UP0, `(.L_x_18301) ;  /* 0x0000000108647547 */ /* 0x000fea000b800000 */
[----:B------:R-:W-:-:S09]  /*0a80*/  UISETP.NE.AND UP0, UPT, UR4, 0x2c, UPT ;  /* 0x0000002c0400788c */ /* 0x000fd2000bf05270 */
[----:B------:R-:W-:Y:S05]  /*0a90*/  BRA.U !UP0, `(.L_x_18302) ;  /* 0x00000001084c7547 */ /* 0x000fea000b800000 */
.L_x_18284:
        /* <DEDUP_REMOVED lines=16> */
.L_x_18303:
[----:B------:R-:W-:-:S04]  /*0ba0*/  PLOP3.LUT P0, PT, PT, PT, PT, 0x8, 0x80 ;  /* 0x000000000080781c */ /* 0x000fc80003f0e170 */
[----:B------:R-:W-:Y:S01]  /*0bb0*/  P2R R18, PR, RZ, 0x1 ;  /* 0x00000001ff127803 */ /* 0x000fe20000000000 */
[----:B------:R-:W-:Y:S08]  /*0bc0*/  BRA `(.L_x_18285) ;  /* 0x0000000000307947 */ /* 0x000ff00003800000 */
.L_x_18302:
[----:B------:R-:W2:Y:S02]  /*0bd0*/  LDG.E.U8 R4, desc[UR36][R4.64] ;  /* 0x0000002404047981 */ /* 0x000ea4000c1e1100 */
[----:B--2---:R-:W-:-:S04]  /*0be0*/  ISETP.NE.AND P0, PT, R4, RZ, PT ;  /* 0x000000ff0400720c */ /* 0x004fc80003f05270 */
[----:B------:R-:W-:Y:S01]  /*0bf0*/  P2R R18, PR, RZ, 0x1 ;  /* 0x00000001ff127803 */ /* 0x000fe20000000000 */
[----:B------:R-:W-:Y:S08]  /*0c00*/  BRA `(.L_x_18285) ;  /* 0x0000000000207947 */ /* 0x000ff00003800000 */
.L_x_18301:
[----:B------:R-:W2:Y:S02]  /*0c10*/  LDG.E.64 R4, desc[UR36][R4.64] ;  /* 0x0000002404047981 */ /* 0x000ea4000c1e1b00 */
[----:B--2---:R-:W-:-:S04]  /*0c20*/  ISETP.NE.U32.AND P0, PT, R4, RZ, PT ;  /* 0x000000ff0400720c */ /* 0x004fc80003f05070 */
[----:B------:R-:W-:-:S04]  /*0c30*/  ISETP.NE.AND.EX P0, PT, R5, RZ, PT, P0 ;  /* 0x000000ff0500720c */ /* 0x000fc80003f05300 */
[----:B------:R-:W-:Y:S01]  /*0c40*/  P2R R18, PR, RZ, 0x1 ;  /* 0x00000001ff127803 */ /* 0x000fe20000000000 */
[----:B------:R-:W-:Y:S08]  /*0c50*/  BRA `(.L_x_18285) ;  /* 0x00000000000c7947 */ /* 0x000ff00003800000 */
.L_x_18300:
[----:B------:R-:W2:Y:S02]  /*0c60*/  LDG.E R4, desc[UR36][R4.64] ;  /* 0x0000002404047981 */ /* 0x000ea4000c1e1900 */
[----:B--2---:R-:W-:-:S04]  /*0c70*/  ISETP.NE.AND P0, PT, R4, RZ, PT ;  /* 0x000000ff0400720c */ /* 0x004fc80003f05270 */
[----:B------:R-:W-:-:S09]  /*0c80*/  P2R R18, PR, RZ, 0x1 ;  /* 0x00000001ff127803 */ /* 0x000fd20000000000 */
.L_x_18285:
[----:B------:R-:W-:Y:S05]  /*0c90*/  BSYNC.RECONVERGENT B6 ;  /* 0x0000000000067941 */ /* 0x000fea0003800200 */
.L_x_18279:
        /* <DEDUP_REMOVED lines=20> */
.L_x_18308:
[----:B------:R-:W2:Y:S02]  /*0de0*/  LDG.E.U8 R4, desc[UR36][R4.64] ;  /* 0x0000002404047981 */ /* 0x000ea4000c1e1100 */
[----:B--2---:R-:W-:Y:S01]  /*0df0*/  ISETP.NE.AND P0, PT, R4, RZ, PT ;  /* 0x000000ff0400720c */ /* 0x004fe20003f05270 */
[----:B------:R-:W-:-:S12]  /*0e00*/  BRA `(.L_x_18310) ;  /* 0x0000000800307947 */ /* 0x000fd80003800000 */
.L_x_18307:
        /* <DEDUP_REMOVED lines=10> */
.L_x_18312:
[----:B------:R-:W2:Y:S02]  /*0eb0*/  LDG.E R4, desc[UR36][R4.64] ;  /* 0x0000002404047981 */ /* 0x000ea4000c1e1900 */
[----:B--2---:R-:W-:Y:S01]  /*0ec0*/  ISETP.NE.AND P0, PT, R4, RZ, PT ;  /* 0x000000ff0400720c */ /* 0x004fe20003f05270 */
[----:B------:R-:W-:-:S12]  /*0ed0*/  BRA `(.L_x_18310) ;  /* 0x0000000400fc7947 */ /* 0x000fd80003800000 */
.L_x_18311:
[----:B------:R-:W2:Y:S02]  /*0ee0*/  LDG.E.U16 R4, desc[UR36][R4.64] ;  /* 0x0000002404047981 */ /* 0x000ea4000c1e1500 */
[----:B--2---:R-:W-:Y:S01]  /*0ef0*/  ISETP.NE.AND P0, PT, R4, RZ, PT ;  /* 0x000000ff0400720c */ /* 0x004fe20003f05270 */
[----:B------:R-:W-:-:S12]  /*0f00*/  BRA `(.L_x_18310) ;  /* 0x0000000400f07947 */ /* 0x000fd80003800000 */
.L_x_18306:
        /* <DEDUP_REMOVED lines=9> */
.L_x_18314:
[----:B------:R-:W2:Y:S02]  /*0fa0*/  LDG.E.U16 R0, desc[UR36][R4.64] ;  /* 0x0000002404007981 */ /* 0x000ea4000c1e1500 */
[----:B--2---:R-:W-:-:S05]  /*0fb0*/  HADD2.F32 R0, -RZ, R0.H0_H0 ;  /* 0x20000000ff007230 */ /* 0x004fca0000004100 */
[----:B------:R-:W-:Y:S01]  /*0fc0*/  FSETP.NEU.FTZ.AND P0, PT, R0, RZ, PT ;  /* 0x000000ff0000720b */ /* 0x000fe20003f1d000 */
[----:B------:R-:W-:-:S12]  /*0fd0*/  BRA `(.L_x_18310) ;  /* 0x0000000400bc7947 */ /* 0x000fd80003800000 */
.L_x_18313:
        /* <DEDUP_REMOVED lines=11> */
.L_x_18316:
        /* <DEDUP_REMOVED lines=8> */
.L_x_18315:
[----:B------:R-:W2:Y:S02]  /*1110*/  LDG.E.64 R4, desc[UR36][R4.64] ;  /* 0x0000002404047981 */ /* 0x000ea4000c1e1b00 */
[----:B--2---:R-:W-:Y:S01]  /*1120*/  DSETP.NEU.AND P0, PT, R4, RZ, PT ;  /* 0x000000ff0400722a */ /* 0x004fe20003f0d000 */
[----:B------:R-:W-:-:S13]  /*1130*/  BRA `(.L_x_18310) ;  /* 0x0000000400647947 */ /* 0x000fda0003800000 */
.L_x_18305:
        /* <DEDUP_REMOVED lines=11> */
.L_x_18319:
[----:B------:R-:W2:Y:S02]  /*11f0*/  LDG.E.128 R4, desc[UR36][R4.64] ;  /* 0x0000002404047981 */ /* 0x000ea4000c1e1d00 */
[----:B--2---:R-:W-:-:S06]  /*1200*/  DSETP.NEU.AND P0, PT, R6, RZ, PT ;  /* 0x000000ff0600722a */ /* 0x004fcc0003f0d000 */
[----:B------:R-:W-:Y:S01]  /*1210*/  DSETP.NEU.OR P0, PT, R4, RZ, P0 ;  /* 0x000000ff0400722a */ /* 0x000fe2000070d400 */
[----:B------:R-:W-:-:S13]  /*1220*/  BRA `(.L_x_18310) ;  /* 0x0000000400287947 */ /* 0x000fda0003800000 */
.L_x_18318:
        /* <DEDUP_REMOVED lines=9> */
.L_x_18321:
        /* <DEDUP_REMOVED lines=11> */
.L_x_18320:
[----:B------:R-:W2:Y:S02]  /*1370*/  LDG.E.U16 R0, desc[UR36][R4.64] ;  /* 0x0000002404007981 */ /* 0x000ea4000c1e1500 */
[----:B--2---:R-:W-:-:S05]  /*1380*/  IMAD.U32 R0, R0, 0x10000, RZ ;  /* 0x0001000000007824 */ /* 0x004fca00078e00ff */
[----:B------:R-:W-:Y:S01]  /*1390*/  FSETP.NEU.FTZ.AND P0, PT, R0, RZ, PT ;  /* 0x000000ff0000720b */ /* 0x000fe20003f1d000 */
[----:B------:R-:W-:-:S12]  /*13a0*/  BRA `(.L_x_18310) ;  /* 0x0000000000c87947 */ /* 0x000fd80003800000 */
.L_x_18317:
        /* <DEDUP_REMOVED lines=11> */
.L_x_18324:
[----:B------:R-:W2:Y:S02]  /*1460*/  LDG.E.U8 R4, desc[UR36][R4.64] ;  /* 0x0000002404047981 */ /* 0x000ea4000c1e1100 */
[----:B--2---:R-:W-:Y:S01]  /*1470*/  ISETP.NE.AND P0, PT, R4, RZ, PT ;  /* 0x000000ff0400720c */ /* 0x004fe20003f05270 */
[----:B------:R-:W-:-:S12]  /*1480*/  BRA `(.L_x_18310) ;  /* 0x0000000000907947 */ /* 0x000fd80003800000 */
.L_x_18323:
[----:B------:R-:W2:Y:S02]  /*1490*/  LDG.E.U8 R4, desc[UR36][R4.64] ;  /* 0x0000002404047981 */ /* 0x000ea4000c1e1100 */
[----:B--2---:R-:W-:Y:S01]  /*14a0*/  ISETP.NE.AND P0, PT, R4, RZ, PT ;  /* 0x000000ff0400720c */ /* 0x004fe20003f05270 */
[----:B------:R-:W-:-:S12]  /*14b0*/  BRA `(.L_x_18310) ;  /* 0x0000000000847947 */ /* 0x000fd80003800000 */
.L_x_18322:
[----:B------:R-:W-:-:S09]  /*14c0*/  UISETP.NE.AND UP0, UPT, UR4, 0x1c, UPT ;  /* 0x0000001c0400788c */ /* 0x000fd2000bf05270 */
[----:B------:R-:W-:Y:S05]  /*14d0*/  BRA.U !UP0, `(.L_x_18325) ;  /* 0x0000000108747547 */ /* 0x000fea000b800000 */
[----:B------:R-:W-:-:S09]  /*14e0*/  UISETP.NE.AND UP0, UPT, UR4, 0x1d, UPT ;  /* 0x0000001d0400788c */ /* 0x000fd2000bf05270 */
[----:B------:R-:W-:Y:S05]  /*14f0*/  BRA.U !UP0, `(.L_x_18326) ;  /* 0x00000001085c7547 */ /* 0x000fea000b800000 */
[----:B------:R-:W-:-:S09]  /*1500*/  UISETP.NE.AND UP0, UPT, UR4, 0x2c, UPT ;  /* 0x0000002c0400788c */ /* 0x000fd2000bf05270 */
[----:B------:R-:W-:Y:S05]  /*1510*/  BRA.U !UP0, `(.L_x_18327) ;  /* 0x0000000108487547 */ /* 0x000fea000b800000 */
.L_x_18309:
        /* <DEDUP_REMOVED lines=16> */
.L_x_18328:
[----:B------:R-:W-:Y:S01]  /*1620*/  PLOP3.LUT P0, PT, PT, PT, PT, 0x8, 0x80 ;  /* 0x000000000080781c */ /* 0x000fe20003f0e170 */
[----:B------:R-:W-:-:S12]  /*1630*/  BRA `(.L_x_18310) ;  /* 0x0000000000247947 */ /* 0x000fd80003800000 */
.L_x_18327:
[----:B------:R-:W2:Y:S02]  /*1640*/  LDG.E.U8 R4, desc[UR36][R4.64] ;  /* 0x0000002404047981 */ /* 0x000ea4000c1e1100 */
[----:B--2---:R-:W-:Y:S01]  /*1650*/  ISETP.NE.AND P0, PT, R4, RZ, PT ;  /* 0x000000ff0400720c */ /* 0x004fe20003f05270 */
[----:B------:R-:W-:-:S12]  /*1660*/  BRA `(.L_x_18310) ;  /* 0x0000000000187947 */ /* 0x000fd80003800000 */
.L_x_18326:
[----:B------:R-:W2:Y:S02]  /*1670*/  LDG.E.64 R4, desc[UR36][R4.64] ;  /* 0x0000002404047981 */ /* 0x000ea4000c1e1b00 */
[----:B--2---:R-:W-:-:S04]  /*1680*/  ISETP.NE.U32.AND P0, PT, R4, RZ, PT ;  /* 0x000000ff0400720c */ /* 0x004fc80003f05070 */
[----:B------:R-:W-:Y:S01]  /*1690*/  ISETP.NE.AND.EX P0, PT, R5, RZ, PT, P0 ;  /* 0x000000ff0500720c */ /* 0x000fe20003f05300 */
[----:B------:R-:W-:-:S12]  /*16a0*/  BRA `(.L_x_18310) ;  /* 0x0000000000087947 */ /* 0x000fd80003800000 */
.L_x_18325:
[----:B------:R-:W2:Y:S02]  /*16b0*/  LDG.E R4, desc[UR36][R4.64] ;  /* 0x0000002404047981 */ /* 0x000ea4000c1e1900 */
[----:B--2---:R-:W-:-:S13]  /*16c0*/  ISETP.NE.AND P0, PT, R4, RZ, PT ;  /* 0x000000ff0400720c */ /* 0x004fda0003f05270 */
.L_x_18310:
[----:B------:R-:W-:Y:S05]  /*16d0*/  BSYNC.RECONVERGENT B6 ;  /* 0x0000000000067941 */ /* 0x000fea0003800200 */
.L_x_18304:
[----:B------:R-:W-:Y:S01]  /*16e0*/  ISETP.NE.AND P1, PT, R18, RZ, PT ;  /* 0x000000ff1200720c */ /* 0x000fe20003f25270 */
[----:B------:R-:W-:-:S03]  /*16f0*/  VIADD R17, R19, 0x80 ;  /* 0x0000008013117836 */ /* 0x000fc60000000000 */
[----:B------:R-:W-:-:S04]  /*1700*/  PLOP3.LUT P0, PT, P1, P0, PT, 0x80, 0x8 ;  /* 0x000000000008781c */ /* 0x000fc80000f01070 */
[----:B------:R-:W-:-:S09]  /*1710*/  P2R R22, PR, RZ, 0x1 ;  /* 0x00000001ff167803 */ /* 0x000fd20000000000 */
.L_x_18278:
[----:B------:R-:W-:Y:S05]  /*1720*/  BSYNC.RECONVERGENT B7 ;  /* 0x0000000000077941 */ /* 0x000fea0003800200 */
.L_x_18277:
        /* <DEDUP_REMOVED lines=27> */
.L_x_18335:
[----:B------:R-:W2:Y:S02]  /*18e0*/  LDG.E.U8 R4, desc[UR36][R4.64] ;  /* 0x0000002404047981 */ /* 0x000ea4000c1e1100 */
[----:B--2---:R-:W-:-:S04]  /*18f0*/  ISETP.NE.AND P0, PT, R4, RZ, PT ;  /* 0x000000ff0400720c */ /* 0x004fc80003f05270 */
[----:B------:R-:W-:Y:S01]  /*1900*/  P2R R18, PR, RZ, 0x1 ;  /* 0x00000001ff127803 */ /* 0x000fe20000000000 */
[----:B------:R-:W-:Y:S08]  /*1910*/  BRA `(.L_x_18337) ;  /* 0x0000000800847947 */ /* 0x000ff00003800000 */
.L_x_18334:
        /* <DEDUP_REMOVED lines=11> */
.L_x_18339:
[----:B------:R-:W2:Y:S02]  /*19d0*/  LDG.E R4, desc[UR36][R4.64] ;  /* 0x0000002404047981 */ /* 0x000ea4000c1e1900 */
[----:B--2---:R-:W-:-:S04]  /*19e0*/  ISETP.NE.AND P0, PT, R4, RZ, PT ;  /* 0x000000ff0400720c */ /* 0x004fc80003f05270 */
[----:B------:R-:W-:Y:S01]  /*19f0*/  P2R R18, PR, RZ, 0x1 ;  /* 0x00000001ff127803 */ /* 0x000fe20000000000 */
[----:B------:R-:W-:Y:S08]  /*1a00*/  BRA `(.L_x_18337) ;  /* 0x0000000800487947 */ /* 0x000ff00003800000 */
.L_x_18338:
[----:B------:R-:W2:Y:S02]  /*1a10*/  LDG.E.U16 R4, desc[UR36][R4.64] ;  /* 0x0000002404047981 */ /* 0x000ea4000c1e1500 */
[----:B--2---:R-:W-:-:S04]  /*1a20*/  ISETP.NE.AND P0, PT, R4, RZ, PT ;  /* 0x000000ff0400720c */ /* 0x004fc80003f05270 */
[----:B------:R-:W-:Y:S01]  /*1a30*/  P2R R18, PR, RZ, 0x1 ;  /* 0x00000001ff127803 */ /* 0x000fe20000000000 */
[----:B------:R-:W-:Y:S08]  /*1a40*/  BRA `(.L_x_18337) ;  /* 0x0000000800387947 */ /* 0x000ff00003800000 */
.L_x_18333:
        /* <DEDUP_REMOVED lines=10> */
.L_x_18341:
[----:B------:R-:W2:Y:S02]  /*1af0*/  LDG.E.U16 R0, desc[UR36][R4.64] ;  /* 0x0000002404007981 */ /* 0x000ea4000c1e1500 */
[----:B--2---:R-:W-:-:S05]  /*1b00*/  HADD2.F32 R0, -RZ, R0.H0_H0 ;  /* 0x20000000ff007230 */ /* 0x004fca0000004100 */
[----:B------:R-:W-:-:S04]  /*1b10*/  FSETP.NEU.FTZ.AND P0, PT, R0, RZ, PT ;  /* 0x000000ff0000720b */ /* 0x000fc80003f1d000 */
[----:B------:R-:W-:Y:S01]  /*1b20*/  P2R R18, PR, RZ, 0x1 ;  /* 0x00000001ff127803 */ /* 0x000fe20000000000 */
[----:B------:R-:W-:Y:S08]  /*1b30*/  BRA `(.L_x_18337) ;  /* 0x0000000400fc7947 */ /* 0x000ff00003800000 */
.L_x_18340:
        /* <DEDUP_REMOVED lines=12> */
.L_x_18343:
        /* <DEDUP_REMOVED lines=10> */
.L_x_18342:
[----:B------:R-:W2:Y:S02]  /*1ca0*/  LDG.E.64 R4, desc[UR36][R4.64] ;  /* 0x0000002404047981 */ /* 0x000ea4000c1e1b00 */
[----:B--2---:R-:W-:-:S06]  /*1cb0*/  DSETP.NEU.AND P0, PT, R4, RZ, PT ;  /* 0x000000ff0400722a */ /* 0x004fcc0003f0d000 */
[----:B------:R-:W-:Y:S01]  /*1cc0*/  P2R R18, PR, RZ, 0x1 ;  /* 0x00000001ff127803 */ /* 0x000fe20000000000 */
[----:B------:R-:W-:Y:S07]  /*1cd0*/  BRA `(.L_x_18337) ;  /* 0x0000000400947947 */ /* 0x000fee0003800000 */
.L_x_18332:
        /* <DEDUP_REMOVED lines=12> */
.L_x_18346:
[----:B------:R-:W2:Y:S02]  /*1da0*/  LDG.E.128 R4, desc[UR36][R4.64] ;  /* 0x0000002404047981 */ /* 0x000ea4000c1e1d00 */
[----:B--2---:R-:W-:-:S06]  /*1db0*/  DSETP.NEU.AND P0, PT, R6, RZ, PT ;  /* 0x000000ff0600722a */ /* 0x004fcc0003f0d000 */
[----:B------:R-:W-:-:S06]  /*1dc0*/  DSETP.NEU.OR P0, PT, R4, RZ, P0 ;  /* 0x000000ff0400722a */ /* 0x000fcc000070d400 */
[----:B------:R-:W-:Y:S01]  /*1dd0*/  P2R R18, PR, RZ, 0x1 ;  /* 0x00000001ff127803 */ /* 0x000fe20000000000 */
[----:B------:R-:W-:Y:S07]  /*1de0*/  BRA `(.L_x_18337) ;  /* 0x0000000400507947 */ /* 0x000fee0003800000 */
.L_x_18345:
        /* <DEDUP_REMOVED lines=10> */
.L_x_18348:
        /* <DEDUP_REMOVED lines=12> */
.L_x_18347:
[----:B------:R-:W2:Y:S02]  /*1f50*/  LDG.E.U16 R0, desc[UR36][R4.64] ;  /* 0x0000002404007981 */ /* 0x000ea4000c1e1500 */
[----:B--2---:R-:W-:-:S05]  /*1f60*/  IMAD.U32 R0, R0, 0x10000, RZ ;  /* 0x0001000000007824 */ /* 0x004fca00078e00ff */
[----:B------:R-:W-:-:S04]  /*1f70*/  FSETP.NEU.FTZ.AND P0, PT, R0, RZ, PT ;  /* 0x000000ff0000720b */ /* 0x000fc80003f1d000 */
[----:B------:R-:W-:Y:S01]  /*1f80*/  P2R R18, PR, RZ, 0x1 ;  /* 0x00000001ff127803 */ /* 0x000fe20000000000 */
[----:B------:R-:W-:Y:S08]  /*1f90*/  BRA `(.L_x_18337) ;  /* 0x0000000000e47947 */ /* 0x000ff00003800000 */
.L_x_18344:
        /* <DEDUP_REMOVED lines=12> */
.L_x_18351:
[----:B------:R-:W2:Y:S02]  /*2060*/  LDG.E.U8 R4, desc[UR36][R4.64] ;  /* 0x0000002404047981 */ /* 0x000ea4000c1e1100 */
[----:B--2---:R-:W-:-:S04]  /*2070*/  ISETP.NE.AND P0, PT, R4, RZ, PT ;  /* 0x000000ff0400720c */ /* 0x004fc80003f05270 */
[----:B------:R-:W-:Y:S01]  /*2080*/  P2R R18, PR, RZ, 0x1 ;  /* 0x00000001ff127803 */ /* 0x000fe20000000000 */
[----:B------:R-:W-:Y:S08]  /*2090*/  BRA `(.L_x_18337) ;  /* 0x0000000000a47947 */ /* 0x000ff00003800000 */
.L_x_18350:
[----:B------:R-:W2:Y:S02]  /*20a0*/  LDG.E.U8 R4, desc[UR36][R4.64] ;  /* 0x0000002404047981 */ /* 0x000ea4000c1e1100 */
[----:B--2---:R-:W-:-:S04]  /*20b0*/  ISETP.NE.AND P0, PT, R4, RZ, PT ;  /* 0x000000ff0400720c */ /* 0x004fc80003f05270 */
[----:B------:R-:W-:Y:S01]  /*20c0*/  P2R R18, PR, RZ, 0x1 ;  /* 0x00000001ff127803 */ /* 0x000fe20000000000 */
[----:B------:R-:W-:Y:S08]  /*20d0*/  BRA `(.L_x_18337) ;  /* 0x0000000000947947 */ /* 0x000ff00003800000 */
.L_x_18349:
        /* <DEDUP_REMOVED lines=10> */
.L_x_18336:
        /* <DEDUP_REMOVED lines=16> */
.L_x_18354:
[----:B------:R-:W-:-:S04]  /*2280*/  PLOP3.LUT P0, PT, PT, PT, PT, 0x8, 0x80 ;  /* 0x000000000080781c */ /* 0x000fc80003f0e170 */
[----:B------:R-:W-:Y:S01]  /*2290*/  P2R R18, PR, RZ, 0x1 ;  /* 0x00000001ff127803 */ /* 0x000fe20000000000 */
[----:B------:R-:W-:Y:S08]  /*22a0*/  BRA `(.L_x_18337) ;  /* 0x0000000000207947 */ /* 0x000ff00003800000 */
.L_x_18353:
[----:B------:R-:W2:Y:S02]  /*22b0*/  LDG.E.64 R4, desc[UR36][R4.64] ;  /* 0x0000002404047981 */ /* 0x000ea4000c1e1b00 */
[----:B--2---:R-:W-:-:S04]  /*22c0*/  ISETP.NE.U32.AND P0, PT, R4, RZ, PT ;  /* 0x000000ff0400720c */ /* 0x004fc80003f05070 */
[----:B------:R-:W-:-:S04]  /*22d0*/  ISETP.NE.AND.EX P0, PT, R5, RZ, PT, P0 ;  /* 0x000000ff0500720c */ /* 0x000fc80003f05300 */
[----:B------:R-:W-:Y:S01]  /*22e0*/  P2R R18, PR, RZ, 0x1 ;  /* 0x00000001ff127803 */ /* 0x000fe20000000000 */
[----:B------:R-:W-:Y:S08]  /*22f0*/  BRA `(.L_x_18337) ;  /* 0x00000000000c7947 */ /* 0x000ff00003800000 */
.L_x_18352:
[----:B------:R-:W2:Y:S02]  /*2300*/  LDG.E R4, desc[UR36][R4.64] ;  /* 0x0000002404047981 */ /* 0x000ea4000c1e1900 */
[----:B--2---:R-:W-:-:S04]  /*2310*/  ISETP.NE.AND P0, PT, R4, RZ, PT ;  /* 0x000000ff0400720c */ /* 0x004fc80003f05270 */
[----:B------:R-:W-:-:S09]  /*2320*/  P2R R18, PR, RZ, 0x1 ;  /* 0x00000001ff127803 */ /* 0x000fd20000000000 */
.L_x_18337:
[----:B------:R-:W-:Y:S05]  /*2330*/  BSYNC.RECONVERGENT B6 ;  /* 0x0000000000067941 */ /* 0x000fea0003800200 */
.L_x_18331:
        /* <DEDUP_REMOVED lines=20> */
.L_x_18359:
[----:B------:R-:W2:Y:S02]  /*2480*/  LDG.E.U8 R4, desc[UR36][R4.64] ;  /* 0x0000002404047981 */ /* 0x000ea4000c1e1100 */
[----:B--2---:R-:W-:Y:S01]  /*2490*/  ISETP.NE.AND P0, PT, R4, RZ, PT ;  /* 0x000000ff0400720c */ /* 0x004fe20003f05270 */
[----:B------:R-:W-:-:S12]  /*24a0*/  BRA `(.L_x_18361) ;  /* 0x0000000800307947 */ /* 0x000fd80003800000 */
.L_x_18358:
        /* <DEDUP_REMOVED lines=10> */
.L_x_18363:
[----:B------:R-:W2:Y:S02]  /*2550*/  LDG.E R4, desc[UR36][R4.64] ;  /* 0x0000002404047981 */ /* 0x000ea4000c1e1900 */
[----:B--2---:R-:W-:Y:S01]  /*2560*/  ISETP.NE.AND P0, PT, R4, RZ, PT ;  /* 0x000000ff0400720c */ /* 0x004fe20003f05270 */
[----:B------:R-:W-:-:S12]  /*2570*/  BRA `(.L_x_18361) ;  /* 0x0000000400fc7947 */ /* 0x000fd80003800000 */
.L_x_18362:
[----:B------:R-:W2:Y:S02]  /*2580*/  LDG.E.U16 R4, desc[UR36][R4.64] ;  /* 0x0000002404047981 */ /* 0x000ea4000c1e1500 */
[----:B--2---:R-:W-:Y:S01]  /*2590*/  ISETP.NE.AND P0, PT, R4, RZ, PT ;  /* 0x000000ff0400720c */ /* 0x004fe20003f05270 */
[----:B------:R-:W-:-:S12]  /*25a0*/  BRA `(.L_x_18361) ;  /* 0x0000000400f07947 */ /* 0x000fd80003800000 */
.L_x_18357:
        /* <DEDUP_REMOVED lines=9> */
.L_x_18365:
[----:B------:R-:W2:Y:S02]  /*2640*/  LDG.E.U16 R0, desc[UR36][R4.64] ;  /* 0x0000002404007981 */ /* 0x000ea4000c1e1500 */
[----:B--2---:R-:W-:-:S05]  /*2650*/  HADD2.F32 R0, -RZ, R0.H0_H0 ;  /* 0x20000000ff007230 */ /* 0x004fca0000004100 */
[----:B------:R-:W-:Y:S01]  /*2660*/  FSETP.NEU.FTZ.AND P0, PT, R0, RZ, PT ;  /* 0x000000ff0000720b */ /* 0x000fe20003f1d000 */
[----:B------:R-:W-:-:S12]  /*2670*/  BRA `(.L_x_18361) ;  /* 0x0000000400bc7947 */ /* 0x000fd80003800000 */
.L_x_18364:
        /* <DEDUP_REMOVED lines=11> */
.L_x_18367:
        /* <DEDUP_REMOVED lines=8> */
.L_x_18366:
[----:B------:R-:W2:Y:S02]  /*27b0*/  LDG.E.64 R4, desc[UR36][R4.64] ;  /* 0x0000002404047981 */ /* 0x000ea4000c1e1b00 */
[----:B--2---:R-:W-:Y:S01]  /*27c0*/  DSETP.NEU.AND P0, PT, R4, RZ, PT ;  /* 0x000000ff0400722a */ /* 0x004fe20003f0d000 */
[----:B------:R-:W-:-:S13]  /*27d0*/  BRA `(.L_x_18361) ;  /* 0x0000000400647947 */ /* 0x000fda0003800000 */
.L_x_18356:
        /* <DEDUP_REMOVED lines=11> */
.L_x_18370:
[----:B------:R-:W2:Y:S02]  /*2890*/  LDG.E.128 R4, desc[UR36][R4.64] ;  /* 0x0000002404047981 */ /* 0x000ea4000c1e1d00 */
[----:B--2---:R-:W-:-:S06]  /*28a0*/  DSETP.NEU.AND P0, PT, R6, RZ, PT ;  /* 0x000000ff0600722a */ /* 0x004fcc0003f0d000 */
[----:B------:R-:W-:Y:S01]  /*28b0*/  DSETP.NEU.OR P0, PT, R4, RZ, P0 ;  /* 0x000000ff0400722a */ /* 0x000fe2000070d400 */
[----:B------:R-:W-:-:S13]  /*28c0*/  BRA `(.L_x_18361) ;  /* 0x0000000400287947 */ /* 0x000fda0003800000 */
.L_x_18369:
        /* <DEDUP_REMOVED lines=9> */
.L_x_18372:
        /* <DEDUP_REMOVED lines=11> */
.L_x_18371:
[----:B------:R-:W2:Y:S02]  /*2a10*/  LDG.E.U16 R0, desc[UR36][R4.64] ;  /* 0x0000002404007981 */ /* 0x000ea4000c1e1500 */
[----:B--2---:R-:W-:-:S05]  /*2a20*/  IMAD.U32 R0, R0, 0x10000, RZ ;  /* 0x0001000000007824 */ /* 0x004fca00078e00ff */
[----:B------:R-:W-:Y:S01]  /*2a30*/  FSETP.NEU.FTZ.AND P0, PT, R0, RZ, PT ;  /* 0x000000ff0000720b */ /* 0x000fe20003f1d000 */
[----:B------:R-:W-:-:S12]  /*2a40*/  BRA `(.L_x_18361) ;  /* 0x0000000000c87947 */ /* 0x000fd80003800000 */
.L_x_18368:
        /* <DEDUP_REMOVED lines=11> */
.L_x_18375:
[----:B------:R-:W2:Y:S02]  /*2b00*/  LDG.E.U8 R4, desc[UR36][R4.64] ;  /* 0x0000002404047981 */ /* 0x000ea4000c1e1100 */
[----:B--2---:R-:W-:Y:S01]  /*2b10*/  ISETP.NE.AND P0, PT, R4, RZ, PT ;  /* 0x000000ff0400720c */ /* 0x004fe20003f05270 */
[----:B------:R-:W-:-:S12]  /*2b20*/  BRA `(.L_x_18361) ;  /* 0x0000000000907947 */ /* 0x000fd80003800000 */
.L_x_18374:
[----:B------:R-:W2:Y:S02]  /*2b30*/  LDG.E.U8 R4, desc[UR36][R4.64] ;  /* 0x0000002404047981 */ /* 0x000ea4000c1e1100 */
[----:B--2---:R-:W-:Y:S01]  /*2b40*/  ISETP.NE.AND P0, PT, R4, RZ, PT ;  /* 0x000000ff0400720c */ /* 0x004fe20003f05270 */
[----:B------:R-:W-:-:S12]  /*2b50*/  BRA `(.L_x_18361) ;  /* 0x0000000000847947 */ /* 0x000fd80003800000 */
.L_x_18373:
        /* <DEDUP_REMOVED lines=9> */
.L_x_18360:
        /* <DEDUP_REMOVED lines=16> */
.L_x_18378:
[----:B------:R-:W-:Y:S01]  /*2cf0*/  PLOP3.LUT P0, PT, PT, PT, PT, 0x8, 0x80 ;  /* 0x000000000080781c */ /* 0x000fe20003f0e170 */
[----:B------:R-:W-:-:S12]  /*2d00*/  BRA `(.L_x_18361) ;  /* 0x0000000000187947 */ /* 0x000fd80003800000 */
.L_x_18377:
[----:B------:R-:W2:Y:S02]  /*2d10*/  LDG.E.64 R4, desc[UR36][R4.64] ;  /* 0x0000002404047981 */ /* 0x000ea4000c1e1b00 */
[----:B--2---:R-:W-:-:S04]  /*2d20*/  ISETP.NE.U32.AND P0, PT, R4, RZ, PT ;  /* 0x000000ff0400720c */ /* 0x004fc80003f05070 */
[----:B------:R-:W-:Y:S01]  /*2d30*/  ISETP.NE.AND.EX P0, PT, R5, RZ, PT, P0 ;  /* 0x000000ff0500720c */ /* 0x000fe20003f05300 */
[----:B------:R-:W-:-:S12]  /*2d40*/  BRA `(.L_x_18361) ;  /* 0x0000000000087947 */ /* 0x000fd80003800000 */
.L_x_18376:
[----:B------:R-:W2:Y:S02]  /*2d50*/  LDG.E R4, desc[UR36][R4.64] ;  /* 0x0000002404047981 */ /* 0x000ea4000c1e1900 */
[----:B--2---:R-:W-:-:S13]  /*2d60*/  ISETP.NE.AND P0, PT, R4, RZ, PT ;  /* 0x000000ff0400720c */ /* 0x004fda0003f05270 */
.L_x_18361:
[----:B------:R-:W-:Y:S05]  /*2d70*/  BSYNC.RECONVERGENT B6 ;  /* 0x0000000000067941 */ /* 0x000fea0003800200 */
.L_x_18355:
[----:B------:R-:W-:Y:S01]  /*2d80*/  ISETP.NE.AND P1, PT, R18, RZ, PT ;  /* 0x000000ff1200720c */ /* 0x000fe20003f25270 */
[----:B------:R-:W-:-:S03]  /*2d90*/  VIADD R17, R17, 0x80 ;  /* 0x0000008011117836 */ /* 0x000fc60000000000 */
[----:B------:R-:W-:-:S04]  /*2da0*/  PLOP3.LUT P0, PT, P1, P0, PT, 0x80, 0x8 ;  /* 0x000000000008781c */ /* 0x000fc80000f01070 */
[----:B------:R-:W-:-:S09]  /*2db0*/  P2R R18, PR, RZ, 0x1 ;  /* 0x00000001ff127803 */ /* 0x000fd20000000000 */
.L_x_18330:
[----:B------:R-:W-:Y:S05]  /*2dc0*/  BSYNC.RECONVERGENT B7 ;  /* 0x0000000000077941 */ /* 0x000fea0003800200 */
.L_x_18329:
        /* <DEDUP_REMOVED lines=27> */
.L_x_18385:
[----:B------:R-:W2:Y:S02]  /*2f80*/  LDG.E.U8 R4, desc[UR36][R4.64] ;  /* 0x0000002404047981 */ /* 0x000ea4000c1e1100 */
[----:B--2---:R-:W-:-:S04]  /*2f90*/  ISETP.NE.AND P0, PT, R4, RZ, PT ;  /* 0x000000ff0400720c */ /* 0x004fc80003f05270 */
[----:B------:R-:W-:Y:S01]  /*2fa0*/  P2R R24, PR, RZ, 0x1 ;  /* 0x00000001ff187803 */ /* 0x000fe20000000000 */
[----:B------:R-:W-:Y:S08]  /*2fb0*/  BRA `(.L_x_18387) ;  /* 0x0000000800847947 */ /* 0x000ff00003800000 */
.L_x_18384:
        /* <DEDUP_REMOVED lines=11> */
.L_x_18389:
[----:B------:R-:W2:Y:S02]  /*3070*/  LDG.E R4, desc[UR36][R4.64] ;  /* 0x0000002404047981 */ /* 0x000ea4000c1e1900 */
[----:B--2---:R-:W-:-:S04]  /*3080*/  ISETP.NE.AND P0, PT, R4, RZ, PT ;  /* 0x000000ff0400720c */ /* 0x004fc80003f05270 */
[----:B------:R-:W-:Y:S01]  /*3090*/  P2R R24, PR, RZ, 0x1 ;  /* 0x00000001ff187803 */ /* 0x000fe20000000000 */
[----:B------:R-:W-:Y:S08]  /*30a0*/  BRA `(.L_x_18387) ;  /* 0x0000000800487947 */ /* 0x000ff00003800000 */
.L_x_18388:
[----:B------:R-:W2:Y:S02]  /*30b0*/  LDG.E.U16 R4, desc[UR36][R4.64] ;  /* 0x0000002404047981 */ /* 0x000ea4000c1e1500 */
[----:B--2---:R-:W-:-:S04]  /*30c0*/  ISETP.NE.AND P0, PT, R4, RZ, PT ;  /* 0x000000ff0400720c */ /* 0x004fc80003f05270 */
[----:B------:R-:W-:Y:S01]  /*30d0*/  P2R R24, PR, RZ, 0x1 ;  /* 0x00000001ff187803 */ /* 0x000fe20000000000 */
[----:B------:R-:W-:Y:S08]  /*30e0*/  BRA `(.L_x_18387) ;  /* 0x0000000800387947 */ /* 0x000ff00003800000 */
.L_x_18383:
        /* <DEDUP_REMOVED lines=10> */
.L_x_18391:
[----:B------:R-:W2:Y:S02]  /*3190*/  LDG.E.U16 R0, desc[UR36][R4.64] ;  /* 0x0000002404007981 */ /* 0x000ea4000c1e1500 */
[----:B--2---:R-:W-:-:S05]  /*31a0*/  HADD2.F32 R0, -RZ, R0.H0_H0 ;  /* 0x20000000ff007230 */ /* 0x004fca0000004100 */
[----:B------:R-:W-:-:S04]  /*31b0*/  FSETP.NEU.FTZ.AND P0, PT, R0, RZ, PT ;  /* 0x000000ff0000720b */ /* 0x000fc80003f1d000 */
[----:B------:R-:W-:Y:S01]  /*31c0*/  P2R R24, PR, RZ, 0x1 ;  /* 0x00000001ff187803 */ /* 0x000fe20000000000 */
[----:B------:R-:W-:Y:S08]  /*31d0*/  BRA `(.L_x_18387) ;  /* 0x0000000400fc7947 */ /* 0x000ff00003800000 */
.L_x_18390:
        /* <DEDUP_REMOVED lines=12> */
.L_x_18393:
        /* <DEDUP_REMOVED lines=10> */
.L_x_18392:
[----:B------:R-:W2:Y:S02]  /*3340*/  LDG.E.64 R4, desc[UR36][R4.64] ;  /* 0x0000002404047981 */ /* 0x000ea4000c1e1b00 */
[----:B--2---:R-:W-:-:S06]  /*3350*/  DSETP.NEU.AND P0, PT, R4, RZ, PT ;  /* 0x000000ff0400722a */ /* 0x004fcc0003f0d000 */
[----:B------:R-:W-:Y:S01]  /*3360*/  P2R R24, PR, RZ, 0x1 ;  /* 0x00000001ff187803 */ /* 0x000fe20000000000 */
[----:B------:R-:W-:Y:S07]  /*3370*/  BRA `(.L_x_18387) ;  /* 0x0000000400947947 */ /* 0x000fee0003800000 */
.L_x_18382:
        /* <DEDUP_REMOVED lines=12> */
.L_x_18396:
[----:B------:R-:W2:Y:S02]  /*3440*/  LDG.E.128 R4, desc[UR36][R4.64] ;  /* 0x0000002404047981 */ /* 0x000ea4000c1e1d00 */
[----:B--2---:R-:W-:-:S06]  /*3450*/  DSETP.NEU.AND P0, PT, R6, RZ, PT ;  /* 0x000000ff0600722a */ /* 0x004fcc0003f0d000 */
[----:B------:R-:W-:-:S06]  /*3460*/  DSETP.NEU.OR P0, PT, R4, RZ, P0 ;  /* 0x000000ff0400722a */ /* 0x000fcc000070d400 */
[----:B------:R-:W-:Y:S01]  /*3470*/  P2R R24, PR, RZ, 0x1 ;  /* 0x00000001ff187803 */ /* 0x000fe20000000000 */
[----:B------:R-:W-:Y:S07]  /*3480*/  BRA `(.L_x_18387) ;  /* 0x0000000400507947 */ /* 0x000fee0003800000 */
.L_x_18395:
        /* <DEDUP_REMOVED lines=10> */
.L_x_18398:
        /* <DEDUP_REMOVED lines=12> */
.L_x_18397:
[----:B------:R-:W2:Y:S02]  /*35f0*/  LDG.E.U16 R0, desc[UR36][R4.64] ;  /* 0x0000002404007981 */ /* 0x000ea4000c1e1500 */
[----:B--2---:R-:W-:-:S05]  /*3600*/  IMAD.U32 R0, R0, 0x10000, RZ ;  /* 0x0001000000007824 */ /* 0x004fca00078e00ff */
[----:B------:R-:W-:-:S04]  /*3610*/  FSETP.NEU.FTZ.AND P0, PT, R0, RZ, PT ;  /* 0x000000ff0000720b */ /* 0x000fc80003f1d000 */
[----:B------:R-:W-:Y:S01]  /*3620*/  P2R R24, PR, RZ, 0x1 ;  /* 0x00000001ff187803 */ /* 0x000fe20000000000 */
[----:B------:R-:W-:Y:S08]  /*3630*/  BRA `(.L_x_18387) ;  /* 0x0000000000e47947 */ /* 0x000ff00003800000 */
.L_x_18394:
        /* <DEDUP_REMOVED lines=12> */
.L_x_18401:
[----:B------:R-:W2:Y:S02]  /*3700*/  LDG.E.U8 R4, desc[UR36][R4.64] ;  /* 0x0000002404047981 */ /* 0x000ea4000c1e1100 */
[----:B--2---:R-:W-:-:S04]  /*3710*/  ISETP.NE.AND P0, PT, R4, RZ, PT ;  /* 0x000000ff0400720c */ /* 0x004fc80003f05270 */
[----:B------:R-:W-:Y:S01]  /*3720*/  P2R R24, PR, RZ, 0x1 ;  /* 0x00000001ff187803 */ /* 0x000fe20000000000 */
[----:B------:R-:W-:Y:S08]  /*3730*/  BRA `(.L_x_18387) ;  /* 0x0000000000a47947 */ /* 0x000ff00003800000 */
.L_x_18400:
[----:B------:R-:W2:Y:S02]  /*3740*/  LDG.E.U8 R4, desc[UR36][R4.64] ;  /* 0x0000002404047981 */ /* 0x000ea4000c1e1100 */
[----:B--2---:R-:W-:-:S04]  /*3750*/  ISETP.NE.AND P0, PT, R4, RZ, PT ;  /* 0x000000ff0400720c */ /* 0x004fc80003f05270 */
[----:B------:R-:W-:Y:S01]  /*3760*/  P2R R24, PR, RZ, 0x1 ;  /* 0x00000001ff187803 */ /* 0x000fe20000000000 */
[----:B------:R-:W-:Y:S08]  /*3770*/  BRA `(.L_x_18387) ;  /* 0x0000000000947947 */ /* 0x000ff00003800000 */
.L_x_18399:
        /* <DEDUP_REMOVED lines=10> */
.L_x_18386:
        /* <DEDUP_REMOVED lines=16> */
.L_x_18404:
[----:B------:R-:W-:-:S04]  /*3920*/  PLOP3.LUT P0, PT, PT, PT, PT, 0x8, 0x80 ;  /* 0x000000000080781c */ /* 0x000fc80003f0e170 */
[----:B------:R-:W-:Y:S01]  /*3930*/  P2R R24, PR, RZ, 0x1 ;  /* 0x00000001ff187803 */ /* 0x000fe20000000000 */
[----:B------:R-:W-:Y:S08]  /*3940*/  BRA `(.L_x_18387) ;  /* 0x0000000000207947 */ /* 0x000ff00003800000 */
.L_x_18403:
[----:B------:R-:W2:Y:S02]  /*3950*/  LDG.E.64 R4, desc[UR36][R4.64] ;  /* 0x0000002404047981 */ /* 0x000ea4000c1e1b00 */
[----:B--2---:R-:W-:-:S04]  /*3960*/  ISETP.NE.U32.AND P0, PT, R4, RZ, PT ;  /* 0x000000ff0400720c */ /* 0x004fc80003f05070 */
[----:B------:R-:W-:-:S04]  /*3970*/  ISETP.NE.AND.EX P0, PT, R5, RZ, PT, P0 ;  /* 0x000000ff0500720c */ /* 0x000fc80003f05300 */
[----:B------:R-:W-:Y:S01]  /*3980*/  P2R R24, PR, RZ, 0x1 ;  /* 0x00000001ff187803 */ /* 0x000fe20000000000 */
[----:B------:R-:W-:Y:S08]  /*3990*/  BRA `(.L_x_18387) ;  /* 0x00000000000c7947 */ /* 0x000ff00003800000 */
.L_x_18402:
[----:B------:R-:W2:Y:S02]  /*39a0*/  LDG.E R4, desc[UR36][R4.64] ;  /* 0x0000002404047981 */ /* 0x000ea4000c1e1900 */
[----:B--2---:R-:W-:-:S04]  /*39b0*/  ISETP.NE.AND P0, PT, R4, RZ, PT ;  /* 0x000000ff0400720c */ /* 0x004fc80003f05270 */
[----:B------:R-:W-:-:S09]  /*39c0*/  P2R R24, PR, RZ, 0x1 ;  /* 0x00000001ff187803 */ /* 0x000fd20000000000 */
.L_x_18387:
[----:B------:R-:W-:Y:S05]  /*39d0*/  BSYNC.RECONVERGENT B6 ;  /* 0x0000000000067941 */ /* 0x000fea0003800200 */
.L_x_18381:
        /* <DEDUP_REMOVED lines=21> */
.L_x_18409:
[----:B------:R-:W2:Y:S02]  /*3b30*/  LDG.E.U8 R4, desc[UR36][R4.64] ;  /* 0x0000002404047981 */ /* 0x000ea4000c1e1100 */
[----:B--2---:R-:W-:Y:S01]  /*3b40*/  ISETP.NE.AND P0, PT, R4, RZ, PT ;  /* 0x000000ff0400720c */ /* 0x004fe20003f05270 */
[----:B------:R-:W-:-:S12]  /*3b50*/  BRA `(.L_x_18411) ;  /* 0x0000000800307947 */ /* 0x000fd80003800000 */
.L_x_18408:
        /* <DEDUP_REMOVED lines=10> */
.L_x_18413:
[----:B------:R-:W2:Y:S02]  /*3c00*/  LDG.E R4, desc[UR36][R4.64] ;  /* 0x0000002404047981 */ /* 0x000ea4000c1e1900 */
[----:B--2---:R-:W-:Y:S01]  /*3c10*/  ISETP.NE.AND P0, PT, R4, RZ, PT ;  /* 0x000000ff0400720c */ /* 0x004fe20003f05270 */
[----:B------:R-:W-:-:S12]  /*3c20*/  BRA `(.L_x_18411) ;  /* 0x0000000400fc7947 */ /* 0x000fd80003800000 */
.L_x_18412:
[----:B------:R-:W2:Y:S02]  /*3c30*/  LDG.E.U16 R4, desc[UR36][R4.64] ;  /* 0x0000002404047981 */ /* 0x000ea4000c1e1500 */
[----:B--2---:R-:W-:Y:S01]  /*3c40*/  ISETP.NE.AND P0, PT, R4, RZ, PT ;  /* 0x000000ff0400720c */ /* 0x004fe20003f05270 */
[----:B------:R-:W-:-:S12]  /*3c50*/  BRA `(.L_x_18411) ;  /* 0x0000000400f07947 */ /* 0x000fd80003800000 */
.L_x_18407:
        /* <DEDUP_REMOVED lines=9> */
.L_x_18415:
[----:B------:R-:W2:Y:S02]  /*3cf0*/  LDG.E.U16 R0, desc[UR36][R4.64] ;  /* 0x0000002404007981 */ /* 0x000ea4000c1e1500 */
[----:B--2---:R-:W-:-:S05]  /*3d00*/  HADD2.F32 R0, -RZ, R0.H0_H0 ;  /* 0x20000000ff007230 */ /* 0x004fca0000004100 */
[----:B------:R-:W-:Y:S01]  /*3d10*/  FSETP.NEU.FTZ.AND P0, PT, R0, RZ, PT ;  /* 0x000000ff0000720b */ /* 0x000fe20003f1d000 */
[----:B------:R-:W-:-:S12]  /*3d20*/  BRA `(.L_x_18411) ;  /* 0x0000000400bc7947 */ /* 0x000fd80003800000 */
.L_x_18414:
        /* <DEDUP_REMOVED lines=11> */
.L_x_18417:
        /* <DEDUP_REMOVED lines=8> */
.L_x_18416:
[----:B------:R-:W2:Y:S02]  /*3e60*/  LDG.E.64 R4, desc[UR36][R4.64] ;  /* 0x0000002404047981 */ /* 0x000ea4000c1e1b00 */
[----:B--2---:R-:W-:Y:S01]  /*3e70*/  DSETP.NEU.AND P0, PT, R4, RZ, PT ;  /* 0x000000ff0400722a */ /* 0x004fe20003f0d000 */
[----:B------:R-:W-:-:S13]  /*3e80*/  BRA `(.L_x_18411) ;  /* 0x0000000400647947 */ /* 0x000fda0003800000 */
.L_x_18406:
        /* <DEDUP_REMOVED lines=11> */
.L_x_18420:
[----:B------:R-:W2:Y:S02]  /*3f40*/  LDG.E.128 R4, desc[UR36][R4.64] ;  /* 0x0000002404047981 */ /* 0x000ea4000c1e1d00 */
[----:B--2---:R-:W-:-:S06]  /*3f50*/  DSETP.NEU.AND P0, PT, R6, RZ, PT ;  /* 0x000000ff0600722a */ /* 0x004fcc0003f0d000 */
[----:B------:R-:W-:Y:S01]  /*3f60*/  DSETP.NEU.OR P0, PT, R4, RZ, P0 ;  /* 0x000000ff0400722a */ /* 0x000fe2000070d400 */
[----:B------:R-:W-:-:S13]  /*3f70*/  BRA `(.L_x_18411) ;  /* 0x0000000400287947 */ /* 0x000fda0003800000 */
.L_x_18419:
        /* <DEDUP_REMOVED lines=9> */
.L_x_18422:
        /* <DEDUP_REMOVED lines=11> */
.L_x_18421:
[----:B------:R-:W2:Y:S02]  /*40c0*/  LDG.E.U16 R0, desc[UR36][R4.64] ;  /* 0x0000002404007981 */ /* 0x000ea4000c1e1500 */
[----:B--2---:R-:W-:-:S05]  /*40d0*/  IMAD.U32 R0, R0, 0x10000, RZ ;  /* 0x0001000000007824 */ /* 0x004fca00078e00ff */
[----:B------:R-:W-:Y:S01]  /*40e0*/  FSETP.NEU.FTZ.AND P0, PT, R0, RZ, PT ;  /* 0x000000ff0000720b */ /* 0x000fe20003f1d000 */
[----:B------:R-:W-:-:S12]  /*40f0*/  BRA `(.L_x_18411) ;  /* 0x0000000000c87947 */ /* 0x000fd80003800000 */
.L_x_18418:
        /* <DEDUP_REMOVED lines=11> */
.L_x_18425:
[----:B------:R-:W2:Y:S02]  /*41b0*/  LDG.E.U8 R4, desc[UR36][R4.64] ;  /* 0x0000002404047981 */ /* 0x000ea4000c1e1100 */
[----:B--2---:R-:W-:Y:S01]  /*41c0*/  ISETP.NE.AND P0, PT, R4, RZ, PT ;  /* 0x000000ff0400720c */ /* 0x004fe20003f05270 */
[----:B------:R-:W-:-:S12]  /*41d0*/  BRA `(.L_x_18411) ;  /* 0x0000000000907947 */ /* 0x000fd80003800000 */
.L_x_18424:
[----:B------:R-:W2:Y:S02]  /*41e0*/  LDG.E.U8 R4, desc[UR36][R4.64] ;  /* 0x0000002404047981 */ /* 0x000ea4000c1e1100 */
[----:B--2---:R-:W-:Y:S01]  /*41f0*/  ISETP.NE.AND P0, PT, R4, RZ, PT ;  /* 0x000000ff0400720c */ /* 0x004fe20003f05270 */
[----:B------:R-:W-:-:S12]  /*4200*/  BRA `(.L_x_18411) ;  /* 0x0000000000847947 */ /* 0x000fd80003800000 */
.L_x_18423:
        /* <DEDUP_REMOVED lines=9> */
.L_x_18410:
        /* <DEDUP_REMOVED lines=16> */
.L_x_18428:
[----:B------:R-:W-:Y:S01]  /*43a0*/  PLOP3.LUT P0, PT, PT, PT, PT, 0x8, 0x80 ;  /* 0x000000000080781c */ /* 0x000fe20003f0e170 */
[----:B------:R-:W-:-:S12]  /*43b0*/  BRA `(.L_x_18411) ;  /* 0x0000000000187947 */ /* 0x000fd80003800000 */
.L_x_18427:
[----:B------:R-:W2:Y:S02]  /*43c0*/  LDG.E.64 R4, desc[UR36][R4.64] ;  /* 0x0000002404047981 */ /* 0x000ea4000c1e1b00 */
[----:B--2---:R-:W-:-:S04]  /*43d0*/  ISETP.NE.U32.AND P0, PT, R4, RZ, PT ;  /* 0x000000ff0400720c */ /* 0x004fc80003f05070 */
[----:B------:R-:W-:Y:S01]  /*43e0*/  ISETP.NE.AND.EX P0, PT, R5, RZ, PT, P0 ;  /* 0x000000ff0500720c */ /* 0x000fe20003f05300 */
[----:B------:R-:W-:-:S12]  /*43f0*/  BRA `(.L_x_18411) ;  /* 0x0000000000087947 */ /* 0x000fd80003800000 */
.L_x_18426:
[----:B------:R-:W2:Y:S02]  /*4400*/  LDG.E R4, desc[UR36][R4.64] ;  /* 0x0000002404047981 */ /* 0x000ea4000c1e1900 */
[----:B--2---:R-:W-:-:S13]  /*4410*/  ISETP.NE.AND P0, PT, R4, RZ, PT ;  /* 0x000000ff0400720c */ /* 0x004fda0003f05270 */
.L_x_18411:
[----:B------:R-:W-:Y:S05]  /*4420*/  BSYNC.RECONVERGENT B6 ;  /* 0x0000000000067941 */ /* 0x000fea0003800200 */
.L_x_18405:
[----:B------:R-:W-:Y:S01]  /*4430*/  ISETP.NE.AND P1, PT, R24, RZ, PT ;  /* 0x000000ff1800720c */ /* 0x000fe20003f25270 */
[----:B------:R-:W-:-:S03]  /*4440*/  VIADD R17, R17, 0x80 ;  /* 0x0000008011117836 */ /* 0x000fc60000000000 */
[----:B------:R-:W-:-:S04]  /*4450*/  PLOP3.LUT P0, PT, P1, P0, PT, 0x80, 0x8 ;  /* 0x000000000008781c */ /* 0x000fc80000f01070 */
[----:B------:R-:W-:-:S09]  /*4460*/  P2R R23, PR, RZ, 0x1 ;  /* 0x00000001ff177803 */ /* 0x000fd20000000000 */
.L_x_18380:
[----:B------:R-:W-:Y:S05]  /*4470*/  BSYNC.RECONVERGENT B7 ;  /* 0x0000000000077941 */ /* 0x000fea0003800200 */
.L_x_18379:
        /* <DEDUP_REMOVED lines=26> */
.L_x_18435:
[----:B------:R-:W2:Y:S02]  /*4620*/  LDG.E.U8 R4, desc[UR36][R4.64] ;  /* 0x0000002404047981 */ /* 0x000ea4000c1e1100 */
[----:B--2---:R-:W-:-:S04]  /*4630*/  ISETP.NE.AND P0, PT, R4, RZ, PT ;  /* 0x000000ff0400720c */ /* 0x004fc80003f05270 */
[----:B------:R-:W-:Y:S01]  /*4640*/  P2R R24, PR, RZ, 0x1 ;  /* 0x00000001ff187803 */ /* 0x000fe20000000000 */
[----:B------:R-:W-:Y:S08]  /*4650*/  BRA `(.L_x_18437) ;  /* 0x0000000800847947 */ /* 0x000ff00003800000 */
.L_x_18434:
        /* <DEDUP_REMOVED lines=11> */
.L_x_18439:
[----:B------:R-:W2:Y:S02]  /*4710*/  LDG.E R4, desc[UR36][R4.64] ;  /* 0x0000002404047981 */ /* 0x000ea4000c1e1900 */
[----:B--2---:R-:W-:-:S04]  /*4720*/  ISETP.NE.AND P0, PT, R4, RZ, PT ;  /* 0x000000ff0400720c */ /* 0x004fc80003f05270 */
[----:B------:R-:W-:Y:S01]  /*4730*/  P2R R24, PR, RZ, 0x1 ;  /* 0x00000001ff187803 */ /* 0x000fe20000000000 */
[----:B------:R-:W-:Y:S08]  /*4740*/  BRA `(.L_x_18437) ;  /* 0x0000000800487947 */ /* 0x000ff00003800000 */
.L_x_18438:
[----:B------:R-:W2:Y:S02]  /*4750*/  LDG.E.U16 R4, desc[UR36][R4.64] ;  /* 0x0000002404047981 */ /* 0x000ea4000c1e1500 */
[----:B--2---:R-:W-:-:S04]  /*4760*/  ISETP.NE.AND P0, PT, R4, RZ, PT ;  /* 0x000000ff0400720c */ /* 0x004fc80003f05270 */
[----:B------:R-:W-:Y:S01]  /*4770*/  P2R R24, PR, RZ, 0x1 ;  /* 0x00000001ff187803 */ /* 0x000fe20000000000 */
[----:B------:R-:W-:Y:S08]  /*4780*/  BRA `(.L_x_18437) ;  /* 0x0000000800387947 */ /* 0x000ff00003800000 */
.L_x_18433:
        /* <DEDUP_REMOVED lines=10> */
.L_x_18441:
[----:B------:R-:W2:Y:S02]  /*4830*/  LDG.E.U16 R0, desc[UR36][R4.64] ;  /* 0x0000002404007981 */ /* 0x000ea4000c1e1500 */
[----:B--2---:R-:W-:-:S05]  /*4840*/  HADD2.F32 R0, -RZ, R0.H0_H0 ;  /* 0x20000000ff007230 */ /* 0x004fca0000004100 */
[----:B------:R-:W-:-:S04]  /*4850*/  FSETP.NEU.FTZ.AND P0, PT, R0, RZ, PT ;  /* 0x000000ff0000720b */ /* 0x000fc80003f1d000 */
[----:B------:R-:W-:Y:S01]  /*4860*/  P2R R24, PR, RZ, 0x1 ;  /* 0x00000001ff187803 */ /* 0x000fe20000000000 */
[----:B------:R-:W-:Y:S08]  /*4870*/  BRA `(.L_x_18437) ;  /* 0x0000000400fc7947 */ /* 0x000ff00003800000 */
.L_x_18440:
        /* <DEDUP_REMOVED lines=12> */
.L_x_18443:
        /* <DEDUP_REMOVED lines=10> */
.L_x_18442:
[----:B------:R-:W2:Y:S02]  /*49e0*/  LDG.E.64 R4, desc[UR36][R4.64] ;  /* 0x0000002404047981 */ /* 0x000ea4000c1e1b00 */
[----:B--2---:R-:W-:-:S06]  /*49f0*/  DSETP.NEU.AND P0, PT, R4, RZ, PT ;  /* 0x000000ff0400722a */ /* 0x004fcc0003f0d000 */
[----:B------:R-:W-:Y:S01]  /*4a00*/  P2R R24, PR, RZ, 0x1 ;  /* 0x00000001ff187803 */ /* 0x000fe20000000000 */
[----:B------:R-:W-:Y:S07]  /*4a10*/  BRA `(.L_x_18437) ;  /* 0x0000000400947947 */ /* 0x000fee0003800000 */
.L_x_18432:
        /* <DEDUP_REMOVED lines=12> */
.L_x_18446:
[----:B------:R-:W2:Y:S02]  /*4ae0*/  LDG.E.128 R4, desc[UR36][R4.64] ;  /* 0x0000002404047981 */ /* 0x000ea4000c1e1d00 */
[----:B--2---:R-:W-:-:S06]  /*4af0*/  DSETP.NEU.AND P0, PT, R6, RZ, PT ;  /* 0x000000ff0600722a */ /* 0x004fcc0003f0d000 */
[----:B------:R-:W-:-:S06]  /*4b00*/  DSETP.NEU.OR P0, PT, R4, RZ, P0 ;  /* 0x000000ff0400722a */ /* 0x000fcc000070d400 */
[----:B------:R-:W-:Y:S01]  /*4b10*/  P2R R24, PR, RZ, 0x1 ;  /* 0x00000001ff187803 */ /* 0x000fe20000000000 */
[----:B------:R-:W-:Y:S07]  /*4b20*/  BRA `(.L_x_18437) ;  /* 0x0000000400507947 */ /* 0x000fee0003800000 */
.L_x_18445:
        /* <DEDUP_REMOVED lines=10> */
.L_x_18448:
        /* <DEDUP_REMOVED lines=12> */
.L_x_18447:
[----:B------:R-:W2:Y:S02]  /*4c90*/  LDG.E.U16 R0, desc[UR36][R4.64] ;  /* 0x0000002404007981 */ /* 0x000ea4000c1e1500 */
[----:B--2---:R-:W-:-:S05]  /*4ca0*/  IMAD.U32 R0, R0, 0x10000, RZ ;  /* 0x0001000000007824 */ /* 0x004fca00078e00ff */
[----:B------:R-:W-:-:S04]  /*4cb0*/  FSETP.NEU.FTZ.AND P0, PT, R0, RZ, PT ;  /* 0x000000ff0000720b */ /* 0x000fc80003f1d000 */
[----:B------:R-:W-:Y:S01]  /*4cc0*/  P2R R24, PR, RZ, 0x1 ;  /* 0x00000001ff187803 */ /* 0x000fe20000000000 */
[----:B------:R-:W-:Y:S08]  /*4cd0*/  BRA `(.L_x_18437) ;  /* 0x0000000000e47947 */ /* 0x000ff00003800000 */
.L_x_18444:
        /* <DEDUP_REMOVED lines=12> */
.L_x_18451:
[----:B------:R-:W2:Y:S02]  /*4da0*/  LDG.E.U8 R4, desc[UR36][R4.64] ;  /* 0x0000002404047981 */ /* 0x000ea4000c1e1100 */
[----:B--2---:R-:W-:-:S04]  /*4db0*/  ISETP.NE.AND P0, PT, R4, RZ, PT ;  /* 0x000000ff0400720c */ /* 0x004fc80003f05270 */
[----:B------:R-:W-:Y:S01]  /*4dc0*/  P2R R24, PR, RZ, 0x1 ;  /* 0x00000001ff187803 */ /* 0x000fe20000000000 */
[----:B------:R-:W-:Y:S08]  /*4dd0*/  BRA `(.L_x_18437) ;  /* 0x0000000000a47947 */ /* 0x000ff00003800000 */
.L_x_18450:
[----:B------:R-:W2:Y:S02]  /*4de0*/  LDG.E.U8 R4, desc[UR36][R4.64] ;  /* 0x0000002404047981 */ /* 0x000ea4000c1e1100 */
[----:B--2---:R-:W-:-:S04]  /*4df0*/  ISETP.NE.AND P0, PT, R4, RZ, PT ;  /* 0x000000ff0400720c */ /* 0x004fc80003f05270 */
[----:B------:R-:W-:Y:S01]  /*4e00*/  P2R R24, PR, RZ, 0x1 ;  /* 0x00000001ff187803 */ /* 0x000fe20000000000 */
[----:B------:R-:W-:Y:S08]  /*4e10*/  BRA `(.L_x_18437) ;  /* 0x0000000000947947 */ /* 0x000ff00003800000 */
.L_x_18449:
        /* <DEDUP_REMOVED lines=10> */
.L_x_18436:
        /* <DEDUP_REMOVED lines=16> */
.L_x_18454:
[----:B------:R-:W-:-:S04]  /*4fc0*/  PLOP3.LUT P0, PT, PT, PT, PT, 0x8, 0x80 ;  /* 0x000000000080781c */ /* 0x000fc80003f0e170 */
[----:B------:R-:W-:Y:S01]  /*4fd0*/  P2R R24, PR, RZ, 0x1 ;  /* 0x00000001ff187803 */ /* 0x000fe20000000000 */
[----:B------:R-:W-:Y:S08]  /*4fe0*/  BRA `(.L_x_18437) ;  /* 0x0000000000207947 */ /* 0x000ff00003800000 */
.L_x_18453:
[----:B------:R-:W2:Y:S02]  /*4ff0*/  LDG.E.64 R4, desc[UR36][R4.64] ;  /* 0x0000002404047981 */ /* 0x000ea4000c1e1b00 */
[----:B--2---:R-:W-:-:S04]  /*5000*/  ISETP.NE.U32.AND P0, PT, R4, RZ, PT ;  /* 0x000000ff0400720c */ /* 0x004fc80003f05070 */
[----:B------:R-:W-:-:S04]  /*5010*/  ISETP.NE.AND.EX P0, PT, R5, RZ, PT, P0 ;  /* 0x000000ff0500720c */ /* 0x000fc80003f05300 */
[----:B------:R-:W-:Y:S01]  /*5020*/  P2R R24, PR, RZ, 0x1 ;  /* 0x00000001ff187803 */ /* 0x000fe20000000000 */
[----:B------:R-:W-:Y:S08]  /*5030*/  BRA `(.L_x_18437) ;  /* 0x00000000000c7947 */ /* 0x000ff00003800000 */
.L_x_18452:
[----:B------:R-:W2:Y:S02]  /*5040*/  LDG.E R4, desc[UR36][R4.64] ;  /* 0x0000002404047981 */ /* 0x000ea4000c1e1900 */
[----:B--2---:R-:W-:-:S04]  /*5050*/  ISETP.NE.AND P0, PT, R4, RZ, PT ;  /* 0x000000ff0400720c */ /* 0x004fc80003f05270 */
[----:B------:R-:W-:-:S09]  /*5060*/  P2R R24, PR, RZ, 0x1 ;  /* 0x00000001ff187803 */ /* 0x000fd20000000000 */
.L_x_18437:
[----:B------:R-:W-:Y:S05]  /*5070*/  BSYNC.RECONVERGENT B6 ;  /* 0x0000000000067941 */ /* 0x000fea0003800200 */
.L_x_18431:
        /* <DEDUP_REMOVED lines=21> */
.L_x_18459:
[----:B------:R-:W2:Y:S02]  /*51d0*/  LDG.E.U8 R4, desc[UR36][R4.64] ;  /* 0x0000002404047981 */ /* 0x000ea4000c1e1100 */
[----:B--2---:R-:W-:Y:S01]  /*51e0*/  ISETP.NE.AND P0, PT, R4, RZ, PT ;  /* 0x000000ff0400720c */ /* 0x004fe20003f05270 */
[----:B------:R-:W-:-:S12]  /*51f0*/  BRA `(.L_x_18461) ;  /* 0x0000000800307947 */ /* 0x000fd80003800000 */
.L_x_18458:
        /* <DEDUP_REMOVED lines=10> */
.L_x_18463:
[----:B------:R-:W2:Y:S02]  /*52a0*/  LDG.E R4, desc[UR36][R4.64] ;  /* 0x0000002404047981 */ /* 0x000ea4000c1e1900 */
[----:B--2---:R-:W-:Y:S01]  /*52b0*/  ISETP.NE.AND P0, PT, R4, RZ, PT ;  /* 0x000000ff0400720c */ /* 0x004fe20003f05270 */
[----:B------:R-:W-:-:S12]  /*52c0*/  BRA `(.L_x_18461) ;  /* 0x0000000400fc7947 */ /* 0x000fd80003800000 */
.L_x_18462:
[----:B------:R-:W2:Y:S02]  /*52d0*/  LDG.E.U16 R4, desc[UR36][R4.64] ;  /* 0x0000002404047981 */ /* 0x000ea4000c1e1500 */
[----:B--2---:R-:W-:Y:S01]  /*52e0*/  ISETP.NE.AND P0, PT, R4, RZ, PT ;  /* 0x000000ff0400720c */ /* 0x004fe20003f05270 */
[----:B------:R-:W-:-:S12]  /*52f0*/  BRA `(.L_x_18461) ;  /* 0x0000000400f07947 */ /* 0x000fd80003800000 */
.L_x_18457:
        /* <DEDUP_REMOVED lines=9> */
.L_x_18465:
[----:B------:R-:W2:Y:S02]  /*5390*/  LDG.E.U16 R0, desc[UR36][R4.64] ;  /* 0x0000002404007981 */ /* 0x000ea4000c1e1500 */
[----:B--2---:R-:W-:-:S05]  /*53a0*/  HADD2.F32 R0, -RZ, R0.H0_H0 ;  /* 0x20000000ff007230 */ /* 0x004fca0000004100 */
[----:B------:R-:W-:Y:S01]  /*53b0*/  FSETP.NEU.FTZ.AND P0, PT, R0, RZ, PT ;  /* 0x000000ff0000720b */ /* 0x000fe20003f1d000 */
[----:B------:R-:W-:-:S12]  /*53c0*/  BRA `(.L_x_18461) ;  /* 0x0000000400bc7947 */ /* 0x000fd80003800000 */
.L_x_18464:
        /* <DEDUP_REMOVED lines=11> */
.L_x_18467:
        /* <DEDUP_REMOVED lines=8> */
.L_x_18466:
[----:B------:R-:W2:Y:S02]  /*5500*/  LDG.E.64 R4, desc[UR36][R4.64] ;  /* 0x0000002404047981 */ /* 0x000ea4000c1e1b00 */
[----:B--2---:R-:W-:Y:S01]  /*5510*/  DSETP.NEU.AND P0, PT, R4, RZ, PT ;  /* 0x000000ff0400722a */ /* 0x004fe20003f0d000 */
[----:B------:R-:W-:-:S13]  /*5520*/  BRA `(.L_x_18461) ;  /* 0x0000000400647947 */ /* 0x000fda0003800000 */
.L_x_18456:
        /* <DEDUP_REMOVED lines=11> */
.L_x_18470:
[----:B------:R-:W2:Y:S02]  /*55e0*/  LDG.E.128 R4, desc[UR36][R4.64] ;  /* 0x0000002404047981 */ /* 0x000ea4000c1e1d00 */
[----:B--2---:R-:W-:-:S06]  /*55f0*/  DSETP.NEU.AND P0, PT, R6, RZ, PT ;  /* 0x000000ff0600722a */ /* 0x004fcc0003f0d000 */
[----:B------:R-:W-:Y:S01]  /*5600*/  DSETP.NEU.OR P0, PT, R4, RZ, P0 ;  /* 0x000000ff0400722a */ /* 0x000fe2000070d400 */
[----:B------:R-:W-:-:S13]  /*5610*/  BRA `(.L_x_18461) ;  /* 0x0000000400287947 */ /* 0x000fda0003800000 */
.L_x_18469:
        /* <DEDUP_REMOVED lines=9> */
.L_x_18472:
        /* <DEDUP_REMOVED lines=11> */
.L_x_18471:
[----:B------:R-:W2:Y:S02]  /*5760*/  LDG.E.U16 R0, desc[UR36][R4.64] ;  /* 0x0000002404007981 */ /* 0x000ea4000c1e1500 */
[----:B--2---:R-:W-:-:S05]  /*5770*/  IMAD.U32 R0, R0, 0x10000, RZ ;  /* 0x0001000000007824 */ /* 0x004fca00078e00ff */
[----:B------:R-:W-:Y:S01]  /*5780*/  FSETP.NEU.FTZ.AND P0, PT, R0, RZ, PT ;  /* 0x000000ff0000720b */ /* 0x000fe20003f1d000 */
[----:B------:R-:W-:-:S12]  /*5790*/  BRA `(.L_x_18461) ;  /* 0x0000000000c87947 */ /* 0x000fd80003800000 */
.L_x_18468:
        /* <DEDUP_REMOVED lines=11> */
.L_x_18475:
[----:B------:R-:W2:Y:S02]  /*5850*/  LDG.E.U8 R4, desc[UR36][R4.64] ;  /* 0x0000002404047981 */ /* 0x000ea4000c1e1100 */
[----:B--2---:R-:W-:Y:S01]  /*5860*/  ISETP.NE.AND P0, PT, R4, RZ, PT ;  /* 0x000000ff0400720c */ /* 0x004fe20003f05270 */
[----:B------:R-:W-:-:S12]  /*5870*/  BRA `(.L_x_18461) ;  /* 0x0000000000907947 */ /* 0x000fd80003800000 */
.L_x_18474:
[----:B------:R-:W2:Y:S02]  /*5880*/  LDG.E.U8 R4, desc[UR36][R4.64] ;  /* 0x0000002404047981 */ /* 0x000ea4000c1e1100 */
[----:B--2---:R-:W-:Y:S01]  /*5890*/  ISETP.NE.AND P0, PT, R4, RZ, PT ;  /* 0x000000ff0400720c */ /* 0x004fe20003f05270 */
[----:B------:R-:W-:-:S12]  /*58a0*/  BRA `(.L_x_18461) ;  /* 0x0000000000847947 */ /* 0x000fd80003800000 */
.L_x_18473:
        /* <DEDUP_REMOVED lines=9> */
.L_x_18460:
        /* <DEDUP_REMOVED lines=16> */
.L_x_18478:
[----:B------:R-:W-:Y:S01]  /*5a40*/  PLOP3.LUT P0, PT, PT, PT, PT, 0x8, 0x80 ;  /* 0x000000000080781c */ /* 0x000fe20003f0e170 */
[----:B------:R-:W-:-:S12]  /*5a50*/  BRA `(.L_x_18461) ;  /* 0x0000000000187947 */ /* 0x000fd80003800000 */
.L_x_18477:
[----:B------:R-:W2:Y:S02]  /*5a60*/  LDG.E.64 R4, desc[UR36][R4.64] ;  /* 0x0000002404047981 */ /* 0x000ea4000c1e1b00 */
[----:B--2---:R-:W-:-:S04]  /*5a70*/  ISETP.NE.U32.AND P0, PT, R4, RZ, PT ;  /* 0x000000ff0400720c */ /* 0x004fc80003f05070 */
[----:B------:R-:W-:Y:S01]  /*5a80*/  ISETP.NE.AND.EX P0, PT, R5, RZ, PT, P0 ;  /* 0x000000ff0500720c */ /* 0x000fe20003f05300 */
[----:B------:R-:W-:-:S12]  /*5a90*/  BRA `(.L_x_18461) ;  /* 0x0000000000087947 */ /* 0x000fd80003800000 */
.L_x_18476:
[----:B------:R-:W2:Y:S02]  /*5aa0*/  LDG.E R4, desc[UR36][R4.64] ;  /* 0x0000002404047981 */ /* 0x000ea4000c1e1900 */
[----:B--2---:R-:W-:-:S13]  /*5ab0*/  ISETP.NE.AND P0, PT, R4, RZ, PT ;  /* 0x000000ff0400720c */ /* 0x004fda0003f05270 */
.L_x_18461:
[----:B------:R-:W-:Y:S05]  /*5ac0*/  BSYNC.RECONVERGENT B6 ;  /* 0x0000000000067941 */ /* 0x000fea0003800200 */
.L_x_18455:
[----:B------:R-:W-:-:S04]  /*5ad0*/  ISETP.NE.AND P1, PT, R24, RZ, PT ;  /* 0x000000ff1800720c */ /* 0x000fc80003f25270 */
[----:B------:R-:W-:-:S13]  /*5ae0*/  PLOP3.LUT P0, PT, P1, P0, PT, 0x80, 0x8 ;  /* 0x000000000008781c */ /* 0x000fda0000f01070 */
.L_x_18430:
[----:B------:R-:W-:Y:S05]  /*5af0*/  BSYNC.RECONVERGENT B7 ;  /* 0x0000000000077941 */ /* 0x000fea0003800200 */
.L_x_18429:
        /* <DEDUP_REMOVED lines=34> */
.L_x_18486:
[----:B------:R0:W-:Y:S01]  /*5d20*/  STG.E.U8 desc[UR36][R8.64], R11 ;  /* 0x0000000b08007986 */ /* 0x0001e2000c101124 */
[----:B------:R-:W-:Y:S05]  /*5d30*/  BRA `(.L_x_18488) ;  /* 0x0000000c00087947 */ /* 0x000fea0003800000 */
.L_x_18485:
        /* <DEDUP_REMOVED lines=10> */
.L_x_18490:
[----:B------:R0:W-:Y:S01]  /*5de0*/  STG.E desc[UR36][R8.64], R11 ;  /* 0x0000000b08007986 */ /* 0x0001e2000c101924 */
[----:B------:R-:W-:Y:S05]  /*5df0*/  BRA `(.L_x_18488) ;  /* 0x0000000800d87947 */ /* 0x000fea0003800000 */
.L_x_18489:
[----:B------:R0:W-:Y:S01]  /*5e00*/  STG.E.U16 desc[UR36][R8.64], R11 ;  /* 0x0000000b08007986 */ /* 0x0001e2000c101524 */
[----:B------:R-:W-:Y:S05]  /*5e10*/  BRA `(.L_x_18488) ;  /* 0x0000000800d07947 */ /* 0x000fea0003800000 */
.L_x_18484:
        /* <DEDUP_REMOVED lines=9> */
.L_x_18492:
[----:B------:R-:W0:Y:S02]  /*5eb0*/  I2F.S16 R0, R11 ;  /* 0x0000000b00007306 */ /* 0x000e240000101400 */
[----:B0-----:R-:W-:-:S05]  /*5ec0*/  F2FP.F16.F32.PACK_AB R0, RZ, R0 ;  /* 0x00000000ff00723e */ /* 0x001fca00000000ff */
[----:B------:R0:W-:Y:S01]  /*5ed0*/  STG.E.U16 desc[UR36][R8.64], R0 ;  /* 0x0000000008007986 */ /* 0x0001e2000c101524 */
[----:B------:R-:W-:Y:S05]  /*5ee0*/  BRA `(.L_x_18488) ;  /* 0x00000008009c7947 */ /* 0x000fea0003800000 */
.L_x_18491:
        /* <DEDUP_REMOVED lines=10> */
.L_x_18494:
[----:B------:R-:W0:Y:S02]  /*5f90*/  I2F.S16 R11, R11 ;  /* 0x0000000b000b7306 */ /* 0x000e240000101400 */
[----:B0-----:R-:W-:-:S04]  /*5fa0*/  F2FP.F16.F32.PACK_AB R3, RZ, R11 ;  /* 0x0000000bff03723e */ /* 0x001fc800000000ff */
[----:B------:R-:W-:-:S05]  /*5fb0*/  PRMT R3, R3, 0x5410, RZ ;  /* 0x0000541003037816 */ /* 0x000fca00000000ff */
[----:B------:R0:W-:Y:S01]  /*5fc0*/  STG.E desc[UR36][R8.64], R3 ;  /* 0x0000000308007986 */ /* 0x0001e2000c101924 */
[----:B------:R-:W-:Y:S05]  /*5fd0*/  BRA `(.L_x_18488) ;  /* 0x0000000800607947 */ /* 0x000fea0003800000 */
.L_x_18493:
[----:B------:R-:W0:Y:S02]  /*5fe0*/  I2F.F64.S16 R4, R11 ;  /* 0x0000000b00047312 */ /* 0x000e240000101c00 */
[----:B0-----:R0:W-:Y:S01]  /*5ff0*/  STG.E.64 desc[UR36][R8.64], R4 ;  /* 0x0000000408007986 */ /* 0x0011e2000c101b24 */
[----:B------:R-:W-:Y:S05]  /*6000*/  BRA `(.L_x_18488) ;  /* 0x0000000800547947 */ /* 0x000fea0003800000 */
.L_x_18483:
        /* <DEDUP_REMOVED lines=10> */
.L_x_18497:
[----:B------:R-:W0:Y:S01]  /*60b0*/  I2F.F64.S16 R4, R11 ;  /* 0x0000000b00047312 */ /* 0x000e220000101c00 */
[----:B------:R-:W-:-:S05]  /*60c0*/  CS2R R6, SRZ ;  /* 0x0000000000067805 */ /* 0x000fca000001ff00 */
[----:B0-----:R0:W-:Y:S01]  /*60d0*/  STG.E.128 desc[UR36][R8.64], R4 ;  /* 0x0000000408007986 */ /* 0x0011e2000c101d24 */
[----:B------:R-:W-:Y:S05]  /*60e0*/  BRA `(.L_x_18488) ;  /* 0x00000008001c7947 */ /* 0x000fea0003800000 */
.L_x_18496:
        /* <DEDUP_REMOVED lines=17> */
.L_x_18501:
[----:B------:R-:W-:Y:S05]  /*6200*/  BSYNC.RECONVERGENT B0 ;  /* 0x0000000000007941 */ /* 0x000fea0003800200 */
.L_x_18500:
[----:B------:R0:W-:Y:S01]  /*6210*/  STG.E.U8 desc[UR36][R8.64], R3 ;  /* 0x0000000308007986 */ /* 0x0001e2000c101124 */
[----:B------:R-:W-:Y:S05]  /*6220*/  BRA `(.L_x_18488) ;  /* 0x0000000400cc7947 */ /* 0x000fea0003800000 */
.L_x_18499:
        /* <DEDUP_REMOVED lines=16> */
.L_x_18498:
[----:B------:R-:W0:Y:S02]  /*6330*/  I2F.S16 R0, R11 ;  /* 0x0000000b00007306 */ /* 0x000e240000101400 */
[----:B0-----:R-:W-:-:S05]  /*6340*/  F2FP.BF16.F32.PACK_AB R0, RZ, R0 ;  /* 0x00000000ff00723e */ /* 0x001fca00000010ff */
[----:B------:R0:W-:Y:S01]  /*6350*/  STG.E.U16 desc[UR36][R8.64], R0 ;  /* 0x0000000008007986 */ /* 0x0001e2000c101524 */
[----:B------:R-:W-:Y:S05]  /*6360*/  BRA `(.L_x_18488) ;  /* 0x00000004007c7947 */ /* 0x000fea0003800000 */
.L_x_18495:
        /* <DEDUP_REMOVED lines=10> */
.L_x_18504:
        /* <DEDUP_REMOVED lines=12> */
.L_x_18507:
[----:B------:R-:W-:-:S04]  /*64d0*/  SHF.R.U32.HI R0, RZ, 0x14, R11 ;  /* 0x00000014ff007819 */ /* 0x000fc8000001160b */
[----:B------:R-:W-:-:S04]  /*64e0*/  LOP3.LUT R0, R0, 0x1, RZ, 0xc0, !PT ;  /* 0x0000000100007812 */ /* 0x000fc800078ec0ff */
[----:B------:R-:W-:-:S04]  /*64f0*/  IADD3 R0, PT, PT, R11, 0x487ffff, R0 ;  /* 0x0487ffff0b007810 */ /* 0x000fc80007ffe000 */
[----:B------:R-:W-:-:S04]  /*6500*/  SHF.R.U32.HI R0, RZ, 0x14, R0 ;  /* 0x00000014ff007819 */ /* 0x000fc80000011600 */
[----:B------:R-:W-:-:S07]  /*6510*/  LOP3.LUT R0, R0, 0xff, RZ, 0xc0, !PT ;  /* 0x000000ff00007812 */ /* 0x000fce00078ec0ff */
.L_x_18508:
[----:B------:R-:W-:-:S07]  /*6520*/  PRMT R4, R0, 0x7610, R4 ;  /* 0x0000761000047816 */ /* 0x000fce0000000004 */
.L_x_18506:
[----:B------:R-:W-:Y:S05]  /*6530*/  BSYNC.RECONVERGENT B0 ;  /* 0x0000000000007941 */ /* 0x000fea0003800200 */
.L_x_18505:
[----:B------:R3:W-:Y:S01]  /*6540*/  STG.E.U8 desc[UR36][R8.64], R4 ;  /* 0x0000000408007986 */ /* 0x0007e2000c101124 */
[----:B------:R-:W-:Y:S05]  /*6550*/  BRA `(.L_x_18488) ;  /* 0x0000000400007947 */ /* 0x000fea0003800000 */
.L_x_18503:
        /* <DEDUP_REMOVED lines=12> */
.L_x_18511:
[----:B------:R-:W-:-:S04]  /*6620*/  SHF.R.U32.HI R0, RZ, 0x15, R11 ;  /* 0x00000015ff007819 */ /* 0x000fc8000001160b */
[----:B------:R-:W-:-:S04]  /*6630*/  LOP3.LUT R0, R0, 0x1, RZ, 0xc0, !PT ;  /* 0x0000000100007812 */ /* 0x000fc800078ec0ff */
[----:B------:R-:W-:-:S04]  /*6640*/  IADD3 R0, PT, PT, R11, 0x88fffff, R0 ;  /* 0x088fffff0b007810 */ /* 0x000fc80007ffe000 */
[----:B------:R-:W-:-:S04]  /*6650*/  SHF.R.U32.HI R0, RZ, 0x15, R0 ;  /* 0x00000015ff007819 */ /* 0x000fc80000011600 */
[----:B------:R-:W-:-:S07]  /*6660*/  LOP3.LUT R0, R0, 0xff, RZ, 0xc0, !PT ;  /* 0x000000ff00007812 */ /* 0x000fce00078ec0ff */
.L_x_18512:
[----:B------:R-:W-:-:S07]  /*6670*/  PRMT R4, R0, 0x7610, R4 ;  /* 0x0000761000047816 */ /* 0x000fce0000000004 */
.L_x_18510:
[----:B------:R-:W-:Y:S05]  /*6680*/  BSYNC.RECONVERGENT B0 ;  /* 0x0000000000007941 */ /* 0x000fea0003800200 */
.L_x_18509:
[----:B------:R0:W-:Y:S01]  /*6690*/  STG.E.U8 desc[UR36][R8.64], R4 ;  /* 0x0000000408007986 */ /* 0x0001e2000c101124 */
[----:B------:R-:W-:Y:S05]  /*66a0*/  BRA `(.L_x_18488) ;  /* 0x0000000000ac7947 */ /* 0x000fea0003800000 */
.L_x_18502:
[----:B------:R-:W-:-:S13]  /*66b0*/  ISETP.NE.AND P0, PT, R0, 0x1c, PT ;  /* 0x0000001c0000780c */ /* 0x000fda0003f05270 */
[----:B------:R-:W-:Y:S05]  /*66c0*/  @!P0 BRA `(.L_x_18513) ;  /* 0x0000000000a08947 */ /* 0x000fea0003800000 */
[----:B------:R-:W-:-:S13]  /*66d0*/  ISETP.NE.AND P0, PT, R0, 0x1d, PT ;  /* 0x0000001d0000780c */ /* 0x000fda0003f05270 */
[----:B------:R-:W-:Y:S05]  /*66e0*/  @!P0 BRA `(.L_x_18514) ;  /* 0x0000000000888947 */ /* 0x000fea0003800000 */
[----:B------:R-:W-:-:S13]  /*66f0*/  ISETP.NE.AND P0, PT, R0, 0x2c, PT ;  /* 0x0000002c0000780c */ /* 0x000fda0003f05270 */
[----:B------:R-:W-:Y:S05]  /*6700*/  @!P0 BRA `(.L_x_18515) ;  /* 0x0000000000448947 */ /* 0x000fea0003800000 */
.L_x_18487:
        /* <DEDUP_REMOVED lines=16> */
.L_x_18516:
[----:B------:R-:W-:Y:S05]  /*6810*/  BRA `(.L_x_18488) ;  /* 0x0000000000507947 */ /* 0x000fea0003800000 */
.L_x_18515:
        /* <DEDUP_REMOVED lines=15> */
.L_x_18514:
[----:B------:R-:W-:Y:S02]  /*6910*/  IMAD.MOV.U32 R4, RZ, RZ, R11 ;  /* 0x000000ffff047224 */ /* 0x000fe400078e000b */
[----:B------:R-:W-:-:S05]  /*6920*/  IMAD.MOV.U32 R5, RZ, RZ, RZ ;  /* 0x000000ffff057224 */ /* 0x000fca00078e00ff */
[----:B------:R1:W-:Y:S01]  /*6930*/  STG.E.64 desc[UR36][R8.64], R4 ;  /* 0x0000000408007986 */ /* 0x0003e2000c101b24 */
[----:B------:R-:W-:Y:S05]  /*6940*/  BRA `(.L_x_18488) ;  /* 0x0000000000047947 */ /* 0x000fea0003800000 */
.L_x_18513:
[----:B------:R0:W-:Y:S02]  /*6950*/  STG.E desc[UR36][R8.64], R11 ;  /* 0x0000000b08007986 */ /* 0x0001e4000c101924 */
.L_x_18488:
[----:B------:R-:W-:Y:S05]  /*6960*/  BSYNC.RECONVERGENT B6 ;  /* 0x0000000000067941 */ /* 0x000fea0003800200 */
.L_x_18482:
        /* <DEDUP_REMOVED lines=24> */
.L_x_18522:
[----:B------:R4:W-:Y:S01]  /*6af0*/  STG.E.U8 desc[UR36][R8.64], R24 ;  /* 0x0000001808007986 */ /* 0x0009e2000c101124 */
[----:B------:R-:W-:Y:S05]  /*6b00*/  BRA `(.L_x_18524) ;  /* 0x0000000800fc7947 */ /* 0x000fea0003800000 */
.L_x_18521:
        /* <DEDUP_REMOVED lines=9> */
.L_x_18526:
[----:B------:R2:W-:Y:S01]  /*6ba0*/  STG.E desc[UR36][R8.64], R24 ;  /* 0x0000001808007986 */ /* 0x0005e2000c101924 */
[----:B------:R-:W-:Y:S05]  /*6bb0*/  BRA `(.L_x_18524) ;  /* 0x0000000800d07947 */ /* 0x000fea0003800000 */
.L_x_18525:
[----:B------:R0:W-:Y:S01]  /*6bc0*/  STG.E.U16 desc[UR36][R8.64], R24 ;  /* 0x0000001808007986 */ /* 0x0001e2000c101524 */
[----:B------:R-:W-:Y:S05]  /*6bd0*/  BRA `(.L_x_18524) ;  /* 0x0000000800c87947 */ /* 0x000fea0003800000 */
.L_x_18520:
        /* <DEDUP_REMOVED lines=9> */
.L_x_18528:
[----:B------:R-:W0:Y:S02]  /*6c70*/  I2F.S16 R0, R24 ;  /* 0x0000001800007306 */ /* 0x000e240000101400 */
[----:B0-----:R-:W-:-:S05]  /*6c80*/  F2FP.F16.F32.PACK_AB R0, RZ, R0 ;  /* 0x00000000ff00723e */ /* 0x001fca00000000ff */
[----:B------:R0:W-:Y:S01]  /*6c90*/  STG.E.U16 desc[UR36][R8.64], R0 ;  /* 0x0000000008007986 */ /* 0x0001e2000c101524 */
[----:B------:R-:W-:Y:S05]  /*6ca0*/  BRA `(.L_x_18524) ;  /* 0x0000000800947947 */ /* 0x000fea0003800000 */
.L_x_18527:
        /* <DEDUP_REMOVED lines=10> */
.L_x_18530:
[----:B------:R-:W0:Y:S02]  /*6d50*/  I2F.S16 R24, R24 ;  /* 0x0000001800187306 */ /* 0x000e240000101400 */
[----:B0-----:R-:W-:-:S04]  /*6d60*/  F2FP.F16.F32.PACK_AB R3, RZ, R24 ;  /* 0x00000018ff03723e */ /* 0x001fc800000000ff */
[----:B------:R-:W-:-:S05]  /*6d70*/  PRMT R3, R3, 0x5410, RZ ;  /* 0x0000541003037816 */ /* 0x000fca00000000ff */
[----:B------:R0:W-:Y:S01]  /*6d80*/  STG.E desc[UR36][R8.64], R3 ;  /* 0x0000000308007986 */ /* 0x0001e2000c101924 */
[----:B------:R-:W-:Y:S05]  /*6d90*/  BRA `(.L_x_18524) ;  /* 0x0000000800587947 */ /* 0x000fea0003800000 */
.L_x_18529:
[----:B------:R-:W0:Y:S02]  /*6da0*/  I2F.F64.S16 R24, R24 ;  /* 0x0000001800187312 */ /* 0x000e240000101c00 */
[----:B0-----:R0:W-:Y:S01]  /*6db0*/  STG.E.64 desc[UR36][R8.64], R24 ;  /* 0x0000001808007986 */ /* 0x0011e2000c101b24 */
[----:B------:R-:W-:Y:S05]  /*6dc0*/  BRA `(.L_x_18524) ;  /* 0x00000008004c7947 */ /* 0x000fea0003800000 */
.L_x_18519:
        /* <DEDUP_REMOVED lines=12> */
.L_x_18534:
        /* <DEDUP_REMOVED lines=16> */
.L_x_18537:
[----:B------:R-:W-:-:S07]  /*6f90*/  PRMT R4, R0, 0x7610, R4 ;  /* 0x0000761000047816 */ /* 0x000fce0000000004 */
.L_x_18536:
[----:B------:R-:W-:Y:S05]  /*6fa0*/  BSYNC.RECONVERGENT B0 ;  /* 0x0000000000007941 */ /* 0x000fea0003800200 */
.L_x_18535:
[----:B------:R0:W-:Y:S01]  /*6fb0*/  STG.E.U8 desc[UR36][R8.64], R4 ;  /* 0x0000000408007986 */ /* 0x0001e2000c101124 */
[----:B------:R-:W-:Y:S05]  /*6fc0*/  BRA `(.L_x_18524) ;  /* 0x0000000400cc7947 */ /* 0x000fea0003800000 */
.L_x_18533:
        /* <DEDUP_REMOVED lines=16> */
.L_x_18540:
[----:B------:R-:W-:-:S07]  /*70d0*/  PRMT R4, R0, 0x7610, R4 ;  /* 0x0000761000047816 */ /* 0x000fce0000000004 */
.L_x_18539:
[----:B------:R-:W-:Y:S05]  /*70e0*/  BSYNC.RECONVERGENT B0 ;  /* 0x0000000000007941 */ /* 0x000fea0003800200 */
.L_x_18538:
[----:B------:R0:W-:Y:S01]  /*70f0*/  STG.E.U8 desc[UR36][R8.64], R4 ;  /* 0x0000000408007986 */ /* 0x0001e2000c101124 */
[----:B------:R-:W-:Y:S05]  /*7100*/  BRA `(.L_x_18524) ;  /* 0x00000004007c7947 */ /* 0x000fea0003800000 */
.L_x_18532:
        /* <DEDUP_REMOVED lines=21> */
.L_x_18542:
[----:B------:R-:W-:-:S05]  /*7260*/  IMAD.MOV.U32 R25, RZ, RZ, RZ ;  /* 0x000000ffff197224 */ /* 0x000fca00078e00ff */
[----:B------:R0:W-:Y:S01]  /*7270*/  STG.E.64 desc[UR36][R8.64], R24 ;  /* 0x0000001808007986 */ /* 0x0001e2000c101b24 */
[----:B------:R-:W-:Y:S05]  /*7280*/  BRA `(.L_x_18524) ;  /* 0x00000004001c7947 */ /* 0x000fea0003800000 */
.L_x_18541:
[----:B------:R0:W-:Y:S01]  /*7290*/  STG.E desc[UR36][R8.64], R24 ;  /* 0x0000001808007986 */ /* 0x0001e2000c101924 */
[----:B------:R-:W-:Y:S05]  /*72a0*/  BRA `(.L_x_18524) ;  /* 0x0000000400147947 */ /* 0x000fea0003800000 */
.L_x_18531:
        /* <DEDUP_REMOVED lines=8> */
.L_x_18544:
[----:B------:R-:W0:Y:S01]  /*7330*/  I2F.F64.S16 R4, R24 ;  /* 0x0000001800047312 */ /* 0x000e220000101c00 */
[----:B------:R-:W-:-:S05]  /*7340*/  CS2R R6, SRZ ;  /* 0x0000000000067805 */ /* 0x000fca000001ff00 */
[----:B0-----:R0:W-:Y:S01]  /*7350*/  STG.E.128 desc[UR36][R8.64], R4 ;  /* 0x0000000408007986 */ /* 0x0011e2000c101d24 */
[----:B------:R-:W-:Y:S05]  /*7360*/  BRA `(.L_x_18524) ;  /* 0x0000000000e47947 */ /* 0x000fea0003800000 */
.L_x_18543:
[----:B------:R-:W-:-:S13]  /*7370*/  ISETP.NE.AND P0, PT, R0, 0xf, PT ;  /* 0x0000000f0000780c */ /* 0x000fda0003f05270 */
[----:B------:R-:W-:Y:S05]  /*7380*/  @!P0 BRA `(.L_x_18545) ;  /* 0x0000000000d08947 */ /* 0x000fea0003800000 */
[----:B------:R-:W-:-:S13]  /*7390*/  ISETP.NE.AND P0, PT, R0, 0x17, PT ;  /* 0x000000170000780c */ /* 0x000fda0003f05270 */
[----:B------:R-:W-:Y:S05]  /*73a0*/  @!P0 BRA `(.L_x_18546) ;  /* 0x0000000000848947 */ /* 0x000fea0003800000 */
[----:B------:R-:W-:-:S13]  /*73b0*/  ISETP.NE.AND P0, PT, R0, 0x18, PT ;  /* 0x000000180000780c */ /* 0x000fda0003f05270 */
[----:B------:R-:W-:Y:S05]  /*73c0*/  @!P0 BRA `(.L_x_18547) ;  /* 0x0000000000448947 */ /* 0x000fea0003800000 */
.L_x_18523:
        /* <DEDUP_REMOVED lines=16> */
.L_x_18548:
[----:B------:R-:W-:Y:S05]  /*74d0*/  BRA `(.L_x_18524) ;  /* 0x0000000000887947 */ /* 0x000fea0003800000 */
.L_x_18547:
        /* <DEDUP_REMOVED lines=11> */
.L_x_18550:
[----:B------:R-:W-:Y:S05]  /*7590*/  BSYNC.RECONVERGENT B0 ;  /* 0x0000000000007941 */ /* 0x000fea0003800200 */
.L_x_18549:
[----:B------:R0:W-:Y:S01]  /*75a0*/  STG.E.U8 desc[UR36][R8.64], R3 ;  /* 0x0000000308007986 */ /* 0x0001e2000c101124 */
[----:B------:R-:W-:Y:S05]  /*75b0*/  BRA `(.L_x_18524) ;  /* 0x0000000000507947 */ /* 0x000fea0003800000 */
.L_x_18546:
        /* <DEDUP_REMOVED lines=12> */
.L_x_18551:
[----:B------:R-:W-:Y:S01]  /*7680*/  IMAD.MOV.U32 R3, RZ, RZ, 0x7f ;  /* 0x0000007fff037424 */ /* 0x000fe200078e00ff */
[----:B------:R-:W-:-:S04]  /*7690*/  ISETP.GT.U32.AND P0, PT, R5, 0x7f800000, PT ;  /* 0x7f8000000500780c */ /* 0x000fc80003f04070 */
[----:B------:R-:W-:-:S05]  /*76a0*/  SEL R3, R3, 0x7c, P0 ;  /* 0x0000007c03037807 */ /* 0x000fca0000000000 */
[----:B------:R0:W-:Y:S01]  /*76b0*/  STG.E.U8 desc[UR36][R8.64], R3 ;  /* 0x0000000308007986 */ /* 0x0001e2000c101124 */
[----:B------:R-:W-:Y:S05]  /*76c0*/  BRA `(.L_x_18524) ;  /* 0x00000000000c7947 */ /* 0x000fea0003800000 */
.L_x_18545:
[----:B------:R-:W0:Y:S02]  /*76d0*/  I2F.S16 R0, R24 ;  /* 0x0000001800007306 */ /* 0x000e240000101400 */
[----:B0-----:R-:W-:-:S05]  /*76e0*/  F2FP.BF16.F32.PACK_AB R0, RZ, R0 ;  /* 0x00000000ff00723e */ /* 0x001fca00000010ff */
[----:B------:R0:W-:Y:S02]  /*76f0*/  STG.E.U16 desc[UR36][R8.64], R0 ;  /* 0x0000000008007986 */ /* 0x0001e4000c101524 */
.L_x_18524:
[----:B------:R-:W-:Y:S05]  /*7700*/  BSYNC.RECONVERGENT B6 ;  /* 0x0000000000067941 */ /* 0x000fea0003800200 */
.L_x_18518:
[----:B------:R-:W-:-:S07]  /*7710*/  VIADD R19, R19, 0x80 ;  /* 0x0000008013137836 */ /* 0x000fce0000000000 */
.L_x_18481:
[----:B------:R-:W-:-:S13]  /*7720*/  ISETP.GE.AND P0, PT, R19, R16, PT ;  /* 0x000000101300720c */ /* 0x000fda0003f06270 */
[----:B------:R-:W-:Y:S05]  /*7730*/  @P0 BREAK.RELIABLE B7 ;  /* 0x0000000000070942 */ /* 0x000fea0003800100 */
[----:B------:R-:W-:Y:S05]  /*7740*/  @P0 BRA `(.L_x_18517) ;  /* 0x0000000c00640947 */ /* 0x000fea0003800000 */
[----:B------:R-:W-:Y:S05]  /*7750*/  BSYNC.RELIABLE B7 ;  /* 0x0000000000077941 */ /* 0x000fea0003800100 */
.L_x_18480:
        /* <DEDUP_REMOVED lines=21> */
.L_x_18556:
[----:B------:R4:W-:Y:S01]  /*78b0*/  STG.E.U8 desc[UR36][R8.64], R22 ;  /* 0x0000001608007986 */ /* 0x0009e2000c101124 */
[----:B------:R-:W-:Y:S05]  /*78c0*/  BRA `(.L_x_18558) ;  /* 0x0000000800fc7947 */ /* 0x000fea0003800000 */
.L_x_18555:
        /* <DEDUP_REMOVED lines=9> */
.L_x_18560:
[----:B------:R2:W-:Y:S01]  /*7960*/  STG.E desc[UR36][R8.64], R22 ;  /* 0x0000001608007986 */ /* 0x0005e2000c101924 */
[----:B------:R-:W-:Y:S05]  /*7970*/  BRA `(.L_x_18558) ;  /* 0x0000000800d07947 */ /* 0x000fea0003800000 */
.L_x_18559:
[----:B------:R0:W-:Y:S01]  /*7980*/  STG.E.U16 desc[UR36][R8.64], R22 ;  /* 0x0000001608007986 */ /* 0x0001e2000c101524 */
[----:B------:R-:W-:Y:S05]  /*7990*/  BRA `(.L_x_18558) ;  /* 0x0000000800c87947 */ /* 0x000fea0003800000 */
.L_x_18554:
        /* <DEDUP_REMOVED lines=9> */
.L_x_18562:
[----:B------:R-:W0:Y:S02]  /*7a30*/  I2F.S16 R0, R22 ;  /* 0x0000001600007306 */ /* 0x000e240000101400 */
[----:B0-----:R-:W-:-:S05]  /*7a40*/  F2FP.F16.F32.PACK_AB R0, RZ, R0 ;  /* 0x00000000ff00723e */ /* 0x001fca00000000ff */
[----:B------:R0:W-:Y:S01]  /*7a50*/  STG.E.U16 desc[UR36][R8.64], R0 ;  /* 0x0000000008007986 */ /* 0x0001e2000c101524 */
[----:B------:R-:W-:Y:S05]  /*7a60*/  BRA `(.L_x_18558) ;  /* 0x0000000800947947 */ /* 0x000fea0003800000 */
.L_x_18561:
        /* <DEDUP_REMOVED lines=10> */
.L_x_18564:
[----:B------:R-:W0:Y:S02]  /*7b10*/  I2F.S16 R22, R22 ;  /* 0x0000001600167306 */ /* 0x000e240000101400 */
[----:B0-----:R-:W-:-:S04]  /*7b20*/  F2FP.F16.F32.PACK_AB R3, RZ, R22 ;  /* 0x00000016ff03723e */ /* 0x001fc800000000ff */
[----:B------:R-:W-:-:S05]  /*7b30*/  PRMT R3, R3, 0x5410, RZ ;  /* 0x0000541003037816 */ /* 0x000fca00000000ff */
[----:B------:R0:W-:Y:S01]  /*7b40*/  STG.E desc[UR36][R8.64], R3 ;  /* 0x0000000308007986 */ /* 0x0001e2000c101924 */
[----:B------:R-:W-:Y:S05]  /*7b50*/  BRA `(.L_x_18558) ;  /* 0x0000000800587947 */ /* 0x000fea0003800000 */
.L_x_18563:
[----:B------:R-:W0:Y:S02]  /*7b60*/  I2F.F64.S16 R22, R22 ;  /* 0x0000001600167312 */ /* 0x000e240000101c00 */
[----:B0-----:R0:W-:Y:S01]  /*7b70*/  STG.E.64 desc[UR36][R8.64], R22 ;  /* 0x0000001608007986 */ /* 0x0011e2000c101b24 */
[----:B------:R-:W-:Y:S05]  /*7b80*/  BRA `(.L_x_18558) ;  /* 0x00000008004c7947 */ /* 0x000fea0003800000 */
.L_x_18553:
        /* <DEDUP_REMOVED lines=12> */
.L_x_18568:
        /* <DEDUP_REMOVED lines=16> */
.L_x_18571:
[----:B------:R-:W-:-:S07]  /*7d50*/  PRMT R4, R0, 0x7610, R4 ;  /* 0x0000761000047816 */ /* 0x000fce0000000004 */
.L_x_18570:
[----:B------:R-:W-:Y:S05]  /*7d60*/  BSYNC.RECONVERGENT B0 ;  /* 0x0000000000007941 */ /* 0x000fea0003800200 */
.L_x_18569:
[----:B------:R0:W-:Y:S01]  /*7d70*/  STG.E.U8 desc[UR36][R8.64], R4 ;  /* 0x0000000408007986 */ /* 0x0001e2000c101124 */
[----:B------:R-:W-:Y:S05]  /*7d80*/  BRA `(.L_x_18558) ;  /* 0x0000000400cc7947 */ /* 0x000fea0003800000 */
.L_x_18567:
        /* <DEDUP_REMOVED lines=16> */
.L_x_18574:
[----:B------:R-:W-:-:S07]  /*7e90*/  PRMT R4, R0, 0x7610, R4 ;  /* 0x0000761000047816 */ /* 0x000fce0000000004 */
.L_x_18573:
[----:B------:R-:W-:Y:S05]  /*7ea0*/  BSYNC.RECONVERGENT B0 ;  /* 0x0000000000007941 */ /* 0x000fea0003800200 */
.L_x_18572:
[----:B------:R0:W-:Y:S01]  /*7eb0*/  STG.E.U8 desc[UR36][R8.64], R4 ;  /* 0x0000000408007986 */ /* 0x0001e2000c101124 */
[----:B------:R-:W-:Y:S05]  /*7ec0*/  BRA `(.L_x_18558) ;  /* 0x00000004007c7947 */ /* 0x000fea0003800000 */
.L_x_18566:
        /* <DEDUP_REMOVED lines=21> */
.L_x_18576:
[----:B------:R-:W-:-:S05]  /*8020*/  IMAD.MOV.U32 R23, RZ, RZ, RZ ;  /* 0x000000ffff177224 */ /* 0x000fca00078e00ff */
[----:B------:R0:W-:Y:S01]  /*8030*/  STG.E.64 desc[UR36][R8.64], R22 ;  /* 0x0000001608007986 */ /* 0x0001e2000c101b24 */
[----:B------:R-:W-:Y:S05]  /*8040*/  BRA `(.L_x_18558) ;  /* 0x00000004001c7947 */ /* 0x000fea0003800000 */
.L_x_18575:
[----:B------:R0:W-:Y:S01]  /*8050*/  STG.E desc[UR36][R8.64], R22 ;  /* 0x0000001608007986 */ /* 0x0001e2000c101924 */
[----:B------:R-:W-:Y:S05]  /*8060*/  BRA `(.L_x_18558) ;  /* 0x0000000400147947 */ /* 0x000fea0003800000 */
.L_x_18565:
        /* <DEDUP_REMOVED lines=8> */
.L_x_18578:
[----:B------:R-:W0:Y:S01]  /*80f0*/  I2F.F64.S16 R4, R22 ;  /* 0x0000001600047312 */ /* 0x000e220000101c00 */
[----:B------:R-:W-:-:S05]  /*8100*/  CS2R R6, SRZ ;  /* 0x0000000000067805 */ /* 0x000fca000001ff00 */
[----:B0-----:R0:W-:Y:S01]  /*8110*/  STG.E.128 desc[UR36][R8.64], R4 ;  /* 0x0000000408007986 */ /* 0x0011e2000c101d24 */
[----:B------:R-:W-:Y:S05]  /*8120*/  BRA `(.L_x_18558) ;  /* 0x0000000000e47947 */ /* 0x000fea0003800000 */
.L_x_18577:
[----:B------:R-:W-:-:S13]  /*8130*/  ISETP.NE.AND P0, PT, R0, 0xf, PT ;  /* 0x0000000f0000780c */ /* 0x000fda0003f05270 */
[----:B------:R-:W-:Y:S05]  /*8140*/  @!P0 BRA `(.L_x_18579) ;  /* 0x0000000000d08947 */ /* 0x000fea0003800000 */
[----:B------:R-:W-:-:S13]  /*8150*/  ISETP.NE.AND P0, PT, R0, 0x17, PT ;  /* 0x000000170000780c */ /* 0x000fda0003f05270 */
[----:B------:R-:W-:Y:S05]  /*8160*/  @!P0 BRA `(.L_x_18580) ;  /* 0x0000000000848947 */ /* 0x000fea0003800000 */
[----:B------:R-:W-:-:S13]  /*8170*/  ISETP.NE.AND P0, PT, R0, 0x18, PT ;  /* 0x000000180000780c */ /* 0x000fda0003f05270 */
[----:B------:R-:W-:Y:S05]  /*8180*/  @!P0 BRA `(.L_x_18581) ;  /* 0x0000000000448947 */ /* 0x000fea0003800000 */
.L_x_18557:
        /* <DEDUP_REMOVED lines=16> */
.L_x_18582:
[----:B------:R-:W-:Y:S05]  /*8290*/  BRA `(.L_x_18558) ;  /* 0x0000000000887947 */ /* 0x000fea0003800000 */
.L_x_18581:
        /* <DEDUP_REMOVED lines=11> */
.L_x_18584:
[----:B------:R-:W-:Y:S05]  /*8350*/  BSYNC.RECONVERGENT B0 ;  /* 0x0000000000007941 */ /* 0x000fea0003800200 */
.L_x_18583:
[----:B------:R0:W-:Y:S01]  /*8360*/  STG.E.U8 desc[UR36][R8.64], R3 ;  /* 0x0000000308007986 */ /* 0x0001e2000c101124 */
[----:B------:R-:W-:Y:S05]  /*8370*/  BRA `(.L_x_18558) ;  /* 0x0000000000507947 */ /* 0x000fea0003800000 */
.L_x_18580:
        /* <DEDUP_REMOVED lines=12> */
.L_x_18585:
[----:B------:R-:W-:Y:S01]  /*8440*/  IMAD.MOV.U32 R3, RZ, RZ, 0x7f ;  /* 0x0000007fff037424 */ /* 0x000fe200078e00ff */
[----:B------:R-:W-:-:S04]  /*8450*/  ISETP.GT.U32.AND P0, PT, R5, 0x7f800000, PT ;  /* 0x7f8000000500780c */ /* 0x000fc80003f04070 */
[----:B------:R-:W-:-:S05]  /*8460*/  SEL R3, R3, 0x7c, P0 ;  /* 0x0000007c03037807 */ /* 0x000fca0000000000 */
[----:B------:R0:W-:Y:S01]  /*8470*/  STG.E.U8 desc[UR36][R8.64], R3 ;  /* 0x0000000308007986 */ /* 0x0001e2000c101124 */
[----:B------:R-:W-:Y:S05]  /*8480*/  BRA `(.L_x_18558) ;  /* 0x00000000000c7947 */ /* 0x000fea0003800000 */
.L_x_18579:
[----:B------:R-:W0:Y:S02]  /*8490*/  I2F.S16 R0, R22 ;  /* 0x0000001600007306 */ /* 0x000e240000101400 */
[----:B0-----:R-:W-:-:S05]  /*84a0*/  F2FP.BF16.F32.PACK_AB R0, RZ, R0 ;  /* 0x00000000ff00723e */ /* 0x001fca00000010ff */
[----:B------:R0:W-:Y:S02]  /*84b0*/  STG.E.U16 desc[UR36][R8.64], R0 ;  /* 0x0000000008007986 */ /* 0x0001e4000c101524 */
.L_x_18558:
[----:B------:R-:W-:Y:S05]  /*84c0*/  BSYNC.RECONVERGENT B6 ;  /* 0x0000000000067941 */ /* 0x000fea0003800200 */
.L_x_18552:
[----:B------:R-:W-:-:S07]  /*84d0*/  VIADD R19, R19, 0x80 ;  /* 0x0000008013137836 */ /* 0x000fce0000000000 */
.L_x_18517:
[----:B------:R-:W-:Y:S05]  /*84e0*/  BSYNC.RECONVERGENT B8 ;  /* 0x0000000000087941 */ /* 0x000fea0003800200 */
.L_x_18479:
        /* <DEDUP_REMOVED lines=21> */
.L_x_18589:
[----:B------:R-:W-:Y:S01]  /*8640*/  STG.E.U8 desc[UR36][R2.64], R18 ;  /* 0x0000001202007986 */ /* 0x000fe2000c101124 */
[----:B------:R-:W-:Y:S05]  /*8650*/  EXIT ;  /* 0x000000000000794d */ /* 0x000fea0003800000 */
.L_x_18588:
        /* <DEDUP_REMOVED lines=9> */
.L_x_18592:
[----:B------:R-:W-:Y:S01]  /*86f0*/  STG.E desc[UR36][R2.64], R18 ;  /* 0x0000001202007986 */ /* 0x000fe2000c101924 */
[----:B------:R-:W-:Y:S05]  /*8700*/  EXIT ;  /* 0x000000000000794d */ /* 0x000fea0003800000 */
.L_x_18591:
[----:B------:R-:W-:Y:S01]  /*8710*/  STG.E.U16 desc[UR36][R2.64], R18 ;  /* 0x0000001202007986 */ /* 0x000fe2000c101524 */
[----:B------:R-:W-:Y:S05]  /*8720*/  EXIT ;  /* 0x000000000000794d */ /* 0x000fea0003800000 */
.L_x_18587:
        /* <DEDUP_REMOVED lines=9> */
.L_x_18594:
[----:B------:R-:W0:Y:S02]  /*87c0*/  I2F.S16 R0, R18 ;  /* 0x0000001200007306 */ /* 0x000e240000101400 */
[----:B0-----:R-:W-:-:S05]  /*87d0*/  F2FP.F16.F32.PACK_AB R0, RZ, R0 ;  /* 0x00000000ff00723e */ /* 0x001fca00000000ff */
[----:B------:R-:W-:Y:S01]  /*87e0*/  STG.E.U16 desc[UR36][R2.64], R0 ;  /* 0x0000000002007986 */ /* 0x000fe2000c101524 */
[----:B------:R-:W-:Y:S05]  /*87f0*/  EXIT ;  /* 0x000000000000794d */ /* 0x000fea0003800000 */
.L_x_18593:
        /* <DEDUP_REMOVED lines=10> */
.L_x_18596:
[----:B------:R-:W0:Y:S02]  /*88a0*/  I2F.S16 R18, R18 ;  /* 0x0000001200127306 */ /* 0x000e240000101400 */
[----:B0-----:R-:W-:-:S04]  /*88b0*/  F2FP.F16.F32.PACK_AB R5, RZ, R18 ;  /* 0x00000012ff05723e */ /* 0x001fc800000000ff */
[----:B------:R-:W-:-:S05]  /*88c0*/  PRMT R5, R5, 0x5410, RZ ;  /* 0x0000541005057816 */ /* 0x000fca00000000ff */
[----:B------:R-:W-:Y:S01]  /*88d0*/  STG.E desc[UR36][R2.64], R5 ;  /* 0x0000000502007986 */ /* 0x000fe2000c101924 */
[----:B------:R-:W-:Y:S05]  /*88e0*/  EXIT ;  /* 0x000000000000794d */ /* 0x000fea0003800000 */
.L_x_18595:
[----:B------:R-:W0:Y:S02]  /*88f0*/  I2F.F64.S16 R18, R18 ;  /* 0x0000001200127312 */ /* 0x000e240000101c00 */
[----:B0-----:R-:W-:Y:S01]  /*8900*/  STG.E.64 desc[UR36][R2.64], R18 ;  /* 0x0000001202007986 */ /* 0x001fe2000c101b24 */
[----:B------:R-:W-:Y:S05]  /*8910*/  EXIT ;  /* 0x000000000000794d */ /* 0x000fea0003800000 */
.L_x_18586:
        /* <DEDUP_REMOVED lines=12> */
.L_x_18600:
        /* <DEDUP_REMOVED lines=17> */
.L_x_18602:
[----:B------:R-:W-:Y:S05]  /*8af0*/  BSYNC.RECONVERGENT B0 ;  /* 0x0000000000007941 */ /* 0x000fea0003800200 */
.L_x_18601:
[----:B------:R-:W-:Y:S01]  /*8b00*/  STG.E.U8 desc[UR36][R2.64], R0 ;  /* 0x0000000002007986 */ /* 0x000fe2000c101124 */
[----:B------:R-:W-:Y:S05]  /*8b10*/  EXIT ;  /* 0x000000000000794d */ /* 0x000fea0003800000 */
.L_x_18599:
        /* <DEDUP_REMOVED lines=17> */
.L_x_18604:
[----:B------:R-:W-:Y:S05]  /*8c30*/  BSYNC.RECONVERGENT B0 ;  /* 0x0000000000007941 */ /* 0x000fea0003800200 */
.L_x_18603:
[----:B------:R-:W-:Y:S01]  /*8c40*/  STG.E.U8 desc[UR36][R2.64], R0 ;  /* 0x0000000002007986 */ /* 0x000fe2000c101124 */
[----:B------:R-:W-:Y:S05]  /*8c50*/  EXIT ;  /* 0x000000000000794d */ /* 0x000fea0003800000 */
.L_x_18598:
        /* <DEDUP_REMOVED lines=21> */
.L_x_18606:
[----:B------:R-:W-:-:S05]  /*8db0*/  IMAD.MOV.U32 R19, RZ, RZ, RZ ;  /* 0x000000ffff137224 */ /* 0x000fca00078e00ff */
[----:B------:R-:W-:Y:S01]  /*8dc0*/  STG.E.64 desc[UR36][R2.64], R18 ;  /* 0x0000001202007986 */ /* 0x000fe2000c101b24 */
[----:B------:R-:W-:Y:S05]  /*8dd0*/  EXIT ;  /* 0x000000000000794d */ /* 0x000fea0003800000 */
.L_x_18605:
[----:B------:R-:W-:Y:S01]  /*8de0*/  STG.E desc[UR36][R2.64], R18 ;  /* 0x0000001202007986 */ /* 0x000fe2000c101924 */
[----:B------:R-:W-:Y:S05]  /*8df0*/  EXIT ;  /* 0x000000000000794d */ /* 0x000fea0003800000 */
.L_x_18597:
        /* <DEDUP_REMOVED lines=8> */
.L_x_18608:
[----:B------:R-:W0:Y:S01]  /*8e80*/  I2F.F64.S16 R4, R18 ;  /* 0x0000001200047312 */ /* 0x000e220000101c00 */
[----:B------:R-:W-:-:S05]  /*8e90*/  CS2R R6, SRZ ;  /* 0x0000000000067805 */ /* 0x000fca000001ff00 */
[----:B0-----:R-:W-:Y:S01]  /*8ea0*/  STG.E.128 desc[UR36][R2.64], R4 ;  /* 0x0000000402007986 */ /* 0x001fe2000c101d24 */
[----:B------:R-:W-:Y:S05]  /*8eb0*/  EXIT ;  /* 0x000000000000794d */ /* 0x000fea0003800000 */
.L_x_18607:
[----:B------:R-:W-:-:S13]  /*8ec0*/  ISETP.NE.AND P0, PT, R0, 0xf, PT ;  /* 0x0000000f0000780c */ /* 0x000fda0003f05270 */
[----:B------:R-:W-:Y:S05]  /*8ed0*/  @!P0 BRA `(.L_x_18609) ;  /* 0x0000000000d48947 */ /* 0x000fea0003800000 */
[----:B------:R-:W-:-:S13]  /*8ee0*/  ISETP.NE.AND P0, PT, R0, 0x17, PT ;  /* 0x000000170000780c */ /* 0x000fda0003f05270 */
[----:B------:R-:W-:Y:S05]  /*8ef0*/  @!P0 BRA `(.L_x_18610) ;  /* 0x0000000000848947 */ /* 0x000fea0003800000 */
[----:B------:R-:W-:-:S13]  /*8f00*/  ISETP.NE.AND P0, PT, R0, 0x18, PT ;  /* 0x000000180000780c */ /* 0x000fda0003f05270 */
[----:B------:R-:W-:Y:S05]  /*8f10*/  @!P0 BRA `(.L_x_18611) ;  /* 0x0000000000448947 */ /* 0x000fea0003800000 */
.L_x_18590:
        /* <DEDUP_REMOVED lines=16> */
.L_x_18612:
[----:B------:R-:W-:Y:S05]  /*9020*/  EXIT ;  /* 0x000000000000794d */ /* 0x000fea0003800000 */
.L_x_18611:
        /* <DEDUP_REMOVED lines=11> */
.L_x_18614:
[----:B------:R-:W-:Y:S05]  /*90e0*/  BSYNC.RECONVERGENT B0 ;  /* 0x0000000000007941 */ /* 0x000fea0003800200 */
.L_x_18613:
[----:B------:R-:W-:Y:S01]  /*90f0*/  STG.E.U8 desc[UR36][R2.64], R5 ;  /* 0x0000000502007986 */ /* 0x000fe2000c101124 */
[----:B------:R-:W-:Y:S05]  /*9100*/  EXIT ;  /* 0x000000000000794d */ /* 0x000fea0003800000 */
.L_x_18610:
        /* <DEDUP_REMOVED lines=13> */
.L_x_18615:
[----:B------:R-:W-:Y:S01]  /*91e0*/  IMAD.MOV.U32 R5, RZ, RZ, 0x7f ;  /* 0x0000007fff057424 */ /* 0x000fe200078e00ff */
[----:B------:R-:W-:-:S04]  /*91f0*/  ISETP.GT.U32.AND P0, PT, R7, 0x7f800000, PT ;  /* 0x7f8000000700780c */ /* 0x000fc80003f04070 */
[----:B------:R-:W-:-:S05]  /*9200*/  SEL R5, R5, 0x7c, P0 ;  /* 0x0000007c05057807 */ /* 0x000fca0000000000 */
[----:B------:R-:W-:Y:S01]  /*9210*/  STG.E.U8 desc[UR36][R2.64], R5 ;  /* 0x0000000502007986 */ /* 0x000fe2000c101124 */
[----:B------:R-:W-:Y:S05]  /*9220*/  EXIT ;  /* 0x000000000000794d */ /* 0x000fea0003800000 */
.L_x_18609:
[----:B------:R-:W0:Y:S02]  /*9230*/  I2F.S16 R0, R18 ;  /* 0x0000001200007306 */ /* 0x000e240000101400 */
[----:B0-----:R-:W-:-:S05]  /*9240*/  F2FP.BF16.F32.PACK_AB R0, RZ, R0 ;  /* 0x00000000ff00723e */ /* 0x001fca00000010ff */
[----:B------:R-:W-:Y:S01]  /*9250*/  STG.E.U16 desc[UR36][R2.64], R0 ;  /* 0x0000000002007986 */ /* 0x000fe2000c101524 */
[----:B------:R-:W-:Y:S05]  /*9260*/  EXIT ;  /* 0x000000000000794d */ /* 0x000fea0003800000 */
.L_x_18616:
        /* <DEDUP_REMOVED lines=9> */
.L_x_26293:


//--------------------- .text._ZN2at6native18elementwise_kernelILi128ELi4EZNS0_22gpu_kernel_impl_nocastINS0_13BinaryFunctorIbbbNS0_17BitwiseAndFunctorIbEEEEEEvRNS_18TensorIteratorBaseERKT_EUliE_EEviT1_ --------------------------
	.section	.text._ZN2at6native18elementwise_kernelILi128ELi4EZNS0_22gpu_kernel_impl_nocastINS0_13BinaryFunctorIbbbNS0_17BitwiseAndFunctorIbEEEEEEvRNS_18TensorIteratorBaseERKT_EUliE_EEviT1_,"ax",@progbits
	.align	128
        .global         _ZN2at6native18elementwise_kernelILi128ELi4EZNS0_22gpu_kernel_impl_nocastINS0_13BinaryFunctorIbbbNS0_17BitwiseAndFunctorIbEEEEEEvRNS_18TensorIteratorBaseERKT_EUliE_EEviT1_
        .type           _ZN2at6native18elementwise_kernelILi128ELi4EZNS0_22gpu_kernel_impl_nocastINS0_13BinaryFunctorIbbbNS0_17BitwiseAndFunctorIbEEEEEEvRNS_18TensorIteratorBaseERKT_EUliE_EEviT1_,@function
        .size           _ZN2at6native18elementwise_kernelILi128ELi4EZNS0_22gpu_kernel_impl_nocastINS0_13BinaryFunctorIbbbNS0_17BitwiseAndFunctorIbEEEEEEvRNS_18TensorIteratorBaseERKT_EUliE_EEviT1_,(.L_x_26294 - _ZN2at6native18elementwise_kernelILi128ELi4EZNS0_22gpu_kernel_impl_nocastINS0_13BinaryFunctorIbbbNS0_17BitwiseAndFunctorIbEEEEEEvRNS_18TensorIteratorBaseERKT_EUliE_EEviT1_)
        .other          _ZN2at6native18elementwise_kernelILi128ELi4EZNS0_22gpu_kernel_impl_nocastINS0_13BinaryFunctorIbbbNS0_17BitwiseAndFunctorIbEEEEEEvRNS_18TensorIteratorBaseERKT_EUliE_EEviT1_,@"STO_CUDA_ENTRY STV_DEFAULT"
_ZN2at6native18elementwise_kernelILi128ELi4EZNS0_22gpu_kernel_impl_nocastINS0_13BinaryFunctorIbbbNS0_17BitwiseAndFunctorIbEEEEEEvRNS_18TensorIteratorBaseERKT_EUliE_EEviT1_:
.text._ZN2at6native18elementwise_kernelILi128ELi4EZNS0_22gpu_kernel_impl_nocastINS0_13BinaryFunctorIbbbNS0_17BitwiseAndFunctorIbEEEEEEvRNS_18TensorIteratorBaseERKT_EUliE_EEviT1_:
        /* <DEDUP_REMOVED lines=21> */
[----:B---3--:R-:W-:-:S04]  /*0150*/  ISETP.NE.AND P0, PT, R4, RZ, P0 ;  /* 0x000000ff0400720c */ /* 0x008fc80000705270 */
        /* <DEDUP_REMOVED lines=12> */
[----:B--2---:R-:W-:-:S04]  /*0220*/  ISETP.NE.AND P0, PT, R4, RZ, P0 ;  /* 0x000000ff0400720c */ /* 0x004fc80000705270 */
[----:B------:R-:W-:-:S05]  /*0230*/  SEL R11, RZ, 0x1, !P0 ;  /* 0x00000001ff0b7807 */ /* 0x000fca0004000000 */
[----:B0-----:R0:W-:Y:S04]  /*0240*/  STG.E.U8 desc[UR6][R8.64], R11 ;  /* 0x0000000b08007986 */ /* 0x0011e8000c101106 */
.L_x_18620:
[----:B------:R-:W-:-:S13]  /*0250*/  ISETP.GE.AND P0, PT, R3, UR4, PT ;  /* 0x0000000403007c0c */ /* 0x000fda000bf06270 */
[----:B------:R-:W-:Y:S05]  /*0260*/  @P0 BREAK.RELIABLE B1 ;  /* 0x0000000000010942 */ /* 0x000fea0003800100 */
[----:B------:R-:W-:Y:S05]  /*0270*/  @P0 BRA `(.L_x_18621) ;  /* 0x00000000002c0947 */ /* 0x000fea0003800000 */
[----:B------:R-:W-:Y:S05]  /*0280*/  BSYNC.RELIABLE B1 ;  /* 0x0000000000017941 */ /* 0x000fea0003800100 */
.L_x_18619:
        /* <DEDUP_REMOVED lines=10> */
.L_x_18621:
[----:B------:R-:W-:Y:S05]  /*0330*/  BSYNC.RECONVERGENT B0 ;  /* 0x0000000000007941 */ /* 0x000fea0003800200 */
.L_x_18618:
        /* <DEDUP_REMOVED lines=9> */
[----:B---3--:R-:W-:-:S04]  /*03d0*/  ISETP.NE.AND P0, PT, R2, RZ, P0 ;  /* 0x000000ff0200720c */ /* 0x008fc80000705270 */
[----:B01----:R-:W-:-:S05]  /*03e0*/  SEL R9, RZ, 0x1, !P0 ;  /* 0x00000001ff097807 */ /* 0x003fca0004000000 */
[----:B----4-:R-:W-:Y:S01]  /*03f0*/  STG.E.U8 desc[UR6][R6.64], R9 ;  /* 0x0000000906007986 */ /* 0x010fe2000c101106 */
[----:B------:R-:W-:Y:S05]  /*0400*/  EXIT ;  /* 0x000000000000794d */ /* 0x000fea0003800000 */
.L_x_18617:
        /* <DEDUP_REMOVED lines=356> */
.L_x_18625:
        /* <DEDUP_REMOVED lines=12> */
[----:B---3--:R-:W-:-:S04]  /*1b10*/  ISETP.NE.AND P0, PT, R6, RZ, P0 ;  /* 0x000000ff0600720c */ /* 0x008fc80000705270 */
        /* <DEDUP_REMOVED lines=353> */
.L_x_18627:
        /* <DEDUP_REMOVED lines=13> */
[----:B------:R-:W-:-:S05]  /*3200*/  SEL R11, RZ, 0x1, !P0 ;  /* 0x00000001ff0b7807 */ /* 0x000fca0004000000 */
[----:B------:R0:W-:Y:S04]  /*3210*/  STG.E.U8 desc[UR6][R4.64], R11 ;  /* 0x0000000b04007986 */ /* 0x0001e8000c101106 */
.L_x_18624:
[----:B------:R-:W-:-:S13]  /*3220*/  ISETP.GE.AND P0, PT, R3, UR4, PT ;  /* 0x0000000403007c0c */ /* 0x000fda000bf06270 */
[----:B------:R-:W-:Y:S05]  /*3230*/  @P0 BREAK.RELIABLE B1 ;  /* 0x0000000000010942 */ /* 0x000fea0003800100 */
[----:B------:R-:W-:Y:S05]  /*3240*/  @P0 BRA `(.L_x_18626) ;  /* 0x0000001400b00947 */ /* 0x000fea0003800000 */
[----:B------:R-:W-:Y:S05]  /*3250*/  BSYNC.RELIABLE B1 ;  /* 0x0000000000017941 */ /* 0x000fea0003800100 */
.L_x_18623:
        /* <DEDUP_REMOVED lines=348> */
.L_x_18628:
        /* <DEDUP_REMOVED lines=15> */
.L_x_18626:
[----:B------:R-:W-:Y:S05]  /*4910*/  BSYNC.RECONVERGENT B0 ;  /* 0x0000000000007941 */ /* 0x000fea0003800200 */
.L_x_18622:
        /* <DEDUP_REMOVED lines=351> */
.L_x_18629:
        /* <DEDUP_REMOVED lines=11> */
[----:B---3--:R-:W-:-:S04]  /*5fc0*/  ISETP.NE.AND P0, PT, R4, RZ, P0 ;  /* 0x000000ff0400720c */ /* 0x008fc80000705270 */
[----:B------:R-:W-:-:S05]  /*5fd0*/  SEL R9, RZ, 0x1, !P0 ;  /* 0x00000001ff097807 */ /* 0x000fca0004000000 */
[----:B------:R-:W-:Y:S01]  /*5fe0*/  STG.E.U8 desc[UR6][R2.64], R9 ;  /* 0x0000000902007986 */ /* 0x000fe2000c101106 */
[----:B------:R-:W-:Y:S05]  /*5ff0*/  EXIT ;  /* 0x000000000000794d */ /* 0x000fea0003800000 */
.L_x_18630:
        /* <DEDUP_REMOVED lines=16> */
.L_x_26294:


//--------------------- .text._ZN2at6native27unrolled_elementwise_kernelINS0_13BinaryFunctorIbbbNS0_17BitwiseAndFunctorIbEEEESt5arrayIPcLm3EELi4E23TrivialOffsetCalculatorILi2EjES9_ILi1EjENS0_6memory15LoadWithoutCastENSC_16StoreWithoutCastEEEviT_T0_T2_T3_T4_T5_ --------------------------
	.section	.text._ZN2at6native27unrolled_elementwise_kernelINS0_13BinaryFunctorIbbbNS0_17BitwiseAndFunctorIbEEEESt5arrayIPcLm3EELi4E23TrivialOffsetCalculatorILi2EjES9_ILi1EjENS0_6memory15LoadWithoutCastENSC_16StoreWithoutCastEEEviT_T0_T2_T3_T4_T5_,"ax",@progbits
	.align	128
        .global         _ZN2at6native27unrolled_elementwise_kernelINS0_13BinaryFunctorIbbbNS0_17BitwiseAndFunctorIbEEEESt5arrayIPcLm3EELi4E23TrivialOffsetCalculatorILi2EjES9_ILi1EjENS0_6memory15LoadWithoutCastENSC_16StoreWithoutCastEEEviT_T0_T2_T3_T4_T5_
        .type           _ZN2at6native27unrolled_elementwise_kernelINS0_13BinaryFunctorIbbbNS0_17BitwiseAndFunctorIbEEEESt5arrayIPcLm3EELi4E23TrivialOffsetCalculatorILi2EjES9_ILi1EjENS0_6memory15LoadWithoutCastENSC_16StoreWithoutCastEEEviT_T0_T2_T3_T4_T5_,@function
        .size           _ZN2at6native27unrolled_elementwise_kernelINS0_13BinaryFunctorIbbbNS0_17BitwiseAndFunctorIbEEEESt5arrayIPcLm3EELi4E23TrivialOffsetCalculatorILi2EjES9_ILi1EjENS0_6memory15LoadWithoutCastENSC_16StoreWithoutCastEEEviT_T0_T2_T3_T4_T5_,(.L_x_26295 - _ZN2at6native27unrolled_elementwise_kernelINS0_13BinaryFunctorIbbbNS0_17BitwiseAndFunctorIbEEEESt5arrayIPcLm3EELi4E23TrivialOffsetCalculatorILi2EjES9_ILi1EjENS0_6memory15LoadWithoutCastENSC_16StoreWithoutCastEEEviT_T0_T2_T3_T4_T5_)
        .other          _ZN2at6native27unrolled_elementwise_kernelINS0_13BinaryFunctorIbbbNS0_17BitwiseAndFunctorIbEEEESt5arrayIPcLm3EELi4E23TrivialOffsetCalculatorILi2EjES9_ILi1EjENS0_6memory15LoadWithoutCastENSC_16StoreWithoutCastEEEviT_T0_T2_T3_T4_T5_,@"STO_CUDA_ENTRY STV_DEFAULT"
_ZN2at6native27unrolled_elementwise_kernelINS0_13BinaryFunctorIbbbNS0_17BitwiseAndFunctorIbEEEESt5arrayIPcLm3EELi4E23TrivialOffsetCalculatorILi2EjES9_ILi1EjENS0_6memory15LoadWithoutCastENSC_16StoreWithoutCastEEEviT_T0_T2_T3_T4_T5_:
.text._ZN2at6native27unrolled_elementwise_kernelINS0_13BinaryFunctorIbbbNS0_17BitwiseAndFunctorIbEEEESt5arrayIPcLm3EELi4E23TrivialOffsetCalculatorILi2EjES9_ILi1EjENS0_6memory15LoadWithoutCastENSC_16StoreWithoutCastEEEviT_T0_T2_T3_T4_T5_:
        /* <DEDUP_REMOVED lines=37> */
[----:B---3--:R-:W-:-:S09]  /*0250*/  @!P1 IADD3 R8, P3, PT, R21, R8, RZ ;  /* 0x0000000815089210 */ /* 0x008fd20007f7e0ff */
[----:B------:R-:W-:Y:S01]  /*0260*/  @!P2 IMAD R23, R0, 0x200, R23 ;  /* 0x000002000017a824 */ /* 0x000fe200078e0217 */
[----:B------:R0:W3:Y:S01]  /*0270*/  @!P0 LDG.E.U8 R4, desc[UR4][R4.64] ;  /* 0x0000000404048981 */ /* 0x0000e2000c1e1100 */
[----:B------:R-:W-:-:S03]  /*0280*/  @!P1 IMAD.X R7, RZ, RZ, R7, P4 ;  /* 0x000000ffff079224 */ /* 0x000fc600020e0607 */
[C---:B------:R-:W-:Y:S02]  /*0290*/  @!P2 IADD3 R12, P6, PT, R23.reuse, R12, RZ ;  /* 0x0000000c170ca210 */ /* 0x040fe40007fde0ff */
[----:B----4-:R-:W-:Y:S01]  /*02a0*/  @!P2 IADD3 R10, P4, PT, R23, R10, RZ ;  /* 0x0000000a170aa210 */ /* 0x010fe20007f9e0ff */
[----:B------:R-:W-:Y:S01]  /*02b0*/  @!P1 IMAD.X R9, RZ, RZ, R9, P3 ;  /* 0x000000ffff099224 */ /* 0x000fe200018e0609 */
[----:B------:R-:W4:Y:S01]  /*02c0*/  @!P1 LDG.E.U8 R6, desc[UR4][R6.64] ;  /* 0x0000000406069981 */ /* 0x000f22000c1e1100 */
[----:B------:R-:W-:Y:S02]  /*02d0*/  @!P2 IMAD.X R13, RZ, RZ, R13, P6 ;  /* 0x000000ffff0da224 */ /* 0x000fe400030e060d */
[----:B------:R-:W-:Y:S01]  /*02e0*/  @!P2 IMAD.X R11, RZ, RZ, R11, P4 ;  /* 0x000000ffff0ba224 */ /* 0x000fe200020e060b */
[----:B------:R-:W5:Y:S04]  /*02f0*/  @!P1 LDG.E.U8 R8, desc[UR4][R8.64] ;  /* 0x0000000408089981 */ /* 0x000f68000c1e1100 */
[----:B------:R-:W5:Y:S04]  /*0300*/  @!P2 LDG.E.U8 R12, desc[UR4][R12.64] ;  /* 0x000000040c0ca981 */ /* 0x000f68000c1e1100 */
[----:B------:R-:W5:Y:S01]  /*0310*/  @!P2 LDG.E.U8 R10, desc[UR4][R10.64] ;  /* 0x000000040a0aa981 */ /* 0x000f62000c1e1100 */
[----:B------:R-:W-:Y:S01]  /*0320*/  PLOP3.LUT P4, PT, PT, PT, PT, 0x8, 0x80 ;  /* 0x000000000080781c */ /* 0x000fe20003f8e170 */
[----:B------:R-:W-:Y:S04]  /*0330*/  BSSY.RECONVERGENT B0, `(.L_x_18631) ;  /* 0x000002a000007945 */ /* 0x000fe80003800200 */
[----:B------:R-:W-:Y:S01]  /*0340*/  BSSY.RELIABLE B1, `(.L_x_18632) ;  /* 0x0000021000017945 */ /* 0x000fe20003800100 */
[----:B------:R-:W-:-:S04]  /*0350*/  @!P5 ISETP.NE.AND P6, PT, R16, RZ, PT ;  /* 0x000000ff1000d20c */ /* 0x000fc80003fc5270 */
[----:B------:R-:W-:Y:S02]  /*0360*/  @!P5 ISETP.NE.AND P4, PT, R14, RZ, P6 ;  /* 0x000000ff0e00d20c */ /* 0x000fe40003785270 */
[----:B------:R-:W-:Y:S02]  /*0370*/  PLOP3.LUT P5, PT, PT, PT, PT, 0x8, 0x80 ;  /* 0x000000000080781c */ /* 0x000fe40003fae170 */
[----:B0-----:R-:W-:Y:S02]  /*0380*/  SEL R5, RZ, 0x1, !P4 ;  /* 0x00000001ff057807 */ /* 0x001fe40006000000 */
[----:B---3--:R-:W-:-:S04]  /*0390*/  @!P0 ISETP.NE.AND P3, PT, R4, RZ, PT ;  /* 0x000000ff0400820c */ /* 0x008fc80003f65270 */
[----:B--2---:R-:W-:Y:S02]  /*03a0*/  @!P0 ISETP.NE.AND P5, PT, R2, RZ, P3 ;  /* 0x000000ff0200820c */ /* 0x004fe40001fa5270 */
[----:B----4-:R-:W-:Y:S02]  /*03b0*/  @!P1 ISETP.NE.AND P6, PT, R6, RZ, PT ;  /* 0x000000ff0600920c */ /* 0x010fe40003fc5270 */
[----:B------:R-:W-:Y:S02]  /*03c0*/  PLOP3.LUT P0, PT, PT, PT, PT, 0x8, 0x80 ;  /* 0x000000000080781c */ /* 0x000fe40003f0e170 */
[----:B-----5:R-:W-:Y:S02]  /*03d0*/  @!P1 ISETP.NE.AND P0, PT, R8, RZ, P6 ;  /* 0x000000ff0800920c */ /* 0x020fe40003705270 */
[----:B------:R-:W-:Y:S02]  /*03e0*/  @!P2 ISETP.NE.AND P3, PT, R12, RZ, PT ;  /* 0x000000ff0c00a20c */ /* 0x000fe40003f65270 */
[----:B------:R-:W-:-:S02]  /*03f0*/  PLOP3.LUT P1, PT, PT, PT, PT, 0x8, 0x80 ;  /* 0x000000000080781c */ /* 0x000fc40003f2e170 */
[----:B------:R-:W-:Y:S02]  /*0400*/  @!P2 ISETP.NE.AND P1, PT, R10, RZ, P3 ;  /* 0x000000ff0a00a20c */ /* 0x000fe40001f25270 */
[----:B------:R-:W-:Y:S02]  /*0410*/  ISETP.GE.AND P2, PT, R19, R18, PT ;  /* 0x000000121300720c */ /* 0x000fe40003f46270 */
[----:B------:R-:W-:Y:S02]  /*0420*/  SEL R7, RZ, 0x1, !P5 ;  /* 0x00000001ff077807 */ /* 0x000fe40006800000 */
[----:B------:R-:W-:Y:S02]  /*0430*/  SEL R9, RZ, 0x1, !P0 ;  /* 0x00000001ff097807 */ /* 0x000fe40004000000 */
[----:B------:R-:W-:-:S07]  /*0440*/  SEL R11, RZ, 0x1, !P1 ;  /* 0x00000001ff0b7807 */ /* 0x000fce0004800000 */
        /* <DEDUP_REMOVED lines=16> */
.L_x_18633:
[----:B------:R-:W-:Y:S05]  /*0550*/  BSYNC.RELIABLE B1 ;  /* 0x0000000000017941 */ /* 0x000fea0003800100 */
.L_x_18632:
[----:B------:R-:W-:-:S13]  /*0560*/  ISETP.GE.AND P0, PT, R19, R18, PT ;  /* 0x000000121300720c */ /* 0x000fda0003f06270 */
[----:B------:R-:W1:Y:S01]  /*0570*/  @!P0 LDC.64 R4, c[0x0][0x388] ;  /* 0x0000e200ff048b82 */ /* 0x000e620000000a00 */
[----:B0-----:R-:W-:Y:S02]  /*0580*/  @!P0 IMAD R3, R0, 0x200, R19 ;  /* 0x0000020000038824 */ /* 0x001fe400078e0213 */
[----:B------:R-:W-:-:S03]  /*0590*/  @!P0 VIADD R19, R19, 0x80 ;  /* 0x0000008013138836 */ /* 0x000fc60000000000 */
[----:B-1----:R-:W-:-:S05]  /*05a0*/  @!P0 IADD3 R2, P1, PT, R3, R4, RZ ;  /* 0x0000000403028210 */ /* 0x002fca0007f3e0ff */
[----:B------:R-:W-:-:S05]  /*05b0*/  @!P0 IMAD.X R3, RZ, RZ, R5, P1 ;  /* 0x000000ffff038224 */ /* 0x000fca00008e0605 */
[----:B------:R1:W-:Y:S03]  /*05c0*/  @!P0 STG.E.U8 desc[UR4][R2.64], R9 ;  /* 0x0000000902008986 */ /* 0x0003e6000c101104 */
.L_x_18634:
[----:B------:R-:W-:Y:S05]  /*05d0*/  BSYNC.RECONVERGENT B0 ;  /* 0x0000000000007941 */ /* 0x000fea0003800200 */
.L_x_18631:
        /* <DEDUP_REMOVED lines=9> */
.L_x_18635:
        /* <DEDUP_REMOVED lines=9> */
.L_x_26295:


//--------------------- .text._ZN2at6native29vectorized_elementwise_kernelILi2ENS0_13BinaryFunctorIbbbNS0_17BitwiseAndFunctorIbEEEESt5arrayIPcLm3EEEEviT0_T1_ --------------------------
	.section	.text._ZN2at6native29vectorized_elementwise_kernelILi2ENS0_13BinaryFunctorIbbbNS0_17BitwiseAndFunctorIbEEEESt5arrayIPcLm3EEEEviT0_T1_,"ax",@progbits
	.align	128
        .global         _ZN2at6native29vectorized_elementwise_kernelILi2ENS0_13BinaryFunctorIbbbNS0_17BitwiseAndFunctorIbEEEESt5arrayIPcLm3EEEEviT0_T1_
        .type           _ZN2at6native29vectorized_elementwise_kernelILi2ENS0_13BinaryFunctorIbbbNS0_17BitwiseAndFunctorIbEEEESt5arrayIPcLm3EEEEviT0_T1_,@function
        .size           _ZN2at6native29vectorized_elementwise_kernelILi2ENS0_13BinaryFunctorIbbbNS0_17BitwiseAndFunctorIbEEEESt5arrayIPcLm3EEEEviT0_T1_,(.L_x_26296 - _ZN2at6native29vectorized_elementwise_kernelILi2ENS0_13BinaryFunctorIbbbNS0_17BitwiseAndFunctorIbEEEESt5arrayIPcLm3EEEEviT0_T1_)
        .other          _ZN2at6native29vectorized_elementwise_kernelILi2ENS0_13BinaryFunctorIbbbNS0_17BitwiseAndFunctorIbEEEESt5arrayIPcLm3EEEEviT0_T1_,@"STO_CUDA_ENTRY STV_DEFAULT"
_ZN2at6native29vectorized_elementwise_kernelILi2ENS0_13BinaryFunctorIbbbNS0_17BitwiseAndFunctorIbEEEESt5arrayIPcLm3EEEEviT0_T1_:
.text._ZN2at6native29vectorized_elementwise_kernelILi2ENS0_13BinaryFunctorIbbbNS0_17BitwiseAndFunctorIbEEEESt5arrayIPcLm3EEEEviT0_T1_:
        /* <DEDUP_REMOVED lines=21> */
[----:B-1----:R-:W-:-:S05]  /*0150*/  @!P4 IADD3 R26, P1, PT, R3, R26, RZ ;  /* 0x0000001a031ac210 */ /* 0x002fca0007f3e0ff */
[----:B------:R-:W-:Y:S01]  /*0160*/  @!P4 IMAD.X R27, RZ, RZ, R27, P1 ;  /* 0x000000ffff1bc224 */ /* 0x000fe200008e061b */
[----:B----4-:R-:W-:Y:S01]  /*0170*/  @!P4 IADD3 R18, P1, PT, R3, R18, RZ ;  /* 0x000000120312c210 */ /* 0x010fe20007f3e0ff */
[----:B------:R-:W1:Y:S03]  /*0180*/  LDC.64 R8, c[0x0][0x390] ;  /* 0x0000e400ff087b82 */ /* 0x000e660000000a00 */
[----:B------:R-:W4:Y:S01]  /*0190*/  @!P4 LDG.E.U8 R21, desc[UR12][R26.64] ;  /* 0x0000000c1a15c981 */ /* 0x000f22000c1e1100 */
[C---:B------:R-:W-:Y:S02]  /*01a0*/  @!P0 VIADD R7, R20.reuse, UR4 ;  /* 0x0000000414078c36 */ /* 0x040fe40008000000 */
[----:B------:R-:W-:Y:S02]  /*01b0*/  @!P0 VIADD R20, R20, 0x80 ;  /* 0x0000008014148836 */ /* 0x000fe40000000000 */
[----:B------:R-:W1:Y:S03]  /*01c0*/  LDC.64 R2, c[0x0][0x390] ;  /* 0x0000e400ff027b82 */ /* 0x000e660000000a00 */
[----:B------:R-:W-:-:S13]  /*01d0*/  ISETP.GE.U32.AND P3, PT, R20, UR5, PT ;  /* 0x0000000514007c0c */ /* 0x000fda000bf66070 */
[C---:B------:R-:W-:Y:S02]  /*01e0*/  @!P3 VIADD R25, R20.reuse, UR4 ;  /* 0x000000041419bc36 */ /* 0x040fe40008000000 */
[----:B------:R-:W-:-:S05]  /*01f0*/  @!P3 VIADD R20, R20, 0x80 ;  /* 0x000000801414b836 */ /* 0x000fca0000000000 */
[----:B------:R-:W-:Y:S02]  /*0200*/  ISETP.GE.U32.AND P2, PT, R20, UR5, PT ;  /* 0x0000000514007c0c */ /* 0x000fe4000bf46070 */
[C---:B--2---:R-:W-:Y:S02]  /*0210*/  @!P0 IADD3 R16, P6, PT, R7.reuse, R16, RZ ;  /* 0x0000001007108210 */ /* 0x044fe40007fde0ff */
[----:B---3--:R-:W-:Y:S02]  /*0220*/  @!P0 IADD3 R10, P5, PT, R7, R10, RZ ;  /* 0x0000000a070a8210 */ /* 0x008fe40007fbe0ff */
[----:B------:R-:W2:Y:S01]  /*0230*/  LDC.64 R6, c[0x0][0x398] ;  /* 0x0000e600ff067b82 */ /* 0x000ea20000000a00 */
[----:B------:R-:W-:-:S06]  /*0240*/  @!P4 IMAD.X R19, RZ, RZ, R19, P1 ;  /* 0x000000ffff13c224 */ /* 0x000fcc00008e0613 */
[C---:B------:R-:W-:Y:S01]  /*0250*/  @!P2 VIADD R23, R20.reuse, UR4 ;  /* 0x000000041417ac36 */ /* 0x040fe20008000000 */
[----:B------:R3:W4:Y:S01]  /*0260*/  @!P4 LDG.E.U8 R18, desc[UR12][R18.64] ;  /* 0x0000000c1212c981 */ /* 0x000722000c1e1100 */
[----:B------:R-:W-:-:S05]  /*0270*/  @!P2 VIADD R20, R20, 0x80 ;  /* 0x000000801414a836 */ /* 0x000fca0000000000 */
[----:B------:R-:W-:Y:S01]  /*0280*/  ISETP.GE.U32.AND P1, PT, R20, UR5, PT ;  /* 0x0000000514007c0c */ /* 0x000fe2000bf26070 */
[----:B------:R-:W-:Y:S01]  /*0290*/  @!P0 IMAD.X R17, RZ, RZ, R17, P6 ;  /* 0x000000ffff118224 */ /* 0x000fe200030e0611 */
[C---:B0-----:R-:W-:Y:S01]  /*02a0*/  @!P3 IADD3 R14, P6, PT, R25.reuse, R14, RZ ;  /* 0x0000000e190eb210 */ /* 0x041fe20007fde0ff */
[----:B------:R-:W-:Y:S01]  /*02b0*/  @!P0 IMAD.X R11, RZ, RZ, R11, P5 ;  /* 0x000000ffff0b8224 */ /* 0x000fe200028e060b */
[----:B-----5:R-:W-:Y:S02]  /*02c0*/  @!P3 IADD3 R12, P5, PT, R25, R12, RZ ;  /* 0x0000000c190cb210 */ /* 0x020fe40007fbe0ff */
[----:B------:R-:W5:Y:S01]  /*02d0*/  @!P0 LDG.E.U8 R16, desc[UR12][R16.64] ;  /* 0x0000000c10108981 */ /* 0x000f62000c1e1100 */
[----:B------:R-:W-:Y:S01]  /*02e0*/  @!P3 IMAD.X R15, RZ, RZ, R15, P6 ;  /* 0x000000ffff0fb224 */ /* 0x000fe200030e060f */
[----:B------:R-:W-:Y:S02]  /*02f0*/  @!P2 IADD3 R4, P6, PT, R23, R4, RZ ;  /* 0x000000041704a210 */ /* 0x000fe40007fde0ff */
[----:B------:R-:W5:Y:S01]  /*0300*/  @!P0 LDG.E.U8 R10, desc[UR12][R10.64] ;  /* 0x0000000c0a0a8981 */ /* 0x000f62000c1e1100 */
[----:B------:R-:W-:-:S02]  /*0310*/  @!P3 IMAD.X R13, RZ, RZ, R13, P5 ;  /* 0x000000ffff0db224 */ /* 0x000fc400028e060d */
[----:B---3--:R-:W-:Y:S01]  /*0320*/  @!P1 VIADD R19, R20, UR4 ;  /* 0x0000000414139c36 */ /* 0x008fe20008000000 */
[----:B-1----:R-:W-:Y:S01]  /*0330*/  @!P2 IADD3 R8, P5, PT, R23, R8, RZ ;  /* 0x000000081708a210 */ /* 0x002fe20007fbe0ff */
[----:B------:R-:W-:Y:S01]  /*0340*/  @!P2 IMAD.X R5, RZ, RZ, R5, P6 ;  /* 0x000000ffff05a224 */ /* 0x000fe200030e0605 */
[----:B------:R-:W3:Y:S02]  /*0350*/  @!P3 LDG.E.U8 R14, desc[UR12][R14.64] ;  /* 0x0000000c0e0eb981 */ /* 0x000ee4000c1e1100 */
[C---:B--2---:R-:W-:Y:S01]  /*0360*/  @!P1 IADD3 R6, P6, PT, R19.reuse, R6, RZ ;  /* 0x0000000613069210 */ /* 0x044fe20007fde0ff */
[----:B------:R-:W-:Y:S01]  /*0370*/  @!P2 IMAD.X R9, RZ, RZ, R9, P5 ;  /* 0x000000ffff09a224 */ /* 0x000fe200028e0609 */
[----:B------:R-:W2:Y:S01]  /*0380*/  @!P3 LDG.E.U8 R12, desc[UR12][R12.64] ;  /* 0x0000000c0c0cb981 */ /* 0x000ea2000c1e1100 */
[----:B------:R-:W-:Y:S02]  /*0390*/  @!P1 IADD3 R2, P5, PT, R19, R2, RZ ;  /* 0x0000000213029210 */ /* 0x000fe40007fbe0ff */
[----:B------:R-:W-:Y:S01]  /*03a0*/  @!P1 IMAD.X R7, RZ, RZ, R7, P6 ;  /* 0x000000ffff079224 */ /* 0x000fe200030e0607 */
[----:B------:R-:W2:Y:S02]  /*03b0*/  @!P2 LDG.E.U8 R4, desc[UR12][R4.64] ;  /* 0x0000000c0404a981 */ /* 0x000ea4000c1e1100 */
[----:B------:R-:W-:-:S02]  /*03c0*/  @!P1 IMAD.X R3, RZ, RZ, R3, P5 ;  /* 0x000000ffff039224 */ /* 0x000fc400028e0603 */
[----:B------:R-:W2:Y:S04]  /*03d0*/  @!P2 LDG.E.U8 R8, desc[UR12][R8.64] ;  /* 0x0000000c0808a981 */ /* 0x000ea8000c1e1100 */
[----:B------:R-:W2:Y:S04]  /*03e0*/  @!P1 LDG.E.U8 R6, desc[UR12][R6.64] ;  /* 0x0000000c06069981 */ /* 0x000ea8000c1e1100 */
[----:B------:R0:W2:Y:S01]  /*03f0*/  @!P1 LDG.E.U8 R2, desc[UR12][R2.64] ;  /* 0x0000000c02029981 */ /* 0x0000a2000c1e1100 */
[----:B------:R-:W-:Y:S01]  /*0400*/  PLOP3.LUT P6, PT, PT, PT, PT, 0x8, 0x80 ;  /* 0x000000000080781c */ /* 0x000fe20003fce170 */
[----:B------:R-:W-:Y:S01]  /*0410*/  @!P1 VIADD R20, R20, 0x80 ;  /* 0x0000008014149836 */ /* 0x000fe20000000000 */
[----:B----4-:R-:W-:-:S04]  /*0420*/  @!P4 ISETP.NE.AND P5, PT, R18, RZ, PT ;  /* 0x000000ff1200c20c */ /* 0x010fc80003fa5270 */
[----:B------:R-:W-:-:S04]  /*0430*/  @!P4 ISETP.NE.AND P6, PT, R21, RZ, P5 ;  /* 0x000000ff1500c20c */ /* 0x000fc80002fc5270 */
[----:B0-----:R-:W-:Y:S02]  /*0440*/  P2R R3, PR, RZ, 0x40 ;  /* 0x00000040ff037803 */ /* 0x001fe40000000000 */
[----:B------:R-:W-:Y:S02]  /*0450*/  PLOP3.LUT P6, PT, PT, PT, PT, 0x8, 0x80 ;  /* 0x000000000080781c */ /* 0x000fe40003fce170 */
[----:B-----5:R-:W-:Y:S02]  /*0460*/  @!P0 ISETP.NE.AND P4, PT, R10, RZ, PT ;  /* 0x000000ff0a00820c */ /* 0x020fe40003f85270 */
[----:B------:R-:W-:Y:S01]  /*0470*/  PLOP3.LUT P5, PT, PT, PT, PT, 0x8, 0x80 ;  /* 0x000000000080781c */ /* 0x000fe20003fae170 */
[----:B------:R-:W0:Y:S01]  /*0480*/  LDC.64 R10, c[0x0][0x390] ;  /* 0x0000e400ff0a7b82 */ /* 0x000e220000000a00 */
[----:B------:R-:W-:Y:S02]  /*0490*/  @!P0 ISETP.NE.AND P6, PT, R16, RZ, P4 ;  /* 0x000000ff1000820c */ /* 0x000fe400027c5270 */
[----:B---3--:R-:W-:-:S02]  /*04a0*/  @!P3 ISETP.NE.AND P4, PT, R14, RZ, PT ;  /* 0x000000ff0e00b20c */ /* 0x008fc40003f85270 */
[----:B------:R-:W-:Y:S02]  /*04b0*/  PLOP3.LUT P0, PT, PT, PT, PT, 0x8, 0x80 ;  /* 0x000000000080781c */ /* 0x000fe40003f0e170 */
[----:B--2---:R-:W-:Y:S02]  /*04c0*/  @!P3 ISETP.NE.AND P0, PT, R12, RZ, P4 ;  /* 0x000000ff0c00b20c */ /* 0x004fe40002705270 */
[----:B------:R-:W-:-:S04]  /*04d0*/  @!P2 ISETP.NE.AND P3, PT, R4, RZ, PT ;  /* 0x000000ff0400a20c */ /* 0x000fc80003f65270 */
[----:B------:R-:W-:Y:S02]  /*04e0*/  @!P2 ISETP.NE.AND P5, PT, R8, RZ, P3 ;  /* 0x000000ff0800a20c */ /* 0x000fe40001fa5270 */
[----:B------:R-:W-:Y:S02]  /*04f0*/  @!P1 ISETP.NE.AND P2, PT, R6, RZ, PT ;  /* 0x000000ff0600920c */ /* 0x000fe40003f45270 */
[----:B------:R-:W-:Y:S01]  /*0500*/  PLOP3.LUT P4, PT, PT, PT, PT, 0x8, 0x80 ;  /* 0x000000000080781c */ /* 0x000fe20003f8e170 */
[----:B------:R-:W1:Y:S01]  /*0510*/  LDC.64 R6, c[0x0][0x398] ;  /* 0x0000e600ff067b82 */ /* 0x000e620000000a00 */
[----:B------:R-:W-:Y:S02]  /*0520*/  @!P1 ISETP.NE.AND P4, PT, R2, RZ, P2 ;  /* 0x000000ff0200920c */ /* 0x000fe40001785270 */
[----:B------:R-:W-:Y:S02]  /*0530*/  ISETP.GE.U32.AND P1, PT, R20, UR5, PT ;  /* 0x0000000514007c0c */ /* 0x000fe4000bf26070 */
[----:B------:R-:W-:-:S02]  /*0540*/  P2R R12, PR, RZ, 0x1 ;  /* 0x00000001ff0c7803 */ /* 0x000fc40000000000 */
[----:B------:R-:W-:-:S09]  /*0550*/  ISETP.NE.AND P0, PT, R3, RZ, PT ;  /* 0x000000ff0300720c */ /* 0x000fd20003f05270 */
[----:B------:R-:W-:-:S05]  /*0560*/  @!P1 VIADD R5, R20, UR4 ;  /* 0x0000000414059c36 */ /* 0x000fca0008000000 */
[----:B0-----:R-:W-:-:S05]  /*0570*/  @!P1 IADD3 R2, P2, PT, R5, R10, RZ ;  /* 0x0000000a05029210 */ /* 0x001fca0007f5e0ff */
[----:B------:R-:W-:Y:S01]  /*0580*/  @!P1 IMAD.X R3, RZ, RZ, R11, P2 ;  /* 0x000000ffff039224 */ /* 0x000fe200010e060b */
[----:B-1----:R-:W-:-:S04]  /*0590*/  @!P1 IADD3 R4, P2, PT, R5, R6, RZ ;  /* 0x0000000605049210 */ /* 0x002fc80007f5e0ff */
[----:B------:R-:W2:Y:S01]  /*05a0*/  @!P1 LDG.E.U8 R2, desc[UR12][R2.64] ;  /* 0x0000000c02029981 */ /* 0x000ea2000c1e1100 */
[----:B------:R-:W-:Y:S02]  /*05b0*/  @!P1 IMAD.X R5, RZ, RZ, R7, P2 ;  /* 0x000000ffff059224 */ /* 0x000fe400010e0607 */
[----:B------:R-:W0:Y:S03]  /*05c0*/  LDC.64 R6, c[0x0][0x398] ;  /* 0x0000e600ff067b82 */ /* 0x000e260000000a00 */
[----:B------:R-:W3:Y:S01]  /*05d0*/  @!P1 LDG.E.U8 R4, desc[UR12][R4.64] ;  /* 0x0000000c04049981 */ /* 0x000ee2000c1e1100 */
[----:B------:R-:W-:Y:S01]  /*05e0*/  @!P1 VIADD R20, R20, 0x80 ;  /* 0x0000008014149836 */ /* 0x000fe20000000000 */
[----:B------:R-:W-:Y:S02]  /*05f0*/  PLOP3.LUT P3, PT, PT, PT, PT, 0x8, 0x80 ;  /* 0x000000000080781c */ /* 0x000fe40003f6e170 */
[----:B---3--:R-:W-:-:S02]  /*0600*/  @!P1 ISETP.NE.AND P2, PT, R4, RZ, PT ;  /* 0x000000ff0400920c */ /* 0x008fc40003f45270 */
[----:B------:R-:W1:Y:S02]  /*0610*/  LDC.64 R4, c[0x0][0x390] ;  /* 0x0000e400ff047b82 */ /* 0x000e640000000a00 */
[----:B--2---:R-:W-:Y:S02]  /*0620*/  @!P1 ISETP.NE.AND P3, PT, R2, RZ, P2 ;  /* 0x000000ff0200920c */ /* 0x004fe40001765270 */
[----:B------:R-:W-:-:S13]  /*0630*/  ISETP.GE.U32.AND P1, PT, R20, UR5, PT ;  /* 0x0000000514007c0c */ /* 0x000fda000bf26070 */
[----:B------:R-:W-:-:S05]  /*0640*/  @!P1 VIADD R9, R20, UR4 ;  /* 0x0000000414099c36 */ /* 0x000fca0008000000 */
[----:B0-----:R-:W-:-:S05]  /*0650*/  @!P1 IADD3 R6, P2, PT, R9, R6, RZ ;  /* 0x0000000609069210 */ /* 0x001fca0007f5e0ff */
[----:B------:R-:W-:Y:S01]  /*0660*/  @!P1 IMAD.X R7, RZ, RZ, R7, P2 ;  /* 0x000000ffff079224 */ /* 0x000fe200010e0607 */
[----:B-1----:R-:W-:-:S04]  /*0670*/  @!P1 IADD3 R2, P2, PT, R9, R4, RZ ;  /* 0x0000000409029210 */ /* 0x002fc80007f5e0ff */
[----:B------:R-:W2:Y:S01]  /*0680*/  @!P1 LDG.E.U8 R6, desc[UR12][R6.64] ;  /* 0x0000000c06069981 */ /* 0x000ea2000c1e1100 */
[----:B------:R-:W-:Y:S01]  /*0690*/  @!P1 IMAD.X R3, RZ, RZ, R5, P2 ;  /* 0x000000ffff039224 */ /* 0x000fe200010e0605 */
[----:B------:R-:W-:Y:S01]  /*06a0*/  P2R R13, PR, RZ, 0x40 ;  /* 0x00000040ff0d7803 */ /* 0x000fe20000000000 */
[----:B------:R-:W0:Y:S03]  /*06b0*/  LDC.64 R4, c[0x0][0x398] ;  /* 0x0000e600ff047b82 */ /* 0x000e260000000a00 */
[----:B------:R-:W3:Y:S01]  /*06c0*/  @!P1 LDG.E.U8 R2, desc[UR12][R2.64] ;  /* 0x0000000c02029981 */ /* 0x000ee2000c1e1100 */
[----:B------:R-:W-:Y:S01]  /*06d0*/  @!P1 VIADD R20, R20, 0x80 ;  /* 0x0000008014149836 */ /* 0x000fe20000000000 */
[----:B------:R-:W-:Y:S02]  /*06e0*/  PLOP3.LUT P2, PT, PT, PT, PT, 0x8, 0x80 ;  /* 0x000000000080781c */ /* 0x000fe40003f4e170 */
[----:B--2---:R-:W-:-:S02]  /*06f0*/  @!P1 ISETP.NE.AND P6, PT, R6, RZ, PT ;  /* 0x000000ff0600920c */ /* 0x004fc40003fc5270 */
[----:B------:R-:W1:Y:S02]  /*0700*/  LDC.64 R6, c[0x0][0x390] ;  /* 0x0000e400ff067b82 */ /* 0x000e640000000a00 */
[----:B---3--:R-:W-:Y:S02]  /*0710*/  @!P1 ISETP.NE.AND P2, PT, R2, RZ, P6 ;  /* 0x000000ff0200920c */ /* 0x008fe40003745270 */
[----:B------:R-:W-:-:S13]  /*0720*/  ISETP.GE.U32.AND P1, PT, R20, UR5, PT ;  /* 0x0000000514007c0c */ /* 0x000fda000bf26070 */
[----:B------:R-:W-:-:S05]  /*0730*/  @!P1 VIADD R9, R20, UR4 ;  /* 0x0000000414099c36 */ /* 0x000fca0008000000 */
[----:B0-----:R-:W-:-:S05]  /*0740*/  @!P1 IADD3 R4, P6, PT, R9, R4, RZ ;  /* 0x0000000409049210 */ /* 0x001fca0007fde0ff */
[----:B------:R-:W-:Y:S01]  /*0750*/  @!P1 IMAD.X R5, RZ, RZ, R5, P6 ;  /* 0x000000ffff059224 */ /* 0x000fe200030e0605 */
[----:B-1----:R-:W-:-:S04]  /*0760*/  @!P1 IADD3 R2, P6, PT, R9, R6, RZ ;  /* 0x0000000609029210 */ /* 0x002fc80007fde0ff */
[----:B------:R-:W2:Y:S01]  /*0770*/  @!P1 LDG.E.U8 R4, desc[UR12][R4.64] ;  /* 0x0000000c04049981 */ /* 0x000ea2000c1e1100 */
[----:B------:R-:W-:-:S05]  /*0780*/  @!P1 IMAD.X R3, RZ, RZ, R7, P6 ;  /* 0x000000ffff039224 */ /* 0x000fca00030e0607 */
[----:B------:R0:W3:Y:S01]  /*0790*/  @!P1 LDG.E.U8 R2, desc[UR12][R2.64] ;  /* 0x0000000c02029981 */ /* 0x0000e2000c1e1100 */
[----:B------:R-:W-:Y:S02]  /*07a0*/  P2R R14, PR, RZ, 0x1 ;  /* 0x00000001ff0e7803 */ /* 0x000fe40000000000 */
[----:B------:R-:W-:Y:S01]  /*07b0*/  PLOP3.LUT P6, PT, PT, PT, PT, 0x8, 0x80 ;  /* 0x000000000080781c */ /* 0x000fe20003fce170 */
[----:B------:R-:W-:Y:S04]  /*07c0*/  BSSY.RECONVERGENT B0, `(.L_x_18637) ;  /* 0x0000048000007945 */ /* 0x000fe80003800200 */
[----:B------:R-:W-:Y:S01]  /*07d0*/  BSSY.RELIABLE B1, `(.L_x_18638) ;  /* 0x000003f000017945 */ /* 0x000fe20003800100 */
[----:B------:R-:W-:Y:S02]  /*07e0*/  SEL R15, RZ, 0x1, !P4 ;  /* 0x00000001ff0f7807 */ /* 0x000fe40006000000 */
[----:B------:R-:W-:-:S02]  /*07f0*/  SEL R17, RZ, 0x1, !P3 ;  /* 0x00000001ff117807 */ /* 0x000fc40005800000 */
[----:B0-----:R-:W-:Y:S02]  /*0800*/  SEL R3, RZ, 0x1, !P2 ;  /* 0x00000001ff037807 */ /* 0x001fe40005000000 */
[----:B--2---:R-:W-:-:S04]  /*0810*/  @!P1 ISETP.NE.AND P0, PT, R4, RZ, PT ;  /* 0x000000ff0400920c */ /* 0x004fc80003f05270 */
[----:B---3--:R-:W-:Y:S02]  /*0820*/  @!P1 ISETP.NE.AND P6, PT, R2, RZ, P0 ;  /* 0x000000ff0200920c */ /* 0x008fe400007c5270 */
[----:B------:R-:W-:-:S04]  /*0830*/  ISETP.NE.AND P1, PT, R13, RZ, PT ;  /* 0x000000ff0d00720c */ /* 0x000fc80003f25270 */
[----:B------:R-:W-:Y:S02]  /*0840*/  SEL R9, RZ, 0x1, !P1 ;  /* 0x00000001ff097807 */ /* 0x000fe40004800000 */
[----:B------:R-:W-:Y:S02]  /*0850*/  ISETP.GE.U32.AND P1, PT, R0, UR5, PT ;  /* 0x0000000500007c0c */ /* 0x000fe4000bf26070 */
[----:B------:R-:W-:-:S04]  /*0860*/  ISETP.NE.AND P0, PT, R14, RZ, PT ;  /* 0x000000ff0e00720c */ /* 0x000fc80003f05270 */
[----:B------:R-:W-:Y:S02]  /*0870*/  SEL R7, RZ, 0x1, !P0 ;  /* 0x00000001ff077807 */ /* 0x000fe40004000000 */
[----:B------:R-:W-:Y:S02]  /*0880*/  ISETP.NE.AND P0, PT, R12, RZ, PT ;  /* 0x000000ff0c00720c */ /* 0x000fe40003f05270 */
        /* <DEDUP_REMOVED lines=18> */
.L_x_18639:
        /* <DEDUP_REMOVED lines=8> */
.L_x_18640:
        /* <DEDUP_REMOVED lines=8> */
.L_x_18641:
        /* <DEDUP_REMOVED lines=8> */
.L_x_18642:
        /* <DEDUP_REMOVED lines=9> */
.L_x_18643:
[----:B------:R-:W-:Y:S05]  /*0bc0*/  BSYNC.RELIABLE B1 ;  /* 0x0000000000017941 */ /* 0x000fea0003800100 */
.L_x_18638:
[----:B------:R-:W-:-:S13]  /*0bd0*/  ISETP.GE.U32.AND P0, PT, R0, UR5, PT ;  /* 0x0000000500007c0c */ /* 0x000fda000bf06070 */
[----:B------:R-:W3:Y:S01]  /*0be0*/  @!P0 LDC.64 R6, c[0x0][0x388] ;  /* 0x0000e200ff068b82 */ /* 0x000ee20000000a00 */
[C---:B012---:R-:W-:Y:S02]  /*0bf0*/  @!P0 VIADD R5, R0.reuse, UR4 ;  /* 0x0000000400058c36 */ /* 0x047fe40008000000 */
[----:B------:R-:W-:-:S03]  /*0c00*/  @!P0 VIADD R0, R0, 0x80 ;  /* 0x0000008000008836 */ /* 0x000fc60000000000 */
[----:B---3--:R-:W-:-:S05]  /*0c10*/  @!P0 IADD3 R4, P1, PT, R5, R6, RZ ;  /* 0x0000000605048210 */ /* 0x008fca0007f3e0ff */
[----:B------:R-:W-:-:S05]  /*0c20*/  @!P0 IMAD.X R5, RZ, RZ, R7, P1 ;  /* 0x000000ffff058224 */ /* 0x000fca00008e0607 */
[----:B------:R3:W-:Y:S03]  /*0c30*/  @!P0 STG.E.U8 desc[UR12][R4.64], R3 ;  /* 0x0000000304008986 */ /* 0x0007e6000c10110c */
.L_x_18644:
[----:B------:R-:W-:Y:S05]  /*0c40*/  BSYNC.RECONVERGENT B0 ;  /* 0x0000000000007941 */ /* 0x000fea0003800200 */
.L_x_18637:
        /* <DEDUP_REMOVED lines=9> */
.L_x_18636:
        /* <DEDUP_REMOVED lines=34> */
[----:B------:R-:W-:Y:S02]  /*0f00*/  ISETP.NE.AND P5, PT, R0, RZ, P5 ;  /* 0x000000ff0000720c */ /* 0x000fe40002fa5270 */
[----:B------:R-:W-:Y:S02]  /*0f10*/  ISETP.NE.AND P2, PT, R4, RZ, PT ;  /* 0x000000ff0400720c */ /* 0x000fe40003f45270 */
[----:B------:R-:W-:-:S02]  /*0f20*/  ISETP.NE.AND P0, PT, R8, RZ, PT ;  /* 0x000000ff0800720c */ /* 0x000fc40003f05270 */
[----:B------:R-:W-:Y:S02]  /*0f30*/  PRMT R0, R9, 0x7771, RZ ;  /* 0x0000777109007816 */ /* 0x000fe400000000ff */
[----:B------:R-:W-:Y:S02]  /*0f40*/  PRMT R4, R10, 0x7771, RZ ;  /* 0x000077710a047816 */ /* 0x000fe400000000ff */
[----:B------:R-:W-:Y:S02]  /*0f50*/  ISETP.NE.AND P1, PT, R5, RZ, P1 ;  /* 0x000000ff0500720c */ /* 0x000fe40000f25270 */
[----:B------:R-:W-:Y:S02]  /*0f60*/  PRMT R5, R14, 0x7770, RZ ;  /* 0x000077700e057816 */ /* 0x000fe400000000ff */
[----:B------:R-:W-:Y:S02]  /*0f70*/  ISETP.NE.AND P0, PT, R0, RZ, P0 ;  /* 0x000000ff0000720c */ /* 0x000fe40000705270 */
[----:B------:R-:W-:-:S02]  /*0f80*/  ISETP.NE.AND P2, PT, R4, RZ, P2 ;  /* 0x000000ff0400720c */ /* 0x000fc40001745270 */
        /* <DEDUP_REMOVED lines=12> */
[----:B------:R-:W-:Y:S02]  /*1050*/  ISETP.NE.AND P6, PT, R6, RZ, P6 ;  /* 0x000000ff0600720c */ /* 0x000fe400037c5270 */
[----:B------:R-:W-:Y:S02]  /*1060*/  ISETP.NE.AND P3, PT, R0, RZ, P3 ;  /* 0x000000ff0000720c */ /* 0x000fe40001f65270 */
[----:B------:R-:W-:Y:S02]  /*1070*/  ISETP.NE.AND P4, PT, R7, RZ, P4 ;  /* 0x000000ff0700720c */ /* 0x000fe40002785270 */
[----:B------:R-:W-:Y:S02]  /*1080*/  ISETP.NE.AND P5, PT, R4, RZ, P5 ;  /* 0x000000ff0400720c */ /* 0x000fe40002fa5270 */
        /* <DEDUP_REMOVED lines=16> */
.L_x_18645:
        /* <DEDUP_REMOVED lines=15> */
.L_x_26296:


//--------------------- .text._ZN2at6native29vectorized_elementwise_kernelILi4ENS0_13BinaryFunctorIbbbNS0_17BitwiseAndFunctorIbEEEESt5arrayIPcLm3EEEEviT0_T1_ --------------------------
	.section	.text._ZN2at6native29vectorized_elementwise_kernelILi4ENS0_13BinaryFunctorIbbbNS0_17BitwiseAndFunctorIbEEEESt5arrayIPcLm3EEEEviT0_T1_,"ax",@progbits
	.align	128
        .global         _ZN2at6native29vectorized_elementwise_kernelILi4ENS0_13BinaryFunctorIbbbNS0_17BitwiseAndFunctorIbEEEESt5arrayIPcLm3EEEEviT0_T1_
        .type           _ZN2at6native29vectorized_elementwise_kernelILi4ENS0_13BinaryFunctorIbbbNS0_17BitwiseAndFunctorIbEEEESt5arrayIPcLm3EEEEviT0_T1_,@function
        .size           _ZN2at6native29vectorized_elementwise_kernelILi4ENS0_13BinaryFunctorIbbbNS0_17BitwiseAndFunctorIbEEEESt5arrayIPcLm3EEEEviT0_T1_,(.L_x_26297 - _ZN2at6native29vectorized_elementwise_kernelILi4ENS0_13BinaryFunctorIbbbNS0_17BitwiseAndFunctorIbEEEESt5arrayIPcLm3EEEEviT0_T1_)
        .other          _ZN2at6native29vectorized_elementwise_kernelILi4ENS0_13BinaryFunctorIbbbNS0_17BitwiseAndFunctorIbEEEESt5arrayIPcLm3EEEEviT0_T1_,@"STO_CUDA_ENTRY STV_DEFAULT"
_ZN2at6native29vectorized_elementwise_kernelILi4ENS0_13BinaryFunctorIbbbNS0_17BitwiseAndFunctorIbEEEESt5arrayIPcLm3EEEEviT0_T1_:
.text._ZN2at6native29vectorized_elementwise_kernelILi4ENS0_13BinaryFunctorIbbbNS0_17BitwiseAndFunctorIbEEEESt5arrayIPcLm3EEEEviT0_T1_:
        /* <DEDUP_REMOVED lines=155> */
.L_x_18649:
        /* <DEDUP_REMOVED lines=8> */
.L_x_18650:
        /* <DEDUP_REMOVED lines=8> */
.L_x_18651:
        /* <DEDUP_REMOVED lines=8> */
.L_x_18652:
        /* <DEDUP_REMOVED lines=9> */
.L_x_18653:
[----:B------:R-:W-:Y:S05]  /*0bc0*/  BSYNC.RELIABLE B1 ;  /* 0x0000000000017941 */ /* 0x000fea0003800100 */
.L_x_18648:
[----:B------:R-:W-:-:S13]  /*0bd0*/  ISETP.GE.U32.AND P0, PT, R0, UR5, PT ;  /* 0x0000000500007c0c */ /* 0x000fda000bf06070 */
[----:B------:R-:W3:Y:S01]  /*0be0*/  @!P0 LDC.64 R6, c[0x0][0x388] ;  /* 0x0000e200ff068b82 */ /* 0x000ee20000000a00 */
[C---:B012---:R-:W-:Y:S02]  /*0bf0*/  @!P0 VIADD R5, R0.reuse, UR4 ;  /* 0x0000000400058c36 */ /* 0x047fe40008000000 */
[----:B------:R-:W-:-:S03]  /*0c00*/  @!P0 VIADD R0, R0, 0x80 ;  /* 0x0000008000008836 */ /* 0x000fc60000000000 */
[----:B---3--:R-:W-:-:S05]  /*0c10*/  @!P0 IADD3 R4, P1, PT, R5, R6, RZ ;  /* 0x0000000605048210 */ /* 0x008fca0007f3e0ff */
[----:B------:R-:W-:-:S05]  /*0c20*/  @!P0 IMAD.X R5, RZ, RZ, R7, P1 ;  /* 0x000000ffff058224 */ /* 0x000fca00008e0607 */
[----:B------:R3:W-:Y:S03]  /*0c30*/  @!P0 STG.E.U8 desc[UR12][R4.64], R3 ;  /* 0x0000000304008986 */ /* 0x0007e6000c10110c */
.L_x_18654:
[----:B------:R-:W-:Y:S05]  /*0c40*/  BSYNC.RECONVERGENT B0 ;  /* 0x0000000000007941 */ /* 0x000fea0003800200 */
.L_x_18647:
        /* <DEDUP_REMOVED lines=9> */
.L_x_18646:
        /* <DEDUP_REMOVED lines=29> */
[----:B------:R-:W-:Y:S02]  /*0eb0*/  ISETP.NE.AND P2, PT, R2, RZ, P2 ;  /* 0x000000ff0200720c */ /* 0x000fe40001745270 */
[----:B------:R-:W-:-:S02]  /*0ec0*/  ISETP.NE.AND P6, PT, R3, RZ, PT ;  /* 0x000000ff0300720c */ /* 0x000fc40003fc5270 */
[----:B------:R-:W-:Y:S02]  /*0ed0*/  PRMT R4, R6, 0x7771, RZ ;  /* 0x0000777106047816 */ /* 0x000fe400000000ff */
[C---:B------:R-:W-:Y:S02]  /*0ee0*/  PRMT R2, R11.reuse, 0x7771, RZ ;  /* 0x000077710b027816 */ /* 0x040fe400000000ff */
[----:B------:R-:W-:Y:S02]  /*0ef0*/  PRMT R3, R11, 0x7772, RZ ;  /* 0x000077720b037816 */ /* 0x000fe400000000ff */
[----:B------:R-:W-:Y:S02]  /*0f00*/  ISETP.NE.AND P5, PT, R7, RZ, P5 ;  /* 0x000000ff0700720c */ /* 0x000fe40002fa5270 */
[----:B------:R-:W-:Y:S02]  /*0f10*/  PRMT R11, R11, 0x7773, RZ ;  /* 0x000077730b0b7816 */ /* 0x000fe400000000ff */
[----:B------:R-:W-:-:S02]  /*0f20*/  ISETP.NE.AND P0, PT, R4, RZ, P0 ;  /* 0x000000ff0400720c */ /* 0x000fc40000705270 */
        /* <DEDUP_REMOVED lines=10> */
[----:B------:R-:W-:Y:S02]  /*0fd0*/  ISETP.NE.AND P1, PT, R6, RZ, P1 ;  /* 0x000000ff0600720c */ /* 0x000fe40000f25270 */
[----:B------:R-:W-:-:S02]  /*0fe0*/  ISETP.NE.AND P6, PT, R2, RZ, P6 ;  /* 0x000000ff0200720c */ /* 0x000fc400037c5270 */
[----:B------:R-:W-:Y:S02]  /*0ff0*/  ISETP.NE.AND P3, PT, R3, RZ, P3 ;  /* 0x000000ff0300720c */ /* 0x000fe40001f65270 */
[----:B------:R-:W-:Y:S02]  /*1000*/  ISETP.NE.AND P4, PT, R4, RZ, P4 ;  /* 0x000000ff0400720c */ /* 0x000fe40002785270 */
[----:B------:R-:W-:Y:S02]  /*1010*/  ISETP.NE.AND P5, PT, R8, RZ, P5 ;  /* 0x000000ff0800720c */ /* 0x000fe40002fa5270 */
        /* <DEDUP_REMOVED lines=19> */
.L_x_18655:
        /* <DEDUP_REMOVED lines=11> */
.L_x_26297:


//--------------------- .text._ZN2at6native29vectorized_elementwise_kernelILi8ENS0_13BinaryFunctorIbbbNS0_17BitwiseAndFunctorIbEEEESt5arrayIPcLm3EEEEviT0_T1_ --------------------------
	.section	.text._ZN2at6native29vectorized_elementwise_kernelILi8ENS0_13BinaryFunctorIbbbNS0_17BitwiseAndFunctorIbEEEESt5arrayIPcLm3EEEEviT0_T1_,"ax",@progbits
	.align	128
        .global         _ZN2at6native29vectorized_elementwise_kernelILi8ENS0_13BinaryFunctorIbbbNS0_17BitwiseAndFunctorIbEEEESt5arrayIPcLm3EEEEviT0_T1_
        .type           _ZN2at6native29vectorized_elementwise_kernelILi8ENS0_13BinaryFunctorIbbbNS0_17BitwiseAndFunctorIbEEEESt5arrayIPcLm3EEEEviT0_T1_,@function
        .size           _ZN2at6native29vectorized_elementwise_kernelILi8ENS0_13BinaryFunctorIbbbNS0_17BitwiseAndFunctorIbEEEESt5arrayIPcLm3EEEEviT0_T1_,(.L_x_26298 - _ZN2at6native29vectorized_elementwise_kernelILi8ENS0_13BinaryFunctorIbbbNS0_17BitwiseAndFunctorIbEEEESt5arrayIPcLm3EEEEviT0_T1_)
        .other          _ZN2at6native29vectorized_elementwise_kernelILi8ENS0_13BinaryFunctorIbbbNS0_17BitwiseAndFunctorIbEEEESt5arrayIPcLm3EEEEviT0_T1_,@"STO_CUDA_ENTRY STV_DEFAULT"
_ZN2at6native29vectorized_elementwise_kernelILi8ENS0_13BinaryFunctorIbbbNS0_17BitwiseAndFunctorIbEEEESt5arrayIPcLm3EEEEviT0_T1_:
.text._ZN2at6native29vectorized_elementwise_kernelILi8ENS0_13BinaryFunctorIbbbNS0_17BitwiseAndFunctorIbEEEESt5arrayIPcLm3EEEEviT0_T1_:
        /* <DEDUP_REMOVED lines=155> */
.L_x_18659:
        /* <DEDUP_REMOVED lines=8> */
.L_x_18660:
        /* <DEDUP_REMOVED lines=8> */
.L_x_18661:
        /* <DEDUP_REMOVED lines=8> */
.L_x_18662:
        /* <DEDUP_REMOVED lines=9> */
.L_x_18663:
[----:B------:R-:W-:Y:S05]  /*0bc0*/  BSYNC.RELIABLE B1 ;  /* 0x0000000000017941 */ /* 0x000fea0003800100 */
.L_x_18658:
[----:B------:R-:W-:-:S13]  /*0bd0*/  ISETP.GE.U32.AND P0, PT, R0, UR5, PT ;  /* 0x0000000500007c0c */ /* 0x000fda000bf06070 */
[----:B------:R-:W3:Y:S01]  /*0be0*/  @!P0 LDC.64 R6, c[0x0][0x388] ;  /* 0x0000e200ff068b82 */ /* 0x000ee20000000a00 */
[C---:B012---:R-:W-:Y:S02]  /*0bf0*/  @!P0 VIADD R5, R0.reuse, UR4 ;  /* 0x0000000400058c36 */ /* 0x047fe40008000000 */
[----:B------:R-:W-:-:S03]  /*0c00*/  @!P0 VIADD R0, R0, 0x80 ;  /* 0x0000008000008836 */ /* 0x000fc60000000000 */
[----:B---3--:R-:W-:-:S05]  /*0c10*/  @!P0 IADD3 R4, P1, PT, R5, R6, RZ ;  /* 0x0000000605048210 */ /* 0x008fca0007f3e0ff */
[----:B------:R-:W-:-:S05]  /*0c20*/  @!P0 IMAD.X R5, RZ, RZ, R7, P1 ;  /* 0x000000ffff058224 */ /* 0x000fca00008e0607 */
[----:B------:R3:W-:Y:S03]  /*0c30*/  @!P0 STG.E.U8 desc[UR12][R4.64], R3 ;  /* 0x0000000304008986 */ /* 0x0007e6000c10110c */
.L_x_18664:
[----:B------:R-:W-:Y:S05]  /*0c40*/  BSYNC.RECONVERGENT B0 ;  /* 0x0000000000007941 */ /* 0x000fea0003800200 */
.L_x_18657:
        /* <DEDUP_REMOVED lines=9> */
.L_x_18656:
        /* <DEDUP_REMOVED lines=18> */
[----:B------:R-:W-:Y:S02]  /*0e00*/  PRMT R7, R4, 0x7771, RZ ;  /* 0x0000777104077816 */ /* 0x000fe400000000ff */
        /* <DEDUP_REMOVED lines=10> */
[----:B------:R-:W-:Y:S02]  /*0eb0*/  ISETP.NE.AND P3, PT, R6, RZ, P1 ;  /* 0x000000ff0600720c */ /* 0x000fe40000f65270 */
[----:B------:R-:W-:Y:S02]  /*0ec0*/  PRMT R5, R5, 0x7773, RZ ;  /* 0x0000777305057816 */ /* 0x000fe400000000ff */
[----:B------:R-:W-:Y:S02]  /*0ed0*/  SEL R11, RZ, 0x1, !P3 ;  /* 0x00000001ff0b7807 */ /* 0x000fe40005800000 */
[----:B------:R-:W-:Y:S02]  /*0ee0*/  ISETP.NE.AND P1, PT, R4, RZ, PT ;  /* 0x000000ff0400720c */ /* 0x000fe40003f25270 */
[----:B------:R-:W-:Y:S02]  /*0ef0*/  ISETP.NE.AND P3, PT, R5, RZ, PT ;  /* 0x000000ff0500720c */ /* 0x000fe40003f65270 */
[----:B------:R-:W-:-:S02]  /*0f00*/  PRMT R5, R2, 0x7771, RZ ;  /* 0x0000777102057816 */ /* 0x000fc400000000ff */
[----:B------:R-:W-:Y:S02]  /*0f10*/  PRMT R4, R2, 0x7772, RZ ;  /* 0x0000777202047816 */ /* 0x000fe400000000ff */
[----:B------:R-:W-:Y:S02]  /*0f20*/  ISETP.NE.AND P6, PT, R8, RZ, PT ;  /* 0x000000ff0800720c */ /* 0x000fe40003fc5270 */
[----:B------:R-:W-:Y:S02]  /*0f30*/  PRMT R2, R2, 0x7773, RZ ;  /* 0x0000777302027816 */ /* 0x000fe400000000ff */
[----:B------:R-:W-:Y:S02]  /*0f40*/  ISETP.NE.AND P4, PT, R5, RZ, P4 ;  /* 0x000000ff0500720c */ /* 0x000fe40002785270 */
[----:B------:R-:W-:Y:S02]  /*0f50*/  ISETP.NE.AND P5, PT, R4, RZ, P5 ;  /* 0x000000ff0400720c */ /* 0x000fe40002fa5270 */
[----:B------:R-:W-:-:S02]  /*0f60*/  ISETP.NE.AND P6, PT, R2, RZ, P6 ;  /* 0x000000ff0200720c */ /* 0x000fc400037c5270 */
[C---:B------:R-:W-:Y:S02]  /*0f70*/  PRMT R5, R3.reuse, 0x7770, RZ ;  /* 0x0000777003057816 */ /* 0x040fe400000000ff */
[C---:B------:R-:W-:Y:S02]  /*0f80*/  PRMT R4, R3.reuse, 0x7771, RZ ;  /* 0x0000777103047816 */ /* 0x040fe400000000ff */
[----:B------:R-:W-:Y:S02]  /*0f90*/  PRMT R2, R3, 0x7772, RZ ;  /* 0x0000777203027816 */ /* 0x000fe400000000ff */
[----:B------:R-:W-:Y:S02]  /*0fa0*/  ISETP.NE.AND P2, PT, R7, RZ, PT ;  /* 0x000000ff0700720c */ /* 0x000fe40003f45270 */
[----:B------:R-:W-:Y:S02]  /*0fb0*/  PRMT R3, R3, 0x7773, RZ ;  /* 0x0000777303037816 */ /* 0x000fe400000000ff */
[----:B------:R-:W-:-:S02]  /*0fc0*/  ISETP.NE.AND P0, PT, R5, RZ, P0 ;  /* 0x000000ff0500720c */ /* 0x000fc40000705270 */
[----:B------:R-:W-:Y:S02]  /*0fd0*/  ISETP.NE.AND P1, PT, R4, RZ, P1 ;  /* 0x000000ff0400720c */ /* 0x000fe40000f25270 */
[----:B------:R-:W-:Y:S01]  /*0fe0*/  ISETP.NE.AND P2, PT, R2, RZ, P2 ;  /* 0x000000ff0200720c */ /* 0x000fe20001745270 */
[----:B------:R-:W-:Y:S01]  /*0ff0*/  IMAD.U32 R2, RZ, RZ, UR6 ;  /* 0x00000006ff027e24 */ /* 0x000fe2000f8e00ff */
[----:B------:R-:W-:Y:S01]  /*1000*/  ISETP.NE.AND P3, PT, R3, RZ, P3 ;  /* 0x000000ff0300720c */ /* 0x000fe20001f65270 */
        /* <DEDUP_REMOVED lines=17> */
.L_x_18665:
        /* <DEDUP_REMOVED lines=14> */
.L_x_26298:


//--------------------- .text._ZN2at6native18elementwise_kernelILi128ELi4EZNS0_15gpu_kernel_implINS0_13AUnaryFunctorIsssNS0_17BitwiseAndFunctorIsEEEEEEvRNS_18TensorIteratorBaseERKT_EUliE_EEviT1_ --------------------------
	.section	.text._ZN2at6native18elementwise_kernelILi128ELi4EZNS0_15gpu_kernel_implINS0_13AUnaryFunctorIsssNS0_17BitwiseAndFunctorIsEEEEEEvRNS_18TensorIteratorBaseERKT_EUliE_EEviT1_,"ax",@progbits
	.align	128
        .global         _ZN2at6native18elementwise_kernelILi128ELi4EZNS0_15gpu_kernel_implINS0_13AUnaryFunctorIsssNS0_17BitwiseAndFunctorIsEEEEEEvRNS_18TensorIteratorBaseERKT_EUliE_EEviT1_
        .type           _ZN2at6native18elementwise_kernelILi128ELi4EZNS0_15gpu_kernel_implINS0_13AUnaryFunctorIsssNS0_17BitwiseAndFunctorIsEEEEEEvRNS_18TensorIteratorBaseERKT_EUliE_EEviT1_,@function
        .size           _ZN2at6native18elementwise_kernelILi128ELi4EZNS0_15gpu_kernel_implINS0_13AUnaryFunctorIsssNS0_17BitwiseAndFunctorIsEEEEEEvRNS_18TensorIteratorBaseERKT_EUliE_EEviT1_,(.L_x_26299 - _ZN2at6native18elementwise_kernelILi128ELi4EZNS0_15gpu_kernel_implINS0_13AUnaryFunctorIsssNS0_17BitwiseAndFunctorIsEEEEEEvRNS_18TensorIteratorBaseERKT_EUliE_EEviT1_)
        .other          _ZN2at6native18elementwise_kernelILi128ELi4EZNS0_15gpu_kernel_implINS0_13AUnaryFunctorIsssNS0_17BitwiseAndFunctorIsEEEEEEvRNS_18TensorIteratorBaseERKT_EUliE_EEviT1_,@"STO_CUDA_ENTRY STV_DEFAULT"
_ZN2at6native18elementwise_kernelILi128ELi4EZNS0_15gpu_kernel_implINS0_13AUnaryFunctorIsssNS0_17BitwiseAndFunctorIsEEEEEEvRNS_18TensorIteratorBaseERKT_EUliE_EEviT1_:
.text._ZN2at6native18elementwise_kernelILi128ELi4EZNS0_15gpu_kernel_implINS0_13AUnaryFunctorIsssNS0_17BitwiseAndFunctorIsEEEEEEvRNS_18TensorIteratorBaseERKT_EUliE_EEviT1_:
        /* <DEDUP_REMOVED lines=320> */
.L_x_18668:
        /* <DEDUP_REMOVED lines=16> */
.L_x_18672:
[----:B------:R0:W5:Y:S01]  /*1500*/  LDG.E.U8 R0, desc[UR36][R2.64] ;  /* 0x0000002402007981 */ /* 0x000162000c1e1100 */
[----:B------:R-:W-:Y:S05]  /*1510*/  BRA `(.L_x_18674) ;  /* 0x0000000c004c7947 */ /* 0x000fea0003800000 */
.L_x_18671:
        /* <DEDUP_REMOVED lines=8> */
.L_x_18676:
[----:B------:R0:W5:Y:S01]  /*15a0*/  LDG.E.U16 R0, desc[UR36][R2.64] ;  /* 0x0000002402007981 */ /* 0x000162000c1e1500 */
[----:B------:R-:W-:Y:S05]  /*15b0*/  BRA `(.L_x_18674) ;  /* 0x0000000c00247947 */ /* 0x000fea0003800000 */
.L_x_18675:
[----:B------:R0:W5:Y:S01]  /*15c0*/  LDG.E.U16 R0, desc[UR36][R2.64] ;  /* 0x0000002402007981 */ /* 0x000162000c1e1500 */
[----:B------:R-:W-:Y:S05]  /*15d0*/  BRA `(.L_x_18674) ;  /* 0x0000000c001c7947 */ /* 0x000fea0003800000 */
.L_x_18670:
        /* <DEDUP_REMOVED lines=9> */
.L_x_18678:
[----:B------:R-:W2:Y:S02]  /*1670*/  LDG.E.U16 R4, desc[UR36][R2.64] ;  /* 0x0000002402047981 */ /* 0x000ea4000c1e1500 */
[----:B--2---:R-:W-:-:S06]  /*1680*/  HADD2.F32 R4, -RZ, R4.H0_H0 ;  /* 0x20000004ff047230 */ /* 0x004fcc0000004100 */
[----:B------:R-:W0:Y:S02]  /*1690*/  F2I.FTZ.TRUNC.NTZ R4, R4 ;  /* 0x0000000400047305 */ /* 0x000e24000021f100 */
[----:B0-----:R-:W-:Y:S01]  /*16a0*/  PRMT R0, R4, 0x7610, R0 ;  /* 0x0000761004007816 */ /* 0x001fe20000000000 */
[----:B------:R-:W-:Y:S06]  /*16b0*/  BRA `(.L_x_18674) ;  /* 0x0000000800e47947 */ /* 0x000fec0003800000 */
.L_x_18677:
        /* <DEDUP_REMOVED lines=9> */
.L_x_18680:
[----:B------:R-:W2:Y:S02]  /*1750*/  LDG.E.U16 R2, desc[UR36][R2.64] ;  /* 0x0000002402027981 */ /* 0x000ea4000c1e1500 */
[----:B--2---:R-:W-:-:S06]  /*1760*/  HADD2.F32 R4, -RZ, R2.H0_H0 ;  /* 0x20000002ff047230 */ /* 0x004fcc0000004100 */
[----:B------:R-:W0:Y:S02]  /*1770*/  F2I.FTZ.TRUNC.NTZ R4, R4 ;  /* 0x0000000400047305 */ /* 0x000e24000021f100 */
[----:B0-----:R-:W-:Y:S01]  /*1780*/  PRMT R0, R4, 0x7610, R0 ;  /* 0x0000761004007816 */ /* 0x001fe20000000000 */
[----:B------:R-:W-:Y:S06]  /*1790*/  BRA `(.L_x_18674) ;  /* 0x0000000800ac7947 */ /* 0x000fec0003800000 */
.L_x_18679:
[----:B------:R-:W2:Y:S02]  /*17a0*/  LDG.E.64 R2, desc[UR36][R2.64] ;  /* 0x0000002402027981 */ /* 0x000ea4000c1e1b00 */
[----:B--2---:R0:W1:Y:S01]  /*17b0*/  F2I.F64.TRUNC R0, R2 ;  /* 0x0000000200007311 */ /* 0x004062000030d100 */
[----:B------:R-:W-:Y:S05]  /*17c0*/  BRA `(.L_x_18674) ;  /* 0x0000000800a07947 */ /* 0x000fea0003800000 */
.L_x_18669:
        /* <DEDUP_REMOVED lines=12> */
.L_x_18683:
[----:B------:R-:W2:Y:S02]  /*1890*/  LDG.E.64 R2, desc[UR36][R2.64] ;  /* 0x0000002402027981 */ /* 0x000ea4000c1e1b00 */
[----:B--2---:R3:W4:Y:S01]  /*18a0*/  F2I.F64.TRUNC R0, R2 ;  /* 0x0000000200007311 */ /* 0x004722000030d100 */
[----:B------:R-:W-:Y:S05]  /*18b0*/  BRA `(.L_x_18674) ;  /* 0x0000000800647947 */ /* 0x000fea0003800000 */
.L_x_18682:
        /* <DEDUP_REMOVED lines=27> */
.L_x_18685:
        /* <DEDUP_REMOVED lines=14> */
.L_x_18684:
[----:B------:R-:W2:Y:S02]  /*1b50*/  LDG.E.U16 R4, desc[UR36][R2.64] ;  /* 0x0000002402047981 */ /* 0x000ea4000c1e1500 */
[----:B--2---:R-:W-:-:S06]  /*1b60*/  IMAD.U32 R4, R4, 0x10000, RZ ;  /* 0x0001000004047824 */ /* 0x004fcc00078e00ff */
[----:B------:R-:W0:Y:S02]  /*1b70*/  F2I.FTZ.TRUNC.NTZ R4, R4 ;  /* 0x0000000400047305 */ /* 0x000e24000021f100 */
[----:B0-----:R-:W-:Y:S01]  /*1b80*/  PRMT R0, R4, 0x7610, R0 ;  /* 0x0000761004007816 */ /* 0x001fe20000000000 */
[----:B------:R-:W-:Y:S06]  /*1b90*/  BRA `(.L_x_18674) ;  /* 0x0000000400ac7947 */ /* 0x000fec0003800000 */
.L_x_18681:
        /* <DEDUP_REMOVED lines=10> */
.L_x_18688:
        /* <DEDUP_REMOVED lines=21> */
.L_x_18692:
[----:B------:R-:W-:Y:S05]  /*1d90*/  BSYNC.RECONVERGENT B1 ;  /* 0x0000000000017941 */ /* 0x000fea0003800200 */
.L_x_18691:
[----:B------:R-:W-:Y:S02]  /*1da0*/  SHF.L.U32 R0, R0, 0x14, RZ ;  /* 0x0000001400007819 */ /* 0x000fe400000006ff */
[----:B------:R-:W-:-:S04]  /*1db0*/  LEA R2, R2, 0x3b800000, 0x17 ;  /* 0x3b80000002027811 */ /* 0x000fc800078eb8ff */
[----:B------:R-:W-:-:S07]  /*1dc0*/  LOP3.LUT R4, R2, R0, R7, 0xfe, !PT ;  /* 0x0000000002047212 */ /* 0x000fce00078efe07 */
.L_x_18690:
[----:B------:R-:W-:Y:S05]  /*1dd0*/  BSYNC.RECONVERGENT B0 ;  /* 0x0000000000007941 */ /* 0x000fea0003800200 */
.L_x_18689:
[----:B------:R-:W0:Y:S02]  /*1de0*/  F2I.FTZ.TRUNC.NTZ R4, R4 ;  /* 0x0000000400047305 */ /* 0x000e24000021f100 */
[----:B0-----:R-:W-:Y:S01]  /*1df0*/  PRMT R0, R4, 0x7610, R0 ;  /* 0x0000761004007816 */ /* 0x001fe20000000000 */
[----:B------:R-:W-:Y:S06]  /*1e00*/  BRA `(.L_x_18674) ;  /* 0x0000000400107947 */ /* 0x000fec0003800000 */
.L_x_18687:
        /* <DEDUP_REMOVED lines=21> */
.L_x_18696:
[----:B------:R-:W-:Y:S05]  /*1f60*/  BSYNC.RECONVERGENT B1 ;  /* 0x0000000000017941 */ /* 0x000fea0003800200 */
.L_x_18695:
[----:B------:R-:W-:Y:S01]  /*1f70*/  IMAD.SHL.U32 R0, R0, 0x200000, RZ ;  /* 0x0020000000007824 */ /* 0x000fe200078e00ff */
[----:B------:R-:W-:-:S04]  /*1f80*/  LEA R2, R2, 0x37800000, 0x17 ;  /* 0x3780000002027811 */ /* 0x000fc800078eb8ff */
[----:B------:R-:W-:-:S07]  /*1f90*/  LOP3.LUT R4, R2, R0, R7, 0xfe, !PT ;  /* 0x0000000002047212 */ /* 0x000fce00078efe07 */
.L_x_18694:
[----:B------:R-:W-:Y:S05]  /*1fa0*/  BSYNC.RECONVERGENT B0 ;  /* 0x0000000000007941 */ /* 0x000fea0003800200 */
.L_x_18693:
[----:B------:R-:W0:Y:S02]  /*1fb0*/  F2I.FTZ.TRUNC.NTZ R4, R4 ;  /* 0x0000000400047305 */ /* 0x000e24000021f100 */
[----:B0-----:R-:W-:Y:S01]  /*1fc0*/  PRMT R0, R4, 0x7610, R0 ;  /* 0x0000761004007816 */ /* 0x001fe20000000000 */
[----:B------:R-:W-:Y:S06]  /*1fd0*/  BRA `(.L_x_18674) ;  /* 0x00000000009c7947 */ /* 0x000fec0003800000 */
.L_x_18686:
[----:B------:R-:W-:-:S09]  /*1fe0*/  UISETP.NE.AND UP0, UPT, UR4, 0x1c, UPT ;  /* 0x0000001c0400788c */ /* 0x000fd2000bf05270 */
[----:B------:R-:W-:Y:S05]  /*1ff0*/  BRA.U !UP0, `(.L_x_18697) ;  /* 0x0000000108907547 */ /* 0x000fea000b800000 */
[----:B------:R-:W-:-:S09]  /*2000*/  UISETP.NE.AND UP0, UPT, UR4, 0x1d, UPT ;  /* 0x0000001d0400788c */ /* 0x000fd2000bf05270 */
[----:B------:R-:W-:Y:S05]  /*2010*/  BRA.U !UP0, `(.L_x_18698) ;  /* 0x0000000108807547 */ /* 0x000fea000b800000 */
[----:B------:R-:W-:-:S09]  /*2020*/  UISETP.NE.AND UP0, UPT, UR4, 0x2c, UPT ;  /* 0x0000002c0400788c */ /* 0x000fd2000bf05270 */
[----:B------:R-:W-:Y:S05]  /*2030*/  BRA.U !UP0, `(.L_x_18699) ;  /* 0x0000000108487547 */ /* 0x000fea000b800000 */
.L_x_18673:
        /* <DEDUP_REMOVED lines=16> */
.L_x_18700:
[----:B------:R-:W-:Y:S01]  /*2140*/  PRMT R0, RZ, 0x7610, R0 ;  /* 0x00007610ff007816 */ /* 0x000fe20000000000 */
[----:B------:R-:W-:Y:S06]  /*2150*/  BRA `(.L_x_18674) ;  /* 0x00000000003c7947 */ /* 0x000fec0003800000 */
.L_x_18699:
        /* <DEDUP_REMOVED lines=8> */
.L_x_18702:
[----:B------:R-:W-:Y:S05]  /*21e0*/  BSYNC.RECONVERGENT B0 ;  /* 0x0000000000007941 */ /* 0x000fea0003800200 */
.L_x_18701:
[----:B------:R-:W0:Y:S02]  /*21f0*/  F2I.FTZ.TRUNC.NTZ R4, R4 ;  /* 0x0000000400047305 */ /* 0x000e24000021f100 */
[----:B0-----:R-:W-:Y:S01]  /*2200*/  PRMT R0, R4, 0x7610, R0 ;  /* 0x0000761004007816 */ /* 0x001fe20000000000 */
[----:B------:R-:W-:Y:S06]  /*2210*/  BRA `(.L_x_18674) ;  /* 0x00000000000c7947 */ /* 0x000fec0003800000 */
.L_x_18698:
[----:B------:R2:W5:Y:S01]  /*2220*/  LDG.E.U16 R0, desc[UR36][R2.64] ;  /* 0x0000002402007981 */ /* 0x000562000c1e1500 */
[----:B------:R-:W-:Y:S05]  /*2230*/  BRA `(.L_x_18674) ;  /* 0x0000000000047947 */ /* 0x000fea0003800000 */
.L_x_18697:
[----:B------:R1:W5:Y:S02]  /*2240*/  LDG.E.U16 R0, desc[UR36][R2.64] ;  /* 0x0000002402007981 */ /* 0x000364000c1e1500 */
.L_x_18674:
        /* <DEDUP_REMOVED lines=17> */
.L_x_18706:
[----:B------:R3:W-:Y:S01]  /*2360*/  STG.E.U8 desc[UR36][R2.64], R9 ;  /* 0x0000000902007986 */ /* 0x0007e2000c101124 */
[----:B------:R-:W-:Y:S05]  /*2370*/  BRA `(.L_x_18708) ;  /* 0x0000000c00507947 */ /* 0x000fea0003800000 */
.L_x_18705:
        /* <DEDUP_REMOVED lines=10> */
.L_x_18710:
[----:B------:R-:W-:-:S05]  /*2420*/  PRMT R5, R9, 0x9910, RZ ;  /* 0x0000991009057816 */ /* 0x000fca00000000ff */
[----:B------:R1:W-:Y:S01]  /*2430*/  STG.E desc[UR36][R2.64], R5 ;  /* 0x0000000502007986 */ /* 0x0003e2000c101924 */
[----:B------:R-:W-:Y:S05]  /*2440*/  BRA `(.L_x_18708) ;  /* 0x0000000c001c7947 */ /* 0x000fea0003800000 */
.L_x_18709:
[----:B------:R2:W-:Y:S01]  /*2450*/  STG.E.U16 desc[UR36][R2.64], R9 ;  /* 0x0000000902007986 */ /* 0x0005e2000c101524 */
[----:B------:R-:W-:Y:S05]  /*2460*/  BRA `(.L_x_18708) ;  /* 0x0000000c00147947 */ /* 0x000fea0003800000 */
.L_x_18704:
        /* <DEDUP_REMOVED lines=9> */
.L_x_18712:
[----:B------:R-:W0:Y:S02]  /*2500*/  I2F.S16 R0, R9 ;  /* 0x0000000900007306 */ /* 0x000e240000101400 */
[----:B0-----:R-:W-:-:S05]  /*2510*/  F2FP.F16.F32.PACK_AB R0, RZ, R0 ;  /* 0x00000000ff00723e */ /* 0x001fca00000000ff */
[----:B------:R0:W-:Y:S01]  /*2520*/  STG.E.U16 desc[UR36][R2.64], R0 ;  /* 0x0000000002007986 */ /* 0x0001e2000c101524 */
[----:B------:R-:W-:Y:S05]  /*2530*/  BRA `(.L_x_18708) ;  /* 0x0000000800e07947 */ /* 0x000fea0003800000 */
.L_x_18711:
        /* <DEDUP_REMOVED lines=10> */
.L_x_18714:
[----:B------:R-:W0:Y:S02]  /*25e0*/  I2F.S16 R9, R9 ;  /* 0x0000000900097306 */ /* 0x000e240000101400 */
[----:B0-----:R-:W-:-:S04]  /*25f0*/  F2FP.F16.F32.PACK_AB R5, RZ, R9 ;  /* 0x00000009ff05723e */ /* 0x001fc800000000ff */
[----:B------:R-:W-:-:S05]  /*2600*/  PRMT R5, R5, 0x5410, RZ ;  /* 0x0000541005057816 */ /* 0x000fca00000000ff */
[----:B------:R0:W-:Y:S01]  /*2610*/  STG.E desc[UR36][R2.64], R5 ;  /* 0x0000000502007986 */ /* 0x0001e2000c101924 */
[----:B------:R-:W-:Y:S05]  /*2620*/  BRA `(.L_x_18708) ;  /* 0x0000000800a47947 */ /* 0x000fea0003800000 */
.L_x_18713:
[----:B------:R-:W0:Y:S02]  /*2630*/  I2F.F64.S16 R4, R9 ;  /* 0x0000000900047312 */ /* 0x000e240000101c00 */
[----:B0-----:R0:W-:Y:S01]  /*2640*/  STG.E.64 desc[UR36][R2.64], R4 ;  /* 0x0000000402007986 */ /* 0x0011e2000c101b24 */
[----:B------:R-:W-:Y:S05]  /*2650*/  BRA `(.L_x_18708) ;  /* 0x0000000800987947 */ /* 0x000fea0003800000 */
.L_x_18703:
        /* <DEDUP_REMOVED lines=13> */
.L_x_18717:
[----:B------:R-:W0:Y:S01]  /*2730*/  I2F.F64.S16 R4, R9 ;  /* 0x0000000900047312 */ /* 0x000e220000101c00 */
[----:B------:R-:W-:-:S05]  /*2740*/  CS2R R6, SRZ ;  /* 0x0000000000067805 */ /* 0x000fca000001ff00 */
[----:B0-----:R0:W-:Y:S01]  /*2750*/  STG.E.128 desc[UR36][R2.64], R4 ;  /* 0x0000000402007986 */ /* 0x0011e2000c101d24 */
[----:B------:R-:W-:Y:S05]  /*2760*/  BRA `(.L_x_18708) ;  /* 0x0000000800547947 */ /* 0x000fea0003800000 */
.L_x_18716:
        /* <DEDUP_REMOVED lines=19> */
.L_x_18721:
[----:B------:R-:W-:Y:S05]  /*28a0*/  BSYNC.RECONVERGENT B0 ;  /* 0x0000000000007941 */ /* 0x000fea0003800200 */
.L_x_18720:
[----:B------:R-:W-:-:S05]  /*28b0*/  LOP3.LUT R5, R0, 0x80, R5, 0xf8, !PT ;  /* 0x0000008000057812 */ /* 0x000fca00078ef805 */
[----:B------:R0:W-:Y:S01]  /*28c0*/  STG.E.U8 desc[UR36][R2.64], R5 ;  /* 0x0000000502007986 */ /* 0x0001e2000c101124 */
[----:B------:R-:W-:Y:S05]  /*28d0*/  BRA `(.L_x_18708) ;  /* 0x0000000400f87947 */ /* 0x000fea0003800000 */
.L_x_18719:
        /* <DEDUP_REMOVED lines=15> */
.L_x_18723:
[----:B------:R-:W-:Y:S05]  /*29d0*/  BSYNC.RECONVERGENT B0 ;  /* 0x0000000000007941 */ /* 0x000fea0003800200 */
.L_x_18722:
[----:B------:R-:W-:-:S05]  /*29e0*/  LOP3.LUT R5, R0, 0x80, R5, 0xf8, !PT ;  /* 0x0000008000057812 */ /* 0x000fca00078ef805 */
[----:B------:R0:W-:Y:S01]  /*29f0*/  STG.E.U8 desc[UR36][R2.64], R5 ;  /* 0x0000000502007986 */ /* 0x0001e2000c101124 */
[----:B------:R-:W-:Y:S05]  /*2a00*/  BRA `(.L_x_18708) ;  /* 0x0000000400ac7947 */ /* 0x000fea0003800000 */
.L_x_18718:
[----:B------:R-:W0:Y:S02]  /*2a10*/  I2F.S16 R0, R9 ;  /* 0x0000000900007306 */ /* 0x000e240000101400 */
[----:B0-----:R-:W-:-:S05]  /*2a20*/  F2FP.BF16.F32.PACK_AB R0, RZ, R0 ;  /* 0x00000000ff00723e */ /* 0x001fca00000010ff */
[----:B------:R0:W-:Y:S01]  /*2a30*/  STG.E.U16 desc[UR36][R2.64], R0 ;  /* 0x0000000002007986 */ /* 0x0001e2000c101524 */
[----:B------:R-:W-:Y:S05]  /*2a40*/  BRA `(.L_x_18708) ;  /* 0x00000004009c7947 */ /* 0x000fea0003800000 */
.L_x_18715:
        /* <DEDUP_REMOVED lines=10> */
.L_x_18726:
        /* <DEDUP_REMOVED lines=13> */
.L_x_18729:
[----:B------:R-:W-:-:S04]  /*2bc0*/  SHF.R.U32.HI R0, RZ, 0x14, R5 ;  /* 0x00000014ff007819 */ /* 0x000fc80000011605 */
[----:B------:R-:W-:-:S04]  /*2bd0*/  LOP3.LUT R0, R0, 0x1, RZ, 0xc0, !PT ;  /* 0x0000000100007812 */ /* 0x000fc800078ec0ff */
[----:B------:R-:W-:-:S04]  /*2be0*/  IADD3 R0, PT, PT, R5, 0x487ffff, R0 ;  /* 0x0487ffff05007810 */ /* 0x000fc80007ffe000 */
[----:B------:R-:W-:-:S04]  /*2bf0*/  SHF.R.U32.HI R0, RZ, 0x14, R0 ;  /* 0x00000014ff007819 */ /* 0x000fc80000011600 */
[----:B------:R-:W-:-:S07]  /*2c00*/  LOP3.LUT R4, R0, 0xff, RZ, 0xc0, !PT ;  /* 0x000000ff00047812 */ /* 0x000fce00078ec0ff */
.L_x_18730:
[----:B------:R-:W-:-:S04]  /*2c10*/  SHF.R.U32.HI R5, RZ, 0x18, R5 ;  /* 0x00000018ff057819 */ /* 0x000fc80000011605 */
[----:B------:R-:W-:-:S04]  /*2c20*/  LOP3.LUT R4, R4, 0x80, R5, 0xf8, !PT ;  /* 0x0000008004047812 */ /* 0x000fc800078ef805 */
[----:B------:R-:W-:-:S07]  /*2c30*/  PRMT R0, R4, 0x7610, R0 ;  /* 0x0000761004007816 */ /* 0x000fce0000000000 */
.L_x_18728:
[----:B------:R-:W-:Y:S05]  /*2c40*/  BSYNC.RECONVERGENT B0 ;  /* 0x0000000000007941 */ /* 0x000fea0003800200 */
.L_x_18727:
[----:B------:R0:W-:Y:S01]  /*2c50*/  STG.E.U8 desc[UR36][R2.64], R0 ;  /* 0x0000000002007986 */ /* 0x0001e2000c101124 */
[----:B------:R-:W-:Y:S05]  /*2c60*/  BRA `(.L_x_18708) ;  /* 0x0000000400147947 */ /* 0x000fea0003800000 */
.L_x_18725:
        /* <DEDUP_REMOVED lines=13> */
.L_x_18733:
[----:B------:R-:W-:-:S04]  /*2d40*/  SHF.R.U32.HI R0, RZ, 0x15, R5 ;  /* 0x00000015ff007819 */ /* 0x000fc80000011605 */
[----:B------:R-:W-:-:S04]  /*2d50*/  LOP3.LUT R0, R0, 0x1, RZ, 0xc0, !PT ;  /* 0x0000000100007812 */ /* 0x000fc800078ec0ff */
[----:B------:R-:W-:-:S04]  /*2d60*/  IADD3 R0, PT, PT, R5, 0x88fffff, R0 ;  /* 0x088fffff05007810 */ /* 0x000fc80007ffe000 */
[----:B------:R-:W-:-:S04]  /*2d70*/  SHF.R.U32.HI R0, RZ, 0x15, R0 ;  /* 0x00000015ff007819 */ /* 0x000fc80000011600 */
[----:B------:R-:W-:-:S07]  /*2d80*/  LOP3.LUT R4, R0, 0xff, RZ, 0xc0, !PT ;  /* 0x000000ff00047812 */ /* 0x000fce00078ec0ff */
.L_x_18734:
[----:B------:R-:W-:-:S04]  /*2d90*/  SHF.R.U32.HI R5, RZ, 0x18, R5 ;  /* 0x00000018ff057819 */ /* 0x000fc80000011605 */
[----:B------:R-:W-:-:S04]  /*2da0*/  LOP3.LUT R4, R4, 0x80, R5, 0xf8, !PT ;  /* 0x0000008004047812 */ /* 0x000fc800078ef805 */
[----:B------:R-:W-:-:S07]  /*2db0*/  PRMT R0, R4, 0x7610, R0 ;  /* 0x0000761004007816 */ /* 0x000fce0000000000 */
.L_x_18732:
[----:B------:R-:W-:Y:S05]  /*2dc0*/  BSYNC.RECONVERGENT B0 ;  /* 0x0000000000007941 */ /* 0x000fea0003800200 */
.L_x_18731:
[----:B------:R0:W-:Y:S01]  /*2dd0*/  STG.E.U8 desc[UR36][R2.64], R0 ;  /* 0x0000000002007986 */ /* 0x0001e2000c101124 */
[----:B------:R-:W-:Y:S05]  /*2de0*/  BRA `(.L_x_18708) ;  /* 0x0000000000b47947 */ /* 0x000fea0003800000 */
.L_x_18724:
[----:B------:R-:W-:-:S09]  /*2df0*/  UISETP.NE.AND UP0, UPT, UR4, 0x1c, UPT ;  /* 0x0000001c0400788c */ /* 0x000fd2000bf05270 */
[----:B------:R-:W-:Y:S05]  /*2e00*/  BRA.U !UP0, `(.L_x_18735) ;  /* 0x0000000108a47547 */ /* 0x000fea000b800000 */
[----:B------:R-:W-:-:S09]  /*2e10*/  UISETP.NE.AND UP0, UPT, UR4, 0x1d, UPT ;  /* 0x0000001d0400788c */ /* 0x000fd2000bf05270 */
[----:B------:R-:W-:Y:S05]  /*2e20*/  BRA.U !UP0, `(.L_x_18736) ;  /* 0x00000001088c7547 */ /* 0x000fea000b800000 */
[----:B------:R-:W-:-:S09]  /*2e30*/  UISETP.NE.AND UP0, UPT, UR4, 0x2c, UPT ;  /* 0x0000002c0400788c */ /* 0x000fd2000bf05270 */
[----:B------:R-:W-:Y:S05]  /*2e40*/  BRA.U !UP0, `(.L_x_18737) ;  /* 0x0000000108447547 */ /* 0x000fea000b800000 */
.L_x_18707:
        /* <DEDUP_REMOVED lines=16> */
.L_x_18738:
[----:B------:R-:W-:Y:S05]  /*2f50*/  BRA `(.L_x_18708) ;  /* 0x0000000000587947 */ /* 0x000fea0003800000 */
.L_x_18737:
        /* <DEDUP_REMOVED lines=16> */
.L_x_18736:
[----:B------:R-:W-:-:S04]  /*3060*/  PRMT R4, R9, 0x9910, RZ ;  /* 0x0000991009047816 */ /* 0x000fc800000000ff */
[----:B------:R-:W-:-:S05]  /*3070*/  SHF.R.S32.HI R5, RZ, 0x1f, R4 ;  /* 0x0000001fff057819 */ /* 0x000fca0000011404 */
[----:B------:R0:W-:Y:S01]  /*3080*/  STG.E.64 desc[UR36][R2.64], R4 ;  /* 0x0000000402007986 */ /* 0x0001e2000c101b24 */
[----:B------:R-:W-:Y:S05]  /*3090*/  BRA `(.L_x_18708) ;  /* 0x0000000000087947 */ /* 0x000fea0003800000 */
.L_x_18735:
[----:B------:R-:W-:-:S05]  /*30a0*/  PRMT R5, R9, 0x9910, RZ ;  /* 0x0000991009057816 */ /* 0x000fca00000000ff */
[----:B------:R0:W-:Y:S02]  /*30b0*/  STG.E desc[UR36][R2.64], R5 ;  /* 0x0000000502007986 */ /* 0x0001e4000c101924 */
.L_x_18708:
[----:B------:R-:W-:-:S07]  /*30c0*/  VIADD R17, R17, 0x80 ;  /* 0x0000008011117836 */ /* 0x000fce0000000000 */
.L_x_18667:
[----:B------:R-:W-:Y:S05]  /*30d0*/  BSYNC.RECONVERGENT B6 ;  /* 0x0000000000067941 */ /* 0x000fea0003800200 */
.L_x_18666:
        /* <DEDUP_REMOVED lines=307> */
.L_x_18741:
        /* <DEDUP_REMOVED lines=16> */
.L_x_18745:
[----:B------:R1:W5:Y:S01]  /*4510*/  LDG.E.U8 R0, desc[UR36][R2.64] ;  /* 0x0000002402007981 */ /* 0x000362000c1e1100 */
[----:B------:R-:W-:Y:S05]  /*4520*/  BRA `(.L_x_18747) ;  /* 0x0000000c004c7947 */ /* 0x000fea0003800000 */
.L_x_18744:
        /* <DEDUP_REMOVED lines=8> */
.L_x_18749:
[----:B------:R3:W5:Y:S01]  /*45b0*/  LDG.E.U16 R0, desc[UR36][R2.64] ;  /* 0x0000002402007981 */ /* 0x000762000c1e1500 */
[----:B------:R-:W-:Y:S05]  /*45c0*/  BRA `(.L_x_18747) ;  /* 0x0000000c00247947 */ /* 0x000fea0003800000 */
.L_x_18748:
[----:B------:R2:W5:Y:S01]  /*45d0*/  LDG.E.U16 R0, desc[UR36][R2.64] ;  /* 0x0000002402007981 */ /* 0x000562000c1e1500 */
[----:B------:R-:W-:Y:S05]  /*45e0*/  BRA `(.L_x_18747) ;  /* 0x0000000c001c7947 */ /* 0x000fea0003800000 */
.L_x_18743:
        /* <DEDUP_REMOVED lines=9> */
.L_x_18751:
[----:B------:R-:W2:Y:S02]  /*4680*/  LDG.E.U16 R4, desc[UR36][R2.64] ;  /* 0x0000002402047981 */ /* 0x000ea4000c1e1500 */
[----:B--2---:R-:W-:-:S06]  /*4690*/  HADD2.F32 R4, -RZ, R4.H0_H0 ;  /* 0x20000004ff047230 */ /* 0x004fcc0000004100 */
[----:B------:R-:W0:Y:S02]  /*46a0*/  F2I.FTZ.TRUNC.NTZ R4, R4 ;  /* 0x0000000400047305 */ /* 0x000e24000021f100 */
[----:B0-----:R-:W-:Y:S01]  /*46b0*/  PRMT R0, R4, 0x7610, R0 ;  /* 0x0000761004007816 */ /* 0x001fe20000000000 */
[----:B------:R-:W-:Y:S06]  /*46c0*/  BRA `(.L_x_18747) ;  /* 0x0000000800e47947 */ /* 0x000fec0003800000 */
.L_x_18750:
        /* <DEDUP_REMOVED lines=9> */
.L_x_18753:
[----:B------:R-:W2:Y:S02]  /*4760*/  LDG.E.U16 R2, desc[UR36][R2.64] ;  /* 0x0000002402027981 */ /* 0x000ea4000c1e1500 */
[----:B--2---:R-:W-:-:S06]  /*4770*/  HADD2.F32 R4, -RZ, R2.H0_H0 ;  /* 0x20000002ff047230 */ /* 0x004fcc0000004100 */
[----:B------:R-:W0:Y:S02]  /*4780*/  F2I.FTZ.TRUNC.NTZ R4, R4 ;  /* 0x0000000400047305 */ /* 0x000e24000021f100 */
[----:B0-----:R-:W-:Y:S01]  /*4790*/  PRMT R0, R4, 0x7610, R0 ;  /* 0x0000761004007816 */ /* 0x001fe20000000000 */
[----:B------:R-:W-:Y:S06]  /*47a0*/  BRA `(.L_x_18747) ;  /* 0x0000000800ac7947 */ /* 0x000fec0003800000 */
.L_x_18752:
[----:B------:R-:W2:Y:S02]  /*47b0*/  LDG.E.64 R2, desc[UR36][R2.64] ;  /* 0x0000002402027981 */ /* 0x000ea4000c1e1b00 */
[----:B--2---:R0:W1:Y:S01]  /*47c0*/  F2I.F64.TRUNC R0, R2 ;  /* 0x0000000200007311 */ /* 0x004062000030d100 */
[----:B------:R-:W-:Y:S05]  /*47d0*/  BRA `(.L_x_18747) ;  /* 0x0000000800a07947 */ /* 0x000fea0003800000 */
.L_x_18742:
        /* <DEDUP_REMOVED lines=12> */
.L_x_18756:
[----:B------:R-:W2:Y:S02]  /*48a0*/  LDG.E.64 R2, desc[UR36][R2.64] ;  /* 0x0000002402027981 */ /* 0x000ea4000c1e1b00 */
[----:B--2---:R0:W1:Y:S01]  /*48b0*/  F2I.F64.TRUNC R0, R2 ;  /* 0x0000000200007311 */ /* 0x004062000030d100 */
[----:B------:R-:W-:Y:S05]  /*48c0*/  BRA `(.L_x_18747) ;  /* 0x0000000800647947 */ /* 0x000fea0003800000 */
.L_x_18755:
        /* <DEDUP_REMOVED lines=27> */
.L_x_18758:
        /* <DEDUP_REMOVED lines=14> */
.L_x_18757:
[----:B------:R-:W2:Y:S02]  /*4b60*/  LDG.E.U16 R4, desc[UR36][R2.64] ;  /* 0x0000002402047981 */ /* 0x000ea4000c1e1500 */
[----:B--2---:R-:W-:-:S06]  /*4b70*/  SHF.L.U32 R4, R4, 0x10, RZ ;  /* 0x0000001004047819 */ /* 0x004fcc00000006ff */
[----:B------:R-:W0:Y:S02]  /*4b80*/  F2I.FTZ.TRUNC.NTZ R4, R4 ;  /* 0x0000000400047305 */ /* 0x000e24000021f100 */
[----:B0-----:R-:W-:Y:S01]  /*4b90*/  PRMT R0, R4, 0x7610, R0 ;  /* 0x0000761004007816 */ /* 0x001fe20000000000 */
[----:B------:R-:W-:Y:S06]  /*4ba0*/  BRA `(.L_x_18747) ;  /* 0x0000000400ac7947 */ /* 0x000fec0003800000 */
.L_x_18754:
        /* <DEDUP_REMOVED lines=10> */
.L_x_18761:
        /* <DEDUP_REMOVED lines=21> */
.L_x_18765:
[----:B------:R-:W-:Y:S05]  /*4da0*/  BSYNC.RECONVERGENT B1 ;  /* 0x0000000000017941 */ /* 0x000fea0003800200 */
.L_x_18764:
[----:B------:R-:W-:Y:S01]  /*4db0*/  IMAD.SHL.U32 R0, R0, 0x100000, RZ ;  /* 0x0010000000007824 */ /* 0x000fe200078e00ff */
[----:B------:R-:W-:-:S04]  /*4dc0*/  LEA R2, R2, 0x3b800000, 0x17 ;  /* 0x3b80000002027811 */ /* 0x000fc800078eb8ff */
[----:B------:R-:W-:-:S07]  /*4dd0*/  LOP3.LUT R4, R2, R0, R7, 0xfe, !PT ;  /* 0x0000000002047212 */ /* 0x000fce00078efe07 */
.L_x_18763:
[----:B------:R-:W-:Y:S05]  /*4de0*/  BSYNC.RECONVERGENT B0 ;  /* 0x0000000000007941 */ /* 0x000fea0003800200 */
.L_x_18762:
[----:B------:R-:W0:Y:S02]  /*4df0*/  F2I.FTZ.TRUNC.NTZ R4, R4 ;  /* 0x0000000400047305 */ /* 0x000e24000021f100 */
[----:B0-----:R-:W-:Y:S01]  /*4e00*/  PRMT R0, R4, 0x7610, R0 ;  /* 0x0000761004007816 */ /* 0x001fe20000000000 */
[----:B------:R-:W-:Y:S06]  /*4e10*/  BRA `(.L_x_18747) ;  /* 0x0000000400107947 */ /* 0x000fec0003800000 */
.L_x_18760:
        /* <DEDUP_REMOVED lines=21> */
.L_x_18769:
[----:B------:R-:W-:Y:S05]  /*4f70*/  BSYNC.RECONVERGENT B1 ;  /* 0x0000000000017941 */ /* 0x000fea0003800200 */
.L_x_18768:
[----:B------:R-:W-:Y:S01]  /*4f80*/  IMAD.SHL.U32 R0, R0, 0x200000, RZ ;  /* 0x0020000000007824 */ /* 0x000fe200078e00ff */
[----:B------:R-:W-:-:S04]  /*4f90*/  LEA R2, R2, 0x37800000, 0x17 ;  /* 0x3780000002027811 */ /* 0x000fc800078eb8ff */
[----:B------:R-:W-:-:S07]  /*4fa0*/  LOP3.LUT R4, R2, R0, R7, 0xfe, !PT ;  /* 0x0000000002047212 */ /* 0x000fce00078efe07 */
.L_x_18767:
[----:B------:R-:W-:Y:S05]  /*4fb0*/  BSYNC.RECONVERGENT B0 ;  /* 0x0000000000007941 */ /* 0x000fea0003800200 */
.L_x_18766:
[----:B------:R-:W0:Y:S02]  /*4fc0*/  F2I.FTZ.TRUNC.NTZ R4, R4 ;  /* 0x0000000400047305 */ /* 0x000e24000021f100 */
[----:B0-----:R-:W-:Y:S01]  /*4fd0*/  PRMT R0, R4, 0x7610, R0 ;  /* 0x0000761004007816 */ /* 0x001fe20000000000 */
[----:B------:R-:W-:Y:S06]  /*4fe0*/  BRA `(.L_x_18747) ;  /* 0x00000000009c7947 */ /* 0x000fec0003800000 */
.L_x_18759:
        /* <DEDUP_REMOVED lines=14> */
.L_x_18773:
[----:B------:R-:W-:Y:S05]  /*50d0*/  BSYNC.RECONVERGENT B0 ;  /* 0x0000000000007941 */ /* 0x000fea0003800200 */
.L_x_18772:
[----:B------:R-:W0:Y:S02]  /*50e0*/  F2I.FTZ.TRUNC.NTZ R4, R4 ;  /* 0x0000000400047305 */ /* 0x000e24000021f100 */
[----:B0-----:R-:W-:Y:S01]  /*50f0*/  PRMT R0, R4, 0x7610, R0 ;  /* 0x0000761004007816 */ /* 0x001fe20000000000 */
[----:B------:R-:W-:Y:S06]  /*5100*/  BRA `(.L_x_18747) ;  /* 0x0000000000547947 */ /* 0x000fec0003800000 */
.L_x_18746:
        /* <DEDUP_REMOVED lines=16> */
.L_x_18774:
[----:B------:R-:W-:Y:S01]  /*5210*/  PRMT R0, RZ, 0x7610, R0 ;  /* 0x00007610ff007816 */ /* 0x000fe20000000000 */
[----:B------:R-:W-:Y:S06]  /*5220*/  BRA `(.L_x_18747) ;  /* 0x00000000000c7947 */ /* 0x000fec0003800000 */
.L_x_18771:
[----:B------:R0:W5:Y:S01]  /*5230*/  LDG.E.U16 R0, desc[UR36][R2.64] ;  /* 0x0000002402007981 */ /* 0x000162000c1e1500 */
[----:B------:R-:W-:Y:S05]  /*5240*/  BRA `(.L_x_18747) ;  /* 0x0000000000047947 */ /* 0x000fea0003800000 */
.L_x_18770:
[----:B------:R0:W5:Y:S02]  /*5250*/  LDG.E.U16 R0, desc[UR36][R2.64] ;  /* 0x0000002402007981 */ /* 0x000164000c1e1500 */
.L_x_18747:
        /* <DEDUP_REMOVED lines=17> */
.L_x_18778:
[----:B------:R0:W-:Y:S01]  /*5370*/  STG.E.U8 desc[UR36][R2.64], R9 ;  /* 0x0000000902007986 */ /* 0x0001e2000c101124 */
[----:B------:R-:W-:Y:S05]  /*5380*/  BRA `(.L_x_18780) ;  /* 0x0000000c004c7947 */ /* 0x000fea0003800000 */
.L_x_18777:
        /* <DEDUP_REMOVED lines=10> */
.L_x_18782:
[----:B------:R-:W-:-:S05]  /*5430*/  PRMT R5, R9, 0x9910, RZ ;  /* 0x0000991009057816 */ /* 0x000fca00000000ff */
[----:B------:R0:W-:Y:S01]  /*5440*/  STG.E desc[UR36][R2.64], R5 ;  /* 0x0000000502007986 */ /* 0x0001e2000c101924 */
[----:B------:R-:W-:Y:S05]  /*5450*/  BRA `(.L_x_18780) ;  /* 0x0000000c00187947 */ /* 0x000fea0003800000 */
.L_x_18781:
[----:B------:R0:W-:Y:S01]  /*5460*/  STG.E.U16 desc[UR36][R2.64], R9 ;  /* 0x0000000902007986 */ /* 0x0001e2000c101524 */
[----:B------:R-:W-:Y:S05]  /*5470*/  BRA `(.L_x_18780) ;  /* 0x0000000c00107947 */ /* 0x000fea0003800000 */
.L_x_18776:
        /* <DEDUP_REMOVED lines=9> */
.L_x_18784:
[----:B------:R-:W0:Y:S02]  /*5510*/  I2F.S16 R0, R9 ;  /* 0x0000000900007306 */ /* 0x000e240000101400 */
[----:B0-----:R-:W-:-:S05]  /*5520*/  F2FP.F16.F32.PACK_AB R0, RZ, R0 ;  /* 0x00000000ff00723e */ /* 0x001fca00000000ff */
[----:B------:R0:W-:Y:S01]  /*5530*/  STG.E.U16 desc[UR36][R2.64], R0 ;  /* 0x0000000002007986 */ /* 0x0001e2000c101524 */
[----:B------:R-:W-:Y:S05]  /*5540*/  BRA `(.L_x_18780) ;  /* 0x0000000800dc7947 */ /* 0x000fea0003800000 */
.L_x_18783:
        /* <DEDUP_REMOVED lines=10> */
.L_x_18786:
[----:B------:R-:W0:Y:S02]  /*55f0*/  I2F.S16 R9, R9 ;  /* 0x0000000900097306 */ /* 0x000e240000101400 */
[----:B0-----:R-:W-:-:S04]  /*5600*/  F2FP.F16.F32.PACK_AB R5, RZ, R9 ;  /* 0x00000009ff05723e */ /* 0x001fc800000000ff */
[----:B------:R-:W-:-:S05]  /*5610*/  PRMT R5, R5, 0x5410, RZ ;  /* 0x0000541005057816 */ /* 0x000fca00000000ff */
[----:B------:R0:W-:Y:S01]  /*5620*/  STG.E desc[UR36][R2.64], R5 ;  /* 0x0000000502007986 */ /* 0x0001e2000c101924 */
[----:B------:R-:W-:Y:S05]  /*5630*/  BRA `(.L_x_18780) ;  /* 0x0000000800a07947 */ /* 0x000fea0003800000 */
.L_x_18785:
[----:B------:R-:W0:Y:S02]  /*5640*/  I2F.F64.S16 R4, R9 ;  /* 0x0000000900047312 */ /* 0x000e240000101c00 */
[----:B0-----:R0:W-:Y:S01]  /*5650*/  STG.E.64 desc[UR36][R2.64], R4 ;  /* 0x0000000402007986 */ /* 0x0011e2000c101b24 */
[----:B------:R-:W-:Y:S05]  /*5660*/  BRA `(.L_x_18780) ;  /* 0x0000000800947947 */ /* 0x000fea0003800000 */
.L_x_18775:
        /* <DEDUP_REMOVED lines=12> */
.L_x_18790:
        /* <DEDUP_REMOVED lines=18> */
.L_x_18793:
[----:B------:R-:W-:-:S04]  /*5850*/  SHF.R.U32.HI R5, RZ, 0x18, R5 ;  /* 0x00000018ff057819 */ /* 0x000fc80000011605 */
[----:B------:R-:W-:-:S07]  /*5860*/  LOP3.LUT R0, R0, 0x80, R5, 0xf8, !PT ;  /* 0x0000008000007812 */ /* 0x000fce00078ef805 */
.L_x_18792:
[----:B------:R-:W-:Y:S05]  /*5870*/  BSYNC.RECONVERGENT B0 ;  /* 0x0000000000007941 */ /* 0x000fea0003800200 */
.L_x_18791:
[----:B------:R0:W-:Y:S01]  /*5880*/  STG.E.U8 desc[UR36][R2.64], R0 ;  /* 0x0000000002007986 */ /* 0x0001e2000c101124 */
[----:B------:R-:W-:Y:S05]  /*5890*/  BRA `(.L_x_18780) ;  /* 0x0000000800087947 */ /* 0x000fea0003800000 */
.L_x_18789:
        /* <DEDUP_REMOVED lines=18> */
.L_x_18796:
[----:B------:R-:W-:-:S04]  /*59c0*/  SHF.R.U32.HI R5, RZ, 0x18, R5 ;  /* 0x00000018ff057819 */ /* 0x000fc80000011605 */
[----:B------:R-:W-:-:S07]  /*59d0*/  LOP3.LUT R0, R0, 0x80, R5, 0xf8, !PT ;  /* 0x0000008000007812 */ /* 0x000fce00078ef805 */
.L_x_18795:
[----:B------:R-:W-:Y:S05]  /*59e0*/  BSYNC.RECONVERGENT B0 ;  /* 0x0000000000007941 */ /* 0x000fea0003800200 */
.L_x_18794:
[----:B------:R0:W-:Y:S01]  /*59f0*/  STG.E.U8 desc[UR36][R2.64], R0 ;  /* 0x0000000002007986 */ /* 0x0001e2000c101124 */
[----:B------:R-:W-:Y:S05]  /*5a00*/  BRA `(.L_x_18780) ;  /* 0x0000000400ac7947 */ /* 0x000fea0003800000 */
.L_x_18788:
        /* <DEDUP_REMOVED lines=22> */
.L_x_18798:
[----:B------:R-:W-:-:S04]  /*5b70*/  PRMT R4, R9, 0x9910, RZ ;  /* 0x0000991009047816 */ /* 0x000fc800000000ff */
[----:B------:R-:W-:-:S05]  /*5b80*/  SHF.R.S32.HI R5, RZ, 0x1f, R4 ;  /* 0x0000001fff057819 */ /* 0x000fca0000011404 */
[----:B------:R0:W-:Y:S01]  /*5b90*/  STG.E.64 desc[UR36][R2.64], R4 ;  /* 0x0000000402007986 */ /* 0x0001e2000c101b24 */
[----:B------:R-:W-:Y:S05]  /*5ba0*/  BRA `(.L_x_18780) ;  /* 0x0000000400447947 */ /* 0x000fea0003800000 */
.L_x_18797:
[----:B------:R-:W-:-:S05]  /*5bb0*/  PRMT R5, R9, 0x9910, RZ ;  /* 0x0000991009057816 */ /* 0x000fca00000000ff */
[----:B------:R0:W-:Y:S01]  /*5bc0*/  STG.E desc[UR36][R2.64], R5 ;  /* 0x0000000502007986 */ /* 0x0001e2000c101924 */
[----:B------:R-:W-:Y:S05]  /*5bd0*/  BRA `(.L_x_18780) ;  /* 0x0000000400387947 */ /* 0x000fea0003800000 */
.L_x_18787:
        /* <DEDUP_REMOVED lines=11> */
.L_x_18800:
[----:B------:R-:W0:Y:S01]  /*5c90*/  I2F.F64.S16 R4, R9 ;  /* 0x0000000900047312 */ /* 0x000e220000101c00 */
[----:B------:R-:W-:-:S05]  /*5ca0*/  CS2R R6, SRZ ;  /* 0x0000000000067805 */ /* 0x000fca000001ff00 */
[----:B0-----:R4:W-:Y:S01]  /*5cb0*/  STG.E.128 desc[UR36][R2.64], R4 ;  /* 0x0000000402007986 */ /* 0x0019e2000c101d24 */
[----:B------:R-:W-:Y:S05]  /*5cc0*/  BRA `(.L_x_18780) ;  /* 0x0000000000fc7947 */ /* 0x000fea0003800000 */
.L_x_18799:
[----:B------:R-:W-:-:S09]  /*5cd0*/  UISETP.NE.AND UP0, UPT, UR4, 0xf, UPT ;  /* 0x0000000f0400788c */ /* 0x000fd2000bf05270 */
[----:B------:R-:W-:Y:S05]  /*5ce0*/  BRA.U !UP0, `(.L_x_18801) ;  /* 0x0000000108e87547 */ /* 0x000fea000b800000 */
[----:B------:R-:W-:-:S09]  /*5cf0*/  UISETP.NE.AND UP0, UPT, UR4, 0x17, UPT ;  /* 0x000000170400788c */ /* 0x000fd2000bf05270 */
[----:B------:R-:W-:Y:S05]  /*5d00*/  BRA.U !UP0, `(.L_x_18802) ;  /* 0x0000000108907547 */ /* 0x000fea000b800000 */
[----:B------:R-:W-:-:S09]  /*5d10*/  UISETP.NE.AND UP0, UPT, UR4, 0x18, UPT ;  /* 0x000000180400788c */ /* 0x000fd2000bf05270 */
[----:B------:R-:W-:Y:S05]  /*5d20*/  BRA.U !UP0, `(.L_x_18803) ;  /* 0x0000000108447547 */ /* 0x000fea000b800000 */
.L_x_18779:
        /* <DEDUP_REMOVED lines=16> */
.L_x_18804:
[----:B------:R-:W-:Y:S05]  /*5e30*/  BRA `(.L_x_18780) ;  /* 0x0000000000a07947 */ /* 0x000fea0003800000 */
.L_x_18803:
        /* <DEDUP_REMOVED lines=13> */
.L_x_18806:
[----:B------:R-:W-:Y:S05]  /*5f10*/  BSYNC.RECONVERGENT B0 ;  /* 0x0000000000007941 */ /* 0x000fea0003800200 */
.L_x_18805:
[----:B------:R-:W-:-:S05]  /*5f20*/  LOP3.LUT R5, R0, 0x80, R5, 0xf8, !PT ;  /* 0x0000008000057812 */ /* 0x000fca00078ef805 */
[----:B------:R2:W-:Y:S01]  /*5f30*/  STG.E.U8 desc[UR36][R2.64], R5 ;  /* 0x0000000502007986 */ /* 0x0005e2000c101124 */
[----:B------:R-:W-:Y:S05]  /*5f40*/  BRA `(.L_x_18780) ;  /* 0x00000000005c7947 */ /* 0x000fea0003800000 */
.L_x_18802:
        /* <DEDUP_REMOVED lines=12> */
.L_x_18808:
[----:B------:R-:W-:Y:S01]  /*6010*/  IMAD.MOV.U32 R0, RZ, RZ, 0x7f ;  /* 0x0000007fff007424 */ /* 0x000fe200078e00ff */
[----:B------:R-:W-:-:S04]  /*6020*/  ISETP.GT.U32.AND P0, PT, R4, 0x7f800000, PT ;  /* 0x7f8000000400780c */ /* 0x000fc80003f04070 */
[----:B------:R-:W-:-:S09]  /*6030*/  SEL R0, R0, 0x7c, P0 ;  /* 0x0000007c00007807 */ /* 0x000fd20000000000 */
.L_x_18809:
[----:B------:R-:W-:Y:S05]  /*6040*/  BSYNC.RECONVERGENT B0 ;  /* 0x0000000000007941 */ /* 0x000fea0003800200 */
.L_x_18807:
[----:B------:R-:W-:-:S04]  /*6050*/  SHF.R.U32.HI R5, RZ, 0x18, R5 ;  /* 0x00000018ff057819 */ /* 0x000fc80000011605 */
[----:B------:R-:W-:-:S05]  /*6060*/  LOP3.LUT R5, R0, 0x80, R5, 0xf8, !PT ;  /* 0x0000008000057812 */ /* 0x000fca00078ef805 */
[----:B------:R1:W-:Y:S01]  /*6070*/  STG.E.U8 desc[UR36][R2.64], R5 ;  /* 0x0000000502007986 */ /* 0x0003e2000c101124 */
[----:B------:R-:W-:Y:S05]  /*6080*/  BRA `(.L_x_18780) ;  /* 0x00000000000c7947 */ /* 0x000fea0003800000 */
.L_x_18801:
[----:B------:R-:W0:Y:S02]  /*6090*/  I2F.S16 R0, R9 ;  /* 0x0000000900007306 */ /* 0x000e240000101400 */
[----:B0-----:R-:W-:-:S05]  /*60a0*/  F2FP.BF16.F32.PACK_AB R0, RZ, R0 ;  /* 0x00000000ff00723e */ /* 0x001fca00000010ff */
[----:B------:R0:W-:Y:S02]  /*60b0*/  STG.E.U16 desc[UR36][R2.64], R0 ;  /* 0x0000000002007986 */ /* 0x0001e4000c101524 */
.L_x_18780:
[----:B------:R-:W-:-:S07]  /*60c0*/  IADD3 R17, PT, PT, R17, 0x80, RZ ;  /* 0x0000008011117810 */ /* 0x000fce0007ffe0ff */
.L_x_18740:
[----:B------:R-:W-:Y:S05]  /*60d0*/  BSYNC.RECONVERGENT B6 ;  /* 0x0000000000067941 */ /* 0x000fea0003800200 */
.L_x_18739:
        /* <DEDUP_REMOVED lines=307> */
.L_x_18812:
        /* <DEDUP_REMOVED lines=16> */
.L_x_18816:
[----:B------:R0:W5:Y:S01]  /*7510*/  LDG.E.U8 R0, desc[UR36][R2.64] ;  /* 0x0000002402007981 */ /* 0x000162000c1e1100 */
[----:B------:R-:W-:Y:S05]  /*7520*/  BRA `(.L_x_18818) ;  /* 0x0000000c004c7947 */ /* 0x000fea0003800000 */
.L_x_18815:
        /* <DEDUP_REMOVED lines=8> */
.L_x_18820:
[----:B------:R0:W5:Y:S01]  /*75b0*/  LDG.E.U16 R0, desc[UR36][R2.64] ;  /* 0x0000002402007981 */ /* 0x000162000c1e1500 */
[----:B------:R-:W-:Y:S05]  /*75c0*/  BRA `(.L_x_18818) ;  /* 0x0000000c00247947 */ /* 0x000fea0003800000 */
.L_x_18819:
[----:B------:R0:W5:Y:S01]  /*75d0*/  LDG.E.U16 R0, desc[UR36][R2.64] ;  /* 0x0000002402007981 */ /* 0x000162000c1e1500 */
[----:B------:R-:W-:Y:S05]  /*75e0*/  BRA `(.L_x_18818) ;  /* 0x0000000c001c7947 */ /* 0x000fea0003800000 */
.L_x_18814:
        /* <DEDUP_REMOVED lines=9> */
.L_x_18822:
[----:B------:R-:W2:Y:S02]  /*7680*/  LDG.E.U16 R4, desc[UR36][R2.64] ;  /* 0x0000002402047981 */ /* 0x000ea4000c1e1500 */
[----:B--2---:R-:W-:-:S06]  /*7690*/  HADD2.F32 R4, -RZ, R4.H0_H0 ;  /* 0x20000004ff047230 */ /* 0x004fcc0000004100 */
[----:B------:R-:W0:Y:S02]  /*76a0*/  F2I.FTZ.TRUNC.NTZ R4, R4 ;  /* 0x0000000400047305 */ /* 0x000e24000021f100 */
[----:B0-----:R-:W-:Y:S01]  /*76b0*/  PRMT R0, R4, 0x7610, R0 ;  /* 0x0000761004007816 */ /* 0x001fe20000000000 */
[----:B------:R-:W-:Y:S06]  /*76c0*/  BRA `(.L_x_18818) ;  /* 0x0000000800e47947 */ /* 0x000fec0003800000 */
.L_x_18821:
        /* <DEDUP_REMOVED lines=9> */
.L_x_18824:
[----:B------:R-:W2:Y:S02]  /*7760*/  LDG.E.U16 R2, desc[UR36][R2.64] ;  /* 0x0000002402027981 */ /* 0x000ea4000c1e1500 */
[----:B--2---:R-:W-:-:S06]  /*7770*/  HADD2.F32 R4, -RZ, R2.H0_H0 ;  /* 0x20000002ff047230 */ /* 0x004fcc0000004100 */
[----:B------:R-:W0:Y:S02]  /*7780*/  F2I.FTZ.TRUNC.NTZ R4, R4 ;  /* 0x0000000400047305 */ /* 0x000e24000021f100 */
[----:B0-----:R-:W-:Y:S01]  /*7790*/  PRMT R0, R4, 0x7610, R0 ;  /* 0x0000761004007816 */ /* 0x001fe20000000000 */
[----:B------:R-:W-:Y:S06]  /*77a0*/  BRA `(.L_x_18818) ;  /* 0x0000000800ac7947 */ /* 0x000fec0003800000 */
.L_x_18823:
[----:B------:R-:W2:Y:S02]  /*77b0*/  LDG.E.64 R2, desc[UR36][R2.64] ;  /* 0x0000002402027981 */ /* 0x000ea4000c1e1b00 */
[----:B--2---:R0:W1:Y:S01]  /*77c0*/  F2I.F64.TRUNC R0, R2 ;  /* 0x0000000200007311 */ /* 0x004062000030d100 */
[----:B------:R-:W-:Y:S05]  /*77d0*/  BRA `(.L_x_18818) ;  /* 0x0000000800a07947 */ /* 0x000fea0003800000 */
.L_x_18813:
        /* <DEDUP_REMOVED lines=12> */
.L_x_18827:
[----:B------:R-:W2:Y:S02]  /*78a0*/  LDG.E.64 R2, desc[UR36][R2.64] ;  /* 0x0000002402027981 */ /* 0x000ea4000c1e1b00 */
[----:B--2---:R0:W1:Y:S01]  /*78b0*/  F2I.F64.TRUNC R0, R2 ;  /* 0x0000000200007311 */ /* 0x004062000030d100 */
[----:B------:R-:W-:Y:S05]  /*78c0*/  BRA `(.L_x_18818) ;  /* 0x0000000800647947 */ /* 0x000fea0003800000 */
.L_x_18826:
        /* <DEDUP_REMOVED lines=27> */
.L_x_18829:
        /* <DEDUP_REMOVED lines=14> */
.L_x_18828:
[----:B------:R-:W2:Y:S02]  /*7b60*/  LDG.E.U16 R4, desc[UR36][R2.64] ;  /* 0x0000002402047981 */ /* 0x000ea4000c1e1500 */
[----:B--2---:R-:W-:-:S06]  /*7b70*/  SHF.L.U32 R4, R4, 0x10, RZ ;  /* 0x0000001004047819 */ /* 0x004fcc00000006ff */
[----:B------:R-:W0:Y:S02]  /*7b80*/  F2I.FTZ.TRUNC.NTZ R4, R4 ;  /* 0x0000000400047305 */ /* 0x000e24000021f100 */
[----:B0-----:R-:W-:Y:S01]  /*7b90*/  PRMT R0, R4, 0x7610, R0 ;  /* 0x0000761004007816 */ /* 0x001fe20000000000 */
[----:B------:R-:W-:Y:S06]  /*7ba0*/  BRA `(.L_x_18818) ;  /* 0x0000000400ac7947 */ /* 0x000fec0003800000 */
.L_x_18825:
        /* <DEDUP_REMOVED lines=10> */
.L_x_18832:
        /* <DEDUP_REMOVED lines=21> */
.L_x_18836:
[----:B------:R-:W-:Y:S05]  /*7da0*/  BSYNC.RECONVERGENT B1 ;  /* 0x0000000000017941 */ /* 0x000fea0003800200 */
.L_x_18835:
[----:B------:R-:W-:Y:S01]  /*7db0*/  IMAD.SHL.U32 R0, R0, 0x100000, RZ ;  /* 0x0010000000007824 */ /* 0x000fe200078e00ff */
[----:B------:R-:W-:-:S04]  /*7dc0*/  LEA R2, R2, 0x3b800000, 0x17 ;  /* 0x3b80000002027811 */ /* 0x000fc800078eb8ff */
[----:B------:R-:W-:-:S07]  /*7dd0*/  LOP3.LUT R4, R2, R0, R7, 0xfe, !PT ;  /* 0x0000000002047212 */ /* 0x000fce00078efe07 */
.L_x_18834:
[----:B------:R-:W-:Y:S05]  /*7de0*/  BSYNC.RECONVERGENT B0 ;  /* 0x0000000000007941 */ /* 0x000fea0003800200 */
.L_x_18833:
[----:B------:R-:W0:Y:S02]  /*7df0*/  F2I.FTZ.TRUNC.NTZ R4, R4 ;  /* 0x0000000400047305 */ /* 0x000e24000021f100 */
[----:B0-----:R-:W-:Y:S01]  /*7e00*/  PRMT R0, R4, 0x7610, R0 ;  /* 0x0000761004007816 */ /* 0x001fe20000000000 */
[----:B------:R-:W-:Y:S06]  /*7e10*/  BRA `(.L_x_18818) ;  /* 0x0000000400107947 */ /* 0x000fec0003800000 */
.L_x_18831:
        /* <DEDUP_REMOVED lines=21> */
.L_x_18840:
[----:B------:R-:W-:Y:S05]  /*7f70*/  BSYNC.RECONVERGENT B1 ;  /* 0x0000000000017941 */ /* 0x000fea0003800200 */
.L_x_18839:
[----:B------:R-:W-:Y:S01]  /*7f80*/  IMAD.SHL.U32 R0, R0, 0x200000, RZ ;  /* 0x0020000000007824 */ /* 0x000fe200078e00ff */
[----:B------:R-:W-:-:S04]  /*7f90*/  LEA R2, R2, 0x37800000, 0x17 ;  /* 0x3780000002027811 */ /* 0x000fc800078eb8ff */
[----:B------:R-:W-:-:S07]  /*7fa0*/  LOP3.LUT R4, R2, R0, R7, 0xfe, !PT ;  /* 0x0000000002047212 */ /* 0x000fce00078efe07 */
.L_x_18838:
[----:B------:R-:W-:Y:S05]  /*7fb0*/  BSYNC.RECONVERGENT B0 ;  /* 0x0000000000007941 */ /* 0x000fea0003800200 */
.L_x_18837:
[----:B------:R-:W0:Y:S02]  /*7fc0*/  F2I.FTZ.TRUNC.NTZ R4, R4 ;  /* 0x0000000400047305 */ /* 0x000e24000021f100 */
[----:B0-----:R-:W-:Y:S01]  /*7fd0*/  PRMT R0, R4, 0x7610, R0 ;  /* 0x0000761004007816 */ /* 0x001fe20000000000 */
[----:B------:R-:W-:Y:S06]  /*7fe0*/  BRA `(.L_x_18818) ;  /* 0x00000000009c7947 */ /* 0x000fec0003800000 */
.L_x_18830:
        /* <DEDUP_REMOVED lines=14> */
.L_x_18844:
[----:B------:R-:W-:Y:S05]  /*80d0*/  BSYNC.RECONVERGENT B0 ;  /* 0x0000000000007941 */ /* 0x000fea0003800200 */
.L_x_18843:
[----:B------:R-:W0:Y:S02]  /*80e0*/  F2I.FTZ.TRUNC.NTZ R4, R4 ;  /* 0x0000000400047305 */ /* 0x000e24000021f100 */
[----:B0-----:R-:W-:Y:S01]  /*80f0*/  PRMT R0, R4, 0x7610, R0 ;  /* 0x0000761004007816 */ /* 0x001fe20000000000 */
[----:B------:R-:W-:Y:S06]  /*8100*/  BRA `(.L_x_18818) ;  /* 0x0000000000547947 */ /* 0x000fec0003800000 */
.L_x_18817:
        /* <DEDUP_REMOVED lines=16> */
.L_x_18845:
[----:B------:R-:W-:Y:S01]  /*8210*/  PRMT R0, RZ, 0x7610, R0 ;  /* 0x00007610ff007816 */ /* 0x000fe20000000000 */
[----:B------:R-:W-:Y:S06]  /*8220*/  BRA `(.L_x_18818) ;  /* 0x00000000000c7947 */ /* 0x000fec0003800000 */
.L_x_18842:
[----:B------:R3:W5:Y:S01]  /*8230*/  LDG.E.U16 R0, desc[UR36][R2.64] ;  /* 0x0000002402007981 */ /* 0x000762000c1e1500 */
[----:B------:R-:W-:Y:S05]  /*8240*/  BRA `(.L_x_18818) ;  /* 0x0000000000047947 */ /* 0x000fea0003800000 */
.L_x_18841:
[----:B------:R4:W5:Y:S02]  /*8250*/  LDG.E.U16 R0, desc[UR36][R2.64] ;  /* 0x0000002402007981 */ /* 0x000964000c1e1500 */
.L_x_18818:
        /* <DEDUP_REMOVED lines=17> */
.L_x_18849:
[----:B------:R4:W-:Y:S01]  /*8370*/  STG.E.U8 desc[UR36][R2.64], R9 ;  /* 0x0000000902007986 */ /* 0x0009e2000c101124 */
[----:B------:R-:W-:Y:S05]  /*8380*/  BRA `(.L_x_18851) ;  /* 0x0000000c004c7947 */ /* 0x000fea0003800000 */
.L_x_18848:
        /* <DEDUP_REMOVED lines=10> */
.L_x_18853:
[----:B------:R-:W-:-:S05]  /*8430*/  PRMT R5, R9, 0x9910, RZ ;  /* 0x0000991009057816 */ /* 0x000fca00000000ff */
[----:B------:R2:W-:Y:S01]  /*8440*/  STG.E desc[UR36][R2.64], R5 ;  /* 0x0000000502007986 */ /* 0x0005e2000c101924 */
[----:B------:R-:W-:Y:S05]  /*8450*/  BRA `(.L_x_18851) ;  /* 0x0000000c00187947 */ /* 0x000fea0003800000 */
.L_x_18852:
[----:B------:R0:W-:Y:S01]  /*8460*/  STG.E.U16 desc[UR36][R2.64], R9 ;  /* 0x0000000902007986 */ /* 0x0001e2000c101524 */
[----:B------:R-:W-:Y:S05]  /*8470*/  BRA `(.L_x_18851) ;  /* 0x0000000c00107947 */ /* 0x000fea0003800000 */
.L_x_18847:
        /* <DEDUP_REMOVED lines=9> */
.L_x_18855:
[----:B------:R-:W0:Y:S02]  /*8510*/  I2F.S16 R0, R9 ;  /* 0x0000000900007306 */ /* 0x000e240000101400 */
[----:B0-----:R-:W-:-:S05]  /*8520*/  F2FP.F16.F32.PACK_AB R0, RZ, R0 ;  /* 0x00000000ff00723e */ /* 0x001fca00000000ff */
[----:B------:R0:W-:Y:S01]  /*8530*/  STG.E.U16 desc[UR36][R2.64], R0 ;  /* 0x0000000002007986 */ /* 0x0001e2000c101524 */
[----:B------:R-:W-:Y:S05]  /*8540*/  BRA `(.L_x_18851) ;  /* 0x0000000800dc7947 */ /* 0x000fea0003800000 */
.L_x_18854:
        /* <DEDUP_REMOVED lines=10> */
.L_x_18857:
[----:B------:R-:W0:Y:S02]  /*85f0*/  I2F.S16 R9, R9 ;  /* 0x0000000900097306 */ /* 0x000e240000101400 */
[----:B0-----:R-:W-:-:S04]  /*8600*/  F2FP.F16.F32.PACK_AB R5, RZ, R9 ;  /* 0x00000009ff05723e */ /* 0x001fc800000000ff */
[----:B------:R-:W-:-:S05]  /*8610*/  PRMT R5, R5, 0x5410, RZ ;  /* 0x0000541005057816 */ /* 0x000fca00000000ff */
[----:B------:R0:W-:Y:S01]  /*8620*/  STG.E desc[UR36][R2.64], R5 ;  /* 0x0000000502007986 */ /* 0x0001e2000c101924 */
[----:B------:R-:W-:Y:S05]  /*8630*/  BRA `(.L_x_18851) ;  /* 0x0000000800a07947 */ /* 0x000fea0003800000 */
.L_x_18856:
[----:B------:R-:W0:Y:S02]  /*8640*/  I2F.F64.S16 R4, R9 ;  /* 0x0000000900047312 */ /* 0x000e240000101c00 */
[----:B0-----:R0:W-:Y:S01]  /*8650*/  STG.E.64 desc[UR36][R2.64], R4 ;  /* 0x0000000402007986 */ /* 0x0011e2000c101b24 */
[----:B------:R-:W-:Y:S05]  /*8660*/  BRA `(.L_x_18851) ;  /* 0x0000000800947947 */ /* 0x000fea0003800000 */
.L_x_18846:
        /* <DEDUP_REMOVED lines=12> */
.L_x_18861:
        /* <DEDUP_REMOVED lines=18> */
.L_x_18864:
[----:B------:R-:W-:-:S04]  /*8850*/  SHF.R.U32.HI R5, RZ, 0x18, R5 ;  /* 0x00000018ff057819 */ /* 0x000fc80000011605 */
[----:B------:R-:W-:-:S07]  /*8860*/  LOP3.LUT R0, R0, 0x80, R5, 0xf8, !PT ;  /* 0x0000008000007812 */ /* 0x000fce00078ef805 */
.L_x_18863:
[----:B------:R-:W-:Y:S05]  /*8870*/  BSYNC.RECONVERGENT B0 ;  /* 0x0000000000007941 */ /* 0x000fea0003800200 */
.L_x_18862:
[----:B------:R0:W-:Y:S01]  /*8880*/  STG.E.U8 desc[UR36][R2.64], R0 ;  /* 0x0000000002007986 */ /* 0x0001e2000c101124 */
[----:B------:R-:W-:Y:S05]  /*8890*/  BRA `(.L_x_18851) ;  /* 0x0000000800087947 */ /* 0x000fea0003800000 */
.L_x_18860:
        /* <DEDUP_REMOVED lines=18> */
.L_x_18867:
[----:B------:R-:W-:-:S04]  /*89c0*/  SHF.R.U32.HI R5, RZ, 0x18, R5 ;  /* 0x00000018ff057819 */ /* 0x000fc80000011605 */
[----:B------:R-:W-:-:S07]  /*89d0*/  LOP3.LUT R0, R0, 0x80, R5, 0xf8, !PT ;  /* 0x0000008000007812 */ /* 0x000fce00078ef805 */
.L_x_18866:
[----:B------:R-:W-:Y:S05]  /*89e0*/  BSYNC.RECONVERGENT B0 ;  /* 0x0000000000007941 */ /* 0x000fea0003800200 */
.L_x_18865:
[----:B------:R0:W-:Y:S01]  /*89f0*/  STG.E.U8 desc[UR36][R2.64], R0 ;  /* 0x0000000002007986 */ /* 0x0001e2000c101124 */
[----:B------:R-:W-:Y:S05]  /*8a00*/  BRA `(.L_x_18851) ;  /* 0x0000000400ac7947 */ /* 0x000fea0003800000 */
.L_x_18859:
        /* <DEDUP_REMOVED lines=22> */
.L_x_18869:
[----:B------:R-:W-:-:S04]  /*8b70*/  PRMT R4, R9, 0x9910, RZ ;  /* 0x0000991009047816 */ /* 0x000fc800000000ff */
[----:B------:R-:W-:-:S05]  /*8b80*/  SHF.R.S32.HI R5, RZ, 0x1f, R4 ;  /* 0x0000001fff057819 */ /* 0x000fca0000011404 */
[----:B------:R0:W-:Y:S01]  /*8b90*/  STG.E.64 desc[UR36][R2.64], R4 ;  /* 0x0000000402007986 */ /* 0x0001e2000c101b24 */
[----:B------:R-:W-:Y:S05]  /*8ba0*/  BRA `(.L_x_18851) ;  /* 0x0000000400447947 */ /* 0x000fea0003800000 */
.L_x_18868:
[----:B------:R-:W-:-:S05]  /*8bb0*/  PRMT R5, R9, 0x9910, RZ ;  /* 0x0000991009057816 */ /* 0x000fca00000000ff */
[----:B------:R0:W-:Y:S01]  /*8bc0*/  STG.E desc[UR36][R2.64], R5 ;  /* 0x0000000502007986 */ /* 0x0001e2000c101924 */
[----:B------:R-:W-:Y:S05]  /*8bd0*/  BRA `(.L_x_18851) ;  /* 0x0000000400387947 */ /* 0x000fea0003800000 */
.L_x_18858:
        /* <DEDUP_REMOVED lines=11> */
.L_x_18871:
[----:B------:R-:W0:Y:S01]  /*8c90*/  I2F.F64.S16 R4, R9 ;  /* 0x0000000900047312 */ /* 0x000e220000101c00 */
[----:B------:R-:W-:-:S05]  /*8ca0*/  CS2R R6, SRZ ;  /* 0x0000000000067805 */ /* 0x000fca000001ff00 */
[----:B0-----:R0:W-:Y:S01]  /*8cb0*/  STG.E.128 desc[UR36][R2.64], R4 ;  /* 0x0000000402007986 */ /* 0x0011e2000c101d24 */
[----:B------:R-:W-:Y:S05]  /*8cc0*/  BRA `(.L_x_18851) ;  /* 0x0000000000fc7947 */ /* 0x000fea0003800000 */
.L_x_18870:
[----:B------:R-:W-:-:S09]  /*8cd0*/  UISETP.NE.AND UP0, UPT, UR4, 0xf, UPT ;  /* 0x0000000f0400788c */ /* 0x000fd2000bf05270 */
[----:B------:R-:W-:Y:S05]  /*8ce0*/  BRA.U !UP0, `(.L_x_18872) ;  /* 0x0000000108e87547 */ /* 0x000fea000b800000 */
[----:B------:R-:W-:-:S09]  /*8cf0*/  UISETP.NE.AND UP0, UPT, UR4, 0x17, UPT ;  /* 0x000000170400788c */ /* 0x000fd2000bf05270 */
[----:B------:R-:W-:Y:S05]  /*8d00*/  BRA.U !UP0, `(.L_x_18873) ;  /* 0x0000000108907547 */ /* 0x000fea000b800000 */
[----:B------:R-:W-:-:S09]  /*8d10*/  UISETP.NE.AND UP0, UPT, UR4, 0x18, UPT ;  /* 0x000000180400788c */ /* 0x000fd2000bf05270 */
[----:B------:R-:W-:Y:S05]  /*8d20*/  BRA.U !UP0, `(.L_x_18874) ;  /* 0x0000000108447547 */ /* 0x000fea000b800000 */
.L_x_18850:
        /* <DEDUP_REMOVED lines=16> */
.L_x_18875:
[----:B------:R-:W-:Y:S05]  /*8e30*/  BRA `(.L_x_18851) ;  /* 0x0000000000a07947 */ /* 0x000fea0003800000 */
.L_x_18874:
        /* <DEDUP_REMOVED lines=13> */
.L_x_18877:
[----:B------:R-:W-:Y:S05]  /*8f10*/  BSYNC.RECONVERGENT B0 ;  /* 0x0000000000007941 */ /* 0x000fea0003800200 */
.L_x_18876:
[----:B------:R-:W-:-:S05]  /*8f20*/  LOP3.LUT R5, R0, 0x80, R5, 0xf8, !PT ;  /* 0x0000008000057812 */ /* 0x000fca00078ef805 */
[----:B------:R0:W-:Y:S01]  /*8f30*/  STG.E.U8 desc[UR36][R2.64], R5 ;  /* 0x0000000502007986 */ /* 0x0001e2000c101124 */
[----:B------:R-:W-:Y:S05]  /*8f40*/  BRA `(.L_x_18851) ;  /* 0x00000000005c7947 */ /* 0x000fea0003800000 */
.L_x_18873:
        /* <DEDUP_REMOVED lines=12> */
.L_x_18879:
[----:B------:R-:W-:Y:S01]  /*9010*/  IMAD.MOV.U32 R0, RZ, RZ, 0x7f ;  /* 0x0000007fff007424 */ /* 0x000fe200078e00ff */
[----:B------:R-:W-:-:S04]  /*9020*/  ISETP.GT.U32.AND P0, PT, R4, 0x7f800000, PT ;  /* 0x7f8000000400780c */ /* 0x000fc80003f04070 */
[----:B------:R-:W-:-:S09]  /*9030*/  SEL R0, R0, 0x7c, P0 ;  /* 0x0000007c00007807 */ /* 0x000fd20000000000 */
.L_x_18880:
[----:B------:R-:W-:Y:S05]  /*9040*/  BSYNC.RECONVERGENT B0 ;  /* 0x0000000000007941 */ /* 0x000fea0003800200 */
.L_x_18878:
[----:B------:R-:W-:-:S04]  /*9050*/  SHF.R.U32.HI R5, RZ, 0x18, R5 ;  /* 0x00000018ff057819 */ /* 0x000fc80000011605 */
[----:B------:R-:W-:-:S05]  /*9060*/  LOP3.LUT R5, R0, 0x80, R5, 0xf8, !PT ;  /* 0x0000008000057812 */ /* 0x000fca00078ef805 */
[----:B------:R0:W-:Y:S01]  /*9070*/  STG.E.U8 desc[UR36][R2.64], R5 ;  /* 0x0000000502007986 */ /* 0x0001e2000c101124 */
[----:B------:R-:W-:Y:S05]  /*9080*/  BRA `(.L_x_18851) ;  /* 0x00000000000c7947 */ /* 0x000fea0003800000 */
.L_x_18872:
[----:B------:R-:W0:Y:S02]  /*9090*/  I2F.S16 R0, R9 ;  /* 0x0000000900007306 */ /* 0x000e240000101400 */
[----:B0-----:R-:W-:-:S05]  /*90a0*/  F2FP.BF16.F32.PACK_AB R0, RZ, R0 ;  /* 0x00000000ff00723e */ /* 0x001fca00000010ff */
[----:B------:R0:W-:Y:S02]  /*90b0*/  STG.E.U16 desc[UR36][R2.64], R0 ;  /* 0x0000000002007986 */ /* 0x0001e4000c101524 */
.L_x_18851:
[----:B------:R-:W-:-:S07]  /*90c0*/  VIADD R17, R17, 0x80 ;  /* 0x0000008011117836 */ /* 0x000fce0000000000 */
.L_x_18811:
[----:B------:R-:W-:Y:S05]  /*90d0*/  BSYNC.RECONVERGENT B6 ;  /* 0x0000000000067941 */ /* 0x000fea0003800200 */
.L_x_18810:
        /* <DEDUP_REMOVED lines=306> */
.L_x_18881:
        /* <DEDUP_REMOVED lines=18> */
.L_x_18885:
[----:B------:R0:W5:Y:S01]  /*a520*/  LDG.E.U8 R0, desc[UR36][R2.64] ;  /* 0x0000002402007981 */ /* 0x000162000c1e1100 */
[----:B------:R-:W-:Y:S05]  /*a530*/  BRA `(.L_x_18887) ;  /* 0x0000000c004c7947 */ /* 0x000fea0003800000 */
.L_x_18884:
        /* <DEDUP_REMOVED lines=8> */
.L_x_18889:
[----:B------:R0:W5:Y:S01]  /*a5c0*/  LDG.E.U16 R0, desc[UR36][R2.64] ;  /* 0x0000002402007981 */ /* 0x000162000c1e1500 */
[----:B------:R-:W-:Y:S05]  /*a5d0*/  BRA `(.L_x_18887) ;  /* 0x0000000c00247947 */ /* 0x000fea0003800000 */
.L_x_18888:
[----:B------:R0:W5:Y:S01]  /*a5e0*/  LDG.E.U16 R0, desc[UR36][R2.64] ;  /* 0x0000002402007981 */ /* 0x000162000c1e1500 */
[----:B------:R-:W-:Y:S05]  /*a5f0*/  BRA `(.L_x_18887) ;  /* 0x0000000c001c7947 */ /* 0x000fea0003800000 */
.L_x_18883:
        /* <DEDUP_REMOVED lines=9> */
.L_x_18891:
[----:B------:R-:W2:Y:S02]  /*a690*/  LDG.E.U16 R4, desc[UR36][R2.64] ;  /* 0x0000002402047981 */ /* 0x000ea4000c1e1500 */
[----:B--2---:R-:W-:-:S06]  /*a6a0*/  HADD2.F32 R4, -RZ, R4.H0_H0 ;  /* 0x20000004ff047230 */ /* 0x004fcc0000004100 */
[----:B------:R-:W0:Y:S02]  /*a6b0*/  F2I.FTZ.TRUNC.NTZ R4, R4 ;  /* 0x0000000400047305 */ /* 0x000e24000021f100 */
[----:B0-----:R-:W-:Y:S01]  /*a6c0*/  PRMT R0, R4, 0x7610, R0 ;  /* 0x0000761004007816 */ /* 0x001fe20000000000 */
[----:B------:R-:W-:Y:S06]  /*a6d0*/  BRA `(.L_x_18887) ;  /* 0x0000000800e47947 */ /* 0x000fec0003800000 */
.L_x_18890:
        /* <DEDUP_REMOVED lines=9> */
.L_x_18893:
[----:B------:R-:W2:Y:S02]  /*a770*/  LDG.E.U16 R2, desc[UR36][R2.64] ;  /* 0x0000002402027981 */ /* 0x000ea4000c1e1500 */
[----:B--2---:R-:W-:-:S06]  /*a780*/  HADD2.F32 R4, -RZ, R2.H0_H0 ;  /* 0x20000002ff047230 */ /* 0x004fcc0000004100 */
[----:B------:R-:W0:Y:S02]  /*a790*/  F2I.FTZ.TRUNC.NTZ R4, R4 ;  /* 0x0000000400047305 */ /* 0x000e24000021f100 */
[----:B0-----:R-:W-:Y:S01]  /*a7a0*/  PRMT R0, R4, 0x7610, R0 ;  /* 0x0000761004007816 */ /* 0x001fe20000000000 */
[----:B------:R-:W-:Y:S06]  /*a7b0*/  BRA `(.L_x_18887) ;  /* 0x0000000800ac7947 */ /* 0x000fec0003800000 */
.L_x_18892:
[----:B------:R-:W2:Y:S02]  /*a7c0*/  LDG.E.64 R2, desc[UR36][R2.64] ;  /* 0x0000002402027981 */ /* 0x000ea4000c1e1b00 */
[----:B--2---:R0:W1:Y:S01]  /*a7d0*/  F2I.F64.TRUNC R0, R2 ;  /* 0x0000000200007311 */ /* 0x004062000030d100 */
[----:B------:R-:W-:Y:S05]  /*a7e0*/  BRA `(.L_x_18887) ;  /* 0x0000000800a07947 */ /* 0x000fea0003800000 */
.L_x_18882:
        /* <DEDUP_REMOVED lines=12> */
.L_x_18896:
[----:B------:R-:W2:Y:S02]  /*a8b0*/  LDG.E.64 R2, desc[UR36][R2.64] ;  /* 0x0000002402027981 */ /* 0x000ea4000c1e1b00 */
[----:B--2---:R3:W4:Y:S01]  /*a8c0*/  F2I.F64.TRUNC R0, R2 ;  /* 0x0000000200007311 */ /* 0x004722000030d100 */
[----:B------:R-:W-:Y:S05]  /*a8d0*/  BRA `(.L_x_18887) ;  /* 0x0000000800647947 */ /* 0x000fea0003800000 */
.L_x_18895:
        /* <DEDUP_REMOVED lines=27> */
.L_x_18898:
        /* <DEDUP_REMOVED lines=14> */
.L_x_18897:
[----:B------:R-:W2:Y:S02]  /*ab70*/  LDG.E.U16 R4, desc[UR36][R2.64] ;  /* 0x0000002402047981 */ /* 0x000ea4000c1e1500 */
[----:B--2---:R-:W-:-:S06]  /*ab80*/  SHF.L.U32 R4, R4, 0x10, RZ ;  /* 0x0000001004047819 */ /* 0x004fcc00000006ff */
[----:B------:R-:W0:Y:S02]  /*ab90*/  F2I.FTZ.TRUNC.NTZ R4, R4 ;  /* 0x0000000400047305 */ /* 0x000e24000021f100 */
[----:B0-----:R-:W-:Y:S01]  /*aba0*/  PRMT R0, R4, 0x7610, R0 ;  /* 0x0000761004007816 */ /* 0x001fe20000000000 */
[----:B------:R-:W-:Y:S06]  /*abb0*/  BRA `(.L_x_18887) ;  /* 0x0000000400ac7947 */ /* 0x000fec0003800000 */
.L_x_18894:
        /* <DEDUP_REMOVED lines=10> */
.L_x_18901:
        /* <DEDUP_REMOVED lines=21> */
.L_x_18905:
[----:B------:R-:W-:Y:S05]  /*adb0*/  BSYNC.RECONVERGENT B1 ;  /* 0x0000000000017941 */ /* 0x000fea0003800200 */
.L_x_18904:
[----:B------:R-:W-:Y:S01]  /*adc0*/  IMAD.SHL.U32 R0, R0, 0x100000, RZ ;  /* 0x0010000000007824 */ /* 0x000fe200078e00ff */
[----:B------:R-:W-:-:S04]  /*add0*/  LEA R2, R2, 0x3b800000, 0x17 ;  /* 0x3b80000002027811 */ /* 0x000fc800078eb8ff */
[----:B------:R-:W-:-:S07]  /*ade0*/  LOP3.LUT R4, R2, R0, R7, 0xfe, !PT ;  /* 0x0000000002047212 */ /* 0x000fce00078efe07 */
.L_x_18903:
[----:B------:R-:W-:Y:S05]  /*adf0*/  BSYNC.RECONVERGENT B0 ;  /* 0x0000000000007941 */ /* 0x000fea0003800200 */
.L_x_18902:
[----:B------:R-:W0:Y:S02]  /*ae00*/  F2I.FTZ.TRUNC.NTZ R4, R4 ;  /* 0x0000000400047305 */ /* 0x000e24000021f100 */
[----:B0-----:R-:W-:Y:S01]  /*ae10*/  PRMT R0, R4, 0x7610, R0 ;  /* 0x0000761004007816 */ /* 0x001fe20000000000 */
[----:B------:R-:W-:Y:S06]  /*ae20*/  BRA `(.L_x_18887) ;  /* 0x0000000400107947 */ /* 0x000fec0003800000 */
.L_x_18900:
        /* <DEDUP_REMOVED lines=21> */
.L_x_18909:
[----:B------:R-:W-:Y:S05]  /*af80*/  BSYNC.RECONVERGENT B1 ;  /* 0x0000000000017941 */ /* 0x000fea0003800200 */
.L_x_18908:
[----:B------:R-:W-:Y:S01]  /*af90*/  IMAD.SHL.U32 R0, R0, 0x200000, RZ ;  /* 0x0020000000007824 */ /* 0x000fe200078e00ff */
[----:B------:R-:W-:-:S04]  /*afa0*/  LEA R2, R2, 0x37800000, 0x17 ;  /* 0x3780000002027811 */ /* 0x000fc800078eb8ff */
[----:B------:R-:W-:-:S07]  /*afb0*/  LOP3.LUT R4, R2, R0, R7, 0xfe, !PT ;  /* 0x0000000002047212 */ /* 0x000fce00078efe07 */
.L_x_18907:
[----:B------:R-:W-:Y:S05]  /*afc0*/  BSYNC.RECONVERGENT B0 ;  /* 0x0000000000007941 */ /* 0x000fea0003800200 */
.L_x_18906:
[----:B------:R-:W0:Y:S02]  /*afd0*/  F2I.FTZ.TRUNC.NTZ R4, R4 ;  /* 0x0000000400047305 */ /* 0x000e24000021f100 */
[----:B0-----:R-:W-:Y:S01]  /*afe0*/  PRMT R0, R4, 0x7610, R0 ;  /* 0x0000761004007816 */ /* 0x001fe20000000000 */
[----:B------:R-:W-:Y:S06]  /*aff0*/  BRA `(.L_x_18887) ;  /* 0x00000000009c7947 */ /* 0x000fec0003800000 */
.L_x_18899:
        /* <DEDUP_REMOVED lines=14> */
.L_x_18913:
[----:B------:R-:W-:Y:S05]  /*b0e0*/  BSYNC.RECONVERGENT B0 ;  /* 0x0000000000007941 */ /* 0x000fea0003800200 */
.L_x_18912:
[----:B------:R-:W0:Y:S02]  /*b0f0*/  F2I.FTZ.TRUNC.NTZ R4, R4 ;  /* 0x0000000400047305 */ /* 0x000e24000021f100 */
[----:B0-----:R-:W-:Y:S01]  /*b100*/  PRMT R0, R4, 0x7610, R0 ;  /* 0x0000761004007816 */ /* 0x001fe20000000000 */
[----:B------:R-:W-:Y:S06]  /*b110*/  BRA `(.L_x_18887) ;  /* 0x0000000000547947 */ /* 0x000fec0003800000 */
.L_x_18886:
        /* <DEDUP_REMOVED lines=16> */
.L_x_18914:
[----:B------:R-:W-:Y:S01]  /*b220*/  PRMT R0, RZ, 0x7610, R0 ;  /* 0x00007610ff007816 */ /* 0x000fe20000000000 */
[----:B------:R-:W-:Y:S06]  /*b230*/  BRA `(.L_x_18887) ;  /* 0x00000000000c7947 */ /* 0x000fec0003800000 */
.L_x_18911:
[----:B------:R2:W5:Y:S01]  /*b240*/  LDG.E.U16 R0, desc[UR36][R2.64] ;  /* 0x0000002402007981 */ /* 0x000562000c1e1500 */
[----:B------:R-:W-:Y:S05]  /*b250*/  BRA `(.L_x_18887) ;  /* 0x0000000000047947 */ /* 0x000fea0003800000 */
.L_x_18910:
[----:B------:R1:W5:Y:S02]  /*b260*/  LDG.E.U16 R0, desc[UR36][R2.64] ;  /* 0x0000002402007981 */ /* 0x000364000c1e1500 */
.L_x_18887:
        /* <DEDUP_REMOVED lines=14> */
.L_x_18918:
[----:B------:R-:W-:Y:S01]  /*b350*/  STG.E.U8 desc[UR36][R16.64], R5 ;  /* 0x0000000510007986 */ /* 0x000fe2000c101124 */
[----:B------:R-:W-:Y:S05]  /*b360*/  EXIT ;  /* 0x000000000000794d */ /* 0x000fea0003800000 */
.L_x_18917:
        /* <DEDUP_REMOVED lines=10> */
.L_x_18921:
[----:B0-23--:R-:W-:-:S05]  /*b410*/  PRMT R3, R5, 0x9910, RZ ;  /* 0x0000991005037816 */ /* 0x00dfca00000000ff */
[----:B------:R-:W-:Y:S01]  /*b420*/  STG.E desc[UR36][R16.64], R3 ;  /* 0x0000000310007986 */ /* 0x000fe2000c101924 */
[----:B------:R-:W-:Y:S05]  /*b430*/  EXIT ;  /* 0x000000000000794d */ /* 0x000fea0003800000 */
.L_x_18920:
[----:B------:R-:W-:Y:S01]  /*b440*/  STG.E.U16 desc[UR36][R16.64], R5 ;  /* 0x0000000510007986 */ /* 0x000fe2000c101524 */
[----:B------:R-:W-:Y:S05]  /*b450*/  EXIT ;  /* 0x000000000000794d */ /* 0x000fea0003800000 */
.L_x_18916:
        /* <DEDUP_REMOVED lines=9> */
.L_x_18923:
[----:B------:R-:W1:Y:S02]  /*b4f0*/  I2F.S16 R0, R5 ;  /* 0x0000000500007306 */ /* 0x000e640000101400 */
[----:B-1----:R-:W-:-:S05]  /*b500*/  F2FP.F16.F32.PACK_AB R0, RZ, R0 ;  /* 0x00000000ff00723e */ /* 0x002fca00000000ff */
[----:B------:R-:W-:Y:S01]  /*b510*/  STG.E.U16 desc[UR36][R16.64], R0 ;  /* 0x0000000010007986 */ /* 0x000fe2000c101524 */
[----:B------:R-:W-:Y:S05]  /*b520*/  EXIT ;  /* 0x000000000000794d */ /* 0x000fea0003800000 */
.L_x_18922:
        /* <DEDUP_REMOVED lines=10> */
.L_x_18925:
[----:B------:R-:W0:Y:S02]  /*b5d0*/  I2F.S16 R5, R5 ;  /* 0x0000000500057306 */ /* 0x000e240000101400 */
[----:B0-23--:R-:W-:-:S04]  /*b5e0*/  F2FP.F16.F32.PACK_AB R3, RZ, R5 ;  /* 0x00000005ff03723e */ /* 0x00dfc800000000ff */
[----:B------:R-:W-:-:S05]  /*b5f0*/  PRMT R3, R3, 0x5410, RZ ;  /* 0x0000541003037816 */ /* 0x000fca00000000ff */
[----:B------:R-:W-:Y:S01]  /*b600*/  STG.E desc[UR36][R16.64], R3 ;  /* 0x0000000310007986 */ /* 0x000fe2000c101924 */
[----:B------:R-:W-:Y:S05]  /*b610*/  EXIT ;  /* 0x000000000000794d */ /* 0x000fea0003800000 */
.L_x_18924:
[----:B0-23--:R-:W0:Y:S02]  /*b620*/  I2F.F64.S16 R2, R5 ;  /* 0x0000000500027312 */ /* 0x00de240000101c00 */
[----:B0-----:R-:W-:Y:S01]  /*b630*/  STG.E.64 desc[UR36][R16.64], R2 ;  /* 0x0000000210007986 */ /* 0x001fe2000c101b24 */
[----:B------:R-:W-:Y:S05]  /*b640*/  EXIT ;  /* 0x000000000000794d */ /* 0x000fea0003800000 */
.L_x_18915:
        /* <DEDUP_REMOVED lines=12> */
.L_x_18929:
        /* <DEDUP_REMOVED lines=17> */
.L_x_18932:
[----:B------:R-:W-:-:S04]  /*b820*/  SHF.R.U32.HI R3, RZ, 0x18, R3 ;  /* 0x00000018ff037819 */ /* 0x000fc80000011603 */
[----:B------:R-:W-:-:S04]  /*b830*/  LOP3.LUT R0, R0, 0x80, R3, 0xf8, !PT ;  /* 0x0000008000007812 */ /* 0x000fc800078ef803 */
[----:B------:R-:W-:-:S07]  /*b840*/  PRMT R8, R0, 0x7610, R8 ;  /* 0x0000761000087816 */ /* 0x000fce0000000008 */
.L_x_18931:
[----:B------:R-:W-:Y:S05]  /*b850*/  BSYNC.RECONVERGENT B0 ;  /* 0x0000000000007941 */ /* 0x000fea0003800200 */
.L_x_18930:
[----:B------:R-:W-:Y:S01]  /*b860*/  STG.E.U8 desc[UR36][R16.64], R8 ;  /* 0x0000000810007986 */ /* 0x000fe2000c101124 */
[----:B------:R-:W-:Y:S05]  /*b870*/  EXIT ;  /* 0x000000000000794d */ /* 0x000fea0003800000 */
.L_x_18928:
        /* <DEDUP_REMOVED lines=17> */
.L_x_18935:
[----:B------:R-:W-:-:S04]  /*b990*/  SHF.R.U32.HI R3, RZ, 0x18, R3 ;  /* 0x00000018ff037819 */ /* 0x000fc80000011603 */
[----:B------:R-:W-:-:S04]  /*b9a0*/  LOP3.LUT R0, R0, 0x80, R3, 0xf8, !PT ;  /* 0x0000008000007812 */ /* 0x000fc800078ef803 */
[----:B------:R-:W-:-:S07]  /*b9b0*/  PRMT R8, R0, 0x7610, R8 ;  /* 0x0000761000087816 */ /* 0x000fce0000000008 */
.L_x_18934:
[----:B------:R-:W-:Y:S05]  /*b9c0*/  BSYNC.RECONVERGENT B0 ;  /* 0x0000000000007941 */ /* 0x000fea0003800200 */
.L_x_18933:
[----:B------:R-:W-:Y:S01]  /*b9d0*/  STG.E.U8 desc[UR36][R16.64], R8 ;  /* 0x0000000810007986 */ /* 0x000fe2000c101124 */
[----:B------:R-:W-:Y:S05]  /*b9e0*/  EXIT ;  /* 0x000000000000794d */ /* 0x000fea0003800000 */
.L_x_18927:
        /* <DEDUP_REMOVED lines=22> */
.L_x_18937:
[----:B0-23--:R-:W-:-:S04]  /*bb50*/  PRMT R2, R5, 0x9910, RZ ;  /* 0x0000991005027816 */ /* 0x00dfc800000000ff */
[----:B------:R-:W-:-:S05]  /*bb60*/  SHF.R.S32.HI R3, RZ, 0x1f, R2 ;  /* 0x0000001fff037819 */ /* 0x000fca0000011402 */
[----:B------:R-:W-:Y:S01]  /*bb70*/  STG.E.64 desc[UR36][R16.64], R2 ;  /* 0x0000000210007986 */ /* 0x000fe2000c101b24 */
[----:B------:R-:W-:Y:S05]  /*bb80*/  EXIT ;  /* 0x000000000000794d */ /* 0x000fea0003800000 */
.L_x_18936:
[----:B0-23--:R-:W-:-:S05]  /*bb90*/  PRMT R3, R5, 0x9910, RZ ;  /* 0x0000991005037816 */ /* 0x00dfca00000000ff */
[----:B------:R-:W-:Y:S01]  /*bba0*/  STG.E desc[UR36][R16.64], R3 ;  /* 0x0000000310007986 */ /* 0x000fe2000c101924 */
[----:B------:R-:W-:Y:S05]  /*bbb0*/  EXIT ;  /* 0x000000000000794d */ /* 0x000fea0003800000 */
.L_x_18926:
        /* <DEDUP_REMOVED lines=11> */
.L_x_18939:
[----:B------:R-:W1:Y:S01]  /*bc70*/  I2F.F64.S16 R4, R5 ;  /* 0x0000000500047312 */ /* 0x000e620000101c00 */
[----:B------:R-:W-:-:S05]  /*bc80*/  CS2R R6, SRZ ;  /* 0x0000000000067805 */ /* 0x000fca000001ff00 */
[----:B-1----:R-:W-:Y:S01]  /*bc90*/  STG.E.128 desc[UR36][R16.64], R4 ;  /* 0x0000000410007986 */ /* 0x002fe2000c101d24 */
[----:B------:R-:W-:Y:S05]  /*bca0*/  EXIT ;  /* 0x000000000000794d */ /* 0x000fea0003800000 */
.L_x_18938:
[----:B------:R-:W-:-:S09]  /*bcb0*/  UISETP.NE.AND UP0, UPT, UR4, 0xf, UPT ;  /* 0x0000000f0400788c */ /* 0x000fd2000bf05270 */
[----:B------:R-:W-:Y:S05]  /*bcc0*/  BRA.U !UP0, `(.L_x_18940) ;  /* 0x0000000108e87547 */ /* 0x000fea000b800000 */
[----:B------:R-:W-:-:S09]  /*bcd0*/  UISETP.NE.AND UP0, UPT, UR4, 0x17, UPT ;  /* 0x000000170400788c */ /* 0x000fd2000bf05270 */
[----:B------:R-:W-:Y:S05]  /*bce0*/  BRA.U !UP0, `(.L_x_18941) ;  /* 0x0000000108907547 */ /* 0x000fea000b800000 */
[----:B------:R-:W-:-:S09]  /*bcf0*/  UISETP.NE.AND UP0, UPT, UR4, 0x18, UPT ;  /* 0x000000180400788c */ /* 0x000fd2000bf05270 */
[----:B------:R-:W-:Y:S05]  /*bd00*/  BRA.U !UP0, `(.L_x_18942) ;  /* 0x0000000108447547 */ /* 0x000fea000b800000 */
.L_x_18919:
        /* <DEDUP_REMOVED lines=16> */
.L_x_18943:
[----:B------:R-:W-:Y:S05]  /*be10*/  EXIT ;  /* 0x000000000000794d */ /* 0x000fea0003800000 */
.L_x_18942:
        /* <DEDUP_REMOVED lines=13> */
.L_x_18945:
[----:B------:R-:W-:Y:S05]  /*bef0*/  BSYNC.RECONVERGENT B0 ;  /* 0x0000000000007941 */ /* 0x000fea0003800200 */
.L_x_18944:
[----:B------:R-:W-:-:S05]  /*bf00*/  LOP3.LUT R3, R0, 0x80, R3, 0xf8, !PT ;  /* 0x0000008000037812 */ /* 0x000fca00078ef803 */
[----:B------:R-:W-:Y:S01]  /*bf10*/  STG.E.U8 desc[UR36][R16.64], R3 ;  /* 0x0000000310007986 */ /* 0x000fe2000c101124 */
[----:B------:R-:W-:Y:S05]  /*bf20*/  EXIT ;  /* 0x000000000000794d */ /* 0x000fea0003800000 */
.L_x_18941:
        /* <DEDUP_REMOVED lines=12> */
.L_x_18947:
[----:B------:R-:W-:Y:S01]  /*bff0*/  IMAD.MOV.U32 R0, RZ, RZ, 0x7f ;  /* 0x0000007fff007424 */ /* 0x000fe200078e00ff */
[----:B------:R-:W-:-:S04]  /*c000*/  ISETP.GT.U32.AND P0, PT, R2, 0x7f800000, PT ;  /* 0x7f8000000200780c */ /* 0x000fc80003f04070 */
[----:B------:R-:W-:-:S09]  /*c010*/  SEL R0, R0, 0x7c, P0 ;  /* 0x0000007c00007807 */ /* 0x000fd20000000000 */
.L_x_18948:
[----:B------:R-:W-:Y:S05]  /*c020*/  BSYNC.RECONVERGENT B0 ;  /* 0x0000000000007941 */ /* 0x000fea0003800200 */
.L_x_18946:
[----:B------:R-:W-:-:S04]  /*c030*/  SHF.R.U32.HI R3, RZ, 0x18, R3 ;  /* 0x00000018ff037819 */ /* 0x000fc80000011603 */
[----:B------:R-:W-:-:S05]  /*c040*/  LOP3.LUT R3, R0, 0x80, R3, 0xf8, !PT ;  /* 0x0000008000037812 */ /* 0x000fca00078ef803 */
[----:B------:R-:W-:Y:S01]  /*c050*/  STG.E.U8 desc[UR36][R16.64], R3 ;  /* 0x0000000310007986 */ /* 0x000fe2000c101124 */
[----:B------:R-:W-:Y:S05]  /*c060*/  EXIT ;  /* 0x000000000000794d */ /* 0x000fea0003800000 */
.L_x_18940:
[----:B------:R-:W1:Y:S02]  /*c070*/  I2F.S16 R0, R5 ;  /* 0x0000000500007306 */ /* 0x000e640000101400 */
[----:B-1----:R-:W-:-:S05]  /*c080*/  F2FP.BF16.F32.PACK_AB R0, RZ, R0 ;  /* 0x00000000ff00723e */ /* 0x002fca00000010ff */
[----:B------:R-:W-:Y:S01]  /*c090*/  STG.E.U16 desc[UR36][R16.64], R0 ;  /* 0x0000000010007986 */ /* 0x000fe2000c101524 */
[----:B------:R-:W-:Y:S05]  /*c0a0*/  EXIT ;  /* 0x000000000000794d */ /* 0x000fea0003800000 */
.L_x_18949:
        /* <DEDUP_REMOVED lines=13> */
.L_x_26299:


//--------------------- .text._ZN2at6native27unrolled_elementwise_kernelINS0_13AUnaryFunctorIsssNS0_17BitwiseAndFunctorIsEEEESt5arrayIPcLm2EELi4E23TrivialOffsetCalculatorILi1EjESA_NS0_6memory12LoadWithCastILi1EEENSB_13StoreWithCastILi1EEEEEviT_T0_T2_T3_T4_T5_ --------------------------
	.section	.text._ZN2at6native27unrolled_elementwise_kernelINS0_13AUnaryFunctorIsssNS0_17BitwiseAndFunctorIsEEEESt5arrayIPcLm2EELi4E23TrivialOffsetCalculatorILi1EjESA_NS0_6memory12LoadWithCastILi1EEENSB_13StoreWithCastILi1EEEEEviT_T0_T2_T3_T4_T5_,"ax",@progbits
	.align	128
        .global         _ZN2at6native27unrolled_elementwise_kernelINS0_13AUnaryFunctorIsssNS0_17BitwiseAndFunctorIsEEEESt5arrayIPcLm2EELi4E23TrivialOffsetCalculatorILi1EjESA_NS0_6memory12LoadWithCastILi1EEENSB_13StoreWithCastILi1EEEEEviT_T0_T2_T3_T4_T5_
        .type           _ZN2at6native27unrolled_elementwise_kernelINS0_13AUnaryFunctorIsssNS0_17BitwiseAndFunctorIsEEEESt5arrayIPcLm2EELi4E23TrivialOffsetCalculatorILi1EjESA_NS0_6memory12LoadWithCastILi1EEENSB_13StoreWithCastILi1EEEEEviT_T0_T2_T3_T4_T5_,@function
        .size           _ZN2at6native27unrolled_elementwise_kernelINS0_13AUnaryFunctorIsssNS0_17BitwiseAndFunctorIsEEEESt5arrayIPcLm2EELi4E23TrivialOffsetCalculatorILi1EjESA_NS0_6memory12LoadWithCastILi1EEENSB_13StoreWithCastILi1EEEEEviT_T0_T2_T3_T4_T5_,(.L_x_26300 - _ZN2at6native27unrolled_elementwise_kernelINS0_13AUnaryFunctorIsssNS0_17BitwiseAndFunctorIsEEEESt5arrayIPcLm2EELi4E23TrivialOffsetCalculatorILi1EjESA_NS0_6memory12LoadWithCastILi1EEENSB_13StoreWithCastILi1EEEEEviT_T0_T2_T3_T4_T5_)
        .other          _ZN2at6native27unrolled_elementwise_kernelINS0_13AUnaryFunctorIsssNS0_17BitwiseAndFunctorIsEEEESt5arrayIPcLm2EELi4E23TrivialOffsetCalculatorILi1EjESA_NS0_6memory12LoadWithCastILi1EEENSB_13StoreWithCastILi1EEEEEviT_T0_T2_T3_T4_T5_,@"STO_CUDA_ENTRY STV_DEFAULT"
_ZN2at6native27unrolled_elementwise_kernelINS0_13AUnaryFunctorIsssNS0_17BitwiseAndFunctorIsEEEESt5arrayIPcLm2EELi4E23TrivialOffsetCalculatorILi1EjESA_NS0_6memory12LoadWithCastILi1EEENSB_13StoreWithCastILi1EEEEEviT_T0_T2_T3_T4_T5_:
.text._ZN2at6native27unrolled_elementwise_kernelINS0_13AUnaryFunctorIsssNS0_17BitwiseAndFunctorIsEEEESt5arrayIPcLm2EELi4E23TrivialOffsetCalculatorILi1EjESA_NS0_6memory12LoadWithCastILi1EEENSB_13StoreWithCastILi1EEEEEviT_T0_T2_T3_T4_T5_:
        /* <DEDUP_REMOVED lines=31> */
.L_x_18955:
[----:B------:R3:W5:Y:S01]  /*01f0*/  LDG.E.U8 R18, desc[UR36][R4.64] ;  /* 0x0000002404127981 */ /* 0x000762000c1e1100 */
[----:B------:R-:W-:Y:S05]  /*0200*/  BRA `(.L_x_18957) ;  /* 0x0000000c00507947 */ /* 0x000fea0003800000 */
.L_x_18954:
        /* <DEDUP_REMOVED lines=8> */
.L_x_18959:
[----:B------:R1:W5:Y:S01]  /*0290*/  LDG.E.U16 R18, desc[UR36][R4.64] ;  /* 0x0000002404127981 */ /* 0x000362000c1e1500 */
[----:B------:R-:W-:Y:S05]  /*02a0*/  BRA `(.L_x_18957) ;  /* 0x0000000c00287947 */ /* 0x000fea0003800000 */
.L_x_18958:
[----:B------:R2:W5:Y:S01]  /*02b0*/  LDG.E.U16 R18, desc[UR36][R4.64] ;  /* 0x0000002404127981 */ /* 0x000562000c1e1500 */
[----:B------:R-:W-:Y:S05]  /*02c0*/  BRA `(.L_x_18957) ;  /* 0x0000000c00207947 */ /* 0x000fea0003800000 */
.L_x_18953:
        /* <DEDUP_REMOVED lines=9> */
.L_x_18961:
[----:B------:R-:W2:Y:S02]  /*0360*/  LDG.E.U16 R0, desc[UR36][R4.64] ;  /* 0x0000002404007981 */ /* 0x000ea4000c1e1500 */
[----:B--2---:R-:W-:-:S06]  /*0370*/  HADD2.F32 R0, -RZ, R0.H0_H0 ;  /* 0x20000000ff007230 */ /* 0x004fcc0000004100 */
[----:B------:R-:W0:Y:S02]  /*0380*/  F2I.FTZ.TRUNC.NTZ R0, R0 ;  /* 0x0000000000007305 */ /* 0x000e24000021f100 */
[----:B0-----:R-:W-:Y:S01]  /*0390*/  PRMT R18, R0, 0x7610, R18 ;  /* 0x0000761000127816 */ /* 0x001fe20000000012 */
[----:B------:R-:W-:Y:S06]  /*03a0*/  BRA `(.L_x_18957) ;  /* 0x0000000800e87947 */ /* 0x000fec0003800000 */
.L_x_18960:
        /* <DEDUP_REMOVED lines=9> */
.L_x_18963:
[----:B------:R-:W2:Y:S02]  /*0440*/  LDG.E.U16 R4, desc[UR36][R4.64] ;  /* 0x0000002404047981 */ /* 0x000ea4000c1e1500 */
[----:B--2---:R-:W-:-:S06]  /*0450*/  HADD2.F32 R0, -RZ, R4.H0_H0 ;  /* 0x20000004ff007230 */ /* 0x004fcc0000004100 */
[----:B------:R-:W0:Y:S02]  /*0460*/  F2I.FTZ.TRUNC.NTZ R0, R0 ;  /* 0x0000000000007305 */ /* 0x000e24000021f100 */
[----:B0-----:R-:W-:Y:S01]  /*0470*/  PRMT R18, R0, 0x7610, R18 ;  /* 0x0000761000127816 */ /* 0x001fe20000000012 */
[----:B------:R-:W-:Y:S06]  /*0480*/  BRA `(.L_x_18957) ;  /* 0x0000000800b07947 */ /* 0x000fec0003800000 */
.L_x_18962:
[----:B------:R-:W2:Y:S02]  /*0490*/  LDG.E.64 R4, desc[UR36][R4.64] ;  /* 0x0000002404047981 */ /* 0x000ea4000c1e1b00 */
[----:B--2---:R0:W1:Y:S01]  /*04a0*/  F2I.F64.TRUNC R18, R4 ;  /* 0x0000000400127311 */ /* 0x004062000030d100 */
[----:B------:R-:W-:Y:S05]  /*04b0*/  BRA `(.L_x_18957) ;  /* 0x0000000800a47947 */ /* 0x000fea0003800000 */
.L_x_18952:
        /* <DEDUP_REMOVED lines=12> */
.L_x_18966:
[----:B------:R-:W2:Y:S02]  /*0580*/  LDG.E.64 R4, desc[UR36][R4.64] ;  /* 0x0000002404047981 */ /* 0x000ea4000c1e1b00 */
[----:B--2---:R0:W1:Y:S01]  /*0590*/  F2I.F64.TRUNC R18, R4 ;  /* 0x0000000400127311 */ /* 0x004062000030d100 */
[----:B------:R-:W-:Y:S05]  /*05a0*/  BRA `(.L_x_18957) ;  /* 0x0000000800687947 */ /* 0x000fea0003800000 */
.L_x_18965:
        /* <DEDUP_REMOVED lines=27> */
.L_x_18968:
        /* <DEDUP_REMOVED lines=15> */
.L_x_18967:
[----:B------:R-:W2:Y:S02]  /*0850*/  LDG.E.U16 R0, desc[UR36][R4.64] ;  /* 0x0000002404007981 */ /* 0x000ea4000c1e1500 */
[----:B--2---:R-:W-:-:S06]  /*0860*/  IMAD.U32 R0, R0, 0x10000, RZ ;  /* 0x0001000000007824 */ /* 0x004fcc00078e00ff */
[----:B------:R-:W0:Y:S02]  /*0870*/  F2I.FTZ.TRUNC.NTZ R0, R0 ;  /* 0x0000000000007305 */ /* 0x000e24000021f100 */
[----:B0-----:R-:W-:Y:S01]  /*0880*/  PRMT R18, R0, 0x7610, R18 ;  /* 0x0000761000127816 */ /* 0x001fe20000000012 */
[----:B------:R-:W-:Y:S06]  /*0890*/  BRA `(.L_x_18957) ;  /* 0x0000000400ac7947 */ /* 0x000fec0003800000 */
.L_x_18964:
        /* <DEDUP_REMOVED lines=10> */
.L_x_18971:
        /* <DEDUP_REMOVED lines=21> */
.L_x_18975:
[----:B------:R-:W-:Y:S05]  /*0a90*/  BSYNC.RECONVERGENT B1 ;  /* 0x0000000000017941 */ /* 0x000fea0003800200 */
.L_x_18974:
[----:B------:R-:W-:Y:S01]  /*0aa0*/  IMAD.SHL.U32 R0, R0, 0x100000, RZ ;  /* 0x0010000000007824 */ /* 0x000fe200078e00ff */
[----:B------:R-:W-:-:S04]  /*0ab0*/  LEA R3, R3, 0x3b800000, 0x17 ;  /* 0x3b80000003037811 */ /* 0x000fc800078eb8ff */
[----:B------:R-:W-:-:S07]  /*0ac0*/  LOP3.LUT R0, R3, R0, R7, 0xfe, !PT ;  /* 0x0000000003007212 */ /* 0x000fce00078efe07 */
.L_x_18973:
[----:B------:R-:W-:Y:S05]  /*0ad0*/  BSYNC.RECONVERGENT B0 ;  /* 0x0000000000007941 */ /* 0x000fea0003800200 */
.L_x_18972:
[----:B------:R-:W0:Y:S02]  /*0ae0*/  F2I.FTZ.TRUNC.NTZ R0, R0 ;  /* 0x0000000000007305 */ /* 0x000e24000021f100 */
[----:B0-----:R-:W-:Y:S01]  /*0af0*/  PRMT R18, R0, 0x7610, R18 ;  /* 0x0000761000127816 */ /* 0x001fe20000000012 */
[----:B------:R-:W-:Y:S06]  /*0b00*/  BRA `(.L_x_18957) ;  /* 0x0000000400107947 */ /* 0x000fec0003800000 */
.L_x_18970:
        /* <DEDUP_REMOVED lines=21> */
.L_x_18979:
[----:B------:R-:W-:Y:S05]  /*0c60*/  BSYNC.RECONVERGENT B1 ;  /* 0x0000000000017941 */ /* 0x000fea0003800200 */
.L_x_18978:
[----:B------:R-:W-:Y:S01]  /*0c70*/  IMAD.SHL.U32 R0, R0, 0x200000, RZ ;  /* 0x0020000000007824 */ /* 0x000fe200078e00ff */
[----:B------:R-:W-:-:S04]  /*0c80*/  LEA R3, R3, 0x37800000, 0x17 ;  /* 0x3780000003037811 */ /* 0x000fc800078eb8ff */
[----:B------:R-:W-:-:S07]  /*0c90*/  LOP3.LUT R0, R3, R0, R7, 0xfe, !PT ;  /* 0x0000000003007212 */ /* 0x000fce00078efe07 */
.L_x_18977:
[----:B------:R-:W-:Y:S05]  /*0ca0*/  BSYNC.RECONVERGENT B0 ;  /* 0x0000000000007941 */ /* 0x000fea0003800200 */
.L_x_18976:
[----:B------:R-:W0:Y:S02]  /*0cb0*/  F2I.FTZ.TRUNC.NTZ R0, R0 ;  /* 0x0000000000007305 */ /* 0x000e24000021f100 */
[----:B0-----:R-:W-:Y:S01]  /*0cc0*/  PRMT R18, R0, 0x7610, R18 ;  /* 0x0000761000127816 */ /* 0x001fe20000000012 */
[----:B------:R-:W-:Y:S06]  /*0cd0*/  BRA `(.L_x_18957) ;  /* 0x00000000009c7947 */ /* 0x000fec0003800000 */
.L_x_18969:
[----:B------:R-:W-:-:S09]  /*0ce0*/  UISETP.NE.AND UP0, UPT, UR4, 0x1c, UPT ;  /* 0x0000001c0400788c */ /* 0x000fd2000bf05270 */
[----:B------:R-:W-:Y:S05]  /*0cf0*/  BRA.U !UP0, `(.L_x_18980) ;  /* 0x0000000108907547 */ /* 0x000fea000b800000 */
[----:B------:R-:W-:-:S09]  /*0d00*/  UISETP.NE.AND UP0, UPT, UR4, 0x1d, UPT ;  /* 0x0000001d0400788c */ /* 0x000fd2000bf05270 */
[----:B------:R-:W-:Y:S05]  /*0d10*/  BRA.U !UP0, `(.L_x_18981) ;  /* 0x0000000108807547 */ /* 0x000fea000b800000 */
[----:B------:R-:W-:-:S09]  /*0d20*/  UISETP.NE.AND UP0, UPT, UR4, 0x2c, UPT ;  /* 0x0000002c0400788c */ /* 0x000fd2000bf05270 */
[----:B------:R-:W-:Y:S05]  /*0d30*/  BRA.U !UP0, `(.L_x_18982) ;  /* 0x0000000108487547 */ /* 0x000fea000b800000 */
.L_x_18956:
        /* <DEDUP_REMOVED lines=16> */
.L_x_18983:
[----:B------:R-:W-:Y:S01]  /*0e40*/  PRMT R18, RZ, 0x7610, R18 ;  /* 0x00007610ff127816 */ /* 0x000fe20000000012 */
[----:B------:R-:W-:Y:S06]  /*0e50*/  BRA `(.L_x_18957) ;  /* 0x00000000003c7947 */ /* 0x000fec0003800000 */
.L_x_18982:
        /* <DEDUP_REMOVED lines=8> */
.L_x_18985:
[----:B------:R-:W-:Y:S05]  /*0ee0*/  BSYNC.RECONVERGENT B0 ;  /* 0x0000000000007941 */ /* 0x000fea0003800200 */
.L_x_18984:
[----:B------:R-:W0:Y:S02]  /*0ef0*/  F2I.FTZ.TRUNC.NTZ R0, R0 ;  /* 0x0000000000007305 */ /* 0x000e24000021f100 */
[----:B0-----:R-:W-:Y:S01]  /*0f00*/  PRMT R18, R0, 0x7610, R18 ;  /* 0x0000761000127816 */ /* 0x001fe20000000012 */
[----:B------:R-:W-:Y:S06]  /*0f10*/  BRA `(.L_x_18957) ;  /* 0x00000000000c7947 */ /* 0x000fec0003800000 */
.L_x_18981:
[----:B------:R0:W5:Y:S01]  /*0f20*/  LDG.E.U16 R18, desc[UR36][R4.64] ;  /* 0x0000002404127981 */ /* 0x000162000c1e1500 */
[----:B------:R-:W-:Y:S05]  /*0f30*/  BRA `(.L_x_18957) ;  /* 0x0000000000047947 */ /* 0x000fea0003800000 */
.L_x_18980:
[----:B------:R0:W5:Y:S02]  /*0f40*/  LDG.E.U16 R18, desc[UR36][R4.64] ;  /* 0x0000002404127981 */ /* 0x000164000c1e1500 */
.L_x_18957:
[----:B------:R-:W-:-:S07]  /*0f50*/  VIADD R19, R2, 0x80 ;  /* 0x0000008002137836 */ /* 0x000fce0000000000 */
.L_x_18951:
[----:B------:R-:W-:Y:S05]  /*0f60*/  BSYNC.RECONVERGENT B6 ;  /* 0x0000000000067941 */ /* 0x000fea0003800200 */
.L_x_18950:
        /* <DEDUP_REMOVED lines=23> */
.L_x_18991:
[----:B------:R0:W5:Y:S01]  /*10e0*/  LDG.E.U8 R24, desc[UR36][R4.64] ;  /* 0x0000002404187981 */ /* 0x000162000c1e1100 */
[----:B------:R-:W-:Y:S05]  /*10f0*/  BRA `(.L_x_18993) ;  /* 0x0000000c00507947 */ /* 0x000fea0003800000 */
.L_x_18990:
        /* <DEDUP_REMOVED lines=8> */
.L_x_18995:
[----:B------:R0:W5:Y:S01]  /*1180*/  LDG.E.U16 R24, desc[UR36][R4.64] ;  /* 0x0000002404187981 */ /* 0x000162000c1e1500 */
[----:B------:R-:W-:Y:S05]  /*1190*/  BRA `(.L_x_18993) ;  /* 0x0000000c00287947 */ /* 0x000fea0003800000 */
.L_x_18994:
[----:B------:R0:W5:Y:S01]  /*11a0*/  LDG.E.U16 R24, desc[UR36][R4.64] ;  /* 0x0000002404187981 */ /* 0x000162000c1e1500 */
[----:B------:R-:W-:Y:S05]  /*11b0*/  BRA `(.L_x_18993) ;  /* 0x0000000c00207947 */ /* 0x000fea0003800000 */
.L_x_18989:
        /* <DEDUP_REMOVED lines=9> */
.L_x_18997:
[----:B------:R-:W2:Y:S02]  /*1250*/  LDG.E.U16 R0, desc[UR36][R4.64] ;  /* 0x0000002404007981 */ /* 0x000ea4000c1e1500 */
[----:B--2---:R-:W-:-:S06]  /*1260*/  HADD2.F32 R0, -RZ, R0.H0_H0 ;  /* 0x20000000ff007230 */ /* 0x004fcc0000004100 */
[----:B------:R-:W0:Y:S02]  /*1270*/  F2I.FTZ.TRUNC.NTZ R0, R0 ;  /* 0x0000000000007305 */ /* 0x000e24000021f100 */
[----:B0-----:R-:W-:Y:S01]  /*1280*/  PRMT R24, R0, 0x7610, R24 ;  /* 0x0000761000187816 */ /* 0x001fe20000000018 */
[----:B------:R-:W-:Y:S06]  /*1290*/  BRA `(.L_x_18993) ;  /* 0x0000000800e87947 */ /* 0x000fec0003800000 */
.L_x_18996:
        /* <DEDUP_REMOVED lines=9> */
.L_x_18999:
[----:B------:R-:W2:Y:S02]  /*1330*/  LDG.E.U16 R4, desc[UR36][R4.64] ;  /* 0x0000002404047981 */ /* 0x000ea4000c1e1500 */
[----:B--2---:R-:W-:-:S06]  /*1340*/  HADD2.F32 R0, -RZ, R4.H0_H0 ;  /* 0x20000004ff007230 */ /* 0x004fcc0000004100 */
[----:B------:R-:W0:Y:S02]  /*1350*/  F2I.FTZ.TRUNC.NTZ R0, R0 ;  /* 0x0000000000007305 */ /* 0x000e24000021f100 */
[----:B0-----:R-:W-:Y:S01]  /*1360*/  PRMT R24, R0, 0x7610, R24 ;  /* 0x0000761000187816 */ /* 0x001fe20000000018 */
[----:B------:R-:W-:Y:S06]  /*1370*/  BRA `(.L_x_18993) ;  /* 0x0000000800b07947 */ /* 0x000fec0003800000 */
.L_x_18998:
[----:B------:R-:W2:Y:S02]  /*1380*/  LDG.E.64 R4, desc[UR36][R4.64] ;  /* 0x0000002404047981 */ /* 0x000ea4000c1e1b00 */
[----:B--2---:R0:W1:Y:S01]  /*1390*/  F2I.F64.TRUNC R24, R4 ;  /* 0x0000000400187311 */ /* 0x004062000030d100 */
[----:B------:R-:W-:Y:S05]  /*13a0*/  BRA `(.L_x_18993) ;  /* 0x0000000800a47947 */ /* 0x000fea0003800000 */
.L_x_18988:
        /* <DEDUP_REMOVED lines=12> */
.L_x_19002:
[----:B------:R-:W2:Y:S02]  /*1470*/  LDG.E.64 R4, desc[UR36][R4.64] ;  /* 0x0000002404047981 */ /* 0x000ea4000c1e1b00 */
[----:B--2---:R0:W1:Y:S01]  /*1480*/  F2I.F64.TRUNC R24, R4 ;  /* 0x0000000400187311 */ /* 0x004062000030d100 */
[----:B------:R-:W-:Y:S05]  /*1490*/  BRA `(.L_x_18993) ;  /* 0x0000000800687947 */ /* 0x000fea0003800000 */
.L_x_19001:
        /* <DEDUP_REMOVED lines=27> */
.L_x_19004:
        /* <DEDUP_REMOVED lines=15> */
.L_x_19003:
[----:B------:R-:W2:Y:S02]  /*1740*/  LDG.E.U16 R0, desc[UR36][R4.64] ;  /* 0x0000002404007981 */ /* 0x000ea4000c1e1500 */
[----:B--2---:R-:W-:-:S06]  /*1750*/  IMAD.U32 R0, R0, 0x10000, RZ ;  /* 0x0001000000007824 */ /* 0x004fcc00078e00ff */
[----:B------:R-:W0:Y:S02]  /*1760*/  F2I.FTZ.TRUNC.NTZ R0, R0 ;  /* 0x0000000000007305 */ /* 0x000e24000021f100 */
[----:B0-----:R-:W-:Y:S01]  /*1770*/  PRMT R24, R0, 0x7610, R24 ;  /* 0x0000761000187816 */ /* 0x001fe20000000018 */
[----:B------:R-:W-:Y:S06]  /*1780*/  BRA `(.L_x_18993) ;  /* 0x0000000400ac7947 */ /* 0x000fec0003800000 */
.L_x_19000:
        /* <DEDUP_REMOVED lines=10> */
.L_x_19007:
        /* <DEDUP_REMOVED lines=21> */
.L_x_19011:
[----:B------:R-:W-:Y:S05]  /*1980*/  BSYNC.RECONVERGENT B1 ;  /* 0x0000000000017941 */ /* 0x000fea0003800200 */
.L_x_19010:
[----:B------:R-:W-:Y:S01]  /*1990*/  IMAD.SHL.U32 R0, R0, 0x100000, RZ ;  /* 0x0010000000007824 */ /* 0x000fe200078e00ff */
[----:B------:R-:W-:-:S04]  /*19a0*/  LEA R3, R3, 0x3b800000, 0x17 ;  /* 0x3b80000003037811 */ /* 0x000fc800078eb8ff */
[----:B------:R-:W-:-:S07]  /*19b0*/  LOP3.LUT R0, R3, R0, R7, 0xfe, !PT ;  /* 0x0000000003007212 */ /* 0x000fce00078efe07 */
.L_x_19009:
[----:B------:R-:W-:Y:S05]  /*19c0*/  BSYNC.RECONVERGENT B0 ;  /* 0x0000000000007941 */ /* 0x000fea0003800200 */
.L_x_19008:
[----:B------:R-:W0:Y:S02]  /*19d0*/  F2I.FTZ.TRUNC.NTZ R0, R0 ;  /* 0x0000000000007305 */ /* 0x000e24000021f100 */
[----:B0-----:R-:W-:Y:S01]  /*19e0*/  PRMT R24, R0, 0x7610, R24 ;  /* 0x0000761000187816 */ /* 0x001fe20000000018 */
[----:B------:R-:W-:Y:S06]  /*19f0*/  BRA `(.L_x_18993) ;  /* 0x0000000400107947 */ /* 0x000fec0003800000 */
.L_x_19006:
        /* <DEDUP_REMOVED lines=21> */
.L_x_19015:
[----:B------:R-:W-:Y:S05]  /*1b50*/  BSYNC.RECONVERGENT B1 ;  /* 0x0000000000017941 */ /* 0x000fea0003800200 */
.L_x_19014:
[----:B------:R-:W-:Y:S01]  /*1b60*/  IMAD.SHL.U32 R0, R0, 0x200000, RZ ;  /* 0x0020000000007824 */ /* 0x000fe200078e00ff */
[----:B------:R-:W-:-:S04]  /*1b70*/  LEA R3, R3, 0x37800000, 0x17 ;  /* 0x3780000003037811 */ /* 0x000fc800078eb8ff */
[----:B------:R-:W-:-:S07]  /*1b80*/  LOP3.LUT R0, R3, R0, R7, 0xfe, !PT ;  /* 0x0000000003007212 */ /* 0x000fce00078efe07 */
.L_x_19013:
[----:B------:R-:W-:Y:S05]  /*1b90*/  BSYNC.RECONVERGENT B0 ;  /* 0x0000000000007941 */ /* 0x000fea0003800200 */
.L_x_19012:
[----:B------:R-:W0:Y:S02]  /*1ba0*/  F2I.FTZ.TRUNC.NTZ R0, R0 ;  /* 0x0000000000007305 */ /* 0x000e24000021f100 */
[----:B0-----:R-:W-:Y:S01]  /*1bb0*/  PRMT R24, R0, 0x7610, R24 ;  /* 0x0000761000187816 */ /* 0x001fe20000000018 */
[----:B------:R-:W-:Y:S06]  /*1bc0*/  BRA `(.L_x_18993) ;  /* 0x00000000009c7947 */ /* 0x000fec0003800000 */
.L_x_19005:
        /* <DEDUP_REMOVED lines=14> */
.L_x_19019:
[----:B------:R-:W-:Y:S05]  /*1cb0*/  BSYNC.RECONVERGENT B0 ;  /* 0x0000000000007941 */ /* 0x000fea0003800200 */
.L_x_19018:
[----:B------:R-:W0:Y:S02]  /*1cc0*/  F2I.FTZ.TRUNC.NTZ R0, R0 ;  /* 0x0000000000007305 */ /* 0x000e24000021f100 */
[----:B0-----:R-:W-:Y:S01]  /*1cd0*/  PRMT R24, R0, 0x7610, R24 ;  /* 0x0000761000187816 */ /* 0x001fe20000000018 */
[----:B------:R-:W-:Y:S06]  /*1ce0*/  BRA `(.L_x_18993) ;  /* 0x0000000000547947 */ /* 0x000fec0003800000 */
.L_x_18992:
        /* <DEDUP_REMOVED lines=16> */
.L_x_19020:
[----:B------:R-:W-:Y:S01]  /*1df0*/  PRMT R24, RZ, 0x7610, R24 ;  /* 0x00007610ff187816 */ /* 0x000fe20000000018 */
[----:B------:R-:W-:Y:S06]  /*1e00*/  BRA `(.L_x_18993) ;  /* 0x00000000000c7947 */ /* 0x000fec0003800000 */
.L_x_19017:
[----:B------:R3:W5:Y:S01]  /*1e10*/  LDG.E.U16 R24, desc[UR36][R4.64] ;  /* 0x0000002404187981 */ /* 0x000762000c1e1500 */
[----:B------:R-:W-:Y:S05]  /*1e20*/  BRA `(.L_x_18993) ;  /* 0x0000000000047947 */ /* 0x000fea0003800000 */
.L_x_19016:
[----:B------:R2:W5:Y:S02]  /*1e30*/  LDG.E.U16 R24, desc[UR36][R4.64] ;  /* 0x0000002404187981 */ /* 0x000564000c1e1500 */
.L_x_18993:
[----:B------:R-:W-:-:S07]  /*1e40*/  VIADD R19, R19, 0x80 ;  /* 0x0000008013137836 */ /* 0x000fce0000000000 */
.L_x_18987:
[----:B------:R-:W-:Y:S05]  /*1e50*/  BSYNC.RECONVERGENT B6 ;  /* 0x0000000000067941 */ /* 0x000fea0003800200 */
.L_x_18986:
        /* <DEDUP_REMOVED lines=23> */
.L_x_19026:
[----:B------:R0:W5:Y:S01]  /*1fd0*/  LDG.E.U8 R17, desc[UR36][R4.64] ;  /* 0x0000002404117981 */ /* 0x000162000c1e1100 */
[----:B------:R-:W-:Y:S05]  /*1fe0*/  BRA `(.L_x_19028) ;  /* 0x0000000c00507947 */ /* 0x000fea0003800000 */
.L_x_19025:
        /* <DEDUP_REMOVED lines=8> */
.L_x_19030:
[----:B------:R0:W5:Y:S01]  /*2070*/  LDG.E.U16 R17, desc[UR36][R4.64] ;  /* 0x0000002404117981 */ /* 0x000162000c1e1500 */
[----:B------:R-:W-:Y:S05]  /*2080*/  BRA `(.L_x_19028) ;  /* 0x0000000c00287947 */ /* 0x000fea0003800000 */
.L_x_19029:
[----:B------:R0:W5:Y:S01]  /*2090*/  LDG.E.U16 R17, desc[UR36][R4.64] ;  /* 0x0000002404117981 */ /* 0x000162000c1e1500 */
[----:B------:R-:W-:Y:S05]  /*20a0*/  BRA `(.L_x_19028) ;  /* 0x0000000c00207947 */ /* 0x000fea0003800000 */
.L_x_19024:
        /* <DEDUP_REMOVED lines=9> */
.L_x_19032:
[----:B------:R-:W2:Y:S02]  /*2140*/  LDG.E.U16 R0, desc[UR36][R4.64] ;  /* 0x0000002404007981 */ /* 0x000ea4000c1e1500 */
[----:B--2---:R-:W-:-:S06]  /*2150*/  HADD2.F32 R0, -RZ, R0.H0_H0 ;  /* 0x20000000ff007230 */ /* 0x004fcc0000004100 */
[----:B------:R-:W0:Y:S02]  /*2160*/  F2I.FTZ.TRUNC.NTZ R0, R0 ;  /* 0x0000000000007305 */ /* 0x000e24000021f100 */
[----:B0-----:R-:W-:Y:S01]  /*2170*/  PRMT R17, R0, 0x7610, R17 ;  /* 0x0000761000117816 */ /* 0x001fe20000000011 */
[----:B------:R-:W-:Y:S06]  /*2180*/  BRA `(.L_x_19028) ;  /* 0x0000000800e87947 */ /* 0x000fec0003800000 */
.L_x_19031:
        /* <DEDUP_REMOVED lines=9> */
.L_x_19034:
[----:B------:R-:W2:Y:S02]  /*2220*/  LDG.E.U16 R4, desc[UR36][R4.64] ;  /* 0x0000002404047981 */ /* 0x000ea4000c1e1500 */
[----:B--2---:R-:W-:-:S06]  /*2230*/  HADD2.F32 R0, -RZ, R4.H0_H0 ;  /* 0x20000004ff007230 */ /* 0x004fcc0000004100 */
[----:B------:R-:W0:Y:S02]  /*2240*/  F2I.FTZ.TRUNC.NTZ R0, R0 ;  /* 0x0000000000007305 */ /* 0x000e24000021f100 */
[----:B0-----:R-:W-:Y:S01]  /*2250*/  PRMT R17, R0, 0x7610, R17 ;  /* 0x0000761000117816 */ /* 0x001fe20000000011 */
[----:B------:R-:W-:Y:S06]  /*2260*/  BRA `(.L_x_19028) ;  /* 0x0000000800b07947 */ /* 0x000fec0003800000 */
.L_x_19033:
[----:B------:R-:W2:Y:S02]  /*2270*/  LDG.E.64 R4, desc[UR36][R4.64] ;  /* 0x0000002404047981 */ /* 0x000ea4000c1e1b00 */
[----:B--2---:R0:W1:Y:S01]  /*2280*/  F2I.F64.TRUNC R17, R4 ;  /* 0x0000000400117311 */ /* 0x004062000030d100 */
[----:B------:R-:W-:Y:S05]  /*2290*/  BRA `(.L_x_19028) ;  /* 0x0000000800a47947 */ /* 0x000fea0003800000 */
.L_x_19023:
        /* <DEDUP_REMOVED lines=12> */
.L_x_19037:
[----:B------:R-:W2:Y:S02]  /*2360*/  LDG.E.64 R4, desc[UR36][R4.64] ;  /* 0x0000002404047981 */ /* 0x000ea4000c1e1b00 */
[----:B--2---:R3:W4:Y:S01]  /*2370*/  F2I.F64.TRUNC R17, R4 ;  /* 0x0000000400117311 */ /* 0x004722000030d100 */
[----:B------:R-:W-:Y:S05]  /*2380*/  BRA `(.L_x_19028) ;  /* 0x0000000800687947 */ /* 0x000fea0003800000 */
.L_x_19036:
        /* <DEDUP_REMOVED lines=27> */
.L_x_19039:
        /* <DEDUP_REMOVED lines=15> */
.L_x_19038:
[----:B------:R-:W2:Y:S02]  /*2630*/  LDG.E.U16 R0, desc[UR36][R4.64] ;  /* 0x0000002404007981 */ /* 0x000ea4000c1e1500 */
[----:B--2---:R-:W-:-:S06]  /*2640*/  IMAD.U32 R0, R0, 0x10000, RZ ;  /* 0x0001000000007824 */ /* 0x004fcc00078e00ff */
[----:B------:R-:W0:Y:S02]  /*2650*/  F2I.FTZ.TRUNC.NTZ R0, R0 ;  /* 0x0000000000007305 */ /* 0x000e24000021f100 */
[----:B0-----:R-:W-:Y:S01]  /*2660*/  PRMT R17, R0, 0x7610, R17 ;  /* 0x0000761000117816 */ /* 0x001fe20000000011 */
[----:B------:R-:W-:Y:S06]  /*2670*/  BRA `(.L_x_19028) ;  /* 0x0000000400ac7947 */ /* 0x000fec0003800000 */
.L_x_19035:
        /* <DEDUP_REMOVED lines=10> */
.L_x_19042:
        /* <DEDUP_REMOVED lines=21> */
.L_x_19046:
[----:B------:R-:W-:Y:S05]  /*2870*/  BSYNC.RECONVERGENT B1 ;  /* 0x0000000000017941 */ /* 0x000fea0003800200 */
.L_x_19045:
[----:B------:R-:W-:Y:S01]  /*2880*/  IMAD.SHL.U32 R0, R0, 0x100000, RZ ;  /* 0x0010000000007824 */ /* 0x000fe200078e00ff */
[----:B------:R-:W-:-:S04]  /*2890*/  LEA R3, R3, 0x3b800000, 0x17 ;  /* 0x3b80000003037811 */ /* 0x000fc800078eb8ff */
[----:B------:R-:W-:-:S07]  /*28a0*/  LOP3.LUT R0, R3, R0, R7, 0xfe, !PT ;  /* 0x0000000003007212 */ /* 0x000fce00078efe07 */
.L_x_19044:
[----:B------:R-:W-:Y:S05]  /*28b0*/  BSYNC.RECONVERGENT B0 ;  /* 0x0000000000007941 */ /* 0x000fea0003800200 */
.L_x_19043:
[----:B------:R-:W0:Y:S02]  /*28c0*/  F2I.FTZ.TRUNC.NTZ R0, R0 ;  /* 0x0000000000007305 */ /* 0x000e24000021f100 */
[----:B0-----:R-:W-:Y:S01]  /*28d0*/  PRMT R17, R0, 0x7610, R17 ;  /* 0x0000761000117816 */ /* 0x001fe20000000011 */
[----:B------:R-:W-:Y:S06]  /*28e0*/  BRA `(.L_x_19028) ;  /* 0x0000000400107947 */ /* 0x000fec0003800000 */
.L_x_19041:
        /* <DEDUP_REMOVED lines=21> */
.L_x_19050:
[----:B------:R-:W-:Y:S05]  /*2a40*/  BSYNC.RECONVERGENT B1 ;  /* 0x0000000000017941 */ /* 0x000fea0003800200 */
.L_x_19049:
[----:B------:R-:W-:Y:S01]  /*2a50*/  IMAD.SHL.U32 R0, R0, 0x200000, RZ ;  /* 0x0020000000007824 */ /* 0x000fe200078e00ff */
[----:B------:R-:W-:-:S04]  /*2a60*/  LEA R3, R3, 0x37800000, 0x17 ;  /* 0x3780000003037811 */ /* 0x000fc800078eb8ff */
[----:B------:R-:W-:-:S07]  /*2a70*/  LOP3.LUT R0, R3, R0, R7, 0xfe, !PT ;  /* 0x0000000003007212 */ /* 0x000fce00078efe07 */
.L_x_19048:
[----:B------:R-:W-:Y:S05]  /*2a80*/  BSYNC.RECONVERGENT B0 ;  /* 0x0000000000007941 */ /* 0x000fea0003800200 */
.L_x_19047:
[----:B------:R-:W0:Y:S02]  /*2a90*/  F2I.FTZ.TRUNC.NTZ R0, R0 ;  /* 0x0000000000007305 */ /* 0x000e24000021f100 */
[----:B0-----:R-:W-:Y:S01]  /*2aa0*/  PRMT R17, R0, 0x7610, R17 ;  /* 0x0000761000117816 */ /* 0x001fe20000000011 */
[----:B------:R-:W-:Y:S06]  /*2ab0*/  BRA `(.L_x_19028) ;  /* 0x00000000009c7947 */ /* 0x000fec0003800000 */
.L_x_19040:
        /* <DEDUP_REMOVED lines=14> */
.L_x_19054:
[----:B------:R-:W-:Y:S05]  /*2ba0*/  BSYNC.RECONVERGENT B0 ;  /* 0x0000000000007941 */ /* 0x000fea0003800200 */
.L_x_19053:
[----:B------:R-:W0:Y:S02]  /*2bb0*/  F2I.FTZ.TRUNC.NTZ R0, R0 ;  /* 0x0000000000007305 */ /* 0x000e24000021f100 */
[----:B0-----:R-:W-:Y:S01]  /*2bc0*/  PRMT R17, R0, 0x7610, R17 ;  /* 0x0000761000117816 */ /* 0x001fe20000000011 */
[----:B------:R-:W-:Y:S06]  /*2bd0*/  BRA `(.L_x_19028) ;  /* 0x0000000000547947 */ /* 0x000fec0003800000 */
.L_x_19027:
        /* <DEDUP_REMOVED lines=16> */
.L_x_19055:
[----:B------:R-:W-:Y:S01]  /*2ce0*/  PRMT R17, RZ, 0x7610, R17 ;  /* 0x00007610ff117816 */ /* 0x000fe20000000011 */
[----:B------:R-:W-:Y:S06]  /*2cf0*/  BRA `(.L_x_19028) ;  /* 0x00000000000c7947 */ /* 0x000fec0003800000 */
.L_x_19052:
[----:B------:R2:W5:Y:S01]  /*2d00*/  LDG.E.U16 R17, desc[UR36][R4.64] ;  /* 0x0000002404117981 */ /* 0x000562000c1e1500 */
[----:B------:R-:W-:Y:S05]  /*2d10*/  BRA `(.L_x_19028) ;  /* 0x0000000000047947 */ /* 0x000fea0003800000 */
.L_x_19051:
[----:B------:R1:W5:Y:S02]  /*2d20*/  LDG.E.U16 R17, desc[UR36][R4.64] ;  /* 0x0000002404117981 */ /* 0x000364000c1e1500 */
.L_x_19028:
[----:B------:R-:W-:-:S07]  /*2d30*/  VIADD R19, R19, 0x80 ;  /* 0x0000008013137836 */ /* 0x000fce0000000000 */
.L_x_19022:
[----:B------:R-:W-:Y:S05]  /*2d40*/  BSYNC.RECONVERGENT B6 ;  /* 0x0000000000067941 */ /* 0x000fea0003800200 */
.L_x_19021:
        /* <DEDUP_REMOVED lines=23> */
.L_x_19061:
[----:B------:R0:W5:Y:S01]  /*2ec0*/  LDG.E.U8 R16, desc[UR36][R4.64] ;  /* 0x0000002404107981 */ /* 0x000162000c1e1100 */
[----:B------:R-:W-:Y:S05]  /*2ed0*/  BRA `(.L_x_19057) ;  /* 0x0000000c004c7947 */ /* 0x000fea0003800000 */
.L_x_19060:
        /* <DEDUP_REMOVED lines=8> */
.L_x_19064:
[----:B------:R0:W5:Y:S01]  /*2f60*/  LDG.E.U16 R16, desc[UR36][R4.64] ;  /* 0x0000002404107981 */ /* 0x000162000c1e1500 */
[----:B------:R-:W-:Y:S05]  /*2f70*/  BRA `(.L_x_19057) ;  /* 0x0000000c00247947 */ /* 0x000fea0003800000 */
.L_x_19063:
[----:B------:R0:W5:Y:S01]  /*2f80*/  LDG.E.U16 R16, desc[UR36][R4.64] ;  /* 0x0000002404107981 */ /* 0x000162000c1e1500 */
[----:B------:R-:W-:Y:S05]  /*2f90*/  BRA `(.L_x_19057) ;  /* 0x0000000c001c7947 */ /* 0x000fea0003800000 */
.L_x_19059:
        /* <DEDUP_REMOVED lines=9> */
.L_x_19066:
[----:B------:R-:W2:Y:S02]  /*3030*/  LDG.E.U16 R0, desc[UR36][R4.64] ;  /* 0x0000002404007981 */ /* 0x000ea4000c1e1500 */
[----:B--2---:R-:W-:-:S06]  /*3040*/  HADD2.F32 R0, -RZ, R0.H0_H0 ;  /* 0x20000000ff007230 */ /* 0x004fcc0000004100 */
[----:B------:R-:W0:Y:S02]  /*3050*/  F2I.FTZ.TRUNC.NTZ R0, R0 ;  /* 0x0000000000007305 */ /* 0x000e24000021f100 */
[----:B0-----:R-:W-:Y:S01]  /*3060*/  PRMT R16, R0, 0x7610, R16 ;  /* 0x0000761000107816 */ /* 0x001fe20000000010 */
[----:B------:R-:W-:Y:S06]  /*3070*/  BRA `(.L_x_19057) ;  /* 0x0000000800e47947 */ /* 0x000fec0003800000 */
.L_x_19065:
        /* <DEDUP_REMOVED lines=9> */
.L_x_19068:
[----:B------:R-:W2:Y:S02]  /*3110*/  LDG.E.U16 R4, desc[UR36][R4.64] ;  /* 0x0000002404047981 */ /* 0x000ea4000c1e1500 */
[----:B--2---:R-:W-:-:S06]  /*3120*/  HADD2.F32 R0, -RZ, R4.H0_H0 ;  /* 0x20000004ff007230 */ /* 0x004fcc0000004100 */
[----:B------:R-:W0:Y:S02]  /*3130*/  F2I.FTZ.TRUNC.NTZ R0, R0 ;  /* 0x0000000000007305 */ /* 0x000e24000021f100 */
[----:B0-----:R-:W-:Y:S01]  /*3140*/  PRMT R16, R0, 0x7610, R16 ;  /* 0x0000761000107816 */ /* 0x001fe20000000010 */
[----:B------:R-:W-:Y:S06]  /*3150*/  BRA `(.L_x_19057) ;  /* 0x0000000800ac7947 */ /* 0x000fec0003800000 */
.L_x_19067:
[----:B------:R-:W2:Y:S02]  /*3160*/  LDG.E.64 R4, desc[UR36][R4.64] ;  /* 0x0000002404047981 */ /* 0x000ea4000c1e1b00 */
[----:B--2---:R0:W1:Y:S01]  /*3170*/  F2I.F64.TRUNC R16, R4 ;  /* 0x0000000400107311 */ /* 0x004062000030d100 */
[----:B------:R-:W-:Y:S05]  /*3180*/  BRA `(.L_x_19057) ;  /* 0x0000000800a07947 */ /* 0x000fea0003800000 */
.L_x_19058:
        /* <DEDUP_REMOVED lines=12> */
.L_x_19071:
[----:B------:R-:W2:Y:S02]  /*3250*/  LDG.E.64 R4, desc[UR36][R4.64] ;  /* 0x0000002404047981 */ /* 0x000ea4000c1e1b00 */
[----:B--2---:R0:W1:Y:S01]  /*3260*/  F2I.F64.TRUNC R16, R4 ;  /* 0x0000000400107311 */ /* 0x004062000030d100 */
[----:B------:R-:W-:Y:S05]  /*3270*/  BRA `(.L_x_19057) ;  /* 0x0000000800647947 */ /* 0x000fea0003800000 */
.L_x_19070:
        /* <DEDUP_REMOVED lines=27> */
.L_x_19073:
        /* <DEDUP_REMOVED lines=15> */
.L_x_19072:
[----:B------:R-:W2:Y:S02]  /*3520*/  LDG.E.U16 R0, desc[UR36][R4.64] ;  /* 0x0000002404007981 */ /* 0x000ea4000c1e1500 */
[----:B--2---:R-:W-:-:S06]  /*3530*/  IMAD.U32 R0, R0, 0x10000, RZ ;  /* 0x0001000000007824 */ /* 0x004fcc00078e00ff */
[----:B------:R-:W0:Y:S02]  /*3540*/  F2I.FTZ.TRUNC.NTZ R0, R0 ;  /* 0x0000000000007305 */ /* 0x000e24000021f100 */
[----:B0-----:R-:W-:Y:S01]  /*3550*/  PRMT R16, R0, 0x7610, R16 ;  /* 0x0000761000107816 */ /* 0x001fe20000000010 */
[----:B------:R-:W-:Y:S06]  /*3560*/  BRA `(.L_x_19057) ;  /* 0x0000000400a87947 */ /* 0x000fec0003800000 */
.L_x_19069:
        /* <DEDUP_REMOVED lines=10> */
.L_x_19076:
        /* <DEDUP_REMOVED lines=21> */
.L_x_19080:
[----:B------:R-:W-:Y:S05]  /*3760*/  BSYNC.RECONVERGENT B1 ;  /* 0x0000000000017941 */ /* 0x000fea0003800200 */
.L_x_19079:
[----:B------:R-:W-:Y:S01]  /*3770*/  IMAD.SHL.U32 R0, R0, 0x100000, RZ ;  /* 0x0010000000007824 */ /* 0x000fe200078e00ff */
[----:B------:R-:W-:-:S04]  /*3780*/  LEA R3, R3, 0x3b800000, 0x17 ;  /* 0x3b80000003037811 */ /* 0x000fc800078eb8ff */
[----:B------:R-:W-:-:S07]  /*3790*/  LOP3.LUT R0, R3, R0, R7, 0xfe, !PT ;  /* 0x0000000003007212 */ /* 0x000fce00078efe07 */
.L_x_19078:
[----:B------:R-:W-:Y:S05]  /*37a0*/  BSYNC.RECONVERGENT B0 ;  /* 0x0000000000007941 */ /* 0x000fea0003800200 */
.L_x_19077:
[----:B------:R-:W0:Y:S02]  /*37b0*/  F2I.FTZ.TRUNC.NTZ R0, R0 ;  /* 0x0000000000007305 */ /* 0x000e24000021f100 */
[----:B0-----:R-:W-:Y:S01]  /*37c0*/  PRMT R16, R0, 0x7610, R16 ;  /* 0x0000761000107816 */ /* 0x001fe20000000010 */
[----:B------:R-:W-:Y:S06]  /*37d0*/  BRA `(.L_x_19057) ;  /* 0x00000004000c7947 */ /* 0x000fec0003800000 */
.L_x_19075:
        /* <DEDUP_REMOVED lines=21> */
.L_x_19084:
[----:B------:R-:W-:Y:S05]  /*3930*/  BSYNC.RECONVERGENT B1 ;  /* 0x0000000000017941 */ /* 0x000fea0003800200 */
.L_x_19083:
[----:B------:R-:W-:Y:S01]  /*3940*/  IMAD.SHL.U32 R0, R0, 0x200000, RZ ;  /* 0x0020000000007824 */ /* 0x000fe200078e00ff */
[----:B------:R-:W-:-:S04]  /*3950*/  LEA R3, R3, 0x37800000, 0x17 ;  /* 0x3780000003037811 */ /* 0x000fc800078eb8ff */
[----:B------:R-:W-:-:S07]  /*3960*/  LOP3.LUT R0, R3, R0, R7, 0xfe, !PT ;  /* 0x0000000003007212 */ /* 0x000fce00078efe07 */
.L_x_19082:
[----:B------:R-:W-:Y:S05]  /*3970*/  BSYNC.RECONVERGENT B0 ;  /* 0x0000000000007941 */ /* 0x000fea0003800200 */
.L_x_19081:
[----:B------:R-:W0:Y:S02]  /*3980*/  F2I.FTZ.TRUNC.NTZ R0, R0 ;  /* 0x0000000000007305 */ /* 0x000e24000021f100 */
[----:B0-----:R-:W-:Y:S01]  /*3990*/  PRMT R16, R0, 0x7610, R16 ;  /* 0x0000761000107816 */ /* 0x001fe20000000010 */
[----:B------:R-:W-:Y:S06]  /*39a0*/  BRA `(.L_x_19057) ;  /* 0x0000000000987947 */ /* 0x000fec0003800000 */
.L_x_19074:
        /* <DEDUP_REMOVED lines=14> */
.L_x_19088:
[----:B------:R-:W-:Y:S05]  /*3a90*/  BSYNC.RECONVERGENT B0 ;  /* 0x0000000000007941 */ /* 0x000fea0003800200 */
.L_x_19087:
[----:B------:R-:W0:Y:S02]  /*3aa0*/  F2I.FTZ.TRUNC.NTZ R0, R0 ;  /* 0x0000000000007305 */ /* 0x000e24000021f100 */
[----:B0-----:R-:W-:Y:S01]  /*3ab0*/  PRMT R16, R0, 0x7610, R16 ;  /* 0x0000761000107816 */ /* 0x001fe20000000010 */
[----:B------:R-:W-:Y:S06]  /*3ac0*/  BRA `(.L_x_19057) ;  /* 0x0000000000507947 */ /* 0x000fec0003800000 */
.L_x_19062:
        /* <DEDUP_REMOVED lines=16> */
.L_x_19089:
[----:B------:R-:W-:Y:S05]  /*3bd0*/  BRA `(.L_x_19057) ;  /* 0x00000000000c7947 */ /* 0x000fea0003800000 */
.L_x_19086:
[----:B------:R0:W5:Y:S01]  /*3be0*/  LDG.E.U16 R16, desc[UR36][R4.64] ;  /* 0x0000002404107981 */ /* 0x000162000c1e1500 */
[----:B------:R-:W-:Y:S05]  /*3bf0*/  BRA `(.L_x_19057) ;  /* 0x0000000000047947 */ /* 0x000fea0003800000 */
.L_x_19085:
[----:B------:R0:W5:Y:S02]  /*3c00*/  LDG.E.U16 R16, desc[UR36][R4.64] ;  /* 0x0000002404107981 */ /* 0x000164000c1e1500 */
.L_x_19057:
[----:B------:R-:W-:Y:S05]  /*3c10*/  BSYNC.RECONVERGENT B6 ;  /* 0x0000000000067941 */ /* 0x000fea0003800200 */
.L_x_19056:
        /* <DEDUP_REMOVED lines=31> */
.L_x_19096:
[----:B------:R0:W-:Y:S01]  /*3e10*/  STG.E.U8 desc[UR36][R8.64], R3 ;  /* 0x0000000308007986 */ /* 0x0001e2000c101124 */
[----:B------:R-:W-:Y:S05]  /*3e20*/  BRA `(.L_x_19098) ;  /* 0x0000000c005c7947 */ /* 0x000fea0003800000 */
.L_x_19095:
        /* <DEDUP_REMOVED lines=11> */
.L_x_19100:
[----:B------:R-:W-:-:S05]  /*3ee0*/  PRMT R3, R3, 0x9910, RZ ;  /* 0x0000991003037816 */ /* 0x000fca00000000ff */
[----:B------:R0:W-:Y:S01]  /*3ef0*/  STG.E desc[UR36][R8.64], R3 ;  /* 0x0000000308007986 */ /* 0x0001e2000c101924 */
[----:B------:R-:W-:Y:S05]  /*3f00*/  BRA `(.L_x_19098) ;  /* 0x0000000c00247947 */ /* 0x000fea0003800000 */
.L_x_19099:
[----:B------:R0:W-:Y:S01]  /*3f10*/  STG.E.U16 desc[UR36][R8.64], R3 ;  /* 0x0000000308007986 */ /* 0x0001e2000c101524 */
[----:B------:R-:W-:Y:S05]  /*3f20*/  BRA `(.L_x_19098) ;  /* 0x0000000c001c7947 */ /* 0x000fea0003800000 */
.L_x_19094:
        /* <DEDUP_REMOVED lines=9> */
.L_x_19102:
[----:B------:R-:W0:Y:S02]  /*3fc0*/  I2F.S16 R0, R3 ;  /* 0x0000000300007306 */ /* 0x000e240000101400 */
[----:B0-----:R-:W-:-:S05]  /*3fd0*/  F2FP.F16.F32.PACK_AB R0, RZ, R0 ;  /* 0x00000000ff00723e */ /* 0x001fca00000000ff */
[----:B------:R0:W-:Y:S01]  /*3fe0*/  STG.E.U16 desc[UR36][R8.64], R0 ;  /* 0x0000000008007986 */ /* 0x0001e2000c101524 */
[----:B------:R-:W-:Y:S05]  /*3ff0*/  BRA `(.L_x_19098) ;  /* 0x0000000800e87947 */ /* 0x000fea0003800000 */
.L_x_19101:
        /* <DEDUP_REMOVED lines=10> */
.L_x_19104:
[----:B------:R-:W0:Y:S02]  /*40a0*/  I2F.S16 R3, R3 ;  /* 0x0000000300037306 */ /* 0x000e240000101400 */
[----:B0-----:R-:W-:-:S04]  /*40b0*/  F2FP.F16.F32.PACK_AB R3, RZ, R3 ;  /* 0x00000003ff03723e */ /* 0x001fc800000000ff */
[----:B------:R-:W-:-:S05]  /*40c0*/  PRMT R3, R3, 0x5410, RZ ;  /* 0x0000541003037816 */ /* 0x000fca00000000ff */
[----:B------:R0:W-:Y:S01]  /*40d0*/  STG.E desc[UR36][R8.64], R3 ;  /* 0x0000000308007986 */ /* 0x0001e2000c101924 */
[----:B------:R-:W-:Y:S05]  /*40e0*/  BRA `(.L_x_19098) ;  /* 0x0000000800ac7947 */ /* 0x000fea0003800000 */
.L_x_19103:
[----:B------:R-:W0:Y:S02]  /*40f0*/  I2F.F64.S16 R4, R3 ;  /* 0x0000000300047312 */ /* 0x000e240000101c00 */
[----:B0-----:R0:W-:Y:S01]  /*4100*/  STG.E.64 desc[UR36][R8.64], R4 ;  /* 0x0000000408007986 */ /* 0x0011e2000c101b24 */
[----:B------:R-:W-:Y:S05]  /*4110*/  BRA `(.L_x_19098) ;  /* 0x0000000800a07947 */ /* 0x000fea0003800000 */
.L_x_19093:
        /* <DEDUP_REMOVED lines=13> */
.L_x_19107:
[----:B------:R-:W0:Y:S01]  /*41f0*/  I2F.F64.S16 R4, R3 ;  /* 0x0000000300047312 */ /* 0x000e220000101c00 */
[----:B------:R-:W-:-:S05]  /*4200*/  CS2R R6, SRZ ;  /* 0x0000000000067805 */ /* 0x000fca000001ff00 */
[----:B0-----:R3:W-:Y:S01]  /*4210*/  STG.E.128 desc[UR36][R8.64], R4 ;  /* 0x0000000408007986 */ /* 0x0017e2000c101d24 */
[----:B------:R-:W-:Y:S05]  /*4220*/  BRA `(.L_x_19098) ;  /* 0x00000008005c7947 */ /* 0x000fea0003800000 */
.L_x_19106:
        /* <DEDUP_REMOVED lines=19> */
.L_x_19111:
[----:B------:R-:W-:Y:S05]  /*4360*/  BSYNC.RECONVERGENT B0 ;  /* 0x0000000000007941 */ /* 0x000fea0003800200 */
.L_x_19110:
[----:B------:R-:W-:-:S05]  /*4370*/  LOP3.LUT R5, R0, 0x80, R5, 0xf8, !PT ;  /* 0x0000008000057812 */ /* 0x000fca00078ef805 */
[----:B------:R2:W-:Y:S01]  /*4380*/  STG.E.U8 desc[UR36][R8.64], R5 ;  /* 0x0000000508007986 */ /* 0x0005e2000c101124 */
[----:B------:R-:W-:Y:S05]  /*4390*/  BRA `(.L_x_19098) ;  /* 0x0000000800007947 */ /* 0x000fea0003800000 */
.L_x_19109:
        /* <DEDUP_REMOVED lines=15> */
.L_x_19113:
[----:B------:R-:W-:Y:S05]  /*4490*/  BSYNC.RECONVERGENT B0 ;  /* 0x0000000000007941 */ /* 0x000fea0003800200 */
.L_x_19112:
[----:B------:R-:W-:-:S05]  /*44a0*/  LOP3.LUT R5, R0, 0x80, R5, 0xf8, !PT ;  /* 0x0000008000057812 */ /* 0x000fca00078ef805 */
[----:B------:R1:W-:Y:S01]  /*44b0*/  STG.E.U8 desc[UR36][R8.64], R5 ;  /* 0x0000000508007986 */ /* 0x0003e2000c101124 */
[----:B------:R-:W-:Y:S05]  /*44c0*/  BRA `(.L_x_19098) ;  /* 0x0000000400b47947 */ /* 0x000fea0003800000 */
.L_x_19108:
[----:B------:R-:W0:Y:S02]  /*44d0*/  I2F.S16 R0, R3 ;  /* 0x0000000300007306 */ /* 0x000e240000101400 */
[----:B0-----:R-:W-:-:S05]  /*44e0*/  F2FP.BF16.F32.PACK_AB R0, RZ, R0 ;  /* 0x00000000ff00723e */ /* 0x001fca00000010ff */
[----:B------:R0:W-:Y:S01]  /*44f0*/  STG.E.U16 desc[UR36][R8.64], R0 ;  /* 0x0000000008007986 */ /* 0x0001e2000c101524 */
[----:B------:R-:W-:Y:S05]  /*4500*/  BRA `(.L_x_19098) ;  /* 0x0000000400a47947 */ /* 0x000fea0003800000 */
.L_x_19105:
        /* <DEDUP_REMOVED lines=10> */
.L_x_19116:
        /* <DEDUP_REMOVED lines=13> */
.L_x_19119:
[----:B------:R-:W-:-:S04]  /*4680*/  SHF.R.U32.HI R0, RZ, 0x14, R3 ;  /* 0x00000014ff007819 */ /* 0x000fc80000011603 */
[----:B------:R-:W-:-:S04]  /*4690*/  LOP3.LUT R0, R0, 0x1, RZ, 0xc0, !PT ;  /* 0x0000000100007812 */ /* 0x000fc800078ec0ff */
[----:B------:R-:W-:-:S04]  /*46a0*/  IADD3 R0, PT, PT, R3, 0x487ffff, R0 ;  /* 0x0487ffff03007810 */ /* 0x000fc80007ffe000 */
[----:B------:R-:W-:-:S04]  /*46b0*/  SHF.R.U32.HI R0, RZ, 0x14, R0 ;  /* 0x00000014ff007819 */ /* 0x000fc80000011600 */
[----:B------:R-:W-:-:S07]  /*46c0*/  LOP3.LUT R0, R0, 0xff, RZ, 0xc0, !PT ;  /* 0x000000ff00007812 */ /* 0x000fce00078ec0ff */
.L_x_19120:
[----:B------:R-:W-:-:S04]  /*46d0*/  SHF.R.U32.HI R3, RZ, 0x18, R3 ;  /* 0x00000018ff037819 */ /* 0x000fc80000011603 */
[----:B------:R-:W-:-:S04]  /*46e0*/  LOP3.LUT R0, R0, 0x80, R3, 0xf8, !PT ;  /* 0x0000008000007812 */ /* 0x000fc800078ef803 */
[----:B------:R-:W-:-:S07]  /*46f0*/  PRMT R4, R0, 0x7610, R4 ;  /* 0x0000761000047816 */ /* 0x000fce0000000004 */
.L_x_19118:
[----:B------:R-:W-:Y:S05]  /*4700*/  BSYNC.RECONVERGENT B0 ;  /* 0x0000000000007941 */ /* 0x000fea0003800200 */
.L_x_19117:
[----:B------:R0:W-:Y:S01]  /*4710*/  STG.E.U8 desc[UR36][R8.64], R4 ;  /* 0x0000000408007986 */ /* 0x0001e2000c101124 */
[----:B------:R-:W-:Y:S05]  /*4720*/  BRA `(.L_x_19098) ;  /* 0x00000004001c7947 */ /* 0x000fea0003800000 */
.L_x_19115:
        /* <DEDUP_REMOVED lines=13> */
.L_x_19123:
[----:B------:R-:W-:-:S04]  /*4800*/  SHF.R.U32.HI R0, RZ, 0x15, R3 ;  /* 0x00000015ff007819 */ /* 0x000fc80000011603 */
[----:B------:R-:W-:-:S04]  /*4810*/  LOP3.LUT R0, R0, 0x1, RZ, 0xc0, !PT ;  /* 0x0000000100007812 */ /* 0x000fc800078ec0ff */
[----:B------:R-:W-:-:S04]  /*4820*/  IADD3 R0, PT, PT, R3, 0x88fffff, R0 ;  /* 0x088fffff03007810 */ /* 0x000fc80007ffe000 */
[----:B------:R-:W-:-:S04]  /*4830*/  SHF.R.U32.HI R0, RZ, 0x15, R0 ;  /* 0x00000015ff007819 */ /* 0x000fc80000011600 */
[----:B------:R-:W-:-:S07]  /*4840*/  LOP3.LUT R0, R0, 0xff, RZ, 0xc0, !PT ;  /* 0x000000ff00007812 */ /* 0x000fce00078ec0ff */
.L_x_19124:
[----:B------:R-:W-:-:S04]  /*4850*/  SHF.R.U32.HI R3, RZ, 0x18, R3 ;  /* 0x00000018ff037819 */ /* 0x000fc80000011603 */
[----:B------:R-:W-:-:S04]  /*4860*/  LOP3.LUT R0, R0, 0x80, R3, 0xf8, !PT ;  /* 0x0000008000007812 */ /* 0x000fc800078ef803 */
[----:B------:R-:W-:-:S07]  /*4870*/  PRMT R4, R0, 0x7610, R4 ;  /* 0x0000761000047816 */ /* 0x000fce0000000004 */
.L_x_19122:
[----:B------:R-:W-:Y:S05]  /*4880*/  BSYNC.RECONVERGENT B0 ;  /* 0x0000000000007941 */ /* 0x000fea0003800200 */
.L_x_19121:
[----:B------:R0:W-:Y:S01]  /*4890*/  STG.E.U8 desc[UR36][R8.64], R4 ;  /* 0x0000000408007986 */ /* 0x0001e2000c101124 */
[----:B------:R-:W-:Y:S05]  /*48a0*/  BRA `(.L_x_19098) ;  /* 0x0000000000bc7947 */ /* 0x000fea0003800000 */
.L_x_19114:
[----:B------:R-:W-:-:S13]  /*48b0*/  ISETP.NE.AND P0, PT, R0, 0x1c, PT ;  /* 0x0000001c0000780c */ /* 0x000fda0003f05270 */
[----:B------:R-:W-:Y:S05]  /*48c0*/  @!P0 BRA `(.L_x_19125) ;  /* 0x0000000000ac8947 */ /* 0x000fea0003800000 */
[----:B------:R-:W-:-:S13]  /*48d0*/  ISETP.NE.AND P0, PT, R0, 0x1d, PT ;  /* 0x0000001d0000780c */ /* 0x000fda0003f05270 */
[----:B------:R-:W-:Y:S05]  /*48e0*/  @!P0 BRA `(.L_x_19126) ;  /* 0x0000000000908947 */ /* 0x000fea0003800000 */
[----:B------:R-:W-:-:S13]  /*48f0*/  ISETP.NE.AND P0, PT, R0, 0x2c, PT ;  /* 0x0000002c0000780c */ /* 0x000fda0003f05270 */
[----:B------:R-:W-:Y:S05]  /*4900*/  @!P0 BRA `(.L_x_19127) ;  /* 0x0000000000448947 */ /* 0x000fea0003800000 */
.L_x_19097:
        /* <DEDUP_REMOVED lines=16> */
.L_x_19128:
[----:B------:R-:W-:Y:S05]  /*4a10*/  BRA `(.L_x_19098) ;  /* 0x0000000000607947 */ /* 0x000fea0003800000 */
.L_x_19127:
        /* <DEDUP_REMOVED lines=17> */
.L_x_19126:
[----:B------:R-:W-:-:S05]  /*4b30*/  PRMT R3, R3, 0x9910, RZ ;  /* 0x0000991003037816 */ /* 0x000fca00000000ff */
[----:B------:R-:W-:-:S05]  /*4b40*/  IMAD.MOV.U32 R4, RZ, RZ, R3 ;  /* 0x000000ffff047224 */ /* 0x000fca00078e0003 */
[----:B------:R-:W-:-:S05]  /*4b50*/  SHF.R.S32.HI R5, RZ, 0x1f, R4 ;  /* 0x0000001fff057819 */ /* 0x000fca0000011404 */
[----:B------:R0:W-:Y:S01]  /*4b60*/  STG.E.64 desc[UR36][R8.64], R4 ;  /* 0x0000000408007986 */ /* 0x0001e2000c101b24 */
[----:B------:R-:W-:Y:S05]  /*4b70*/  BRA `(.L_x_19098) ;  /* 0x0000000000087947 */ /* 0x000fea0003800000 */
.L_x_19125:
[----:B------:R-:W-:-:S05]  /*4b80*/  PRMT R3, R3, 0x9910, RZ ;  /* 0x0000991003037816 */ /* 0x000fca00000000ff */
[----:B------:R0:W-:Y:S02]  /*4b90*/  STG.E desc[UR36][R8.64], R3 ;  /* 0x0000000308007986 */ /* 0x0001e4000c101924 */
.L_x_19098:
        /* <DEDUP_REMOVED lines=23> */
.L_x_19133:
[----:B------:R0:W-:Y:S01]  /*4d10*/  STG.E.U8 desc[UR36][R8.64], R18 ;  /* 0x0000001208007986 */ /* 0x0001e2000c101124 */
[----:B------:R-:W-:Y:S05]  /*4d20*/  BRA `(.L_x_19135) ;  /* 0x0000000c004c7947 */ /* 0x000fea0003800000 */
.L_x_19132:
        /* <DEDUP_REMOVED lines=10> */
.L_x_19137:
[----:B------:R-:W-:-:S05]  /*4dd0*/  PRMT R3, R18, 0x9910, RZ ;  /* 0x0000991012037816 */ /* 0x000fca00000000ff */
[----:B------:R3:W-:Y:S01]  /*4de0*/  STG.E desc[UR36][R8.64], R3 ;  /* 0x0000000308007986 */ /* 0x0007e2000c101924 */
[----:B------:R-:W-:Y:S05]  /*4df0*/  BRA `(.L_x_19135) ;  /* 0x0000000c00187947 */ /* 0x000fea0003800000 */
.L_x_19136:
[----:B------:R2:W-:Y:S01]  /*4e00*/  STG.E.U16 desc[UR36][R8.64], R18 ;  /* 0x0000001208007986 */ /* 0x0005e2000c101524 */
[----:B------:R-:W-:Y:S05]  /*4e10*/  BRA `(.L_x_19135) ;  /* 0x0000000c00107947 */ /* 0x000fea0003800000 */
.L_x_19131:
        /* <DEDUP_REMOVED lines=9> */
.L_x_19139:
[----:B------:R-:W0:Y:S02]  /*4eb0*/  I2F.S16 R0, R18 ;  /* 0x0000001200007306 */ /* 0x000e240000101400 */
[----:B0-----:R-:W-:-:S05]  /*4ec0*/  F2FP.F16.F32.PACK_AB R0, RZ, R0 ;  /* 0x00000000ff00723e */ /* 0x001fca00000000ff */
[----:B------:R0:W-:Y:S01]  /*4ed0*/  STG.E.U16 desc[UR36][R8.64], R0 ;  /* 0x0000000008007986 */ /* 0x0001e2000c101524 */
[----:B------:R-:W-:Y:S05]  /*4ee0*/  BRA `(.L_x_19135) ;  /* 0x0000000800dc7947 */ /* 0x000fea0003800000 */
.L_x_19138:
        /* <DEDUP_REMOVED lines=10> */
.L_x_19141:
[----:B------:R-:W0:Y:S02]  /*4f90*/  I2F.S16 R18, R18 ;  /* 0x0000001200127306 */ /* 0x000e240000101400 */
[----:B0-----:R-:W-:-:S04]  /*4fa0*/  F2FP.F16.F32.PACK_AB R3, RZ, R18 ;  /* 0x00000012ff03723e */ /* 0x001fc800000000ff */
[----:B------:R-:W-:-:S05]  /*4fb0*/  PRMT R3, R3, 0x5410, RZ ;  /* 0x0000541003037816 */ /* 0x000fca00000000ff */
[----:B------:R0:W-:Y:S01]  /*4fc0*/  STG.E desc[UR36][R8.64], R3 ;  /* 0x0000000308007986 */ /* 0x0001e2000c101924 */
[----:B------:R-:W-:Y:S05]  /*4fd0*/  BRA `(.L_x_19135) ;  /* 0x0000000800a07947 */ /* 0x000fea0003800000 */
.L_x_19140:
[----:B------:R-:W0:Y:S02]  /*4fe0*/  I2F.F64.S16 R4, R18 ;  /* 0x0000001200047312 */ /* 0x000e240000101c00 */
[----:B0-----:R0:W-:Y:S01]  /*4ff0*/  STG.E.64 desc[UR36][R8.64], R4 ;  /* 0x0000000408007986 */ /* 0x0011e2000c101b24 */
[----:B------:R-:W-:Y:S05]  /*5000*/  BRA `(.L_x_19135) ;  /* 0x0000000800947947 */ /* 0x000fea0003800000 */
.L_x_19130:
        /* <DEDUP_REMOVED lines=12> */
.L_x_19145:
        /* <DEDUP_REMOVED lines=17> */
.L_x_19148:
[----:B------:R-:W-:-:S04]  /*51e0*/  SHF.R.U32.HI R3, RZ, 0x18, R5 ;  /* 0x00000018ff037819 */ /* 0x000fc80000011605 */
[----:B------:R-:W-:-:S04]  /*51f0*/  LOP3.LUT R0, R0, 0x80, R3, 0xf8, !PT ;  /* 0x0000008000007812 */ /* 0x000fc800078ef803 */
[----:B------:R-:W-:-:S07]  /*5200*/  PRMT R4, R0, 0x7610, R4 ;  /* 0x0000761000047816 */ /* 0x000fce0000000004 */
.L_x_19147:
[----:B------:R-:W-:Y:S05]  /*5210*/  BSYNC.RECONVERGENT B0 ;  /* 0x0000000000007941 */ /* 0x000fea0003800200 */
.L_x_19146:
[----:B------:R0:W-:Y:S01]  /*5220*/  STG.E.U8 desc[UR36][R8.64], R4 ;  /* 0x0000000408007986 */ /* 0x0001e2000c101124 */
[----:B------:R-:W-:Y:S05]  /*5230*/  BRA `(.L_x_19135) ;  /* 0x0000000800087947 */ /* 0x000fea0003800000 */
.L_x_19144:
        /* <DEDUP_REMOVED lines=17> */
.L_x_19151:
[----:B------:R-:W-:-:S04]  /*5350*/  SHF.R.U32.HI R3, RZ, 0x18, R5 ;  /* 0x00000018ff037819 */ /* 0x000fc80000011605 */
[----:B------:R-:W-:-:S04]  /*5360*/  LOP3.LUT R0, R0, 0x80, R3, 0xf8, !PT ;  /* 0x0000008000007812 */ /* 0x000fc800078ef803 */
[----:B------:R-:W-:-:S07]  /*5370*/  PRMT R4, R0, 0x7610, R4 ;  /* 0x0000761000047816 */ /* 0x000fce0000000004 */
.L_x_19150:
[----:B------:R-:W-:Y:S05]  /*5380*/  BSYNC.RECONVERGENT B0 ;  /* 0x0000000000007941 */ /* 0x000fea0003800200 */
.L_x_19149:
[----:B------:R0:W-:Y:S01]  /*5390*/  STG.E.U8 desc[UR36][R8.64], R4 ;  /* 0x0000000408007986 */ /* 0x0001e2000c101124 */
[----:B------:R-:W-:Y:S05]  /*53a0*/  BRA `(.L_x_19135) ;  /* 0x0000000400ac7947 */ /* 0x000fea0003800000 */
.L_x_19143:
        /* <DEDUP_REMOVED lines=22> */
.L_x_19153:
[----:B------:R-:W-:-:S04]  /*5510*/  PRMT R4, R18, 0x9910, RZ ;  /* 0x0000991012047816 */ /* 0x000fc800000000ff */
[----:B------:R-:W-:-:S05]  /*5520*/  SHF.R.S32.HI R5, RZ, 0x1f, R4 ;  /* 0x0000001fff057819 */ /* 0x000fca0000011404 */
[----:B------:R0:W-:Y:S01]  /*5530*/  STG.E.64 desc[UR36][R8.64], R4 ;  /* 0x0000000408007986 */ /* 0x0001e2000c101b24 */
[----:B------:R-:W-:Y:S05]  /*5540*/  BRA `(.L_x_19135) ;  /* 0x0000000400447947 */ /* 0x000fea0003800000 */
.L_x_19152:
[----:B------:R-:W-:-:S05]  /*5550*/  PRMT R3, R18, 0x9910, RZ ;  /* 0x0000991012037816 */ /* 0x000fca00000000ff */
[----:B------:R0:W-:Y:S01]  /*5560*/  STG.E desc[UR36][R8.64], R3 ;  /* 0x0000000308007986 */ /* 0x0001e2000c101924 */
[----:B------:R-:W-:Y:S05]  /*5570*/  BRA `(.L_x_19135) ;  /* 0x0000000400387947 */ /* 0x000fea0003800000 */
.L_x_19142:
        /* <DEDUP_REMOVED lines=11> */
.L_x_19155:
[----:B------:R-:W0:Y:S01]  /*5630*/  I2F.F64.S16 R4, R18 ;  /* 0x0000001200047312 */ /* 0x000e220000101c00 */
[----:B------:R-:W-:-:S05]  /*5640*/  CS2R R6, SRZ ;  /* 0x0000000000067805 */ /* 0x000fca000001ff00 */
[----:B0-----:R0:W-:Y:S01]  /*5650*/  STG.E.128 desc[UR36][R8.64], R4 ;  /* 0x0000000408007986 */ /* 0x0011e2000c101d24 */
[----:B------:R-:W-:Y:S05]  /*5660*/  BRA `(.L_x_19135) ;  /* 0x0000000000fc7947 */ /* 0x000fea0003800000 */
.L_x_19154:
[----:B------:R-:W-:-:S13]  /*5670*/  ISETP.NE.AND P0, PT, R0, 0xf, PT ;  /* 0x0000000f0000780c */ /* 0x000fda0003f05270 */
[----:B------:R-:W-:Y:S05]  /*5680*/  @!P0 BRA `(.L_x_19156) ;  /* 0x0000000000e88947 */ /* 0x000fea0003800000 */
[----:B------:R-:W-:-:S13]  /*5690*/  ISETP.NE.AND P0, PT, R0, 0x17, PT ;  /* 0x000000170000780c */ /* 0x000fda0003f05270 */
[----:B------:R-:W-:Y:S05]  /*56a0*/  @!P0 BRA `(.L_x_19157) ;  /* 0x0000000000908947 */ /* 0x000fea0003800000 */
[----:B------:R-:W-:-:S13]  /*56b0*/  ISETP.NE.AND P0, PT, R0, 0x18, PT ;  /* 0x000000180000780c */ /* 0x000fda0003f05270 */
[----:B------:R-:W-:Y:S05]  /*56c0*/  @!P0 BRA `(.L_x_19158) ;  /* 0x0000000000448947 */ /* 0x000fea0003800000 */
.L_x_19134:
        /* <DEDUP_REMOVED lines=16> */
.L_x_19159:
[----:B------:R-:W-:Y:S05]  /*57d0*/  BRA `(.L_x_19135) ;  /* 0x0000000000a07947 */ /* 0x000fea0003800000 */
.L_x_19158:
        /* <DEDUP_REMOVED lines=13> */
.L_x_19161:
[----:B------:R-:W-:Y:S05]  /*58b0*/  BSYNC.RECONVERGENT B0 ;  /* 0x0000000000007941 */ /* 0x000fea0003800200 */
.L_x_19160:
[----:B------:R-:W-:-:S05]  /*58c0*/  LOP3.LUT R3, R0, 0x80, R3, 0xf8, !PT ;  /* 0x0000008000037812 */ /* 0x000fca00078ef803 */
[----:B------:R0:W-:Y:S01]  /*58d0*/  STG.E.U8 desc[UR36][R8.64], R3 ;  /* 0x0000000308007986 */ /* 0x0001e2000c101124 */
[----:B------:R-:W-:Y:S05]  /*58e0*/  BRA `(.L_x_19135) ;  /* 0x00000000005c7947 */ /* 0x000fea0003800000 */
.L_x_19157:
        /* <DEDUP_REMOVED lines=12> */
.L_x_19163:
[----:B------:R-:W-:Y:S01]  /*59b0*/  IMAD.MOV.U32 R0, RZ, RZ, 0x7f ;  /* 0x0000007fff007424 */ /* 0x000fe200078e00ff */
[----:B------:R-:W-:-:S04]  /*59c0*/  ISETP.GT.U32.AND P0, PT, R3, 0x7f800000, PT ;  /* 0x7f8000000300780c */ /* 0x000fc80003f04070 */
[----:B------:R-:W-:-:S09]  /*59d0*/  SEL R0, R0, 0x7c, P0 ;  /* 0x0000007c00007807 */ /* 0x000fd20000000000 */
.L_x_19164:
[----:B------:R-:W-:Y:S05]  /*59e0*/  BSYNC.RECONVERGENT B0 ;  /* 0x0000000000007941 */ /* 0x000fea0003800200 */
.L_x_19162:
[----:B------:R-:W-:-:S04]  /*59f0*/  SHF.R.U32.HI R3, RZ, 0x18, R5 ;  /* 0x00000018ff037819 */ /* 0x000fc80000011605 */
[----:B------:R-:W-:-:S05]  /*5a00*/  LOP3.LUT R3, R0, 0x80, R3, 0xf8, !PT ;  /* 0x0000008000037812 */ /* 0x000fca00078ef803 */
[----:B------:R0:W-:Y:S01]  /*5a10*/  STG.E.U8 desc[UR36][R8.64], R3 ;  /* 0x0000000308007986 */ /* 0x0001e2000c101124 */
[----:B------:R-:W-:Y:S05]  /*5a20*/  BRA `(.L_x_19135) ;  /* 0x00000000000c7947 */ /* 0x000fea0003800000 */
.L_x_19156:
[----:B------:R-:W0:Y:S02]  /*5a30*/  I2F.S16 R0, R18 ;  /* 0x0000001200007306 */ /* 0x000e240000101400 */
[----:B0-----:R-:W-:-:S05]  /*5a40*/  F2FP.BF16.F32.PACK_AB R0, RZ, R0 ;  /* 0x00000000ff00723e */ /* 0x001fca00000010ff */
[----:B------:R0:W-:Y:S02]  /*5a50*/  STG.E.U16 desc[UR36][R8.64], R0 ;  /* 0x0000000008007986 */ /* 0x0001e4000c101524 */
.L_x_19135:
[----:B------:R-:W-:-:S07]  /*5a60*/  VIADD R2, R2, 0x80 ;  /* 0x0000008002027836 */ /* 0x000fce0000000000 */
.L_x_19092:
[----:B------:R-:W-:-:S13]  /*5a70*/  ISETP.GE.AND P0, PT, R2, R22, PT ;  /* 0x000000160200720c */ /* 0x000fda0003f06270 */
[----:B------:R-:W-:Y:S05]  /*5a80*/  @P0 BREAK.RELIABLE B6 ;  /* 0x0000000000060942 */ /* 0x000fea0003800100 */
[----:B------:R-:W-:Y:S05]  /*5a90*/  @P0 BRA `(.L_x_19129) ;  /* 0x0000000c00ac0947 */ /* 0x000fea0003800000 */
[----:B------:R-:W-:Y:S05]  /*5aa0*/  BSYNC.RELIABLE B6 ;  /* 0x0000000000067941 */ /* 0x000fea0003800100 */
.L_x_19091:
        /* <DEDUP_REMOVED lines=20> */
.L_x_19168:
[----:B------:R0:W-:Y:S01]  /*5bf0*/  STG.E.U8 desc[UR36][R8.64], R17 ;  /* 0x0000001108007986 */ /* 0x0001e2000c101124 */
[----:B------:R-:W-:Y:S05]  /*5c00*/  BRA `(.L_x_19170) ;  /* 0x0000000c004c7947 */ /* 0x000fea0003800000 */
.L_x_19167:
        /* <DEDUP_REMOVED lines=10> */
.L_x_19172:
[----:B------:R-:W-:-:S05]  /*5cb0*/  PRMT R3, R17, 0x9910, RZ ;  /* 0x0000991011037816 */ /* 0x000fca00000000ff */
[----:B------:R0:W-:Y:S01]  /*5cc0*/  STG.E desc[UR36][R8.64], R3 ;  /* 0x0000000308007986 */ /* 0x0001e2000c101924 */
[----:B------:R-:W-:Y:S05]  /*5cd0*/  BRA `(.L_x_19170) ;  /* 0x0000000c00187947 */ /* 0x000fea0003800000 */
.L_x_19171:
[----:B------:R0:W-:Y:S01]  /*5ce0*/  STG.E.U16 desc[UR36][R8.64], R17 ;  /* 0x0000001108007986 */ /* 0x0001e2000c101524 */
[----:B------:R-:W-:Y:S05]  /*5cf0*/  BRA `(.L_x_19170) ;  /* 0x0000000c00107947 */ /* 0x000fea0003800000 */
.L_x_19166:
        /* <DEDUP_REMOVED lines=9> */
.L_x_19174:
[----:B------:R-:W0:Y:S02]  /*5d90*/  I2F.S16 R0, R17 ;  /* 0x0000001100007306 */ /* 0x000e240000101400 */
[----:B0-----:R-:W-:-:S05]  /*5da0*/  F2FP.F16.F32.PACK_AB R0, RZ, R0 ;  /* 0x00000000ff00723e */ /* 0x001fca00000000ff */
[----:B------:R0:W-:Y:S01]  /*5db0*/  STG.E.U16 desc[UR36][R8.64], R0 ;  /* 0x0000000008007986 */ /* 0x0001e2000c101524 */
[----:B------:R-:W-:Y:S05]  /*5dc0*/  BRA `(.L_x_19170) ;  /* 0x0000000800dc7947 */ /* 0x000fea0003800000 */
.L_x_19173:
        /* <DEDUP_REMOVED lines=10> */
.L_x_19176:
[----:B------:R-:W0:Y:S02]  /*5e70*/  I2F.S16 R17, R17 ;  /* 0x0000001100117306 */ /* 0x000e240000101400 */
[----:B0-----:R-:W-:-:S04]  /*5e80*/  F2FP.F16.F32.PACK_AB R3, RZ, R17 ;  /* 0x00000011ff03723e */ /* 0x001fc800000000ff */
[----:B------:R-:W-:-:S05]  /*5e90*/  PRMT R3, R3, 0x5410, RZ ;  /* 0x0000541003037816 */ /* 0x000fca00000000ff */
[----:B------:R0:W-:Y:S01]  /*5ea0*/  STG.E desc[UR36][R8.64], R3 ;  /* 0x0000000308007986 */ /* 0x0001e2000c101924 */
[----:B------:R-:W-:Y:S05]  /*5eb0*/  BRA `(.L_x_19170) ;  /* 0x0000000800a07947 */ /* 0x000fea0003800000 */
.L_x_19175:
[----:B------:R-:W0:Y:S02]  /*5ec0*/  I2F.F64.S16 R4, R17 ;  /* 0x0000001100047312 */ /* 0x000e240000101c00 */
[----:B0-----:R0:W-:Y:S01]  /*5ed0*/  STG.E.64 desc[UR36][R8.64], R4 ;  /* 0x0000000408007986 */ /* 0x0011e2000c101b24 */
[----:B------:R-:W-:Y:S05]  /*5ee0*/  BRA `(.L_x_19170) ;  /* 0x0000000800947947 */ /* 0x000fea0003800000 */
.L_x_19165:
        /* <DEDUP_REMOVED lines=12> */
.L_x_19180:
        /* <DEDUP_REMOVED lines=17> */
.L_x_19183:
[----:B------:R-:W-:-:S04]  /*60c0*/  SHF.R.U32.HI R3, RZ, 0x18, R17 ;  /* 0x00000018ff037819 */ /* 0x000fc80000011611 */
[----:B------:R-:W-:-:S04]  /*60d0*/  LOP3.LUT R0, R0, 0x80, R3, 0xf8, !PT ;  /* 0x0000008000007812 */ /* 0x000fc800078ef803 */
[----:B------:R-:W-:-:S07]  /*60e0*/  PRMT R4, R0, 0x7610, R4 ;  /* 0x0000761000047816 */ /* 0x000fce0000000004 */
.L_x_19182:
[----:B------:R-:W-:Y:S05]  /*60f0*/  BSYNC.RECONVERGENT B0 ;  /* 0x0000000000007941 */ /* 0x000fea0003800200 */
.L_x_19181:
[----:B------:R0:W-:Y:S01]  /*6100*/  STG.E.U8 desc[UR36][R8.64], R4 ;  /* 0x0000000408007986 */ /* 0x0001e2000c101124 */
[----:B------:R-:W-:Y:S05]  /*6110*/  BRA `(.L_x_19170) ;  /* 0x0000000800087947 */ /* 0x000fea0003800000 */
.L_x_19179:
        /* <DEDUP_REMOVED lines=17> */
.L_x_19186:
[----:B------:R-:W-:-:S04]  /*6230*/  SHF.R.U32.HI R3, RZ, 0x18, R17 ;  /* 0x00000018ff037819 */ /* 0x000fc80000011611 */
[----:B------:R-:W-:-:S04]  /*6240*/  LOP3.LUT R0, R0, 0x80, R3, 0xf8, !PT ;  /* 0x0000008000007812 */ /* 0x000fc800078ef803 */
[----:B------:R-:W-:-:S07]  /*6250*/  PRMT R4, R0, 0x7610, R4 ;  /* 0x0000761000047816 */ /* 0x000fce0000000004 */
.L_x_19185:
[----:B------:R-:W-:Y:S05]  /*6260*/  BSYNC.RECONVERGENT B0 ;  /* 0x0000000000007941 */ /* 0x000fea0003800200 */
.L_x_19184:
[----:B------:R0:W-:Y:S01]  /*6270*/  STG.E.U8 desc[UR36][R8.64], R4 ;  /* 0x0000000408007986 */ /* 0x0001e2000c101124 */
[----:B------:R-:W-:Y:S05]  /*6280*/  BRA `(.L_x_19170) ;  /* 0x0000000400ac7947 */ /* 0x000fea0003800000 */
.L_x_19178:
        /* <DEDUP_REMOVED lines=22> */
.L_x_19188:
[----:B------:R-:W-:-:S04]  /*63f0*/  PRMT R4, R17, 0x9910, RZ ;  /* 0x0000991011047816 */ /* 0x000fc800000000ff */
[----:B------:R-:W-:-:S05]  /*6400*/  SHF.R.S32.HI R5, RZ, 0x1f, R4 ;  /* 0x0000001fff057819 */ /* 0x000fca0000011404 */
[----:B------:R0:W-:Y:S01]  /*6410*/  STG.E.64 desc[UR36][R8.64], R4 ;  /* 0x0000000408007986 */ /* 0x0001e2000c101b24 */
[----:B------:R-:W-:Y:S05]  /*6420*/  BRA `(.L_x_19170) ;  /* 0x0000000400447947 */ /* 0x000fea0003800000 */
.L_x_19187:
[----:B------:R-:W-:-:S05]  /*6430*/  PRMT R3, R17, 0x9910, RZ ;  /* 0x0000991011037816 */ /* 0x000fca00000000ff */
[----:B------:R0:W-:Y:S01]  /*6440*/  STG.E desc[UR36][R8.64], R3 ;  /* 0x0000000308007986 */ /* 0x0001e2000c101924 */
[----:B------:R-:W-:Y:S05]  /*6450*/  BRA `(.L_x_19170) ;  /* 0x0000000400387947 */ /* 0x000fea0003800000 */
.L_x_19177:
        /* <DEDUP_REMOVED lines=11> */
.L_x_19190:
[----:B------:R-:W0:Y:S01]  /*6510*/  I2F.F64.S16 R4, R17 ;  /* 0x0000001100047312 */ /* 0x000e220000101c00 */
[----:B------:R-:W-:-:S05]  /*6520*/  CS2R R6, SRZ ;  /* 0x0000000000067805 */ /* 0x000fca000001ff00 */
[----:B0-----:R4:W-:Y:S01]  /*6530*/  STG.E.128 desc[UR36][R8.64], R4 ;  /* 0x0000000408007986 */ /* 0x0019e2000c101d24 */
[----:B------:R-:W-:Y:S05]  /*6540*/  BRA `(.L_x_19170) ;  /* 0x0000000000fc7947 */ /* 0x000fea0003800000 */
.L_x_19189:
[----:B------:R-:W-:-:S13]  /*6550*/  ISETP.NE.AND P0, PT, R0, 0xf, PT ;  /* 0x0000000f0000780c */ /* 0x000fda0003f05270 */
[----:B------:R-:W-:Y:S05]  /*6560*/  @!P0 BRA `(.L_x_19191) ;  /* 0x0000000000e88947 */ /* 0x000fea0003800000 */
[----:B------:R-:W-:-:S13]  /*6570*/  ISETP.NE.AND P0, PT, R0, 0x17, PT ;  /* 0x000000170000780c */ /* 0x000fda0003f05270 */
[----:B------:R-:W-:Y:S05]  /*6580*/  @!P0 BRA `(.L_x_19192) ;  /* 0x0000000000908947 */ /* 0x000fea0003800000 */
[----:B------:R-:W-:-:S13]  /*6590*/  ISETP.NE.AND P0, PT, R0, 0x18, PT ;  /* 0x000000180000780c */ /* 0x000fda0003f05270 */
[----:B------:R-:W-:Y:S05]  /*65a0*/  @!P0 BRA `(.L_x_19193) ;  /* 0x0000000000448947 */ /* 0x000fea0003800000 */
.L_x_19169:
        /* <DEDUP_REMOVED lines=16> */
.L_x_19194:
[----:B------:R-:W-:Y:S05]  /*66b0*/  BRA `(.L_x_19170) ;  /* 0x0000000000a07947 */ /* 0x000fea0003800000 */
.L_x_19193:
        /* <DEDUP_REMOVED lines=13> */
.L_x_19196:
[----:B------:R-:W-:Y:S05]  /*6790*/  BSYNC.RECONVERGENT B0 ;  /* 0x0000000000007941 */ /* 0x000fea0003800200 */
.L_x_19195:
[----:B------:R-:W-:-:S05]  /*67a0*/  LOP3.LUT R3, R0, 0x80, R3, 0xf8, !PT ;  /* 0x0000008000037812 */ /* 0x000fca00078ef803 */
[----:B------:R2:W-:Y:S01]  /*67b0*/  STG.E.U8 desc[UR36][R8.64], R3 ;  /* 0x0000000308007986 */ /* 0x0005e2000c101124 */
[----:B------:R-:W-:Y:S05]  /*67c0*/  BRA `(.L_x_19170) ;  /* 0x00000000005c7947 */ /* 0x000fea0003800000 */
.L_x_19192:
        /* <DEDUP_REMOVED lines=12> */
.L_x_19198:
[----:B------:R-:W-:Y:S01]  /*6890*/  IMAD.MOV.U32 R0, RZ, RZ, 0x7f ;  /* 0x0000007fff007424 */ /* 0x000fe200078e00ff */
[----:B------:R-:W-:-:S04]  /*68a0*/  ISETP.GT.U32.AND P0, PT, R3, 0x7f800000, PT ;  /* 0x7f8000000300780c */ /* 0x000fc80003f04070 */
[----:B------:R-:W-:-:S09]  /*68b0*/  SEL R0, R0, 0x7c, P0 ;  /* 0x0000007c00007807 */ /* 0x000fd20000000000 */
.L_x_19199:
[----:B------:R-:W-:Y:S05]  /*68c0*/  BSYNC.RECONVERGENT B0 ;  /* 0x0000000000007941 */ /* 0x000fea0003800200 */
.L_x_19197:
[----:B------:R-:W-:-:S04]  /*68d0*/  SHF.R.U32.HI R3, RZ, 0x18, R17 ;  /* 0x00000018ff037819 */ /* 0x000fc80000011611 */
[----:B------:R-:W-:-:S05]  /*68e0*/  LOP3.LUT R3, R0, 0x80, R3, 0xf8, !PT ;  /* 0x0000008000037812 */ /* 0x000fca00078ef803 */
[----:B------:R1:W-:Y:S01]  /*68f0*/  STG.E.U8 desc[UR36][R8.64], R3 ;  /* 0x0000000308007986 */ /* 0x0003e2000c101124 */
[----:B------:R-:W-:Y:S05]  /*6900*/  BRA `(.L_x_19170) ;  /* 0x00000000000c7947 */ /* 0x000fea0003800000 */
.L_x_19191:
[----:B------:R-:W0:Y:S02]  /*6910*/  I2F.S16 R0, R17 ;  /* 0x0000001100007306 */ /* 0x000e240000101400 */
[----:B0-----:R-:W-:-:S05]  /*6920*/  F2FP.BF16.F32.PACK_AB R0, RZ, R0 ;  /* 0x00000000ff00723e */ /* 0x001fca00000010ff */
[----:B------:R0:W-:Y:S02]  /*6930*/  STG.E.U16 desc[UR36][R8.64], R0 ;  /* 0x0000000008007986 */ /* 0x0001e4000c101524 */
.L_x_19170:
[----:B------:R-:W-:-:S07]  /*6940*/  VIADD R2, R2, 0x80 ;  /* 0x0000008002027836 */ /* 0x000fce0000000000 */
.L_x_19129:
[----:B------:R-:W-:Y:S05]  /*6950*/  BSYNC.RECONVERGENT B7 ;  /* 0x0000000000077941 */ /* 0x000fea0003800200 */
.L_x_19090:
        /* <DEDUP_REMOVED lines=21> */
.L_x_19203:
[----:B------:R-:W-:Y:S01]  /*6ab0*/  STG.E.U8 desc[UR36][R2.64], R16 ;  /* 0x0000001002007986 */ /* 0x000fe2000c101124 */
[----:B------:R-:W-:Y:S05]  /*6ac0*/  EXIT ;  /* 0x000000000000794d */ /* 0x000fea0003800000 */
.L_x_19202:
        /* <DEDUP_REMOVED lines=10> */
.L_x_19206:
[----:B------:R-:W-:-:S05]  /*6b70*/  PRMT R5, R16, 0x9910, RZ ;  /* 0x0000991010057816 */ /* 0x000fca00000000ff */
[----:B------:R-:W-:Y:S01]  /*6b80*/  STG.E desc[UR36][R2.64], R5 ;  /* 0x0000000502007986 */ /* 0x000fe2000c101924 */
[----:B------:R-:W-:Y:S05]  /*6b90*/  EXIT ;  /* 0x000000000000794d */ /* 0x000fea0003800000 */
.L_x_19205:
[----:B------:R-:W-:Y:S01]  /*6ba0*/  STG.E.U16 desc[UR36][R2.64], R16 ;  /* 0x0000001002007986 */ /* 0x000fe2000c101524 */
[----:B------:R-:W-:Y:S05]  /*6bb0*/  EXIT ;  /* 0x000000000000794d */ /* 0x000fea0003800000 */
.L_x_19201:
        /* <DEDUP_REMOVED lines=9> */
.L_x_19208:
[----:B------:R-:W0:Y:S02]  /*6c50*/  I2F.S16 R0, R16 ;  /* 0x0000001000007306 */ /* 0x000e240000101400 */
[----:B0-----:R-:W-:-:S05]  /*6c60*/  F2FP.F16.F32.PACK_AB R0, RZ, R0 ;  /* 0x00000000ff00723e */ /* 0x001fca00000000ff */
[----:B------:R-:W-:Y:S01]  /*6c70*/  STG.E.U16 desc[UR36][R2.64], R0 ;  /* 0x0000000002007986 */ /* 0x000fe2000c101524 */
[----:B------:R-:W-:Y:S05]  /*6c80*/  EXIT ;  /* 0x000000000000794d */ /* 0x000fea0003800000 */
.L_x_19207:
        /* <DEDUP_REMOVED lines=10> */
.L_x_19210:
[----:B------:R-:W0:Y:S02]  /*6d30*/  I2F.S16 R16, R16 ;  /* 0x0000001000107306 */ /* 0x000e240000101400 */
[----:B0-----:R-:W-:-:S04]  /*6d40*/  F2FP.F16.F32.PACK_AB R5, RZ, R16 ;  /* 0x00000010ff05723e */ /* 0x001fc800000000ff */
[----:B------:R-:W-:-:S05]  /*6d50*/  PRMT R5, R5, 0x5410, RZ ;  /* 0x0000541005057816 */ /* 0x000fca00000000ff */
[----:B------:R-:W-:Y:S01]  /*6d60*/  STG.E desc[UR36][R2.64], R5 ;  /* 0x0000000502007986 */ /* 0x000fe2000c101924 */
[----:B------:R-:W-:Y:S05]  /*6d70*/  EXIT ;  /* 0x000000000000794d */ /* 0x000fea0003800000 */
.L_x_19209:
[----:B------:R-:W0:Y:S02]  /*6d80*/  I2F.F64.S16 R16, R16 ;  /* 0x0000001000107312 */ /* 0x000e240000101c00 */
[----:B0-----:R-:W-:Y:S01]  /*6d90*/  STG.E.64 desc[UR36][R2.64], R16 ;  /* 0x0000001002007986 */ /* 0x001fe2000c101b24 */
[----:B------:R-:W-:Y:S05]  /*6da0*/  EXIT ;  /* 0x000000000000794d */ /* 0x000fea0003800000 */
.L_x_19200:
        /* <DEDUP_REMOVED lines=12> */
.L_x_19214:
        /* <DEDUP_REMOVED lines=18> */
.L_x_19217:
[----:B------:R-:W-:-:S04]  /*6f90*/  SHF.R.U32.HI R5, RZ, 0x18, R5 ;  /* 0x00000018ff057819 */ /* 0x000fc80000011605 */
[----:B------:R-:W-:-:S07]  /*6fa0*/  LOP3.LUT R0, R0, 0x80, R5, 0xf8, !PT ;  /* 0x0000008000007812 */ /* 0x000fce00078ef805 */
.L_x_19216:
[----:B------:R-:W-:Y:S05]  /*6fb0*/  BSYNC.RECONVERGENT B0 ;  /* 0x0000000000007941 */ /* 0x000fea0003800200 */
.L_x_19215:
[----:B------:R-:W-:Y:S01]  /*6fc0*/  STG.E.U8 desc[UR36][R2.64], R0 ;  /* 0x0000000002007986 */ /* 0x000fe2000c101124 */
[----:B------:R-:W-:Y:S05]  /*6fd0*/  EXIT ;  /* 0x000000000000794d */ /* 0x000fea0003800000 */
.L_x_19213:
        /* <DEDUP_REMOVED lines=18> */
.L_x_19220:
[----:B------:R-:W-:-:S04]  /*7100*/  SHF.R.U32.HI R5, RZ, 0x18, R5 ;  /* 0x00000018ff057819 */ /* 0x000fc80000011605 */
[----:B------:R-:W-:-:S07]  /*7110*/  LOP3.LUT R0, R0, 0x80, R5, 0xf8, !PT ;  /* 0x0000008000007812 */ /* 0x000fce00078ef805 */
.L_x_19219:
[----:B------:R-:W-:Y:S05]  /*7120*/  BSYNC.RECONVERGENT B0 ;  /* 0x0000000000007941 */ /* 0x000fea0003800200 */
.L_x_19218:
[----:B------:R-:W-:Y:S01]  /*7130*/  STG.E.U8 desc[UR36][R2.64], R0 ;  /* 0x0000000002007986 */ /* 0x000fe2000c101124 */
[----:B------:R-:W-:Y:S05]  /*7140*/  EXIT ;  /* 0x000000000000794d */ /* 0x000fea0003800000 */
.L_x_19212:
        /* <DEDUP_REMOVED lines=22> */
.L_x_19222:
[----:B------:R-:W-:-:S04]  /*72b0*/  PRMT R4, R16, 0x9910, RZ ;  /* 0x0000991010047816 */ /* 0x000fc800000000ff */
[----:B------:R-:W-:-:S05]  /*72c0*/  SHF.R.S32.HI R5, RZ, 0x1f, R4 ;  /* 0x0000001fff057819 */ /* 0x000fca0000011404 */
[----:B------:R-:W-:Y:S01]  /*72d0*/  STG.E.64 desc[UR36][R2.64], R4 ;  /* 0x0000000402007986 */ /* 0x000fe2000c101b24 */
[----:B------:R-:W-:Y:S05]  /*72e0*/  EXIT ;  /* 0x000000000000794d */ /* 0x000fea0003800000 */
.L_x_19221:
[----:B------:R-:W-:-:S05]  /*72f0*/  PRMT R5, R16, 0x9910, RZ ;  /* 0x0000991010057816 */ /* 0x000fca00000000ff */
[----:B------:R-:W-:Y:S01]  /*7300*/  STG.E desc[UR36][R2.64], R5 ;  /* 0x0000000502007986 */ /* 0x000fe2000c101924 */
[----:B------:R-:W-:Y:S05]  /*7310*/  EXIT ;  /* 0x000000000000794d */ /* 0x000fea0003800000 */
.L_x_19211:
        /* <DEDUP_REMOVED lines=11> */
.L_x_19224:
[----:B------:R-:W0:Y:S01]  /*73d0*/  I2F.F64.S16 R16, R16 ;  /* 0x0000001000107312 */ /* 0x000e220000101c00 */
[----:B------:R-:W-:-:S05]  /*73e0*/  CS2R R18, SRZ ;  /* 0x0000000000127805 */ /* 0x000fca000001ff00 */
[----:B0-----:R-:W-:Y:S01]  /*73f0*/  STG.E.128 desc[UR36][R2.64], R16 ;  /* 0x0000001002007986 */ /* 0x001fe2000c101d24 */
[----:B------:R-:W-:Y:S05]  /*7400*/  EXIT ;  /* 0x000000000000794d */ /* 0x000fea0003800000 */
.L_x_19223:
[----:B------:R-:W-:-:S13]  /*7410*/  ISETP.NE.AND P0, PT, R0, 0xf, PT ;  /* 0x0000000f0000780c */ /* 0x000fda0003f05270 */
[----:B------:R-:W-:Y:S05]  /*7420*/  @!P0 BRA `(.L_x_19225) ;  /* 0x0000000000e88947 */ /* 0x000fea0003800000 */
[----:B------:R-:W-:-:S13]  /*7430*/  ISETP.NE.AND P0, PT, R0, 0x17, PT ;  /* 0x000000170000780c */ /* 0x000fda0003f05270 */
[----:B------:R-:W-:Y:S05]  /*7440*/  @!P0 BRA `(.L_x_19226) ;  /* 0x0000000000908947 */ /* 0x000fea0003800000 */
[----:B------:R-:W-:-:S13]  /*7450*/  ISETP.NE.AND P0, PT, R0, 0x18, PT ;  /* 0x000000180000780c */ /* 0x000fda0003f05270 */
[----:B------:R-:W-:Y:S05]  /*7460*/  @!P0 BRA `(.L_x_19227) ;  /* 0x0000000000448947 */ /* 0x000fea0003800000 */
.L_x_19204:
        /* <DEDUP_REMOVED lines=16> */
.L_x_19228:
[----:B------:R-:W-:Y:S05]  /*7570*/  EXIT ;  /* 0x000000000000794d */ /* 0x000fea0003800000 */
.L_x_19227:
        /* <DEDUP_REMOVED lines=13> */
.L_x_19230:
[----:B------:R-:W-:Y:S05]  /*7650*/  BSYNC.RECONVERGENT B0 ;  /* 0x0000000000007941 */ /* 0x000fea0003800200 */
.L_x_19229:
[----:B------:R-:W-:-:S05]  /*7660*/  LOP3.LUT R5, R0, 0x80, R5, 0xf8, !PT ;  /* 0x0000008000057812 */ /* 0x000fca00078ef805 */
[----:B------:R-:W-:Y:S01]  /*7670*/  STG.E.U8 desc[UR36][R2.64], R5 ;  /* 0x0000000502007986 */ /* 0x000fe2000c101124 */
[----:B------:R-:W-:Y:S05]  /*7680*/  EXIT ;  /* 0x000000000000794d */ /* 0x000fea0003800000 */
.L_x_19226:
        /* <DEDUP_REMOVED lines=12> */
.L_x_19232:
[----:B------:R-:W-:Y:S01]  /*7750*/  IMAD.MOV.U32 R0, RZ, RZ, 0x7f ;  /* 0x0000007fff007424 */ /* 0x000fe200078e00ff */
[----:B------:R-:W-:-:S04]  /*7760*/  ISETP.GT.U32.AND P0, PT, R4, 0x7f800000, PT ;  /* 0x7f8000000400780c */ /* 0x000fc80003f04070 */
[----:B------:R-:W-:-:S09]  /*7770*/  SEL R0, R0, 0x7c, P0 ;  /* 0x0000007c00007807 */ /* 0x000fd20000000000 */
.L_x_19233:
[----:B------:R-:W-:Y:S05]  /*7780*/  BSYNC.RECONVERGENT B0 ;  /* 0x0000000000007941 */ /* 0x000fea0003800200 */
.L_x_19231:
[----:B------:R-:W-:-:S04]  /*7790*/  SHF.R.U32.HI R5, RZ, 0x18, R5 ;  /* 0x00000018ff057819 */ /* 0x000fc80000011605 */
[----:B------:R-:W-:-:S05]  /*77a0*/  LOP3.LUT R5, R0, 0x80, R5, 0xf8, !PT ;  /* 0x0000008000057812 */ /* 0x000fca00078ef805 */
[----:B------:R-:W-:Y:S01]  /*77b0*/  STG.E.U8 desc[UR36][R2.64], R5 ;  /* 0x0000000502007986 */ /* 0x000fe2000c101124 */
[----:B------:R-:W-:Y:S05]  /*77c0*/  EXIT ;  /* 0x000000000000794d */ /* 0x000fea0003800000 */
.L_x_19225:
[----:B------:R-:W0:Y:S02]  /*77d0*/  I2F.S16 R0, R16 ;  /* 0x0000001000007306 */ /* 0x000e240000101400 */
[----:B0-----:R-:W-:-:S05]  /*77e0*/  F2FP.BF16.F32.PACK_AB R0, RZ, R0 ;  /* 0x00000000ff00723e */ /* 0x001fca00000010ff */
[----:B------:R-:W-:Y:S01]  /*77f0*/  STG.E.U16 desc[UR36][R2.64], R0 ;  /* 0x0000000002007986 */ /* 0x000fe2000c101524 */
[----:B------:R-:W-:Y:S05]  /*7800*/  EXIT ;  /* 0x000000000000794d */ /* 0x000fea0003800000 */
.L_x_19234:
        /* <DEDUP_REMOVED lines=15> */
.L_x_26300:


//--------------------- .text._ZN2at6native18elementwise_kernelILi128ELi4EZNS0_22gpu_kernel_impl_nocastINS0_13AUnaryFunctorIsssNS0_17BitwiseAndFunctorIsEEEEEEvRNS_18TensorIteratorBaseERKT_EUliE_EEviT1_ --------------------------
	.section	.text._ZN2at6native18elementwise_kernelILi128ELi4EZNS0_22gpu_kernel_impl_nocastINS0_13AUnaryFunctorIsssNS0_17BitwiseAndFunctorIsEEEEEEvRNS_18TensorIteratorBaseERKT_EUliE_EEviT1_,"ax",@progbits
	.align	128
        .global         _ZN2at6native18elementwise_kernelILi128ELi4EZNS0_22gpu_kernel_impl_nocastINS0_13AUnaryFunctorIsssNS0_17BitwiseAndFunctorIsEEEEEEvRNS_18TensorIteratorBaseERKT_EUliE_EEviT1_
        .type           _ZN2at6native18elementwise_kernelILi128ELi4EZNS0_22gpu_kernel_impl_nocastINS0_13AUnaryFunctorIsssNS0_17BitwiseAndFunctorIsEEEEEEvRNS_18TensorIteratorBaseERKT_EUliE_EEviT1_,@function
        .size           _ZN2at6native18elementwise_kernelILi128ELi4EZNS0_22gpu_kernel_impl_nocastINS0_13AUnaryFunctorIsssNS0_17BitwiseAndFunctorIsEEEEEEvRNS_18TensorIteratorBaseERKT_EUliE_EEviT1_,(.L_x_26301 - _ZN2at6native18elementwise_kernelILi128ELi4EZNS0_22gpu_kernel_impl_nocastINS0_13AUnaryFunctorIsssNS0_17BitwiseAndFunctorIsEEEEEEvRNS_18TensorIteratorBaseERKT_EUliE_EEviT1_)
        .other          _ZN2at6native18elementwise_kernelILi128ELi4EZNS0_22gpu_kernel_impl_nocastINS0_13AUnaryFunctorIsssNS0_17BitwiseAndFunctorIsEEEEEEvRNS_18TensorIteratorBaseERKT_EUliE_EEviT1_,@"STO_CUDA_ENTRY STV_DEFAULT"
_ZN2at6native18elementwise_kernelILi128ELi4EZNS0_22gpu_kernel_impl_nocastINS0_13AUnaryFunctorIsssNS0_17BitwiseAndFunctorIsEEEEEEvRNS_18TensorIteratorBaseERKT_EUliE_EEviT1_:
.text._ZN2at6native18elementwise_kernelILi128ELi4EZNS0_22gpu_kernel_impl_nocastINS0_13AUnaryFunctorIsssNS0_17BitwiseAndFunctorIsEEEEEEvRNS_18TensorIteratorBaseERKT_EUliE_EEviT1_:
        /* <DEDUP_REMOVED lines=30> */
.L_x_19238:
[----:B------:R-:W-:-:S13]  /*01e0*/  ISETP.GE.AND P0, PT, R3, UR4, PT ;  /* 0x0000000403007c0c */ /* 0x000fda000bf06270 */
[----:B------:R-:W-:Y:S05]  /*01f0*/  @P0 BREAK.RELIABLE B1 ;  /* 0x0000000000010942 */ /* 0x000fea0003800100 */
[----:B------:R-:W-:Y:S05]  /*0200*/  @P0 BRA `(.L_x_19239) ;  /* 0x00000000001c0947 */ /* 0x000fea0003800000 */
[----:B------:R-:W-:Y:S05]  /*0210*/  BSYNC.RELIABLE B1 ;  /* 0x0000000000017941 */ /* 0x000fea0003800100 */
.L_x_19237:
[----:B------:R-:W1:Y:S02]  /*0220*/  LDC.64 R4, c[0x0][0x588] ;  /* 0x00016200ff047b82 */ /* 0x000e640000000a00 */
[----:B-1----:R-:W2:Y:S06]  /*0230*/  LDG.E.U16 R4, desc[UR6][R4.64] ;  /* 0x0000000604047981 */ /* 0x002eac000c1e1500 */
[----:B0-----:R-:W0:Y:S01]  /*0240*/  LDC.64 R6, c[0x0][0x580] ;  /* 0x00016000ff067b82 */ /* 0x001e220000000a00 */
[----:B------:R-:W-:Y:S02]  /*0250*/  IADD3 R3, PT, PT, R3, 0x80, RZ ;  /* 0x0000008003037810 */ /* 0x000fe40007ffe0ff */
[----:B--2---:R-:W-:-:S05]  /*0260*/  LOP3.LUT R9, R4, UR5, RZ, 0xc0, !PT ;  /* 0x0000000504097c12 */ /* 0x004fca000f8ec0ff */
[----:B0-----:R1:W-:Y:S02]  /*0270*/  STG.E.U16 desc[UR6][R6.64], R9 ;  /* 0x0000000906007986 */ /* 0x0013e4000c101506 */
.L_x_19239:
[----:B------:R-:W-:Y:S05]  /*0280*/  BSYNC.RECONVERGENT B0 ;  /* 0x0000000000007941 */ /* 0x000fea0003800200 */
.L_x_19236:
        /* <DEDUP_REMOVED lines=9> */
.L_x_19235:
        /* <DEDUP_REMOVED lines=306> */
.L_x_19243:
        /* <DEDUP_REMOVED lines=310> */
.L_x_19245:
        /* <DEDUP_REMOVED lines=9> */
.L_x_19242:
[----:B------:R-:W-:-:S13]  /*2a30*/  ISETP.GE.AND P0, PT, R3, UR4, PT ;  /* 0x0000000403007c0c */ /* 0x000fda000bf06270 */
[----:B------:R-:W-:Y:S05]  /*2a40*/  @P0 BREAK.RELIABLE B1 ;  /* 0x0000000000010942 */ /* 0x000fea0003800100 */
[----:B------:R-:W-:Y:S05]  /*2a50*/  @P0 BRA `(.L_x_19244) ;  /* 0x0000001000d00947 */ /* 0x000fea0003800000 */
[----:B------:R-:W-:Y:S05]  /*2a60*/  BSYNC.RELIABLE B1 ;  /* 0x0000000000017941 */ /* 0x000fea0003800100 */
.L_x_19241:
        /* <DEDUP_REMOVED lines=298> */
.L_x_19246:
        /* <DEDUP_REMOVED lines=9> */
.L_x_19244:
[----:B------:R-:W-:Y:S05]  /*3da0*/  BSYNC.RECONVERGENT B0 ;  /* 0x0000000000007941 */ /* 0x000fea0003800200 */
.L_x_19240:
        /* <DEDUP_REMOVED lines=301> */
.L_x_19247:
        /* <DEDUP_REMOVED lines=9> */
.L_x_19248:
        /* <DEDUP_REMOVED lines=15> */
.L_x_26301:


//--------------------- .text._ZN2at6native27unrolled_elementwise_kernelINS0_13AUnaryFunctorIsssNS0_17BitwiseAndFunctorIsEEEESt5arrayIPcLm2EELi4E23TrivialOffsetCalculatorILi1EjESA_NS0_6memory15LoadWithoutCastENSB_16StoreWithoutCastEEEviT_T0_T2_T3_T4_T5_ --------------------------
	.section	.text._ZN2at6native27unrolled_elementwise_kernelINS0_13AUnaryFunctorIsssNS0_17BitwiseAndFunctorIsEEEESt5arrayIPcLm2EELi4E23TrivialOffsetCalculatorILi1EjESA_NS0_6memory15LoadWithoutCastENSB_16StoreWithoutCastEEEviT_T0_T2_T3_T4_T5_,"ax",@progbits
	.align	128
        .global         _ZN2at6native27unrolled_elementwise_kernelINS0_13AUnaryFunctorIsssNS0_17BitwiseAndFunctorIsEEEESt5arrayIPcLm2EELi4E23TrivialOffsetCalculatorILi1EjESA_NS0_6memory15LoadWithoutCastENSB_16StoreWithoutCastEEEviT_T0_T2_T3_T4_T5_
        .type           _ZN2at6native27unrolled_elementwise_kernelINS0_13AUnaryFunctorIsssNS0_17BitwiseAndFunctorIsEEEESt5arrayIPcLm2EELi4E23TrivialOffsetCalculatorILi1EjESA_NS0_6memory15LoadWithoutCastENSB_16StoreWithoutCastEEEviT_T0_T2_T3_T4_T5_,@function
        .size           _ZN2at6native27unrolled_elementwise_kernelINS0_13AUnaryFunctorIsssNS0_17BitwiseAndFunctorIsEEEESt5arrayIPcLm2EELi4E23TrivialOffsetCalculatorILi1EjESA_NS0_6memory15LoadWithoutCastENSB_16StoreWithoutCastEEEviT_T0_T2_T3_T4_T5_,(.L_x_26302 - _ZN2at6native27unrolled_elementwise_kernelINS0_13AUnaryFunctorIsssNS0_17BitwiseAndFunctorIsEEEESt5arrayIPcLm2EELi4E23TrivialOffsetCalculatorILi1EjESA_NS0_6memory15LoadWithoutCastENSB_16StoreWithoutCastEEEviT_T0_T2_T3_T4_T5_)
        .other          _ZN2at6native27unrolled_elementwise_kernelINS0_13AUnaryFunctorIsssNS0_17BitwiseAndFunctorIsEEEESt5arrayIPcLm2EELi4E23TrivialOffsetCalculatorILi1EjESA_NS0_6memory15LoadWithoutCastENSB_16StoreWithoutCastEEEviT_T0_T2_T3_T4_T5_,@"STO_CUDA_ENTRY STV_DEFAULT"
_ZN2at6native27unrolled_elementwise_kernelINS0_13AUnaryFunctorIsssNS0_17BitwiseAndFunctorIsEEEESt5arrayIPcLm2EELi4E23TrivialOffsetCalculatorILi1EjESA_NS0_6memory15LoadWithoutCastENSB_16StoreWithoutCastEEEviT_T0_T2_T3_T4_T5_:
.text._ZN2at6native27unrolled_elementwise_kernelINS0_13AUnaryFunctorIsssNS0_17BitwiseAndFunctorIsEEEESt5arrayIPcLm2EELi4E23TrivialOffsetCalculatorILi1EjESA_NS0_6memory15LoadWithoutCastENSB_16StoreWithoutCastEEEviT_T0_T2_T3_T4_T5_:
        /* <DEDUP_REMOVED lines=56> */
.L_x_19251:
[----:B------:R-:W-:Y:S05]  /*0380*/  BSYNC.RELIABLE B1 ;  /* 0x0000000000017941 */ /* 0x000fea0003800100 */
.L_x_19250:
[----:B------:R-:W-:-:S13]  /*0390*/  ISETP.GE.AND P0, PT, R3, R2, PT ;  /* 0x000000020300720c */ /* 0x000fda0003f06270 */
[----:B0-----:R-:W0:Y:S01]  /*03a0*/  @!P0 LDC.64 R4, c[0x0][0x388] ;  /* 0x0000e200ff048b82 */ /* 0x001e220000000a00 */
[----:B------:R-:W-:Y:S01]  /*03b0*/  @!P0 LEA R7, R0, R3, 0x9 ;  /* 0x0000000300078211 */ /* 0x000fe200078e48ff */
[----:B------:R-:W-:-:S04]  /*03c0*/  @!P0 VIADD R3, R3, 0x80 ;  /* 0x0000008003038836 */ /* 0x000fc80000000000 */
[----:B0-----:R-:W-:-:S05]  /*03d0*/  @!P0 IMAD.WIDE.U32 R4, R7, 0x2, R4 ;  /* 0x0000000207048825 */ /* 0x001fca00078e0004 */
[----:B------:R1:W-:Y:S02]  /*03e0*/  @!P0 STG.E.U16 desc[UR4][R4.64], R19 ;  /* 0x0000001304008986 */ /* 0x0003e4000c101504 */
.L_x_19252:
[----:B------:R-:W-:Y:S05]  /*03f0*/  BSYNC.RECONVERGENT B0 ;  /* 0x0000000000007941 */ /* 0x000fea0003800200 */
.L_x_19249:
        /* <DEDUP_REMOVED lines=8> */
.L_x_19253:
        /* <DEDUP_REMOVED lines=16> */
.L_x_26302:


//--------------------- .text._ZN2at6native29vectorized_elementwise_kernelILi2ENS0_13AUnaryFunctorIsssNS0_17BitwiseAndFunctorIsEEEESt5arrayIPcLm2EEEEviT0_T1_ --------------------------
	.section	.text._ZN2at6native29vectorized_elementwise_kernelILi2ENS0_13AUnaryFunctorIsssNS0_17BitwiseAndFunctorIsEEEESt5arrayIPcLm2EEEEviT0_T1_,"ax",@progbits
	.align	128
        .global         _ZN2at6native29vectorized_elementwise_kernelILi2ENS0_13AUnaryFunctorIsssNS0_17BitwiseAndFunctorIsEEEESt5arrayIPcLm2EEEEviT0_T1_
        .type           _ZN2at6native29vectorized_elementwise_kernelILi2ENS0_13AUnaryFunctorIsssNS0_17BitwiseAndFunctorIsEEEESt5arrayIPcLm2EEEEviT0_T1_,@function
        .size           _ZN2at6native29vectorized_elementwise_kernelILi2ENS0_13AUnaryFunctorIsssNS0_17BitwiseAndFunctorIsEEEESt5arrayIPcLm2EEEEviT0_T1_,(.L_x_26303 - _ZN2at6native29vectorized_elementwise_kernelILi2ENS0_13AUnaryFunctorIsssNS0_17BitwiseAndFunctorIsEEEESt5arrayIPcLm2EEEEviT0_T1_)
        .other          _ZN2at6native29vectorized_elementwise_kernelILi2ENS0_13AUnaryFunctorIsssNS0_17BitwiseAndFunctorIsEEEESt5arrayIPcLm2EEEEviT0_T1_,@"STO_CUDA_ENTRY STV_DEFAULT"
_ZN2at6native29vectorized_elementwise_kernelILi2ENS0_13AUnaryFunctorIsssNS0_17BitwiseAndFunctorIsEEEESt5arrayIPcLm2EEEEviT0_T1_:
.text._ZN2at6native29vectorized_elementwise_kernelILi2ENS0_13AUnaryFunctorIsssNS0_17BitwiseAndFunctorIsEEEESt5arrayIPcLm2EEEEviT0_T1_:
        /* <DEDUP_REMOVED lines=90> */
.L_x_19257:
[----:B------:R-:W-:-:S13]  /*05a0*/  ISETP.GE.U32.AND P0, PT, R17, R16, PT ;  /* 0x000000101100720c */ /* 0x000fda0003f06070 */
[----:B------:R-:W-:Y:S05]  /*05b0*/  @P0 BRA `(.L_x_19259) ;  /* 0x0000000000300947 */ /* 0x000fea0003800000 */
[----:B0-----:R-:W0:Y:S01]  /*05c0*/  LDC.64 R4, c[0x0][0x388] ;  /* 0x0000e200ff047b82 */ /* 0x001e220000000a00 */
[----:B------:R-:W-:Y:S02]  /*05d0*/  IMAD.IADD R9, R0, 0x1, R17 ;  /* 0x0000000100097824 */ /* 0x000fe400078e0211 */
[----:B------:R-:W-:Y:S02]  /*05e0*/  VIADD R17, R17, 0x80 ;  /* 0x0000008011117836 */ /* 0x000fe40000000000 */
[----:B0-----:R-:W-:-:S05]  /*05f0*/  IMAD.WIDE.U32 R4, R9, 0x2, R4 ;  /* 0x0000000209047825 */ /* 0x001fca00078e0004 */
[----:B------:R1:W-:Y:S02]  /*0600*/  STG.E.U16 desc[UR6][R4.64], R22 ;  /* 0x0000001604007986 */ /* 0x0003e4000c101506 */
.L_x_19258:
[----:B------:R-:W-:-:S13]  /*0610*/  ISETP.GE.U32.AND P0, PT, R17, R16, PT ;  /* 0x000000101100720c */ /* 0x000fda0003f06070 */
[----:B------:R-:W-:Y:S05]  /*0620*/  @P0 BRA `(.L_x_19260) ;  /* 0x0000000000300947 */ /* 0x000fea0003800000 */
[----:B01----:R-:W0:Y:S01]  /*0630*/  LDC.64 R4, c[0x0][0x388] ;  /* 0x0000e200ff047b82 */ /* 0x003e220000000a00 */
[----:B------:R-:W-:Y:S02]  /*0640*/  IMAD.IADD R9, R0, 0x1, R17 ;  /* 0x0000000100097824 */ /* 0x000fe400078e0211 */
[----:B------:R-:W-:Y:S02]  /*0650*/  VIADD R17, R17, 0x80 ;  /* 0x0000008011117836 */ /* 0x000fe40000000000 */
[----:B0-----:R-:W-:-:S05]  /*0660*/  IMAD.WIDE.U32 R4, R9, 0x2, R4 ;  /* 0x0000000209047825 */ /* 0x001fca00078e0004 */
[----:B------:R1:W-:Y:S02]  /*0670*/  STG.E.U16 desc[UR6][R4.64], R12 ;  /* 0x0000000c04007986 */ /* 0x0003e4000c101506 */
.L_x_19259:
[----:B------:R-:W-:-:S13]  /*0680*/  ISETP.GE.U32.AND P0, PT, R17, R16, PT ;  /* 0x000000101100720c */ /* 0x000fda0003f06070 */
[----:B------:R-:W-:Y:S05]  /*0690*/  @P0 BRA `(.L_x_19261) ;  /* 0x0000000000340947 */ /* 0x000fea0003800000 */
[----:B01----:R-:W0:Y:S01]  /*06a0*/  LDC.64 R4, c[0x0][0x388] ;  /* 0x0000e200ff047b82 */ /* 0x003e220000000a00 */
[----:B------:R-:W-:Y:S01]  /*06b0*/  IADD3 R9, PT, PT, R0, R17, RZ ;  /* 0x0000001100097210 */ /* 0x000fe20007ffe0ff */
[----:B------:R-:W-:-:S04]  /*06c0*/  VIADD R17, R17, 0x80 ;  /* 0x0000008011117836 */ /* 0x000fc80000000000 */
[----:B0-----:R-:W-:-:S05]  /*06d0*/  IMAD.WIDE.U32 R4, R9, 0x2, R4 ;  /* 0x0000000209047825 */ /* 0x001fca00078e0004 */
[----:B------:R2:W-:Y:S02]  /*06e0*/  STG.E.U16 desc[UR6][R4.64], R7 ;  /* 0x0000000704007986 */ /* 0x0005e4000c101506 */
.L_x_19260:
        /* <DEDUP_REMOVED lines=8> */
.L_x_19261:
[----:B------:R-:W-:Y:S05]  /*0770*/  BSYNC.RELIABLE B1 ;  /* 0x0000000000017941 */ /* 0x000fea0003800100 */
.L_x_19256:
[----:B------:R-:W-:-:S13]  /*0780*/  ISETP.GE.U32.AND P0, PT, R17, R16, PT ;  /* 0x000000101100720c */ /* 0x000fda0003f06070 */
[----:B012---:R-:W0:Y:S01]  /*0790*/  @!P0 LDC.64 R4, c[0x0][0x388] ;  /* 0x0000e200ff048b82 */ /* 0x007e220000000a00 */
[----:B------:R-:W-:Y:S02]  /*07a0*/  @!P0 IMAD.IADD R7, R0, 0x1, R17 ;  /* 0x0000000100078824 */ /* 0x000fe400078e0211 */
[----:B------:R-:W-:Y:S02]  /*07b0*/  @!P0 VIADD R17, R17, 0x80 ;  /* 0x0000008011118836 */ /* 0x000fe40000000000 */
[----:B0-----:R-:W-:-:S05]  /*07c0*/  @!P0 IMAD.WIDE.U32 R4, R7, 0x2, R4 ;  /* 0x0000000207048825 */ /* 0x001fca00078e0004 */
[----:B------:R3:W-:Y:S02]  /*07d0*/  @!P0 STG.E.U16 desc[UR6][R4.64], R3 ;  /* 0x0000000304008986 */ /* 0x0007e4000c101506 */
.L_x_19262:
[----:B------:R-:W-:Y:S05]  /*07e0*/  BSYNC.RECONVERGENT B0 ;  /* 0x0000000000007941 */ /* 0x000fea0003800200 */
.L_x_19255:
        /* <DEDUP_REMOVED lines=8> */
.L_x_19254:
        /* <DEDUP_REMOVED lines=32> */
.L_x_19263:
        /* <DEDUP_REMOVED lines=9> */
.L_x_26303:


//--------------------- .text._ZN2at6native29vectorized_elementwise_kernelILi4ENS0_13AUnaryFunctorIsssNS0_17BitwiseAndFunctorIsEEEESt5arrayIPcLm2EEEEviT0_T1_ --------------------------
	.section	.text._ZN2at6native29vectorized_elementwise_kernelILi4ENS0_13AUnaryFunctorIsssNS0_17BitwiseAndFunctorIsEEEESt5arrayIPcLm2EEEEviT0_T1_,"ax",@progbits
	.align	128
        .global         _ZN2at6native29vectorized_elementwise_kernelILi4ENS0_13AUnaryFunctorIsssNS0_17BitwiseAndFunctorIsEEEESt5arrayIPcLm2EEEEviT0_T1_
        .type           _ZN2at6native29vectorized_elementwise_kernelILi4ENS0_13AUnaryFunctorIsssNS0_17BitwiseAndFunctorIsEEEESt5arrayIPcLm2EEEEviT0_T1_,@function
        .size           _ZN2at6native29vectorized_elementwise_kernelILi4ENS0_13AUnaryFunctorIsssNS0_17BitwiseAndFunctorIsEEEESt5arrayIPcLm2EEEEviT0_T1_,(.L_x_26304 - _ZN2at6native29vectorized_elementwise_kernelILi4ENS0_13AUnaryFunctorIsssNS0_17BitwiseAndFunctorIsEEEESt5arrayIPcLm2EEEEviT0_T1_)
        .other          _ZN2at6native29vectorized_elementwise_kernelILi4ENS0_13AUnaryFunctorIsssNS0_17BitwiseAndFunctorIsEEEESt5arrayIPcLm2EEEEviT0_T1_,@"STO_CUDA_ENTRY STV_DEFAULT"
_ZN2at6native29vectorized_elementwise_kernelILi4ENS0_13AUnaryFunctorIsssNS0_17BitwiseAndFunctorIsEEEESt5arrayIPcLm2EEEEviT0_T1_:
.text._ZN2at6native29vectorized_elementwise_kernelILi4ENS0_13AUnaryFunctorIsssNS0_17BitwiseAndFunctorIsEEEESt5arrayIPcLm2EEEEviT0_T1_:
        /* <DEDUP_REMOVED lines=90> */
.L_x_19267:
[----:B------:R-:W-:-:S13]  /*05a0*/  ISETP.GE.U32.AND P0, PT, R17, R16, PT ;  /* 0x000000101100720c */ /* 0x000fda0003f06070 */
[----:B------:R-:W-:Y:S05]  /*05b0*/  @P0 BRA `(.L_x_19269) ;  /* 0x0000000000300947 */ /* 0x000fea0003800000 */
[----:B0-----:R-:W0:Y:S01]  /*05c0*/  LDC.64 R4, c[0x0][0x388] ;  /* 0x0000e200ff047b82 */ /* 0x001e220000000a00 */
[----:B------:R-:W-:Y:S02]  /*05d0*/  IMAD.IADD R9, R0, 0x1, R17 ;  /* 0x0000000100097824 */ /* 0x000fe400078e0211 */
[----:B------:R-:W-:Y:S02]  /*05e0*/  VIADD R17, R17, 0x80 ;  /* 0x0000008011117836 */ /* 0x000fe40000000000 */
[----:B0-----:R-:W-:-:S05]  /*05f0*/  IMAD.WIDE.U32 R4, R9, 0x2, R4 ;  /* 0x0000000209047825 */ /* 0x001fca00078e0004 */
[----:B------:R1:W-:Y:S02]  /*0600*/  STG.E.U16 desc[UR6][R4.64], R22 ;  /* 0x0000001604007986 */ /* 0x0003e4000c101506 */
.L_x_19268:
[----:B------:R-:W-:-:S13]  /*0610*/  ISETP.GE.U32.AND P0, PT, R17, R16, PT ;  /* 0x000000101100720c */ /* 0x000fda0003f06070 */
[----:B------:R-:W-:Y:S05]  /*0620*/  @P0 BRA `(.L_x_19270) ;  /* 0x0000000000300947 */ /* 0x000fea0003800000 */
[----:B01----:R-:W0:Y:S01]  /*0630*/  LDC.64 R4, c[0x0][0x388] ;  /* 0x0000e200ff047b82 */ /* 0x003e220000000a00 */
[----:B------:R-:W-:Y:S02]  /*0640*/  IMAD.IADD R9, R0, 0x1, R17 ;  /* 0x0000000100097824 */ /* 0x000fe400078e0211 */
[----:B------:R-:W-:Y:S02]  /*0650*/  VIADD R17, R17, 0x80 ;  /* 0x0000008011117836 */ /* 0x000fe40000000000 */
[----:B0-----:R-:W-:-:S05]  /*0660*/  IMAD.WIDE.U32 R4, R9, 0x2, R4 ;  /* 0x0000000209047825 */ /* 0x001fca00078e0004 */
[----:B------:R1:W-:Y:S02]  /*0670*/  STG.E.U16 desc[UR6][R4.64], R12 ;  /* 0x0000000c04007986 */ /* 0x0003e4000c101506 */
.L_x_19269:
[----:B------:R-:W-:-:S13]  /*0680*/  ISETP.GE.U32.AND P0, PT, R17, R16, PT ;  /* 0x000000101100720c */ /* 0x000fda0003f06070 */
[----:B------:R-:W-:Y:S05]  /*0690*/  @P0 BRA `(.L_x_19271) ;  /* 0x0000000000340947 */ /* 0x000fea0003800000 */
[----:B01----:R-:W0:Y:S01]  /*06a0*/  LDC.64 R4, c[0x0][0x388] ;  /* 0x0000e200ff047b82 */ /* 0x003e220000000a00 */
[----:B------:R-:W-:Y:S01]  /*06b0*/  IADD3 R9, PT, PT, R0, R17, RZ ;  /* 0x0000001100097210 */ /* 0x000fe20007ffe0ff */
[----:B------:R-:W-:-:S04]  /*06c0*/  VIADD R17, R17, 0x80 ;  /* 0x0000008011117836 */ /* 0x000fc80000000000 */
[----:B0-----:R-:W-:-:S05]  /*06d0*/  IMAD.WIDE.U32 R4, R9, 0x2, R4 ;  /* 0x0000000209047825 */ /* 0x001fca00078e0004 */
[----:B------:R2:W-:Y:S02]  /*06e0*/  STG.E.U16 desc[UR6][R4.64], R7 ;  /* 0x0000000704007986 */ /* 0x0005e4000c101506 */
.L_x_19270:
        /* <DEDUP_REMOVED lines=8> */
.L_x_19271:
[----:B------:R-:W-:Y:S05]  /*0770*/  BSYNC.RELIABLE B1 ;  /* 0x0000000000017941 */ /* 0x000fea0003800100 */
.L_x_19266:
[----:B------:R-:W-:-:S13]  /*0780*/  ISETP.GE.U32.AND P0, PT, R17, R16, PT ;  /* 0x000000101100720c */ /* 0x000fda0003f06070 */
[----:B012---:R-:W0:Y:S01]  /*0790*/  @!P0 LDC.64 R4, c[0x0][0x388] ;  /* 0x0000e200ff048b82 */ /* 0x007e220000000a00 */
[----:B------:R-:W-:Y:S02]  /*07a0*/  @!P0 IMAD.IADD R7, R0, 0x1, R17 ;  /* 0x0000000100078824 */ /* 0x000fe400078e0211 */
[----:B------:R-:W-:Y:S02]  /*07b0*/  @!P0 VIADD R17, R17, 0x80 ;  /* 0x0000008011118836 */ /* 0x000fe40000000000 */
[----:B0-----:R-:W-:-:S05]  /*07c0*/  @!P0 IMAD.WIDE.U32 R4, R7, 0x2, R4 ;  /* 0x0000000207048825 */ /* 0x001fca00078e0004 */
[----:B------:R3:W-:Y:S02]  /*07d0*/  @!P0 STG.E.U16 desc[UR6][R4.64], R3 ;  /* 0x0000000304008986 */ /* 0x0007e4000c101506 */
.L_x_19272:
[----:B------:R-:W-:Y:S05]  /*07e0*/  BSYNC.RECONVERGENT B0 ;  /* 0x0000000000007941 */ /* 0x000fea0003800200 */
.L_x_19265:
        /* <DEDUP_REMOVED lines=8> */
.L_x_19264:
        /* <DEDUP_REMOVED lines=28> */
.L_x_19273:
        /* <DEDUP_REMOVED lines=13> */
.L_x_26304:


//--------------------- .text._ZN2at6native29vectorized_elementwise_kernelILi8ENS0_13AUnaryFunctorIsssNS0_17BitwiseAndFunctorIsEEEESt5arrayIPcLm2EEEEviT0_T1_ --------------------------
	.section	.text._ZN2at6native29vectorized_elementwise_kernelILi8ENS0_13AUnaryFunctorIsssNS0_17BitwiseAndFunctorIsEEEESt5arrayIPcLm2EEEEviT0_T1_,"ax",@progbits
	.align	128
        .global         _ZN2at6native29vectorized_elementwise_kernelILi8ENS0_13AUnaryFunctorIsssNS0_17BitwiseAndFunctorIsEEEESt5arrayIPcLm2EEEEviT0_T1_
        .type           _ZN2at6native29vectorized_elementwise_kernelILi8ENS0_13AUnaryFunctorIsssNS0_17BitwiseAndFunctorIsEEEESt5arrayIPcLm2EEEEviT0_T1_,@function
        .size           _ZN2at6native29vectorized_elementwise_kernelILi8ENS0_13AUnaryFunctorIsssNS0_17BitwiseAndFunctorIsEEEESt5arrayIPcLm2EEEEviT0_T1_,(.L_x_26305 - _ZN2at6native29vectorized_elementwise_kernelILi8ENS0_13AUnaryFunctorIsssNS0_17BitwiseAndFunctorIsEEEESt5arrayIPcLm2EEEEviT0_T1_)
        .other          _ZN2at6native29vectorized_elementwise_kernelILi8ENS0_13AUnaryFunctorIsssNS0_17BitwiseAndFunctorIsEEEESt5arrayIPcLm2EEEEviT0_T1_,@"STO_CUDA_ENTRY STV_DEFAULT"
_ZN2at6native29vectorized_elementwise_kernelILi8ENS0_13AUnaryFunctorIsssNS0_17BitwiseAndFunctorIsEEEESt5arrayIPcLm2EEEEviT0_T1_:
.text._ZN2at6native29vectorized_elementwise_kernelILi8ENS0_13AUnaryFunctorIsssNS0_17BitwiseAndFunctorIsEEEESt5arrayIPcLm2EEEEviT0_T1_:
        /* <DEDUP_REMOVED lines=90> */
.L_x_19277:
[----:B------:R-:W-:-:S13]  /*05a0*/  ISETP.GE.U32.AND P0, PT, R17, R16, PT ;  /* 0x000000101100720c */ /* 0x000fda0003f06070 */
[----:B------:R-:W-:Y:S05]  /*05b0*/  @P0 BRA `(.L_x_19279) ;  /* 0x0000000000300947 */ /* 0x000fea0003800000 */
[----:B0-----:R-:W0:Y:S01]  /*05c0*/  LDC.64 R4, c[0x0][0x388] ;  /* 0x0000e200ff047b82 */ /* 0x001e220000000a00 */
[----:B------:R-:W-:Y:S02]  /*05d0*/  IMAD.IADD R9, R0, 0x1, R17 ;  /* 0x0000000100097824 */ /* 0x000fe400078e0211 */
[----:B------:R-:W-:Y:S02]  /*05e0*/  VIADD R17, R17, 0x80 ;  /* 0x0000008011117836 */ /* 0x000fe40000000000 */
[----:B0-----:R-:W-:-:S05]  /*05f0*/  IMAD.WIDE.U32 R4, R9, 0x2, R4 ;  /* 0x0000000209047825 */ /* 0x001fca00078e0004 */
[----:B------:R1:W-:Y:S02]  /*0600*/  STG.E.U16 desc[UR6][R4.64], R22 ;  /* 0x0000001604007986 */ /* 0x0003e4000c101506 */
.L_x_19278:
[----:B------:R-:W-:-:S13]  /*0610*/  ISETP.GE.U32.AND P0, PT, R17, R16, PT ;  /* 0x000000101100720c */ /* 0x000fda0003f06070 */
[----:B------:R-:W-:Y:S05]  /*0620*/  @P0 BRA `(.L_x_19280) ;  /* 0x0000000000300947 */ /* 0x000fea0003800000 */
[----:B01----:R-:W0:Y:S01]  /*0630*/  LDC.64 R4, c[0x0][0x388] ;  /* 0x0000e200ff047b82 */ /* 0x003e220000000a00 */
[----:B------:R-:W-:Y:S02]  /*0640*/  IMAD.IADD R9, R0, 0x1, R17 ;  /* 0x0000000100097824 */ /* 0x000fe400078e0211 */
[----:B------:R-:W-:Y:S02]  /*0650*/  VIADD R17, R17, 0x80 ;  /* 0x0000008011117836 */ /* 0x000fe40000000000 */
[----:B0-----:R-:W-:-:S05]  /*0660*/  IMAD.WIDE.U32 R4, R9, 0x2, R4 ;  /* 0x0000000209047825 */ /* 0x001fca00078e0004 */
[----:B------:R1:W-:Y:S02]  /*0670*/  STG.E.U16 desc[UR6][R4.64], R12 ;  /* 0x0000000c04007986 */ /* 0x0003e4000c101506 */
.L_x_19279:
[----:B------:R-:W-:-:S13]  /*0680*/  ISETP.GE.U32.AND P0, PT, R17, R16, PT ;  /* 0x000000101100720c */ /* 0x000fda0003f06070 */
[----:B------:R-:W-:Y:S05]  /*0690*/  @P0 BRA `(.L_x_19281) ;  /* 0x0000000000340947 */ /* 0x000fea0003800000 */
[----:B01----:R-:W0:Y:S01]  /*06a0*/  LDC.64 R4, c[0x0][0x388] ;  /* 0x0000e200ff047b82 */ /* 0x003e220000000a00 */
[----:B------:R-:W-:Y:S01]  /*06b0*/  IADD3 R9, PT, PT, R0, R17, RZ ;  /* 0x0000001100097210 */ /* 0x000fe20007ffe0ff */
[----:B------:R-:W-:-:S04]  /*06c0*/  VIADD R17, R17, 0x80 ;  /* 0x0000008011117836 */ /* 0x000fc80000000000 */
[----:B0-----:R-:W-:-:S05]  /*06d0*/  IMAD.WIDE.U32 R4, R9, 0x2, R4 ;  /* 0x0000000209047825 */ /* 0x001fca00078e0004 */
[----:B------:R2:W-:Y:S02]  /*06e0*/  STG.E.U16 desc[UR6][R4.64], R7 ;  /* 0x0000000704007986 */ /* 0x0005e4000c101506 */
.L_x_19280:
        /* <DEDUP_REMOVED lines=8> */
.L_x_19281:
[----:B------:R-:W-:Y:S05]  /*0770*/  BSYNC.RELIABLE B1 ;  /* 0x0000000000017941 */ /* 0x000fea0003800100 */
.L_x_19276:
[----:B------:R-:W-:-:S13]  /*0780*/  ISETP.GE.U32.AND P0, PT, R17, R16, PT ;  /* 0x000000101100720c */ /* 0x000fda0003f06070 */
[----:B012---:R-:W0:Y:S01]  /*0790*/  @!P0 LDC.64 R4, c[0x0][0x388] ;  /* 0x0000e200ff048b82 */ /* 0x007e220000000a00 */
[----:B------:R-:W-:Y:S02]  /*07a0*/  @!P0 IMAD.IADD R7, R0, 0x1, R17 ;  /* 0x0000000100078824 */ /* 0x000fe400078e0211 */
[----:B------:R-:W-:Y:S02]  /*07b0*/  @!P0 VIADD R17, R17, 0x80 ;  /* 0x0000008011118836 */ /* 0x000fe40000000000 */
[----:B0-----:R-:W-:-:S05]  /*07c0*/  @!P0 IMAD.WIDE.U32 R4, R7, 0x2, R4 ;  /* 0x0000000207048825 */ /* 0x001fca00078e0004 */
[----:B------:R3:W-:Y:S02]  /*07d0*/  @!P0 STG.E.U16 desc[UR6][R4.64], R3 ;  /* 0x0000000304008986 */ /* 0x0007e4000c101506 */
.L_x_19282:
[----:B------:R-:W-:Y:S05]  /*07e0*/  BSYNC.RECONVERGENT B0 ;  /* 0x0000000000007941 */ /* 0x000fea0003800200 */
.L_x_19275:
        /* <DEDUP_REMOVED lines=8> */
.L_x_19274:
        /* <DEDUP_REMOVED lines=26> */
.L_x_19283:
        /* <DEDUP_REMOVED lines=15> */
.L_x_26305:


//--------------------- .text._ZN2at6native18elementwise_kernelILi128ELi4EZNS0_15gpu_kernel_implINS0_13BinaryFunctorIsssNS0_17BitwiseAndFunctorIsEEEEEEvRNS_18TensorIteratorBaseERKT_EUliE_EEviT1_ --------------------------
	.section	.text._ZN2at6native18elementwise_kernelILi128ELi4EZNS0_15gpu_kernel_implINS0_13BinaryFunctorIsssNS0_17BitwiseAndFunctorIsEEEEEEvRNS_18TensorIteratorBaseERKT_EUliE_EEviT1_,"ax",@progbits
	.align	128
        .global         _ZN2at6native18elementwise_kernelILi128ELi4EZNS0_15gpu_kernel_implINS0_13BinaryFunctorIsssNS0_17BitwiseAndFunctorIsEEEEEEvRNS_18TensorIteratorBaseERKT_EUliE_EEviT1_
        .type           _ZN2at6native18elementwise_kernelILi128ELi4EZNS0_15gpu_kernel_implINS0_13BinaryFunctorIsssNS0_17BitwiseAndFunctorIsEEEEEEvRNS_18TensorIteratorBaseERKT_EUliE_EEviT1_,@function
        .size           _ZN2at6native18elementwise_kernelILi128ELi4EZNS0_15gpu_kernel_implINS0_13BinaryFunctorIsssNS0_17BitwiseAndFunctorIsEEEEEEvRNS_18TensorIteratorBaseERKT_EUliE_EEviT1_,(.L_x_26306 - _ZN2at6native18elementwise_kernelILi128ELi4EZNS0_15gpu_kernel_implINS0_13BinaryFunctorIsssNS0_17BitwiseAndFunctorIsEEEEEEvRNS_18TensorIteratorBaseERKT_EUliE_EEviT1_)
        .other          _ZN2at6native18elementwise_kernelILi128ELi4EZNS0_15gpu_kernel_implINS0_13BinaryFunctorIsssNS0_17BitwiseAndFunctorIsEEEEEEvRNS_18TensorIteratorBaseERKT_EUliE_EEviT1_,@"STO_CUDA_ENTRY STV_DEFAULT"
_ZN2at6native18elementwise_kernelILi128ELi4EZNS0_15gpu_kernel_implINS0_13BinaryFunctorIsssNS0_17BitwiseAndFunctorIsEEEEEEvRNS_18TensorIteratorBaseERKT_EUliE_EEviT1_:
.text._ZN2at6native18elementwise_kernelILi128ELi4EZNS0_15gpu_kernel_implINS0_13BinaryFunctorIsssNS0_17BitwiseAndFunctorIsEEEEEEvRNS_18TensorIteratorBaseERKT_EUliE_EEviT1_:
        /* <DEDUP_REMOVED lines=371> */
.L_x_19286:
        /* <DEDUP_REMOVED lines=16> */
.L_x_19290:
[----:B------:R0:W5:Y:S01]  /*1830*/  LDG.E.U8 R19, desc[UR36][R2.64] ;  /* 0x0000002402137981 */ /* 0x000162000c1e1100 */
[----:B------:R-:W-:Y:S05]  /*1840*/  BRA `(.L_x_19292) ;  /* 0x0000000c004c7947 */ /* 0x000fea0003800000 */
.L_x_19289:
        /* <DEDUP_REMOVED lines=8> */
.L_x_19294:
[----:B------:R0:W5:Y:S01]  /*18d0*/  LDG.E.U16 R19, desc[UR36][R2.64] ;  /* 0x0000002402137981 */ /* 0x000162000c1e1500 */
[----:B------:R-:W-:Y:S05]  /*18e0*/  BRA `(.L_x_19292) ;  /* 0x0000000c00247947 */ /* 0x000fea0003800000 */
.L_x_19293:
[----:B------:R0:W5:Y:S01]  /*18f0*/  LDG.E.U16 R19, desc[UR36][R2.64] ;  /* 0x0000002402137981 */ /* 0x000162000c1e1500 */
[----:B------:R-:W-:Y:S05]  /*1900*/  BRA `(.L_x_19292) ;  /* 0x0000000c001c7947 */ /* 0x000fea0003800000 */
.L_x_19288:
        /* <DEDUP_REMOVED lines=9> */
.L_x_19296:
[----:B------:R-:W2:Y:S02]  /*19a0*/  LDG.E.U16 R0, desc[UR36][R2.64] ;  /* 0x0000002402007981 */ /* 0x000ea4000c1e1500 */
[----:B--2---:R-:W-:-:S06]  /*19b0*/  HADD2.F32 R0, -RZ, R0.H0_H0 ;  /* 0x20000000ff007230 */ /* 0x004fcc0000004100 */
[----:B------:R-:W0:Y:S02]  /*19c0*/  F2I.FTZ.TRUNC.NTZ R0, R0 ;  /* 0x0000000000007305 */ /* 0x000e24000021f100 */
[----:B0-----:R-:W-:Y:S01]  /*19d0*/  PRMT R19, R0, 0x7610, R19 ;  /* 0x0000761000137816 */ /* 0x001fe20000000013 */
[----:B------:R-:W-:Y:S06]  /*19e0*/  BRA `(.L_x_19292) ;  /* 0x0000000800e47947 */ /* 0x000fec0003800000 */
.L_x_19295:
        /* <DEDUP_REMOVED lines=9> */
.L_x_19298:
[----:B------:R-:W2:Y:S02]  /*1a80*/  LDG.E.U16 R2, desc[UR36][R2.64] ;  /* 0x0000002402027981 */ /* 0x000ea4000c1e1500 */
[----:B--2---:R-:W-:-:S06]  /*1a90*/  HADD2.F32 R0, -RZ, R2.H0_H0 ;  /* 0x20000002ff007230 */ /* 0x004fcc0000004100 */
[----:B------:R-:W0:Y:S02]  /*1aa0*/  F2I.FTZ.TRUNC.NTZ R0, R0 ;  /* 0x0000000000007305 */ /* 0x000e24000021f100 */
[----:B0-----:R-:W-:Y:S01]  /*1ab0*/  PRMT R19, R0, 0x7610, R19 ;  /* 0x0000761000137816 */ /* 0x001fe20000000013 */
[----:B------:R-:W-:Y:S06]  /*1ac0*/  BRA `(.L_x_19292) ;  /* 0x0000000800ac7947 */ /* 0x000fec0003800000 */
.L_x_19297:
[----:B------:R-:W2:Y:S02]  /*1ad0*/  LDG.E.64 R2, desc[UR36][R2.64] ;  /* 0x0000002402027981 */ /* 0x000ea4000c1e1b00 */
[----:B--2---:R0:W1:Y:S01]  /*1ae0*/  F2I.F64.TRUNC R19, R2 ;  /* 0x0000000200137311 */ /* 0x004062000030d100 */
[----:B------:R-:W-:Y:S05]  /*1af0*/  BRA `(.L_x_19292) ;  /* 0x0000000800a07947 */ /* 0x000fea0003800000 */
.L_x_19287:
        /* <DEDUP_REMOVED lines=12> */
.L_x_19301:
[----:B------:R-:W2:Y:S02]  /*1bc0*/  LDG.E.64 R2, desc[UR36][R2.64] ;  /* 0x0000002402027981 */ /* 0x000ea4000c1e1b00 */
[----:B--2---:R3:W4:Y:S01]  /*1bd0*/  F2I.F64.TRUNC R19, R2 ;  /* 0x0000000200137311 */ /* 0x004722000030d100 */
[----:B------:R-:W-:Y:S05]  /*1be0*/  BRA `(.L_x_19292) ;  /* 0x0000000800647947 */ /* 0x000fea0003800000 */
.L_x_19300:
        /* <DEDUP_REMOVED lines=27> */
.L_x_19303:
        /* <DEDUP_REMOVED lines=14> */
.L_x_19302:
[----:B------:R-:W2:Y:S02]  /*1e80*/  LDG.E.U16 R0, desc[UR36][R2.64] ;  /* 0x0000002402007981 */ /* 0x000ea4000c1e1500 */
[----:B--2---:R-:W-:-:S06]  /*1e90*/  IMAD.U32 R0, R0, 0x10000, RZ ;  /* 0x0001000000007824 */ /* 0x004fcc00078e00ff */
[----:B------:R-:W0:Y:S02]  /*1ea0*/  F2I.FTZ.TRUNC.NTZ R0, R0 ;  /* 0x0000000000007305 */ /* 0x000e24000021f100 */
[----:B0-----:R-:W-:Y:S01]  /*1eb0*/  PRMT R19, R0, 0x7610, R19 ;  /* 0x0000761000137816 */ /* 0x001fe20000000013 */
[----:B------:R-:W-:Y:S06]  /*1ec0*/  BRA `(.L_x_19292) ;  /* 0x0000000400ac7947 */ /* 0x000fec0003800000 */
.L_x_19299:
        /* <DEDUP_REMOVED lines=10> */
.L_x_19306:
        /* <DEDUP_REMOVED lines=21> */
.L_x_19310:
[----:B------:R-:W-:Y:S05]  /*20c0*/  BSYNC.RECONVERGENT B1 ;  /* 0x0000000000017941 */ /* 0x000fea0003800200 */
.L_x_19309:
[----:B------:R-:W-:Y:S02]  /*20d0*/  SHF.L.U32 R0, R0, 0x14, RZ ;  /* 0x0000001400007819 */ /* 0x000fe400000006ff */
[----:B------:R-:W-:-:S04]  /*20e0*/  LEA R2, R2, 0x3b800000, 0x17 ;  /* 0x3b80000002027811 */ /* 0x000fc800078eb8ff */
[----:B------:R-:W-:-:S07]  /*20f0*/  LOP3.LUT R0, R2, R0, R7, 0xfe, !PT ;  /* 0x0000000002007212 */ /* 0x000fce00078efe07 */
.L_x_19308:
[----:B------:R-:W-:Y:S05]  /*2100*/  BSYNC.RECONVERGENT B0 ;  /* 0x0000000000007941 */ /* 0x000fea0003800200 */
.L_x_19307:
[----:B------:R-:W0:Y:S02]  /*2110*/  F2I.FTZ.TRUNC.NTZ R0, R0 ;  /* 0x0000000000007305 */ /* 0x000e24000021f100 */
[----:B0-----:R-:W-:Y:S01]  /*2120*/  PRMT R19, R0, 0x7610, R19 ;  /* 0x0000761000137816 */ /* 0x001fe20000000013 */
[----:B------:R-:W-:Y:S06]  /*2130*/  BRA `(.L_x_19292) ;  /* 0x0000000400107947 */ /* 0x000fec0003800000 */
.L_x_19305:
        /* <DEDUP_REMOVED lines=21> */
.L_x_19314:
[----:B------:R-:W-:Y:S05]  /*2290*/  BSYNC.RECONVERGENT B1 ;  /* 0x0000000000017941 */ /* 0x000fea0003800200 */
.L_x_19313:
[----:B------:R-:W-:Y:S01]  /*22a0*/  IMAD.SHL.U32 R0, R0, 0x200000, RZ ;  /* 0x0020000000007824 */ /* 0x000fe200078e00ff */
[----:B------:R-:W-:-:S04]  /*22b0*/  LEA R2, R2, 0x37800000, 0x17 ;  /* 0x3780000002027811 */ /* 0x000fc800078eb8ff */
[----:B------:R-:W-:-:S07]  /*22c0*/  LOP3.LUT R0, R2, R0, R7, 0xfe, !PT ;  /* 0x0000000002007212 */ /* 0x000fce00078efe07 */
.L_x_19312:
[----:B------:R-:W-:Y:S05]  /*22d0*/  BSYNC.RECONVERGENT B0 ;  /* 0x0000000000007941 */ /* 0x000fea0003800200 */
.L_x_19311:
[----:B------:R-:W0:Y:S02]  /*22e0*/  F2I.FTZ.TRUNC.NTZ R0, R0 ;  /* 0x0000000000007305 */ /* 0x000e24000021f100 */
[----:B0-----:R-:W-:Y:S01]  /*22f0*/  PRMT R19, R0, 0x7610, R19 ;  /* 0x0000761000137816 */ /* 0x001fe20000000013 */
[----:B------:R-:W-:Y:S06]  /*2300*/  BRA `(.L_x_19292) ;  /* 0x00000000009c7947 */ /* 0x000fec0003800000 */
.L_x_19304:
[----:B------:R-:W-:-:S09]  /*2310*/  UISETP.NE.AND UP0, UPT, UR4, 0x1c, UPT ;  /* 0x0000001c0400788c */ /* 0x000fd2000bf05270 */
[----:B------:R-:W-:Y:S05]  /*2320*/  BRA.U !UP0, `(.L_x_19315) ;  /* 0x0000000108907547 */ /* 0x000fea000b800000 */
[----:B------:R-:W-:-:S09]  /*2330*/  UISETP.NE.AND UP0, UPT, UR4, 0x1d, UPT ;  /* 0x0000001d0400788c */ /* 0x000fd2000bf05270 */
[----:B------:R-:W-:Y:S05]  /*2340*/  BRA.U !UP0, `(.L_x_19316) ;  /* 0x0000000108807547 */ /* 0x000fea000b800000 */
[----:B------:R-:W-:-:S09]  /*2350*/  UISETP.NE.AND UP0, UPT, UR4, 0x2c, UPT ;  /* 0x0000002c0400788c */ /* 0x000fd2000bf05270 */
[----:B------:R-:W-:Y:S05]  /*2360*/  BRA.U !UP0, `(.L_x_19317) ;  /* 0x0000000108487547 */ /* 0x000fea000b800000 */
.L_x_19291:
        /* <DEDUP_REMOVED lines=16> */
.L_x_19318:
[----:B------:R-:W-:Y:S01]  /*2470*/  PRMT R19, RZ, 0x7610, R19 ;  /* 0x00007610ff137816 */ /* 0x000fe20000000013 */
[----:B------:R-:W-:Y:S06]  /*2480*/  BRA `(.L_x_19292) ;  /* 0x00000000003c7947 */ /* 0x000fec0003800000 */
.L_x_19317:
        /* <DEDUP_REMOVED lines=8> */
.L_x_19320:
[----:B------:R-:W-:Y:S05]  /*2510*/  BSYNC.RECONVERGENT B0 ;  /* 0x0000000000007941 */ /* 0x000fea0003800200 */
.L_x_19319:
[----:B------:R-:W0:Y:S02]  /*2520*/  F2I.FTZ.TRUNC.NTZ R0, R0 ;  /* 0x0000000000007305 */ /* 0x000e24000021f100 */
[----:B0-----:R-:W-:Y:S01]  /*2530*/  PRMT R19, R0, 0x7610, R19 ;  /* 0x0000761000137816 */ /* 0x001fe20000000013 */
[----:B------:R-:W-:Y:S06]  /*2540*/  BRA `(.L_x_19292) ;  /* 0x00000000000c7947 */ /* 0x000fec0003800000 */
.L_x_19316:
[----:B------:R2:W5:Y:S01]  /*2550*/  LDG.E.U16 R19, desc[UR36][R2.64] ;  /* 0x0000002402137981 */ /* 0x000562000c1e1500 */
[----:B------:R-:W-:Y:S05]  /*2560*/  BRA `(.L_x_19292) ;  /* 0x0000000000047947 */ /* 0x000fea0003800000 */
.L_x_19315:
[----:B------:R1:W5:Y:S02]  /*2570*/  LDG.E.U16 R19, desc[UR36][R2.64] ;  /* 0x0000002402137981 */ /* 0x000364000c1e1500 */
.L_x_19292:
        /* <DEDUP_REMOVED lines=16> */
.L_x_19324:
[----:B------:R3:W5:Y:S01]  /*2680*/  LDG.E.U8 R0, desc[UR36][R2.64] ;  /* 0x0000002402007981 */ /* 0x000762000c1e1100 */
[----:B------:R-:W-:Y:S05]  /*2690*/  BRA `(.L_x_19326) ;  /* 0x0000000c004c7947 */ /* 0x000fea0003800000 */
.L_x_19323:
        /* <DEDUP_REMOVED lines=8> */
.L_x_19328:
[----:B------:R1:W5:Y:S01]  /*2720*/  LDG.E.U16 R0, desc[UR36][R2.64] ;  /* 0x0000002402007981 */ /* 0x000362000c1e1500 */
[----:B------:R-:W-:Y:S05]  /*2730*/  BRA `(.L_x_19326) ;  /* 0x0000000c00247947 */ /* 0x000fea0003800000 */
.L_x_19327:
[----:B------:R2:W5:Y:S01]  /*2740*/  LDG.E.U16 R0, desc[UR36][R2.64] ;  /* 0x0000002402007981 */ /* 0x000562000c1e1500 */
[----:B------:R-:W-:Y:S05]  /*2750*/  BRA `(.L_x_19326) ;  /* 0x0000000c001c7947 */ /* 0x000fea0003800000 */
.L_x_19322:
        /* <DEDUP_REMOVED lines=9> */
.L_x_19330:
[----:B------:R-:W2:Y:S02]  /*27f0*/  LDG.E.U16 R4, desc[UR36][R2.64] ;  /* 0x0000002402047981 */ /* 0x000ea4000c1e1500 */
[----:B--2---:R-:W-:-:S06]  /*2800*/  HADD2.F32 R4, -RZ, R4.H0_H0 ;  /* 0x20000004ff047230 */ /* 0x004fcc0000004100 */
[----:B------:R-:W0:Y:S02]  /*2810*/  F2I.FTZ.TRUNC.NTZ R4, R4 ;  /* 0x0000000400047305 */ /* 0x000e24000021f100 */
[----:B0-----:R-:W-:Y:S01]  /*2820*/  PRMT R0, R4, 0x7610, R0 ;  /* 0x0000761004007816 */ /* 0x001fe20000000000 */
[----:B------:R-:W-:Y:S06]  /*2830*/  BRA `(.L_x_19326) ;  /* 0x0000000800e47947 */ /* 0x000fec0003800000 */
.L_x_19329:
        /* <DEDUP_REMOVED lines=9> */
.L_x_19332:
[----:B------:R-:W2:Y:S02]  /*28d0*/  LDG.E.U16 R2, desc[UR36][R2.64] ;  /* 0x0000002402027981 */ /* 0x000ea4000c1e1500 */
[----:B--2---:R-:W-:-:S06]  /*28e0*/  HADD2.F32 R4, -RZ, R2.H0_H0 ;  /* 0x20000002ff047230 */ /* 0x004fcc0000004100 */
[----:B------:R-:W0:Y:S02]  /*28f0*/  F2I.FTZ.TRUNC.NTZ R4, R4 ;  /* 0x0000000400047305 */ /* 0x000e24000021f100 */
[----:B0-----:R-:W-:Y:S01]  /*2900*/  PRMT R0, R4, 0x7610, R0 ;  /* 0x0000761004007816 */ /* 0x001fe20000000000 */
[----:B------:R-:W-:Y:S06]  /*2910*/  BRA `(.L_x_19326) ;  /* 0x0000000800ac7947 */ /* 0x000fec0003800000 */
.L_x_19331:
[----:B------:R-:W2:Y:S02]  /*2920*/  LDG.E.64 R2, desc[UR36][R2.64] ;  /* 0x0000002402027981 */ /* 0x000ea4000c1e1b00 */
[----:B--2---:R0:W1:Y:S01]  /*2930*/  F2I.F64.TRUNC R0, R2 ;  /* 0x0000000200007311 */ /* 0x004062000030d100 */
[----:B------:R-:W-:Y:S05]  /*2940*/  BRA `(.L_x_19326) ;  /* 0x0000000800a07947 */ /* 0x000fea0003800000 */
.L_x_19321:
        /* <DEDUP_REMOVED lines=12> */
.L_x_19335:
[----:B------:R-:W2:Y:S02]  /*2a10*/  LDG.E.64 R2, desc[UR36][R2.64] ;  /* 0x0000002402027981 */ /* 0x000ea4000c1e1b00 */
[----:B--2---:R0:W1:Y:S01]  /*2a20*/  F2I.F64.TRUNC R0, R2 ;  /* 0x0000000200007311 */ /* 0x004062000030d100 */
[----:B------:R-:W-:Y:S05]  /*2a30*/  BRA `(.L_x_19326) ;  /* 0x0000000800647947 */ /* 0x000fea0003800000 */
.L_x_19334:
        /* <DEDUP_REMOVED lines=27> */
.L_x_19337:
        /* <DEDUP_REMOVED lines=14> */
.L_x_19336:
[----:B------:R-:W2:Y:S02]  /*2cd0*/  LDG.E.U16 R4, desc[UR36][R2.64] ;  /* 0x0000002402047981 */ /* 0x000ea4000c1e1500 */
[----:B--2---:R-:W-:-:S06]  /*2ce0*/  SHF.L.U32 R4, R4, 0x10, RZ ;  /* 0x0000001004047819 */ /* 0x004fcc00000006ff */
[----:B------:R-:W0:Y:S02]  /*2cf0*/  F2I.FTZ.TRUNC.NTZ R4, R4 ;  /* 0x0000000400047305 */ /* 0x000e24000021f100 */
[----:B0-----:R-:W-:Y:S01]  /*2d00*/  PRMT R0, R4, 0x7610, R0 ;  /* 0x0000761004007816 */ /* 0x001fe20000000000 */
[----:B------:R-:W-:Y:S06]  /*2d10*/  BRA `(.L_x_19326) ;  /* 0x0000000400ac7947 */ /* 0x000fec0003800000 */
.L_x_19333:
        /* <DEDUP_REMOVED lines=10> */
.L_x_19340:
        /* <DEDUP_REMOVED lines=21> */
.L_x_19344:
[----:B------:R-:W-:Y:S05]  /*2f10*/  BSYNC.RECONVERGENT B1 ;  /* 0x0000000000017941 */ /* 0x000fea0003800200 */
.L_x_19343:
[----:B------:R-:W-:Y:S01]  /*2f20*/  IMAD.SHL.U32 R0, R0, 0x100000, RZ ;  /* 0x0010000000007824 */ /* 0x000fe200078e00ff */
[----:B------:R-:W-:-:S04]  /*2f30*/  LEA R2, R2, 0x3b800000, 0x17 ;  /* 0x3b80000002027811 */ /* 0x000fc800078eb8ff */
[----:B------:R-:W-:-:S07]  /*2f40*/  LOP3.LUT R4, R2, R0, R7, 0xfe, !PT ;  /* 0x0000000002047212 */ /* 0x000fce00078efe07 */
.L_x_19342:
[----:B------:R-:W-:Y:S05]  /*2f50*/  BSYNC.RECONVERGENT B0 ;  /* 0x0000000000007941 */ /* 0x000fea0003800200 */
.L_x_19341:
[----:B------:R-:W0:Y:S02]  /*2f60*/  F2I.FTZ.TRUNC.NTZ R4, R4 ;  /* 0x0000000400047305 */ /* 0x000e24000021f100 */
[----:B0-----:R-:W-:Y:S01]  /*2f70*/  PRMT R0, R4, 0x7610, R0 ;  /* 0x0000761004007816 */ /* 0x001fe20000000000 */
[----:B------:R-:W-:Y:S06]  /*2f80*/  BRA `(.L_x_19326) ;  /* 0x0000000400107947 */ /* 0x000fec0003800000 */
.L_x_19339:
        /* <DEDUP_REMOVED lines=21> */
.L_x_19348:
[----:B------:R-:W-:Y:S05]  /*30e0*/  BSYNC.RECONVERGENT B1 ;  /* 0x0000000000017941 */ /* 0x000fea0003800200 */
.L_x_19347:
[----:B------:R-:W-:Y:S01]  /*30f0*/  IMAD.SHL.U32 R0, R0, 0x200000, RZ ;  /* 0x0020000000007824 */ /* 0x000fe200078e00ff */
[----:B------:R-:W-:-:S04]  /*3100*/  LEA R2, R2, 0x37800000, 0x17 ;  /* 0x3780000002027811 */ /* 0x000fc800078eb8ff */
[----:B------:R-:W-:-:S07]  /*3110*/  LOP3.LUT R4, R2, R0, R7, 0xfe, !PT ;  /* 0x0000000002047212 */ /* 0x000fce00078efe07 */
.L_x_19346:
[----:B------:R-:W-:Y:S05]  /*3120*/  BSYNC.RECONVERGENT B0 ;  /* 0x0000000000007941 */ /* 0x000fea0003800200 */
.L_x_19345:
[----:B------:R-:W0:Y:S02]  /*3130*/  F2I.FTZ.TRUNC.NTZ R4, R4 ;  /* 0x0000000400047305 */ /* 0x000e24000021f100 */
[----:B0-----:R-:W-:Y:S01]  /*3140*/  PRMT R0, R4, 0x7610, R0 ;  /* 0x0000761004007816 */ /* 0x001fe20000000000 */
[----:B------:R-:W-:Y:S06]  /*3150*/  BRA `(.L_x_19326) ;  /* 0x00000000009c7947 */ /* 0x000fec0003800000 */
.L_x_19338:
[----:B------:R-:W-:-:S09]  /*3160*/  UISETP.NE.AND UP0, UPT, UR4, 0x1c, UPT ;  /* 0x0000001c0400788c */ /* 0x000fd2000bf05270 */
[----:B------:R-:W-:Y:S05]  /*3170*/  BRA.U !UP0, `(.L_x_19349) ;  /* 0x0000000108907547 */ /* 0x000fea000b800000 */
[----:B------:R-:W-:-:S09]  /*3180*/  UISETP.NE.AND UP0, UPT, UR4, 0x1d, UPT ;  /* 0x0000001d0400788c */ /* 0x000fd2000bf05270 */
[----:B------:R-:W-:Y:S05]  /*3190*/  BRA.U !UP0, `(.L_x_19350) ;  /* 0x0000000108807547 */ /* 0x000fea000b800000 */
[----:B------:R-:W-:-:S09]  /*31a0*/  UISETP.NE.AND UP0, UPT, UR4, 0x2c, UPT ;  /* 0x0000002c0400788c */ /* 0x000fd2000bf05270 */
[----:B------:R-:W-:Y:S05]  /*31b0*/  BRA.U !UP0, `(.L_x_19351) ;  /* 0x0000000108487547 */ /* 0x000fea000b800000 */
.L_x_19325:
        /* <DEDUP_REMOVED lines=16> */
.L_x_19352:
[----:B------:R-:W-:Y:S01]  /*32c0*/  PRMT R0, RZ, 0x7610, R0 ;  /* 0x00007610ff007816 */ /* 0x000fe20000000000 */
[----:B------:R-:W-:Y:S06]  /*32d0*/  BRA `(.L_x_19326) ;  /* 0x00000000003c7947 */ /* 0x000fec0003800000 */
.L_x_19351:
        /* <DEDUP_REMOVED lines=8> */
.L_x_19354:
[----:B------:R-:W-:Y:S05]  /*3360*/  BSYNC.RECONVERGENT B0 ;  /* 0x0000000000007941 */ /* 0x000fea0003800200 */
.L_x_19353:
[----:B------:R-:W0:Y:S02]  /*3370*/  F2I.FTZ.TRUNC.NTZ R4, R4 ;  /* 0x0000000400047305 */ /* 0x000e24000021f100 */
[----:B0-----:R-:W-:Y:S01]  /*3380*/  PRMT R0, R4, 0x7610, R0 ;  /* 0x0000761004007816 */ /* 0x001fe20000000000 */
[----:B------:R-:W-:Y:S06]  /*3390*/  BRA `(.L_x_19326) ;  /* 0x00000000000c7947 */ /* 0x000fec0003800000 */
.L_x_19350:
[----:B------:R0:W5:Y:S01]  /*33a0*/  LDG.E.U16 R0, desc[UR36][R2.64] ;  /* 0x0000002402007981 */ /* 0x000162000c1e1500 */
[----:B------:R-:W-:Y:S05]  /*33b0*/  BRA `(.L_x_19326) ;  /* 0x0000000000047947 */ /* 0x000fea0003800000 */
.L_x_19349:
[----:B------:R0:W5:Y:S02]  /*33c0*/  LDG.E.U16 R0, desc[UR36][R2.64] ;  /* 0x0000002402007981 */ /* 0x000164000c1e1500 */
.L_x_19326:
        /* <DEDUP_REMOVED lines=17> */
.L_x_19358:
[----:B------:R1:W-:Y:S01]  /*34e0*/  STG.E.U8 desc[UR36][R2.64], R19 ;  /* 0x0000001302007986 */ /* 0x0003e2000c101124 */
[----:B------:R-:W-:Y:S05]  /*34f0*/  BRA `(.L_x_19360) ;  /* 0x0000000c00507947 */ /* 0x000fea0003800000 */
.L_x_19357:
        /* <DEDUP_REMOVED lines=10> */
.L_x_19362:
[----:B------:R-:W-:-:S05]  /*35a0*/  PRMT R5, R19, 0x9910, RZ ;  /* 0x0000991013057816 */ /* 0x000fca00000000ff */
[----:B------:R3:W-:Y:S01]  /*35b0*/  STG.E desc[UR36][R2.64], R5 ;  /* 0x0000000502007986 */ /* 0x0007e2000c101924 */
[----:B------:R-:W-:Y:S05]  /*35c0*/  BRA `(.L_x_19360) ;  /* 0x0000000c001c7947 */ /* 0x000fea0003800000 */
.L_x_19361:
[----:B------:R2:W-:Y:S01]  /*35d0*/  STG.E.U16 desc[UR36][R2.64], R19 ;  /* 0x0000001302007986 */ /* 0x0005e2000c101524 */
[----:B------:R-:W-:Y:S05]  /*35e0*/  BRA `(.L_x_19360) ;  /* 0x0000000c00147947 */ /* 0x000fea0003800000 */
.L_x_19356:
        /* <DEDUP_REMOVED lines=9> */
.L_x_19364:
[----:B------:R-:W0:Y:S02]  /*3680*/  I2F.S16 R0, R19 ;  /* 0x0000001300007306 */ /* 0x000e240000101400 */
[----:B0-----:R-:W-:-:S05]  /*3690*/  F2FP.F16.F32.PACK_AB R0, RZ, R0 ;  /* 0x00000000ff00723e */ /* 0x001fca00000000ff */
[----:B------:R0:W-:Y:S01]  /*36a0*/  STG.E.U16 desc[UR36][R2.64], R0 ;  /* 0x0000000002007986 */ /* 0x0001e2000c101524 */
[----:B------:R-:W-:Y:S05]  /*36b0*/  BRA `(.L_x_19360) ;  /* 0x0000000800e07947 */ /* 0x000fea0003800000 */
.L_x_19363:
        /* <DEDUP_REMOVED lines=10> */
.L_x_19366:
[----:B------:R-:W0:Y:S02]  /*3760*/  I2F.S16 R19, R19 ;  /* 0x0000001300137306 */ /* 0x000e240000101400 */
[----:B0-----:R-:W-:-:S04]  /*3770*/  F2FP.F16.F32.PACK_AB R5, RZ, R19 ;  /* 0x00000013ff05723e */ /* 0x001fc800000000ff */
[----:B------:R-:W-:-:S05]  /*3780*/  PRMT R5, R5, 0x5410, RZ ;  /* 0x0000541005057816 */ /* 0x000fca00000000ff */
[----:B------:R0:W-:Y:S01]  /*3790*/  STG.E desc[UR36][R2.64], R5 ;  /* 0x0000000502007986 */ /* 0x0001e2000c101924 */
[----:B------:R-:W-:Y:S05]  /*37a0*/  BRA `(.L_x_19360) ;  /* 0x0000000800a47947 */ /* 0x000fea0003800000 */
.L_x_19365:
[----:B------:R-:W0:Y:S02]  /*37b0*/  I2F.F64.S16 R4, R19 ;  /* 0x0000001300047312 */ /* 0x000e240000101c00 */
[----:B0-----:R0:W-:Y:S01]  /*37c0*/  STG.E.64 desc[UR36][R2.64], R4 ;  /* 0x0000000402007986 */ /* 0x0011e2000c101b24 */
[----:B------:R-:W-:Y:S05]  /*37d0*/  BRA `(.L_x_19360) ;  /* 0x0000000800987947 */ /* 0x000fea0003800000 */
.L_x_19355:
        /* <DEDUP_REMOVED lines=13> */
.L_x_19369:
[----:B------:R-:W0:Y:S01]  /*38b0*/  I2F.F64.S16 R4, R19 ;  /* 0x0000001300047312 */ /* 0x000e220000101c00 */
[----:B------:R-:W-:-:S05]  /*38c0*/  CS2R R6, SRZ ;  /* 0x0000000000067805 */ /* 0x000fca000001ff00 */
[----:B0-----:R0:W-:Y:S01]  /*38d0*/  STG.E.128 desc[UR36][R2.64], R4 ;  /* 0x0000000402007986 */ /* 0x0011e2000c101d24 */
[----:B------:R-:W-:Y:S05]  /*38e0*/  BRA `(.L_x_19360) ;  /* 0x0000000800547947 */ /* 0x000fea0003800000 */
.L_x_19368:
        /* <DEDUP_REMOVED lines=19> */
.L_x_19373:
[----:B------:R-:W-:Y:S05]  /*3a20*/  BSYNC.RECONVERGENT B0 ;  /* 0x0000000000007941 */ /* 0x000fea0003800200 */
.L_x_19372:
[----:B------:R-:W-:-:S05]  /*3a30*/  LOP3.LUT R5, R0, 0x80, R5, 0xf8, !PT ;  /* 0x0000008000057812 */ /* 0x000fca00078ef805 */
[----:B------:R0:W-:Y:S01]  /*3a40*/  STG.E.U8 desc[UR36][R2.64], R5 ;  /* 0x0000000502007986 */ /* 0x0001e2000c101124 */
[----:B------:R-:W-:Y:S05]  /*3a50*/  BRA `(.L_x_19360) ;  /* 0x0000000400f87947 */ /* 0x000fea0003800000 */
.L_x_19371:
        /* <DEDUP_REMOVED lines=15> */
.L_x_19375:
[----:B------:R-:W-:Y:S05]  /*3b50*/  BSYNC.RECONVERGENT B0 ;  /* 0x0000000000007941 */ /* 0x000fea0003800200 */
.L_x_19374:
[----:B------:R-:W-:-:S05]  /*3b60*/  LOP3.LUT R5, R0, 0x80, R5, 0xf8, !PT ;  /* 0x0000008000057812 */ /* 0x000fca00078ef805 */
[----:B------:R0:W-:Y:S01]  /*3b70*/  STG.E.U8 desc[UR36][R2.64], R5 ;  /* 0x0000000502007986 */ /* 0x0001e2000c101124 */
[----:B------:R-:W-:Y:S05]  /*3b80*/  BRA `(.L_x_19360) ;  /* 0x0000000400ac7947 */ /* 0x000fea0003800000 */
.L_x_19370:
[----:B------:R-:W0:Y:S02]  /*3b90*/  I2F.S16 R0, R19 ;  /* 0x0000001300007306 */ /* 0x000e240000101400 */
[----:B0-----:R-:W-:-:S05]  /*3ba0*/  F2FP.BF16.F32.PACK_AB R0, RZ, R0 ;  /* 0x00000000ff00723e */ /* 0x001fca00000010ff */
[----:B------:R0:W-:Y:S01]  /*3bb0*/  STG.E.U16 desc[UR36][R2.64], R0 ;  /* 0x0000000002007986 */ /* 0x0001e2000c101524 */
[----:B------:R-:W-:Y:S05]  /*3bc0*/  BRA `(.L_x_19360) ;  /* 0x00000004009c7947 */ /* 0x000fea0003800000 */
.L_x_19367:
        /* <DEDUP_REMOVED lines=10> */
.L_x_19378:
        /* <DEDUP_REMOVED lines=13> */
.L_x_19381:
[----:B------:R-:W-:-:S04]  /*3d40*/  SHF.R.U32.HI R0, RZ, 0x14, R5 ;  /* 0x00000014ff007819 */ /* 0x000fc80000011605 */
[----:B------:R-:W-:-:S04]  /*3d50*/  LOP3.LUT R0, R0, 0x1, RZ, 0xc0, !PT ;  /* 0x0000000100007812 */ /* 0x000fc800078ec0ff */
[----:B------:R-:W-:-:S04]  /*3d60*/  IADD3 R0, PT, PT, R5, 0x487ffff, R0 ;  /* 0x0487ffff05007810 */ /* 0x000fc80007ffe000 */
[----:B------:R-:W-:-:S04]  /*3d70*/  SHF.R.U32.HI R0, RZ, 0x14, R0 ;  /* 0x00000014ff007819 */ /* 0x000fc80000011600 */
[----:B------:R-:W-:-:S07]  /*3d80*/  LOP3.LUT R4, R0, 0xff, RZ, 0xc0, !PT ;  /* 0x000000ff00047812 */ /* 0x000fce00078ec0ff */
.L_x_19382:
[----:B------:R-:W-:-:S04]  /*3d90*/  SHF.R.U32.HI R5, RZ, 0x18, R5 ;  /* 0x00000018ff057819 */ /* 0x000fc80000011605 */
[----:B------:R-:W-:-:S04]  /*3da0*/  LOP3.LUT R4, R4, 0x80, R5, 0xf8, !PT ;  /* 0x0000008004047812 */ /* 0x000fc800078ef805 */
[----:B------:R-:W-:-:S07]  /*3db0*/  PRMT R0, R4, 0x7610, R0 ;  /* 0x0000761004007816 */ /* 0x000fce0000000000 */
.L_x_19380:
[----:B------:R-:W-:Y:S05]  /*3dc0*/  BSYNC.RECONVERGENT B0 ;  /* 0x0000000000007941 */ /* 0x000fea0003800200 */
.L_x_19379:
[----:B------:R0:W-:Y:S01]  /*3dd0*/  STG.E.U8 desc[UR36][R2.64], R0 ;  /* 0x0000000002007986 */ /* 0x0001e2000c101124 */
[----:B------:R-:W-:Y:S05]  /*3de0*/  BRA `(.L_x_19360) ;  /* 0x0000000400147947 */ /* 0x000fea0003800000 */
.L_x_19377:
        /* <DEDUP_REMOVED lines=13> */
.L_x_19385:
[----:B------:R-:W-:-:S04]  /*3ec0*/  SHF.R.U32.HI R0, RZ, 0x15, R5 ;  /* 0x00000015ff007819 */ /* 0x000fc80000011605 */
[----:B------:R-:W-:-:S04]  /*3ed0*/  LOP3.LUT R0, R0, 0x1, RZ, 0xc0, !PT ;  /* 0x0000000100007812 */ /* 0x000fc800078ec0ff */
[----:B------:R-:W-:-:S04]  /*3ee0*/  IADD3 R0, PT, PT, R5, 0x88fffff, R0 ;  /* 0x088fffff05007810 */ /* 0x000fc80007ffe000 */
[----:B------:R-:W-:-:S04]  /*3ef0*/  SHF.R.U32.HI R0, RZ, 0x15, R0 ;  /* 0x00000015ff007819 */ /* 0x000fc80000011600 */
[----:B------:R-:W-:-:S07]  /*3f00*/  LOP3.LUT R4, R0, 0xff, RZ, 0xc0, !PT ;  /* 0x000000ff00047812 */ /* 0x000fce00078ec0ff */
.L_x_19386:
[----:B------:R-:W-:-:S04]  /*3f10*/  SHF.R.U32.HI R5, RZ, 0x18, R5 ;  /* 0x00000018ff057819 */ /* 0x000fc80000011605 */
[----:B------:R-:W-:-:S04]  /*3f20*/  LOP3.LUT R4, R4, 0x80, R5, 0xf8, !PT ;  /* 0x0000008004047812 */ /* 0x000fc800078ef805 */
[----:B------:R-:W-:-:S07]  /*3f30*/  PRMT R0, R4, 0x7610, R0 ;  /* 0x0000761004007816 */ /* 0x000fce0000000000 */
.L_x_19384:
[----:B------:R-:W-:Y:S05]  /*3f40*/  BSYNC.RECONVERGENT B0 ;  /* 0x0000000000007941 */ /* 0x000fea0003800200 */
.L_x_19383:
[----:B------:R0:W-:Y:S01]  /*3f50*/  STG.E.U8 desc[UR36][R2.64], R0 ;  /* 0x0000000002007986 */ /* 0x0001e2000c101124 */
[----:B------:R-:W-:Y:S05]  /*3f60*/  BRA `(.L_x_19360) ;  /* 0x0000000000b47947 */ /* 0x000fea0003800000 */
.L_x_19376:
[----:B------:R-:W-:-:S09]  /*3f70*/  UISETP.NE.AND UP0, UPT, UR4, 0x1c, UPT ;  /* 0x0000001c0400788c */ /* 0x000fd2000bf05270 */
[----:B------:R-:W-:Y:S05]  /*3f80*/  BRA.U !UP0, `(.L_x_19387) ;  /* 0x0000000108a47547 */ /* 0x000fea000b800000 */
[----:B------:R-:W-:-:S09]  /*3f90*/  UISETP.NE.AND UP0, UPT, UR4, 0x1d, UPT ;  /* 0x0000001d0400788c */ /* 0x000fd2000bf05270 */
[----:B------:R-:W-:Y:S05]  /*3fa0*/  BRA.U !UP0, `(.L_x_19388) ;  /* 0x00000001088c7547 */ /* 0x000fea000b800000 */
[----:B------:R-:W-:-:S09]  /*3fb0*/  UISETP.NE.AND UP0, UPT, UR4, 0x2c, UPT ;  /* 0x0000002c0400788c */ /* 0x000fd2000bf05270 */
[----:B------:R-:W-:Y:S05]  /*3fc0*/  BRA.U !UP0, `(.L_x_19389) ;  /* 0x0000000108447547 */ /* 0x000fea000b800000 */
.L_x_19359:
        /* <DEDUP_REMOVED lines=16> */
.L_x_19390:
[----:B------:R-:W-:Y:S05]  /*40d0*/  BRA `(.L_x_19360) ;  /* 0x0000000000587947 */ /* 0x000fea0003800000 */
.L_x_19389:
        /* <DEDUP_REMOVED lines=16> */
.L_x_19388:
[----:B------:R-:W-:-:S04]  /*41e0*/  PRMT R4, R19, 0x9910, RZ ;  /* 0x0000991013047816 */ /* 0x000fc800000000ff */
[----:B------:R-:W-:-:S05]  /*41f0*/  SHF.R.S32.HI R5, RZ, 0x1f, R4 ;  /* 0x0000001fff057819 */ /* 0x000fca0000011404 */
[----:B------:R0:W-:Y:S01]  /*4200*/  STG.E.64 desc[UR36][R2.64], R4 ;  /* 0x0000000402007986 */ /* 0x0001e2000c101b24 */
[----:B------:R-:W-:Y:S05]  /*4210*/  BRA `(.L_x_19360) ;  /* 0x0000000000087947 */ /* 0x000fea0003800000 */
.L_x_19387:
[----:B------:R-:W-:-:S05]  /*4220*/  PRMT R5, R19, 0x9910, RZ ;  /* 0x0000991013057816 */ /* 0x000fca00000000ff */
[----:B------:R0:W-:Y:S02]  /*4230*/  STG.E desc[UR36][R2.64], R5 ;  /* 0x0000000502007986 */ /* 0x0001e4000c101924 */
.L_x_19360:
[----:B------:R-:W-:-:S07]  /*4240*/  VIADD R17, R17, 0x80 ;  /* 0x0000008011117836 */ /* 0x000fce0000000000 */
.L_x_19285:
[----:B------:R-:W-:Y:S05]  /*4250*/  BSYNC.RECONVERGENT B6 ;  /* 0x0000000000067941 */ /* 0x000fea0003800200 */
.L_x_19284:
        /* <DEDUP_REMOVED lines=358> */
.L_x_19393:
        /* <DEDUP_REMOVED lines=16> */
.L_x_19397:
[----:B------:R0:W5:Y:S01]  /*59c0*/  LDG.E.U8 R19, desc[UR36][R2.64] ;  /* 0x0000002402137981 */ /* 0x000162000c1e1100 */
[----:B------:R-:W-:Y:S05]  /*59d0*/  BRA `(.L_x_19399) ;  /* 0x0000000c004c7947 */ /* 0x000fea0003800000 */
.L_x_19396:
        /* <DEDUP_REMOVED lines=8> */
.L_x_19401:
[----:B------:R0:W5:Y:S01]  /*5a60*/  LDG.E.U16 R19, desc[UR36][R2.64] ;  /* 0x0000002402137981 */ /* 0x000162000c1e1500 */
[----:B------:R-:W-:Y:S05]  /*5a70*/  BRA `(.L_x_19399) ;  /* 0x0000000c00247947 */ /* 0x000fea0003800000 */
.L_x_19400:
[----:B------:R0:W5:Y:S01]  /*5a80*/  LDG.E.U16 R19, desc[UR36][R2.64] ;  /* 0x0000002402137981 */ /* 0x000162000c1e1500 */
[----:B------:R-:W-:Y:S05]  /*5a90*/  BRA `(.L_x_19399) ;  /* 0x0000000c001c7947 */ /* 0x000fea0003800000 */
.L_x_19395:
        /* <DEDUP_REMOVED lines=9> */
.L_x_19403:
[----:B------:R-:W2:Y:S02]  /*5b30*/  LDG.E.U16 R0, desc[UR36][R2.64] ;  /* 0x0000002402007981 */ /* 0x000ea4000c1e1500 */
[----:B--2---:R-:W-:-:S06]  /*5b40*/  HADD2.F32 R0, -RZ, R0.H0_H0 ;  /* 0x20000000ff007230 */ /* 0x004fcc0000004100 */
[----:B------:R-:W0:Y:S02]  /*5b50*/  F2I.FTZ.TRUNC.NTZ R0, R0 ;  /* 0x0000000000007305 */ /* 0x000e24000021f100 */
[----:B0-----:R-:W-:Y:S01]  /*5b60*/  PRMT R19, R0, 0x7610, R19 ;  /* 0x0000761000137816 */ /* 0x001fe20000000013 */
[----:B------:R-:W-:Y:S06]  /*5b70*/  BRA `(.L_x_19399) ;  /* 0x0000000800e47947 */ /* 0x000fec0003800000 */
.L_x_19402:
        /* <DEDUP_REMOVED lines=9> */
.L_x_19405:
[----:B------:R-:W2:Y:S02]  /*5c10*/  LDG.E.U16 R2, desc[UR36][R2.64] ;  /* 0x0000002402027981 */ /* 0x000ea4000c1e1500 */
[----:B--2---:R-:W-:-:S06]  /*5c20*/  HADD2.F32 R0, -RZ, R2.H0_H0 ;  /* 0x20000002ff007230 */ /* 0x004fcc0000004100 */
[----:B------:R-:W0:Y:S02]  /*5c30*/  F2I.FTZ.TRUNC.NTZ R0, R0 ;  /* 0x0000000000007305 */ /* 0x000e24000021f100 */
[----:B0-----:R-:W-:Y:S01]  /*5c40*/  PRMT R19, R0, 0x7610, R19 ;  /* 0x0000761000137816 */ /* 0x001fe20000000013 */
[----:B------:R-:W-:Y:S06]  /*5c50*/  BRA `(.L_x_19399) ;  /* 0x0000000800ac7947 */ /* 0x000fec0003800000 */
.L_x_19404:
[----:B------:R-:W2:Y:S02]  /*5c60*/  LDG.E.64 R2, desc[UR36][R2.64] ;  /* 0x0000002402027981 */ /* 0x000ea4000c1e1b00 */
[----:B--2---:R0:W1:Y:S01]  /*5c70*/  F2I.F64.TRUNC R19, R2 ;  /* 0x0000000200137311 */ /* 0x004062000030d100 */
[----:B------:R-:W-:Y:S05]  /*5c80*/  BRA `(.L_x_19399) ;  /* 0x0000000800a07947 */ /* 0x000fea0003800000 */
.L_x_19394:
        /* <DEDUP_REMOVED lines=12> */
.L_x_19408:
[----:B------:R-:W2:Y:S02]  /*5d50*/  LDG.E.64 R2, desc[UR36][R2.64] ;  /* 0x0000002402027981 */ /* 0x000ea4000c1e1b00 */
[----:B--2---:R3:W4:Y:S01]  /*5d60*/  F2I.F64.TRUNC R19, R2 ;  /* 0x0000000200137311 */ /* 0x004722000030d100 */
[----:B------:R-:W-:Y:S05]  /*5d70*/  BRA `(.L_x_19399) ;  /* 0x0000000800647947 */ /* 0x000fea0003800000 */
.L_x_19407:
        /* <DEDUP_REMOVED lines=27> */
.L_x_19410:
        /* <DEDUP_REMOVED lines=14> */
.L_x_19409:
[----:B------:R-:W2:Y:S02]  /*6010*/  LDG.E.U16 R0, desc[UR36][R2.64] ;  /* 0x0000002402007981 */ /* 0x000ea4000c1e1500 */
[----:B--2---:R-:W-:-:S06]  /*6020*/  IMAD.U32 R0, R0, 0x10000, RZ ;  /* 0x0001000000007824 */ /* 0x004fcc00078e00ff */
[----:B------:R-:W0:Y:S02]  /*6030*/  F2I.FTZ.TRUNC.NTZ R0, R0 ;  /* 0x0000000000007305 */ /* 0x000e24000021f100 */
[----:B0-----:R-:W-:Y:S01]  /*6040*/  PRMT R19, R0, 0x7610, R19 ;  /* 0x0000761000137816 */ /* 0x001fe20000000013 */
[----:B------:R-:W-:Y:S06]  /*6050*/  BRA `(.L_x_19399) ;  /* 0x0000000400ac7947 */ /* 0x000fec0003800000 */
.L_x_19406:
        /* <DEDUP_REMOVED lines=10> */
.L_x_19413:
        /* <DEDUP_REMOVED lines=21> */
.L_x_19417:
[----:B------:R-:W-:Y:S05]  /*6250*/  BSYNC.RECONVERGENT B1 ;  /* 0x0000000000017941 */ /* 0x000fea0003800200 */
.L_x_19416:
[----:B------:R-:W-:Y:S01]  /*6260*/  IMAD.SHL.U32 R0, R0, 0x100000, RZ ;  /* 0x0010000000007824 */ /* 0x000fe200078e00ff */
[----:B------:R-:W-:-:S04]  /*6270*/  LEA R2, R2, 0x3b800000, 0x17 ;  /* 0x3b80000002027811 */ /* 0x000fc800078eb8ff */
[----:B------:R-:W-:-:S07]  /*6280*/  LOP3.LUT R0, R2, R0, R7, 0xfe, !PT ;  /* 0x0000000002007212 */ /* 0x000fce00078efe07 */
.L_x_19415:
[----:B------:R-:W-:Y:S05]  /*6290*/  BSYNC.RECONVERGENT B0 ;  /* 0x0000000000007941 */ /* 0x000fea0003800200 */
.L_x_19414:
[----:B------:R-:W0:Y:S02]  /*62a0*/  F2I.FTZ.TRUNC.NTZ R0, R0 ;  /* 0x0000000000007305 */ /* 0x000e24000021f100 */
[----:B0-----:R-:W-:Y:S01]  /*62b0*/  PRMT R19, R0, 0x7610, R19 ;  /* 0x0000761000137816 */ /* 0x001fe20000000013 */
[----:B------:R-:W-:Y:S06]  /*62c0*/  BRA `(.L_x_19399) ;  /* 0x0000000400107947 */ /* 0x000fec0003800000 */
.L_x_19412:
        /* <DEDUP_REMOVED lines=21> */
.L_x_19421:
[----:B------:R-:W-:Y:S05]  /*6420*/  BSYNC.RECONVERGENT B1 ;  /* 0x0000000000017941 */ /* 0x000fea0003800200 */
.L_x_19420:
[----:B------:R-:W-:Y:S02]  /*6430*/  SHF.L.U32 R0, R0, 0x15, RZ ;  /* 0x0000001500007819 */ /* 0x000fe400000006ff */
[----:B------:R-:W-:-:S04]  /*6440*/  LEA R2, R2, 0x37800000, 0x17 ;  /* 0x3780000002027811 */ /* 0x000fc800078eb8ff */
[----:B------:R-:W-:-:S07]  /*6450*/  LOP3.LUT R0, R2, R0, R7, 0xfe, !PT ;  /* 0x0000000002007212 */ /* 0x000fce00078efe07 */
.L_x_19419:
[----:B------:R-:W-:Y:S05]  /*6460*/  BSYNC.RECONVERGENT B0 ;  /* 0x0000000000007941 */ /* 0x000fea0003800200 */
.L_x_19418:
[----:B------:R-:W0:Y:S02]  /*6470*/  F2I.FTZ.TRUNC.NTZ R0, R0 ;  /* 0x0000000000007305 */ /* 0x000e24000021f100 */
[----:B0-----:R-:W-:Y:S01]  /*6480*/  PRMT R19, R0, 0x7610, R19 ;  /* 0x0000761000137816 */ /* 0x001fe20000000013 */
[----:B------:R-:W-:Y:S06]  /*6490*/  BRA `(.L_x_19399) ;  /* 0x00000000009c7947 */ /* 0x000fec0003800000 */
.L_x_19411:
        /* <DEDUP_REMOVED lines=14> */
.L_x_19425:
[----:B------:R-:W-:Y:S05]  /*6580*/  BSYNC.RECONVERGENT B0 ;  /* 0x0000000000007941 */ /* 0x000fea0003800200 */
.L_x_19424:
[----:B------:R-:W0:Y:S02]  /*6590*/  F2I.FTZ.TRUNC.NTZ R0, R0 ;  /* 0x0000000000007305 */ /* 0x000e24000021f100 */
[----:B0-----:R-:W-:Y:S01]  /*65a0*/  PRMT R19, R0, 0x7610, R19 ;  /* 0x0000761000137816 */ /* 0x001fe20000000013 */
[----:B------:R-:W-:Y:S06]  /*65b0*/  BRA `(.L_x_19399) ;  /* 0x0000000000547947 */ /* 0x000fec0003800000 */
.L_x_19398:
        /* <DEDUP_REMOVED lines=16> */
.L_x_19426:
[----:B------:R-:W-:Y:S01]  /*66c0*/  PRMT R19, RZ, 0x7610, R19 ;  /* 0x00007610ff137816 */ /* 0x000fe20000000013 */
[----:B------:R-:W-:Y:S06]  /*66d0*/  BRA `(.L_x_19399) ;  /* 0x00000000000c7947 */ /* 0x000fec0003800000 */
.L_x_19423:
[----:B------:R1:W5:Y:S01]  /*66e0*/  LDG.E.U16 R19, desc[UR36][R2.64] ;  /* 0x0000002402137981 */ /* 0x000362000c1e1500 */
[----:B------:R-:W-:Y:S05]  /*66f0*/  BRA `(.L_x_19399) ;  /* 0x0000000000047947 */ /* 0x000fea0003800000 */
.L_x_19422:
[----:B------:R2:W5:Y:S02]  /*6700*/  LDG.E.U16 R19, desc[UR36][R2.64] ;  /* 0x0000002402137981 */ /* 0x000564000c1e1500 */
.L_x_19399:
        /* <DEDUP_REMOVED lines=16> */
.L_x_19430:
[----:B------:R3:W5:Y:S01]  /*6810*/  LDG.E.U8 R0, desc[UR36][R2.64] ;  /* 0x0000002402007981 */ /* 0x000762000c1e1100 */
[----:B------:R-:W-:Y:S05]  /*6820*/  BRA `(.L_x_19432) ;  /* 0x0000000c004c7947 */ /* 0x000fea0003800000 */
.L_x_19429:
        /* <DEDUP_REMOVED lines=8> */
.L_x_19434:
[----:B------:R2:W5:Y:S01]  /*68b0*/  LDG.E.U16 R0, desc[UR36][R2.64] ;  /* 0x0000002402007981 */ /* 0x000562000c1e1500 */
[----:B------:R-:W-:Y:S05]  /*68c0*/  BRA `(.L_x_19432) ;  /* 0x0000000c00247947 */ /* 0x000fea0003800000 */
.L_x_19433:
[----:B------:R0:W5:Y:S01]  /*68d0*/  LDG.E.U16 R0, desc[UR36][R2.64] ;  /* 0x0000002402007981 */ /* 0x000162000c1e1500 */
[----:B------:R-:W-:Y:S05]  /*68e0*/  BRA `(.L_x_19432) ;  /* 0x0000000c001c7947 */ /* 0x000fea0003800000 */
.L_x_19428:
        /* <DEDUP_REMOVED lines=9> */
.L_x_19436:
[----:B------:R-:W2:Y:S02]  /*6980*/  LDG.E.U16 R4, desc[UR36][R2.64] ;  /* 0x0000002402047981 */ /* 0x000ea4000c1e1500 */
[----:B--2---:R-:W-:-:S06]  /*6990*/  HADD2.F32 R4, -RZ, R4.H0_H0 ;  /* 0x20000004ff047230 */ /* 0x004fcc0000004100 */
[----:B------:R-:W0:Y:S02]  /*69a0*/  F2I.FTZ.TRUNC.NTZ R4, R4 ;  /* 0x0000000400047305 */ /* 0x000e24000021f100 */
[----:B0-----:R-:W-:Y:S01]  /*69b0*/  PRMT R0, R4, 0x7610, R0 ;  /* 0x0000761004007816 */ /* 0x001fe20000000000 */
[----:B------:R-:W-:Y:S06]  /*69c0*/  BRA `(.L_x_19432) ;  /* 0x0000000800e47947 */ /* 0x000fec0003800000 */
.L_x_19435:
        /* <DEDUP_REMOVED lines=9> */
.L_x_19438:
[----:B------:R-:W2:Y:S02]  /*6a60*/  LDG.E.U16 R2, desc[UR36][R2.64] ;  /* 0x0000002402027981 */ /* 0x000ea4000c1e1500 */
[----:B--2---:R-:W-:-:S06]  /*6a70*/  HADD2.F32 R4, -RZ, R2.H0_H0 ;  /* 0x20000002ff047230 */ /* 0x004fcc0000004100 */
[----:B------:R-:W0:Y:S02]  /*6a80*/  F2I.FTZ.TRUNC.NTZ R4, R4 ;  /* 0x0000000400047305 */ /* 0x000e24000021f100 */
[----:B0-----:R-:W-:Y:S01]  /*6a90*/  PRMT R0, R4, 0x7610, R0 ;  /* 0x0000761004007816 */ /* 0x001fe20000000000 */
[----:B------:R-:W-:Y:S06]  /*6aa0*/  BRA `(.L_x_19432) ;  /* 0x0000000800ac7947 */ /* 0x000fec0003800000 */
.L_x_19437:
[----:B------:R-:W2:Y:S02]  /*6ab0*/  LDG.E.64 R2, desc[UR36][R2.64] ;  /* 0x0000002402027981 */ /* 0x000ea4000c1e1b00 */
[----:B--2---:R0:W1:Y:S01]  /*6ac0*/  F2I.F64.TRUNC R0, R2 ;  /* 0x0000000200007311 */ /* 0x004062000030d100 */
[----:B------:R-:W-:Y:S05]  /*6ad0*/  BRA `(.L_x_19432) ;  /* 0x0000000800a07947 */ /* 0x000fea0003800000 */
.L_x_19427:
        /* <DEDUP_REMOVED lines=12> */
.L_x_19441:
[----:B------:R-:W2:Y:S02]  /*6ba0*/  LDG.E.64 R2, desc[UR36][R2.64] ;  /* 0x0000002402027981 */ /* 0x000ea4000c1e1b00 */
[----:B--2---:R0:W1:Y:S01]  /*6bb0*/  F2I.F64.TRUNC R0, R2 ;  /* 0x0000000200007311 */ /* 0x004062000030d100 */
[----:B------:R-:W-:Y:S05]  /*6bc0*/  BRA `(.L_x_19432) ;  /* 0x0000000800647947 */ /* 0x000fea0003800000 */
.L_x_19440:
        /* <DEDUP_REMOVED lines=27> */
.L_x_19443:
        /* <DEDUP_REMOVED lines=14> */
.L_x_19442:
[----:B------:R-:W2:Y:S02]  /*6e60*/  LDG.E.U16 R4, desc[UR36][R2.64] ;  /* 0x0000002402047981 */ /* 0x000ea4000c1e1500 */
[----:B--2---:R-:W-:-:S06]  /*6e70*/  IMAD.U32 R4, R4, 0x10000, RZ ;  /* 0x0001000004047824 */ /* 0x004fcc00078e00ff */
[----:B------:R-:W0:Y:S02]  /*6e80*/  F2I.FTZ.TRUNC.NTZ R4, R4 ;  /* 0x0000000400047305 */ /* 0x000e24000021f100 */
[----:B0-----:R-:W-:Y:S01]  /*6e90*/  PRMT R0, R4, 0x7610, R0 ;  /* 0x0000761004007816 */ /* 0x001fe20000000000 */
[----:B------:R-:W-:Y:S06]  /*6ea0*/  BRA `(.L_x_19432) ;  /* 0x0000000400ac7947 */ /* 0x000fec0003800000 */
.L_x_19439:
        /* <DEDUP_REMOVED lines=10> */
.L_x_19446:
        /* <DEDUP_REMOVED lines=21> */
.L_x_19450:
[----:B------:R-:W-:Y:S05]  /*70a0*/  BSYNC.RECONVERGENT B1 ;  /* 0x0000000000017941 */ /* 0x000fea0003800200 */
.L_x_19449:
[----:B------:R-:W-:Y:S02]  /*70b0*/  SHF.L.U32 R0, R0, 0x14, RZ ;  /* 0x0000001400007819 */ /* 0x000fe400000006ff */
[----:B------:R-:W-:-:S04]  /*70c0*/  LEA R2, R2, 0x3b800000, 0x17 ;  /* 0x3b80000002027811 */ /* 0x000fc800078eb8ff */
[----:B------:R-:W-:-:S07]  /*70d0*/  LOP3.LUT R4, R2, R0, R7, 0xfe, !PT ;  /* 0x0000000002047212 */ /* 0x000fce00078efe07 */
.L_x_19448:
[----:B------:R-:W-:Y:S05]  /*70e0*/  BSYNC.RECONVERGENT B0 ;  /* 0x0000000000007941 */ /* 0x000fea0003800200 */
.L_x_19447:
[----:B------:R-:W0:Y:S02]  /*70f0*/  F2I.FTZ.TRUNC.NTZ R4, R4 ;  /* 0x0000000400047305 */ /* 0x000e24000021f100 */
[----:B0-----:R-:W-:Y:S01]  /*7100*/  PRMT R0, R4, 0x7610, R0 ;  /* 0x0000761004007816 */ /* 0x001fe20000000000 */
[----:B------:R-:W-:Y:S06]  /*7110*/  BRA `(.L_x_19432) ;  /* 0x0000000400107947 */ /* 0x000fec0003800000 */
.L_x_19445:
        /* <DEDUP_REMOVED lines=21> */
.L_x_19454:
[----:B------:R-:W-:Y:S05]  /*7270*/  BSYNC.RECONVERGENT B1 ;  /* 0x0000000000017941 */ /* 0x000fea0003800200 */
.L_x_19453:
[----:B------:R-:W-:Y:S01]  /*7280*/  IMAD.SHL.U32 R0, R0, 0x200000, RZ ;  /* 0x0020000000007824 */ /* 0x000fe200078e00ff */
[----:B------:R-:W-:-:S04]  /*7290*/  LEA R2, R2, 0x37800000, 0x17 ;  /* 0x3780000002027811 */ /* 0x000fc800078eb8ff */
[----:B------:R-:W-:-:S07]  /*72a0*/  LOP3.LUT R4, R2, R0, R7, 0xfe, !PT ;  /* 0x0000000002047212 */ /* 0x000fce00078efe07 */
.L_x_19452:
[----:B------:R-:W-:Y:S05]  /*72b0*/  BSYNC.RECONVERGENT B0 ;  /* 0x0000000000007941 */ /* 0x000fea0003800200 */
.L_x_19451:
[----:B------:R-:W0:Y:S02]  /*72c0*/  F2I.FTZ.TRUNC.NTZ R4, R4 ;  /* 0x0000000400047305 */ /* 0x000e24000021f100 */
[----:B0-----:R-:W-:Y:S01]  /*72d0*/  PRMT R0, R4, 0x7610, R0 ;  /* 0x0000761004007816 */ /* 0x001fe20000000000 */
[----:B------:R-:W-:Y:S06]  /*72e0*/  BRA `(.L_x_19432) ;  /* 0x00000000009c7947 */ /* 0x000fec0003800000 */
.L_x_19444:
        /* <DEDUP_REMOVED lines=14> */
.L_x_19458:
[----:B------:R-:W-:Y:S05]  /*73d0*/  BSYNC.RECONVERGENT B0 ;  /* 0x0000000000007941 */ /* 0x000fea0003800200 */
.L_x_19457:
[----:B------:R-:W0:Y:S02]  /*73e0*/  F2I.FTZ.TRUNC.NTZ R4, R4 ;  /* 0x0000000400047305 */ /* 0x000e24000021f100 */
[----:B0-----:R-:W-:Y:S01]  /*73f0*/  PRMT R0, R4, 0x7610, R0 ;  /* 0x0000761004007816 */ /* 0x001fe20000000000 */
[----:B------:R-:W-:Y:S06]  /*7400*/  BRA `(.L_x_19432) ;  /* 0x0000000000547947 */ /* 0x000fec0003800000 */
.L_x_19431:
        /* <DEDUP_REMOVED lines=16> */
.L_x_19459:
[----:B------:R-:W-:Y:S01]  /*7510*/  PRMT R0, RZ, 0x7610, R0 ;  /* 0x00007610ff007816 */ /* 0x000fe20000000000 */
[----:B------:R-:W-:Y:S06]  /*7520*/  BRA `(.L_x_19432) ;  /* 0x00000000000c7947 */ /* 0x000fec0003800000 */
.L_x_19456:
[----:B------:R0:W5:Y:S01]  /*7530*/  LDG.E.U16 R0, desc[UR36][R2.64] ;  /* 0x0000002402007981 */ /* 0x000162000c1e1500 */
[----:B------:R-:W-:Y:S05]  /*7540*/  BRA `(.L_x_19432) ;  /* 0x0000000000047947 */ /* 0x000fea0003800000 */
.L_x_19455:
[----:B------:R0:W5:Y:S02]  /*7550*/  LDG.E.U16 R0, desc[UR36][R2.64] ;  /* 0x0000002402007981 */ /* 0x000164000c1e1500 */
.L_x_19432:
        /* <DEDUP_REMOVED lines=17> */
.L_x_19463:
[----:B------:R0:W-:Y:S01]  /*7670*/  STG.E.U8 desc[UR36][R2.64], R19 ;  /* 0x0000001302007986 */ /* 0x0001e2000c101124 */
[----:B------:R-:W-:Y:S05]  /*7680*/  BRA `(.L_x_19465) ;  /* 0x0000000c004c7947 */ /* 0x000fea0003800000 */
.L_x_19462:
        /* <DEDUP_REMOVED lines=10> */
.L_x_19467:
[----:B------:R-:W-:-:S05]  /*7730*/  PRMT R5, R19, 0x9910, RZ ;  /* 0x0000991013057816 */ /* 0x000fca00000000ff */
[----:B------:R0:W-:Y:S01]  /*7740*/  STG.E desc[UR36][R2.64], R5 ;  /* 0x0000000502007986 */ /* 0x0001e2000c101924 */
[----:B------:R-:W-:Y:S05]  /*7750*/  BRA `(.L_x_19465) ;  /* 0x0000000c00187947 */ /* 0x000fea0003800000 */
.L_x_19466:
[----:B------:R0:W-:Y:S01]  /*7760*/  STG.E.U16 desc[UR36][R2.64], R19 ;  /* 0x0000001302007986 */ /* 0x0001e2000c101524 */
[----:B------:R-:W-:Y:S05]  /*7770*/  BRA `(.L_x_19465) ;  /* 0x0000000c00107947 */ /* 0x000fea0003800000 */
.L_x_19461:
        /* <DEDUP_REMOVED lines=9> */
.L_x_19469:
[----:B------:R-:W0:Y:S02]  /*7810*/  I2F.S16 R0, R19 ;  /* 0x0000001300007306 */ /* 0x000e240000101400 */
[----:B0-----:R-:W-:-:S05]  /*7820*/  F2FP.F16.F32.PACK_AB R0, RZ, R0 ;  /* 0x00000000ff00723e */ /* 0x001fca00000000ff */
[----:B------:R0:W-:Y:S01]  /*7830*/  STG.E.U16 desc[UR36][R2.64], R0 ;  /* 0x0000000002007986 */ /* 0x0001e2000c101524 */
[----:B------:R-:W-:Y:S05]  /*7840*/  BRA `(.L_x_19465) ;  /* 0x0000000800dc7947 */ /* 0x000fea0003800000 */
.L_x_19468:
        /* <DEDUP_REMOVED lines=10> */
.L_x_19471:
[----:B------:R-:W0:Y:S02]  /*78f0*/  I2F.S16 R19, R19 ;  /* 0x0000001300137306 */ /* 0x000e240000101400 */
[----:B0-----:R-:W-:-:S04]  /*7900*/  F2FP.F16.F32.PACK_AB R5, RZ, R19 ;  /* 0x00000013ff05723e */ /* 0x001fc800000000ff */
[----:B------:R-:W-:-:S05]  /*7910*/  PRMT R5, R5, 0x5410, RZ ;  /* 0x0000541005057816 */ /* 0x000fca00000000ff */
[----:B------:R0:W-:Y:S01]  /*7920*/  STG.E desc[UR36][R2.64], R5 ;  /* 0x0000000502007986 */ /* 0x0001e2000c101924 */
[----:B------:R-:W-:Y:S05]  /*7930*/  BRA `(.L_x_19465) ;  /* 0x0000000800a07947 */ /* 0x000fea0003800000 */
.L_x_19470:
[----:B------:R-:W0:Y:S02]  /*7940*/  I2F.F64.S16 R4, R19 ;  /* 0x0000001300047312 */ /* 0x000e240000101c00 */
[----:B0-----:R0:W-:Y:S01]  /*7950*/  STG.E.64 desc[UR36][R2.64], R4 ;  /* 0x0000000402007986 */ /* 0x0011e2000c101b24 */
[----:B------:R-:W-:Y:S05]  /*7960*/  BRA `(.L_x_19465) ;  /* 0x0000000800947947 */ /* 0x000fea0003800000 */
.L_x_19460:
        /* <DEDUP_REMOVED lines=12> */
.L_x_19475:
        /* <DEDUP_REMOVED lines=18> */
.L_x_19478:
[----:B------:R-:W-:-:S04]  /*7b50*/  SHF.R.U32.HI R5, RZ, 0x18, R5 ;  /* 0x00000018ff057819 */ /* 0x000fc80000011605 */
[----:B------:R-:W-:-:S07]  /*7b60*/  LOP3.LUT R0, R0, 0x80, R5, 0xf8, !PT ;  /* 0x0000008000007812 */ /* 0x000fce00078ef805 */
.L_x_19477:
[----:B------:R-:W-:Y:S05]  /*7b70*/  BSYNC.RECONVERGENT B0 ;  /* 0x0000000000007941 */ /* 0x000fea0003800200 */
.L_x_19476:
[----:B------:R3:W-:Y:S01]  /*7b80*/  STG.E.U8 desc[UR36][R2.64], R0 ;  /* 0x0000000002007986 */ /* 0x0007e2000c101124 */
[----:B------:R-:W-:Y:S05]  /*7b90*/  BRA `(.L_x_19465) ;  /* 0x0000000800087947 */ /* 0x000fea0003800000 */
.L_x_19474:
        /* <DEDUP_REMOVED lines=18> */
.L_x_19481:
[----:B------:R-:W-:-:S04]  /*7cc0*/  SHF.R.U32.HI R5, RZ, 0x18, R5 ;  /* 0x00000018ff057819 */ /* 0x000fc80000011605 */
[----:B------:R-:W-:-:S07]  /*7cd0*/  LOP3.LUT R0, R0, 0x80, R5, 0xf8, !PT ;  /* 0x0000008000007812 */ /* 0x000fce00078ef805 */
.L_x_19480:
[----:B------:R-:W-:Y:S05]  /*7ce0*/  BSYNC.RECONVERGENT B0 ;  /* 0x0000000000007941 */ /* 0x000fea0003800200 */
.L_x_19479:
[----:B------:R0:W-:Y:S01]  /*7cf0*/  STG.E.U8 desc[UR36][R2.64], R0 ;  /* 0x0000000002007986 */ /* 0x0001e2000c101124 */
[----:B------:R-:W-:Y:S05]  /*7d00*/  BRA `(.L_x_19465) ;  /* 0x0000000400ac7947 */ /* 0x000fea0003800000 */
.L_x_19473:
        /* <DEDUP_REMOVED lines=22> */
.L_x_19483:
[----:B------:R-:W-:-:S04]  /*7e70*/  PRMT R4, R19, 0x9910, RZ ;  /* 0x0000991013047816 */ /* 0x000fc800000000ff */
[----:B------:R-:W-:-:S05]  /*7e80*/  SHF.R.S32.HI R5, RZ, 0x1f, R4 ;  /* 0x0000001fff057819 */ /* 0x000fca0000011404 */
[----:B------:R1:W-:Y:S01]  /*7e90*/  STG.E.64 desc[UR36][R2.64], R4 ;  /* 0x0000000402007986 */ /* 0x0003e2000c101b24 */
[----:B------:R-:W-:Y:S05]  /*7ea0*/  BRA `(.L_x_19465) ;  /* 0x0000000400447947 */ /* 0x000fea0003800000 */
.L_x_19482:
[----:B------:R-:W-:-:S05]  /*7eb0*/  PRMT R5, R19, 0x9910, RZ ;  /* 0x0000991013057816 */ /* 0x000fca00000000ff */
[----:B------:R0:W-:Y:S01]  /*7ec0*/  STG.E desc[UR36][R2.64], R5 ;  /* 0x0000000502007986 */ /* 0x0001e2000c101924 */
[----:B------:R-:W-:Y:S05]  /*7ed0*/  BRA `(.L_x_19465) ;  /* 0x0000000400387947 */ /* 0x000fea0003800000 */
.L_x_19472:
        /* <DEDUP_REMOVED lines=11> */
.L_x_19485:
[----:B------:R-:W0:Y:S01]  /*7f90*/  I2F.F64.S16 R4, R19 ;  /* 0x0000001300047312 */ /* 0x000e220000101c00 */
[----:B------:R-:W-:-:S05]  /*7fa0*/  CS2R R6, SRZ ;  /* 0x0000000000067805 */ /* 0x000fca000001ff00 */
[----:B0-----:R0:W-:Y:S01]  /*7fb0*/  STG.E.128 desc[UR36][R2.64], R4 ;  /* 0x0000000402007986 */ /* 0x0011e2000c101d24 */
[----:B------:R-:W-:Y:S05]  /*7fc0*/  BRA `(.L_x_19465) ;  /* 0x0000000000fc7947 */ /* 0x000fea0003800000 */
.L_x_19484:
[----:B------:R-:W-:-:S09]  /*7fd0*/  UISETP.NE.AND UP0, UPT, UR4, 0xf, UPT ;  /* 0x0000000f0400788c */ /* 0x000fd2000bf05270 */
[----:B------:R-:W-:Y:S05]  /*7fe0*/  BRA.U !UP0, `(.L_x_19486) ;  /* 0x0000000108e87547 */ /* 0x000fea000b800000 */
[----:B------:R-:W-:-:S09]  /*7ff0*/  UISETP.NE.AND UP0, UPT, UR4, 0x17, UPT ;  /* 0x000000170400788c */ /* 0x000fd2000bf05270 */
[----:B------:R-:W-:Y:S05]  /*8000*/  BRA.U !UP0, `(.L_x_19487) ;  /* 0x0000000108907547 */ /* 0x000fea000b800000 */
[----:B------:R-:W-:-:S09]  /*8010*/  UISETP.NE.AND UP0, UPT, UR4, 0x18, UPT ;  /* 0x000000180400788c */ /* 0x000fd2000bf05270 */
[----:B------:R-:W-:Y:S05]  /*8020*/  BRA.U !UP0, `(.L_x_19488) ;  /* 0x0000000108447547 */ /* 0x000fea000b800000 */
.L_x_19464:
        /* <DEDUP_REMOVED lines=16> */
.L_x_19489:
[----:B------:R-:W-:Y:S05]  /*8130*/  BRA `(.L_x_19465) ;  /* 0x0000000000a07947 */ /* 0x000fea0003800000 */
.L_x_19488:
        /* <DEDUP_REMOVED lines=13> */
.L_x_19491:
[----:B------:R-:W-:Y:S05]  /*8210*/  BSYNC.RECONVERGENT B0 ;  /* 0x0000000000007941 */ /* 0x000fea0003800200 */
.L_x_19490:
[----:B------:R-:W-:-:S05]  /*8220*/  LOP3.LUT R5, R0, 0x80, R5, 0xf8, !PT ;  /* 0x0000008000057812 */ /* 0x000fca00078ef805 */
[----:B------:R0:W-:Y:S01]  /*8230*/  STG.E.U8 desc[UR36][R2.64], R5 ;  /* 0x0000000502007986 */ /* 0x0001e2000c101124 */
[----:B------:R-:W-:Y:S05]  /*8240*/  BRA `(.L_x_19465) ;  /* 0x00000000005c7947 */ /* 0x000fea0003800000 */
.L_x_19487:
        /* <DEDUP_REMOVED lines=12> */
.L_x_19493:
[----:B------:R-:W-:Y:S01]  /*8310*/  IMAD.MOV.U32 R0, RZ, RZ, 0x7f ;  /* 0x0000007fff007424 */ /* 0x000fe200078e00ff */
[----:B------:R-:W-:-:S04]  /*8320*/  ISETP.GT.U32.AND P0, PT, R4, 0x7f800000, PT ;  /* 0x7f8000000400780c */ /* 0x000fc80003f04070 */
[----:B------:R-:W-:-:S09]  /*8330*/  SEL R0, R0, 0x7c, P0 ;  /* 0x0000007c00007807 */ /* 0x000fd20000000000 */
.L_x_19494:
[----:B------:R-:W-:Y:S05]  /*8340*/  BSYNC.RECONVERGENT B0 ;  /* 0x0000000000007941 */ /* 0x000fea0003800200 */
.L_x_19492:
[----:B------:R-:W-:-:S04]  /*8350*/  SHF.R.U32.HI R5, RZ, 0x18, R5 ;  /* 0x00000018ff057819 */ /* 0x000fc80000011605 */
[----:B------:R-:W-:-:S05]  /*8360*/  LOP3.LUT R5, R0, 0x80, R5, 0xf8, !PT ;  /* 0x0000008000057812 */ /* 0x000fca00078ef805 */
[----:B------:R0:W-:Y:S01]  /*8370*/  STG.E.U8 desc[UR36][R2.64], R5 ;  /* 0x0000000502007986 */ /* 0x0001e2000c101124 */
[----:B------:R-:W-:Y:S05]  /*8380*/  BRA `(.L_x_19465) ;  /* 0x00000000000c7947 */ /* 0x000fea0003800000 */
.L_x_19486:
[----:B------:R-:W0:Y:S02]  /*8390*/  I2F.S16 R0, R19 ;  /* 0x0000001300007306 */ /* 0x000e240000101400 */
[----:B0-----:R-:W-:-:S05]  /*83a0*/  F2FP.BF16.F32.PACK_AB R0, RZ, R0 ;  /* 0x00000000ff00723e */ /* 0x001fca00000010ff */
[----:B------:R0:W-:Y:S02]  /*83b0*/  STG.E.U16 desc[UR36][R2.64], R0 ;  /* 0x0000000002007986 */ /* 0x0001e4000c101524 */
.L_x_19465:
[----:B------:R-:W-:-:S07]  /*83c0*/  VIADD R17, R17, 0x80 ;  /* 0x0000008011117836 */ /* 0x000fce0000000000 */
.L_x_19392:
[----:B------:R-:W-:Y:S05]  /*83d0*/  BSYNC.RECONVERGENT B6 ;  /* 0x0000000000067941 */ /* 0x000fea0003800200 */
.L_x_19391:
        /* <DEDUP_REMOVED lines=358> */
.L_x_19497:
        /* <DEDUP_REMOVED lines=16> */
.L_x_19501:
[----:B------:R4:W5:Y:S01]  /*9b40*/  LDG.E.U8 R19, desc[UR36][R2.64] ;  /* 0x0000002402137981 */ /* 0x000962000c1e1100 */
[----:B------:R-:W-:Y:S05]  /*9b50*/  BRA `(.L_x_19503) ;  /* 0x0000000c004c7947 */ /* 0x000fea0003800000 */
.L_x_19500:
        /* <DEDUP_REMOVED lines=8> */
.L_x_19505:
[----:B------:R2:W5:Y:S01]  /*9be0*/  LDG.E.U16 R19, desc[UR36][R2.64] ;  /* 0x0000002402137981 */ /* 0x000562000c1e1500 */
[----:B------:R-:W-:Y:S05]  /*9bf0*/  BRA `(.L_x_19503) ;  /* 0x0000000c00247947 */ /* 0x000fea0003800000 */
.L_x_19504:
[----:B------:R0:W5:Y:S01]  /*9c00*/  LDG.E.U16 R19, desc[UR36][R2.64] ;  /* 0x0000002402137981 */ /* 0x000162000c1e1500 */
[----:B------:R-:W-:Y:S05]  /*9c10*/  BRA `(.L_x_19503) ;  /* 0x0000000c001c7947 */ /* 0x000fea0003800000 */
.L_x_19499:
        /* <DEDUP_REMOVED lines=9> */
.L_x_19507:
[----:B------:R-:W2:Y:S02]  /*9cb0*/  LDG.E.U16 R0, desc[UR36][R2.64] ;  /* 0x0000002402007981 */ /* 0x000ea4000c1e1500 */
[----:B--2---:R-:W-:-:S06]  /*9cc0*/  HADD2.F32 R0, -RZ, R0.H0_H0 ;  /* 0x20000000ff007230 */ /* 0x004fcc0000004100 */
[----:B------:R-:W0:Y:S02]  /*9cd0*/  F2I.FTZ.TRUNC.NTZ R0, R0 ;  /* 0x0000000000007305 */ /* 0x000e24000021f100 */
[----:B0-----:R-:W-:Y:S01]  /*9ce0*/  PRMT R19, R0, 0x7610, R19 ;  /* 0x0000761000137816 */ /* 0x001fe20000000013 */
[----:B------:R-:W-:Y:S06]  /*9cf0*/  BRA `(.L_x_19503) ;  /* 0x0000000800e47947 */ /* 0x000fec0003800000 */
.L_x_19506:
        /* <DEDUP_REMOVED lines=9> */
.L_x_19509:
[----:B------:R-:W2:Y:S02]  /*9d90*/  LDG.E.U16 R2, desc[UR36][R2.64] ;  /* 0x0000002402027981 */ /* 0x000ea4000c1e1500 */
[----:B--2---:R-:W-:-:S06]  /*9da0*/  HADD2.F32 R0, -RZ, R2.H0_H0 ;  /* 0x20000002ff007230 */ /* 0x004fcc0000004100 */
[----:B------:R-:W0:Y:S02]  /*9db0*/  F2I.FTZ.TRUNC.NTZ R0, R0 ;  /* 0x0000000000007305 */ /* 0x000e24000021f100 */
[----:B0-----:R-:W-:Y:S01]  /*9dc0*/  PRMT R19, R0, 0x7610, R19 ;  /* 0x0000761000137816 */ /* 0x001fe20000000013 */
[----:B------:R-:W-:Y:S06]  /*9dd0*/  BRA `(.L_x_19503) ;  /* 0x0000000800ac7947 */ /* 0x000fec0003800000 */
.L_x_19508:
[----:B------:R-:W2:Y:S02]  /*9de0*/  LDG.E.64 R2, desc[UR36][R2.64] ;  /* 0x0000002402027981 */ /* 0x000ea4000c1e1b00 */
[----:B--2---:R0:W1:Y:S01]  /*9df0*/  F2I.F64.TRUNC R19, R2 ;  /* 0x0000000200137311 */ /* 0x004062000030d100 */
[----:B------:R-:W-:Y:S05]  /*9e00*/  BRA `(.L_x_19503) ;  /* 0x0000000800a07947 */ /* 0x000fea0003800000 */
.L_x_19498:
        /* <DEDUP_REMOVED lines=12> */
.L_x_19512:
[----:B------:R-:W2:Y:S02]  /*9ed0*/  LDG.E.64 R2, desc[UR36][R2.64] ;  /* 0x0000002402027981 */ /* 0x000ea4000c1e1b00 */
[----:B--2---:R0:W1:Y:S01]  /*9ee0*/  F2I.F64.TRUNC R19, R2 ;  /* 0x0000000200137311 */ /* 0x004062000030d100 */
[----:B------:R-:W-:Y:S05]  /*9ef0*/  BRA `(.L_x_19503) ;  /* 0x0000000800647947 */ /* 0x000fea0003800000 */
.L_x_19511:
        /* <DEDUP_REMOVED lines=27> */
.L_x_19514:
        /* <DEDUP_REMOVED lines=14> */
.L_x_19513:
[----:B------:R-:W2:Y:S02]  /*a190*/  LDG.E.U16 R0, desc[UR36][R2.64] ;  /* 0x0000002402007981 */ /* 0x000ea4000c1e1500 */
[----:B--2---:R-:W-:-:S06]  /*a1a0*/  IMAD.U32 R0, R0, 0x10000, RZ ;  /* 0x0001000000007824 */ /* 0x004fcc00078e00ff */
[----:B------:R-:W0:Y:S02]  /*a1b0*/  F2I.FTZ.TRUNC.NTZ R0, R0 ;  /* 0x0000000000007305 */ /* 0x000e24000021f100 */
[----:B0-----:R-:W-:Y:S01]  /*a1c0*/  PRMT R19, R0, 0x7610, R19 ;  /* 0x0000761000137816 */ /* 0x001fe20000000013 */
[----:B------:R-:W-:Y:S06]  /*a1d0*/  BRA `(.L_x_19503) ;  /* 0x0000000400ac7947 */ /* 0x000fec0003800000 */
.L_x_19510:
        /* <DEDUP_REMOVED lines=10> */
.L_x_19517:
        /* <DEDUP_REMOVED lines=21> */
.L_x_19521:
[----:B------:R-:W-:Y:S05]  /*a3d0*/  BSYNC.RECONVERGENT B1 ;  /* 0x0000000000017941 */ /* 0x000fea0003800200 */
.L_x_19520:
[----:B------:R-:W-:Y:S02]  /*a3e0*/  SHF.L.U32 R0, R0, 0x14, RZ ;  /* 0x0000001400007819 */ /* 0x000fe400000006ff */
[----:B------:R-:W-:-:S04]  /*a3f0*/  LEA R2, R2, 0x3b800000, 0x17 ;  /* 0x3b80000002027811 */ /* 0x000fc800078eb8ff */
[----:B------:R-:W-:-:S07]  /*a400*/  LOP3.LUT R0, R2, R0, R7, 0xfe, !PT ;  /* 0x0000000002007212 */ /* 0x000fce00078efe07 */
.L_x_19519:
[----:B------:R-:W-:Y:S05]  /*a410*/  BSYNC.RECONVERGENT B0 ;  /* 0x0000000000007941 */ /* 0x000fea0003800200 */
.L_x_19518:
[----:B------:R-:W0:Y:S02]  /*a420*/  F2I.FTZ.TRUNC.NTZ R0, R0 ;  /* 0x0000000000007305 */ /* 0x000e24000021f100 */
[----:B0-----:R-:W-:Y:S01]  /*a430*/  PRMT R19, R0, 0x7610, R19 ;  /* 0x0000761000137816 */ /* 0x001fe20000000013 */
[----:B------:R-:W-:Y:S06]  /*a440*/  BRA `(.L_x_19503) ;  /* 0x0000000400107947 */ /* 0x000fec0003800000 */
.L_x_19516:
        /* <DEDUP_REMOVED lines=21> */
.L_x_19525:
[----:B------:R-:W-:Y:S05]  /*a5a0*/  BSYNC.RECONVERGENT B1 ;  /* 0x0000000000017941 */ /* 0x000fea0003800200 */
.L_x_19524:
[----:B------:R-:W-:Y:S01]  /*a5b0*/  IMAD.SHL.U32 R0, R0, 0x200000, RZ ;  /* 0x0020000000007824 */ /* 0x000fe200078e00ff */
[----:B------:R-:W-:-:S04]  /*a5c0*/  LEA R2, R2, 0x37800000, 0x17 ;  /* 0x3780000002027811 */ /* 0x000fc800078eb8ff */
[----:B------:R-:W-:-:S07]  /*a5d0*/  LOP3.LUT R0, R2, R0, R7, 0xfe, !PT ;  /* 0x0000000002007212 */ /* 0x000fce00078efe07 */
.L_x_19523:
[----:B------:R-:W-:Y:S05]  /*a5e0*/  BSYNC.RECONVERGENT B0 ;  /* 0x0000000000007941 */ /* 0x000fea0003800200 */
.L_x_19522:
[----:B------:R-:W0:Y:S02]  /*a5f0*/  F2I.FTZ.TRUNC.NTZ R0, R0 ;  /* 0x0000000000007305 */ /* 0x000e24000021f100 */
[----:B0-----:R-:W-:Y:S01]  /*a600*/  PRMT R19, R0, 0x7610, R19 ;  /* 0x0000761000137816 */ /* 0x001fe20000000013 */
[----:B------:R-:W-:Y:S06]  /*a610*/  BRA `(.L_x_19503) ;  /* 0x00000000009c7947 */ /* 0x000fec0003800000 */
.L_x_19515:
        /* <DEDUP_REMOVED lines=14> */
.L_x_19529:
[----:B------:R-:W-:Y:S05]  /*a700*/  BSYNC.RECONVERGENT B0 ;  /* 0x0000000000007941 */ /* 0x000fea0003800200 */
.L_x_19528:
[----:B------:R-:W0:Y:S02]  /*a710*/  F2I.FTZ.TRUNC.NTZ R0, R0 ;  /* 0x0000000000007305 */ /* 0x000e24000021f100 */
[----:B0-----:R-:W-:Y:S01]  /*a720*/  PRMT R19, R0, 0x7610, R19 ;  /* 0x0000761000137816 */ /* 0x001fe20000000013 */
[----:B------:R-:W-:Y:S06]  /*a730*/  BRA `(.L_x_19503) ;  /* 0x0000000000547947 */ /* 0x000fec0003800000 */
.L_x_19502:
        /* <DEDUP_REMOVED lines=16> */
.L_x_19530:
[----:B------:R-:W-:Y:S01]  /*a840*/  PRMT R19, RZ, 0x7610, R19 ;  /* 0x00007610ff137816 */ /* 0x000fe20000000013 */
[----:B------:R-:W-:Y:S06]  /*a850*/  BRA `(.L_x_19503) ;  /* 0x00000000000c7947 */ /* 0x000fec0003800000 */
.L_x_19527:
[----:B------:R0:W5:Y:S01]  /*a860*/  LDG.E.U16 R19, desc[UR36][R2.64] ;  /* 0x0000002402137981 */ /* 0x000162000c1e1500 */
[----:B------:R-:W-:Y:S05]  /*a870*/  BRA `(.L_x_19503) ;  /* 0x0000000000047947 */ /* 0x000fea0003800000 */
.L_x_19526:
[----:B------:R0:W5:Y:S02]  /*a880*/  LDG.E.U16 R19, desc[UR36][R2.64] ;  /* 0x0000002402137981 */ /* 0x000164000c1e1500 */
.L_x_19503:
        /* <DEDUP_REMOVED lines=16> */
.L_x_19534:
[----:B------:R0:W5:Y:S01]  /*a990*/  LDG.E.U8 R0, desc[UR36][R2.64] ;  /* 0x0000002402007981 */ /* 0x000162000c1e1100 */
[----:B------:R-:W-:Y:S05]  /*a9a0*/  BRA `(.L_x_19536) ;  /* 0x0000000c004c7947 */ /* 0x000fea0003800000 */
.L_x_19533:
        /* <DEDUP_REMOVED lines=8> */
.L_x_19538:
[----:B------:R0:W5:Y:S01]  /*aa30*/  LDG.E.U16 R0, desc[UR36][R2.64] ;  /* 0x0000002402007981 */ /* 0x000162000c1e1500 */
[----:B------:R-:W-:Y:S05]  /*aa40*/  BRA `(.L_x_19536) ;  /* 0x0000000c00247947 */ /* 0x000fea0003800000 */
.L_x_19537:
[----:B------:R0:W5:Y:S01]  /*aa50*/  LDG.E.U16 R0, desc[UR36][R2.64] ;  /* 0x0000002402007981 */ /* 0x000162000c1e1500 */
[----:B------:R-:W-:Y:S05]  /*aa60*/  BRA `(.L_x_19536) ;  /* 0x0000000c001c7947 */ /* 0x000fea0003800000 */
.L_x_19532:
        /* <DEDUP_REMOVED lines=9> */
.L_x_19540:
[----:B------:R-:W2:Y:S02]  /*ab00*/  LDG.E.U16 R4, desc[UR36][R2.64] ;  /* 0x0000002402047981 */ /* 0x000ea4000c1e1500 */
[----:B--2---:R-:W-:-:S06]  /*ab10*/  HADD2.F32 R4, -RZ, R4.H0_H0 ;  /* 0x20000004ff047230 */ /* 0x004fcc0000004100 */
[----:B------:R-:W0:Y:S02]  /*ab20*/  F2I.FTZ.TRUNC.NTZ R4, R4 ;  /* 0x0000000400047305 */ /* 0x000e24000021f100 */
[----:B0-----:R-:W-:Y:S01]  /*ab30*/  PRMT R0, R4, 0x7610, R0 ;  /* 0x0000761004007816 */ /* 0x001fe20000000000 */
[----:B------:R-:W-:Y:S06]  /*ab40*/  BRA `(.L_x_19536) ;  /* 0x0000000800e47947 */ /* 0x000fec0003800000 */
.L_x_19539:
        /* <DEDUP_REMOVED lines=9> */
.L_x_19542:
[----:B------:R-:W2:Y:S02]  /*abe0*/  LDG.E.U16 R2, desc[UR36][R2.64] ;  /* 0x0000002402027981 */ /* 0x000ea4000c1e1500 */
[----:B--2---:R-:W-:-:S06]  /*abf0*/  HADD2.F32 R4, -RZ, R2.H0_H0 ;  /* 0x20000002ff047230 */ /* 0x004fcc0000004100 */
[----:B------:R-:W0:Y:S02]  /*ac00*/  F2I.FTZ.TRUNC.NTZ R4, R4 ;  /* 0x0000000400047305 */ /* 0x000e24000021f100 */
[----:B0-----:R-:W-:Y:S01]  /*ac10*/  PRMT R0, R4, 0x7610, R0 ;  /* 0x0000761004007816 */ /* 0x001fe20000000000 */
[----:B------:R-:W-:Y:S06]  /*ac20*/  BRA `(.L_x_19536) ;  /* 0x0000000800ac7947 */ /* 0x000fec0003800000 */
.L_x_19541:
[----:B------:R-:W2:Y:S02]  /*ac30*/  LDG.E.64 R2, desc[UR36][R2.64] ;  /* 0x0000002402027981 */ /* 0x000ea4000c1e1b00 */
[----:B--2---:R4:W0:Y:S01]  /*ac40*/  F2I.F64.TRUNC R0, R2 ;  /* 0x0000000200007311 */ /* 0x004822000030d100 */
[----:B------:R-:W-:Y:S05]  /*ac50*/  BRA `(.L_x_19536) ;  /* 0x0000000800a07947 */ /* 0x000fea0003800000 */
.L_x_19531:
        /* <DEDUP_REMOVED lines=12> */
.L_x_19545:
[----:B------:R-:W2:Y:S02]  /*ad20*/  LDG.E.64 R2, desc[UR36][R2.64] ;  /* 0x0000002402027981 */ /* 0x000ea4000c1e1b00 */
[----:B--2---:R0:W1:Y:S01]  /*ad30*/  F2I.F64.TRUNC R0, R2 ;  /* 0x0000000200007311 */ /* 0x004062000030d100 */
[----:B------:R-:W-:Y:S05]  /*ad40*/  BRA `(.L_x_19536) ;  /* 0x0000000800647947 */ /* 0x000fea0003800000 */
.L_x_19544:
        /* <DEDUP_REMOVED lines=27> */
.L_x_19547:
        /* <DEDUP_REMOVED lines=14> */
.L_x_19546:
[----:B------:R-:W2:Y:S02]  /*afe0*/  LDG.E.U16 R4, desc[UR36][R2.64] ;  /* 0x0000002402047981 */ /* 0x000ea4000c1e1500 */
[----:B--2---:R-:W-:-:S06]  /*aff0*/  SHF.L.U32 R4, R4, 0x10, RZ ;  /* 0x0000001004047819 */ /* 0x004fcc00000006ff */
[----:B------:R-:W0:Y:S02]  /*b000*/  F2I.FTZ.TRUNC.NTZ R4, R4 ;  /* 0x0000000400047305 */ /* 0x000e24000021f100 */
[----:B0-----:R-:W-:Y:S01]  /*b010*/  PRMT R0, R4, 0x7610, R0 ;  /* 0x0000761004007816 */ /* 0x001fe20000000000 */
[----:B------:R-:W-:Y:S06]  /*b020*/  BRA `(.L_x_19536) ;  /* 0x0000000400ac7947 */ /* 0x000fec0003800000 */
.L_x_19543:
        /* <DEDUP_REMOVED lines=10> */
.L_x_19550:
        /* <DEDUP_REMOVED lines=21> */
.L_x_19554:
[----:B------:R-:W-:Y:S05]  /*b220*/  BSYNC.RECONVERGENT B1 ;  /* 0x0000000000017941 */ /* 0x000fea0003800200 */
.L_x_19553:
[----:B------:R-:W-:Y:S01]  /*b230*/  IMAD.SHL.U32 R0, R0, 0x100000, RZ ;  /* 0x0010000000007824 */ /* 0x000fe200078e00ff */
[----:B------:R-:W-:-:S04]  /*b240*/  LEA R2, R2, 0x3b800000, 0x17 ;  /* 0x3b80000002027811 */ /* 0x000fc800078eb8ff */
[----:B------:R-:W-:-:S07]  /*b250*/  LOP3.LUT R4, R2, R0, R7, 0xfe, !PT ;  /* 0x0000000002047212 */ /* 0x000fce00078efe07 */
.L_x_19552:
[----:B------:R-:W-:Y:S05]  /*b260*/  BSYNC.RECONVERGENT B0 ;  /* 0x0000000000007941 */ /* 0x000fea0003800200 */
.L_x_19551:
[----:B------:R-:W0:Y:S02]  /*b270*/  F2I.FTZ.TRUNC.NTZ R4, R4 ;  /* 0x0000000400047305 */ /* 0x000e24000021f100 */
[----:B0-----:R-:W-:Y:S01]  /*b280*/  PRMT R0, R4, 0x7610, R0 ;  /* 0x0000761004007816 */ /* 0x001fe20000000000 */
[----:B------:R-:W-:Y:S06]  /*b290*/  BRA `(.L_x_19536) ;  /* 0x0000000400107947 */ /* 0x000fec0003800000 */
.L_x_19549:
        /* <DEDUP_REMOVED lines=21> */
.L_x_19558:
[----:B------:R-:W-:Y:S05]  /*b3f0*/  BSYNC.RECONVERGENT B1 ;  /* 0x0000000000017941 */ /* 0x000fea0003800200 */
.L_x_19557:
[----:B------:R-:W-:Y:S01]  /*b400*/  IMAD.SHL.U32 R0, R0, 0x200000, RZ ;  /* 0x0020000000007824 */ /* 0x000fe200078e00ff */
[----:B------:R-:W-:-:S04]  /*b410*/  LEA R2, R2, 0x37800000, 0x17 ;  /* 0x3780000002027811 */ /* 0x000fc800078eb8ff */
[----:B------:R-:W-:-:S07]  /*b420*/  LOP3.LUT R4, R2, R0, R7, 0xfe, !PT ;  /* 0x0000000002047212 */ /* 0x000fce00078efe07 */
.L_x_19556:
[----:B------:R-:W-:Y:S05]  /*b430*/  BSYNC.RECONVERGENT B0 ;  /* 0x0000000000007941 */ /* 0x000fea0003800200 */
.L_x_19555:
[----:B------:R-:W0:Y:S02]  /*b440*/  F2I.FTZ.TRUNC.NTZ R4, R4 ;  /* 0x0000000400047305 */ /* 0x000e24000021f100 */
[----:B0-----:R-:W-:Y:S01]  /*b450*/  PRMT R0, R4, 0x7610, R0 ;  /* 0x0000761004007816 */ /* 0x001fe20000000000 */
[----:B------:R-:W-:Y:S06]  /*b460*/  BRA `(.L_x_19536) ;  /* 0x00000000009c7947 */ /* 0x000fec0003800000 */
.L_x_19548:
        /* <DEDUP_REMOVED lines=14> */
.L_x_19562:
[----:B------:R-:W-:Y:S05]  /*b550*/  BSYNC.RECONVERGENT B0 ;  /* 0x0000000000007941 */ /* 0x000fea0003800200 */
.L_x_19561:
[----:B------:R-:W0:Y:S02]  /*b560*/  F2I.FTZ.TRUNC.NTZ R4, R4 ;  /* 0x0000000400047305 */ /* 0x000e24000021f100 */
[----:B0-----:R-:W-:Y:S01]  /*b570*/  PRMT R0, R4, 0x7610, R0 ;  /* 0x0000761004007816 */ /* 0x001fe20000000000 */
[----:B------:R-:W-:Y:S06]  /*b580*/  BRA `(.L_x_19536) ;  /* 0x0000000000547947 */ /* 0x000fec0003800000 */
.L_x_19535:
        /* <DEDUP_REMOVED lines=16> */
.L_x_19563:
[----:B------:R-:W-:Y:S01]  /*b690*/  PRMT R0, RZ, 0x7610, R0 ;  /* 0x00007610ff007816 */ /* 0x000fe20000000000 */
[----:B------:R-:W-:Y:S06]  /*b6a0*/  BRA `(.L_x_19536) ;  /* 0x00000000000c7947 */ /* 0x000fec0003800000 */
.L_x_19560:
[----:B------:R0:W5:Y:S01]  /*b6b0*/  LDG.E.U16 R0, desc[UR36][R2.64] ;  /* 0x0000002402007981 */ /* 0x000162000c1e1500 */
[----:B------:R-:W-:Y:S05]  /*b6c0*/  BRA `(.L_x_19536) ;  /* 0x0000000000047947 */ /* 0x000fea0003800000 */
.L_x_19559:
[----:B------:R0:W5:Y:S02]  /*b6d0*/  LDG.E.U16 R0, desc[UR36][R2.64] ;  /* 0x0000002402007981 */ /* 0x000164000c1e1500 */
.L_x_19536:
        /* <DEDUP_REMOVED lines=17> */
.L_x_19567:
[----:B------:R0:W-:Y:S01]  /*b7f0*/  STG.E.U8 desc[UR36][R2.64], R19 ;  /* 0x0000001302007986 */ /* 0x0001e2000c101124 */
[----:B------:R-:W-:Y:S05]  /*b800*/  BRA `(.L_x_19569) ;  /* 0x0000000c004c7947 */ /* 0x000fea0003800000 */
.L_x_19566:
        /* <DEDUP_REMOVED lines=10> */
.L_x_19571:
[----:B------:R-:W-:-:S05]  /*b8b0*/  PRMT R5, R19, 0x9910, RZ ;  /* 0x0000991013057816 */ /* 0x000fca00000000ff */
[----:B------:R0:W-:Y:S01]  /*b8c0*/  STG.E desc[UR36][R2.64], R5 ;  /* 0x0000000502007986 */ /* 0x0001e2000c101924 */
[----:B------:R-:W-:Y:S05]  /*b8d0*/  BRA `(.L_x_19569) ;  /* 0x0000000c00187947 */ /* 0x000fea0003800000 */
.L_x_19570:
[----:B------:R0:W-:Y:S01]  /*b8e0*/  STG.E.U16 desc[UR36][R2.64], R19 ;  /* 0x0000001302007986 */ /* 0x0001e2000c101524 */
[----:B------:R-:W-:Y:S05]  /*b8f0*/  BRA `(.L_x_19569) ;  /* 0x0000000c00107947 */ /* 0x000fea0003800000 */
.L_x_19565:
        /* <DEDUP_REMOVED lines=9> */
.L_x_19573:
[----:B------:R-:W0:Y:S02]  /*b990*/  I2F.S16 R0, R19 ;  /* 0x0000001300007306 */ /* 0x000e240000101400 */
[----:B0-----:R-:W-:-:S05]  /*b9a0*/  F2FP.F16.F32.PACK_AB R0, RZ, R0 ;  /* 0x00000000ff00723e */ /* 0x001fca00000000ff */
[----:B------:R0:W-:Y:S01]  /*b9b0*/  STG.E.U16 desc[UR36][R2.64], R0 ;  /* 0x0000000002007986 */ /* 0x0001e2000c101524 */
[----:B------:R-:W-:Y:S05]  /*b9c0*/  BRA `(.L_x_19569) ;  /* 0x0000000800dc7947 */ /* 0x000fea0003800000 */
.L_x_19572:
        /* <DEDUP_REMOVED lines=10> */
.L_x_19575:
[----:B------:R-:W0:Y:S02]  /*ba70*/  I2F.S16 R19, R19 ;  /* 0x0000001300137306 */ /* 0x000e240000101400 */
[----:B0-----:R-:W-:-:S04]  /*ba80*/  F2FP.F16.F32.PACK_AB R5, RZ, R19 ;  /* 0x00000013ff05723e */ /* 0x001fc800000000ff */
[----:B------:R-:W-:-:S05]  /*ba90*/  PRMT R5, R5, 0x5410, RZ ;  /* 0x0000541005057816 */ /* 0x000fca00000000ff */
[----:B------:R0:W-:Y:S01]  /*baa0*/  STG.E desc[UR36][R2.64], R5 ;  /* 0x0000000502007986 */ /* 0x0001e2000c101924 */
[----:B------:R-:W-:Y:S05]  /*bab0*/  BRA `(.L_x_19569) ;  /* 0x0000000800a07947 */ /* 0x000fea0003800000 */
.L_x_19574:
[----:B------:R-:W0:Y:S02]  /*bac0*/  I2F.F64.S16 R4, R19 ;  /* 0x0000001300047312 */ /* 0x000e240000101c00 */
[----:B0-----:R0:W-:Y:S01]  /*bad0*/  STG.E.64 desc[UR36][R2.64], R4 ;  /* 0x0000000402007986 */ /* 0x0011e2000c101b24 */
[----:B------:R-:W-:Y:S05]  /*bae0*/  BRA `(.L_x_19569) ;  /* 0x0000000800947947 */ /* 0x000fea0003800000 */
.L_x_19564:
        /* <DEDUP_REMOVED lines=12> */
.L_x_19579:
        /* <DEDUP_REMOVED lines=18> */
.L_x_19582:
[----:B------:R-:W-:-:S04]  /*bcd0*/  SHF.R.U32.HI R5, RZ, 0x18, R5 ;  /* 0x00000018ff057819 */ /* 0x000fc80000011605 */
[----:B------:R-:W-:-:S07]  /*bce0*/  LOP3.LUT R0, R0, 0x80, R5, 0xf8, !PT ;  /* 0x0000008000007812 */ /* 0x000fce00078ef805 */
.L_x_19581:
[----:B------:R-:W-:Y:S05]  /*bcf0*/  BSYNC.RECONVERGENT B0 ;  /* 0x0000000000007941 */ /* 0x000fea0003800200 */
.L_x_19580:
[----:B------:R0:W-:Y:S01]  /*bd00*/  STG.E.U8 desc[UR36][R2.64], R0 ;  /* 0x0000000002007986 */ /* 0x0001e2000c101124 */
[----:B------:R-:W-:Y:S05]  /*bd10*/  BRA `(.L_x_19569) ;  /* 0x0000000800087947 */ /* 0x000fea0003800000 */
.L_x_19578:
        /* <DEDUP_REMOVED lines=18> */
.L_x_19585:
[----:B------:R-:W-:-:S04]  /*be40*/  SHF.R.U32.HI R5, RZ, 0x18, R5 ;  /* 0x00000018ff057819 */ /* 0x000fc80000011605 */
[----:B------:R-:W-:-:S07]  /*be50*/  LOP3.LUT R0, R0, 0x80, R5, 0xf8, !PT ;  /* 0x0000008000007812 */ /* 0x000fce00078ef805 */
.L_x_19584:
[----:B------:R-:W-:Y:S05]  /*be60*/  BSYNC.RECONVERGENT B0 ;  /* 0x0000000000007941 */ /* 0x000fea0003800200 */
.L_x_19583:
[----:B------:R0:W-:Y:S01]  /*be70*/  STG.E.U8 desc[UR36][R2.64], R0 ;  /* 0x0000000002007986 */ /* 0x0001e2000c101124 */
[----:B------:R-:W-:Y:S05]  /*be80*/  BRA `(.L_x_19569) ;  /* 0x0000000400ac7947 */ /* 0x000fea0003800000 */
.L_x_19577:
        /* <DEDUP_REMOVED lines=22> */
.L_x_19587:
[----:B------:R-:W-:-:S04]  /*bff0*/  PRMT R4, R19, 0x9910, RZ ;  /* 0x0000991013047816 */ /* 0x000fc800000000ff */
[----:B------:R-:W-:-:S05]  /*c000*/  SHF.R.S32.HI R5, RZ, 0x1f, R4 ;  /* 0x0000001fff057819 */ /* 0x000fca0000011404 */
[----:B------:R0:W-:Y:S01]  /*c010*/  STG.E.64 desc[UR36][R2.64], R4 ;  /* 0x0000000402007986 */ /* 0x0001e2000c101b24 */
[----:B------:R-:W-:Y:S05]  /*c020*/  BRA `(.L_x_19569) ;  /* 0x0000000400447947 */ /* 0x000fea0003800000 */
.L_x_19586:
[----:B------:R-:W-:-:S05]  /*c030*/  PRMT R5, R19, 0x9910, RZ ;  /* 0x0000991013057816 */ /* 0x000fca00000000ff */
[----:B------:R0:W-:Y:S01]  /*c040*/  STG.E desc[UR36][R2.64], R5 ;  /* 0x0000000502007986 */ /* 0x0001e2000c101924 */
[----:B------:R-:W-:Y:S05]  /*c050*/  BRA `(.L_x_19569) ;  /* 0x0000000400387947 */ /* 0x000fea0003800000 */
.L_x_19576:
        /* <DEDUP_REMOVED lines=11> */
.L_x_19589:
[----:B------:R-:W0:Y:S01]  /*c110*/  I2F.F64.S16 R4, R19 ;  /* 0x0000001300047312 */ /* 0x000e220000101c00 */
[----:B------:R-:W-:-:S05]  /*c120*/  CS2R R6, SRZ ;  /* 0x0000000000067805 */ /* 0x000fca000001ff00 */
[----:B0-----:R0:W-:Y:S01]  /*c130*/  STG.E.128 desc[UR36][R2.64], R4 ;  /* 0x0000000402007986 */ /* 0x0011e2000c101d24 */
[----:B------:R-:W-:Y:S05]  /*c140*/  BRA `(.L_x_19569) ;  /* 0x0000000000fc7947 */ /* 0x000fea0003800000 */
.L_x_19588:
[----:B------:R-:W-:-:S09]  /*c150*/  UISETP.NE.AND UP0, UPT, UR4, 0xf, UPT ;  /* 0x0000000f0400788c */ /* 0x000fd2000bf05270 */
[----:B------:R-:W-:Y:S05]  /*c160*/  BRA.U !UP0, `(.L_x_19590) ;  /* 0x0000000108e87547 */ /* 0x000fea000b800000 */
[----:B------:R-:W-:-:S09]  /*c170*/  UISETP.NE.AND UP0, UPT, UR4, 0x17, UPT ;  /* 0x000000170400788c */ /* 0x000fd2000bf05270 */
[----:B------:R-:W-:Y:S05]  /*c180*/  BRA.U !UP0, `(.L_x_19591) ;  /* 0x0000000108907547 */ /* 0x000fea000b800000 */
[----:B------:R-:W-:-:S09]  /*c190*/  UISETP.NE.AND UP0, UPT, UR4, 0x18, UPT ;  /* 0x000000180400788c */ /* 0x000fd2000bf05270 */
[----:B------:R-:W-:Y:S05]  /*c1a0*/  BRA.U !UP0, `(.L_x_19592) ;  /* 0x0000000108447547 */ /* 0x000fea000b800000 */
.L_x_19568:
        /* <DEDUP_REMOVED lines=16> */
.L_x_19593:
[----:B------:R-:W-:Y:S05]  /*c2b0*/  BRA `(.L_x_19569) ;  /* 0x0000000000a07947 */ /* 0x000fea0003800000 */
.L_x_19592:
        /* <DEDUP_REMOVED lines=13> */
.L_x_19595:
[----:B------:R-:W-:Y:S05]  /*c390*/  BSYNC.RECONVERGENT B0 ;  /* 0x0000000000007941 */ /* 0x000fea0003800200 */
.L_x_19594:
[----:B------:R-:W-:-:S05]  /*c3a0*/  LOP3.LUT R5, R0, 0x80, R5, 0xf8, !PT ;  /* 0x0000008000057812 */ /* 0x000fca00078ef805 */
[----:B------:R3:W-:Y:S01]  /*c3b0*/  STG.E.U8 desc[UR36][R2.64], R5 ;  /* 0x0000000502007986 */ /* 0x0007e2000c101124 */
[----:B------:R-:W-:Y:S05]  /*c3c0*/  BRA `(.L_x_19569) ;  /* 0x00000000005c7947 */ /* 0x000fea0003800000 */
.L_x_19591:
        /* <DEDUP_REMOVED lines=12> */
.L_x_19597:
[----:B------:R-:W-:Y:S01]  /*c490*/  IMAD.MOV.U32 R0, RZ, RZ, 0x7f ;  /* 0x0000007fff007424 */ /* 0x000fe200078e00ff */
[----:B------:R-:W-:-:S04]  /*c4a0*/  ISETP.GT.U32.AND P0, PT, R4, 0x7f800000, PT ;  /* 0x7f8000000400780c */ /* 0x000fc80003f04070 */
[----:B------:R-:W-:-:S09]  /*c4b0*/  SEL R0, R0, 0x7c, P0 ;  /* 0x0000007c00007807 */ /* 0x000fd20000000000 */
.L_x_19598:
[----:B------:R-:W-:Y:S05]  /*c4c0*/  BSYNC.RECONVERGENT B0 ;  /* 0x0000000000007941 */ /* 0x000fea0003800200 */
.L_x_19596:
[----:B------:R-:W-:-:S04]  /*c4d0*/  SHF.R.U32.HI R5, RZ, 0x18, R5 ;  /* 0x00000018ff057819 */ /* 0x000fc80000011605 */
[----:B------:R-:W-:-:S05]  /*c4e0*/  LOP3.LUT R5, R0, 0x80, R5, 0xf8, !PT ;  /* 0x0000008000057812 */ /* 0x000fca00078ef805 */
[----:B------:R2:W-:Y:S01]  /*c4f0*/  STG.E.U8 desc[UR36][R2.64], R5 ;  /* 0x0000000502007986 */ /* 0x0005e2000c101124 */
[----:B------:R-:W-:Y:S05]  /*c500*/  BRA `(.L_x_19569) ;  /* 0x00000000000c7947 */ /* 0x000fea0003800000 */
.L_x_19590:
[----:B------:R-:W0:Y:S02]  /*c510*/  I2F.S16 R0, R19 ;  /* 0x0000001300007306 */ /* 0x000e240000101400 */
[----:B0-----:R-:W-:-:S05]  /*c520*/  F2FP.BF16.F32.PACK_AB R0, RZ, R0 ;  /* 0x00000000ff00723e */ /* 0x001fca00000010ff */
[----:B------:R4:W-:Y:S02]  /*c530*/  STG.E.U16 desc[UR36][R2.64], R0 ;  /* 0x0000000002007986 */ /* 0x0009e4000c101524 */
.L_x_19569:
[----:B------:R-:W-:-:S07]  /*c540*/  IADD3 R17, PT, PT, R17, 0x80, RZ ;  /* 0x0000008011117810 */ /* 0x000fce0007ffe0ff */
.L_x_19496:
[----:B------:R-:W-:Y:S05]  /*c550*/  BSYNC.RECONVERGENT B6 ;  /* 0x0000000000067941 */ /* 0x000fea0003800200 */
.L_x_19495:
        /* <DEDUP_REMOVED lines=357> */
.L_x_19599:
        /* <DEDUP_REMOVED lines=19> */
.L_x_19603:
[----:B------:R0:W5:Y:S01]  /*dce0*/  LDG.E.U8 R19, desc[UR36][R2.64] ;  /* 0x0000002402137981 */ /* 0x000162000c1e1100 */
[----:B------:R-:W-:Y:S05]  /*dcf0*/  BRA `(.L_x_19605) ;  /* 0x0000000c004c7947 */ /* 0x000fea0003800000 */
.L_x_19602:
        /* <DEDUP_REMOVED lines=8> */
.L_x_19607:
[----:B------:R0:W5:Y:S01]  /*dd80*/  LDG.E.U16 R19, desc[UR36][R2.64] ;  /* 0x0000002402137981 */ /* 0x000162000c1e1500 */
[----:B------:R-:W-:Y:S05]  /*dd90*/  BRA `(.L_x_19605) ;  /* 0x0000000c00247947 */ /* 0x000fea0003800000 */
.L_x_19606:
[----:B------:R0:W5:Y:S01]  /*dda0*/  LDG.E.U16 R19, desc[UR36][R2.64] ;  /* 0x0000002402137981 */ /* 0x000162000c1e1500 */
[----:B------:R-:W-:Y:S05]  /*ddb0*/  BRA `(.L_x_19605) ;  /* 0x0000000c001c7947 */ /* 0x000fea0003800000 */
.L_x_19601:
        /* <DEDUP_REMOVED lines=9> */
.L_x_19609:
[----:B------:R-:W2:Y:S02]  /*de50*/  LDG.E.U16 R0, desc[UR36][R2.64] ;  /* 0x0000002402007981 */ /* 0x000ea4000c1e1500 */
[----:B--2---:R-:W-:-:S06]  /*de60*/  HADD2.F32 R0, -RZ, R0.H0_H0 ;  /* 0x20000000ff007230 */ /* 0x004fcc0000004100 */
[----:B------:R-:W0:Y:S02]  /*de70*/  F2I.FTZ.TRUNC.NTZ R0, R0 ;  /* 0x0000000000007305 */ /* 0x000e24000021f100 */
[----:B0-----:R-:W-:Y:S01]  /*de80*/  PRMT R19, R0, 0x7610, R19 ;  /* 0x0000761000137816 */ /* 0x001fe20000000013 */
[----:B------:R-:W-:Y:S06]  /*de90*/  BRA `(.L_x_19605) ;  /* 0x0000000800e47947 */ /* 0x000fec0003800000 */
.L_x_19608:
        /* <DEDUP_REMOVED lines=9> */
.L_x_19611:
[----:B------:R-:W2:Y:S02]  /*df30*/  LDG.E.U16 R2, desc[UR36][R2.64] ;  /* 0x0000002402027981 */ /* 0x000ea4000c1e1500 */
[----:B--2---:R-:W-:-:S06]  /*df40*/  HADD2.F32 R0, -RZ, R2.H0_H0 ;  /* 0x20000002ff007230 */ /* 0x004fcc0000004100 */
[----:B------:R-:W0:Y:S02]  /*df50*/  F2I.FTZ.TRUNC.NTZ R0, R0 ;  /* 0x0000000000007305 */ /* 0x000e24000021f100 */
[----:B0-----:R-:W-:Y:S01]  /*df60*/  PRMT R19, R0, 0x7610, R19 ;  /* 0x0000761000137816 */ /* 0x001fe20000000013 */
[----:B------:R-:W-:Y:S06]  /*df70*/  BRA `(.L_x_19605) ;  /* 0x0000000800ac7947 */ /* 0x000fec0003800000 */
.L_x_19610:
[----:B------:R-:W2:Y:S02]  /*df80*/  LDG.E.64 R2, desc[UR36][R2.64] ;  /* 0x0000002402027981 */ /* 0x000ea4000c1e1b00 */
[----:B--2---:R0:W1:Y:S01]  /*df90*/  F2I.F64.TRUNC R19, R2 ;  /* 0x0000000200137311 */ /* 0x004062000030d100 */
[----:B------:R-:W-:Y:S05]  /*dfa0*/  BRA `(.L_x_19605) ;  /* 0x0000000800a07947 */ /* 0x000fea0003800000 */
.L_x_19600:
        /* <DEDUP_REMOVED lines=12> */
.L_x_19614:
[----:B------:R-:W2:Y:S02]  /*e070*/  LDG.E.64 R2, desc[UR36][R2.64] ;  /* 0x0000002402027981 */ /* 0x000ea4000c1e1b00 */
[----:B--2---:R0:W1:Y:S01]  /*e080*/  F2I.F64.TRUNC R19, R2 ;  /* 0x0000000200137311 */ /* 0x004062000030d100 */
[----:B------:R-:W-:Y:S05]  /*e090*/  BRA `(.L_x_19605) ;  /* 0x0000000800647947 */ /* 0x000fea0003800000 */
.L_x_19613:
        /* <DEDUP_REMOVED lines=27> */
.L_x_19616:
        /* <DEDUP_REMOVED lines=14> */
.L_x_19615:
[----:B------:R-:W2:Y:S02]  /*e330*/  LDG.E.U16 R0, desc[UR36][R2.64] ;  /* 0x0000002402007981 */ /* 0x000ea4000c1e1500 */
[----:B--2---:R-:W-:-:S06]  /*e340*/  IMAD.U32 R0, R0, 0x10000, RZ ;  /* 0x0001000000007824 */ /* 0x004fcc00078e00ff */
[----:B------:R-:W0:Y:S02]  /*e350*/  F2I.FTZ.TRUNC.NTZ R0, R0 ;  /* 0x0000000000007305 */ /* 0x000e24000021f100 */
[----:B0-----:R-:W-:Y:S01]  /*e360*/  PRMT R19, R0, 0x7610, R19 ;  /* 0x0000761000137816 */ /* 0x001fe20000000013 */
[----:B------:R-:W-:Y:S06]  /*e370*/  BRA `(.L_x_19605) ;  /* 0x0000000400ac7947 */ /* 0x000fec0003800000 */
.L_x_19612:
        /* <DEDUP_REMOVED lines=10> */
.L_x_19619:
        /* <DEDUP_REMOVED lines=21> */
.L_x_19623:
[----:B------:R-:W-:Y:S05]  /*e570*/  BSYNC.RECONVERGENT B1 ;  /* 0x0000000000017941 */ /* 0x000fea0003800200 */
.L_x_19622:
[----:B------:R-:W-:Y:S01]  /*e580*/  IMAD.SHL.U32 R0, R0, 0x100000, RZ ;  /* 0x0010000000007824 */ /* 0x000fe200078e00ff */
[----:B------:R-:W-:-:S04]  /*e590*/  LEA R2, R2, 0x3b800000, 0x17 ;  /* 0x3b80000002027811 */ /* 0x000fc800078eb8ff */
[----:B------:R-:W-:-:S07]  /*e5a0*/  LOP3.LUT R0, R2, R0, R7, 0xfe, !PT ;  /* 0x0000000002007212 */ /* 0x000fce00078efe07 */
.L_x_19621:
[----:B------:R-:W-:Y:S05]  /*e5b0*/  BSYNC.RECONVERGENT B0 ;  /* 0x0000000000007941 */ /* 0x000fea0003800200 */
.L_x_19620:
[----:B------:R-:W0:Y:S02]  /*e5c0*/  F2I.FTZ.TRUNC.NTZ R0, R0 ;  /* 0x0000000000007305 */ /* 0x000e24000021f100 */
[----:B0-----:R-:W-:Y:S01]  /*e5d0*/  PRMT R19, R0, 0x7610, R19 ;  /* 0x0000761000137816 */ /* 0x001fe20000000013 */
[----:B------:R-:W-:Y:S06]  /*e5e0*/  BRA `(.L_x_19605) ;  /* 0x0000000400107947 */ /* 0x000fec0003800000 */
.L_x_19618:
        /* <DEDUP_REMOVED lines=21> */
.L_x_19627:
[----:B------:R-:W-:Y:S05]  /*e740*/  BSYNC.RECONVERGENT B1 ;  /* 0x0000000000017941 */ /* 0x000fea0003800200 */
.L_x_19626:
[----:B------:R-:W-:Y:S01]  /*e750*/  IMAD.SHL.U32 R0, R0, 0x200000, RZ ;  /* 0x0020000000007824 */ /* 0x000fe200078e00ff */
[----:B------:R-:W-:-:S04]  /*e760*/  LEA R2, R2, 0x37800000, 0x17 ;  /* 0x3780000002027811 */ /* 0x000fc800078eb8ff */
[----:B------:R-:W-:-:S07]  /*e770*/  LOP3.LUT R0, R2, R0, R7, 0xfe, !PT ;  /* 0x0000000002007212 */ /* 0x000fce00078efe07 */
.L_x_19625:
[----:B------:R-:W-:Y:S05]  /*e780*/  BSYNC.RECONVERGENT B0 ;  /* 0x0000000000007941 */ /* 0x000fea0003800200 */
.L_x_19624:
[----:B------:R-:W0:Y:S02]  /*e790*/  F2I.FTZ.TRUNC.NTZ R0, R0 ;  /* 0x0000000000007305 */ /* 0x000e24000021f100 */
[----:B0-----:R-:W-:Y:S01]  /*e7a0*/  PRMT R19, R0, 0x7610, R19 ;  /* 0x0000761000137816 */ /* 0x001fe20000000013 */
[----:B------:R-:W-:Y:S06]  /*e7b0*/  BRA `(.L_x_19605) ;  /* 0x00000000009c7947 */ /* 0x000fec0003800000 */
.L_x_19617:
        /* <DEDUP_REMOVED lines=14> */
.L_x_19631:
[----:B------:R-:W-:Y:S05]  /*e8a0*/  BSYNC.RECONVERGENT B0 ;  /* 0x0000000000007941 */ /* 0x000fea0003800200 */
.L_x_19630:
[----:B------:R-:W0:Y:S02]  /*e8b0*/  F2I.FTZ.TRUNC.NTZ R0, R0 ;  /* 0x0000000000007305 */ /* 0x000e24000021f100 */
[----:B0-----:R-:W-:Y:S01]  /*e8c0*/  PRMT R19, R0, 0x7610, R19 ;  /* 0x0000761000137816 */ /* 0x001fe20000000013 */
[----:B------:R-:W-:Y:S06]  /*e8d0*/  BRA `(.L_x_19605) ;  /* 0x0000000000547947 */ /* 0x000fec0003800000 */
.L_x_19604:
        /* <DEDUP_REMOVED lines=16> */
.L_x_19632:
[----:B------:R-:W-:Y:S01]  /*e9e0*/  PRMT R19, RZ, 0x7610, R19 ;  /* 0x00007610ff137816 */ /* 0x000fe20000000013 */
[----:B------:R-:W-:Y:S06]  /*e9f0*/  BRA `(.L_x_19605) ;  /* 0x00000000000c7947 */ /* 0x000fec0003800000 */
.L_x_19629:
[----:B------:R2:W5:Y:S01]  /*ea00*/  LDG.E.U16 R19, desc[UR36][R2.64] ;  /* 0x0000002402137981 */ /* 0x000562000c1e1500 */
[----:B------:R-:W-:Y:S05]  /*ea10*/  BRA `(.L_x_19605) ;  /* 0x0000000000047947 */ /* 0x000fea0003800000 */
.L_x_19628:
[----:B------:R3:W5:Y:S02]  /*ea20*/  LDG.E.U16 R19, desc[UR36][R2.64] ;  /* 0x0000002402137981 */ /* 0x000764000c1e1500 */
.L_x_19605:
        /* <DEDUP_REMOVED lines=16> */
.L_x_19636:
[----:B------:R2:W5:Y:S01]  /*eb30*/  LDG.E.U8 R0, desc[UR36][R2.64] ;  /* 0x0000002402007981 */ /* 0x000562000c1e1100 */
[----:B------:R-:W-:Y:S05]  /*eb40*/  BRA `(.L_x_19638) ;  /* 0x0000000c004c7947 */ /* 0x000fea0003800000 */
.L_x_19635:
        /* <DEDUP_REMOVED lines=8> */
.L_x_19640:
[----:B------:R0:W5:Y:S01]  /*ebd0*/  LDG.E.U16 R0, desc[UR36][R2.64] ;  /* 0x0000002402007981 */ /* 0x000162000c1e1500 */
[----:B------:R-:W-:Y:S05]  /*ebe0*/  BRA `(.L_x_19638) ;  /* 0x0000000c00247947 */ /* 0x000fea0003800000 */
.L_x_19639:
[----:B------:R3:W5:Y:S01]  /*ebf0*/  LDG.E.U16 R0, desc[UR36][R2.64] ;  /* 0x0000002402007981 */ /* 0x000762000c1e1500 */
[----:B------:R-:W-:Y:S05]  /*ec00*/  BRA `(.L_x_19638) ;  /* 0x0000000c001c7947 */ /* 0x000fea0003800000 */
.L_x_19634:
        /* <DEDUP_REMOVED lines=9> */
.L_x_19642:
[----:B------:R-:W2:Y:S02]  /*eca0*/  LDG.E.U16 R4, desc[UR36][R2.64] ;  /* 0x0000002402047981 */ /* 0x000ea4000c1e1500 */
[----:B--2---:R-:W-:-:S06]  /*ecb0*/  HADD2.F32 R4, -RZ, R4.H0_H0 ;  /* 0x20000004ff047230 */ /* 0x004fcc0000004100 */
[----:B------:R-:W0:Y:S02]  /*ecc0*/  F2I.FTZ.TRUNC.NTZ R4, R4 ;  /* 0x0000000400047305 */ /* 0x000e24000021f100 */
[----:B0-----:R-:W-:Y:S01]  /*ecd0*/  PRMT R0, R4, 0x7610, R0 ;  /* 0x0000761004007816 */ /* 0x001fe20000000000 */
[----:B------:R-:W-:Y:S06]  /*ece0*/  BRA `(.L_x_19638) ;  /* 0x0000000800e47947 */ /* 0x000fec0003800000 */
.L_x_19641:
        /* <DEDUP_REMOVED lines=9> */
.L_x_19644:
[----:B------:R-:W2:Y:S02]  /*ed80*/  LDG.E.U16 R2, desc[UR36][R2.64] ;  /* 0x0000002402027981 */ /* 0x000ea4000c1e1500 */
[----:B--2---:R-:W-:-:S06]  /*ed90*/  HADD2.F32 R4, -RZ, R2.H0_H0 ;  /* 0x20000002ff047230 */ /* 0x004fcc0000004100 */
[----:B------:R-:W0:Y:S02]  /*eda0*/  F2I.FTZ.TRUNC.NTZ R4, R4 ;  /* 0x0000000400047305 */ /* 0x000e24000021f100 */
[----:B0-----:R-:W-:Y:S01]  /*edb0*/  PRMT R0, R4, 0x7610, R0 ;  /* 0x0000761004007816 */ /* 0x001fe20000000000 */
[----:B------:R-:W-:Y:S06]  /*edc0*/  BRA `(.L_x_19638) ;  /* 0x0000000800ac7947 */ /* 0x000fec0003800000 */
.L_x_19643:
[----:B------:R-:W2:Y:S02]  /*edd0*/  LDG.E.64 R2, desc[UR36][R2.64] ;  /* 0x0000002402027981 */ /* 0x000ea4000c1e1b00 */
[----:B--2---:R0:W2:Y:S01]  /*ede0*/  F2I.F64.TRUNC R0, R2 ;  /* 0x0000000200007311 */ /* 0x0040a2000030d100 */
[----:B------:R-:W-:Y:S05]  /*edf0*/  BRA `(.L_x_19638) ;  /* 0x0000000800a07947 */ /* 0x000fea0003800000 */
.L_x_19633:
        /* <DEDUP_REMOVED lines=12> */
.L_x_19647:
[----:B------:R-:W2:Y:S02]  /*eec0*/  LDG.E.64 R2, desc[UR36][R2.64] ;  /* 0x0000002402027981 */ /* 0x000ea4000c1e1b00 */
[----:B--2---:R0:W2:Y:S01]  /*eed0*/  F2I.F64.TRUNC R0, R2 ;  /* 0x0000000200007311 */ /* 0x0040a2000030d100 */
[----:B------:R-:W-:Y:S05]  /*eee0*/  BRA `(.L_x_19638) ;  /* 0x0000000800647947 */ /* 0x000fea0003800000 */
.L_x_19646:
        /* <DEDUP_REMOVED lines=27> */
.L_x_19649:
        /* <DEDUP_REMOVED lines=14> */
.L_x_19648:
[----:B------:R-:W2:Y:S02]  /*f180*/  LDG.E.U16 R4, desc[UR36][R2.64] ;  /* 0x0000002402047981 */ /* 0x000ea4000c1e1500 */
[----:B--2---:R-:W-:-:S06]  /*f190*/  IMAD.U32 R4, R4, 0x10000, RZ ;  /* 0x0001000004047824 */ /* 0x004fcc00078e00ff */
[----:B------:R-:W0:Y:S02]  /*f1a0*/  F2I.FTZ.TRUNC.NTZ R4, R4 ;  /* 0x0000000400047305 */ /* 0x000e24000021f100 */
[----:B0-----:R-:W-:Y:S01]  /*f1b0*/  PRMT R0, R4, 0x7610, R0 ;  /* 0x0000761004007816 */ /* 0x001fe20000000000 */
[----:B------:R-:W-:Y:S06]  /*f1c0*/  BRA `(.L_x_19638) ;  /* 0x0000000400ac7947 */ /* 0x000fec0003800000 */
.L_x_19645:
        /* <DEDUP_REMOVED lines=10> */
.L_x_19652:
        /* <DEDUP_REMOVED lines=21> */
.L_x_19656:
[----:B------:R-:W-:Y:S05]  /*f3c0*/  BSYNC.RECONVERGENT B1 ;  /* 0x0000000000017941 */ /* 0x000fea0003800200 */
.L_x_19655:
[----:B------:R-:W-:Y:S01]  /*f3d0*/  IMAD.SHL.U32 R0, R0, 0x100000, RZ ;  /* 0x0010000000007824 */ /* 0x000fe200078e00ff */
[----:B------:R-:W-:-:S04]  /*f3e0*/  LEA R2, R2, 0x3b800000, 0x17 ;  /* 0x3b80000002027811 */ /* 0x000fc800078eb8ff */
[----:B------:R-:W-:-:S07]  /*f3f0*/  LOP3.LUT R4, R2, R0, R7, 0xfe, !PT ;  /* 0x0000000002047212 */ /* 0x000fce00078efe07 */
.L_x_19654:
[----:B------:R-:W-:Y:S05]  /*f400*/  BSYNC.RECONVERGENT B0 ;  /* 0x0000000000007941 */ /* 0x000fea0003800200 */
.L_x_19653:
[----:B------:R-:W0:Y:S02]  /*f410*/  F2I.FTZ.TRUNC.NTZ R4, R4 ;  /* 0x0000000400047305 */ /* 0x000e24000021f100 */
[----:B0-----:R-:W-:Y:S01]  /*f420*/  PRMT R0, R4, 0x7610, R0 ;  /* 0x0000761004007816 */ /* 0x001fe20000000000 */
[----:B------:R-:W-:Y:S06]  /*f430*/  BRA `(.L_x_19638) ;  /* 0x0000000400107947 */ /* 0x000fec0003800000 */
.L_x_19651:
        /* <DEDUP_REMOVED lines=21> */
.L_x_19660:
[----:B------:R-:W-:Y:S05]  /*f590*/  BSYNC.RECONVERGENT B1 ;  /* 0x0000000000017941 */ /* 0x000fea0003800200 */
.L_x_19659:
[----:B------:R-:W-:Y:S02]  /*f5a0*/  SHF.L.U32 R0, R0, 0x15, RZ ;  /* 0x0000001500007819 */ /* 0x000fe400000006ff */
[----:B------:R-:W-:-:S04]  /*f5b0*/  LEA R2, R2, 0x37800000, 0x17 ;  /* 0x3780000002027811 */ /* 0x000fc800078eb8ff */
[----:B------:R-:W-:-:S07]  /*f5c0*/  LOP3.LUT R4, R2, R0, R7, 0xfe, !PT ;  /* 0x0000000002047212 */ /* 0x000fce00078efe07 */
.L_x_19658:
[----:B------:R-:W-:Y:S05]  /*f5d0*/  BSYNC.RECONVERGENT B0 ;  /* 0x0000000000007941 */ /* 0x000fea0003800200 */
.L_x_19657:
[----:B------:R-:W0:Y:S02]  /*f5e0*/  F2I.FTZ.TRUNC.NTZ R4, R4 ;  /* 0x0000000400047305 */ /* 0x000e24000021f100 */
[----:B0-----:R-:W-:Y:S01]  /*f5f0*/  PRMT R0, R4, 0x7610, R0 ;  /* 0x0000761004007816 */ /* 0x001fe20000000000 */
[----:B------:R-:W-:Y:S06]  /*f600*/  BRA `(.L_x_19638) ;  /* 0x00000000009c7947 */ /* 0x000fec0003800000 */
.L_x_19650:
        /* <DEDUP_REMOVED lines=14> */
.L_x_19664:
[----:B------:R-:W-:Y:S05]  /*f6f0*/  BSYNC.RECONVERGENT B0 ;  /* 0x0000000000007941 */ /* 0x000fea0003800200 */
.L_x_19663:
[----:B------:R-:W0:Y:S02]  /*f700*/  F2I.FTZ.TRUNC.NTZ R4, R4 ;  /* 0x0000000400047305 */ /* 0x000e24000021f100 */
[----:B0-----:R-:W-:Y:S01]  /*f710*/  PRMT R0, R4, 0x7610, R0 ;  /* 0x0000761004007816 */ /* 0x001fe20000000000 */
[----:B------:R-:W-:Y:S06]  /*f720*/  BRA `(.L_x_19638) ;  /* 0x0000000000547947 */ /* 0x000fec0003800000 */
.L_x_19637:
        /* <DEDUP_REMOVED lines=16> */
.L_x_19665:
[----:B------:R-:W-:Y:S01]  /*f830*/  PRMT R0, RZ, 0x7610, R0 ;  /* 0x00007610ff007816 */ /* 0x000fe20000000000 */
[----:B------:R-:W-:Y:S06]  /*f840*/  BRA `(.L_x_19638) ;  /* 0x00000000000c7947 */ /* 0x000fec0003800000 */
.L_x_19662:
[----:B------:R0:W5:Y:S01]  /*f850*/  LDG.E.U16 R0, desc[UR36][R2.64] ;  /* 0x0000002402007981 */ /* 0x000162000c1e1500 */
[----:B------:R-:W-:Y:S05]  /*f860*/  BRA `(.L_x_19638) ;  /* 0x0000000000047947 */ /* 0x000fea0003800000 */
.L_x_19661:
[----:B------:R0:W5:Y:S02]  /*f870*/  LDG.E.U16 R0, desc[UR36][R2.64] ;  /* 0x0000002402007981 */ /* 0x000164000c1e1500 */
.L_x_19638:
        /* <DEDUP_REMOVED lines=14> */
.L_x_19669:
[----:B------:R-:W-:Y:S01]  /*f960*/  STG.E.U8 desc[UR36][R16.64], R19 ;  /* 0x0000001310007986 */ /* 0x000fe2000c101124 */
[----:B------:R-:W-:Y:S05]  /*f970*/  EXIT ;  /* 0x000000000000794d */ /* 0x000fea0003800000 */
.L_x_19668:
        /* <DEDUP_REMOVED lines=10> */
.L_x_19672:
[----:B0--34-:R-:W-:-:S05]  /*fa20*/  PRMT R3, R19, 0x9910, RZ ;  /* 0x0000991013037816 */ /* 0x019fca00000000ff */
[----:B------:R-:W-:Y:S01]  /*fa30*/  STG.E desc[UR36][R16.64], R3 ;  /* 0x0000000310007986 */ /* 0x000fe2000c101924 */
[----:B------:R-:W-:Y:S05]  /*fa40*/  EXIT ;  /* 0x000000000000794d */ /* 0x000fea0003800000 */
.L_x_19671:
[----:B------:R-:W-:Y:S01]  /*fa50*/  STG.E.U16 desc[UR36][R16.64], R19 ;  /* 0x0000001310007986 */ /* 0x000fe2000c101524 */
[----:B------:R-:W-:Y:S05]  /*fa60*/  EXIT ;  /* 0x000000000000794d */ /* 0x000fea0003800000 */
.L_x_19667:
        /* <DEDUP_REMOVED lines=9> */
.L_x_19674:
[----:B------:R-:W1:Y:S02]  /*fb00*/  I2F.S16 R0, R19 ;  /* 0x0000001300007306 */ /* 0x000e640000101400 */
[----:B-1----:R-:W-:-:S05]  /*fb10*/  F2FP.F16.F32.PACK_AB R0, RZ, R0 ;  /* 0x00000000ff00723e */ /* 0x002fca00000000ff */
[----:B------:R-:W-:Y:S01]  /*fb20*/  STG.E.U16 desc[UR36][R16.64], R0 ;  /* 0x0000000010007986 */ /* 0x000fe2000c101524 */
[----:B------:R-:W-:Y:S05]  /*fb30*/  EXIT ;  /* 0x000000000000794d */ /* 0x000fea0003800000 */
.L_x_19673:
        /* <DEDUP_REMOVED lines=10> */
.L_x_19676:
[----:B------:R-:W0:Y:S02]  /*fbe0*/  I2F.S16 R19, R19 ;  /* 0x0000001300137306 */ /* 0x000e240000101400 */
[----:B0--34-:R-:W-:-:S04]  /*fbf0*/  F2FP.F16.F32.PACK_AB R3, RZ, R19 ;  /* 0x00000013ff03723e */ /* 0x019fc800000000ff */
[----:B------:R-:W-:-:S05]  /*fc00*/  PRMT R3, R3, 0x5410, RZ ;  /* 0x0000541003037816 */ /* 0x000fca00000000ff */
[----:B------:R-:W-:Y:S01]  /*fc10*/  STG.E desc[UR36][R16.64], R3 ;  /* 0x0000000310007986 */ /* 0x000fe2000c101924 */
[----:B------:R-:W-:Y:S05]  /*fc20*/  EXIT ;  /* 0x000000000000794d */ /* 0x000fea0003800000 */
.L_x_19675:
[----:B0--34-:R-:W0:Y:S02]  /*fc30*/  I2F.F64.S16 R2, R19 ;  /* 0x0000001300027312 */ /* 0x019e240000101c00 */
[----:B0-----:R-:W-:Y:S01]  /*fc40*/  STG.E.64 desc[UR36][R16.64], R2 ;  /* 0x0000000210007986 */ /* 0x001fe2000c101b24 */
[----:B------:R-:W-:Y:S05]  /*fc50*/  EXIT ;  /* 0x000000000000794d */ /* 0x000fea0003800000 */
.L_x_19666:
        /* <DEDUP_REMOVED lines=12> */
.L_x_19680:
        /* <DEDUP_REMOVED lines=17> */
.L_x_19683:
[----:B------:R-:W-:-:S04]  /*fe30*/  SHF.R.U32.HI R3, RZ, 0x18, R3 ;  /* 0x00000018ff037819 */ /* 0x000fc80000011603 */
[----:B------:R-:W-:-:S04]  /*fe40*/  LOP3.LUT R0, R0, 0x80, R3, 0xf8, !PT ;  /* 0x0000008000007812 */ /* 0x000fc800078ef803 */
[----:B------:R-:W-:-:S07]  /*fe50*/  PRMT R8, R0, 0x7610, R8 ;  /* 0x0000761000087816 */ /* 0x000fce0000000008 */
.L_x_19682:
[----:B------:R-:W-:Y:S05]  /*fe60*/  BSYNC.RECONVERGENT B0 ;  /* 0x0000000000007941 */ /* 0x000fea0003800200 */
.L_x_19681:
[----:B------:R-:W-:Y:S01]  /*fe70*/  STG.E.U8 desc[UR36][R16.64], R8 ;  /* 0x0000000810007986 */ /* 0x000fe2000c101124 */
[----:B------:R-:W-:Y:S05]  /*fe80*/  EXIT ;  /* 0x000000000000794d */ /* 0x000fea0003800000 */
.L_x_19679:
        /* <DEDUP_REMOVED lines=17> */
.L_x_19686:
[----:B------:R-:W-:-:S04]  /*ffa0*/  SHF.R.U32.HI R3, RZ, 0x18, R3 ;  /* 0x00000018ff037819 */ /* 0x000fc80000011603 */
[----:B------:R-:W-:-:S04]  /*ffb0*/  LOP3.LUT R0, R0, 0x80, R3, 0xf8, !PT ;  /* 0x0000008000007812 */ /* 0x000fc800078ef803 */
[----:B------:R-:W-:-:S07]  /*ffc0*/  PRMT R8, R0, 0x7610, R8 ;  /* 0x0000761000087816 */ /* 0x000fce0000000008 */
.L_x_19685:
[----:B------:R-:W-:Y:S05]  /*ffd0*/  BSYNC.RECONVERGENT B0 ;  /* 0x0000000000007941 */ /* 0x000fea0003800200 */
.L_x_19684:
[----:B------:R-:W-:Y:S01]  /*ffe0*/  STG.E.U8 desc[UR36][R16.64], R8 ;  /* 0x0000000810007986 */ /* 0x000fe2000c101124 */
[----:B------:R-:W-:Y:S05]  /*fff0*/  EXIT ;  /* 0x000000000000794d */ /* 0x000fea0003800000 */
.L_x_19678:
        /* <DEDUP_REMOVED lines=22> */
.L_x_19688:
[----:B0--34-:R-:W-:-:S04]  /*10160*/  PRMT R2, R19, 0x9910, RZ ;  /* 0x0000991013027816 */ /* 0x019fc800000000ff */
[----:B------:R-:W-:-:S05]  /*10170*/  SHF.R.S32.HI R3, RZ, 0x1f, R2 ;  /* 0x0000001fff037819 */ /* 0x000fca0000011402 */
[----:B------:R-:W-:Y:S01]  /*10180*/  STG.E.64 desc[UR36][R16.64], R2 ;  /* 0x0000000210007986 */ /* 0x000fe2000c101b24 */
[----:B------:R-:W-:Y:S05]  /*10190*/  EXIT ;  /* 0x000000000000794d */ /* 0x000fea0003800000 */
.L_x_19687:
[----:B0--34-:R-:W-:-:S05]  /*101a0*/  PRMT R3, R19, 0x9910, RZ ;  /* 0x0000991013037816 */ /* 0x019fca00000000ff */
[----:B------:R-:W-:Y:S01]  /*101b0*/  STG.E desc[UR36][R16.64], R3 ;  /* 0x0000000310007986 */ /* 0x000fe2000c101924 */
[----:B------:R-:W-:Y:S05]  /*101c0*/  EXIT ;  /* 0x000000000000794d */ /* 0x000fea0003800000 */
.L_x_19677:
        /* <DEDUP_REMOVED lines=11> */
.L_x_19690:
[----:B------:R-:W1:Y:S01]  /*10280*/  I2F.F64.S16 R4, R19 ;  /* 0x0000001300047312 */ /* 0x000e620000101c00 */
[----:B------:R-:W-:-:S05]  /*10290*/  CS2R R6, SRZ ;  /* 0x0000000000067805 */ /* 0x000fca000001ff00 */
[----:B-1----:R-:W-:Y:S01]  /*102a0*/  STG.E.128 desc[UR36][R16.64], R4 ;  /* 0x0000000410007986 */ /* 0x002fe2000c101d24 */
[----:B------:R-:W-:Y:S05]  /*102b0*/  EXIT ;  /* 0x000000000000794d */ /* 0x000fea0003800000 */
.L_x_19689:
[----:B------:R-:W-:-:S09]  /*102c0*/  UISETP.NE.AND UP0, UPT, UR4, 0xf, UPT ;  /* 0x0000000f0400788c */ /* 0x000fd2000bf05270 */
[----:B------:R-:W-:Y:S05]  /*102d0*/  BRA.U !UP0, `(.L_x_19691) ;  /* 0x0000000108e87547 */ /* 0x000fea000b800000 */
[----:B------:R-:W-:-:S09]  /*102e0*/  UISETP.NE.AND UP0, UPT, UR4, 0x17, UPT ;  /* 0x000000170400788c */ /* 0x000fd2000bf05270 */
[----:B------:R-:W-:Y:S05]  /*102f0*/  BRA.U !UP0, `(.L_x_19692) ;  /* 0x0000000108907547 */ /* 0x000fea000b800000 */
[----:B------:R-:W-:-:S09]  /*10300*/  UISETP.NE.AND UP0, UPT, UR4, 0x18, UPT ;  /* 0x000000180400788c */ /* 0x000fd2000bf05270 */
[----:B------:R-:W-:Y:S05]  /*10310*/  BRA.U !UP0, `(.L_x_19693) ;  /* 0x0000000108447547 */ /* 0x000fea000b800000 */
.L_x_19670:
        /* <DEDUP_REMOVED lines=16> */
.L_x_19694:
[----:B------:R-:W-:Y:S05]  /*10420*/  EXIT ;  /* 0x000000000000794d */ /* 0x000fea0003800000 */
.L_x_19693:
        /* <DEDUP_REMOVED lines=13> */
.L_x_19696:
[----:B------:R-:W-:Y:S05]  /*10500*/  BSYNC.RECONVERGENT B0 ;  /* 0x0000000000007941 */ /* 0x000fea0003800200 */
.L_x_19695:
[----:B------:R-:W-:-:S05]  /*10510*/  LOP3.LUT R3, R0, 0x80, R3, 0xf8, !PT ;  /* 0x0000008000037812 */ /* 0x000fca00078ef803 */
[----:B------:R-:W-:Y:S01]  /*10520*/  STG.E.U8 desc[UR36][R16.64], R3 ;  /* 0x0000000310007986 */ /* 0x000fe2000c101124 */
[----:B------:R-:W-:Y:S05]  /*10530*/  EXIT ;  /* 0x000000000000794d */ /* 0x000fea0003800000 */
.L_x_19692:
        /* <DEDUP_REMOVED lines=12> */
.L_x_19698:
[----:B------:R-:W-:Y:S01]  /*10600*/  IMAD.MOV.U32 R0, RZ, RZ, 0x7f ;  /* 0x0000007fff007424 */ /* 0x000fe200078e00ff */
[----:B------:R-:W-:-:S04]  /*10610*/  ISETP.GT.U32.AND P0, PT, R2, 0x7f800000, PT ;  /* 0x7f8000000200780c */ /* 0x000fc80003f04070 */
[----:B------:R-:W-:-:S09]  /*10620*/  SEL R0, R0, 0x7c, P0 ;  /* 0x0000007c00007807 */ /* 0x000fd20000000000 */
.L_x_19699:
[----:B------:R-:W-:Y:S05]  /*10630*/  BSYNC.RECONVERGENT B0 ;  /* 0x0000000000007941 */ /* 0x000fea0003800200 */
.L_x_19697:
[----:B------:R-:W-:-:S04]  /*10640*/  SHF.R.U32.HI R3, RZ, 0x18, R3 ;  /* 0x00000018ff037819 */ /* 0x000fc80000011603 */
[----:B------:R-:W-:-:S05]  /*10650*/  LOP3.LUT R3, R0, 0x80, R3, 0xf8, !PT ;  /* 0x0000008000037812 */ /* 0x000fca00078ef803 */
[----:B------:R-:W-:Y:S01]  /*10660*/  STG.E.U8 desc[UR36][R16.64], R3 ;  /* 0x0000000310007986 */ /* 0x000fe2000c101124 */
[----:B------:R-:W-:Y:S05]  /*10670*/  EXIT ;  /* 0x000000000000794d */ /* 0x000fea0003800000 */
.L_x_19691:
[----:B------:R-:W1:Y:S02]  /*10680*/  I2F.S16 R0, R19 ;  /* 0x0000001300007306 */ /* 0x000e640000101400 */
[----:B-1----:R-:W-:-:S05]  /*10690*/  F2FP.BF16.F32.PACK_AB R0, RZ, R0 ;  /* 0x00000000ff00723e */ /* 0x002fca00000010ff */
[----:B------:R-:W-:Y:S01]  /*106a0*/  STG.E.U16 desc[UR36][R16.64], R0 ;  /* 0x0000000010007986 */ /* 0x000fe2000c101524 */
[----:B------:R-:W-:Y:S05]  /*106b0*/  EXIT ;  /* 0x000000000000794d */ /* 0x000fea0003800000 */
.L_x_19700:
        /* <DEDUP_REMOVED lines=12> */
.L_x_26306:


//--------------------- .text._ZN2at6native27unrolled_elementwise_kernelINS0_13BinaryFunctorIsssNS0_17BitwiseAndFunctorIsEEEESt5arrayIPcLm3EELi4E23TrivialOffsetCalculatorILi2EjES9_ILi1EjENS0_6memory12LoadWithCastILi2EEENSC_13StoreWithCastILi1EEEEEviT_T0_T2_T3_T4_T5_ --------------------------
	.section	.text._ZN2at6native27unrolled_elementwise_kernelINS0_13BinaryFunctorIsssNS0_17BitwiseAndFunctorIsEEEESt5arrayIPcLm3EELi4E23TrivialOffsetCalculatorILi2EjES9_ILi1EjENS0_6memory12LoadWithCastILi2EEENSC_13StoreWithCastILi1EEEEEviT_T0_T2_T3_T4_T5_,"ax",@progbits
	.align	128
        .global         _ZN2at6native27unrolled_elementwise_kernelINS0_13BinaryFunctorIsssNS0_17BitwiseAndFunctorIsEEEESt5arrayIPcLm3EELi4E23TrivialOffsetCalculatorILi2EjES9_ILi1EjENS0_6memory12LoadWithCastILi2EEENSC_13StoreWithCastILi1EEEEEviT_T0_T2_T3_T4_T5_
        .type           _ZN2at6native27unrolled_elementwise_kernelINS0_13BinaryFunctorIsssNS0_17BitwiseAndFunctorIsEEEESt5arrayIPcLm3EELi4E23TrivialOffsetCalculatorILi2EjES9_ILi1EjENS0_6memory12LoadWithCastILi2EEENSC_13StoreWithCastILi1EEEEEviT_T0_T2_T3_T4_T5_,@function
        .size           _ZN2at6native27unrolled_elementwise_kernelINS0_13BinaryFunctorIsssNS0_17BitwiseAndFunctorIsEEEESt5arrayIPcLm3EELi4E23TrivialOffsetCalculatorILi2EjES9_ILi1EjENS0_6memory12LoadWithCastILi2EEENSC_13StoreWithCastILi1EEEEEviT_T0_T2_T3_T4_T5_,(.L_x_26307 - _ZN2at6native27unrolled_elementwise_kernelINS0_13BinaryFunctorIsssNS0_17BitwiseAndFunctorIsEEEESt5arrayIPcLm3EELi4E23TrivialOffsetCalculatorILi2EjES9_ILi1EjENS0_6memory12LoadWithCastILi2EEENSC_13StoreWithCastILi1EEEEEviT_T0_T2_T3_T4_T5_)
        .other          _ZN2at6native27unrolled_elementwise_kernelINS0_13BinaryFunctorIsssNS0_17BitwiseAndFunctorIsEEEESt5arrayIPcLm3EELi4E23TrivialOffsetCalculatorILi2EjES9_ILi1EjENS0_6memory12LoadWithCastILi2EEENSC_13StoreWithCastILi1EEEEEviT_T0_T2_T3_T4_T5_,@"STO_CUDA_ENTRY STV_DEFAULT"
_ZN2at6native27unrolled_elementwise_kernelINS0_13BinaryFunctorIsssNS0_17BitwiseAndFunctorIsEEEESt5arrayIPcLm3EELi4E23TrivialOffsetCalculatorILi2EjES9_ILi1EjENS0_6memory12LoadWithCastILi2EEENSC_13StoreWithCastILi1EEEEEviT_T0_T2_T3_T4_T5_:
.text._ZN2at6native27unrolled_elementwise_kernelINS0_13BinaryFunctorIsssNS0_17BitwiseAndFunctorIsEEEESt5arrayIPcLm3EELi4E23TrivialOffsetCalculatorILi2EjES9_ILi1EjENS0_6memory12LoadWithCastILi2EEENSC_13StoreWithCastILi1EEEEEviT_T0_T2_T3_T4_T5_:
        /* <DEDUP_REMOVED lines=33> */
.L_x_19706:
[----:B------:R3:W5:Y:S01]  /*0210*/  LDG.E.U8 R27, desc[UR36][R4.64] ;  /* 0x00000024041b7981 */ /* 0x000762000c1e1100 */
[----:B------:R-:W-:Y:S05]  /*0220*/  BRA `(.L_x_19708) ;  /* 0x0000000c00507947 */ /* 0x000fea0003800000 */
.L_x_19705:
        /* <DEDUP_REMOVED lines=8> */
.L_x_19710:
[----:B------:R1:W5:Y:S01]  /*02b0*/  LDG.E.U16 R27, desc[UR36][R4.64] ;  /* 0x00000024041b7981 */ /* 0x000362000c1e1500 */
[----:B------:R-:W-:Y:S05]  /*02c0*/  BRA `(.L_x_19708) ;  /* 0x0000000c00287947 */ /* 0x000fea0003800000 */
.L_x_19709:
[----:B------:R2:W5:Y:S01]  /*02d0*/  LDG.E.U16 R27, desc[UR36][R4.64] ;  /* 0x00000024041b7981 */ /* 0x000562000c1e1500 */
[----:B------:R-:W-:Y:S05]  /*02e0*/  BRA `(.L_x_19708) ;  /* 0x0000000c00207947 */ /* 0x000fea0003800000 */
.L_x_19704:
        /* <DEDUP_REMOVED lines=9> */
.L_x_19712:
[----:B------:R-:W2:Y:S02]  /*0380*/  LDG.E.U16 R0, desc[UR36][R4.64] ;  /* 0x0000002404007981 */ /* 0x000ea4000c1e1500 */
[----:B--2---:R-:W-:-:S06]  /*0390*/  HADD2.F32 R0, -RZ, R0.H0_H0 ;  /* 0x20000000ff007230 */ /* 0x004fcc0000004100 */
[----:B------:R-:W0:Y:S02]  /*03a0*/  F2I.FTZ.TRUNC.NTZ R0, R0 ;  /* 0x0000000000007305 */ /* 0x000e24000021f100 */
[----:B0-----:R-:W-:Y:S01]  /*03b0*/  PRMT R27, R0, 0x7610, R27 ;  /* 0x00007610001b7816 */ /* 0x001fe2000000001b */
[----:B------:R-:W-:Y:S06]  /*03c0*/  BRA `(.L_x_19708) ;  /* 0x0000000800e87947 */ /* 0x000fec0003800000 */
.L_x_19711:
        /* <DEDUP_REMOVED lines=9> */
.L_x_19714:
[----:B------:R-:W2:Y:S02]  /*0460*/  LDG.E.U16 R4, desc[UR36][R4.64] ;  /* 0x0000002404047981 */ /* 0x000ea4000c1e1500 */
[----:B--2---:R-:W-:-:S06]  /*0470*/  HADD2.F32 R0, -RZ, R4.H0_H0 ;  /* 0x20000004ff007230 */ /* 0x004fcc0000004100 */
[----:B------:R-:W0:Y:S02]  /*0480*/  F2I.FTZ.TRUNC.NTZ R0, R0 ;  /* 0x0000000000007305 */ /* 0x000e24000021f100 */
[----:B0-----:R-:W-:Y:S01]  /*0490*/  PRMT R27, R0, 0x7610, R27 ;  /* 0x00007610001b7816 */ /* 0x001fe2000000001b */
[----:B------:R-:W-:Y:S06]  /*04a0*/  BRA `(.L_x_19708) ;  /* 0x0000000800b07947 */ /* 0x000fec0003800000 */
.L_x_19713:
[----:B------:R-:W2:Y:S02]  /*04b0*/  LDG.E.64 R4, desc[UR36][R4.64] ;  /* 0x0000002404047981 */ /* 0x000ea4000c1e1b00 */
[----:B--2---:R0:W1:Y:S01]  /*04c0*/  F2I.F64.TRUNC R27, R4 ;  /* 0x00000004001b7311 */ /* 0x004062000030d100 */
[----:B------:R-:W-:Y:S05]  /*04d0*/  BRA `(.L_x_19708) ;  /* 0x0000000800a47947 */ /* 0x000fea0003800000 */
.L_x_19703:
        /* <DEDUP_REMOVED lines=12> */
.L_x_19717:
[----:B------:R-:W2:Y:S02]  /*05a0*/  LDG.E.64 R4, desc[UR36][R4.64] ;  /* 0x0000002404047981 */ /* 0x000ea4000c1e1b00 */
[----:B--2---:R0:W1:Y:S01]  /*05b0*/  F2I.F64.TRUNC R27, R4 ;  /* 0x00000004001b7311 */ /* 0x004062000030d100 */
[----:B------:R-:W-:Y:S05]  /*05c0*/  BRA `(.L_x_19708) ;  /* 0x0000000800687947 */ /* 0x000fea0003800000 */
.L_x_19716:
        /* <DEDUP_REMOVED lines=27> */
.L_x_19719:
        /* <DEDUP_REMOVED lines=15> */
.L_x_19718:
[----:B------:R-:W2:Y:S02]  /*0870*/  LDG.E.U16 R0, desc[UR36][R4.64] ;  /* 0x0000002404007981 */ /* 0x000ea4000c1e1500 */
[----:B--2---:R-:W-:-:S06]  /*0880*/  IMAD.U32 R0, R0, 0x10000, RZ ;  /* 0x0001000000007824 */ /* 0x004fcc00078e00ff */
[----:B------:R-:W0:Y:S02]  /*0890*/  F2I.FTZ.TRUNC.NTZ R0, R0 ;  /* 0x0000000000007305 */ /* 0x000e24000021f100 */
[----:B0-----:R-:W-:Y:S01]  /*08a0*/  PRMT R27, R0, 0x7610, R27 ;  /* 0x00007610001b7816 */ /* 0x001fe2000000001b */
[----:B------:R-:W-:Y:S06]  /*08b0*/  BRA `(.L_x_19708) ;  /* 0x0000000400ac7947 */ /* 0x000fec0003800000 */
.L_x_19715:
        /* <DEDUP_REMOVED lines=10> */
.L_x_19722:
        /* <DEDUP_REMOVED lines=21> */
.L_x_19726:
[----:B------:R-:W-:Y:S05]  /*0ab0*/  BSYNC.RECONVERGENT B1 ;  /* 0x0000000000017941 */ /* 0x000fea0003800200 */
.L_x_19725:
[----:B------:R-:W-:Y:S01]  /*0ac0*/  IMAD.SHL.U32 R0, R0, 0x100000, RZ ;  /* 0x0010000000007824 */ /* 0x000fe200078e00ff */
[----:B------:R-:W-:-:S04]  /*0ad0*/  LEA R3, R3, 0x3b800000, 0x17 ;  /* 0x3b80000003037811 */ /* 0x000fc800078eb8ff */
[----:B------:R-:W-:-:S07]  /*0ae0*/  LOP3.LUT R0, R3, R0, R7, 0xfe, !PT ;  /* 0x0000000003007212 */ /* 0x000fce00078efe07 */
.L_x_19724:
[----:B------:R-:W-:Y:S05]  /*0af0*/  BSYNC.RECONVERGENT B0 ;  /* 0x0000000000007941 */ /* 0x000fea0003800200 */
.L_x_19723:
[----:B------:R-:W0:Y:S02]  /*0b00*/  F2I.FTZ.TRUNC.NTZ R0, R0 ;  /* 0x0000000000007305 */ /* 0x000e24000021f100 */
[----:B0-----:R-:W-:Y:S01]  /*0b10*/  PRMT R27, R0, 0x7610, R27 ;  /* 0x00007610001b7816 */ /* 0x001fe2000000001b */
[----:B------:R-:W-:Y:S06]  /*0b20*/  BRA `(.L_x_19708) ;  /* 0x0000000400107947 */ /* 0x000fec0003800000 */
.L_x_19721:
        /* <DEDUP_REMOVED lines=21> */
.L_x_19730:
[----:B------:R-:W-:Y:S05]  /*0c80*/  BSYNC.RECONVERGENT B1 ;  /* 0x0000000000017941 */ /* 0x000fea0003800200 */
.L_x_19729:
[----:B------:R-:W-:Y:S01]  /*0c90*/  IMAD.SHL.U32 R0, R0, 0x200000, RZ ;  /* 0x0020000000007824 */ /* 0x000fe200078e00ff */
[----:B------:R-:W-:-:S04]  /*0ca0*/  LEA R3, R3, 0x37800000, 0x17 ;  /* 0x3780000003037811 */ /* 0x000fc800078eb8ff */
[----:B------:R-:W-:-:S07]  /*0cb0*/  LOP3.LUT R0, R3, R0, R7, 0xfe, !PT ;  /* 0x0000000003007212 */ /* 0x000fce00078efe07 */
.L_x_19728:
[----:B------:R-:W-:Y:S05]  /*0cc0*/  BSYNC.RECONVERGENT B0 ;  /* 0x0000000000007941 */ /* 0x000fea0003800200 */
.L_x_19727:
[----:B------:R-:W0:Y:S02]  /*0cd0*/  F2I.FTZ.TRUNC.NTZ R0, R0 ;  /* 0x0000000000007305 */ /* 0x000e24000021f100 */
[----:B0-----:R-:W-:Y:S01]  /*0ce0*/  PRMT R27, R0, 0x7610, R27 ;  /* 0x00007610001b7816 */ /* 0x001fe2000000001b */
[----:B------:R-:W-:Y:S06]  /*0cf0*/  BRA `(.L_x_19708) ;  /* 0x00000000009c7947 */ /* 0x000fec0003800000 */
.L_x_19720:
[----:B------:R-:W-:-:S09]  /*0d00*/  UISETP.NE.AND UP0, UPT, UR4, 0x1c, UPT ;  /* 0x0000001c0400788c */ /* 0x000fd2000bf05270 */
[----:B------:R-:W-:Y:S05]  /*0d10*/  BRA.U !UP0, `(.L_x_19731) ;  /* 0x0000000108907547 */ /* 0x000fea000b800000 */
[----:B------:R-:W-:-:S09]  /*0d20*/  UISETP.NE.AND UP0, UPT, UR4, 0x1d, UPT ;  /* 0x0000001d0400788c */ /* 0x000fd2000bf05270 */
[----:B------:R-:W-:Y:S05]  /*0d30*/  BRA.U !UP0, `(.L_x_19732) ;  /* 0x0000000108807547 */ /* 0x000fea000b800000 */
[----:B------:R-:W-:-:S09]  /*0d40*/  UISETP.NE.AND UP0, UPT, UR4, 0x2c, UPT ;  /* 0x0000002c0400788c */ /* 0x000fd2000bf05270 */
[----:B------:R-:W-:Y:S05]  /*0d50*/  BRA.U !UP0, `(.L_x_19733) ;  /* 0x0000000108487547 */ /* 0x000fea000b800000 */
.L_x_19707:
        /* <DEDUP_REMOVED lines=16> */
.L_x_19734:
[----:B------:R-:W-:Y:S01]  /*0e60*/  PRMT R27, RZ, 0x7610, R27 ;  /* 0x00007610ff1b7816 */ /* 0x000fe2000000001b */
[----:B------:R-:W-:Y:S06]  /*0e70*/  BRA `(.L_x_19708) ;  /* 0x00000000003c7947 */ /* 0x000fec0003800000 */
.L_x_19733:
        /* <DEDUP_REMOVED lines=8> */
.L_x_19736:
[----:B------:R-:W-:Y:S05]  /*0f00*/  BSYNC.RECONVERGENT B0 ;  /* 0x0000000000007941 */ /* 0x000fea0003800200 */
.L_x_19735:
[----:B------:R-:W0:Y:S02]  /*0f10*/  F2I.FTZ.TRUNC.NTZ R0, R0 ;  /* 0x0000000000007305 */ /* 0x000e24000021f100 */
[----:B0-----:R-:W-:Y:S01]  /*0f20*/  PRMT R27, R0, 0x7610, R27 ;  /* 0x00007610001b7816 */ /* 0x001fe2000000001b */
[----:B------:R-:W-:Y:S06]  /*0f30*/  BRA `(.L_x_19708) ;  /* 0x00000000000c7947 */ /* 0x000fec0003800000 */
.L_x_19732:
[----:B------:R0:W5:Y:S01]  /*0f40*/  LDG.E.U16 R27, desc[UR36][R4.64] ;  /* 0x00000024041b7981 */ /* 0x000162000c1e1500 */
[----:B------:R-:W-:Y:S05]  /*0f50*/  BRA `(.L_x_19708) ;  /* 0x0000000000047947 */ /* 0x000fea0003800000 */
.L_x_19731:
[----:B------:R0:W5:Y:S02]  /*0f60*/  LDG.E.U16 R27, desc[UR36][R4.64] ;  /* 0x00000024041b7981 */ /* 0x000164000c1e1500 */
.L_x_19708:
        /* <DEDUP_REMOVED lines=18> */
.L_x_19740:
[----:B------:R1:W5:Y:S01]  /*1090*/  LDG.E.U8 R22, desc[UR36][R4.64] ;  /* 0x0000002404167981 */ /* 0x000362000c1e1100 */
[----:B------:R-:W-:Y:S05]  /*10a0*/  BRA `(.L_x_19742) ;  /* 0x0000000c00507947 */ /* 0x000fea0003800000 */
.L_x_19739:
        /* <DEDUP_REMOVED lines=8> */
.L_x_19744:
[----:B------:R3:W5:Y:S01]  /*1130*/  LDG.E.U16 R22, desc[UR36][R4.64] ;  /* 0x0000002404167981 */ /* 0x000762000c1e1500 */
[----:B------:R-:W-:Y:S05]  /*1140*/  BRA `(.L_x_19742) ;  /* 0x0000000c00287947 */ /* 0x000fea0003800000 */
.L_x_19743:
[----:B------:R2:W5:Y:S01]  /*1150*/  LDG.E.U16 R22, desc[UR36][R4.64] ;  /* 0x0000002404167981 */ /* 0x000562000c1e1500 */
[----:B------:R-:W-:Y:S05]  /*1160*/  BRA `(.L_x_19742) ;  /* 0x0000000c00207947 */ /* 0x000fea0003800000 */
.L_x_19738:
        /* <DEDUP_REMOVED lines=9> */
.L_x_19746:
[----:B------:R-:W2:Y:S02]  /*1200*/  LDG.E.U16 R0, desc[UR36][R4.64] ;  /* 0x0000002404007981 */ /* 0x000ea4000c1e1500 */
[----:B--2---:R-:W-:-:S06]  /*1210*/  HADD2.F32 R0, -RZ, R0.H0_H0 ;  /* 0x20000000ff007230 */ /* 0x004fcc0000004100 */
[----:B------:R-:W0:Y:S02]  /*1220*/  F2I.FTZ.TRUNC.NTZ R0, R0 ;  /* 0x0000000000007305 */ /* 0x000e24000021f100 */
[----:B0-----:R-:W-:Y:S01]  /*1230*/  PRMT R22, R0, 0x7610, R22 ;  /* 0x0000761000167816 */ /* 0x001fe20000000016 */
[----:B------:R-:W-:Y:S06]  /*1240*/  BRA `(.L_x_19742) ;  /* 0x0000000800e87947 */ /* 0x000fec0003800000 */
.L_x_19745:
        /* <DEDUP_REMOVED lines=9> */
.L_x_19748:
[----:B------:R-:W2:Y:S02]  /*12e0*/  LDG.E.U16 R4, desc[UR36][R4.64] ;  /* 0x0000002404047981 */ /* 0x000ea4000c1e1500 */
[----:B--2---:R-:W-:-:S06]  /*12f0*/  HADD2.F32 R0, -RZ, R4.H0_H0 ;  /* 0x20000004ff007230 */ /* 0x004fcc0000004100 */
[----:B------:R-:W0:Y:S02]  /*1300*/  F2I.FTZ.TRUNC.NTZ R0, R0 ;  /* 0x0000000000007305 */ /* 0x000e24000021f100 */
[----:B0-----:R-:W-:Y:S01]  /*1310*/  PRMT R22, R0, 0x7610, R22 ;  /* 0x0000761000167816 */ /* 0x001fe20000000016 */
[----:B------:R-:W-:Y:S06]  /*1320*/  BRA `(.L_x_19742) ;  /* 0x0000000800b07947 */ /* 0x000fec0003800000 */
.L_x_19747:
[----:B------:R-:W2:Y:S02]  /*1330*/  LDG.E.64 R4, desc[UR36][R4.64] ;  /* 0x0000002404047981 */ /* 0x000ea4000c1e1b00 */
[----:B--2---:R0:W1:Y:S01]  /*1340*/  F2I.F64.TRUNC R22, R4 ;  /* 0x0000000400167311 */ /* 0x004062000030d100 */
[----:B------:R-:W-:Y:S05]  /*1350*/  BRA `(.L_x_19742) ;  /* 0x0000000800a47947 */ /* 0x000fea0003800000 */
.L_x_19737:
        /* <DEDUP_REMOVED lines=12> */
.L_x_19751:
[----:B------:R-:W2:Y:S02]  /*1420*/  LDG.E.64 R4, desc[UR36][R4.64] ;  /* 0x0000002404047981 */ /* 0x000ea4000c1e1b00 */
[----:B--2---:R0:W1:Y:S01]  /*1430*/  F2I.F64.TRUNC R22, R4 ;  /* 0x0000000400167311 */ /* 0x004062000030d100 */
[----:B------:R-:W-:Y:S05]  /*1440*/  BRA `(.L_x_19742) ;  /* 0x0000000800687947 */ /* 0x000fea0003800000 */
.L_x_19750:
        /* <DEDUP_REMOVED lines=27> */
.L_x_19753:
        /* <DEDUP_REMOVED lines=15> */
.L_x_19752:
[----:B------:R-:W2:Y:S02]  /*16f0*/  LDG.E.U16 R0, desc[UR36][R4.64] ;  /* 0x0000002404007981 */ /* 0x000ea4000c1e1500 */
[----:B--2---:R-:W-:-:S06]  /*1700*/  IMAD.U32 R0, R0, 0x10000, RZ ;  /* 0x0001000000007824 */ /* 0x004fcc00078e00ff */
[----:B------:R-:W0:Y:S02]  /*1710*/  F2I.FTZ.TRUNC.NTZ R0, R0 ;  /* 0x0000000000007305 */ /* 0x000e24000021f100 */
[----:B0-----:R-:W-:Y:S01]  /*1720*/  PRMT R22, R0, 0x7610, R22 ;  /* 0x0000761000167816 */ /* 0x001fe20000000016 */
[----:B------:R-:W-:Y:S06]  /*1730*/  BRA `(.L_x_19742) ;  /* 0x0000000400ac7947 */ /* 0x000fec0003800000 */
.L_x_19749:
        /* <DEDUP_REMOVED lines=10> */
.L_x_19756:
        /* <DEDUP_REMOVED lines=21> */
.L_x_19760:
[----:B------:R-:W-:Y:S05]  /*1930*/  BSYNC.RECONVERGENT B1 ;  /* 0x0000000000017941 */ /* 0x000fea0003800200 */
.L_x_19759:
[----:B------:R-:W-:Y:S01]  /*1940*/  IMAD.SHL.U32 R0, R0, 0x100000, RZ ;  /* 0x0010000000007824 */ /* 0x000fe200078e00ff */
[----:B------:R-:W-:-:S04]  /*1950*/  LEA R3, R3, 0x3b800000, 0x17 ;  /* 0x3b80000003037811 */ /* 0x000fc800078eb8ff */
[----:B------:R-:W-:-:S07]  /*1960*/  LOP3.LUT R0, R3, R0, R7, 0xfe, !PT ;  /* 0x0000000003007212 */ /* 0x000fce00078efe07 */
.L_x_19758:
[----:B------:R-:W-:Y:S05]  /*1970*/  BSYNC.RECONVERGENT B0 ;  /* 0x0000000000007941 */ /* 0x000fea0003800200 */
.L_x_19757:
[----:B------:R-:W0:Y:S02]  /*1980*/  F2I.FTZ.TRUNC.NTZ R0, R0 ;  /* 0x0000000000007305 */ /* 0x000e24000021f100 */
[----:B0-----:R-:W-:Y:S01]  /*1990*/  PRMT R22, R0, 0x7610, R22 ;  /* 0x0000761000167816 */ /* 0x001fe20000000016 */
[----:B------:R-:W-:Y:S06]  /*19a0*/  BRA `(.L_x_19742) ;  /* 0x0000000400107947 */ /* 0x000fec0003800000 */
.L_x_19755:
        /* <DEDUP_REMOVED lines=21> */
.L_x_19764:
[----:B------:R-:W-:Y:S05]  /*1b00*/  BSYNC.RECONVERGENT B1 ;  /* 0x0000000000017941 */ /* 0x000fea0003800200 */
.L_x_19763:
[----:B------:R-:W-:Y:S01]  /*1b10*/  IMAD.SHL.U32 R0, R0, 0x200000, RZ ;  /* 0x0020000000007824 */ /* 0x000fe200078e00ff */
[----:B------:R-:W-:-:S04]  /*1b20*/  LEA R3, R3, 0x37800000, 0x17 ;  /* 0x3780000003037811 */ /* 0x000fc800078eb8ff */
[----:B------:R-:W-:-:S07]  /*1b30*/  LOP3.LUT R0, R3, R0, R7, 0xfe, !PT ;  /* 0x0000000003007212 */ /* 0x000fce00078efe07 */
.L_x_19762:
[----:B------:R-:W-:Y:S05]  /*1b40*/  BSYNC.RECONVERGENT B0 ;  /* 0x0000000000007941 */ /* 0x000fea0003800200 */
.L_x_19761:
[----:B------:R-:W0:Y:S02]  /*1b50*/  F2I.FTZ.TRUNC.NTZ R0, R0 ;  /* 0x0000000000007305 */ /* 0x000e24000021f100 */
[----:B0-----:R-:W-:Y:S01]  /*1b60*/  PRMT R22, R0, 0x7610, R22 ;  /* 0x0000761000167816 */ /* 0x001fe20000000016 */
[----:B------:R-:W-:Y:S06]  /*1b70*/  BRA `(.L_x_19742) ;  /* 0x00000000009c7947 */ /* 0x000fec0003800000 */
.L_x_19754:
[----:B------:R-:W-:-:S09]  /*1b80*/  UISETP.NE.AND UP0, UPT, UR4, 0x1c, UPT ;  /* 0x0000001c0400788c */ /* 0x000fd2000bf05270 */
[----:B------:R-:W-:Y:S05]  /*1b90*/  BRA.U !UP0, `(.L_x_19765) ;  /* 0x0000000108907547 */ /* 0x000fea000b800000 */
[----:B------:R-:W-:-:S09]  /*1ba0*/  UISETP.NE.AND UP0, UPT, UR4, 0x1d, UPT ;  /* 0x0000001d0400788c */ /* 0x000fd2000bf05270 */
[----:B------:R-:W-:Y:S05]  /*1bb0*/  BRA.U !UP0, `(.L_x_19766) ;  /* 0x0000000108807547 */ /* 0x000fea000b800000 */
[----:B------:R-:W-:-:S09]  /*1bc0*/  UISETP.NE.AND UP0, UPT, UR4, 0x2c, UPT ;  /* 0x0000002c0400788c */ /* 0x000fd2000bf05270 */
[----:B------:R-:W-:Y:S05]  /*1bd0*/  BRA.U !UP0, `(.L_x_19767) ;  /* 0x0000000108487547 */ /* 0x000fea000b800000 */
.L_x_19741:
        /* <DEDUP_REMOVED lines=16> */
.L_x_19768:
[----:B------:R-:W-:Y:S01]  /*1ce0*/  PRMT R22, RZ, 0x7610, R22 ;  /* 0x00007610ff167816 */ /* 0x000fe20000000016 */
[----:B------:R-:W-:Y:S06]  /*1cf0*/  BRA `(.L_x_19742) ;  /* 0x00000000003c7947 */ /* 0x000fec0003800000 */
.L_x_19767:
        /* <DEDUP_REMOVED lines=8> */
.L_x_19770:
[----:B------:R-:W-:Y:S05]  /*1d80*/  BSYNC.RECONVERGENT B0 ;  /* 0x0000000000007941 */ /* 0x000fea0003800200 */
.L_x_19769:
[----:B------:R-:W0:Y:S02]  /*1d90*/  F2I.FTZ.TRUNC.NTZ R0, R0 ;  /* 0x0000000000007305 */ /* 0x000e24000021f100 */
[----:B0-----:R-:W-:Y:S01]  /*1da0*/  PRMT R22, R0, 0x7610, R22 ;  /* 0x0000761000167816 */ /* 0x001fe20000000016 */
[----:B------:R-:W-:Y:S06]  /*1db0*/  BRA `(.L_x_19742) ;  /* 0x00000000000c7947 */ /* 0x000fec0003800000 */
.L_x_19766:
[----:B------:R0:W5:Y:S01]  /*1dc0*/  LDG.E.U16 R22, desc[UR36][R4.64] ;  /* 0x0000002404167981 */ /* 0x000162000c1e1500 */
[----:B------:R-:W-:Y:S05]  /*1dd0*/  BRA `(.L_x_19742) ;  /* 0x0000000000047947 */ /* 0x000fea0003800000 */
.L_x_19765:
[----:B------:R0:W5:Y:S02]  /*1de0*/  LDG.E.U16 R22, desc[UR36][R4.64] ;  /* 0x0000002404167981 */ /* 0x000164000c1e1500 */
.L_x_19742:
[----:B------:R-:W-:-:S07]  /*1df0*/  VIADD R29, R23, 0x80 ;  /* 0x00000080171d7836 */ /* 0x000fce0000000000 */
.L_x_19702:
[----:B------:R-:W-:Y:S05]  /*1e00*/  BSYNC.RECONVERGENT B6 ;  /* 0x0000000000067941 */ /* 0x000fea0003800200 */
.L_x_19701:
        /* <DEDUP_REMOVED lines=24> */
.L_x_19776:
[----:B------:R0:W5:Y:S01]  /*1f90*/  LDG.E.U8 R25, desc[UR36][R4.64] ;  /* 0x0000002404197981 */ /* 0x000162000c1e1100 */
[----:B------:R-:W-:Y:S05]  /*1fa0*/  BRA `(.L_x_19778) ;  /* 0x0000000c00507947 */ /* 0x000fea0003800000 */
.L_x_19775:
        /* <DEDUP_REMOVED lines=8> */
.L_x_19780:
[----:B------:R0:W5:Y:S01]  /*2030*/  LDG.E.U16 R25, desc[UR36][R4.64] ;  /* 0x0000002404197981 */ /* 0x000162000c1e1500 */
[----:B------:R-:W-:Y:S05]  /*2040*/  BRA `(.L_x_19778) ;  /* 0x0000000c00287947 */ /* 0x000fea0003800000 */
.L_x_19779:
[----:B------:R0:W5:Y:S01]  /*2050*/  LDG.E.U16 R25, desc[UR36][R4.64] ;  /* 0x0000002404197981 */ /* 0x000162000c1e1500 */
[----:B------:R-:W-:Y:S05]  /*2060*/  BRA `(.L_x_19778) ;  /* 0x0000000c00207947 */ /* 0x000fea0003800000 */
.L_x_19774:
        /* <DEDUP_REMOVED lines=9> */
.L_x_19782:
[----:B------:R-:W2:Y:S02]  /*2100*/  LDG.E.U16 R0, desc[UR36][R4.64] ;  /* 0x0000002404007981 */ /* 0x000ea4000c1e1500 */
[----:B--2---:R-:W-:-:S06]  /*2110*/  HADD2.F32 R0, -RZ, R0.H0_H0 ;  /* 0x20000000ff007230 */ /* 0x004fcc0000004100 */
[----:B------:R-:W0:Y:S02]  /*2120*/  F2I.FTZ.TRUNC.NTZ R0, R0 ;  /* 0x0000000000007305 */ /* 0x000e24000021f100 */
[----:B0-----:R-:W-:Y:S01]  /*2130*/  PRMT R25, R0, 0x7610, R25 ;  /* 0x0000761000197816 */ /* 0x001fe20000000019 */
[----:B------:R-:W-:Y:S06]  /*2140*/  BRA `(.L_x_19778) ;  /* 0x0000000800e87947 */ /* 0x000fec0003800000 */
.L_x_19781:
        /* <DEDUP_REMOVED lines=9> */
.L_x_19784:
[----:B------:R-:W2:Y:S02]  /*21e0*/  LDG.E.U16 R4, desc[UR36][R4.64] ;  /* 0x0000002404047981 */ /* 0x000ea4000c1e1500 */
[----:B--2---:R-:W-:-:S06]  /*21f0*/  HADD2.F32 R0, -RZ, R4.H0_H0 ;  /* 0x20000004ff007230 */ /* 0x004fcc0000004100 */
[----:B------:R-:W0:Y:S02]  /*2200*/  F2I.FTZ.TRUNC.NTZ R0, R0 ;  /* 0x0000000000007305 */ /* 0x000e24000021f100 */
[----:B0-----:R-:W-:Y:S01]  /*2210*/  PRMT R25, R0, 0x7610, R25 ;  /* 0x0000761000197816 */ /* 0x001fe20000000019 */
[----:B------:R-:W-:Y:S06]  /*2220*/  BRA `(.L_x_19778) ;  /* 0x0000000800b07947 */ /* 0x000fec0003800000 */
.L_x_19783:
[----:B------:R-:W2:Y:S02]  /*2230*/  LDG.E.64 R4, desc[UR36][R4.64] ;  /* 0x0000002404047981 */ /* 0x000ea4000c1e1b00 */
[----:B--2---:R0:W1:Y:S01]  /*2240*/  F2I.F64.TRUNC R25, R4 ;  /* 0x0000000400197311 */ /* 0x004062000030d100 */
[----:B------:R-:W-:Y:S05]  /*2250*/  BRA `(.L_x_19778) ;  /* 0x0000000800a47947 */ /* 0x000fea0003800000 */
.L_x_19773:
        /* <DEDUP_REMOVED lines=12> */
.L_x_19787:
[----:B------:R-:W2:Y:S02]  /*2320*/  LDG.E.64 R4, desc[UR36][R4.64] ;  /* 0x0000002404047981 */ /* 0x000ea4000c1e1b00 */
[----:B--2---:R0:W1:Y:S01]  /*2330*/  F2I.F64.TRUNC R25, R4 ;  /* 0x0000000400197311 */ /* 0x004062000030d100 */
[----:B------:R-:W-:Y:S05]  /*2340*/  BRA `(.L_x_19778) ;  /* 0x0000000800687947 */ /* 0x000fea0003800000 */
.L_x_19786:
        /* <DEDUP_REMOVED lines=27> */
.L_x_19789:
        /* <DEDUP_REMOVED lines=15> */
.L_x_19788:
[----:B------:R-:W2:Y:S02]  /*25f0*/  LDG.E.U16 R0, desc[UR36][R4.64] ;  /* 0x0000002404007981 */ /* 0x000ea4000c1e1500 */
[----:B--2---:R-:W-:-:S06]  /*2600*/  IMAD.U32 R0, R0, 0x10000, RZ ;  /* 0x0001000000007824 */ /* 0x004fcc00078e00ff */
[----:B------:R-:W0:Y:S02]  /*2610*/  F2I.FTZ.TRUNC.NTZ R0, R0 ;  /* 0x0000000000007305 */ /* 0x000e24000021f100 */
[----:B0-----:R-:W-:Y:S01]  /*2620*/  PRMT R25, R0, 0x7610, R25 ;  /* 0x0000761000197816 */ /* 0x001fe20000000019 */
[----:B------:R-:W-:Y:S06]  /*2630*/  BRA `(.L_x_19778) ;  /* 0x0000000400ac7947 */ /* 0x000fec0003800000 */
.L_x_19785:
        /* <DEDUP_REMOVED lines=10> */
.L_x_19792:
        /* <DEDUP_REMOVED lines=21> */
.L_x_19796:
[----:B------:R-:W-:Y:S05]  /*2830*/  BSYNC.RECONVERGENT B1 ;  /* 0x0000000000017941 */ /* 0x000fea0003800200 */
.L_x_19795:
[----:B------:R-:W-:Y:S01]  /*2840*/  IMAD.SHL.U32 R0, R0, 0x100000, RZ ;  /* 0x0010000000007824 */ /* 0x000fe200078e00ff */
[----:B------:R-:W-:-:S04]  /*2850*/  LEA R3, R3, 0x3b800000, 0x17 ;  /* 0x3b80000003037811 */ /* 0x000fc800078eb8ff */
[----:B------:R-:W-:-:S07]  /*2860*/  LOP3.LUT R0, R3, R0, R7, 0xfe, !PT ;  /* 0x0000000003007212 */ /* 0x000fce00078efe07 */
.L_x_19794:
[----:B------:R-:W-:Y:S05]  /*2870*/  BSYNC.RECONVERGENT B0 ;  /* 0x0000000000007941 */ /* 0x000fea0003800200 */
.L_x_19793:
[----:B------:R-:W0:Y:S02]  /*2880*/  F2I.FTZ.TRUNC.NTZ R0, R0 ;  /* 0x0000000000007305 */ /* 0x000e24000021f100 */
[----:B0-----:R-:W-:Y:S01]  /*2890*/  PRMT R25, R0, 0x7610, R25 ;  /* 0x0000761000197816 */ /* 0x001fe20000000019 */
[----:B------:R-:W-:Y:S06]  /*28a0*/  BRA `(.L_x_19778) ;  /* 0x0000000400107947 */ /* 0x000fec0003800000 */
.L_x_19791:
        /* <DEDUP_REMOVED lines=21> */
.L_x_19800:
[----:B------:R-:W-:Y:S05]  /*2a00*/  BSYNC.RECONVERGENT B1 ;  /* 0x0000000000017941 */ /* 0x000fea0003800200 */
.L_x_19799:
[----:B------:R-:W-:Y:S01]  /*2a10*/  IMAD.SHL.U32 R0, R0, 0x200000, RZ ;  /* 0x0020000000007824 */ /* 0x000fe200078e00ff */
[----:B------:R-:W-:-:S04]  /*2a20*/  LEA R3, R3, 0x37800000, 0x17 ;  /* 0x3780000003037811 */ /* 0x000fc800078eb8ff */
[----:B------:R-:W-:-:S07]  /*2a30*/  LOP3.LUT R0, R3, R0, R7, 0xfe, !PT ;  /* 0x0000000003007212 */ /* 0x000fce00078efe07 */
.L_x_19798:
[----:B------:R-:W-:Y:S05]  /*2a40*/  BSYNC.RECONVERGENT B0 ;  /* 0x0000000000007941 */ /* 0x000fea0003800200 */
.L_x_19797:
[----:B------:R-:W0:Y:S02]  /*2a50*/  F2I.FTZ.TRUNC.NTZ R0, R0 ;  /* 0x0000000000007305 */ /* 0x000e24000021f100 */
[----:B0-----:R-:W-:Y:S01]  /*2a60*/  PRMT R25, R0, 0x7610, R25 ;  /* 0x0000761000197816 */ /* 0x001fe20000000019 */
[----:B------:R-:W-:Y:S06]  /*2a70*/  BRA `(.L_x_19778) ;  /* 0x00000000009c7947 */ /* 0x000fec0003800000 */
.L_x_19790:
        /* <DEDUP_REMOVED lines=14> */
.L_x_19804:
[----:B------:R-:W-:Y:S05]  /*2b60*/  BSYNC.RECONVERGENT B0 ;  /* 0x0000000000007941 */ /* 0x000fea0003800200 */
.L_x_19803:
[----:B------:R-:W0:Y:S02]  /*2b70*/  F2I.FTZ.TRUNC.NTZ R0, R0 ;  /* 0x0000000000007305 */ /* 0x000e24000021f100 */
[----:B0-----:R-:W-:Y:S01]  /*2b80*/  PRMT R25, R0, 0x7610, R25 ;  /* 0x0000761000197816 */ /* 0x001fe20000000019 */
[----:B------:R-:W-:Y:S06]  /*2b90*/  BRA `(.L_x_19778) ;  /* 0x0000000000547947 */ /* 0x000fec0003800000 */
.L_x_19777:
        /* <DEDUP_REMOVED lines=16> */
.L_x_19805:
[----:B------:R-:W-:Y:S01]  /*2ca0*/  PRMT R25, RZ, 0x7610, R25 ;  /* 0x00007610ff197816 */ /* 0x000fe20000000019 */
[----:B------:R-:W-:Y:S06]  /*2cb0*/  BRA `(.L_x_19778) ;  /* 0x00000000000c7947 */ /* 0x000fec0003800000 */
.L_x_19802:
[----:B------:R2:W5:Y:S01]  /*2cc0*/  LDG.E.U16 R25, desc[UR36][R4.64] ;  /* 0x0000002404197981 */ /* 0x000562000c1e1500 */
[----:B------:R-:W-:Y:S05]  /*2cd0*/  BRA `(.L_x_19778) ;  /* 0x0000000000047947 */ /* 0x000fea0003800000 */
.L_x_19801:
[----:B------:R3:W5:Y:S02]  /*2ce0*/  LDG.E.U16 R25, desc[UR36][R4.64] ;  /* 0x0000002404197981 */ /* 0x000764000c1e1500 */
.L_x_19778:
        /* <DEDUP_REMOVED lines=18> */
.L_x_19809:
[----:B------:R0:W5:Y:S01]  /*2e10*/  LDG.E.U8 R28, desc[UR36][R4.64] ;  /* 0x00000024041c7981 */ /* 0x000162000c1e1100 */
[----:B------:R-:W-:Y:S05]  /*2e20*/  BRA `(.L_x_19811) ;  /* 0x0000000c00507947 */ /* 0x000fea0003800000 */
.L_x_19808:
        /* <DEDUP_REMOVED lines=8> */
.L_x_19813:
[----:B------:R0:W5:Y:S01]  /*2eb0*/  LDG.E.U16 R28, desc[UR36][R4.64] ;  /* 0x00000024041c7981 */ /* 0x000162000c1e1500 */
[----:B------:R-:W-:Y:S05]  /*2ec0*/  BRA `(.L_x_19811) ;  /* 0x0000000c00287947 */ /* 0x000fea0003800000 */
.L_x_19812:
[----:B------:R0:W5:Y:S01]  /*2ed0*/  LDG.E.U16 R28, desc[UR36][R4.64] ;  /* 0x00000024041c7981 */ /* 0x000162000c1e1500 */
[----:B------:R-:W-:Y:S05]  /*2ee0*/  BRA `(.L_x_19811) ;  /* 0x0000000c00207947 */ /* 0x000fea0003800000 */
.L_x_19807:
        /* <DEDUP_REMOVED lines=9> */
.L_x_19815:
[----:B------:R-:W2:Y:S02]  /*2f80*/  LDG.E.U16 R0, desc[UR36][R4.64] ;  /* 0x0000002404007981 */ /* 0x000ea4000c1e1500 */
[----:B--2---:R-:W-:-:S06]  /*2f90*/  HADD2.F32 R0, -RZ, R0.H0_H0 ;  /* 0x20000000ff007230 */ /* 0x004fcc0000004100 */
[----:B------:R-:W0:Y:S02]  /*2fa0*/  F2I.FTZ.TRUNC.NTZ R0, R0 ;  /* 0x0000000000007305 */ /* 0x000e24000021f100 */
[----:B0-----:R-:W-:Y:S01]  /*2fb0*/  PRMT R28, R0, 0x7610, R28 ;  /* 0x00007610001c7816 */ /* 0x001fe2000000001c */
[----:B------:R-:W-:Y:S06]  /*2fc0*/  BRA `(.L_x_19811) ;  /* 0x0000000800e87947 */ /* 0x000fec0003800000 */
.L_x_19814:
        /* <DEDUP_REMOVED lines=9> */
.L_x_19817:
[----:B------:R-:W2:Y:S02]  /*3060*/  LDG.E.U16 R4, desc[UR36][R4.64] ;  /* 0x0000002404047981 */ /* 0x000ea4000c1e1500 */
[----:B--2---:R-:W-:-:S06]  /*3070*/  HADD2.F32 R0, -RZ, R4.H0_H0 ;  /* 0x20000004ff007230 */ /* 0x004fcc0000004100 */
[----:B------:R-:W0:Y:S02]  /*3080*/  F2I.FTZ.TRUNC.NTZ R0, R0 ;  /* 0x0000000000007305 */ /* 0x000e24000021f100 */
[----:B0-----:R-:W-:Y:S01]  /*3090*/  PRMT R28, R0, 0x7610, R28 ;  /* 0x00007610001c7816 */ /* 0x001fe2000000001c */
[----:B------:R-:W-:Y:S06]  /*30a0*/  BRA `(.L_x_19811) ;  /* 0x0000000800b07947 */ /* 0x000fec0003800000 */
.L_x_19816:
[----:B------:R-:W2:Y:S02]  /*30b0*/  LDG.E.64 R4, desc[UR36][R4.64] ;  /* 0x0000002404047981 */ /* 0x000ea4000c1e1b00 */
[----:B--2---:R0:W2:Y:S01]  /*30c0*/  F2I.F64.TRUNC R28, R4 ;  /* 0x00000004001c7311 */ /* 0x0040a2000030d100 */
[----:B------:R-:W-:Y:S05]  /*30d0*/  BRA `(.L_x_19811) ;  /* 0x0000000800a47947 */ /* 0x000fea0003800000 */
.L_x_19806:
        /* <DEDUP_REMOVED lines=12> */
.L_x_19820:
[----:B------:R-:W2:Y:S02]  /*31a0*/  LDG.E.64 R4, desc[UR36][R4.64] ;  /* 0x0000002404047981 */ /* 0x000ea4000c1e1b00 */
[----:B--2---:R4:W0:Y:S01]  /*31b0*/  F2I.F64.TRUNC R28, R4 ;  /* 0x00000004001c7311 */ /* 0x004822000030d100 */
[----:B------:R-:W-:Y:S05]  /*31c0*/  BRA `(.L_x_19811) ;  /* 0x0000000800687947 */ /* 0x000fea0003800000 */
.L_x_19819:
        /* <DEDUP_REMOVED lines=27> */
.L_x_19822:
        /* <DEDUP_REMOVED lines=15> */
.L_x_19821:
[----:B------:R-:W2:Y:S02]  /*3470*/  LDG.E.U16 R0, desc[UR36][R4.64] ;  /* 0x0000002404007981 */ /* 0x000ea4000c1e1500 */
[----:B--2---:R-:W-:-:S06]  /*3480*/  IMAD.U32 R0, R0, 0x10000, RZ ;  /* 0x0001000000007824 */ /* 0x004fcc00078e00ff */
[----:B------:R-:W0:Y:S02]  /*3490*/  F2I.FTZ.TRUNC.NTZ R0, R0 ;  /* 0x0000000000007305 */ /* 0x000e24000021f100 */
[----:B0-----:R-:W-:Y:S01]  /*34a0*/  PRMT R28, R0, 0x7610, R28 ;  /* 0x00007610001c7816 */ /* 0x001fe2000000001c */
[----:B------:R-:W-:Y:S06]  /*34b0*/  BRA `(.L_x_19811) ;  /* 0x0000000400ac7947 */ /* 0x000fec0003800000 */
.L_x_19818:
        /* <DEDUP_REMOVED lines=10> */
.L_x_19825:
        /* <DEDUP_REMOVED lines=21> */
.L_x_19829:
[----:B------:R-:W-:Y:S05]  /*36b0*/  BSYNC.RECONVERGENT B1 ;  /* 0x0000000000017941 */ /* 0x000fea0003800200 */
.L_x_19828:
[----:B------:R-:W-:Y:S01]  /*36c0*/  IMAD.SHL.U32 R0, R0, 0x100000, RZ ;  /* 0x0010000000007824 */ /* 0x000fe200078e00ff */
[----:B------:R-:W-:-:S04]  /*36d0*/  LEA R3, R3, 0x3b800000, 0x17 ;  /* 0x3b80000003037811 */ /* 0x000fc800078eb8ff */
[----:B------:R-:W-:-:S07]  /*36e0*/  LOP3.LUT R0, R3, R0, R7, 0xfe, !PT ;  /* 0x0000000003007212 */ /* 0x000fce00078efe07 */
.L_x_19827:
[----:B------:R-:W-:Y:S05]  /*36f0*/  BSYNC.RECONVERGENT B0 ;  /* 0x0000000000007941 */ /* 0x000fea0003800200 */
.L_x_19826:
[----:B------:R-:W0:Y:S02]  /*3700*/  F2I.FTZ.TRUNC.NTZ R0, R0 ;  /* 0x0000000000007305 */ /* 0x000e24000021f100 */
[----:B0-----:R-:W-:Y:S01]  /*3710*/  PRMT R28, R0, 0x7610, R28 ;  /* 0x00007610001c7816 */ /* 0x001fe2000000001c */
[----:B------:R-:W-:Y:S06]  /*3720*/  BRA `(.L_x_19811) ;  /* 0x0000000400107947 */ /* 0x000fec0003800000 */
.L_x_19824:
        /* <DEDUP_REMOVED lines=21> */
.L_x_19833:
[----:B------:R-:W-:Y:S05]  /*3880*/  BSYNC.RECONVERGENT B1 ;  /* 0x0000000000017941 */ /* 0x000fea0003800200 */
.L_x_19832:
[----:B------:R-:W-:Y:S01]  /*3890*/  IMAD.SHL.U32 R0, R0, 0x200000, RZ ;  /* 0x0020000000007824 */ /* 0x000fe200078e00ff */
[----:B------:R-:W-:-:S04]  /*38a0*/  LEA R3, R3, 0x37800000, 0x17 ;  /* 0x3780000003037811 */ /* 0x000fc800078eb8ff */
[----:B------:R-:W-:-:S07]  /*38b0*/  LOP3.LUT R0, R3, R0, R7, 0xfe, !PT ;  /* 0x0000000003007212 */ /* 0x000fce00078efe07 */
.L_x_19831:
[----:B------:R-:W-:Y:S05]  /*38c0*/  BSYNC.RECONVERGENT B0 ;  /* 0x0000000000007941 */ /* 0x000fea0003800200 */
.L_x_19830:
[----:B------:R-:W0:Y:S02]  /*38d0*/  F2I.FTZ.TRUNC.NTZ R0, R0 ;  /* 0x0000000000007305 */ /* 0x000e24000021f100 */
[----:B0-----:R-:W-:Y:S01]  /*38e0*/  PRMT R28, R0, 0x7610, R28 ;  /* 0x00007610001c7816 */ /* 0x001fe2000000001c */
[----:B------:R-:W-:Y:S06]  /*38f0*/  BRA `(.L_x_19811) ;  /* 0x00000000009c7947 */ /* 0x000fec0003800000 */
.L_x_19823:
        /* <DEDUP_REMOVED lines=14> */
.L_x_19837:
[----:B------:R-:W-:Y:S05]  /*39e0*/  BSYNC.RECONVERGENT B0 ;  /* 0x0000000000007941 */ /* 0x000fea0003800200 */
.L_x_19836:
[----:B------:R-:W0:Y:S02]  /*39f0*/  F2I.FTZ.TRUNC.NTZ R0, R0 ;  /* 0x0000000000007305 */ /* 0x000e24000021f100 */
[----:B0-----:R-:W-:Y:S01]  /*3a00*/  PRMT R28, R0, 0x7610, R28 ;  /* 0x00007610001c7816 */ /* 0x001fe2000000001c */
[----:B------:R-:W-:Y:S06]  /*3a10*/  BRA `(.L_x_19811) ;  /* 0x0000000000547947 */ /* 0x000fec0003800000 */
.L_x_19810:
        /* <DEDUP_REMOVED lines=16> */
.L_x_19838:
[----:B------:R-:W-:Y:S01]  /*3b20*/  PRMT R28, RZ, 0x7610, R28 ;  /* 0x00007610ff1c7816 */ /* 0x000fe2000000001c */
[----:B------:R-:W-:Y:S06]  /*3b30*/  BRA `(.L_x_19811) ;  /* 0x00000000000c7947 */ /* 0x000fec0003800000 */
.L_x_19835:
[----:B------:R2:W5:Y:S01]  /*3b40*/  LDG.E.U16 R28, desc[UR36][R4.64] ;  /* 0x00000024041c7981 */ /* 0x000562000c1e1500 */
[----:B------:R-:W-:Y:S05]  /*3b50*/  BRA `(.L_x_19811) ;  /* 0x0000000000047947 */ /* 0x000fea0003800000 */
.L_x_19834:
[----:B------:R3:W5:Y:S02]  /*3b60*/  LDG.E.U16 R28, desc[UR36][R4.64] ;  /* 0x00000024041c7981 */ /* 0x000764000c1e1500 */
.L_x_19811:
[----:B------:R-:W-:-:S07]  /*3b70*/  VIADD R29, R29, 0x80 ;  /* 0x000000801d1d7836 */ /* 0x000fce0000000000 */
.L_x_19772:
[----:B------:R-:W-:Y:S05]  /*3b80*/  BSYNC.RECONVERGENT B6 ;  /* 0x0000000000067941 */ /* 0x000fea0003800200 */
.L_x_19771:
        /* <DEDUP_REMOVED lines=24> */
.L_x_19844:
[----:B------:R0:W5:Y:S01]  /*3d10*/  LDG.E.U8 R19, desc[UR36][R4.64] ;  /* 0x0000002404137981 */ /* 0x000162000c1e1100 */
[----:B------:R-:W-:Y:S05]  /*3d20*/  BRA `(.L_x_19846) ;  /* 0x0000000c00507947 */ /* 0x000fea0003800000 */
.L_x_19843:
        /* <DEDUP_REMOVED lines=8> */
.L_x_19848:
[----:B------:R0:W5:Y:S01]  /*3db0*/  LDG.E.U16 R19, desc[UR36][R4.64] ;  /* 0x0000002404137981 */ /* 0x000162000c1e1500 */
[----:B------:R-:W-:Y:S05]  /*3dc0*/  BRA `(.L_x_19846) ;  /* 0x0000000c00287947 */ /* 0x000fea0003800000 */
.L_x_19847:
[----:B------:R0:W5:Y:S01]  /*3dd0*/  LDG.E.U16 R19, desc[UR36][R4.64] ;  /* 0x0000002404137981 */ /* 0x000162000c1e1500 */
[----:B------:R-:W-:Y:S05]  /*3de0*/  BRA `(.L_x_19846) ;  /* 0x0000000c00207947 */ /* 0x000fea0003800000 */
.L_x_19842:
        /* <DEDUP_REMOVED lines=9> */
.L_x_19850:
[----:B------:R-:W2:Y:S02]  /*3e80*/  LDG.E.U16 R0, desc[UR36][R4.64] ;  /* 0x0000002404007981 */ /* 0x000ea4000c1e1500 */
[----:B--2---:R-:W-:-:S06]  /*3e90*/  HADD2.F32 R0, -RZ, R0.H0_H0 ;  /* 0x20000000ff007230 */ /* 0x004fcc0000004100 */
[----:B------:R-:W0:Y:S02]  /*3ea0*/  F2I.FTZ.TRUNC.NTZ R0, R0 ;  /* 0x0000000000007305 */ /* 0x000e24000021f100 */
[----:B0-----:R-:W-:Y:S01]  /*3eb0*/  PRMT R19, R0, 0x7610, R19 ;  /* 0x0000761000137816 */ /* 0x001fe20000000013 */
[----:B------:R-:W-:Y:S06]  /*3ec0*/  BRA `(.L_x_19846) ;  /* 0x0000000800e87947 */ /* 0x000fec0003800000 */
.L_x_19849:
        /* <DEDUP_REMOVED lines=9> */
.L_x_19852:
[----:B------:R-:W2:Y:S02]  /*3f60*/  LDG.E.U16 R4, desc[UR36][R4.64] ;  /* 0x0000002404047981 */ /* 0x000ea4000c1e1500 */
[----:B--2---:R-:W-:-:S06]  /*3f70*/  HADD2.F32 R0, -RZ, R4.H0_H0 ;  /* 0x20000004ff007230 */ /* 0x004fcc0000004100 */
[----:B------:R-:W0:Y:S02]  /*3f80*/  F2I.FTZ.TRUNC.NTZ R0, R0 ;  /* 0x0000000000007305 */ /* 0x000e24000021f100 */
[----:B0-----:R-:W-:Y:S01]  /*3f90*/  PRMT R19, R0, 0x7610, R19 ;  /* 0x0000761000137816 */ /* 0x001fe20000000013 */
[----:B------:R-:W-:Y:S06]  /*3fa0*/  BRA `(.L_x_19846) ;  /* 0x0000000800b07947 */ /* 0x000fec0003800000 */
.L_x_19851:
[----:B------:R-:W2:Y:S02]  /*3fb0*/  LDG.E.64 R4, desc[UR36][R4.64] ;  /* 0x0000002404047981 */ /* 0x000ea4000c1e1b00 */
[----:B--2---:R0:W1:Y:S01]  /*3fc0*/  F2I.F64.TRUNC R19, R4 ;  /* 0x0000000400137311 */ /* 0x004062000030d100 */
[----:B------:R-:W-:Y:S05]  /*3fd0*/  BRA `(.L_x_19846) ;  /* 0x0000000800a47947 */ /* 0x000fea0003800000 */
.L_x_19841:
        /* <DEDUP_REMOVED lines=12> */
.L_x_19855:
[----:B------:R-:W2:Y:S02]  /*40a0*/  LDG.E.64 R4, desc[UR36][R4.64] ;  /* 0x0000002404047981 */ /* 0x000ea4000c1e1b00 */
[----:B--2---:R0:W1:Y:S01]  /*40b0*/  F2I.F64.TRUNC R19, R4 ;  /* 0x0000000400137311 */ /* 0x004062000030d100 */
[----:B------:R-:W-:Y:S05]  /*40c0*/  BRA `(.L_x_19846) ;  /* 0x0000000800687947 */ /* 0x000fea0003800000 */
.L_x_19854:
        /* <DEDUP_REMOVED lines=27> */
.L_x_19857:
        /* <DEDUP_REMOVED lines=15> */
.L_x_19856:
[----:B------:R-:W2:Y:S02]  /*4370*/  LDG.E.U16 R0, desc[UR36][R4.64] ;  /* 0x0000002404007981 */ /* 0x000ea4000c1e1500 */
[----:B--2---:R-:W-:-:S06]  /*4380*/  IMAD.U32 R0, R0, 0x10000, RZ ;  /* 0x0001000000007824 */ /* 0x004fcc00078e00ff */
[----:B------:R-:W0:Y:S02]  /*4390*/  F2I.FTZ.TRUNC.NTZ R0, R0 ;  /* 0x0000000000007305 */ /* 0x000e24000021f100 */
[----:B0-----:R-:W-:Y:S01]  /*43a0*/  PRMT R19, R0, 0x7610, R19 ;  /* 0x0000761000137816 */ /* 0x001fe20000000013 */
[----:B------:R-:W-:Y:S06]  /*43b0*/  BRA `(.L_x_19846) ;  /* 0x0000000400ac7947 */ /* 0x000fec0003800000 */
.L_x_19853:
        /* <DEDUP_REMOVED lines=10> */
.L_x_19860:
        /* <DEDUP_REMOVED lines=21> */
.L_x_19864:
[----:B------:R-:W-:Y:S05]  /*45b0*/  BSYNC.RECONVERGENT B1 ;  /* 0x0000000000017941 */ /* 0x000fea0003800200 */
.L_x_19863:
[----:B------:R-:W-:Y:S01]  /*45c0*/  IMAD.SHL.U32 R0, R0, 0x100000, RZ ;  /* 0x0010000000007824 */ /* 0x000fe200078e00ff */
[----:B------:R-:W-:-:S04]  /*45d0*/  LEA R3, R3, 0x3b800000, 0x17 ;  /* 0x3b80000003037811 */ /* 0x000fc800078eb8ff */
[----:B------:R-:W-:-:S07]  /*45e0*/  LOP3.LUT R0, R3, R0, R7, 0xfe, !PT ;  /* 0x0000000003007212 */ /* 0x000fce00078efe07 */
.L_x_19862:
[----:B------:R-:W-:Y:S05]  /*45f0*/  BSYNC.RECONVERGENT B0 ;  /* 0x0000000000007941 */ /* 0x000fea0003800200 */
.L_x_19861:
[----:B------:R-:W0:Y:S02]  /*4600*/  F2I.FTZ.TRUNC.NTZ R0, R0 ;  /* 0x0000000000007305 */ /* 0x000e24000021f100 */
[----:B0-----:R-:W-:Y:S01]  /*4610*/  PRMT R19, R0, 0x7610, R19 ;  /* 0x0000761000137816 */ /* 0x001fe20000000013 */
[----:B------:R-:W-:Y:S06]  /*4620*/  BRA `(.L_x_19846) ;  /* 0x0000000400107947 */ /* 0x000fec0003800000 */
.L_x_19859:
        /* <DEDUP_REMOVED lines=21> */
.L_x_19868:
[----:B------:R-:W-:Y:S05]  /*4780*/  BSYNC.RECONVERGENT B1 ;  /* 0x0000000000017941 */ /* 0x000fea0003800200 */
.L_x_19867:
[----:B------:R-:W-:Y:S01]  /*4790*/  IMAD.SHL.U32 R0, R0, 0x200000, RZ ;  /* 0x0020000000007824 */ /* 0x000fe200078e00ff */
[----:B------:R-:W-:-:S04]  /*47a0*/  LEA R3, R3, 0x37800000, 0x17 ;  /* 0x3780000003037811 */ /* 0x000fc800078eb8ff */
[----:B------:R-:W-:-:S07]  /*47b0*/  LOP3.LUT R0, R3, R0, R7, 0xfe, !PT ;  /* 0x0000000003007212 */ /* 0x000fce00078efe07 */
.L_x_19866:
[----:B------:R-:W-:Y:S05]  /*47c0*/  BSYNC.RECONVERGENT B0 ;  /* 0x0000000000007941 */ /* 0x000fea0003800200 */
.L_x_19865:
[----:B------:R-:W0:Y:S02]  /*47d0*/  F2I.FTZ.TRUNC.NTZ R0, R0 ;  /* 0x0000000000007305 */ /* 0x000e24000021f100 */
[----:B0-----:R-:W-:Y:S01]  /*47e0*/  PRMT R19, R0, 0x7610, R19 ;  /* 0x0000761000137816 */ /* 0x001fe20000000013 */
[----:B------:R-:W-:Y:S06]  /*47f0*/  BRA `(.L_x_19846) ;  /* 0x00000000009c7947 */ /* 0x000fec0003800000 */
.L_x_19858:
        /* <DEDUP_REMOVED lines=14> */
.L_x_19872:
[----:B------:R-:W-:Y:S05]  /*48e0*/  BSYNC.RECONVERGENT B0 ;  /* 0x0000000000007941 */ /* 0x000fea0003800200 */
.L_x_19871:
[----:B------:R-:W0:Y:S02]  /*48f0*/  F2I.FTZ.TRUNC.NTZ R0, R0 ;  /* 0x0000000000007305 */ /* 0x000e24000021f100 */
[----:B0-----:R-:W-:Y:S01]  /*4900*/  PRMT R19, R0, 0x7610, R19 ;  /* 0x0000761000137816 */ /* 0x001fe20000000013 */
[----:B------:R-:W-:Y:S06]  /*4910*/  BRA `(.L_x_19846) ;  /* 0x0000000000547947 */ /* 0x000fec0003800000 */
.L_x_19845:
        /* <DEDUP_REMOVED lines=16> */
.L_x_19873:
[----:B------:R-:W-:Y:S01]  /*4a20*/  PRMT R19, RZ, 0x7610, R19 ;  /* 0x00007610ff137816 */ /* 0x000fe20000000013 */
[----:B------:R-:W-:Y:S06]  /*4a30*/  BRA `(.L_x_19846) ;  /* 0x00000000000c7947 */ /* 0x000fec0003800000 */
.L_x_19870:
[----:B------:R3:W5:Y:S01]  /*4a40*/  LDG.E.U16 R19, desc[UR36][R4.64] ;  /* 0x0000002404137981 */ /* 0x000762000c1e1500 */
[----:B------:R-:W-:Y:S05]  /*4a50*/  BRA `(.L_x_19846) ;  /* 0x0000000000047947 */ /* 0x000fea0003800000 */
.L_x_19869:
[----:B------:R4:W5:Y:S02]  /*4a60*/  LDG.E.U16 R19, desc[UR36][R4.64] ;  /* 0x0000002404137981 */ /* 0x000964000c1e1500 */
.L_x_19846:
        /* <DEDUP_REMOVED lines=18> */
.L_x_19877:
[----:B------:R0:W5:Y:S01]  /*4b90*/  LDG.E.U8 R26, desc[UR36][R4.64] ;  /* 0x00000024041a7981 */ /* 0x000162000c1e1100 */
[----:B------:R-:W-:Y:S05]  /*4ba0*/  BRA `(.L_x_19879) ;  /* 0x0000000c00507947 */ /* 0x000fea0003800000 */
.L_x_19876:
        /* <DEDUP_REMOVED lines=8> */
.L_x_19881:
[----:B------:R0:W5:Y:S01]  /*4c30*/  LDG.E.U16 R26, desc[UR36][R4.64] ;  /* 0x00000024041a7981 */ /* 0x000162000c1e1500 */
[----:B------:R-:W-:Y:S05]  /*4c40*/  BRA `(.L_x_19879) ;  /* 0x0000000c00287947 */ /* 0x000fea0003800000 */
.L_x_19880:
[----:B------:R0:W5:Y:S01]  /*4c50*/  LDG.E.U16 R26, desc[UR36][R4.64] ;  /* 0x00000024041a7981 */ /* 0x000162000c1e1500 */
[----:B------:R-:W-:Y:S05]  /*4c60*/  BRA `(.L_x_19879) ;  /* 0x0000000c00207947 */ /* 0x000fea0003800000 */
.L_x_19875:
        /* <DEDUP_REMOVED lines=9> */
.L_x_19883:
[----:B------:R-:W2:Y:S02]  /*4d00*/  LDG.E.U16 R0, desc[UR36][R4.64] ;  /* 0x0000002404007981 */ /* 0x000ea4000c1e1500 */
[----:B--2---:R-:W-:-:S06]  /*4d10*/  HADD2.F32 R0, -RZ, R0.H0_H0 ;  /* 0x20000000ff007230 */ /* 0x004fcc0000004100 */
[----:B------:R-:W0:Y:S02]  /*4d20*/  F2I.FTZ.TRUNC.NTZ R0, R0 ;  /* 0x0000000000007305 */ /* 0x000e24000021f100 */
[----:B0-----:R-:W-:Y:S01]  /*4d30*/  PRMT R26, R0, 0x7610, R26 ;  /* 0x00007610001a7816 */ /* 0x001fe2000000001a */
[----:B------:R-:W-:Y:S06]  /*4d40*/  BRA `(.L_x_19879) ;  /* 0x0000000800e87947 */ /* 0x000fec0003800000 */
.L_x_19882:
        /* <DEDUP_REMOVED lines=9> */
.L_x_19885:
[----:B------:R-:W2:Y:S02]  /*4de0*/  LDG.E.U16 R4, desc[UR36][R4.64] ;  /* 0x0000002404047981 */ /* 0x000ea4000c1e1500 */
[----:B--2---:R-:W-:-:S06]  /*4df0*/  HADD2.F32 R0, -RZ, R4.H0_H0 ;  /* 0x20000004ff007230 */ /* 0x004fcc0000004100 */
[----:B------:R-:W0:Y:S02]  /*4e00*/  F2I.FTZ.TRUNC.NTZ R0, R0 ;  /* 0x0000000000007305 */ /* 0x000e24000021f100 */
[----:B0-----:R-:W-:Y:S01]  /*4e10*/  PRMT R26, R0, 0x7610, R26 ;  /* 0x00007610001a7816 */ /* 0x001fe2000000001a */
[----:B------:R-:W-:Y:S06]  /*4e20*/  BRA `(.L_x_19879) ;  /* 0x0000000800b07947 */ /* 0x000fec0003800000 */
.L_x_19884:
[----:B------:R-:W2:Y:S02]  /*4e30*/  LDG.E.64 R4, desc[UR36][R4.64] ;  /* 0x0000002404047981 */ /* 0x000ea4000c1e1b00 */
[----:B--2---:R0:W2:Y:S01]  /*4e40*/  F2I.F64.TRUNC R26, R4 ;  /* 0x00000004001a7311 */ /* 0x0040a2000030d100 */
[----:B------:R-:W-:Y:S05]  /*4e50*/  BRA `(.L_x_19879) ;  /* 0x0000000800a47947 */ /* 0x000fea0003800000 */
.L_x_19874:
        /* <DEDUP_REMOVED lines=12> */
.L_x_19888:
[----:B------:R-:W2:Y:S02]  /*4f20*/  LDG.E.64 R4, desc[UR36][R4.64] ;  /* 0x0000002404047981 */ /* 0x000ea4000c1e1b00 */
[----:B--2---:R4:W0:Y:S01]  /*4f30*/  F2I.F64.TRUNC R26, R4 ;  /* 0x00000004001a7311 */ /* 0x004822000030d100 */
[----:B------:R-:W-:Y:S05]  /*4f40*/  BRA `(.L_x_19879) ;  /* 0x0000000800687947 */ /* 0x000fea0003800000 */
.L_x_19887:
        /* <DEDUP_REMOVED lines=27> */
.L_x_19890:
        /* <DEDUP_REMOVED lines=15> */
.L_x_19889:
[----:B------:R-:W2:Y:S02]  /*51f0*/  LDG.E.U16 R0, desc[UR36][R4.64] ;  /* 0x0000002404007981 */ /* 0x000ea4000c1e1500 */
[----:B--2---:R-:W-:-:S06]  /*5200*/  IMAD.U32 R0, R0, 0x10000, RZ ;  /* 0x0001000000007824 */ /* 0x004fcc00078e00ff */
[----:B------:R-:W0:Y:S02]  /*5210*/  F2I.FTZ.TRUNC.NTZ R0, R0 ;  /* 0x0000000000007305 */ /* 0x000e24000021f100 */
[----:B0-----:R-:W-:Y:S01]  /*5220*/  PRMT R26, R0, 0x7610, R26 ;  /* 0x00007610001a7816 */ /* 0x001fe2000000001a */
[----:B------:R-:W-:Y:S06]  /*5230*/  BRA `(.L_x_19879) ;  /* 0x0000000400ac7947 */ /* 0x000fec0003800000 */
.L_x_19886:
        /* <DEDUP_REMOVED lines=10> */
.L_x_19893:
        /* <DEDUP_REMOVED lines=21> */
.L_x_19897:
[----:B------:R-:W-:Y:S05]  /*5430*/  BSYNC.RECONVERGENT B1 ;  /* 0x0000000000017941 */ /* 0x000fea0003800200 */
.L_x_19896:
[----:B------:R-:W-:Y:S01]  /*5440*/  IMAD.SHL.U32 R0, R0, 0x100000, RZ ;  /* 0x0010000000007824 */ /* 0x000fe200078e00ff */
[----:B------:R-:W-:-:S04]  /*5450*/  LEA R3, R3, 0x3b800000, 0x17 ;  /* 0x3b80000003037811 */ /* 0x000fc800078eb8ff */
[----:B------:R-:W-:-:S07]  /*5460*/  LOP3.LUT R0, R3, R0, R7, 0xfe, !PT ;  /* 0x0000000003007212 */ /* 0x000fce00078efe07 */
.L_x_19895:
[----:B------:R-:W-:Y:S05]  /*5470*/  BSYNC.RECONVERGENT B0 ;  /* 0x0000000000007941 */ /* 0x000fea0003800200 */
.L_x_19894:
[----:B------:R-:W0:Y:S02]  /*5480*/  F2I.FTZ.TRUNC.NTZ R0, R0 ;  /* 0x0000000000007305 */ /* 0x000e24000021f100 */
[----:B0-----:R-:W-:Y:S01]  /*5490*/  PRMT R26, R0, 0x7610, R26 ;  /* 0x00007610001a7816 */ /* 0x001fe2000000001a */
[----:B------:R-:W-:Y:S06]  /*54a0*/  BRA `(.L_x_19879) ;  /* 0x0000000400107947 */ /* 0x000fec0003800000 */
.L_x_19892:
        /* <DEDUP_REMOVED lines=21> */
.L_x_19901:
[----:B------:R-:W-:Y:S05]  /*5600*/  BSYNC.RECONVERGENT B1 ;  /* 0x0000000000017941 */ /* 0x000fea0003800200 */
.L_x_19900:
[----:B------:R-:W-:Y:S01]  /*5610*/  IMAD.SHL.U32 R0, R0, 0x200000, RZ ;  /* 0x0020000000007824 */ /* 0x000fe200078e00ff */
[----:B------:R-:W-:-:S04]  /*5620*/  LEA R3, R3, 0x37800000, 0x17 ;  /* 0x3780000003037811 */ /* 0x000fc800078eb8ff */
[----:B------:R-:W-:-:S07]  /*5630*/  LOP3.LUT R0, R3, R0, R7, 0xfe, !PT ;  /* 0x0000000003007212 */ /* 0x000fce00078efe07 */
.L_x_19899:
[----:B------:R-:W-:Y:S05]  /*5640*/  BSYNC.RECONVERGENT B0 ;  /* 0x0000000000007941 */ /* 0x000fea0003800200 */
.L_x_19898:
[----:B------:R-:W0:Y:S02]  /*5650*/  F2I.FTZ.TRUNC.NTZ R0, R0 ;  /* 0x0000000000007305 */ /* 0x000e24000021f100 */
[----:B0-----:R-:W-:Y:S01]  /*5660*/  PRMT R26, R0, 0x7610, R26 ;  /* 0x00007610001a7816 */ /* 0x001fe2000000001a */
[----:B------:R-:W-:Y:S06]  /*5670*/  BRA `(.L_x_19879) ;  /* 0x00000000009c7947 */ /* 0x000fec0003800000 */
.L_x_19891:
        /* <DEDUP_REMOVED lines=14> */
.L_x_19905:
[----:B------:R-:W-:Y:S05]  /*5760*/  BSYNC.RECONVERGENT B0 ;  /* 0x0000000000007941 */ /* 0x000fea0003800200 */
.L_x_19904:
[----:B------:R-:W0:Y:S02]  /*5770*/  F2I.FTZ.TRUNC.NTZ R0, R0 ;  /* 0x0000000000007305 */ /* 0x000e24000021f100 */
[----:B0-----:R-:W-:Y:S01]  /*5780*/  PRMT R26, R0, 0x7610, R26 ;  /* 0x00007610001a7816 */ /* 0x001fe2000000001a */
[----:B------:R-:W-:Y:S06]  /*5790*/  BRA `(.L_x_19879) ;  /* 0x0000000000547947 */ /* 0x000fec0003800000 */
.L_x_19878:
        /* <DEDUP_REMOVED lines=16> */
.L_x_19906:
[----:B------:R-:W-:Y:S01]  /*58a0*/  PRMT R26, RZ, 0x7610, R26 ;  /* 0x00007610ff1a7816 */ /* 0x000fe2000000001a */
[----:B------:R-:W-:Y:S06]  /*58b0*/  BRA `(.L_x_19879) ;  /* 0x00000000000c7947 */ /* 0x000fec0003800000 */
.L_x_19903:
[----:B------:R2:W5:Y:S01]  /*58c0*/  LDG.E.U16 R26, desc[UR36][R4.64] ;  /* 0x00000024041a7981 */ /* 0x000562000c1e1500 */
[----:B------:R-:W-:Y:S05]  /*58d0*/  BRA `(.L_x_19879) ;  /* 0x0000000000047947 */ /* 0x000fea0003800000 */
.L_x_19902:
[----:B------:R3:W5:Y:S02]  /*58e0*/  LDG.E.U16 R26, desc[UR36][R4.64] ;  /* 0x00000024041a7981 */ /* 0x000764000c1e1500 */
.L_x_19879:
[----:B------:R-:W-:-:S07]  /*58f0*/  VIADD R29, R29, 0x80 ;  /* 0x000000801d1d7836 */ /* 0x000fce0000000000 */
.L_x_19840:
[----:B------:R-:W-:Y:S05]  /*5900*/  BSYNC.RECONVERGENT B6 ;  /* 0x0000000000067941 */ /* 0x000fea0003800200 */
.L_x_19839:
        /* <DEDUP_REMOVED lines=24> */
.L_x_19912:
[----:B------:R0:W5:Y:S01]  /*5a90*/  LDG.E.U8 R24, desc[UR36][R4.64] ;  /* 0x0000002404187981 */ /* 0x000162000c1e1100 */
[----:B------:R-:W-:Y:S05]  /*5aa0*/  BRA `(.L_x_19914) ;  /* 0x0000000c00507947 */ /* 0x000fea0003800000 */
.L_x_19911:
        /* <DEDUP_REMOVED lines=8> */
.L_x_19916:
[----:B------:R3:W5:Y:S01]  /*5b30*/  LDG.E.U16 R24, desc[UR36][R4.64] ;  /* 0x0000002404187981 */ /* 0x000762000c1e1500 */
[----:B------:R-:W-:Y:S05]  /*5b40*/  BRA `(.L_x_19914) ;  /* 0x0000000c00287947 */ /* 0x000fea0003800000 */
.L_x_19915:
[----:B------:R2:W5:Y:S01]  /*5b50*/  LDG.E.U16 R24, desc[UR36][R4.64] ;  /* 0x0000002404187981 */ /* 0x000562000c1e1500 */
[----:B------:R-:W-:Y:S05]  /*5b60*/  BRA `(.L_x_19914) ;  /* 0x0000000c00207947 */ /* 0x000fea0003800000 */
.L_x_19910:
        /* <DEDUP_REMOVED lines=9> */
.L_x_19918:
[----:B------:R-:W2:Y:S02]  /*5c00*/  LDG.E.U16 R0, desc[UR36][R4.64] ;  /* 0x0000002404007981 */ /* 0x000ea4000c1e1500 */
[----:B--2---:R-:W-:-:S06]  /*5c10*/  HADD2.F32 R0, -RZ, R0.H0_H0 ;  /* 0x20000000ff007230 */ /* 0x004fcc0000004100 */
[----:B------:R-:W0:Y:S02]  /*5c20*/  F2I.FTZ.TRUNC.NTZ R0, R0 ;  /* 0x0000000000007305 */ /* 0x000e24000021f100 */
[----:B0-----:R-:W-:Y:S01]  /*5c30*/  PRMT R24, R0, 0x7610, R24 ;  /* 0x0000761000187816 */ /* 0x001fe20000000018 */
[----:B------:R-:W-:Y:S06]  /*5c40*/  BRA `(.L_x_19914) ;  /* 0x0000000800e87947 */ /* 0x000fec0003800000 */
.L_x_19917:
        /* <DEDUP_REMOVED lines=9> */
.L_x_19920:
[----:B------:R-:W2:Y:S02]  /*5ce0*/  LDG.E.U16 R4, desc[UR36][R4.64] ;  /* 0x0000002404047981 */ /* 0x000ea4000c1e1500 */
[----:B--2---:R-:W-:-:S06]  /*5cf0*/  HADD2.F32 R0, -RZ, R4.H0_H0 ;  /* 0x20000004ff007230 */ /* 0x004fcc0000004100 */
[----:B------:R-:W0:Y:S02]  /*5d00*/  F2I.FTZ.TRUNC.NTZ R0, R0 ;  /* 0x0000000000007305 */ /* 0x000e24000021f100 */
[----:B0-----:R-:W-:Y:S01]  /*5d10*/  PRMT R24, R0, 0x7610, R24 ;  /* 0x0000761000187816 */ /* 0x001fe20000000018 */
[----:B------:R-:W-:Y:S06]  /*5d20*/  BRA `(.L_x_19914) ;  /* 0x0000000800b07947 */ /* 0x000fec0003800000 */
.L_x_19919:
[----:B------:R-:W2:Y:S02]  /*5d30*/  LDG.E.64 R4, desc[UR36][R4.64] ;  /* 0x0000002404047981 */ /* 0x000ea4000c1e1b00 */
[----:B--2---:R0:W1:Y:S01]  /*5d40*/  F2I.F64.TRUNC R24, R4 ;  /* 0x0000000400187311 */ /* 0x004062000030d100 */
[----:B------:R-:W-:Y:S05]  /*5d50*/  BRA `(.L_x_19914) ;  /* 0x0000000800a47947 */ /* 0x000fea0003800000 */
.L_x_19909:
        /* <DEDUP_REMOVED lines=12> */
.L_x_19923:
[----:B------:R-:W2:Y:S02]  /*5e20*/  LDG.E.64 R4, desc[UR36][R4.64] ;  /* 0x0000002404047981 */ /* 0x000ea4000c1e1b00 */
[----:B--2---:R0:W1:Y:S01]  /*5e30*/  F2I.F64.TRUNC R24, R4 ;  /* 0x0000000400187311 */ /* 0x004062000030d100 */
[----:B------:R-:W-:Y:S05]  /*5e40*/  BRA `(.L_x_19914) ;  /* 0x0000000800687947 */ /* 0x000fea0003800000 */
.L_x_19922:
        /* <DEDUP_REMOVED lines=27> */
.L_x_19925:
        /* <DEDUP_REMOVED lines=15> */
.L_x_19924:
[----:B------:R-:W2:Y:S02]  /*60f0*/  LDG.E.U16 R0, desc[UR36][R4.64] ;  /* 0x0000002404007981 */ /* 0x000ea4000c1e1500 */
[----:B--2---:R-:W-:-:S06]  /*6100*/  IMAD.U32 R0, R0, 0x10000, RZ ;  /* 0x0001000000007824 */ /* 0x004fcc00078e00ff */
[----:B------:R-:W0:Y:S02]  /*6110*/  F2I.FTZ.TRUNC.NTZ R0, R0 ;  /* 0x0000000000007305 */ /* 0x000e24000021f100 */
[----:B0-----:R-:W-:Y:S01]  /*6120*/  PRMT R24, R0, 0x7610, R24 ;  /* 0x0000761000187816 */ /* 0x001fe20000000018 */
[----:B------:R-:W-:Y:S06]  /*6130*/  BRA `(.L_x_19914) ;  /* 0x0000000400ac7947 */ /* 0x000fec0003800000 */
.L_x_19921:
        /* <DEDUP_REMOVED lines=10> */
.L_x_19928:
        /* <DEDUP_REMOVED lines=21> */
.L_x_19932:
[----:B------:R-:W-:Y:S05]  /*6330*/  BSYNC.RECONVERGENT B1 ;  /* 0x0000000000017941 */ /* 0x000fea0003800200 */
.L_x_19931:
[----:B------:R-:W-:Y:S01]  /*6340*/  IMAD.SHL.U32 R0, R0, 0x100000, RZ ;  /* 0x0010000000007824 */ /* 0x000fe200078e00ff */
[----:B------:R-:W-:-:S04]  /*6350*/  LEA R3, R3, 0x3b800000, 0x17 ;  /* 0x3b80000003037811 */ /* 0x000fc800078eb8ff */
[----:B------:R-:W-:-:S07]  /*6360*/  LOP3.LUT R0, R3, R0, R7, 0xfe, !PT ;  /* 0x0000000003007212 */ /* 0x000fce00078efe07 */
.L_x_19930:
[----:B------:R-:W-:Y:S05]  /*6370*/  BSYNC.RECONVERGENT B0 ;  /* 0x0000000000007941 */ /* 0x000fea0003800200 */
.L_x_19929:
[----:B------:R-:W0:Y:S02]  /*6380*/  F2I.FTZ.TRUNC.NTZ R0, R0 ;  /* 0x0000000000007305 */ /* 0x000e24000021f100 */
[----:B0-----:R-:W-:Y:S01]  /*6390*/  PRMT R24, R0, 0x7610, R24 ;  /* 0x0000761000187816 */ /* 0x001fe20000000018 */
[----:B------:R-:W-:Y:S06]  /*63a0*/  BRA `(.L_x_19914) ;  /* 0x0000000400107947 */ /* 0x000fec0003800000 */
.L_x_19927:
        /* <DEDUP_REMOVED lines=21> */
.L_x_19936:
[----:B------:R-:W-:Y:S05]  /*6500*/  BSYNC.RECONVERGENT B1 ;  /* 0x0000000000017941 */ /* 0x000fea0003800200 */
.L_x_19935:
[----:B------:R-:W-:Y:S01]  /*6510*/  IMAD.SHL.U32 R0, R0, 0x200000, RZ ;  /* 0x0020000000007824 */ /* 0x000fe200078e00ff */
[----:B------:R-:W-:-:S04]  /*6520*/  LEA R3, R3, 0x37800000, 0x17 ;  /* 0x3780000003037811 */ /* 0x000fc800078eb8ff */
[----:B------:R-:W-:-:S07]  /*6530*/  LOP3.LUT R0, R3, R0, R7, 0xfe, !PT ;  /* 0x0000000003007212 */ /* 0x000fce00078efe07 */
.L_x_19934:
[----:B------:R-:W-:Y:S05]  /*6540*/  BSYNC.RECONVERGENT B0 ;  /* 0x0000000000007941 */ /* 0x000fea0003800200 */
.L_x_19933:
[----:B------:R-:W0:Y:S02]  /*6550*/  F2I.FTZ.TRUNC.NTZ R0, R0 ;  /* 0x0000000000007305 */ /* 0x000e24000021f100 */
[----:B0-----:R-:W-:Y:S01]  /*6560*/  PRMT R24, R0, 0x7610, R24 ;  /* 0x0000761000187816 */ /* 0x001fe20000000018 */
[----:B------:R-:W-:Y:S06]  /*6570*/  BRA `(.L_x_19914) ;  /* 0x00000000009c7947 */ /* 0x000fec0003800000 */
.L_x_19926:
        /* <DEDUP_REMOVED lines=14> */
.L_x_19940:
[----:B------:R-:W-:Y:S05]  /*6660*/  BSYNC.RECONVERGENT B0 ;  /* 0x0000000000007941 */ /* 0x000fea0003800200 */
.L_x_19939:
[----:B------:R-:W0:Y:S02]  /*6670*/  F2I.FTZ.TRUNC.NTZ R0, R0 ;  /* 0x0000000000007305 */ /* 0x000e24000021f100 */
[----:B0-----:R-:W-:Y:S01]  /*6680*/  PRMT R24, R0, 0x7610, R24 ;  /* 0x0000761000187816 */ /* 0x001fe20000000018 */
[----:B------:R-:W-:Y:S06]  /*6690*/  BRA `(.L_x_19914) ;  /* 0x0000000000547947 */ /* 0x000fec0003800000 */
.L_x_19913:
        /* <DEDUP_REMOVED lines=16> */
.L_x_19941:
[----:B------:R-:W-:Y:S01]  /*67a0*/  PRMT R24, RZ, 0x7610, R24 ;  /* 0x00007610ff187816 */ /* 0x000fe20000000018 */
[----:B------:R-:W-:Y:S06]  /*67b0*/  BRA `(.L_x_19914) ;  /* 0x00000000000c7947 */ /* 0x000fec0003800000 */
.L_x_19938:
[----:B------:R0:W5:Y:S01]  /*67c0*/  LDG.E.U16 R24, desc[UR36][R4.64] ;  /* 0x0000002404187981 */ /* 0x000162000c1e1500 */
[----:B------:R-:W-:Y:S05]  /*67d0*/  BRA `(.L_x_19914) ;  /* 0x0000000000047947 */ /* 0x000fea0003800000 */
.L_x_19937:
[----:B------:R0:W5:Y:S02]  /*67e0*/  LDG.E.U16 R24, desc[UR36][R4.64] ;  /* 0x0000002404187981 */ /* 0x000164000c1e1500 */
.L_x_19914:
        /* <DEDUP_REMOVED lines=19> */
.L_x_19945:
[----:B------:R0:W5:Y:S01]  /*6920*/  LDG.E.U8 R17, desc[UR36][R4.64] ;  /* 0x0000002404117981 */ /* 0x000162000c1e1100 */
[----:B------:R-:W-:Y:S05]  /*6930*/  BRA `(.L_x_19908) ;  /* 0x0000000c004c7947 */ /* 0x000fea0003800000 */
.L_x_19944:
        /* <DEDUP_REMOVED lines=8> */
.L_x_19948:
[----:B------:R0:W5:Y:S01]  /*69c0*/  LDG.E.U16 R17, desc[UR36][R4.64] ;  /* 0x0000002404117981 */ /* 0x000162000c1e1500 */
[----:B------:R-:W-:Y:S05]  /*69d0*/  BRA `(.L_x_19908) ;  /* 0x0000000c00247947 */ /* 0x000fea0003800000 */
.L_x_19947:
[----:B------:R0:W5:Y:S01]  /*69e0*/  LDG.E.U16 R17, desc[UR36][R4.64] ;  /* 0x0000002404117981 */ /* 0x000162000c1e1500 */
[----:B------:R-:W-:Y:S05]  /*69f0*/  BRA `(.L_x_19908) ;  /* 0x0000000c001c7947 */ /* 0x000fea0003800000 */
.L_x_19943:
        /* <DEDUP_REMOVED lines=9> */
.L_x_19950:
[----:B------:R-:W2:Y:S02]  /*6a90*/  LDG.E.U16 R0, desc[UR36][R4.64] ;  /* 0x0000002404007981 */ /* 0x000ea4000c1e1500 */
[----:B--2---:R-:W-:-:S06]  /*6aa0*/  HADD2.F32 R0, -RZ, R0.H0_H0 ;  /* 0x20000000ff007230 */ /* 0x004fcc0000004100 */
[----:B------:R-:W0:Y:S02]  /*6ab0*/  F2I.FTZ.TRUNC.NTZ R0, R0 ;  /* 0x0000000000007305 */ /* 0x000e24000021f100 */
[----:B0-----:R-:W-:Y:S01]  /*6ac0*/  PRMT R17, R0, 0x7610, R17 ;  /* 0x0000761000117816 */ /* 0x001fe20000000011 */
[----:B------:R-:W-:Y:S06]  /*6ad0*/  BRA `(.L_x_19908) ;  /* 0x0000000800e47947 */ /* 0x000fec0003800000 */
.L_x_19949:
        /* <DEDUP_REMOVED lines=9> */
.L_x_19952:
[----:B------:R-:W2:Y:S02]  /*6b70*/  LDG.E.U16 R4, desc[UR36][R4.64] ;  /* 0x0000002404047981 */ /* 0x000ea4000c1e1500 */
[----:B--2---:R-:W-:-:S06]  /*6b80*/  HADD2.F32 R0, -RZ, R4.H0_H0 ;  /* 0x20000004ff007230 */ /* 0x004fcc0000004100 */
[----:B------:R-:W0:Y:S02]  /*6b90*/  F2I.FTZ.TRUNC.NTZ R0, R0 ;  /* 0x0000000000007305 */ /* 0x000e24000021f100 */
[----:B0-----:R-:W-:Y:S01]  /*6ba0*/  PRMT R17, R0, 0x7610, R17 ;  /* 0x0000761000117816 */ /* 0x001fe20000000011 */
[----:B------:R-:W-:Y:S06]  /*6bb0*/  BRA `(.L_x_19908) ;  /* 0x0000000800ac7947 */ /* 0x000fec0003800000 */
.L_x_19951:
[----:B------:R-:W2:Y:S02]  /*6bc0*/  LDG.E.64 R4, desc[UR36][R4.64] ;  /* 0x0000002404047981 */ /* 0x000ea4000c1e1b00 */
[----:B--2---:R0:W1:Y:S01]  /*6bd0*/  F2I.F64.TRUNC R17, R4 ;  /* 0x0000000400117311 */ /* 0x004062000030d100 */
[----:B------:R-:W-:Y:S05]  /*6be0*/  BRA `(.L_x_19908) ;  /* 0x0000000800a07947 */ /* 0x000fea0003800000 */
.L_x_19942:
        /* <DEDUP_REMOVED lines=12> */
.L_x_19955:
[----:B------:R-:W2:Y:S02]  /*6cb0*/  LDG.E.64 R4, desc[UR36][R4.64] ;  /* 0x0000002404047981 */ /* 0x000ea4000c1e1b00 */
[----:B--2---:R0:W1:Y:S01]  /*6cc0*/  F2I.F64.TRUNC R17, R4 ;  /* 0x0000000400117311 */ /* 0x004062000030d100 */
[----:B------:R-:W-:Y:S05]  /*6cd0*/  BRA `(.L_x_19908) ;  /* 0x0000000800647947 */ /* 0x000fea0003800000 */
.L_x_19954:
        /* <DEDUP_REMOVED lines=27> */
.L_x_19957:
        /* <DEDUP_REMOVED lines=15> */
.L_x_19956:
[----:B------:R-:W2:Y:S02]  /*6f80*/  LDG.E.U16 R0, desc[UR36][R4.64] ;  /* 0x0000002404007981 */ /* 0x000ea4000c1e1500 */
[----:B--2---:R-:W-:-:S06]  /*6f90*/  IMAD.U32 R0, R0, 0x10000, RZ ;  /* 0x0001000000007824 */ /* 0x004fcc00078e00ff */
[----:B------:R-:W0:Y:S02]  /*6fa0*/  F2I.FTZ.TRUNC.NTZ R0, R0 ;  /* 0x0000000000007305 */ /* 0x000e24000021f100 */
[----:B0-----:R-:W-:Y:S01]  /*6fb0*/  PRMT R17, R0, 0x7610, R17 ;  /* 0x0000761000117816 */ /* 0x001fe20000000011 */
[----:B------:R-:W-:Y:S06]  /*6fc0*/  BRA `(.L_x_19908) ;  /* 0x0000000400a87947 */ /* 0x000fec0003800000 */
.L_x_19953:
        /* <DEDUP_REMOVED lines=10> */
.L_x_19960:
        /* <DEDUP_REMOVED lines=21> */
.L_x_19964:
[----:B------:R-:W-:Y:S05]  /*71c0*/  BSYNC.RECONVERGENT B1 ;  /* 0x0000000000017941 */ /* 0x000fea0003800200 */
.L_x_19963:
[----:B------:R-:W-:Y:S01]  /*71d0*/  IMAD.SHL.U32 R0, R0, 0x100000, RZ ;  /* 0x0010000000007824 */ /* 0x000fe200078e00ff */
[----:B------:R-:W-:-:S04]  /*71e0*/  LEA R3, R3, 0x3b800000, 0x17 ;  /* 0x3b80000003037811 */ /* 0x000fc800078eb8ff */
[----:B------:R-:W-:-:S07]  /*71f0*/  LOP3.LUT R0, R3, R0, R7, 0xfe, !PT ;  /* 0x0000000003007212 */ /* 0x000fce00078efe07 */
.L_x_19962:
[----:B------:R-:W-:Y:S05]  /*7200*/  BSYNC.RECONVERGENT B0 ;  /* 0x0000000000007941 */ /* 0x000fea0003800200 */
.L_x_19961:
[----:B------:R-:W0:Y:S02]  /*7210*/  F2I.FTZ.TRUNC.NTZ R0, R0 ;  /* 0x0000000000007305 */ /* 0x000e24000021f100 */
[----:B0-----:R-:W-:Y:S01]  /*7220*/  PRMT R17, R0, 0x7610, R17 ;  /* 0x0000761000117816 */ /* 0x001fe20000000011 */
[----:B------:R-:W-:Y:S06]  /*7230*/  BRA `(.L_x_19908) ;  /* 0x00000004000c7947 */ /* 0x000fec0003800000 */
.L_x_19959:
        /* <DEDUP_REMOVED lines=21> */
.L_x_19968:
[----:B------:R-:W-:Y:S05]  /*7390*/  BSYNC.RECONVERGENT B1 ;  /* 0x0000000000017941 */ /* 0x000fea0003800200 */
.L_x_19967:
[----:B------:R-:W-:Y:S01]  /*73a0*/  IMAD.SHL.U32 R0, R0, 0x200000, RZ ;  /* 0x0020000000007824 */ /* 0x000fe200078e00ff */
[----:B------:R-:W-:-:S04]  /*73b0*/  LEA R3, R3, 0x37800000, 0x17 ;  /* 0x3780000003037811 */ /* 0x000fc800078eb8ff */
[----:B------:R-:W-:-:S07]  /*73c0*/  LOP3.LUT R0, R3, R0, R7, 0xfe, !PT ;  /* 0x0000000003007212 */ /* 0x000fce00078efe07 */
.L_x_19966:
[----:B------:R-:W-:Y:S05]  /*73d0*/  BSYNC.RECONVERGENT B0 ;  /* 0x0000000000007941 */ /* 0x000fea0003800200 */
.L_x_19965:
[----:B------:R-:W0:Y:S02]  /*73e0*/  F2I.FTZ.TRUNC.NTZ R0, R0 ;  /* 0x0000000000007305 */ /* 0x000e24000021f100 */
[----:B0-----:R-:W-:Y:S01]  /*73f0*/  PRMT R17, R0, 0x7610, R17 ;  /* 0x0000761000117816 */ /* 0x001fe20000000011 */
[----:B------:R-:W-:Y:S06]  /*7400*/  BRA `(.L_x_19908) ;  /* 0x0000000000987947 */ /* 0x000fec0003800000 */
.L_x_19958:
        /* <DEDUP_REMOVED lines=14> */
.L_x_19972:
[----:B------:R-:W-:Y:S05]  /*74f0*/  BSYNC.RECONVERGENT B0 ;  /* 0x0000000000007941 */ /* 0x000fea0003800200 */
.L_x_19971:
[----:B------:R-:W0:Y:S02]  /*7500*/  F2I.FTZ.TRUNC.NTZ R0, R0 ;  /* 0x0000000000007305 */ /* 0x000e24000021f100 */
[----:B0-----:R-:W-:Y:S01]  /*7510*/  PRMT R17, R0, 0x7610, R17 ;  /* 0x0000761000117816 */ /* 0x001fe20000000011 */
[----:B------:R-:W-:Y:S06]  /*7520*/  BRA `(.L_x_19908) ;  /* 0x0000000000507947 */ /* 0x000fec0003800000 */
.L_x_19946:
        /* <DEDUP_REMOVED lines=16> */
.L_x_19973:
[----:B------:R-:W-:Y:S05]  /*7630*/  BRA `(.L_x_19908) ;  /* 0x00000000000c7947 */ /* 0x000fea0003800000 */
.L_x_19970:
[----:B------:R0:W5:Y:S01]  /*7640*/  LDG.E.U16 R17, desc[UR36][R4.64] ;  /* 0x0000002404117981 */ /* 0x000162000c1e1500 */
[----:B------:R-:W-:Y:S05]  /*7650*/  BRA `(.L_x_19908) ;  /* 0x0000000000047947 */ /* 0x000fea0003800000 */
.L_x_19969:
[----:B------:R0:W5:Y:S02]  /*7660*/  LDG.E.U16 R17, desc[UR36][R4.64] ;  /* 0x0000002404117981 */ /* 0x000164000c1e1500 */
.L_x_19908:
[----:B------:R-:W-:Y:S05]  /*7670*/  BSYNC.RECONVERGENT B6 ;  /* 0x0000000000067941 */ /* 0x000fea0003800200 */
.L_x_19907:
        /* <DEDUP_REMOVED lines=30> */
.L_x_19980:
[----:B------:R0:W-:Y:S01]  /*7860*/  STG.E.U8 desc[UR36][R8.64], R27 ;  /* 0x0000001b08007986 */ /* 0x0001e2000c101124 */
[----:B------:R-:W-:Y:S05]  /*7870*/  BRA `(.L_x_19982) ;  /* 0x0000000c00507947 */ /* 0x000fea0003800000 */
.L_x_19979:
        /* <DEDUP_REMOVED lines=10> */
.L_x_19984:
[----:B------:R-:W-:-:S05]  /*7920*/  PRMT R3, R27, 0x9910, RZ ;  /* 0x000099101b037816 */ /* 0x000fca00000000ff */
[----:B------:R0:W-:Y:S01]  /*7930*/  STG.E desc[UR36][R8.64], R3 ;  /* 0x0000000308007986 */ /* 0x0001e2000c101924 */
[----:B------:R-:W-:Y:S05]  /*7940*/  BRA `(.L_x_19982) ;  /* 0x0000000c001c7947 */ /* 0x000fea0003800000 */
.L_x_19983:
[----:B------:R0:W-:Y:S01]  /*7950*/  STG.E.U16 desc[UR36][R8.64], R27 ;  /* 0x0000001b08007986 */ /* 0x0001e2000c101524 */
[----:B------:R-:W-:Y:S05]  /*7960*/  BRA `(.L_x_19982) ;  /* 0x0000000c00147947 */ /* 0x000fea0003800000 */
.L_x_19978:
        /* <DEDUP_REMOVED lines=9> */
.L_x_19986:
[----:B------:R-:W0:Y:S02]  /*7a00*/  I2F.S16 R0, R27 ;  /* 0x0000001b00007306 */ /* 0x000e240000101400 */
[----:B0-----:R-:W-:-:S05]  /*7a10*/  F2FP.F16.F32.PACK_AB R0, RZ, R0 ;  /* 0x00000000ff00723e */ /* 0x001fca00000000ff */
[----:B------:R0:W-:Y:S01]  /*7a20*/  STG.E.U16 desc[UR36][R8.64], R0 ;  /* 0x0000000008007986 */ /* 0x0001e2000c101524 */
[----:B------:R-:W-:Y:S05]  /*7a30*/  BRA `(.L_x_19982) ;  /* 0x0000000800e07947 */ /* 0x000fea0003800000 */
.L_x_19985:
        /* <DEDUP_REMOVED lines=10> */
.L_x_19988:
[----:B------:R-:W0:Y:S02]  /*7ae0*/  I2F.S16 R27, R27 ;  /* 0x0000001b001b7306 */ /* 0x000e240000101400 */
[----:B0-----:R-:W-:-:S04]  /*7af0*/  F2FP.F16.F32.PACK_AB R3, RZ, R27 ;  /* 0x0000001bff03723e */ /* 0x001fc800000000ff */
[----:B------:R-:W-:-:S05]  /*7b00*/  PRMT R3, R3, 0x5410, RZ ;  /* 0x0000541003037816 */ /* 0x000fca00000000ff */
[----:B------:R3:W-:Y:S01]  /*7b10*/  STG.E desc[UR36][R8.64], R3 ;  /* 0x0000000308007986 */ /* 0x0007e2000c101924 */
[----:B------:R-:W-:Y:S05]  /*7b20*/  BRA `(.L_x_19982) ;  /* 0x0000000800a47947 */ /* 0x000fea0003800000 */
.L_x_19987:
[----:B------:R-:W0:Y:S02]  /*7b30*/  I2F.F64.S16 R4, R27 ;  /* 0x0000001b00047312 */ /* 0x000e240000101c00 */
[----:B0-----:R4:W-:Y:S01]  /*7b40*/  STG.E.64 desc[UR36][R8.64], R4 ;  /* 0x0000000408007986 */ /* 0x0019e2000c101b24 */
[----:B------:R-:W-:Y:S05]  /*7b50*/  BRA `(.L_x_19982) ;  /* 0x0000000800987947 */ /* 0x000fea0003800000 */
.L_x_19977:
        /* <DEDUP_REMOVED lines=13> */
.L_x_19991:
[----:B------:R-:W0:Y:S01]  /*7c30*/  I2F.F64.S16 R4, R27 ;  /* 0x0000001b00047312 */ /* 0x000e220000101c00 */
[----:B------:R-:W-:-:S05]  /*7c40*/  CS2R R6, SRZ ;  /* 0x0000000000067805 */ /* 0x000fca000001ff00 */
[----:B0-----:R0:W-:Y:S01]  /*7c50*/  STG.E.128 desc[UR36][R8.64], R4 ;  /* 0x0000000408007986 */ /* 0x0011e2000c101d24 */
[----:B------:R-:W-:Y:S05]  /*7c60*/  BRA `(.L_x_19982) ;  /* 0x0000000800547947 */ /* 0x000fea0003800000 */
.L_x_19990:
        /* <DEDUP_REMOVED lines=19> */
.L_x_19995:
[----:B------:R-:W-:Y:S05]  /*7da0*/  BSYNC.RECONVERGENT B0 ;  /* 0x0000000000007941 */ /* 0x000fea0003800200 */
.L_x_19994:
[----:B------:R-:W-:-:S05]  /*7db0*/  LOP3.LUT R5, R0, 0x80, R5, 0xf8, !PT ;  /* 0x0000008000057812 */ /* 0x000fca00078ef805 */
[----:B------:R0:W-:Y:S01]  /*7dc0*/  STG.E.U8 desc[UR36][R8.64], R5 ;  /* 0x0000000508007986 */ /* 0x0001e2000c101124 */
[----:B------:R-:W-:Y:S05]  /*7dd0*/  BRA `(.L_x_19982) ;  /* 0x0000000400f87947 */ /* 0x000fea0003800000 */
.L_x_19993:
        /* <DEDUP_REMOVED lines=15> */
.L_x_19997:
[----:B------:R-:W-:Y:S05]  /*7ed0*/  BSYNC.RECONVERGENT B0 ;  /* 0x0000000000007941 */ /* 0x000fea0003800200 */
.L_x_19996:
[----:B------:R-:W-:-:S05]  /*7ee0*/  LOP3.LUT R5, R0, 0x80, R5, 0xf8, !PT ;  /* 0x0000008000057812 */ /* 0x000fca00078ef805 */
[----:B------:R0:W-:Y:S01]  /*7ef0*/  STG.E.U8 desc[UR36][R8.64], R5 ;  /* 0x0000000508007986 */ /* 0x0001e2000c101124 */
[----:B------:R-:W-:Y:S05]  /*7f00*/  BRA `(.L_x_19982) ;  /* 0x0000000400ac7947 */ /* 0x000fea0003800000 */
.L_x_19992:
[----:B------:R-:W0:Y:S02]  /*7f10*/  I2F.S16 R0, R27 ;  /* 0x0000001b00007306 */ /* 0x000e240000101400 */
[----:B0-----:R-:W-:-:S05]  /*7f20*/  F2FP.BF16.F32.PACK_AB R0, RZ, R0 ;  /* 0x00000000ff00723e */ /* 0x001fca00000010ff */
[----:B------:R0:W-:Y:S01]  /*7f30*/  STG.E.U16 desc[UR36][R8.64], R0 ;  /* 0x0000000008007986 */ /* 0x0001e2000c101524 */
[----:B------:R-:W-:Y:S05]  /*7f40*/  BRA `(.L_x_19982) ;  /* 0x00000004009c7947 */ /* 0x000fea0003800000 */
.L_x_19989:
        /* <DEDUP_REMOVED lines=10> */
.L_x_20000:
        /* <DEDUP_REMOVED lines=13> */
.L_x_20003:
[----:B------:R-:W-:-:S04]  /*80c0*/  SHF.R.U32.HI R0, RZ, 0x14, R3 ;  /* 0x00000014ff007819 */ /* 0x000fc80000011603 */
[----:B------:R-:W-:-:S04]  /*80d0*/  LOP3.LUT R0, R0, 0x1, RZ, 0xc0, !PT ;  /* 0x0000000100007812 */ /* 0x000fc800078ec0ff */
[----:B------:R-:W-:-:S04]  /*80e0*/  IADD3 R0, PT, PT, R3, 0x487ffff, R0 ;  /* 0x0487ffff03007810 */ /* 0x000fc80007ffe000 */
[----:B------:R-:W-:-:S04]  /*80f0*/  SHF.R.U32.HI R0, RZ, 0x14, R0 ;  /* 0x00000014ff007819 */ /* 0x000fc80000011600 */
[----:B------:R-:W-:-:S07]  /*8100*/  LOP3.LUT R0, R0, 0xff, RZ, 0xc0, !PT ;  /* 0x000000ff00007812 */ /* 0x000fce00078ec0ff */
.L_x_20004:
[----:B------:R-:W-:-:S04]  /*8110*/  SHF.R.U32.HI R3, RZ, 0x18, R3 ;  /* 0x00000018ff037819 */ /* 0x000fc80000011603 */
[----:B------:R-:W-:-:S04]  /*8120*/  LOP3.LUT R0, R0, 0x80, R3, 0xf8, !PT ;  /* 0x0000008000007812 */ /* 0x000fc800078ef803 */
[----:B------:R-:W-:-:S07]  /*8130*/  PRMT R4, R0, 0x7610, R4 ;  /* 0x0000761000047816 */ /* 0x000fce0000000004 */
.L_x_20002:
[----:B------:R-:W-:Y:S05]  /*8140*/  BSYNC.RECONVERGENT B0 ;  /* 0x0000000000007941 */ /* 0x000fea0003800200 */
.L_x_20001:
[----:B------:R0:W-:Y:S01]  /*8150*/  STG.E.U8 desc[UR36][R8.64], R4 ;  /* 0x0000000408007986 */ /* 0x0001e2000c101124 */
[----:B------:R-:W-:Y:S05]  /*8160*/  BRA `(.L_x_19982) ;  /* 0x0000000400147947 */ /* 0x000fea0003800000 */
.L_x_19999:
        /* <DEDUP_REMOVED lines=13> */
.L_x_20007:
[----:B------:R-:W-:-:S04]  /*8240*/  SHF.R.U32.HI R0, RZ, 0x15, R3 ;  /* 0x00000015ff007819 */ /* 0x000fc80000011603 */
[----:B------:R-:W-:-:S04]  /*8250*/  LOP3.LUT R0, R0, 0x1, RZ, 0xc0, !PT ;  /* 0x0000000100007812 */ /* 0x000fc800078ec0ff */
[----:B------:R-:W-:-:S04]  /*8260*/  IADD3 R0, PT, PT, R3, 0x88fffff, R0 ;  /* 0x088fffff03007810 */ /* 0x000fc80007ffe000 */
[----:B------:R-:W-:-:S04]  /*8270*/  SHF.R.U32.HI R0, RZ, 0x15, R0 ;  /* 0x00000015ff007819 */ /* 0x000fc80000011600 */
[----:B------:R-:W-:-:S07]  /*8280*/  LOP3.LUT R0, R0, 0xff, RZ, 0xc0, !PT ;  /* 0x000000ff00007812 */ /* 0x000fce00078ec0ff */
.L_x_20008:
[----:B------:R-:W-:-:S04]  /*8290*/  SHF.R.U32.HI R3, RZ, 0x18, R3 ;  /* 0x00000018ff037819 */ /* 0x000fc80000011603 */
[----:B------:R-:W-:-:S04]  /*82a0*/  LOP3.LUT R0, R0, 0x80, R3, 0xf8, !PT ;  /* 0x0000008000007812 */ /* 0x000fc800078ef803 */
[----:B------:R-:W-:-:S07]  /*82b0*/  PRMT R4, R0, 0x7610, R4 ;  /* 0x0000761000047816 */ /* 0x000fce0000000004 */
.L_x_20006:
[----:B------:R-:W-:Y:S05]  /*82c0*/  BSYNC.RECONVERGENT B0 ;  /* 0x0000000000007941 */ /* 0x000fea0003800200 */
.L_x_20005:
[----:B------:R0:W-:Y:S01]  /*82d0*/  STG.E.U8 desc[UR36][R8.64], R4 ;  /* 0x0000000408007986 */ /* 0x0001e2000c101124 */
[----:B------:R-:W-:Y:S05]  /*82e0*/  BRA `(.L_x_19982) ;  /* 0x0000000000b47947 */ /* 0x000fea0003800000 */
.L_x_19998:
[----:B------:R-:W-:-:S13]  /*82f0*/  ISETP.NE.AND P0, PT, R0, 0x1c, PT ;  /* 0x0000001c0000780c */ /* 0x000fda0003f05270 */
[----:B------:R-:W-:Y:S05]  /*8300*/  @!P0 BRA `(.L_x_20009) ;  /* 0x0000000000a48947 */ /* 0x000fea0003800000 */
[----:B------:R-:W-:-:S13]  /*8310*/  ISETP.NE.AND P0, PT, R0, 0x1d, PT ;  /* 0x0000001d0000780c */ /* 0x000fda0003f05270 */
[----:B------:R-:W-:Y:S05]  /*8320*/  @!P0 BRA `(.L_x_20010) ;  /* 0x00000000008c8947 */ /* 0x000fea0003800000 */
[----:B------:R-:W-:-:S13]  /*8330*/  ISETP.NE.AND P0, PT, R0, 0x2c, PT ;  /* 0x0000002c0000780c */ /* 0x000fda0003f05270 */
[----:B------:R-:W-:Y:S05]  /*8340*/  @!P0 BRA `(.L_x_20011) ;  /* 0x0000000000448947 */ /* 0x000fea0003800000 */
.L_x_19981:
        /* <DEDUP_REMOVED lines=16> */
.L_x_20012:
[----:B------:R-:W-:Y:S05]  /*8450*/  BRA `(.L_x_19982) ;  /* 0x0000000000587947 */ /* 0x000fea0003800000 */
.L_x_20011:
        /* <DEDUP_REMOVED lines=16> */
.L_x_20010:
[----:B------:R-:W-:-:S04]  /*8560*/  PRMT R4, R27, 0x9910, RZ ;  /* 0x000099101b047816 */ /* 0x000fc800000000ff */
[----:B------:R-:W-:-:S05]  /*8570*/  SHF.R.S32.HI R5, RZ, 0x1f, R4 ;  /* 0x0000001fff057819 */ /* 0x000fca0000011404 */
[----:B------:R0:W-:Y:S01]  /*8580*/  STG.E.64 desc[UR36][R8.64], R4 ;  /* 0x0000000408007986 */ /* 0x0001e2000c101b24 */
[----:B------:R-:W-:Y:S05]  /*8590*/  BRA `(.L_x_19982) ;  /* 0x0000000000087947 */ /* 0x000fea0003800000 */
.L_x_20009:
[----:B------:R-:W-:-:S05]  /*85a0*/  PRMT R3, R27, 0x9910, RZ ;  /* 0x000099101b037816 */ /* 0x000fca00000000ff */
[----:B------:R0:W-:Y:S02]  /*85b0*/  STG.E desc[UR36][R8.64], R3 ;  /* 0x0000000308007986 */ /* 0x0001e4000c101924 */
.L_x_19982:
        /* <DEDUP_REMOVED lines=23> */
.L_x_20017:
[----:B------:R4:W-:Y:S01]  /*8730*/  STG.E.U8 desc[UR36][R8.64], R22 ;  /* 0x0000001608007986 */ /* 0x0009e2000c101124 */
[----:B------:R-:W-:Y:S05]  /*8740*/  BRA `(.L_x_20019) ;  /* 0x0000000c004c7947 */ /* 0x000fea0003800000 */
.L_x_20016:
        /* <DEDUP_REMOVED lines=10> */
.L_x_20021:
[----:B------:R-:W-:-:S05]  /*87f0*/  PRMT R3, R22, 0x9910, RZ ;  /* 0x0000991016037816 */ /* 0x000fca00000000ff */
[----:B------:R2:W-:Y:S01]  /*8800*/  STG.E desc[UR36][R8.64], R3 ;  /* 0x0000000308007986 */ /* 0x0005e2000c101924 */
[----:B------:R-:W-:Y:S05]  /*8810*/  BRA `(.L_x_20019) ;  /* 0x0000000c00187947 */ /* 0x000fea0003800000 */
.L_x_20020:
[----:B------:R0:W-:Y:S01]  /*8820*/  STG.E.U16 desc[UR36][R8.64], R22 ;  /* 0x0000001608007986 */ /* 0x0001e2000c101524 */
[----:B------:R-:W-:Y:S05]  /*8830*/  BRA `(.L_x_20019) ;  /* 0x0000000c00107947 */ /* 0x000fea0003800000 */
.L_x_20015:
        /* <DEDUP_REMOVED lines=9> */
.L_x_20023:
[----:B------:R-:W0:Y:S02]  /*88d0*/  I2F.S16 R0, R22 ;  /* 0x0000001600007306 */ /* 0x000e240000101400 */
[----:B0-----:R-:W-:-:S05]  /*88e0*/  F2FP.F16.F32.PACK_AB R0, RZ, R0 ;  /* 0x00000000ff00723e */ /* 0x001fca00000000ff */
[----:B------:R0:W-:Y:S01]  /*88f0*/  STG.E.U16 desc[UR36][R8.64], R0 ;  /* 0x0000000008007986 */ /* 0x0001e2000c101524 */
[----:B------:R-:W-:Y:S05]  /*8900*/  BRA `(.L_x_20019) ;  /* 0x0000000800dc7947 */ /* 0x000fea0003800000 */
.L_x_20022:
        /* <DEDUP_REMOVED lines=10> */
.L_x_20025:
[----:B------:R-:W0:Y:S02]  /*89b0*/  I2F.S16 R22, R22 ;  /* 0x0000001600167306 */ /* 0x000e240000101400 */
[----:B0-----:R-:W-:-:S04]  /*89c0*/  F2FP.F16.F32.PACK_AB R3, RZ, R22 ;  /* 0x00000016ff03723e */ /* 0x001fc800000000ff */
[----:B------:R-:W-:-:S05]  /*89d0*/  PRMT R3, R3, 0x5410, RZ ;  /* 0x0000541003037816 */ /* 0x000fca00000000ff */
[----:B------:R0:W-:Y:S01]  /*89e0*/  STG.E desc[UR36][R8.64], R3 ;  /* 0x0000000308007986 */ /* 0x0001e2000c101924 */
[----:B------:R-:W-:Y:S05]  /*89f0*/  BRA `(.L_x_20019) ;  /* 0x0000000800a07947 */ /* 0x000fea0003800000 */
.L_x_20024:
[----:B------:R-:W0:Y:S02]  /*8a00*/  I2F.F64.S16 R4, R22 ;  /* 0x0000001600047312 */ /* 0x000e240000101c00 */
[----:B0-----:R0:W-:Y:S01]  /*8a10*/  STG.E.64 desc[UR36][R8.64], R4 ;  /* 0x0000000408007986 */ /* 0x0011e2000c101b24 */
[----:B------:R-:W-:Y:S05]  /*8a20*/  BRA `(.L_x_20019) ;  /* 0x0000000800947947 */ /* 0x000fea0003800000 */
.L_x_20014:
        /* <DEDUP_REMOVED lines=12> */
.L_x_20029:
        /* <DEDUP_REMOVED lines=17> */
.L_x_20032:
[----:B------:R-:W-:-:S04]  /*8c00*/  SHF.R.U32.HI R3, RZ, 0x18, R5 ;  /* 0x00000018ff037819 */ /* 0x000fc80000011605 */
[----:B------:R-:W-:-:S04]  /*8c10*/  LOP3.LUT R0, R0, 0x80, R3, 0xf8, !PT ;  /* 0x0000008000007812 */ /* 0x000fc800078ef803 */
[----:B------:R-:W-:-:S07]  /*8c20*/  PRMT R4, R0, 0x7610, R4 ;  /* 0x0000761000047816 */ /* 0x000fce0000000004 */
.L_x_20031:
[----:B------:R-:W-:Y:S05]  /*8c30*/  BSYNC.RECONVERGENT B0 ;  /* 0x0000000000007941 */ /* 0x000fea0003800200 */
.L_x_20030:
[----:B------:R0:W-:Y:S01]  /*8c40*/  STG.E.U8 desc[UR36][R8.64], R4 ;  /* 0x0000000408007986 */ /* 0x0001e2000c101124 */
[----:B------:R-:W-:Y:S05]  /*8c50*/  BRA `(.L_x_20019) ;  /* 0x0000000800087947 */ /* 0x000fea0003800000 */
.L_x_20028:
        /* <DEDUP_REMOVED lines=17> */
.L_x_20035:
[----:B------:R-:W-:-:S04]  /*8d70*/  SHF.R.U32.HI R3, RZ, 0x18, R5 ;  /* 0x00000018ff037819 */ /* 0x000fc80000011605 */
[----:B------:R-:W-:-:S04]  /*8d80*/  LOP3.LUT R0, R0, 0x80, R3, 0xf8, !PT ;  /* 0x0000008000007812 */ /* 0x000fc800078ef803 */
[----:B------:R-:W-:-:S07]  /*8d90*/  PRMT R4, R0, 0x7610, R4 ;  /* 0x0000761000047816 */ /* 0x000fce0000000004 */
.L_x_20034:
[----:B------:R-:W-:Y:S05]  /*8da0*/  BSYNC.RECONVERGENT B0 ;  /* 0x0000000000007941 */ /* 0x000fea0003800200 */
.L_x_20033:
[----:B------:R0:W-:Y:S01]  /*8db0*/  STG.E.U8 desc[UR36][R8.64], R4 ;  /* 0x0000000408007986 */ /* 0x0001e2000c101124 */
[----:B------:R-:W-:Y:S05]  /*8dc0*/  BRA `(.L_x_20019) ;  /* 0x0000000400ac7947 */ /* 0x000fea0003800000 */
.L_x_20027:
        /* <DEDUP_REMOVED lines=22> */
.L_x_20037:
[----:B------:R-:W-:-:S04]  /*8f30*/  PRMT R4, R22, 0x9910, RZ ;  /* 0x0000991016047816 */ /* 0x000fc800000000ff */
[----:B------:R-:W-:-:S05]  /*8f40*/  SHF.R.S32.HI R5, RZ, 0x1f, R4 ;  /* 0x0000001fff057819 */ /* 0x000fca0000011404 */
[----:B------:R0:W-:Y:S01]  /*8f50*/  STG.E.64 desc[UR36][R8.64], R4 ;  /* 0x0000000408007986 */ /* 0x0001e2000c101b24 */
[----:B------:R-:W-:Y:S05]  /*8f60*/  BRA `(.L_x_20019) ;  /* 0x0000000400447947 */ /* 0x000fea0003800000 */
.L_x_20036:
[----:B------:R-:W-:-:S05]  /*8f70*/  PRMT R3, R22, 0x9910, RZ ;  /* 0x0000991016037816 */ /* 0x000fca00000000ff */
[----:B------:R0:W-:Y:S01]  /*8f80*/  STG.E desc[UR36][R8.64], R3 ;  /* 0x0000000308007986 */ /* 0x0001e2000c101924 */
[----:B------:R-:W-:Y:S05]  /*8f90*/  BRA `(.L_x_20019) ;  /* 0x0000000400387947 */ /* 0x000fea0003800000 */
.L_x_20026:
        /* <DEDUP_REMOVED lines=11> */
.L_x_20039:
[----:B------:R-:W0:Y:S01]  /*9050*/  I2F.F64.S16 R4, R22 ;  /* 0x0000001600047312 */ /* 0x000e220000101c00 */
[----:B------:R-:W-:-:S05]  /*9060*/  CS2R R6, SRZ ;  /* 0x0000000000067805 */ /* 0x000fca000001ff00 */
[----:B0-----:R0:W-:Y:S01]  /*9070*/  STG.E.128 desc[UR36][R8.64], R4 ;  /* 0x0000000408007986 */ /* 0x0011e2000c101d24 */
[----:B------:R-:W-:Y:S05]  /*9080*/  BRA `(.L_x_20019) ;  /* 0x0000000000fc7947 */ /* 0x000fea0003800000 */
.L_x_20038:
[----:B------:R-:W-:-:S13]  /*9090*/  ISETP.NE.AND P0, PT, R0, 0xf, PT ;  /* 0x0000000f0000780c */ /* 0x000fda0003f05270 */
[----:B------:R-:W-:Y:S05]  /*90a0*/  @!P0 BRA `(.L_x_20040) ;  /* 0x0000000000e88947 */ /* 0x000fea0003800000 */
[----:B------:R-:W-:-:S13]  /*90b0*/  ISETP.NE.AND P0, PT, R0, 0x17, PT ;  /* 0x000000170000780c */ /* 0x000fda0003f05270 */
[----:B------:R-:W-:Y:S05]  /*90c0*/  @!P0 BRA `(.L_x_20041) ;  /* 0x0000000000908947 */ /* 0x000fea0003800000 */
[----:B------:R-:W-:-:S13]  /*90d0*/  ISETP.NE.AND P0, PT, R0, 0x18, PT ;  /* 0x000000180000780c */ /* 0x000fda0003f05270 */
[----:B------:R-:W-:Y:S05]  /*90e0*/  @!P0 BRA `(.L_x_20042) ;  /* 0x0000000000448947 */ /* 0x000fea0003800000 */
.L_x_20018:
        /* <DEDUP_REMOVED lines=16> */
.L_x_20043:
[----:B------:R-:W-:Y:S05]  /*91f0*/  BRA `(.L_x_20019) ;  /* 0x0000000000a07947 */ /* 0x000fea0003800000 */
.L_x_20042:
        /* <DEDUP_REMOVED lines=13> */
.L_x_20045:
[----:B------:R-:W-:Y:S05]  /*92d0*/  BSYNC.RECONVERGENT B0 ;  /* 0x0000000000007941 */ /* 0x000fea0003800200 */
.L_x_20044:
[----:B------:R-:W-:-:S05]  /*92e0*/  LOP3.LUT R3, R0, 0x80, R3, 0xf8, !PT ;  /* 0x0000008000037812 */ /* 0x000fca00078ef803 */
[----:B------:R0:W-:Y:S01]  /*92f0*/  STG.E.U8 desc[UR36][R8.64], R3 ;  /* 0x0000000308007986 */ /* 0x0001e2000c101124 */
[----:B------:R-:W-:Y:S05]  /*9300*/  BRA `(.L_x_20019) ;  /* 0x00000000005c7947 */ /* 0x000fea0003800000 */
.L_x_20041:
        /* <DEDUP_REMOVED lines=12> */
.L_x_20047:
[----:B------:R-:W-:Y:S01]  /*93d0*/  IMAD.MOV.U32 R0, RZ, RZ, 0x7f ;  /* 0x0000007fff007424 */ /* 0x000fe200078e00ff */
[----:B------:R-:W-:-:S04]  /*93e0*/  ISETP.GT.U32.AND P0, PT, R3, 0x7f800000, PT ;  /* 0x7f8000000300780c */ /* 0x000fc80003f04070 */
[----:B------:R-:W-:-:S09]  /*93f0*/  SEL R0, R0, 0x7c, P0 ;  /* 0x0000007c00007807 */ /* 0x000fd20000000000 */
.L_x_20048:
[----:B------:R-:W-:Y:S05]  /*9400*/  BSYNC.RECONVERGENT B0 ;  /* 0x0000000000007941 */ /* 0x000fea0003800200 */
.L_x_20046:
[----:B------:R-:W-:-:S04]  /*9410*/  SHF.R.U32.HI R3, RZ, 0x18, R5 ;  /* 0x00000018ff037819 */ /* 0x000fc80000011605 */
[----:B------:R-:W-:-:S05]  /*9420*/  LOP3.LUT R3, R0, 0x80, R3, 0xf8, !PT ;  /* 0x0000008000037812 */ /* 0x000fca00078ef803 */
[----:B------:R0:W-:Y:S01]  /*9430*/  STG.E.U8 desc[UR36][R8.64], R3 ;  /* 0x0000000308007986 */ /* 0x0001e2000c101124 */
[----:B------:R-:W-:Y:S05]  /*9440*/  BRA `(.L_x_20019) ;  /* 0x00000000000c7947 */ /* 0x000fea0003800000 */
.L_x_20040:
[----:B------:R-:W0:Y:S02]  /*9450*/  I2F.S16 R0, R22 ;  /* 0x0000001600007306 */ /* 0x000e240000101400 */
[----:B0-----:R-:W-:-:S05]  /*9460*/  F2FP.BF16.F32.PACK_AB R0, RZ, R0 ;  /* 0x00000000ff00723e */ /* 0x001fca00000010ff */
[----:B------:R0:W-:Y:S02]  /*9470*/  STG.E.U16 desc[UR36][R8.64], R0 ;  /* 0x0000000008007986 */ /* 0x0001e4000c101524 */
.L_x_20019:
[----:B------:R-:W-:-:S07]  /*9480*/  VIADD R23, R23, 0x80 ;  /* 0x0000008017177836 */ /* 0x000fce0000000000 */
.L_x_19976:
[----:B------:R-:W-:-:S13]  /*9490*/  ISETP.GE.AND P0, PT, R23, R16, PT ;  /* 0x000000101700720c */ /* 0x000fda0003f06270 */
[----:B------:R-:W-:Y:S05]  /*94a0*/  @P0 BREAK.RELIABLE B6 ;  /* 0x0000000000060942 */ /* 0x000fea0003800100 */
[----:B------:R-:W-:Y:S05]  /*94b0*/  @P0 BRA `(.L_x_20013) ;  /* 0x0000000c00ac0947 */ /* 0x000fea0003800000 */
[----:B------:R-:W-:Y:S05]  /*94c0*/  BSYNC.RELIABLE B6 ;  /* 0x0000000000067941 */ /* 0x000fea0003800100 */
.L_x_19975:
        /* <DEDUP_REMOVED lines=20> */
.L_x_20052:
[----:B------:R0:W-:Y:S01]  /*9610*/  STG.E.U8 desc[UR36][R8.64], R19 ;  /* 0x0000001308007986 */ /* 0x0001e2000c101124 */
[----:B------:R-:W-:Y:S05]  /*9620*/  BRA `(.L_x_20054) ;  /* 0x0000000c004c7947 */ /* 0x000fea0003800000 */
.L_x_20051:
        /* <DEDUP_REMOVED lines=10> */
.L_x_20056:
[----:B------:R-:W-:-:S05]  /*96d0*/  PRMT R3, R19, 0x9910, RZ ;  /* 0x0000991013037816 */ /* 0x000fca00000000ff */
[----:B------:R0:W-:Y:S01]  /*96e0*/  STG.E desc[UR36][R8.64], R3 ;  /* 0x0000000308007986 */ /* 0x0001e2000c101924 */
[----:B------:R-:W-:Y:S05]  /*96f0*/  BRA `(.L_x_20054) ;  /* 0x0000000c00187947 */ /* 0x000fea0003800000 */
.L_x_20055:
[----:B------:R0:W-:Y:S01]  /*9700*/  STG.E.U16 desc[UR36][R8.64], R19 ;  /* 0x0000001308007986 */ /* 0x0001e2000c101524 */
[----:B------:R-:W-:Y:S05]  /*9710*/  BRA `(.L_x_20054) ;  /* 0x0000000c00107947 */ /* 0x000fea0003800000 */
.L_x_20050:
        /* <DEDUP_REMOVED lines=9> */
.L_x_20058:
[----:B------:R-:W0:Y:S02]  /*97b0*/  I2F.S16 R0, R19 ;  /* 0x0000001300007306 */ /* 0x000e240000101400 */
[----:B0-----:R-:W-:-:S05]  /*97c0*/  F2FP.F16.F32.PACK_AB R0, RZ, R0 ;  /* 0x00000000ff00723e */ /* 0x001fca00000000ff */
[----:B------:R0:W-:Y:S01]  /*97d0*/  STG.E.U16 desc[UR36][R8.64], R0 ;  /* 0x0000000008007986 */ /* 0x0001e2000c101524 */
[----:B------:R-:W-:Y:S05]  /*97e0*/  BRA `(.L_x_20054) ;  /* 0x0000000800dc7947 */ /* 0x000fea0003800000 */
.L_x_20057:
        /* <DEDUP_REMOVED lines=10> */
.L_x_20060:
[----:B------:R-:W0:Y:S02]  /*9890*/  I2F.S16 R19, R19 ;  /* 0x0000001300137306 */ /* 0x000e240000101400 */
[----:B0-----:R-:W-:-:S04]  /*98a0*/  F2FP.F16.F32.PACK_AB R3, RZ, R19 ;  /* 0x00000013ff03723e */ /* 0x001fc800000000ff */
[----:B------:R-:W-:-:S05]  /*98b0*/  PRMT R3, R3, 0x5410, RZ ;  /* 0x0000541003037816 */ /* 0x000fca00000000ff */
[----:B------:R2:W-:Y:S01]  /*98c0*/  STG.E desc[UR36][R8.64], R3 ;  /* 0x0000000308007986 */ /* 0x0005e2000c101924 */
[----:B------:R-:W-:Y:S05]  /*98d0*/  BRA `(.L_x_20054) ;  /* 0x0000000800a07947 */ /* 0x000fea0003800000 */
.L_x_20059:
[----:B------:R-:W0:Y:S02]  /*98e0*/  I2F.F64.S16 R4, R19 ;  /* 0x0000001300047312 */ /* 0x000e240000101c00 */
[----:B0-----:R4:W-:Y:S01]  /*98f0*/  STG.E.64 desc[UR36][R8.64], R4 ;  /* 0x0000000408007986 */ /* 0x0019e2000c101b24 */
[----:B------:R-:W-:Y:S05]  /*9900*/  BRA `(.L_x_20054) ;  /* 0x0000000800947947 */ /* 0x000fea0003800000 */
.L_x_20049:
        /* <DEDUP_REMOVED lines=12> */
.L_x_20064:
        /* <DEDUP_REMOVED lines=17> */
.L_x_20067:
[----:B------:R-:W-:-:S04]  /*9ae0*/  SHF.R.U32.HI R3, RZ, 0x18, R19 ;  /* 0x00000018ff037819 */ /* 0x000fc80000011613 */
[----:B------:R-:W-:-:S04]  /*9af0*/  LOP3.LUT R0, R0, 0x80, R3, 0xf8, !PT ;  /* 0x0000008000007812 */ /* 0x000fc800078ef803 */
[----:B------:R-:W-:-:S07]  /*9b00*/  PRMT R4, R0, 0x7610, R4 ;  /* 0x0000761000047816 */ /* 0x000fce0000000004 */
.L_x_20066:
[----:B------:R-:W-:Y:S05]  /*9b10*/  BSYNC.RECONVERGENT B0 ;  /* 0x0000000000007941 */ /* 0x000fea0003800200 */
.L_x_20065:
[----:B------:R0:W-:Y:S01]  /*9b20*/  STG.E.U8 desc[UR36][R8.64], R4 ;  /* 0x0000000408007986 */ /* 0x0001e2000c101124 */
[----:B------:R-:W-:Y:S05]  /*9b30*/  BRA `(.L_x_20054) ;  /* 0x0000000800087947 */ /* 0x000fea0003800000 */
.L_x_20063:
        /* <DEDUP_REMOVED lines=17> */
.L_x_20070:
[----:B------:R-:W-:-:S04]  /*9c50*/  SHF.R.U32.HI R3, RZ, 0x18, R19 ;  /* 0x00000018ff037819 */ /* 0x000fc80000011613 */
[----:B------:R-:W-:-:S04]  /*9c60*/  LOP3.LUT R0, R0, 0x80, R3, 0xf8, !PT ;  /* 0x0000008000007812 */ /* 0x000fc800078ef803 */
[----:B------:R-:W-:-:S07]  /*9c70*/  PRMT R4, R0, 0x7610, R4 ;  /* 0x0000761000047816 */ /* 0x000fce0000000004 */
.L_x_20069:
[----:B------:R-:W-:Y:S05]  /*9c80*/  BSYNC.RECONVERGENT B0 ;  /* 0x0000000000007941 */ /* 0x000fea0003800200 */
.L_x_20068:
[----:B------:R0:W-:Y:S01]  /*9c90*/  STG.E.U8 desc[UR36][R8.64], R4 ;  /* 0x0000000408007986 */ /* 0x0001e2000c101124 */
[----:B------:R-:W-:Y:S05]  /*9ca0*/  BRA `(.L_x_20054) ;  /* 0x0000000400ac7947 */ /* 0x000fea0003800000 */
.L_x_20062:
        /* <DEDUP_REMOVED lines=22> */
.L_x_20072:
[----:B------:R-:W-:-:S04]  /*9e10*/  PRMT R4, R19, 0x9910, RZ ;  /* 0x0000991013047816 */ /* 0x000fc800000000ff */
[----:B------:R-:W-:-:S05]  /*9e20*/  SHF.R.S32.HI R5, RZ, 0x1f, R4 ;  /* 0x0000001fff057819 */ /* 0x000fca0000011404 */
[----:B------:R0:W-:Y:S01]  /*9e30*/  STG.E.64 desc[UR36][R8.64], R4 ;  /* 0x0000000408007986 */ /* 0x0001e2000c101b24 */
[----:B------:R-:W-:Y:S05]  /*9e40*/  BRA `(.L_x_20054) ;  /* 0x0000000400447947 */ /* 0x000fea0003800000 */
.L_x_20071:
[----:B------:R-:W-:-:S05]  /*9e50*/  PRMT R3, R19, 0x9910, RZ ;  /* 0x0000991013037816 */ /* 0x000fca00000000ff */
[----:B------:R0:W-:Y:S01]  /*9e60*/  STG.E desc[UR36][R8.64], R3 ;  /* 0x0000000308007986 */ /* 0x0001e2000c101924 */
[----:B------:R-:W-:Y:S05]  /*9e70*/  BRA `(.L_x_20054) ;  /* 0x0000000400387947 */ /* 0x000fea0003800000 */
.L_x_20061:
        /* <DEDUP_REMOVED lines=11> */
.L_x_20074:
[----:B------:R-:W0:Y:S01]  /*9f30*/  I2F.F64.S16 R4, R19 ;  /* 0x0000001300047312 */ /* 0x000e220000101c00 */
[----:B------:R-:W-:-:S05]  /*9f40*/  CS2R R6, SRZ ;  /* 0x0000000000067805 */ /* 0x000fca000001ff00 */
[----:B0-----:R0:W-:Y:S01]  /*9f50*/  STG.E.128 desc[UR36][R8.64], R4 ;  /* 0x0000000408007986 */ /* 0x0011e2000c101d24 */
[----:B------:R-:W-:Y:S05]  /*9f60*/  BRA `(.L_x_20054) ;  /* 0x0000000000fc7947 */ /* 0x000fea0003800000 */
.L_x_20073:
[----:B------:R-:W-:-:S13]  /*9f70*/  ISETP.NE.AND P0, PT, R0, 0xf, PT ;  /* 0x0000000f0000780c */ /* 0x000fda0003f05270 */
[----:B------:R-:W-:Y:S05]  /*9f80*/  @!P0 BRA `(.L_x_20075) ;  /* 0x0000000000e88947 */ /* 0x000fea0003800000 */
[----:B------:R-:W-:-:S13]  /*9f90*/  ISETP.NE.AND P0, PT, R0, 0x17, PT ;  /* 0x000000170000780c */ /* 0x000fda0003f05270 */
[----:B------:R-:W-:Y:S05]  /*9fa0*/  @!P0 BRA `(.L_x_20076) ;  /* 0x0000000000908947 */ /* 0x000fea0003800000 */
[----:B------:R-:W-:-:S13]  /*9fb0*/  ISETP.NE.AND P0, PT, R0, 0x18, PT ;  /* 0x000000180000780c */ /* 0x000fda0003f05270 */
[----:B------:R-:W-:Y:S05]  /*9fc0*/  @!P0 BRA `(.L_x_20077) ;  /* 0x0000000000448947 */ /* 0x000fea0003800000 */
.L_x_20053:
        /* <DEDUP_REMOVED lines=16> */
.L_x_20078:
[----:B------:R-:W-:Y:S05]  /*a0d0*/  BRA `(.L_x_20054) ;  /* 0x0000000000a07947 */ /* 0x000fea0003800000 */
.L_x_20077:
        /* <DEDUP_REMOVED lines=13> */
.L_x_20080:
[----:B------:R-:W-:Y:S05]  /*a1b0*/  BSYNC.RECONVERGENT B0 ;  /* 0x0000000000007941 */ /* 0x000fea0003800200 */
.L_x_20079:
[----:B------:R-:W-:-:S05]  /*a1c0*/  LOP3.LUT R3, R0, 0x80, R3, 0xf8, !PT ;  /* 0x0000008000037812 */ /* 0x000fca00078ef803 */
[----:B------:R0:W-:Y:S01]  /*a1d0*/  STG.E.U8 desc[UR36][R8.64], R3 ;  /* 0x0000000308007986 */ /* 0x0001e2000c101124 */
[----:B------:R-:W-:Y:S05]  /*a1e0*/  BRA `(.L_x_20054) ;  /* 0x00000000005c7947 */ /* 0x000fea0003800000 */
.L_x_20076:
        /* <DEDUP_REMOVED lines=12> */
.L_x_20082:
[----:B------:R-:W-:Y:S01]  /*a2b0*/  IMAD.MOV.U32 R0, RZ, RZ, 0x7f ;  /* 0x0000007fff007424 */ /* 0x000fe200078e00ff */
[----:B------:R-:W-:-:S04]  /*a2c0*/  ISETP.GT.U32.AND P0, PT, R3, 0x7f800000, PT ;  /* 0x7f8000000300780c */ /* 0x000fc80003f04070 */
[----:B------:R-:W-:-:S09]  /*a2d0*/  SEL R0, R0, 0x7c, P0 ;  /* 0x0000007c00007807 */ /* 0x000fd20000000000 */
.L_x_20083:
[----:B------:R-:W-:Y:S05]  /*a2e0*/  BSYNC.RECONVERGENT B0 ;  /* 0x0000000000007941 */ /* 0x000fea0003800200 */
.L_x_20081:
[----:B------:R-:W-:-:S04]  /*a2f0*/  SHF.R.U32.HI R3, RZ, 0x18, R19 ;  /* 0x00000018ff037819 */ /* 0x000fc80000011613 */
[----:B------:R-:W-:-:S05]  /*a300*/  LOP3.LUT R3, R0, 0x80, R3, 0xf8, !PT ;  /* 0x0000008000037812 */ /* 0x000fca00078ef803 */
[----:B------:R0:W-:Y:S01]  /*a310*/  STG.E.U8 desc[UR36][R8.64], R3 ;  /* 0x0000000308007986 */ /* 0x0001e2000c101124 */
[----:B------:R-:W-:Y:S05]  /*a320*/  BRA `(.L_x_20054) ;  /* 0x00000000000c7947 */ /* 0x000fea0003800000 */
.L_x_20075:
[----:B------:R-:W0:Y:S02]  /*a330*/  I2F.S16 R0, R19 ;  /* 0x0000001300007306 */ /* 0x000e240000101400 */
[----:B0-----:R-:W-:-:S05]  /*a340*/  F2FP.BF16.F32.PACK_AB R0, RZ, R0 ;  /* 0x00000000ff00723e */ /* 0x001fca00000010ff */
[----:B------:R0:W-:Y:S02]  /*a350*/  STG.E.U16 desc[UR36][R8.64], R0 ;  /* 0x0000000008007986 */ /* 0x0001e4000c101524 */
.L_x_20054:
[----:B------:R-:W-:-:S07]  /*a360*/  VIADD R23, R23, 0x80 ;  /* 0x0000008017177836 */ /* 0x000fce0000000000 */
.L_x_20013:
[----:B------:R-:W-:Y:S05]  /*a370*/  BSYNC.RECONVERGENT B7 ;  /* 0x0000000000077941 */ /* 0x000fea0003800200 */
.L_x_19974:
        /* <DEDUP_REMOVED lines=21> */
.L_x_20087:
[----:B------:R-:W-:Y:S01]  /*a4d0*/  STG.E.U8 desc[UR36][R2.64], R17 ;  /* 0x0000001102007986 */ /* 0x000fe2000c101124 */
[----:B------:R-:W-:Y:S05]  /*a4e0*/  EXIT ;  /* 0x000000000000794d */ /* 0x000fea0003800000 */
.L_x_20086:
        /* <DEDUP_REMOVED lines=10> */
.L_x_20090:
[----:B------:R-:W-:-:S05]  /*a590*/  PRMT R5, R17, 0x9910, RZ ;  /* 0x0000991011057816 */ /* 0x000fca00000000ff */
[----:B------:R-:W-:Y:S01]  /*a5a0*/  STG.E desc[UR36][R2.64], R5 ;  /* 0x0000000502007986 */ /* 0x000fe2000c101924 */
[----:B------:R-:W-:Y:S05]  /*a5b0*/  EXIT ;  /* 0x000000000000794d */ /* 0x000fea0003800000 */
.L_x_20089:
[----:B------:R-:W-:Y:S01]  /*a5c0*/  STG.E.U16 desc[UR36][R2.64], R17 ;  /* 0x0000001102007986 */ /* 0x000fe2000c101524 */
[----:B------:R-:W-:Y:S05]  /*a5d0*/  EXIT ;  /* 0x000000000000794d */ /* 0x000fea0003800000 */
.L_x_20085:
        /* <DEDUP_REMOVED lines=9> */
.L_x_20092:
[----:B------:R-:W0:Y:S02]  /*a670*/  I2F.S16 R0, R17 ;  /* 0x0000001100007306 */ /* 0x000e240000101400 */
[----:B0-----:R-:W-:-:S05]  /*a680*/  F2FP.F16.F32.PACK_AB R0, RZ, R0 ;  /* 0x00000000ff00723e */ /* 0x001fca00000000ff */
[----:B------:R-:W-:Y:S01]  /*a690*/  STG.E.U16 desc[UR36][R2.64], R0 ;  /* 0x0000000002007986 */ /* 0x000fe2000c101524 */
[----:B------:R-:W-:Y:S05]  /*a6a0*/  EXIT ;  /* 0x000000000000794d */ /* 0x000fea0003800000 */
.L_x_20091:
        /* <DEDUP_REMOVED lines=10> */
.L_x_20094:
[----:B------:R-:W0:Y:S02]  /*a750*/  I2F.S16 R17, R17 ;  /* 0x0000001100117306 */ /* 0x000e240000101400 */
[----:B0-----:R-:W-:-:S04]  /*a760*/  F2FP.F16.F32.PACK_AB R5, RZ, R17 ;  /* 0x00000011ff05723e */ /* 0x001fc800000000ff */
[----:B------:R-:W-:-:S05]  /*a770*/  PRMT R5, R5, 0x5410, RZ ;  /* 0x0000541005057816 */ /* 0x000fca00000000ff */
[----:B------:R-:W-:Y:S01]  /*a780*/  STG.E desc[UR36][R2.64], R5 ;  /* 0x0000000502007986 */ /* 0x000fe2000c101924 */
[----:B------:R-:W-:Y:S05]  /*a790*/  EXIT ;  /* 0x000000000000794d */ /* 0x000fea0003800000 */
.L_x_20093:
[----:B------:R-:W0:Y:S02]  /*a7a0*/  I2F.F64.S16 R4, R17 ;  /* 0x0000001100047312 */ /* 0x000e240000101c00 */
[----:B0-----:R-:W-:Y:S01]  /*a7b0*/  STG.E.64 desc[UR36][R2.64], R4 ;  /* 0x0000000402007986 */ /* 0x001fe2000c101b24 */
[----:B------:R-:W-:Y:S05]  /*a7c0*/  EXIT ;  /* 0x000000000000794d */ /* 0x000fea0003800000 */
.L_x_20084:
        /* <DEDUP_REMOVED lines=12> */
.L_x_20098:
        /* <DEDUP_REMOVED lines=18> */
.L_x_20101:
[----:B------:R-:W-:-:S04]  /*a9b0*/  SHF.R.U32.HI R5, RZ, 0x18, R5 ;  /* 0x00000018ff057819 */ /* 0x000fc80000011605 */
[----:B------:R-:W-:-:S07]  /*a9c0*/  LOP3.LUT R0, R0, 0x80, R5, 0xf8, !PT ;  /* 0x0000008000007812 */ /* 0x000fce00078ef805 */
.L_x_20100:
[----:B------:R-:W-:Y:S05]  /*a9d0*/  BSYNC.RECONVERGENT B0 ;  /* 0x0000000000007941 */ /* 0x000fea0003800200 */
.L_x_20099:
[----:B------:R-:W-:Y:S01]  /*a9e0*/  STG.E.U8 desc[UR36][R2.64], R0 ;  /* 0x0000000002007986 */ /* 0x000fe2000c101124 */
[----:B------:R-:W-:Y:S05]  /*a9f0*/  EXIT ;  /* 0x000000000000794d */ /* 0x000fea0003800000 */
.L_x_20097:
        /* <DEDUP_REMOVED lines=18> */
.L_x_20104:
[----:B------:R-:W-:-:S04]  /*ab20*/  SHF.R.U32.HI R5, RZ, 0x18, R5 ;  /* 0x00000018ff057819 */ /* 0x000fc80000011605 */
[----:B------:R-:W-:-:S07]  /*ab30*/  LOP3.LUT R0, R0, 0x80, R5, 0xf8, !PT ;  /* 0x0000008000007812 */ /* 0x000fce00078ef805 */
.L_x_20103:
[----:B------:R-:W-:Y:S05]  /*ab40*/  BSYNC.RECONVERGENT B0 ;  /* 0x0000000000007941 */ /* 0x000fea0003800200 */
.L_x_20102:
[----:B------:R-:W-:Y:S01]  /*ab50*/  STG.E.U8 desc[UR36][R2.64], R0 ;  /* 0x0000000002007986 */ /* 0x000fe2000c101124 */
[----:B------:R-:W-:Y:S05]  /*ab60*/  EXIT ;  /* 0x000000000000794d */ /* 0x000fea0003800000 */
.L_x_20096:
        /* <DEDUP_REMOVED lines=22> */
.L_x_20106:
[----:B------:R-:W-:-:S04]  /*acd0*/  PRMT R4, R17, 0x9910, RZ ;  /* 0x0000991011047816 */ /* 0x000fc800000000ff */
[----:B------:R-:W-:-:S05]  /*ace0*/  SHF.R.S32.HI R5, RZ, 0x1f, R4 ;  /* 0x0000001fff057819 */ /* 0x000fca0000011404 */
[----:B------:R-:W-:Y:S01]  /*acf0*/  STG.E.64 desc[UR36][R2.64], R4 ;  /* 0x0000000402007986 */ /* 0x000fe2000c101b24 */
[----:B------:R-:W-:Y:S05]  /*ad00*/  EXIT ;  /* 0x000000000000794d */ /* 0x000fea0003800000 */
.L_x_20105:
[----:B------:R-:W-:-:S05]  /*ad10*/  PRMT R5, R17, 0x9910, RZ ;  /* 0x0000991011057816 */ /* 0x000fca00000000ff */
[----:B------:R-:W-:Y:S01]  /*ad20*/  STG.E desc[UR36][R2.64], R5 ;  /* 0x0000000502007986 */ /* 0x000fe2000c101924 */
[----:B------:R-:W-:Y:S05]  /*ad30*/  EXIT ;  /* 0x000000000000794d */ /* 0x000fea0003800000 */
.L_x_20095:
        /* <DEDUP_REMOVED lines=11> */
.L_x_20108:
[----:B------:R-:W0:Y:S01]  /*adf0*/  I2F.F64.S16 R4, R17 ;  /* 0x0000001100047312 */ /* 0x000e220000101c00 */
[----:B------:R-:W-:-:S05]  /*ae00*/  CS2R R6, SRZ ;  /* 0x0000000000067805 */ /* 0x000fca000001ff00 */
[----:B0-----:R-:W-:Y:S01]  /*ae10*/  STG.E.128 desc[UR36][R2.64], R4 ;  /* 0x0000000402007986 */ /* 0x001fe2000c101d24 */
[----:B------:R-:W-:Y:S05]  /*ae20*/  EXIT ;  /* 0x000000000000794d */ /* 0x000fea0003800000 */
.L_x_20107:
[----:B------:R-:W-:-:S13]  /*ae30*/  ISETP.NE.AND P0, PT, R0, 0xf, PT ;  /* 0x0000000f0000780c */ /* 0x000fda0003f05270 */
[----:B------:R-:W-:Y:S05]  /*ae40*/  @!P0 BRA `(.L_x_20109) ;  /* 0x0000000000e88947 */ /* 0x000fea0003800000 */
[----:B------:R-:W-:-:S13]  /*ae50*/  ISETP.NE.AND P0, PT, R0, 0x17, PT ;  /* 0x000000170000780c */ /* 0x000fda0003f05270 */
[----:B------:R-:W-:Y:S05]  /*ae60*/  @!P0 BRA `(.L_x_20110) ;  /* 0x0000000000908947 */ /* 0x000fea0003800000 */
[----:B------:R-:W-:-:S13]  /*ae70*/  ISETP.NE.AND P0, PT, R0, 0x18, PT ;  /* 0x000000180000780c */ /* 0x000fda0003f05270 */
[----:B------:R-:W-:Y:S05]  /*ae80*/  @!P0 BRA `(.L_x_20111) ;  /* 0x0000000000448947 */ /* 0x000fea0003800000 */
.L_x_20088:
        /* <DEDUP_REMOVED lines=16> */
.L_x_20112:
[----:B------:R-:W-:Y:S05]  /*af90*/  EXIT ;  /* 0x000000000000794d */ /* 0x000fea0003800000 */
.L_x_20111:
        /* <DEDUP_REMOVED lines=13> */
.L_x_20114:
[----:B------:R-:W-:Y:S05]  /*b070*/  BSYNC.RECONVERGENT B0 ;  /* 0x0000000000007941 */ /* 0x000fea0003800200 */
.L_x_20113:
[----:B------:R-:W-:-:S05]  /*b080*/  LOP3.LUT R5, R0, 0x80, R5, 0xf8, !PT ;  /* 0x0000008000057812 */ /* 0x000fca00078ef805 */
[----:B------:R-:W-:Y:S01]  /*b090*/  STG.E.U8 desc[UR36][R2.64], R5 ;  /* 0x0000000502007986 */ /* 0x000fe2000c101124 */
[----:B------:R-:W-:Y:S05]  /*b0a0*/  EXIT ;  /* 0x000000000000794d */ /* 0x000fea0003800000 */
.L_x_20110:
        /* <DEDUP_REMOVED lines=12> */
.L_x_20116:
[----:B------:R-:W-:Y:S01]  /*b170*/  IMAD.MOV.U32 R0, RZ, RZ, 0x7f ;  /* 0x0000007fff007424 */ /* 0x000fe200078e00ff */
[----:B------:R-:W-:-:S04]  /*b180*/  ISETP.GT.U32.AND P0, PT, R4, 0x7f800000, PT ;  /* 0x7f8000000400780c */ /* 0x000fc80003f04070 */
[----:B------:R-:W-:-:S09]  /*b190*/  SEL R0, R0, 0x7c, P0 ;  /* 0x0000007c00007807 */ /* 0x000fd20000000000 */
.L_x_20117:
[----:B------:R-:W-:Y:S05]  /*b1a0*/  BSYNC.RECONVERGENT B0 ;  /* 0x0000000000007941 */ /* 0x000fea0003800200 */
.L_x_20115:
[----:B------:R-:W-:-:S04]  /*b1b0*/  SHF.R.U32.HI R5, RZ, 0x18, R5 ;  /* 0x00000018ff057819 */ /* 0x000fc80000011605 */
[----:B------:R-:W-:-:S05]  /*b1c0*/  LOP3.LUT R5, R0, 0x80, R5, 0xf8, !PT ;  /* 0x0000008000057812 */ /* 0x000fca00078ef805 */
[----:B------:R-:W-:Y:S01]  /*b1d0*/  STG.E.U8 desc[UR36][R2.64], R5 ;  /* 0x0000000502007986 */ /* 0x000fe2000c101124 */
[----:B------:R-:W-:Y:S05]  /*b1e0*/  EXIT ;  /* 0x000000000000794d */ /* 0x000fea0003800000 */
.L_x_20109:
[----:B------:R-:W0:Y:S02]  /*b1f0*/  I2F.S16 R0, R17 ;  /* 0x0000001100007306 */ /* 0x000e240000101400 */
[----:B0-----:R-:W-:-:S05]  /*b200*/  F2FP.BF16.F32.PACK_AB R0, RZ, R0 ;  /* 0x00000000ff00723e */ /* 0x001fca00000010ff */
[----:B------:R-:W-:Y:S01]  /*b210*/  STG.E.U16 desc[UR36][R2.64], R0 ;  /* 0x0000000002007986 */ /* 0x000fe2000c101524 */
[----:B------:R-:W-:Y:S05]  /*b220*/  EXIT ;  /* 0x000000000000794d */ /* 0x000fea0003800000 */
.L_x_20118:
        /* <DEDUP_REMOVED lines=13> */
.L_x_26307:


//--------------------- .text._ZN2at6native18elementwise_kernelILi128ELi4EZNS0_22gpu_kernel_impl_nocastINS0_13BinaryFunctorIsssNS0_17BitwiseAndFunctorIsEEEEEEvRNS_18TensorIteratorBaseERKT_EUliE_EEviT1_ --------------------------
	.section	.text._ZN2at6native18elementwise_kernelILi128ELi4EZNS0_22gpu_kernel_impl_nocastINS0_13BinaryFunctorIsssNS0_17BitwiseAndFunctorIsEEEEEEvRNS_18TensorIteratorBaseERKT_EUliE_EEviT1_,"ax",@progbits
	.align	128
        .global         _ZN2at6native18elementwise_kernelILi128ELi4EZNS0_22gpu_kernel_impl_nocastINS0_13BinaryFunctorIsssNS0_17BitwiseAndFunctorIsEEEEEEvRNS_18TensorIteratorBaseERKT_EUliE_EEviT1_
        .type           _ZN2at6native18elementwise_kernelILi128ELi4EZNS0_22gpu_kernel_impl_nocastINS0_13BinaryFunctorIsssNS0_17BitwiseAndFunctorIsEEEEEEvRNS_18TensorIteratorBaseERKT_EUliE_EEviT1_,@function
        .size           _ZN2at6native18elementwise_kernelILi128ELi4EZNS0_22gpu_kernel_impl_nocastINS0_13BinaryFunctorIsssNS0_17BitwiseAndFunctorIsEEEEEEvRNS_18TensorIteratorBaseERKT_EUliE_EEviT1_,(.L_x_26308 - _ZN2at6native18elementwise_kernelILi128ELi4EZNS0_22gpu_kernel_impl_nocastINS0_13BinaryFunctorIsssNS0_17BitwiseAndFunctorIsEEEEEEvRNS_18TensorIteratorBaseERKT_EUliE_EEviT1_)
        .other          _ZN2at6native18elementwise_kernelILi128ELi4EZNS0_22gpu_kernel_impl_nocastINS0_13BinaryFunctorIsssNS0_17BitwiseAndFunctorIsEEEEEEvRNS_18TensorIteratorBaseERKT_EUliE_EEviT1_,@"STO_CUDA_ENTRY STV_DEFAULT"
_ZN2at6native18elementwise_kernelILi128ELi4EZNS0_22gpu_kernel_impl_nocastINS0_13BinaryFunctorIsssNS0_17BitwiseAndFunctorIsEEEEEEvRNS_18TensorIteratorBaseERKT_EUliE_EEviT1_:
.text._ZN2at6native18elementwise_kernelILi128ELi4EZNS0_22gpu_kernel_impl_nocastINS0_13BinaryFunctorIsssNS0_17BitwiseAndFunctorIsEEEEEEvRNS_18TensorIteratorBaseERKT_EUliE_EEviT1_:
        /* <DEDUP_REMOVED lines=33> */
.L_x_20122:
[----:B------:R-:W-:-:S13]  /*0210*/  ISETP.GE.AND P0, PT, R3, UR4, PT ;  /* 0x0000000403007c0c */ /* 0x000fda000bf06270 */
[----:B------:R-:W-:Y:S05]  /*0220*/  @P0 BREAK.RELIABLE B1 ;  /* 0x0000000000010942 */ /* 0x000fea0003800100 */
[----:B------:R-:W-:Y:S05]  /*0230*/  @P0 BRA `(.L_x_20123) ;  /* 0x0000000000240947 */ /* 0x000fea0003800000 */
[----:B------:R-:W-:Y:S05]  /*0240*/  BSYNC.RELIABLE B1 ;  /* 0x0000000000017941 */ /* 0x000fea0003800100 */
.L_x_20121:
        /* <DEDUP_REMOVED lines=8> */
.L_x_20123:
[----:B------:R-:W-:Y:S05]  /*02d0*/  BSYNC.RECONVERGENT B0 ;  /* 0x0000000000007941 */ /* 0x000fea0003800200 */
.L_x_20120:
        /* <DEDUP_REMOVED lines=11> */
.L_x_20119:
        /* <DEDUP_REMOVED lines=356> */
.L_x_20127:
        /* <DEDUP_REMOVED lines=364> */
.L_x_20129:
        /* <DEDUP_REMOVED lines=13> */
.L_x_20126:
[----:B------:R-:W-:-:S13]  /*3160*/  ISETP.GE.AND P0, PT, R3, UR4, PT ;  /* 0x0000000403007c0c */ /* 0x000fda000bf06270 */
[----:B------:R-:W-:Y:S05]  /*3170*/  @P0 BREAK.RELIABLE B1 ;  /* 0x0000000000010942 */ /* 0x000fea0003800100 */
[----:B------:R-:W-:Y:S05]  /*3180*/  @P0 BRA `(.L_x_20128) ;  /* 0x0000001400a80947 */ /* 0x000fea0003800000 */
[----:B------:R-:W-:Y:S05]  /*3190*/  BSYNC.RELIABLE B1 ;  /* 0x0000000000017941 */ /* 0x000fea0003800100 */
.L_x_20125:
        /* <DEDUP_REMOVED lines=348> */
.L_x_20130:
        /* <DEDUP_REMOVED lines=13> */
.L_x_20128:
[----:B------:R-:W-:Y:S05]  /*4830*/  BSYNC.RECONVERGENT B0 ;  /* 0x0000000000007941 */ /* 0x000fea0003800200 */
.L_x_20124:
        /* <DEDUP_REMOVED lines=351> */
.L_x_20131:
        /* <DEDUP_REMOVED lines=13> */
.L_x_20132:
        /* <DEDUP_REMOVED lines=16> */
.L_x_26308:


//--------------------- .text._ZN2at6native27unrolled_elementwise_kernelINS0_13BinaryFunctorIsssNS0_17BitwiseAndFunctorIsEEEESt5arrayIPcLm3EELi4E23TrivialOffsetCalculatorILi2EjES9_ILi1EjENS0_6memory15LoadWithoutCastENSC_16StoreWithoutCastEEEviT_T0_T2_T3_T4_T5_ --------------------------
	.section	.text._ZN2at6native27unrolled_elementwise_kernelINS0_13BinaryFunctorIsssNS0_17BitwiseAndFunctorIsEEEESt5arrayIPcLm3EELi4E23TrivialOffsetCalculatorILi2EjES9_ILi1EjENS0_6memory15LoadWithoutCastENSC_16StoreWithoutCastEEEviT_T0_T2_T3_T4_T5_,"ax",@progbits
	.align	128
        .global         _ZN2at6native27unrolled_elementwise_kernelINS0_13BinaryFunctorIsssNS0_17BitwiseAndFunctorIsEEEESt5arrayIPcLm3EELi4E23TrivialOffsetCalculatorILi2EjES9_ILi1EjENS0_6memory15LoadWithoutCastENSC_16StoreWithoutCastEEEviT_T0_T2_T3_T4_T5_
        .type           _ZN2at6native27unrolled_elementwise_kernelINS0_13BinaryFunctorIsssNS0_17BitwiseAndFunctorIsEEEESt5arrayIPcLm3EELi4E23TrivialOffsetCalculatorILi2EjES9_ILi1EjENS0_6memory15LoadWithoutCastENSC_16StoreWithoutCastEEEviT_T0_T2_T3_T4_T5_,@function
        .size           _ZN2at6native27unrolled_elementwise_kernelINS0_13BinaryFunctorIsssNS0_17BitwiseAndFunctorIsEEEESt5arrayIPcLm3EELi4E23TrivialOffsetCalculatorILi2EjES9_ILi1EjENS0_6memory15LoadWithoutCastENSC_16StoreWithoutCastEEEviT_T0_T2_T3_T4_T5_,(.L_x_26309 - _ZN2at6native27unrolled_elementwise_kernelINS0_13BinaryFunctorIsssNS0_17BitwiseAndFunctorIsEEEESt5arrayIPcLm3EELi4E23TrivialOffsetCalculatorILi2EjES9_ILi1EjENS0_6memory15LoadWithoutCastENSC_16StoreWithoutCastEEEviT_T0_T2_T3_T4_T5_)
        .other          _ZN2at6native27unrolled_elementwise_kernelINS0_13BinaryFunctorIsssNS0_17BitwiseAndFunctorIsEEEESt5arrayIPcLm3EELi4E23TrivialOffsetCalculatorILi2EjES9_ILi1EjENS0_6memory15LoadWithoutCastENSC_16StoreWithoutCastEEEviT_T0_T2_T3_T4_T5_,@"STO_CUDA_ENTRY STV_DEFAULT"
_ZN2at6native27unrolled_elementwise_kernelINS0_13BinaryFunctorIsssNS0_17BitwiseAndFunctorIsEEEESt5arrayIPcLm3EELi4E23TrivialOffsetCalculatorILi2EjES9_ILi1EjENS0_6memory15LoadWithoutCastENSC_16StoreWithoutCastEEEviT_T0_T2_T3_T4_T5_:
.text._ZN2at6native27unrolled_elementwise_kernelINS0_13BinaryFunctorIsssNS0_17BitwiseAndFunctorIsEEEESt5arrayIPcLm3EELi4E23TrivialOffsetCalculatorILi2EjES9_ILi1EjENS0_6memory15LoadWithoutCastENSC_16StoreWithoutCastEEEviT_T0_T2_T3_T4_T5_:
        /* <DEDUP_REMOVED lines=71> */
.L_x_20135:
[----:B------:R-:W-:Y:S05]  /*0470*/  BSYNC.RELIABLE B1 ;  /* 0x0000000000017941 */ /* 0x000fea0003800100 */
.L_x_20134:
[----:B------:R-:W-:-:S13]  /*0480*/  ISETP.GE.AND P0, PT, R19, R18, PT ;  /* 0x000000121300720c */ /* 0x000fda0003f06270 */
[----:B0-----:R-:W0:Y:S01]  /*0490*/  @!P0 LDC.64 R4, c[0x0][0x388] ;  /* 0x0000e200ff048b82 */ /* 0x001e220000000a00 */
[----:B------:R-:W-:Y:S01]  /*04a0*/  @!P0 LEA R7, R0, R19, 0x9 ;  /* 0x0000001300078211 */ /* 0x000fe200078e48ff */
[----:B------:R-:W-:-:S04]  /*04b0*/  @!P0 VIADD R19, R19, 0x80 ;  /* 0x0000008013138836 */ /* 0x000fc80000000000 */
[----:B0-----:R-:W-:-:S05]  /*04c0*/  @!P0 IMAD.WIDE.U32 R4, R7, 0x2, R4 ;  /* 0x0000000207048825 */ /* 0x001fca00078e0004 */
[----:B------:R1:W-:Y:S02]  /*04d0*/  @!P0 STG.E.U16 desc[UR4][R4.64], R15 ;  /* 0x0000000f04008986 */ /* 0x0003e4000c101504 */
.L_x_20136:
[----:B------:R-:W-:Y:S05]  /*04e0*/  BSYNC.RECONVERGENT B0 ;  /* 0x0000000000007941 */ /* 0x000fea0003800200 */
.L_x_20133:
        /* <DEDUP_REMOVED lines=8> */
.L_x_20137:
        /* <DEDUP_REMOVED lines=9> */
.L_x_26309:


//--------------------- .text._ZN2at6native29vectorized_elementwise_kernelILi2ENS0_13BinaryFunctorIsssNS0_17BitwiseAndFunctorIsEEEESt5arrayIPcLm3EEEEviT0_T1_ --------------------------
	.section	.text._ZN2at6native29vectorized_elementwise_kernelILi2ENS0_13BinaryFunctorIsssNS0_17BitwiseAndFunctorIsEEEESt5arrayIPcLm3EEEEviT0_T1_,"ax",@progbits
	.align	128
        .global         _ZN2at6native29vectorized_elementwise_kernelILi2ENS0_13BinaryFunctorIsssNS0_17BitwiseAndFunctorIsEEEESt5arrayIPcLm3EEEEviT0_T1_
        .type           _ZN2at6native29vectorized_elementwise_kernelILi2ENS0_13BinaryFunctorIsssNS0_17BitwiseAndFunctorIsEEEESt5arrayIPcLm3EEEEviT0_T1_,@function
        .size           _ZN2at6native29vectorized_elementwise_kernelILi2ENS0_13BinaryFunctorIsssNS0_17BitwiseAndFunctorIsEEEESt5arrayIPcLm3EEEEviT0_T1_,(.L_x_26310 - _ZN2at6native29vectorized_elementwise_kernelILi2ENS0_13BinaryFunctorIsssNS0_17BitwiseAndFunctorIsEEEESt5arrayIPcLm3EEEEviT0_T1_)
        .other          _ZN2at6native29vectorized_elementwise_kernelILi2ENS0_13BinaryFunctorIsssNS0_17BitwiseAndFunctorIsEEEESt5arrayIPcLm3EEEEviT0_T1_,@"STO_CUDA_ENTRY STV_DEFAULT"
_ZN2at6native29vectorized_elementwise_kernelILi2ENS0_13BinaryFunctorIsssNS0_17BitwiseAndFunctorIsEEEESt5arrayIPcLm3EEEEviT0_T1_:
.text._ZN2at6native29vectorized_elementwise_kernelILi2ENS0_13BinaryFunctorIsssNS0_17BitwiseAndFunctorIsEEEESt5arrayIPcLm3EEEEviT0_T1_:
        /* <DEDUP_REMOVED lines=121> */
.L_x_20141:
[----:B------:R-:W-:-:S13]  /*0790*/  ISETP.GE.U32.AND P0, PT, R3, R2, PT ;  /* 0x000000020300720c */ /* 0x000fda0003f06070 */
[----:B------:R-:W-:Y:S05]  /*07a0*/  @P0 BRA `(.L_x_20143) ;  /* 0x0000000000300947 */ /* 0x000fea0003800000 */
[----:B0-----:R-:W0:Y:S01]  /*07b0*/  LDC.64 R10, c[0x0][0x388] ;  /* 0x0000e200ff0a7b82 */ /* 0x001e220000000a00 */
[----:B------:R-:W-:Y:S02]  /*07c0*/  IMAD.IADD R7, R0, 0x1, R3 ;  /* 0x0000000100077824 */ /* 0x000fe400078e0203 */
[----:B------:R-:W-:Y:S02]  /*07d0*/  VIADD R3, R3, 0x80 ;  /* 0x0000008003037836 */ /* 0x000fe40000000000 */
[----:B0-----:R-:W-:-:S05]  /*07e0*/  IMAD.WIDE.U32 R10, R7, 0x2, R10 ;  /* 0x00000002070a7825 */ /* 0x001fca00078e000a */
[----:B------:R1:W-:Y:S02]  /*07f0*/  STG.E.U16 desc[UR4][R10.64], R5 ;  /* 0x000000050a007986 */ /* 0x0003e4000c101504 */
.L_x_20142:
[----:B------:R-:W-:-:S13]  /*0800*/  ISETP.GE.U32.AND P0, PT, R3, R2, PT ;  /* 0x000000020300720c */ /* 0x000fda0003f06070 */
[----:B------:R-:W-:Y:S05]  /*0810*/  @P0 BRA `(.L_x_20144) ;  /* 0x0000000000300947 */ /* 0x000fea0003800000 */
[----:B01----:R-:W0:Y:S01]  /*0820*/  LDC.64 R10, c[0x0][0x388] ;  /* 0x0000e200ff0a7b82 */ /* 0x003e220000000a00 */
[----:B------:R-:W-:Y:S02]  /*0830*/  IMAD.IADD R5, R0, 0x1, R3 ;  /* 0x0000000100057824 */ /* 0x000fe400078e0203 */
[----:B------:R-:W-:Y:S02]  /*0840*/  VIADD R3, R3, 0x80 ;  /* 0x0000008003037836 */ /* 0x000fe40000000000 */
[----:B0-----:R-:W-:-:S05]  /*0850*/  IMAD.WIDE.U32 R10, R5, 0x2, R10 ;  /* 0x00000002050a7825 */ /* 0x001fca00078e000a */
[----:B------:R1:W-:Y:S02]  /*0860*/  STG.E.U16 desc[UR4][R10.64], R6 ;  /* 0x000000060a007986 */ /* 0x0003e4000c101504 */
.L_x_20143:
[----:B------:R-:W-:-:S13]  /*0870*/  ISETP.GE.U32.AND P0, PT, R3, R2, PT ;  /* 0x000000020300720c */ /* 0x000fda0003f06070 */
[----:B------:R-:W-:Y:S05]  /*0880*/  @P0 BRA `(.L_x_20145) ;  /* 0x0000000000340947 */ /* 0x000fea0003800000 */
[----:B-1----:R-:W1:Y:S01]  /*0890*/  LDC.64 R6, c[0x0][0x388] ;  /* 0x0000e200ff067b82 */ /* 0x002e620000000a00 */
[----:B------:R-:W-:Y:S02]  /*08a0*/  IMAD.IADD R5, R0, 0x1, R3 ;  /* 0x0000000100057824 */ /* 0x000fe400078e0203 */
[----:B------:R-:W-:Y:S02]  /*08b0*/  VIADD R3, R3, 0x80 ;  /* 0x0000008003037836 */ /* 0x000fe40000000000 */
[----:B-1----:R-:W-:-:S05]  /*08c0*/  IMAD.WIDE.U32 R6, R5, 0x2, R6 ;  /* 0x0000000205067825 */ /* 0x002fca00078e0006 */
[----:B------:R2:W-:Y:S02]  /*08d0*/  STG.E.U16 desc[UR4][R6.64], R8 ;  /* 0x0000000806007986 */ /* 0x0005e4000c101504 */
.L_x_20144:
        /* <DEDUP_REMOVED lines=8> */
.L_x_20145:
[----:B------:R-:W-:Y:S05]  /*0960*/  BSYNC.RELIABLE B1 ;  /* 0x0000000000017941 */ /* 0x000fea0003800100 */
.L_x_20140:
[----:B------:R-:W-:-:S13]  /*0970*/  ISETP.GE.U32.AND P0, PT, R3, R2, PT ;  /* 0x000000020300720c */ /* 0x000fda0003f06070 */
[----:B-12---:R-:W1:Y:S01]  /*0980*/  @!P0 LDC.64 R6, c[0x0][0x388] ;  /* 0x0000e200ff068b82 */ /* 0x006e620000000a00 */
[----:B------:R-:W-:Y:S02]  /*0990*/  @!P0 IMAD.IADD R5, R0, 0x1, R3 ;  /* 0x0000000100058824 */ /* 0x000fe400078e0203 */
[----:B------:R-:W-:Y:S02]  /*09a0*/  @!P0 VIADD R3, R3, 0x80 ;  /* 0x0000008003038836 */ /* 0x000fe40000000000 */
[----:B-1----:R-:W-:-:S05]  /*09b0*/  @!P0 IMAD.WIDE.U32 R6, R5, 0x2, R6 ;  /* 0x0000000205068825 */ /* 0x002fca00078e0006 */
[----:B------:R3:W-:Y:S02]  /*09c0*/  @!P0 STG.E.U16 desc[UR4][R6.64], R24 ;  /* 0x0000001806008986 */ /* 0x0007e4000c101504 */
.L_x_20146:
[----:B------:R-:W-:Y:S05]  /*09d0*/  BSYNC.RECONVERGENT B0 ;  /* 0x0000000000007941 */ /* 0x000fea0003800200 */
.L_x_20139:
        /* <DEDUP_REMOVED lines=8> */
.L_x_20138:
        /* <DEDUP_REMOVED lines=43> */
.L_x_20147:
        /* <DEDUP_REMOVED lines=15> */
.L_x_26310:


//--------------------- .text._ZN2at6native29vectorized_elementwise_kernelILi4ENS0_13BinaryFunctorIsssNS0_17BitwiseAndFunctorIsEEEESt5arrayIPcLm3EEEEviT0_T1_ --------------------------
	.section	.text._ZN2at6native29vectorized_elementwise_kernelILi4ENS0_13BinaryFunctorIsssNS0_17BitwiseAndFunctorIsEEEESt5arrayIPcLm3EEEEviT0_T1_,"ax",@progbits
	.align	128
        .global         _ZN2at6native29vectorized_elementwise_kernelILi4ENS0_13BinaryFunctorIsssNS0_17BitwiseAndFunctorIsEEEESt5arrayIPcLm3EEEEviT0_T1_
        .type           _ZN2at6native29vectorized_elementwise_kernelILi4ENS0_13BinaryFunctorIsssNS0_17BitwiseAndFunctorIsEEEESt5arrayIPcLm3EEEEviT0_T1_,@function
        .size           _ZN2at6native29vectorized_elementwise_kernelILi4ENS0_13BinaryFunctorIsssNS0_17BitwiseAndFunctorIsEEEESt5arrayIPcLm3EEEEviT0_T1_,(.L_x_26311 - _ZN2at6native29vectorized_elementwise_kernelILi4ENS0_13BinaryFunctorIsssNS0_17BitwiseAndFunctorIsEEEESt5arrayIPcLm3EEEEviT0_T1_)
        .other          _ZN2at6native29vectorized_elementwise_kernelILi4ENS0_13BinaryFunctorIsssNS0_17BitwiseAndFunctorIsEEEESt5arrayIPcLm3EEEEviT0_T1_,@"STO_CUDA_ENTRY STV_DEFAULT"
_ZN2at6native29vectorized_elementwise_kernelILi4ENS0_13BinaryFunctorIsssNS0_17BitwiseAndFunctorIsEEEESt5arrayIPcLm3EEEEviT0_T1_:
.text._ZN2at6native29vectorized_elementwise_kernelILi4ENS0_13BinaryFunctorIsssNS0_17BitwiseAndFunctorIsEEEESt5arrayIPcLm3EEEEviT0_T1_:
        /* <DEDUP_REMOVED lines=121> */
.L_x_20151:
[----:B------:R-:W-:-:S13]  /*0790*/  ISETP.GE.U32.AND P0, PT, R3, R2, PT ;  /* 0x000000020300720c */ /* 0x000fda0003f06070 */
[----:B------:R-:W-:Y:S05]  /*07a0*/  @P0 BRA `(.L_x_20153) ;  /* 0x0000000000300947 */ /* 0x000fea0003800000 */
[----:B0-----:R-:W0:Y:S01]  /*07b0*/  LDC.64 R10, c[0x0][0x388] ;  /* 0x0000e200ff0a7b82 */ /* 0x001e220000000a00 */
[----:B------:R-:W-:Y:S02]  /*07c0*/  IMAD.IADD R7, R0, 0x1, R3 ;  /* 0x0000000100077824 */ /* 0x000fe400078e0203 */
[----:B------:R-:W-:Y:S02]  /*07d0*/  VIADD R3, R3, 0x80 ;  /* 0x0000008003037836 */ /* 0x000fe40000000000 */
[----:B0-----:R-:W-:-:S05]  /*07e0*/  IMAD.WIDE.U32 R10, R7, 0x2, R10 ;  /* 0x00000002070a7825 */ /* 0x001fca00078e000a */
[----:B------:R1:W-:Y:S02]  /*07f0*/  STG.E.U16 desc[UR4][R10.64], R5 ;  /* 0x000000050a007986 */ /* 0x0003e4000c101504 */
.L_x_20152:
[----:B------:R-:W-:-:S13]  /*0800*/  ISETP.GE.U32.AND P0, PT, R3, R2, PT ;  /* 0x000000020300720c */ /* 0x000fda0003f06070 */
[----:B------:R-:W-:Y:S05]  /*0810*/  @P0 BRA `(.L_x_20154) ;  /* 0x0000000000300947 */ /* 0x000fea0003800000 */
[----:B01----:R-:W0:Y:S01]  /*0820*/  LDC.64 R10, c[0x0][0x388] ;  /* 0x0000e200ff0a7b82 */ /* 0x003e220000000a00 */
[----:B------:R-:W-:Y:S02]  /*0830*/  IMAD.IADD R5, R0, 0x1, R3 ;  /* 0x0000000100057824 */ /* 0x000fe400078e0203 */
[----:B------:R-:W-:Y:S02]  /*0840*/  VIADD R3, R3, 0x80 ;  /* 0x0000008003037836 */ /* 0x000fe40000000000 */
[----:B0-----:R-:W-:-:S05]  /*0850*/  IMAD.WIDE.U32 R10, R5, 0x2, R10 ;  /* 0x00000002050a7825 */ /* 0x001fca00078e000a */
[----:B------:R1:W-:Y:S02]  /*0860*/  STG.E.U16 desc[UR4][R10.64], R6 ;  /* 0x000000060a007986 */ /* 0x0003e4000c101504 */
.L_x_20153:
[----:B------:R-:W-:-:S13]  /*0870*/  ISETP.GE.U32.AND P0, PT, R3, R2, PT ;  /* 0x000000020300720c */ /* 0x000fda0003f06070 */
[----:B------:R-:W-:Y:S05]  /*0880*/  @P0 BRA `(.L_x_20155) ;  /* 0x0000000000340947 */ /* 0x000fea0003800000 */
[----:B-1----:R-:W1:Y:S01]  /*0890*/  LDC.64 R6, c[0x0][0x388] ;  /* 0x0000e200ff067b82 */ /* 0x002e620000000a00 */
[----:B------:R-:W-:Y:S02]  /*08a0*/  IMAD.IADD R5, R0, 0x1, R3 ;  /* 0x0000000100057824 */ /* 0x000fe400078e0203 */
[----:B------:R-:W-:Y:S02]  /*08b0*/  VIADD R3, R3, 0x80 ;  /* 0x0000008003037836 */ /* 0x000fe40000000000 */
[----:B-1----:R-:W-:-:S05]  /*08c0*/  IMAD.WIDE.U32 R6, R5, 0x2, R6 ;  /* 0x0000000205067825 */ /* 0x002fca00078e0006 */
[----:B------:R2:W-:Y:S02]  /*08d0*/  STG.E.U16 desc[UR4][R6.64], R8 ;  /* 0x0000000806007986 */ /* 0x0005e4000c101504 */
.L_x_20154:
        /* <DEDUP_REMOVED lines=8> */
.L_x_20155:
[----:B------:R-:W-:Y:S05]  /*0960*/  BSYNC.RELIABLE B1 ;  /* 0x0000000000017941 */ /* 0x000fea0003800100 */
.L_x_20150:
[----:B------:R-:W-:-:S13]  /*0970*/  ISETP.GE.U32.AND P0, PT, R3, R2, PT ;  /* 0x000000020300720c */ /* 0x000fda0003f06070 */
[----:B-12---:R-:W1:Y:S01]  /*0980*/  @!P0 LDC.64 R6, c[0x0][0x388] ;  /* 0x0000e200ff068b82 */ /* 0x006e620000000a00 */
[----:B------:R-:W-:Y:S02]  /*0990*/  @!P0 IMAD.IADD R5, R0, 0x1, R3 ;  /* 0x0000000100058824 */ /* 0x000fe400078e0203 */
[----:B------:R-:W-:Y:S02]  /*09a0*/  @!P0 VIADD R3, R3, 0x80 ;  /* 0x0000008003038836 */ /* 0x000fe40000000000 */
[----:B-1----:R-:W-:-:S05]  /*09b0*/  @!P0 IMAD.WIDE.U32 R6, R5, 0x2, R6 ;  /* 0x0000000205068825 */ /* 0x002fca00078e0006 */
[----:B------:R3:W-:Y:S02]  /*09c0*/  @!P0 STG.E.U16 desc[UR4][R6.64], R24 ;  /* 0x0000001806008986 */ /* 0x0007e4000c101504 */
.L_x_20156:
[----:B------:R-:W-:Y:S05]  /*09d0*/  BSYNC.RECONVERGENT B0 ;  /* 0x0000000000007941 */ /* 0x000fea0003800200 */
.L_x_20149:
        /* <DEDUP_REMOVED lines=8> */
.L_x_20148:
        /* <DEDUP_REMOVED lines=37> */
.L_x_20157:
        /* <DEDUP_REMOVED lines=13> */
.L_x_26311:


//--------------------- .text._ZN2at6native29vectorized_elementwise_kernelILi8ENS0_13BinaryFunctorIsssNS0_17BitwiseAndFunctorIsEEEESt5arrayIPcLm3EEEEviT0_T1_ --------------------------
	.section	.text._ZN2at6native29vectorized_elementwise_kernelILi8ENS0_13BinaryFunctorIsssNS0_17BitwiseAndFunctorIsEEEESt5arrayIPcLm3EEEEviT0_T1_,"ax",@progbits
	.align	128
        .global         _ZN2at6native29vectorized_elementwise_kernelILi8ENS0_13BinaryFunctorIsssNS0_17BitwiseAndFunctorIsEEEESt5arrayIPcLm3EEEEviT0_T1_
        .type           _ZN2at6native29vectorized_elementwise_kernelILi8ENS0_13BinaryFunctorIsssNS0_17BitwiseAndFunctorIsEEEESt5arrayIPcLm3EEEEviT0_T1_,@function
        .size           _ZN2at6native29vectorized_elementwise_kernelILi8ENS0_13BinaryFunctorIsssNS0_17BitwiseAndFunctorIsEEEESt5arrayIPcLm3EEEEviT0_T1_,(.L_x_26312 - _ZN2at6native29vectorized_elementwise_kernelILi8ENS0_13BinaryFunctorIsssNS0_17BitwiseAndFunctorIsEEEESt5arrayIPcLm3EEEEviT0_T1_)
        .other          _ZN2at6native29vectorized_elementwise_kernelILi8ENS0_13BinaryFunctorIsssNS0_17BitwiseAndFunctorIsEEEESt5arrayIPcLm3EEEEviT0_T1_,@"STO_CUDA_ENTRY STV_DEFAULT"
_ZN2at6native29vectorized_elementwise_kernelILi8ENS0_13BinaryFunctorIsssNS0_17BitwiseAndFunctorIsEEEESt5arrayIPcLm3EEEEviT0_T1_:
.text._ZN2at6native29vectorized_elementwise_kernelILi8ENS0_13BinaryFunctorIsssNS0_17BitwiseAndFunctorIsEEEESt5arrayIPcLm3EEEEviT0_T1_:
        /* <DEDUP_REMOVED lines=121> */
.L_x_20161:
[----:B------:R-:W-:-:S13]  /*0790*/  ISETP.GE.U32.AND P0, PT, R3, R2, PT ;  /* 0x000000020300720c */ /* 0x000fda0003f06070 */
[----:B------:R-:W-:Y:S05]  /*07a0*/  @P0 BRA `(.L_x_20163) ;  /* 0x0000000000300947 */ /* 0x000fea0003800000 */
[----:B0-----:R-:W0:Y:S01]  /*07b0*/  LDC.64 R10, c[0x0][0x388] ;  /* 0x0000e200ff0a7b82 */ /* 0x001e220000000a00 */
[----:B------:R-:W-:Y:S02]  /*07c0*/  IMAD.IADD R7, R0, 0x1, R3 ;  /* 0x0000000100077824 */ /* 0x000fe400078e0203 */
[----:B------:R-:W-:Y:S02]  /*07d0*/  VIADD R3, R3, 0x80 ;  /* 0x0000008003037836 */ /* 0x000fe40000000000 */
[----:B0-----:R-:W-:-:S05]  /*07e0*/  IMAD.WIDE.U32 R10, R7, 0x2, R10 ;  /* 0x00000002070a7825 */ /* 0x001fca00078e000a */
[----:B------:R1:W-:Y:S02]  /*07f0*/  STG.E.U16 desc[UR4][R10.64], R5 ;  /* 0x000000050a007986 */ /* 0x0003e4000c101504 */
.L_x_20162:
[----:B------:R-:W-:-:S13]  /*0800*/  ISETP.GE.U32.AND P0, PT, R3, R2, PT ;  /* 0x000000020300720c */ /* 0x000fda0003f06070 */
[----:B------:R-:W-:Y:S05]  /*0810*/  @P0 BRA `(.L_x_20164) ;  /* 0x0000000000300947 */ /* 0x000fea0003800000 */
[----:B01----:R-:W0:Y:S01]  /*0820*/  LDC.64 R10, c[0x0][0x388] ;  /* 0x0000e200ff0a7b82 */ /* 0x003e220000000a00 */
[----:B------:R-:W-:Y:S02]  /*0830*/  IMAD.IADD R5, R0, 0x1, R3 ;  /* 0x0000000100057824 */ /* 0x000fe400078e0203 */
[----:B------:R-:W-:Y:S02]  /*0840*/  VIADD R3, R3, 0x80 ;  /* 0x0000008003037836 */ /* 0x000fe40000000000 */
[----:B0-----:R-:W-:-:S05]  /*0850*/  IMAD.WIDE.U32 R10, R5, 0x2, R10 ;  /* 0x00000002050a7825 */ /* 0x001fca00078e000a */
[----:B------:R1:W-:Y:S02]  /*0860*/  STG.E.U16 desc[UR4][R10.64], R6 ;  /* 0x000000060a007986 */ /* 0x0003e4000c101504 */
.L_x_20163:
[----:B------:R-:W-:-:S13]  /*0870*/  ISETP.GE.U32.AND P0, PT, R3, R2, PT ;  /* 0x000000020300720c */ /* 0x000fda0003f06070 */
[----:B------:R-:W-:Y:S05]  /*0880*/  @P0 BRA `(.L_x_20165) ;  /* 0x0000000000340947 */ /* 0x000fea0003800000 */
[----:B-1----:R-:W1:Y:S01]  /*0890*/  LDC.64 R6, c[0x0][0x388] ;  /* 0x0000e200ff067b82 */ /* 0x002e620000000a00 */
[----:B------:R-:W-:Y:S02]  /*08a0*/  IMAD.IADD R5, R0, 0x1, R3 ;  /* 0x0000000100057824 */ /* 0x000fe400078e0203 */
[----:B------:R-:W-:Y:S02]  /*08b0*/  VIADD R3, R3, 0x80 ;  /* 0x0000008003037836 */ /* 0x000fe40000000000 */
[----:B-1----:R-:W-:-:S05]  /*08c0*/  IMAD.WIDE.U32 R6, R5, 0x2, R6 ;  /* 0x0000000205067825 */ /* 0x002fca00078e0006 */
[----:B------:R2:W-:Y:S02]  /*08d0*/  STG.E.U16 desc[UR4][R6.64], R8 ;  /* 0x0000000806007986 */ /* 0x0005e4000c101504 */
.L_x_20164:
        /* <DEDUP_REMOVED lines=8> */
.L_x_20165:
[----:B------:R-:W-:Y:S05]  /*0960*/  BSYNC.RELIABLE B1 ;  /* 0x0000000000017941 */ /* 0x000fea0003800100 */
.L_x_20160:
[----:B------:R-:W-:-:S13]  /*0970*/  ISETP.GE.U32.AND P0, PT, R3, R2, PT ;  /* 0x000000020300720c */ /* 0x000fda0003f06070 */
[----:B-12---:R-:W1:Y:S01]  /*0980*/  @!P0 LDC.64 R6, c[0x0][0x388] ;  /* 0x0000e200ff068b82 */ /* 0x006e620000000a00 */
[----:B------:R-:W-:Y:S02]  /*0990*/  @!P0 IMAD.IADD R5, R0, 0x1, R3 ;  /* 0x0000000100058824 */ /* 0x000fe400078e0203 */
[----:B------:R-:W-:Y:S02]  /*09a0*/  @!P0 VIADD R3, R3, 0x80 ;  /* 0x0000008003038836 */ /* 0x000fe40000000000 */
[----:B-1----:R-:W-:-:S05]  /*09b0*/  @!P0 IMAD.WIDE.U32 R6, R5, 0x2, R6 ;  /* 0x0000000205068825 */ /* 0x002fca00078e0006 */
[----:B------:R3:W-:Y:S02]  /*09c0*/  @!P0 STG.E.U16 desc[UR4][R6.64], R24 ;  /* 0x0000001806008986 */ /* 0x0007e4000c101504 */
.L_x_20166:
[----:B------:R-:W-:Y:S05]  /*09d0*/  BSYNC.RECONVERGENT B0 ;  /* 0x0000000000007941 */ /* 0x000fea0003800200 */
.L_x_20159:
        /* <DEDUP_REMOVED lines=8> */
.L_x_20158:
        /* <DEDUP_REMOVED lines=34> */
.L_x_20167:
        /* <DEDUP_REMOVED lines=16> */
.L_x_26312:


//--------------------- .text._ZN2at6native18elementwise_kernelILi128ELi4EZNS0_15gpu_kernel_implINS0_13AUnaryFunctorIlllNS0_17BitwiseAndFunctorIlEEEEEEvRNS_18TensorIteratorBaseERKT_EUliE_EEviT1_ --------------------------
	.section	.text._ZN2at6native18elementwise_kernelILi128ELi4EZNS0_15gpu_kernel_implINS0_13AUnaryFunctorIlllNS0_17BitwiseAndFunctorIlEEEEEEvRNS_18TensorIteratorBaseERKT_EUliE_EEviT1_,"ax",@progbits
	.align	128
        .global         _ZN2at6native18elementwise_kernelILi128ELi4EZNS0_15gpu_kernel_implINS0_13AUnaryFunctorIlllNS0_17BitwiseAndFunctorIlEEEEEEvRNS_18TensorIteratorBaseERKT_EUliE_EEviT1_
        .type           _ZN2at6native18elementwise_kernelILi128ELi4EZNS0_15gpu_kernel_implINS0_13AUnaryFunctorIlllNS0_17BitwiseAndFunctorIlEEEEEEvRNS_18TensorIteratorBaseERKT_EUliE_EEviT1_,@function
        .size           _ZN2at6native18elementwise_kernelILi128ELi4EZNS0_15gpu_kernel_implINS0_13AUnaryFunctorIlllNS0_17BitwiseAndFunctorIlEEEEEEvRNS_18TensorIteratorBaseERKT_EUliE_EEviT1_,(.L_x_26313 - _ZN2at6native18elementwise_kernelILi128ELi4EZNS0_15gpu_kernel_implINS0_13AUnaryFunctorIlllNS0_17BitwiseAndFunctorIlEEEEEEvRNS_18TensorIteratorBaseERKT_EUliE_EEviT1_)
        .other          _ZN2at6native18elementwise_kernelILi128ELi4EZNS0_15gpu_kernel_implINS0_13AUnaryFunctorIlllNS0_17BitwiseAndFunctorIlEEEEEEvRNS_18TensorIteratorBaseERKT_EUliE_EEviT1_,@"STO_CUDA_ENTRY STV_DEFAULT"
_ZN2at6native18elementwise_kernelILi128ELi4EZNS0_15gpu_kernel_implINS0_13AUnaryFunctorIlllNS0_17BitwiseAndFunctorIlEEEEEEvRNS_18TensorIteratorBaseERKT_EUliE_EEviT1_:
.text._ZN2at6native18elementwise_kernelILi128ELi4EZNS0_15gpu_kernel_implINS0_13AUnaryFunctorIlllNS0_17BitwiseAndFunctorIlEEEEEEvRNS_18TensorIteratorBaseERKT_EUliE_EEviT1_:
        /* <DEDUP_REMOVED lines=319> */
.L_x_20170:
        /* <DEDUP_REMOVED lines=17> */
.L_x_20174:
[----:B------:R0:W5:Y:S01]  /*1500*/  LDG.E.U8 R4, desc[UR36][R2.64] ;  /* 0x0000002402047981 */ /* 0x000162000c1e1100 */
[----:B------:R-:W-:Y:S01]  /*1510*/  MOV R5, RZ ;  /* 0x000000ff00057202 */ /* 0x000fe20000000f00 */
[----:B------:R-:W-:Y:S06]  /*1520*/  BRA `(.L_x_20176) ;  /* 0x0000000c00407947 */ /* 0x000fec0003800000 */
.L_x_20173:
        /* <DEDUP_REMOVED lines=8> */
.L_x_20178:
[----:B------:R-:W2:Y:S02]  /*15b0*/  LDG.E R4, desc[UR36][R2.64] ;  /* 0x0000002402047981 */ /* 0x000ea4000c1e1900 */
[----:B--2---:R-:W-:Y:S01]  /*15c0*/  SHF.R.S32.HI R5, RZ, 0x1f, R4 ;  /* 0x0000001fff057819 */ /* 0x004fe20000011404 */
[----:B------:R-:W-:Y:S06]  /*15d0*/  BRA `(.L_x_20176) ;  /* 0x0000000c00147947 */ /* 0x000fec0003800000 */
.L_x_20177:
[----:B------:R-:W2:Y:S02]  /*15e0*/  LDG.E.S16 R4, desc[UR36][R2.64] ;  /* 0x0000002402047981 */ /* 0x000ea4000c1e1700 */
[----:B--2---:R-:W-:Y:S01]  /*15f0*/  SHF.R.S32.HI R5, RZ, 0x1f, R4 ;  /* 0x0000001fff057819 */ /* 0x004fe20000011404 */
[----:B------:R-:W-:Y:S06]  /*1600*/  BRA `(.L_x_20176) ;  /* 0x0000000c00087947 */ /* 0x000fec0003800000 */
.L_x_20172:
        /* <DEDUP_REMOVED lines=9> */
.L_x_20180:
[----:B------:R-:W2:Y:S02]  /*16a0*/  LDG.E.U16 R2, desc[UR36][R2.64] ;  /* 0x0000002402027981 */ /* 0x000ea4000c1e1500 */
[----:B--2---:R-:W-:-:S06]  /*16b0*/  HADD2.F32 R4, -RZ, R2.H0_H0 ;  /* 0x20000002ff047230 */ /* 0x004fcc0000004100 */
[----:B------:R-:W0:Y:S01]  /*16c0*/  F2I.S64.TRUNC R4, R4 ;  /* 0x0000000400047311 */ /* 0x000e22000020d900 */
[----:B------:R-:W-:Y:S05]  /*16d0*/  BRA `(.L_x_20176) ;  /* 0x0000000800d47947 */ /* 0x000fea0003800000 */
.L_x_20179:
        /* <DEDUP_REMOVED lines=9> */
.L_x_20182:
[----:B------:R-:W2:Y:S02]  /*1770*/  LDG.E.U16 R2, desc[UR36][R2.64] ;  /* 0x0000002402027981 */ /* 0x000ea4000c1e1500 */
[----:B--2---:R-:W-:-:S06]  /*1780*/  HADD2.F32 R4, -RZ, R2.H0_H0 ;  /* 0x20000002ff047230 */ /* 0x004fcc0000004100 */
[----:B------:R-:W0:Y:S01]  /*1790*/  F2I.S64.TRUNC R4, R4 ;  /* 0x0000000400047311 */ /* 0x000e22000020d900 */
[----:B------:R-:W-:Y:S05]  /*17a0*/  BRA `(.L_x_20176) ;  /* 0x0000000800a07947 */ /* 0x000fea0003800000 */
.L_x_20181:
[----:B------:R-:W2:Y:S02]  /*17b0*/  LDG.E.64 R2, desc[UR36][R2.64] ;  /* 0x0000002402027981 */ /* 0x000ea4000c1e1b00 */
[----:B--2---:R0:W1:Y:S01]  /*17c0*/  F2I.S64.F64.TRUNC R4, R2 ;  /* 0x0000000200047311 */ /* 0x004062000030d900 */
[----:B------:R-:W-:Y:S05]  /*17d0*/  BRA `(.L_x_20176) ;  /* 0x0000000800947947 */ /* 0x000fea0003800000 */
.L_x_20171:
        /* <DEDUP_REMOVED lines=13> */
.L_x_20185:
[----:B------:R-:W2:Y:S02]  /*18b0*/  LDG.E.64 R2, desc[UR36][R2.64] ;  /* 0x0000002402027981 */ /* 0x000ea4000c1e1b00 */
[----:B--2---:R0:W1:Y:S01]  /*18c0*/  F2I.S64.F64.TRUNC R4, R2 ;  /* 0x0000000200047311 */ /* 0x004062000030d900 */
[----:B------:R-:W-:Y:S05]  /*18d0*/  BRA `(.L_x_20176) ;  /* 0x0000000800547947 */ /* 0x000fea0003800000 */
.L_x_20184:
        /* <DEDUP_REMOVED lines=26> */
.L_x_20187:
        /* <DEDUP_REMOVED lines=13> */
.L_x_20186:
[----:B------:R-:W2:Y:S02]  /*1b50*/  LDG.E.U16 R4, desc[UR36][R2.64] ;  /* 0x0000002402047981 */ /* 0x000ea4000c1e1500 */
[----:B--2---:R-:W-:-:S06]  /*1b60*/  IMAD.U32 R4, R4, 0x10000, RZ ;  /* 0x0001000004047824 */ /* 0x004fcc00078e00ff */
[----:B------:R-:W0:Y:S01]  /*1b70*/  F2I.S64.TRUNC R4, R4 ;  /* 0x0000000400047311 */ /* 0x000e22000020d900 */
[----:B------:R-:W-:Y:S05]  /*1b80*/  BRA `(.L_x_20176) ;  /* 0x0000000400a87947 */ /* 0x000fea0003800000 */
.L_x_20183:
        /* <DEDUP_REMOVED lines=11> */
.L_x_20190:
        /* <DEDUP_REMOVED lines=21> */
.L_x_20194:
[----:B------:R-:W-:Y:S05]  /*1d90*/  BSYNC.RECONVERGENT B1 ;  /* 0x0000000000017941 */ /* 0x000fea0003800200 */
.L_x_20193:
[----:B------:R-:W-:Y:S01]  /*1da0*/  IMAD.SHL.U32 R0, R0, 0x100000, RZ ;  /* 0x0010000000007824 */ /* 0x000fe200078e00ff */
[----:B------:R-:W-:-:S04]  /*1db0*/  LEA R2, R2, 0x3b800000, 0x17 ;  /* 0x3b80000002027811 */ /* 0x000fc800078eb8ff */
[----:B------:R-:W-:-:S07]  /*1dc0*/  LOP3.LUT R4, R2, R0, R7, 0xfe, !PT ;  /* 0x0000000002047212 */ /* 0x000fce00078efe07 */
.L_x_20192:
[----:B------:R-:W-:Y:S05]  /*1dd0*/  BSYNC.RECONVERGENT B0 ;  /* 0x0000000000007941 */ /* 0x000fea0003800200 */
.L_x_20191:
[----:B------:R-:W1:Y:S01]  /*1de0*/  F2I.S64.TRUNC R4, R4 ;  /* 0x0000000400047311 */ /* 0x000e62000020d900 */
[----:B------:R-:W-:Y:S05]  /*1df0*/  BRA `(.L_x_20176) ;  /* 0x00000004000c7947 */ /* 0x000fea0003800000 */
.L_x_20189:
        /* <DEDUP_REMOVED lines=21> */
.L_x_20198:
[----:B------:R-:W-:Y:S05]  /*1f50*/  BSYNC.RECONVERGENT B1 ;  /* 0x0000000000017941 */ /* 0x000fea0003800200 */
.L_x_20197:
[----:B------:R-:W-:Y:S01]  /*1f60*/  IMAD.SHL.U32 R0, R0, 0x200000, RZ ;  /* 0x0020000000007824 */ /* 0x000fe200078e00ff */
[----:B------:R-:W-:-:S04]  /*1f70*/  LEA R2, R2, 0x37800000, 0x17 ;  /* 0x3780000002027811 */ /* 0x000fc800078eb8ff */
[----:B------:R-:W-:-:S07]  /*1f80*/  LOP3.LUT R4, R2, R0, R7, 0xfe, !PT ;  /* 0x0000000002047212 */ /* 0x000fce00078efe07 */
.L_x_20196:
[----:B------:R-:W-:Y:S05]  /*1f90*/  BSYNC.RECONVERGENT B0 ;  /* 0x0000000000007941 */ /* 0x000fea0003800200 */
.L_x_20195:
[----:B------:R-:W2:Y:S01]  /*1fa0*/  F2I.S64.TRUNC R4, R4 ;  /* 0x0000000400047311 */ /* 0x000ea2000020d900 */
[----:B------:R-:W-:Y:S05]  /*1fb0*/  BRA `(.L_x_20176) ;  /* 0x00000000009c7947 */ /* 0x000fea0003800000 */
.L_x_20188:
[----:B------:R-:W-:-:S09]  /*1fc0*/  UISETP.NE.AND UP0, UPT, UR4, 0x1c, UPT ;  /* 0x0000001c0400788c */ /* 0x000fd2000bf05270 */
[----:B------:R-:W-:Y:S05]  /*1fd0*/  BRA.U !UP0, `(.L_x_20199) ;  /* 0x00000001088c7547 */ /* 0x000fea000b800000 */
[----:B------:R-:W-:-:S09]  /*1fe0*/  UISETP.NE.AND UP0, UPT, UR4, 0x1d, UPT ;  /* 0x0000001d0400788c */ /* 0x000fd2000bf05270 */
[----:B------:R-:W-:Y:S05]  /*1ff0*/  BRA.U !UP0, `(.L_x_20200) ;  /* 0x00000001087c7547 */ /* 0x000fea000b800000 */
[----:B------:R-:W-:-:S09]  /*2000*/  UISETP.NE.AND UP0, UPT, UR4, 0x2c, UPT ;  /* 0x0000002c0400788c */ /* 0x000fd2000bf05270 */
[----:B------:R-:W-:Y:S05]  /*2010*/  BRA.U !UP0, `(.L_x_20201) ;  /* 0x0000000108487547 */ /* 0x000fea000b800000 */
.L_x_20175:
        /* <DEDUP_REMOVED lines=16> */
.L_x_20202:
[----:B------:R-:W-:Y:S01]  /*2120*/  CS2R R4, SRZ ;  /* 0x0000000000047805 */ /* 0x000fe2000001ff00 */
[----:B------:R-:W-:Y:S06]  /*2130*/  BRA `(.L_x_20176) ;  /* 0x00000000003c7947 */ /* 0x000fec0003800000 */
.L_x_20201:
        /* <DEDUP_REMOVED lines=8> */
.L_x_20204:
[----:B------:R-:W-:Y:S05]  /*21c0*/  BSYNC.RECONVERGENT B0 ;  /* 0x0000000000007941 */ /* 0x000fea0003800200 */
.L_x_20203:
[----:B------:R-:W4:Y:S01]  /*21d0*/  F2I.S64.TRUNC R4, R4 ;  /* 0x0000000400047311 */ /* 0x000f22000020d900 */
[----:B------:R-:W-:Y:S05]  /*21e0*/  BRA `(.L_x_20176) ;  /* 0x0000000000107947 */ /* 0x000fea0003800000 */
.L_x_20200:
[----:B------:R0:W5:Y:S01]  /*21f0*/  LDG.E.64 R4, desc[UR36][R2.64] ;  /* 0x0000002402047981 */ /* 0x000162000c1e1b00 */
[----:B------:R-:W-:Y:S05]  /*2200*/  BRA `(.L_x_20176) ;  /* 0x0000000000087947 */ /* 0x000fea0003800000 */
.L_x_20199:
[----:B------:R3:W5:Y:S01]  /*2210*/  LDG.E R4, desc[UR36][R2.64] ;  /* 0x0000002402047981 */ /* 0x000762000c1e1900 */
[----:B------:R-:W-:-:S07]  /*2220*/  IMAD.MOV.U32 R5, RZ, RZ, RZ ;  /* 0x000000ffff057224 */ /* 0x000fce00078e00ff */
.L_x_20176:
        /* <DEDUP_REMOVED lines=20> */
.L_x_20208:
[----:B------:R3:W-:Y:S01]  /*2370*/  STG.E.U8 desc[UR36][R2.64], R7 ;  /* 0x0000000702007986 */ /* 0x0007e2000c101124 */
[----:B------:R-:W-:Y:S05]  /*2380*/  BRA `(.L_x_20210) ;  /* 0x0000000c003c7947 */ /* 0x000fea0003800000 */
.L_x_20207:
        /* <DEDUP_REMOVED lines=8> */
.L_x_20212:
[----:B------:R1:W-:Y:S01]  /*2410*/  STG.E desc[UR36][R2.64], R7 ;  /* 0x0000000702007986 */ /* 0x0003e2000c101924 */
[----:B------:R-:W-:Y:S05]  /*2420*/  BRA `(.L_x_20210) ;  /* 0x0000000c00147947 */ /* 0x000fea0003800000 */
.L_x_20211:
[----:B------:R2:W-:Y:S01]  /*2430*/  STG.E.U16 desc[UR36][R2.64], R7 ;  /* 0x0000000702007986 */ /* 0x0005e2000c101524 */
[----:B------:R-:W-:Y:S05]  /*2440*/  BRA `(.L_x_20210) ;  /* 0x0000000c000c7947 */ /* 0x000fea0003800000 */
.L_x_20206:
        /* <DEDUP_REMOVED lines=9> */
.L_x_20214:
[----:B------:R-:W0:Y:S02]  /*24e0*/  I2F.S64 R0, R4 ;  /* 0x0000000400007312 */ /* 0x000e240000301400 */
[----:B0-----:R-:W-:-:S05]  /*24f0*/  F2FP.F16.F32.PACK_AB R0, RZ, R0 ;  /* 0x00000000ff00723e */ /* 0x001fca00000000ff */
[----:B------:R0:W-:Y:S01]  /*2500*/  STG.E.U16 desc[UR36][R2.64], R0 ;  /* 0x0000000002007986 */ /* 0x0001e2000c101524 */
[----:B------:R-:W-:Y:S05]  /*2510*/  BRA `(.L_x_20210) ;  /* 0x0000000800d87947 */ /* 0x000fea0003800000 */
.L_x_20213:
        /* <DEDUP_REMOVED lines=10> */
.L_x_20216:
[----:B------:R-:W0:Y:S02]  /*25c0*/  I2F.S64 R4, R4 ;  /* 0x0000000400047312 */ /* 0x000e240000301400 */
[----:B0-----:R-:W-:-:S04]  /*25d0*/  F2FP.F16.F32.PACK_AB R5, RZ, R4 ;  /* 0x00000004ff05723e */ /* 0x001fc800000000ff */
[----:B------:R-:W-:-:S05]  /*25e0*/  PRMT R5, R5, 0x5410, RZ ;  /* 0x0000541005057816 */ /* 0x000fca00000000ff */
[----:B------:R0:W-:Y:S01]  /*25f0*/  STG.E desc[UR36][R2.64], R5 ;  /* 0x0000000502007986 */ /* 0x0001e2000c101924 */
[----:B------:R-:W-:Y:S05]  /*2600*/  BRA `(.L_x_20210) ;  /* 0x00000008009c7947 */ /* 0x000fea0003800000 */
.L_x_20215:
[----:B------:R-:W0:Y:S02]  /*2610*/  I2F.F64.S64 R4, R4 ;  /* 0x0000000400047312 */ /* 0x000e240000301c00 */
[----:B0-----:R0:W-:Y:S01]  /*2620*/  STG.E.64 desc[UR36][R2.64], R4 ;  /* 0x0000000402007986 */ /* 0x0011e2000c101b24 */
[----:B------:R-:W-:Y:S05]  /*2630*/  BRA `(.L_x_20210) ;  /* 0x0000000800907947 */ /* 0x000fea0003800000 */
.L_x_20205:
        /* <DEDUP_REMOVED lines=13> */
.L_x_20219:
[----:B------:R-:W0:Y:S01]  /*2710*/  I2F.F64.S64 R4, R4 ;  /* 0x0000000400047312 */ /* 0x000e220000301c00 */
[----:B------:R-:W-:-:S05]  /*2720*/  CS2R R6, SRZ ;  /* 0x0000000000067805 */ /* 0x000fca000001ff00 */
[----:B0-----:R0:W-:Y:S01]  /*2730*/  STG.E.128 desc[UR36][R2.64], R4 ;  /* 0x0000000402007986 */ /* 0x0011e2000c101d24 */
[----:B------:R-:W-:Y:S05]  /*2740*/  BRA `(.L_x_20210) ;  /* 0x00000008004c7947 */ /* 0x000fea0003800000 */
.L_x_20218:
        /* <DEDUP_REMOVED lines=19> */
.L_x_20223:
[----:B------:R-:W-:Y:S05]  /*2880*/  BSYNC.RECONVERGENT B0 ;  /* 0x0000000000007941 */ /* 0x000fea0003800200 */
.L_x_20222:
[----:B------:R-:W-:-:S05]  /*2890*/  LOP3.LUT R7, R0, 0x80, R7, 0xf8, !PT ;  /* 0x0000008000077812 */ /* 0x000fca00078ef807 */
[----:B------:R0:W-:Y:S01]  /*28a0*/  STG.E.U8 desc[UR36][R2.64], R7 ;  /* 0x0000000702007986 */ /* 0x0001e2000c101124 */
[----:B------:R-:W-:Y:S05]  /*28b0*/  BRA `(.L_x_20210) ;  /* 0x0000000400f07947 */ /* 0x000fea0003800000 */
.L_x_20221:
        /* <DEDUP_REMOVED lines=15> */
.L_x_20225:
[----:B------:R-:W-:Y:S05]  /*29b0*/  BSYNC.RECONVERGENT B0 ;  /* 0x0000000000007941 */ /* 0x000fea0003800200 */
.L_x_20224:
[----:B------:R-:W-:-:S05]  /*29c0*/  LOP3.LUT R7, R0, 0x80, R7, 0xf8, !PT ;  /* 0x0000008000077812 */ /* 0x000fca00078ef807 */
[----:B------:R0:W-:Y:S01]  /*29d0*/  STG.E.U8 desc[UR36][R2.64], R7 ;  /* 0x0000000702007986 */ /* 0x0001e2000c101124 */
[----:B------:R-:W-:Y:S05]  /*29e0*/  BRA `(.L_x_20210) ;  /* 0x0000000400a47947 */ /* 0x000fea0003800000 */
.L_x_20220:
[----:B------:R-:W0:Y:S02]  /*29f0*/  I2F.S64 R0, R4 ;  /* 0x0000000400007312 */ /* 0x000e240000301400 */
[----:B0-----:R-:W-:-:S05]  /*2a00*/  F2FP.BF16.F32.PACK_AB R0, RZ, R0 ;  /* 0x00000000ff00723e */ /* 0x001fca00000010ff */
[----:B------:R0:W-:Y:S01]  /*2a10*/  STG.E.U16 desc[UR36][R2.64], R0 ;  /* 0x0000000002007986 */ /* 0x0001e2000c101524 */
[----:B------:R-:W-:Y:S05]  /*2a20*/  BRA `(.L_x_20210) ;  /* 0x0000000400947947 */ /* 0x000fea0003800000 */
.L_x_20217:
        /* <DEDUP_REMOVED lines=10> */
.L_x_20228:
        /* <DEDUP_REMOVED lines=13> */
.L_x_20231:
[----:B------:R-:W-:-:S04]  /*2ba0*/  SHF.R.U32.HI R0, RZ, 0x14, R5 ;  /* 0x00000014ff007819 */ /* 0x000fc80000011605 */
[----:B------:R-:W-:-:S04]  /*2bb0*/  LOP3.LUT R0, R0, 0x1, RZ, 0xc0, !PT ;  /* 0x0000000100007812 */ /* 0x000fc800078ec0ff */
[----:B------:R-:W-:-:S04]  /*2bc0*/  IADD3 R0, PT, PT, R5, 0x487ffff, R0 ;  /* 0x0487ffff05007810 */ /* 0x000fc80007ffe000 */
[----:B------:R-:W-:-:S04]  /*2bd0*/  SHF.R.U32.HI R0, RZ, 0x14, R0 ;  /* 0x00000014ff007819 */ /* 0x000fc80000011600 */
[----:B------:R-:W-:-:S07]  /*2be0*/  LOP3.LUT R4, R0, 0xff, RZ, 0xc0, !PT ;  /* 0x000000ff00047812 */ /* 0x000fce00078ec0ff */
.L_x_20232:
[----:B------:R-:W-:-:S04]  /*2bf0*/  SHF.R.U32.HI R5, RZ, 0x18, R5 ;  /* 0x00000018ff057819 */ /* 0x000fc80000011605 */
[----:B------:R-:W-:-:S04]  /*2c00*/  LOP3.LUT R4, R4, 0x80, R5, 0xf8, !PT ;  /* 0x0000008004047812 */ /* 0x000fc800078ef805 */
[----:B------:R-:W-:-:S07]  /*2c10*/  PRMT R0, R4, 0x7610, R0 ;  /* 0x0000761004007816 */ /* 0x000fce0000000000 */
.L_x_20230:
[----:B------:R-:W-:Y:S05]  /*2c20*/  BSYNC.RECONVERGENT B0 ;  /* 0x0000000000007941 */ /* 0x000fea0003800200 */
.L_x_20229:
[----:B------:R0:W-:Y:S01]  /*2c30*/  STG.E.U8 desc[UR36][R2.64], R0 ;  /* 0x0000000002007986 */ /* 0x0001e2000c101124 */
[----:B------:R-:W-:Y:S05]  /*2c40*/  BRA `(.L_x_20210) ;  /* 0x00000004000c7947 */ /* 0x000fea0003800000 */
.L_x_20227:
        /* <DEDUP_REMOVED lines=13> */
.L_x_20235:
[----:B------:R-:W-:-:S04]  /*2d20*/  SHF.R.U32.HI R0, RZ, 0x15, R5 ;  /* 0x00000015ff007819 */ /* 0x000fc80000011605 */
[----:B------:R-:W-:-:S04]  /*2d30*/  LOP3.LUT R0, R0, 0x1, RZ, 0xc0, !PT ;  /* 0x0000000100007812 */ /* 0x000fc800078ec0ff */
[----:B------:R-:W-:-:S04]  /*2d40*/  IADD3 R0, PT, PT, R5, 0x88fffff, R0 ;  /* 0x088fffff05007810 */ /* 0x000fc80007ffe000 */
[----:B------:R-:W-:-:S04]  /*2d50*/  SHF.R.U32.HI R0, RZ, 0x15, R0 ;  /* 0x00000015ff007819 */ /* 0x000fc80000011600 */
[----:B------:R-:W-:-:S07]  /*2d60*/  LOP3.LUT R4, R0, 0xff, RZ, 0xc0, !PT ;  /* 0x000000ff00047812 */ /* 0x000fce00078ec0ff */
.L_x_20236:
[----:B------:R-:W-:-:S04]  /*2d70*/  SHF.R.U32.HI R5, RZ, 0x18, R5 ;  /* 0x00000018ff057819 */ /* 0x000fc80000011605 */
[----:B------:R-:W-:-:S04]  /*2d80*/  LOP3.LUT R4, R4, 0x80, R5, 0xf8, !PT ;  /* 0x0000008004047812 */ /* 0x000fc800078ef805 */
[----:B------:R-:W-:-:S07]  /*2d90*/  PRMT R0, R4, 0x7610, R0 ;  /* 0x0000761004007816 */ /* 0x000fce0000000000 */
.L_x_20234:
[----:B------:R-:W-:Y:S05]  /*2da0*/  BSYNC.RECONVERGENT B0 ;  /* 0x0000000000007941 */ /* 0x000fea0003800200 */
.L_x_20233:
[----:B------:R0:W-:Y:S01]  /*2db0*/  STG.E.U8 desc[UR36][R2.64], R0 ;  /* 0x0000000002007986 */ /* 0x0001e2000c101124 */
[----:B------:R-:W-:Y:S05]  /*2dc0*/  BRA `(.L_x_20210) ;  /* 0x0000000000ac7947 */ /* 0x000fea0003800000 */
.L_x_20226:
[----:B------:R-:W-:-:S09]  /*2dd0*/  UISETP.NE.AND UP0, UPT, UR4, 0x1c, UPT ;  /* 0x0000001c0400788c */ /* 0x000fd2000bf05270 */
[----:B------:R-:W-:Y:S05]  /*2de0*/  BRA.U !UP0, `(.L_x_20237) ;  /* 0x0000000108a07547 */ /* 0x000fea000b800000 */
[----:B------:R-:W-:-:S09]  /*2df0*/  UISETP.NE.AND UP0, UPT, UR4, 0x1d, UPT ;  /* 0x0000001d0400788c */ /* 0x000fd2000bf05270 */
[----:B------:R-:W-:Y:S05]  /*2e00*/  BRA.U !UP0, `(.L_x_20238) ;  /* 0x0000000108907547 */ /* 0x000fea000b800000 */
[----:B------:R-:W-:-:S09]  /*2e10*/  UISETP.NE.AND UP0, UPT, UR4, 0x2c, UPT ;  /* 0x0000002c0400788c */ /* 0x000fd2000bf05270 */
[----:B------:R-:W-:Y:S05]  /*2e20*/  BRA.U !UP0, `(.L_x_20239) ;  /* 0x0000000108447547 */ /* 0x000fea000b800000 */
.L_x_20209:
        /* <DEDUP_REMOVED lines=16> */
.L_x_20240:
[----:B------:R-:W-:Y:S05]  /*2f30*/  BRA `(.L_x_20210) ;  /* 0x0000000000507947 */ /* 0x000fea0003800000 */
.L_x_20239:
        /* <DEDUP_REMOVED lines=17> */
.L_x_20238:
[----:B------:R0:W-:Y:S01]  /*3050*/  STG.E.64 desc[UR36][R2.64], R4 ;  /* 0x0000000402007986 */ /* 0x0001e2000c101b24 */
[----:B------:R-:W-:Y:S05]  /*3060*/  BRA `(.L_x_20210) ;  /* 0x0000000000047947 */ /* 0x000fea0003800000 */
.L_x_20237:
[----:B------:R0:W-:Y:S02]  /*3070*/  STG.E desc[UR36][R2.64], R7 ;  /* 0x0000000702007986 */ /* 0x0001e4000c101924 */
.L_x_20210:
[----:B------:R-:W-:-:S07]  /*3080*/  VIADD R17, R17, 0x80 ;  /* 0x0000008011117836 */ /* 0x000fce0000000000 */
.L_x_20169:
[----:B------:R-:W-:Y:S05]  /*3090*/  BSYNC.RECONVERGENT B6 ;  /* 0x0000000000067941 */ /* 0x000fea0003800200 */
.L_x_20168:
        /* <DEDUP_REMOVED lines=307> */
.L_x_20243:
        /* <DEDUP_REMOVED lines=17> */
.L_x_20247:
[----:B------:R0:W5:Y:S01]  /*44e0*/  LDG.E.U8 R4, desc[UR36][R2.64] ;  /* 0x0000002402047981 */ /* 0x000162000c1e1100 */
[----:B------:R-:W-:Y:S01]  /*44f0*/  IMAD.MOV.U32 R5, RZ, RZ, RZ ;  /* 0x000000ffff057224 */ /* 0x000fe200078e00ff */
[----:B------:R-:W-:Y:S06]  /*4500*/  BRA `(.L_x_20249) ;  /* 0x0000000c00407947 */ /* 0x000fec0003800000 */
.L_x_20246:
        /* <DEDUP_REMOVED lines=8> */
.L_x_20251:
[----:B------:R-:W2:Y:S02]  /*4590*/  LDG.E R4, desc[UR36][R2.64] ;  /* 0x0000002402047981 */ /* 0x000ea4000c1e1900 */
[----:B--2---:R-:W-:Y:S01]  /*45a0*/  SHF.R.S32.HI R5, RZ, 0x1f, R4 ;  /* 0x0000001fff057819 */ /* 0x004fe20000011404 */
[----:B------:R-:W-:Y:S06]  /*45b0*/  BRA `(.L_x_20249) ;  /* 0x0000000c00147947 */ /* 0x000fec0003800000 */
.L_x_20250:
[----:B------:R-:W2:Y:S02]  /*45c0*/  LDG.E.S16 R4, desc[UR36][R2.64] ;  /* 0x0000002402047981 */ /* 0x000ea4000c1e1700 */
[----:B--2---:R-:W-:Y:S01]  /*45d0*/  SHF.R.S32.HI R5, RZ, 0x1f, R4 ;  /* 0x0000001fff057819 */ /* 0x004fe20000011404 */
[----:B------:R-:W-:Y:S06]  /*45e0*/  BRA `(.L_x_20249) ;  /* 0x0000000c00087947 */ /* 0x000fec0003800000 */
.L_x_20245:
        /* <DEDUP_REMOVED lines=9> */
.L_x_20253:
[----:B------:R-:W2:Y:S02]  /*4680*/  LDG.E.U16 R2, desc[UR36][R2.64] ;  /* 0x0000002402027981 */ /* 0x000ea4000c1e1500 */
[----:B--2---:R-:W-:-:S06]  /*4690*/  HADD2.F32 R4, -RZ, R2.H0_H0 ;  /* 0x20000002ff047230 */ /* 0x004fcc0000004100 */
[----:B------:R-:W0:Y:S01]  /*46a0*/  F2I.S64.TRUNC R4, R4 ;  /* 0x0000000400047311 */ /* 0x000e22000020d900 */
[----:B------:R-:W-:Y:S05]  /*46b0*/  BRA `(.L_x_20249) ;  /* 0x0000000800d47947 */ /* 0x000fea0003800000 */
.L_x_20252:
        /* <DEDUP_REMOVED lines=9> */
.L_x_20255:
[----:B------:R-:W2:Y:S02]  /*4750*/  LDG.E.U16 R2, desc[UR36][R2.64] ;  /* 0x0000002402027981 */ /* 0x000ea4000c1e1500 */
[----:B--2---:R-:W-:-:S06]  /*4760*/  HADD2.F32 R4, -RZ, R2.H0_H0 ;  /* 0x20000002ff047230 */ /* 0x004fcc0000004100 */
[----:B------:R-:W4:Y:S01]  /*4770*/  F2I.S64.TRUNC R4, R4 ;  /* 0x0000000400047311 */ /* 0x000f22000020d900 */
[----:B------:R-:W-:Y:S05]  /*4780*/  BRA `(.L_x_20249) ;  /* 0x0000000800a07947 */ /* 0x000fea0003800000 */
.L_x_20254:
[----:B------:R-:W2:Y:S02]  /*4790*/  LDG.E.64 R2, desc[UR36][R2.64] ;  /* 0x0000002402027981 */ /* 0x000ea4000c1e1b00 */
[----:B--2---:R0:W1:Y:S01]  /*47a0*/  F2I.S64.F64.TRUNC R4, R2 ;  /* 0x0000000200047311 */ /* 0x004062000030d900 */
[----:B------:R-:W-:Y:S05]  /*47b0*/  BRA `(.L_x_20249) ;  /* 0x0000000800947947 */ /* 0x000fea0003800000 */
.L_x_20244:
        /* <DEDUP_REMOVED lines=13> */
.L_x_20258:
[----:B------:R-:W2:Y:S02]  /*4890*/  LDG.E.64 R2, desc[UR36][R2.64] ;  /* 0x0000002402027981 */ /* 0x000ea4000c1e1b00 */
[----:B--2---:R0:W1:Y:S01]  /*48a0*/  F2I.S64.F64.TRUNC R4, R2 ;  /* 0x0000000200047311 */ /* 0x004062000030d900 */
[----:B------:R-:W-:Y:S05]  /*48b0*/  BRA `(.L_x_20249) ;  /* 0x0000000800547947 */ /* 0x000fea0003800000 */
.L_x_20257:
        /* <DEDUP_REMOVED lines=26> */
.L_x_20260:
        /* <DEDUP_REMOVED lines=13> */
.L_x_20259:
[----:B------:R-:W2:Y:S02]  /*4b30*/  LDG.E.U16 R4, desc[UR36][R2.64] ;  /* 0x0000002402047981 */ /* 0x000ea4000c1e1500 */
[----:B--2---:R-:W-:-:S06]  /*4b40*/  IMAD.U32 R4, R4, 0x10000, RZ ;  /* 0x0001000004047824 */ /* 0x004fcc00078e00ff */
[----:B------:R-:W0:Y:S01]  /*4b50*/  F2I.S64.TRUNC R4, R4 ;  /* 0x0000000400047311 */ /* 0x000e22000020d900 */
[----:B------:R-:W-:Y:S05]  /*4b60*/  BRA `(.L_x_20249) ;  /* 0x0000000400a87947 */ /* 0x000fea0003800000 */
.L_x_20256:
        /* <DEDUP_REMOVED lines=11> */
.L_x_20263:
        /* <DEDUP_REMOVED lines=21> */
.L_x_20267:
[----:B------:R-:W-:Y:S05]  /*4d70*/  BSYNC.RECONVERGENT B1 ;  /* 0x0000000000017941 */ /* 0x000fea0003800200 */
.L_x_20266:
[----:B------:R-:W-:Y:S01]  /*4d80*/  IMAD.SHL.U32 R0, R0, 0x100000, RZ ;  /* 0x0010000000007824 */ /* 0x000fe200078e00ff */
[----:B------:R-:W-:-:S04]  /*4d90*/  LEA R2, R2, 0x3b800000, 0x17 ;  /* 0x3b80000002027811 */ /* 0x000fc800078eb8ff */
[----:B------:R-:W-:-:S07]  /*4da0*/  LOP3.LUT R4, R2, R0, R7, 0xfe, !PT ;  /* 0x0000000002047212 */ /* 0x000fce00078efe07 */
.L_x_20265:
[----:B------:R-:W-:Y:S05]  /*4db0*/  BSYNC.RECONVERGENT B0 ;  /* 0x0000000000007941 */ /* 0x000fea0003800200 */
.L_x_20264:
[----:B------:R-:W0:Y:S01]  /*4dc0*/  F2I.S64.TRUNC R4, R4 ;  /* 0x0000000400047311 */ /* 0x000e22000020d900 */
[----:B------:R-:W-:Y:S05]  /*4dd0*/  BRA `(.L_x_20249) ;  /* 0x00000004000c7947 */ /* 0x000fea0003800000 */
.L_x_20262:
        /* <DEDUP_REMOVED lines=21> */
.L_x_20271:
[----:B------:R-:W-:Y:S05]  /*4f30*/  BSYNC.RECONVERGENT B1 ;  /* 0x0000000000017941 */ /* 0x000fea0003800200 */
.L_x_20270:
[----:B------:R-:W-:Y:S02]  /*4f40*/  SHF.L.U32 R0, R0, 0x15, RZ ;  /* 0x0000001500007819 */ /* 0x000fe400000006ff */
[----:B------:R-:W-:-:S04]  /*4f50*/  LEA R2, R2, 0x37800000, 0x17 ;  /* 0x3780000002027811 */ /* 0x000fc800078eb8ff */
[----:B------:R-:W-:-:S07]  /*4f60*/  LOP3.LUT R4, R2, R0, R7, 0xfe, !PT ;  /* 0x0000000002047212 */ /* 0x000fce00078efe07 */
.L_x_20269:
[----:B------:R-:W-:Y:S05]  /*4f70*/  BSYNC.RECONVERGENT B0 ;  /* 0x0000000000007941 */ /* 0x000fea0003800200 */
.L_x_20268:
[----:B------:R-:W0:Y:S01]  /*4f80*/  F2I.S64.TRUNC R4, R4 ;  /* 0x0000000400047311 */ /* 0x000e22000020d900 */
[----:B------:R-:W-:Y:S05]  /*4f90*/  BRA `(.L_x_20249) ;  /* 0x00000000009c7947 */ /* 0x000fea0003800000 */
.L_x_20261:
        /* <DEDUP_REMOVED lines=14> */
.L_x_20275:
[----:B------:R-:W-:Y:S05]  /*5080*/  BSYNC.RECONVERGENT B0 ;  /* 0x0000000000007941 */ /* 0x000fea0003800200 */
.L_x_20274:
[----:B------:R-:W0:Y:S01]  /*5090*/  F2I.S64.TRUNC R4, R4 ;  /* 0x0000000400047311 */ /* 0x000e22000020d900 */
[----:B------:R-:W-:Y:S05]  /*50a0*/  BRA `(.L_x_20249) ;  /* 0x0000000000587947 */ /* 0x000fea0003800000 */
.L_x_20248:
        /* <DEDUP_REMOVED lines=16> */
.L_x_20276:
[----:B------:R-:W-:Y:S01]  /*51b0*/  CS2R R4, SRZ ;  /* 0x0000000000047805 */ /* 0x000fe2000001ff00 */
[----:B------:R-:W-:Y:S06]  /*51c0*/  BRA `(.L_x_20249) ;  /* 0x0000000000107947 */ /* 0x000fec0003800000 */
.L_x_20273:
[----:B------:R0:W5:Y:S01]  /*51d0*/  LDG.E.64 R4, desc[UR36][R2.64] ;  /* 0x0000002402047981 */ /* 0x000162000c1e1b00 */
[----:B------:R-:W-:Y:S05]  /*51e0*/  BRA `(.L_x_20249) ;  /* 0x0000000000087947 */ /* 0x000fea0003800000 */
.L_x_20272:
[----:B------:R0:W5:Y:S01]  /*51f0*/  LDG.E R4, desc[UR36][R2.64] ;  /* 0x0000002402047981 */ /* 0x000162000c1e1900 */
[----:B------:R-:W-:-:S07]  /*5200*/  IMAD.MOV.U32 R5, RZ, RZ, RZ ;  /* 0x000000ffff057224 */ /* 0x000fce00078e00ff */
.L_x_20249:
        /* <DEDUP_REMOVED lines=20> */
.L_x_20280:
[----:B------:R0:W-:Y:S01]  /*5350*/  STG.E.U8 desc[UR36][R2.64], R7 ;  /* 0x0000000702007986 */ /* 0x0001e2000c101124 */
[----:B------:R-:W-:Y:S05]  /*5360*/  BRA `(.L_x_20282) ;  /* 0x0000000c00387947 */ /* 0x000fea0003800000 */
.L_x_20279:
        /* <DEDUP_REMOVED lines=8> */
.L_x_20284:
[----:B------:R0:W-:Y:S01]  /*53f0*/  STG.E desc[UR36][R2.64], R7 ;  /* 0x0000000702007986 */ /* 0x0001e2000c101924 */
[----:B------:R-:W-:Y:S05]  /*5400*/  BRA `(.L_x_20282) ;  /* 0x0000000c00107947 */ /* 0x000fea0003800000 */
.L_x_20283:
[----:B------:R0:W-:Y:S01]  /*5410*/  STG.E.U16 desc[UR36][R2.64], R7 ;  /* 0x0000000702007986 */ /* 0x0001e2000c101524 */
[----:B------:R-:W-:Y:S05]  /*5420*/  BRA `(.L_x_20282) ;  /* 0x0000000c00087947 */ /* 0x000fea0003800000 */
.L_x_20278:
        /* <DEDUP_REMOVED lines=9> */
.L_x_20286:
[----:B------:R-:W0:Y:S02]  /*54c0*/  I2F.S64 R0, R4 ;  /* 0x0000000400007312 */ /* 0x000e240000301400 */
[----:B0-----:R-:W-:-:S05]  /*54d0*/  F2FP.F16.F32.PACK_AB R0, RZ, R0 ;  /* 0x00000000ff00723e */ /* 0x001fca00000000ff */
[----:B------:R0:W-:Y:S01]  /*54e0*/  STG.E.U16 desc[UR36][R2.64], R0 ;  /* 0x0000000002007986 */ /* 0x0001e2000c101524 */
[----:B------:R-:W-:Y:S05]  /*54f0*/  BRA `(.L_x_20282) ;  /* 0x0000000800d47947 */ /* 0x000fea0003800000 */
.L_x_20285:
        /* <DEDUP_REMOVED lines=10> */
.L_x_20288:
[----:B------:R-:W0:Y:S02]  /*55a0*/  I2F.S64 R4, R4 ;  /* 0x0000000400047312 */ /* 0x000e240000301400 */
[----:B0-----:R-:W-:-:S04]  /*55b0*/  F2FP.F16.F32.PACK_AB R5, RZ, R4 ;  /* 0x00000004ff05723e */ /* 0x001fc800000000ff */
[----:B------:R-:W-:-:S05]  /*55c0*/  PRMT R5, R5, 0x5410, RZ ;  /* 0x0000541005057816 */ /* 0x000fca00000000ff */
[----:B------:R0:W-:Y:S01]  /*55d0*/  STG.E desc[UR36][R2.64], R5 ;  /* 0x0000000502007986 */ /* 0x0001e2000c101924 */
[----:B------:R-:W-:Y:S05]  /*55e0*/  BRA `(.L_x_20282) ;  /* 0x0000000800987947 */ /* 0x000fea0003800000 */
.L_x_20287:
[----:B------:R-:W0:Y:S02]  /*55f0*/  I2F.F64.S64 R4, R4 ;  /* 0x0000000400047312 */ /* 0x000e240000301c00 */
[----:B0-----:R0:W-:Y:S01]  /*5600*/  STG.E.64 desc[UR36][R2.64], R4 ;  /* 0x0000000402007986 */ /* 0x0011e2000c101b24 */
[----:B------:R-:W-:Y:S05]  /*5610*/  BRA `(.L_x_20282) ;  /* 0x00000008008c7947 */ /* 0x000fea0003800000 */
.L_x_20277:
        /* <DEDUP_REMOVED lines=12> */
.L_x_20292:
        /* <DEDUP_REMOVED lines=18> */
.L_x_20295:
[----:B------:R-:W-:-:S04]  /*5800*/  SHF.R.U32.HI R5, RZ, 0x18, R5 ;  /* 0x00000018ff057819 */ /* 0x000fc80000011605 */
[----:B------:R-:W-:-:S07]  /*5810*/  LOP3.LUT R0, R0, 0x80, R5, 0xf8, !PT ;  /* 0x0000008000007812 */ /* 0x000fce00078ef805 */
.L_x_20294:
[----:B------:R-:W-:Y:S05]  /*5820*/  BSYNC.RECONVERGENT B0 ;  /* 0x0000000000007941 */ /* 0x000fea0003800200 */
.L_x_20293:
[----:B------:R0:W-:Y:S01]  /*5830*/  STG.E.U8 desc[UR36][R2.64], R0 ;  /* 0x0000000002007986 */ /* 0x0001e2000c101124 */
[----:B------:R-:W-:Y:S05]  /*5840*/  BRA `(.L_x_20282) ;  /* 0x0000000800007947 */ /* 0x000fea0003800000 */
.L_x_20291:
        /* <DEDUP_REMOVED lines=18> */
.L_x_20298:
[----:B------:R-:W-:-:S04]  /*5970*/  SHF.R.U32.HI R5, RZ, 0x18, R5 ;  /* 0x00000018ff057819 */ /* 0x000fc80000011605 */
[----:B------:R-:W-:-:S07]  /*5980*/  LOP3.LUT R0, R0, 0x80, R5, 0xf8, !PT ;  /* 0x0000008000007812 */ /* 0x000fce00078ef805 */
.L_x_20297:
[----:B------:R-:W-:Y:S05]  /*5990*/  BSYNC.RECONVERGENT B0 ;  /* 0x0000000000007941 */ /* 0x000fea0003800200 */
.L_x_20296:
[----:B------:R0:W-:Y:S01]  /*59a0*/  STG.E.U8 desc[UR36][R2.64], R0 ;  /* 0x0000000002007986 */ /* 0x0001e2000c101124 */
[----:B------:R-:W-:Y:S05]  /*59b0*/  BRA `(.L_x_20282) ;  /* 0x0000000400a47947 */ /* 0x000fea0003800000 */
.L_x_20290:
        /* <DEDUP_REMOVED lines=23> */
.L_x_20300:
[----:B------:R0:W-:Y:S01]  /*5b30*/  STG.E.64 desc[UR36][R2.64], R4 ;  /* 0x0000000402007986 */ /* 0x0001e2000c101b24 */
[----:B------:R-:W-:Y:S05]  /*5b40*/  BRA `(.L_x_20282) ;  /* 0x0000000400407947 */ /* 0x000fea0003800000 */
.L_x_20299:
[----:B------:R0:W-:Y:S01]  /*5b50*/  STG.E desc[UR36][R2.64], R7 ;  /* 0x0000000702007986 */ /* 0x0001e2000c101924 */
[----:B------:R-:W-:Y:S05]  /*5b60*/  BRA `(.L_x_20282) ;  /* 0x0000000400387947 */ /* 0x000fea0003800000 */
.L_x_20289:
        /* <DEDUP_REMOVED lines=11> */
.L_x_20302:
[----:B------:R-:W0:Y:S01]  /*5c20*/  I2F.F64.S64 R4, R4 ;  /* 0x0000000400047312 */ /* 0x000e220000301c00 */
[----:B------:R-:W-:-:S05]  /*5c30*/  CS2R R6, SRZ ;  /* 0x0000000000067805 */ /* 0x000fca000001ff00 */
[----:B0-----:R4:W-:Y:S01]  /*5c40*/  STG.E.128 desc[UR36][R2.64], R4 ;  /* 0x0000000402007986 */ /* 0x0019e2000c101d24 */
[----:B------:R-:W-:Y:S05]  /*5c50*/  BRA `(.L_x_20282) ;  /* 0x0000000000fc7947 */ /* 0x000fea0003800000 */
.L_x_20301:
[----:B------:R-:W-:-:S09]  /*5c60*/  UISETP.NE.AND UP0, UPT, UR4, 0xf, UPT ;  /* 0x0000000f0400788c */ /* 0x000fd2000bf05270 */
[----:B------:R-:W-:Y:S05]  /*5c70*/  BRA.U !UP0, `(.L_x_20303) ;  /* 0x0000000108e87547 */ /* 0x000fea000b800000 */
[----:B------:R-:W-:-:S09]  /*5c80*/  UISETP.NE.AND UP0, UPT, UR4, 0x17, UPT ;  /* 0x000000170400788c */ /* 0x000fd2000bf05270 */
[----:B------:R-:W-:Y:S05]  /*5c90*/  BRA.U !UP0, `(.L_x_20304) ;  /* 0x0000000108907547 */ /* 0x000fea000b800000 */
[----:B------:R-:W-:-:S09]  /*5ca0*/  UISETP.NE.AND UP0, UPT, UR4, 0x18, UPT ;  /* 0x000000180400788c */ /* 0x000fd2000bf05270 */
[----:B------:R-:W-:Y:S05]  /*5cb0*/  BRA.U !UP0, `(.L_x_20305) ;  /* 0x0000000108447547 */ /* 0x000fea000b800000 */
.L_x_20281:
        /* <DEDUP_REMOVED lines=16> */
.L_x_20306:
[----:B------:R-:W-:Y:S05]  /*5dc0*/  BRA `(.L_x_20282) ;  /* 0x0000000000a07947 */ /* 0x000fea0003800000 */
.L_x_20305:
        /* <DEDUP_REMOVED lines=13> */
.L_x_20308:
[----:B------:R-:W-:Y:S05]  /*5ea0*/  BSYNC.RECONVERGENT B0 ;  /* 0x0000000000007941 */ /* 0x000fea0003800200 */
.L_x_20307:
[----:B------:R-:W-:-:S05]  /*5eb0*/  LOP3.LUT R7, R0, 0x80, R7, 0xf8, !PT ;  /* 0x0000008000077812 */ /* 0x000fca00078ef807 */
[----:B------:R2:W-:Y:S01]  /*5ec0*/  STG.E.U8 desc[UR36][R2.64], R7 ;  /* 0x0000000702007986 */ /* 0x0005e2000c101124 */
[----:B------:R-:W-:Y:S05]  /*5ed0*/  BRA `(.L_x_20282) ;  /* 0x00000000005c7947 */ /* 0x000fea0003800000 */
.L_x_20304:
        /* <DEDUP_REMOVED lines=12> */
.L_x_20310:
[----:B------:R-:W-:Y:S01]  /*5fa0*/  IMAD.MOV.U32 R0, RZ, RZ, 0x7f ;  /* 0x0000007fff007424 */ /* 0x000fe200078e00ff */
[----:B------:R-:W-:-:S04]  /*5fb0*/  ISETP.GT.U32.AND P0, PT, R6, 0x7f800000, PT ;  /* 0x7f8000000600780c */ /* 0x000fc80003f04070 */
[----:B------:R-:W-:-:S09]  /*5fc0*/  SEL R0, R0, 0x7c, P0 ;  /* 0x0000007c00007807 */ /* 0x000fd20000000000 */
.L_x_20311:
[----:B------:R-:W-:Y:S05]  /*5fd0*/  BSYNC.RECONVERGENT B0 ;  /* 0x0000000000007941 */ /* 0x000fea0003800200 */
.L_x_20309:
[----:B------:R-:W-:-:S04]  /*5fe0*/  SHF.R.U32.HI R5, RZ, 0x18, R5 ;  /* 0x00000018ff057819 */ /* 0x000fc80000011605 */
[----:B------:R-:W-:-:S05]  /*5ff0*/  LOP3.LUT R5, R0, 0x80, R5, 0xf8, !PT ;  /* 0x0000008000057812 */ /* 0x000fca00078ef805 */
[----:B------:R1:W-:Y:S01]  /*6000*/  STG.E.U8 desc[UR36][R2.64], R5 ;  /* 0x0000000502007986 */ /* 0x0003e2000c101124 */
[----:B------:R-:W-:Y:S05]  /*6010*/  BRA `(.L_x_20282) ;  /* 0x00000000000c7947 */ /* 0x000fea0003800000 */
.L_x_20303:
[----:B------:R-:W0:Y:S02]  /*6020*/  I2F.S64 R0, R4 ;  /* 0x0000000400007312 */ /* 0x000e240000301400 */
[----:B0-----:R-:W-:-:S05]  /*6030*/  F2FP.BF16.F32.PACK_AB R0, RZ, R0 ;  /* 0x00000000ff00723e */ /* 0x001fca00000010ff */
[----:B------:R0:W-:Y:S02]  /*6040*/  STG.E.U16 desc[UR36][R2.64], R0 ;  /* 0x0000000002007986 */ /* 0x0001e4000c101524 */
.L_x_20282:
[----:B------:R-:W-:-:S07]  /*6050*/  IADD3 R17, PT, PT, R17, 0x80, RZ ;  /* 0x0000008011117810 */ /* 0x000fce0007ffe0ff */
.L_x_20242:
[----:B------:R-:W-:Y:S05]  /*6060*/  BSYNC.RECONVERGENT B6 ;  /* 0x0000000000067941 */ /* 0x000fea0003800200 */
.L_x_20241:
        /* <DEDUP_REMOVED lines=307> */
.L_x_20314:
        /* <DEDUP_REMOVED lines=17> */
.L_x_20318:
[----:B------:R0:W5:Y:S01]  /*74b0*/  LDG.E.U8 R4, desc[UR36][R2.64] ;  /* 0x0000002402047981 */ /* 0x000162000c1e1100 */
[----:B------:R-:W-:Y:S01]  /*74c0*/  HFMA2 R5, -RZ, RZ, 0, 0 ;  /* 0x00000000ff057431 */ /* 0x000fe200000001ff */
[----:B------:R-:W-:Y:S06]  /*74d0*/  BRA `(.L_x_20320) ;  /* 0x0000000c00407947 */ /* 0x000fec0003800000 */
.L_x_20317:
        /* <DEDUP_REMOVED lines=8> */
.L_x_20322:
[----:B------:R-:W2:Y:S02]  /*7560*/  LDG.E R4, desc[UR36][R2.64] ;  /* 0x0000002402047981 */ /* 0x000ea4000c1e1900 */
[----:B--2---:R-:W-:Y:S01]  /*7570*/  SHF.R.S32.HI R5, RZ, 0x1f, R4 ;  /* 0x0000001fff057819 */ /* 0x004fe20000011404 */
[----:B------:R-:W-:Y:S06]  /*7580*/  BRA `(.L_x_20320) ;  /* 0x0000000c00147947 */ /* 0x000fec0003800000 */
.L_x_20321:
[----:B------:R-:W2:Y:S02]  /*7590*/  LDG.E.S16 R4, desc[UR36][R2.64] ;  /* 0x0000002402047981 */ /* 0x000ea4000c1e1700 */
[----:B--2---:R-:W-:Y:S01]  /*75a0*/  SHF.R.S32.HI R5, RZ, 0x1f, R4 ;  /* 0x0000001fff057819 */ /* 0x004fe20000011404 */
[----:B------:R-:W-:Y:S06]  /*75b0*/  BRA `(.L_x_20320) ;  /* 0x0000000c00087947 */ /* 0x000fec0003800000 */
.L_x_20316:
        /* <DEDUP_REMOVED lines=9> */
.L_x_20324:
[----:B------:R-:W2:Y:S02]  /*7650*/  LDG.E.U16 R2, desc[UR36][R2.64] ;  /* 0x0000002402027981 */ /* 0x000ea4000c1e1500 */
[----:B--2---:R-:W-:-:S06]  /*7660*/  HADD2.F32 R4, -RZ, R2.H0_H0 ;  /* 0x20000002ff047230 */ /* 0x004fcc0000004100 */
[----:B------:R-:W0:Y:S01]  /*7670*/  F2I.S64.TRUNC R4, R4 ;  /* 0x0000000400047311 */ /* 0x000e22000020d900 */
[----:B------:R-:W-:Y:S05]  /*7680*/  BRA `(.L_x_20320) ;  /* 0x0000000800d47947 */ /* 0x000fea0003800000 */
.L_x_20323:
        /* <DEDUP_REMOVED lines=9> */
.L_x_20326:
[----:B------:R-:W2:Y:S02]  /*7720*/  LDG.E.U16 R2, desc[UR36][R2.64] ;  /* 0x0000002402027981 */ /* 0x000ea4000c1e1500 */
[----:B--2---:R-:W-:-:S06]  /*7730*/  HADD2.F32 R4, -RZ, R2.H0_H0 ;  /* 0x20000002ff047230 */ /* 0x004fcc0000004100 */
[----:B------:R-:W0:Y:S01]  /*7740*/  F2I.S64.TRUNC R4, R4 ;  /* 0x0000000400047311 */ /* 0x000e22000020d900 */
[----:B------:R-:W-:Y:S05]  /*7750*/  BRA `(.L_x_20320) ;  /* 0x0000000800a07947 */ /* 0x000fea0003800000 */
.L_x_20325:
[----:B------:R-:W2:Y:S02]  /*7760*/  LDG.E.64 R2, desc[UR36][R2.64] ;  /* 0x0000002402027981 */ /* 0x000ea4000c1e1b00 */
[----:B--2---:R0:W1:Y:S01]  /*7770*/  F2I.S64.F64.TRUNC R4, R2 ;  /* 0x0000000200047311 */ /* 0x004062000030d900 */
[----:B------:R-:W-:Y:S05]  /*7780*/  BRA `(.L_x_20320) ;  /* 0x0000000800947947 */ /* 0x000fea0003800000 */
.L_x_20315:
        /* <DEDUP_REMOVED lines=13> */
.L_x_20329:
[----:B------:R-:W2:Y:S02]  /*7860*/  LDG.E.64 R2, desc[UR36][R2.64] ;  /* 0x0000002402027981 */ /* 0x000ea4000c1e1b00 */
[----:B--2---:R0:W1:Y:S01]  /*7870*/  F2I.S64.F64.TRUNC R4, R2 ;  /* 0x0000000200047311 */ /* 0x004062000030d900 */
[----:B------:R-:W-:Y:S05]  /*7880*/  BRA `(.L_x_20320) ;  /* 0x0000000800547947 */ /* 0x000fea0003800000 */
.L_x_20328:
        /* <DEDUP_REMOVED lines=26> */
.L_x_20331:
        /* <DEDUP_REMOVED lines=13> */
.L_x_20330:
[----:B------:R-:W2:Y:S02]  /*7b00*/  LDG.E.U16 R4, desc[UR36][R2.64] ;  /* 0x0000002402047981 */ /* 0x000ea4000c1e1500 */
[----:B--2---:R-:W-:-:S06]  /*7b10*/  IMAD.U32 R4, R4, 0x10000, RZ ;  /* 0x0001000004047824 */ /* 0x004fcc00078e00ff */
[----:B------:R-:W4:Y:S01]  /*7b20*/  F2I.S64.TRUNC R4, R4 ;  /* 0x0000000400047311 */ /* 0x000f22000020d900 */
[----:B------:R-:W-:Y:S05]  /*7b30*/  BRA `(.L_x_20320) ;  /* 0x0000000400a87947 */ /* 0x000fea0003800000 */
.L_x_20327:
        /* <DEDUP_REMOVED lines=11> */
.L_x_20334:
        /* <DEDUP_REMOVED lines=21> */
.L_x_20338:
[----:B------:R-:W-:Y:S05]  /*7d40*/  BSYNC.RECONVERGENT B1 ;  /* 0x0000000000017941 */ /* 0x000fea0003800200 */
.L_x_20337:
[----:B------:R-:W-:Y:S01]  /*7d50*/  IMAD.SHL.U32 R0, R0, 0x100000, RZ ;  /* 0x0010000000007824 */ /* 0x000fe200078e00ff */
[----:B------:R-:W-:-:S04]  /*7d60*/  LEA R2, R2, 0x3b800000, 0x17 ;  /* 0x3b80000002027811 */ /* 0x000fc800078eb8ff */
[----:B------:R-:W-:-:S07]  /*7d70*/  LOP3.LUT R4, R2, R0, R7, 0xfe, !PT ;  /* 0x0000000002047212 */ /* 0x000fce00078efe07 */
.L_x_20336:
[----:B------:R-:W-:Y:S05]  /*7d80*/  BSYNC.RECONVERGENT B0 ;  /* 0x0000000000007941 */ /* 0x000fea0003800200 */
.L_x_20335:
[----:B------:R-:W0:Y:S01]  /*7d90*/  F2I.S64.TRUNC R4, R4 ;  /* 0x0000000400047311 */ /* 0x000e22000020d900 */
[----:B------:R-:W-:Y:S05]  /*7da0*/  BRA `(.L_x_20320) ;  /* 0x00000004000c7947 */ /* 0x000fea0003800000 */
.L_x_20333:
        /* <DEDUP_REMOVED lines=21> */
.L_x_20342:
[----:B------:R-:W-:Y:S05]  /*7f00*/  BSYNC.RECONVERGENT B1 ;  /* 0x0000000000017941 */ /* 0x000fea0003800200 */
.L_x_20341:
[----:B------:R-:W-:Y:S01]  /*7f10*/  IMAD.SHL.U32 R0, R0, 0x200000, RZ ;  /* 0x0020000000007824 */ /* 0x000fe200078e00ff */
[----:B------:R-:W-:-:S04]  /*7f20*/  LEA R2, R2, 0x37800000, 0x17 ;  /* 0x3780000002027811 */ /* 0x000fc800078eb8ff */
[----:B------:R-:W-:-:S07]  /*7f30*/  LOP3.LUT R4, R2, R0, R7, 0xfe, !PT ;  /* 0x0000000002047212 */ /* 0x000fce00078efe07 */
.L_x_20340:
[----:B------:R-:W-:Y:S05]  /*7f40*/  BSYNC.RECONVERGENT B0 ;  /* 0x0000000000007941 */ /* 0x000fea0003800200 */
.L_x_20339:
[----:B------:R-:W0:Y:S01]  /*7f50*/  F2I.S64.TRUNC R4, R4 ;  /* 0x0000000400047311 */ /* 0x000e22000020d900 */
[----:B------:R-:W-:Y:S05]  /*7f60*/  BRA `(.L_x_20320) ;  /* 0x00000000009c7947 */ /* 0x000fea0003800000 */
.L_x_20332:
        /* <DEDUP_REMOVED lines=14> */
.L_x_20346:
[----:B------:R-:W-:Y:S05]  /*8050*/  BSYNC.RECONVERGENT B0 ;  /* 0x0000000000007941 */ /* 0x000fea0003800200 */
.L_x_20345:
[----:B------:R-:W0:Y:S01]  /*8060*/  F2I.S64.TRUNC R4, R4 ;  /* 0x0000000400047311 */ /* 0x000e22000020d900 */
[----:B------:R-:W-:Y:S05]  /*8070*/  BRA `(.L_x_20320) ;  /* 0x0000000000587947 */ /* 0x000fea0003800000 */
.L_x_20319:
        /* <DEDUP_REMOVED lines=16> */
.L_x_20347:
[----:B------:R-:W-:Y:S01]  /*8180*/  CS2R R4, SRZ ;  /* 0x0000000000047805 */ /* 0x000fe2000001ff00 */
[----:B------:R-:W-:Y:S06]  /*8190*/  BRA `(.L_x_20320) ;  /* 0x0000000000107947 */ /* 0x000fec0003800000 */
.L_x_20344:
[----:B------:R0:W5:Y:S01]  /*81a0*/  LDG.E.64 R4, desc[UR36][R2.64] ;  /* 0x0000002402047981 */ /* 0x000162000c1e1b00 */
[----:B------:R-:W-:Y:S05]  /*81b0*/  BRA `(.L_x_20320) ;  /* 0x0000000000087947 */ /* 0x000fea0003800000 */
.L_x_20343:
[----:B------:R0:W5:Y:S01]  /*81c0*/  LDG.E R4, desc[UR36][R2.64] ;  /* 0x0000002402047981 */ /* 0x000162000c1e1900 */
[----:B------:R-:W-:-:S07]  /*81d0*/  IMAD.MOV.U32 R5, RZ, RZ, RZ ;  /* 0x000000ffff057224 */ /* 0x000fce00078e00ff */
.L_x_20320:
        /* <DEDUP_REMOVED lines=20> */
.L_x_20351:
[----:B------:R4:W-:Y:S01]  /*8320*/  STG.E.U8 desc[UR36][R2.64], R7 ;  /* 0x0000000702007986 */ /* 0x0009e2000c101124 */
[----:B------:R-:W-:Y:S05]  /*8330*/  BRA `(.L_x_20353) ;  /* 0x0000000c00387947 */ /* 0x000fea0003800000 */
.L_x_20350:
        /* <DEDUP_REMOVED lines=8> */
.L_x_20355:
[----:B------:R2:W-:Y:S01]  /*83c0*/  STG.E desc[UR36][R2.64], R7 ;  /* 0x0000000702007986 */ /* 0x0005e2000c101924 */
[----:B------:R-:W-:Y:S05]  /*83d0*/  BRA `(.L_x_20353) ;  /* 0x0000000c00107947 */ /* 0x000fea0003800000 */
.L_x_20354:
[----:B------:R0:W-:Y:S01]  /*83e0*/  STG.E.U16 desc[UR36][R2.64], R7 ;  /* 0x0000000702007986 */ /* 0x0001e2000c101524 */
[----:B------:R-:W-:Y:S05]  /*83f0*/  BRA `(.L_x_20353) ;  /* 0x0000000c00087947 */ /* 0x000fea0003800000 */
.L_x_20349:
        /* <DEDUP_REMOVED lines=9> */
.L_x_20357:
[----:B------:R-:W0:Y:S02]  /*8490*/  I2F.S64 R0, R4 ;  /* 0x0000000400007312 */ /* 0x000e240000301400 */
[----:B0-----:R-:W-:-:S05]  /*84a0*/  F2FP.F16.F32.PACK_AB R0, RZ, R0 ;  /* 0x00000000ff00723e */ /* 0x001fca00000000ff */
[----:B------:R0:W-:Y:S01]  /*84b0*/  STG.E.U16 desc[UR36][R2.64], R0 ;  /* 0x0000000002007986 */ /* 0x0001e2000c101524 */
[----:B------:R-:W-:Y:S05]  /*84c0*/  BRA `(.L_x_20353) ;  /* 0x0000000800d47947 */ /* 0x000fea0003800000 */
.L_x_20356:
        /* <DEDUP_REMOVED lines=10> */
.L_x_20359:
[----:B------:R-:W0:Y:S02]  /*8570*/  I2F.S64 R4, R4 ;  /* 0x0000000400047312 */ /* 0x000e240000301400 */
[----:B0-----:R-:W-:-:S04]  /*8580*/  F2FP.F16.F32.PACK_AB R5, RZ, R4 ;  /* 0x00000004ff05723e */ /* 0x001fc800000000ff */
[----:B------:R-:W-:-:S05]  /*8590*/  PRMT R5, R5, 0x5410, RZ ;  /* 0x0000541005057816 */ /* 0x000fca00000000ff */
[----:B------:R0:W-:Y:S01]  /*85a0*/  STG.E desc[UR36][R2.64], R5 ;  /* 0x0000000502007986 */ /* 0x0001e2000c101924 */
[----:B------:R-:W-:Y:S05]  /*85b0*/  BRA `(.L_x_20353) ;  /* 0x0000000800987947 */ /* 0x000fea0003800000 */
.L_x_20358:
[----:B------:R-:W0:Y:S02]  /*85c0*/  I2F.F64.S64 R4, R4 ;  /* 0x0000000400047312 */ /* 0x000e240000301c00 */
[----:B0-----:R0:W-:Y:S01]  /*85d0*/  STG.E.64 desc[UR36][R2.64], R4 ;  /* 0x0000000402007986 */ /* 0x0011e2000c101b24 */
[----:B------:R-:W-:Y:S05]  /*85e0*/  BRA `(.L_x_20353) ;  /* 0x00000008008c7947 */ /* 0x000fea0003800000 */
.L_x_20348:
        /* <DEDUP_REMOVED lines=12> */
.L_x_20363:
        /* <DEDUP_REMOVED lines=18> */
.L_x_20366:
[----:B------:R-:W-:-:S04]  /*87d0*/  SHF.R.U32.HI R5, RZ, 0x18, R5 ;  /* 0x00000018ff057819 */ /* 0x000fc80000011605 */
[----:B------:R-:W-:-:S07]  /*87e0*/  LOP3.LUT R0, R0, 0x80, R5, 0xf8, !PT ;  /* 0x0000008000007812 */ /* 0x000fce00078ef805 */
.L_x_20365:
[----:B------:R-:W-:Y:S05]  /*87f0*/  BSYNC.RECONVERGENT B0 ;  /* 0x0000000000007941 */ /* 0x000fea0003800200 */
.L_x_20364:
[----:B------:R0:W-:Y:S01]  /*8800*/  STG.E.U8 desc[UR36][R2.64], R0 ;  /* 0x0000000002007986 */ /* 0x0001e2000c101124 */
[----:B------:R-:W-:Y:S05]  /*8810*/  BRA `(.L_x_20353) ;  /* 0x0000000800007947 */ /* 0x000fea0003800000 */
.L_x_20362:
        /* <DEDUP_REMOVED lines=18> */
.L_x_20369:
[----:B------:R-:W-:-:S04]  /*8940*/  SHF.R.U32.HI R5, RZ, 0x18, R5 ;  /* 0x00000018ff057819 */ /* 0x000fc80000011605 */
[----:B------:R-:W-:-:S07]  /*8950*/  LOP3.LUT R0, R0, 0x80, R5, 0xf8, !PT ;  /* 0x0000008000007812 */ /* 0x000fce00078ef805 */
.L_x_20368:
[----:B------:R-:W-:Y:S05]  /*8960*/  BSYNC.RECONVERGENT B0 ;  /* 0x0000000000007941 */ /* 0x000fea0003800200 */
.L_x_20367:
[----:B------:R0:W-:Y:S01]  /*8970*/  STG.E.U8 desc[UR36][R2.64], R0 ;  /* 0x0000000002007986 */ /* 0x0001e2000c101124 */
[----:B------:R-:W-:Y:S05]  /*8980*/  BRA `(.L_x_20353) ;  /* 0x0000000400a47947 */ /* 0x000fea0003800000 */
.L_x_20361:
        /* <DEDUP_REMOVED lines=23> */
.L_x_20371:
[----:B------:R0:W-:Y:S01]  /*8b00*/  STG.E.64 desc[UR36][R2.64], R4 ;  /* 0x0000000402007986 */ /* 0x0001e2000c101b24 */
[----:B------:R-:W-:Y:S05]  /*8b10*/  BRA `(.L_x_20353) ;  /* 0x0000000400407947 */ /* 0x000fea0003800000 */
.L_x_20370:
[----:B------:R0:W-:Y:S01]  /*8b20*/  STG.E desc[UR36][R2.64], R7 ;  /* 0x0000000702007986 */ /* 0x0001e2000c101924 */
[----:B------:R-:W-:Y:S05]  /*8b30*/  BRA `(.L_x_20353) ;  /* 0x0000000400387947 */ /* 0x000fea0003800000 */
.L_x_20360:
        /* <DEDUP_REMOVED lines=11> */
.L_x_20373:
[----:B------:R-:W0:Y:S01]  /*8bf0*/  I2F.F64.S64 R4, R4 ;  /* 0x0000000400047312 */ /* 0x000e220000301c00 */
[----:B------:R-:W-:-:S05]  /*8c00*/  CS2R R6, SRZ ;  /* 0x0000000000067805 */ /* 0x000fca000001ff00 */
[----:B0-----:R0:W-:Y:S01]  /*8c10*/  STG.E.128 desc[UR36][R2.64], R4 ;  /* 0x0000000402007986 */ /* 0x0011e2000c101d24 */
[----:B------:R-:W-:Y:S05]  /*8c20*/  BRA `(.L_x_20353) ;  /* 0x0000000000fc7947 */ /* 0x000fea0003800000 */
.L_x_20372:
[----:B------:R-:W-:-:S09]  /*8c30*/  UISETP.NE.AND UP0, UPT, UR4, 0xf, UPT ;  /* 0x0000000f0400788c */ /* 0x000fd2000bf05270 */
[----:B------:R-:W-:Y:S05]  /*8c40*/  BRA.U !UP0, `(.L_x_20374) ;  /* 0x0000000108e87547 */ /* 0x000fea000b800000 */
[----:B------:R-:W-:-:S09]  /*8c50*/  UISETP.NE.AND UP0, UPT, UR4, 0x17, UPT ;  /* 0x000000170400788c */ /* 0x000fd2000bf05270 */
[----:B------:R-:W-:Y:S05]  /*8c60*/  BRA.U !UP0, `(.L_x_20375) ;  /* 0x0000000108907547 */ /* 0x000fea000b800000 */
[----:B------:R-:W-:-:S09]  /*8c70*/  UISETP.NE.AND UP0, UPT, UR4, 0x18, UPT ;  /* 0x000000180400788c */ /* 0x000fd2000bf05270 */
[----:B------:R-:W-:Y:S05]  /*8c80*/  BRA.U !UP0, `(.L_x_20376) ;  /* 0x0000000108447547 */ /* 0x000fea000b800000 */
.L_x_20352:
        /* <DEDUP_REMOVED lines=16> */
.L_x_20377:
[----:B------:R-:W-:Y:S05]  /*8d90*/  BRA `(.L_x_20353) ;  /* 0x0000000000a07947 */ /* 0x000fea0003800000 */
.L_x_20376:
        /* <DEDUP_REMOVED lines=13> */
.L_x_20379:
[----:B------:R-:W-:Y:S05]  /*8e70*/  BSYNC.RECONVERGENT B0 ;  /* 0x0000000000007941 */ /* 0x000fea0003800200 */
.L_x_20378:
[----:B------:R-:W-:-:S05]  /*8e80*/  LOP3.LUT R7, R0, 0x80, R7, 0xf8, !PT ;  /* 0x0000008000077812 */ /* 0x000fca00078ef807 */
[----:B------:R0:W-:Y:S01]  /*8e90*/  STG.E.U8 desc[UR36][R2.64], R7 ;  /* 0x0000000702007986 */ /* 0x0001e2000c101124 */
[----:B------:R-:W-:Y:S05]  /*8ea0*/  BRA `(.L_x_20353) ;  /* 0x00000000005c7947 */ /* 0x000fea0003800000 */
.L_x_20375:
        /* <DEDUP_REMOVED lines=12> */
.L_x_20381:
[----:B------:R-:W-:Y:S02]  /*8f70*/  ISETP.GT.U32.AND P0, PT, R6, 0x7f800000, PT ;  /* 0x7f8000000600780c */ /* 0x000fe40003f04070 */
[----:B------:R-:W-:-:S04]  /*8f80*/  MOV R0, 0x7f ;  /* 0x0000007f00007802 */ /* 0x000fc80000000f00 */
[----:B------:R-:W-:-:S07]  /*8f90*/  SEL R0, R0, 0x7c, P0 ;  /* 0x0000007c00007807 */ /* 0x000fce0000000000 */
.L_x_20382:
[----:B------:R-:W-:Y:S05]  /*8fa0*/  BSYNC.RECONVERGENT B0 ;  /* 0x0000000000007941 */ /* 0x000fea0003800200 */
.L_x_20380:
[----:B------:R-:W-:-:S04]  /*8fb0*/  SHF.R.U32.HI R5, RZ, 0x18, R5 ;  /* 0x00000018ff057819 */ /* 0x000fc80000011605 */
[----:B------:R-:W-:-:S05]  /*8fc0*/  LOP3.LUT R5, R0, 0x80, R5, 0xf8, !PT ;  /* 0x0000008000057812 */ /* 0x000fca00078ef805 */
[----:B------:R0:W-:Y:S01]  /*8fd0*/  STG.E.U8 desc[UR36][R2.64], R5 ;  /* 0x0000000502007986 */ /* 0x0001e2000c101124 */
[----:B------:R-:W-:Y:S05]  /*8fe0*/  BRA `(.L_x_20353) ;  /* 0x00000000000c7947 */ /* 0x000fea0003800000 */
.L_x_20374:
[----:B------:R-:W0:Y:S02]  /*8ff0*/  I2F.S64 R0, R4 ;  /* 0x0000000400007312 */ /* 0x000e240000301400 */
[----:B0-----:R-:W-:-:S05]  /*9000*/  F2FP.BF16.F32.PACK_AB R0, RZ, R0 ;  /* 0x00000000ff00723e */ /* 0x001fca00000010ff */
[----:B------:R0:W-:Y:S02]  /*9010*/  STG.E.U16 desc[UR36][R2.64], R0 ;  /* 0x0000000002007986 */ /* 0x0001e4000c101524 */
.L_x_20353:
[----:B------:R-:W-:-:S07]  /*9020*/  VIADD R17, R17, 0x80 ;  /* 0x0000008011117836 */ /* 0x000fce0000000000 */
.L_x_20313:
[----:B------:R-:W-:Y:S05]  /*9030*/  BSYNC.RECONVERGENT B6 ;  /* 0x0000000000067941 */ /* 0x000fea0003800200 */
.L_x_20312:
        /* <DEDUP_REMOVED lines=306> */
.L_x_20383:
        /* <DEDUP_REMOVED lines=19> */
.L_x_20387:
[----:B--2---:R0:W5:Y:S01]  /*a490*/  LDG.E.U8 R2, desc[UR36][R4.64] ;  /* 0x0000002404027981 */ /* 0x004162000c1e1100 */
[----:B------:R-:W-:Y:S01]  /*a4a0*/  IMAD.MOV.U32 R3, RZ, RZ, RZ ;  /* 0x000000ffff037224 */ /* 0x000fe200078e00ff */
[----:B------:R-:W-:Y:S06]  /*a4b0*/  BRA `(.L_x_20389) ;  /* 0x0000000c00407947 */ /* 0x000fec0003800000 */
.L_x_20386:
        /* <DEDUP_REMOVED lines=8> */
.L_x_20391:
[----:B--2---:R-:W2:Y:S02]  /*a540*/  LDG.E R2, desc[UR36][R4.64] ;  /* 0x0000002404027981 */ /* 0x004ea4000c1e1900 */
[----:B--2---:R-:W-:Y:S01]  /*a550*/  SHF.R.S32.HI R3, RZ, 0x1f, R2 ;  /* 0x0000001fff037819 */ /* 0x004fe20000011402 */
[----:B------:R-:W-:Y:S06]  /*a560*/  BRA `(.L_x_20389) ;  /* 0x0000000c00147947 */ /* 0x000fec0003800000 */
.L_x_20390:
[----:B--2---:R-:W2:Y:S02]  /*a570*/  LDG.E.S16 R2, desc[UR36][R4.64] ;  /* 0x0000002404027981 */ /* 0x004ea4000c1e1700 */
[----:B--2---:R-:W-:Y:S01]  /*a580*/  SHF.R.S32.HI R3, RZ, 0x1f, R2 ;  /* 0x0000001fff037819 */ /* 0x004fe20000011402 */
[----:B------:R-:W-:Y:S06]  /*a590*/  BRA `(.L_x_20389) ;  /* 0x0000000c00087947 */ /* 0x000fec0003800000 */
.L_x_20385:
        /* <DEDUP_REMOVED lines=9> */
.L_x_20393:
[----:B------:R-:W2:Y:S02]  /*a630*/  LDG.E.U16 R4, desc[UR36][R4.64] ;  /* 0x0000002404047981 */ /* 0x000ea4000c1e1500 */
[----:B--2---:R-:W-:-:S06]  /*a640*/  HADD2.F32 R2, -RZ, R4.H0_H0 ;  /* 0x20000004ff027230 */ /* 0x004fcc0000004100 */
[----:B------:R-:W0:Y:S01]  /*a650*/  F2I.S64.TRUNC R2, R2 ;  /* 0x0000000200027311 */ /* 0x000e22000020d900 */
[----:B------:R-:W-:Y:S05]  /*a660*/  BRA `(.L_x_20389) ;  /* 0x0000000800d47947 */ /* 0x000fea0003800000 */
.L_x_20392:
        /* <DEDUP_REMOVED lines=9> */
.L_x_20395:
[----:B------:R-:W2:Y:S02]  /*a700*/  LDG.E.U16 R4, desc[UR36][R4.64] ;  /* 0x0000002404047981 */ /* 0x000ea4000c1e1500 */
[----:B--2---:R-:W-:-:S06]  /*a710*/  HADD2.F32 R2, -RZ, R4.H0_H0 ;  /* 0x20000004ff027230 */ /* 0x004fcc0000004100 */
[----:B------:R-:W0:Y:S01]  /*a720*/  F2I.S64.TRUNC R2, R2 ;  /* 0x0000000200027311 */ /* 0x000e22000020d900 */
[----:B------:R-:W-:Y:S05]  /*a730*/  BRA `(.L_x_20389) ;  /* 0x0000000800a07947 */ /* 0x000fea0003800000 */
.L_x_20394:
[----:B--2---:R-:W2:Y:S02]  /*a740*/  LDG.E.64 R2, desc[UR36][R4.64] ;  /* 0x0000002404027981 */ /* 0x004ea4000c1e1b00 */
[----:B--2---:R-:W0:Y:S01]  /*a750*/  F2I.S64.F64.TRUNC R2, R2 ;  /* 0x0000000200027311 */ /* 0x004e22000030d900 */
[----:B------:R-:W-:Y:S05]  /*a760*/  BRA `(.L_x_20389) ;  /* 0x0000000800947947 */ /* 0x000fea0003800000 */
.L_x_20384:
        /* <DEDUP_REMOVED lines=13> */
.L_x_20398:
[----:B--2---:R-:W2:Y:S02]  /*a840*/  LDG.E.64 R2, desc[UR36][R4.64] ;  /* 0x0000002404027981 */ /* 0x004ea4000c1e1b00 */
[----:B--2---:R-:W0:Y:S01]  /*a850*/  F2I.S64.F64.TRUNC R2, R2 ;  /* 0x0000000200027311 */ /* 0x004e22000030d900 */
[----:B------:R-:W-:Y:S05]  /*a860*/  BRA `(.L_x_20389) ;  /* 0x0000000800547947 */ /* 0x000fea0003800000 */
.L_x_20397:
        /* <DEDUP_REMOVED lines=26> */
.L_x_20400:
        /* <DEDUP_REMOVED lines=13> */
.L_x_20399:
[----:B--2---:R-:W2:Y:S02]  /*aae0*/  LDG.E.U16 R2, desc[UR36][R4.64] ;  /* 0x0000002404027981 */ /* 0x004ea4000c1e1500 */
[----:B--2---:R-:W-:-:S06]  /*aaf0*/  IMAD.U32 R2, R2, 0x10000, RZ ;  /* 0x0001000002027824 */ /* 0x004fcc00078e00ff */
[----:B------:R-:W0:Y:S01]  /*ab00*/  F2I.S64.TRUNC R2, R2 ;  /* 0x0000000200027311 */ /* 0x000e22000020d900 */
[----:B------:R-:W-:Y:S05]  /*ab10*/  BRA `(.L_x_20389) ;  /* 0x0000000400a87947 */ /* 0x000fea0003800000 */
.L_x_20396:
        /* <DEDUP_REMOVED lines=11> */
.L_x_20403:
        /* <DEDUP_REMOVED lines=21> */
.L_x_20407:
[----:B------:R-:W-:Y:S05]  /*ad20*/  BSYNC.RECONVERGENT B1 ;  /* 0x0000000000017941 */ /* 0x000fea0003800200 */
.L_x_20406:
[----:B------:R-:W-:Y:S01]  /*ad30*/  IMAD.SHL.U32 R0, R0, 0x100000, RZ ;  /* 0x0010000000007824 */ /* 0x000fe200078e00ff */
[----:B------:R-:W-:-:S04]  /*ad40*/  LEA R2, R2, 0x3b800000, 0x17 ;  /* 0x3b80000002027811 */ /* 0x000fc800078eb8ff */
[----:B------:R-:W-:-:S07]  /*ad50*/  LOP3.LUT R2, R2, R0, R7, 0xfe, !PT ;  /* 0x0000000002027212 */ /* 0x000fce00078efe07 */
.L_x_20405:
[----:B------:R-:W-:Y:S05]  /*ad60*/  BSYNC.RECONVERGENT B0 ;  /* 0x0000000000007941 */ /* 0x000fea0003800200 */
.L_x_20404:
[----:B------:R-:W2:Y:S01]  /*ad70*/  F2I.S64.TRUNC R2, R2 ;  /* 0x0000000200027311 */ /* 0x000ea2000020d900 */
[----:B------:R-:W-:Y:S05]  /*ad80*/  BRA `(.L_x_20389) ;  /* 0x00000004000c7947 */ /* 0x000fea0003800000 */
.L_x_20402:
        /* <DEDUP_REMOVED lines=21> */
.L_x_20411:
[----:B------:R-:W-:Y:S05]  /*aee0*/  BSYNC.RECONVERGENT B1 ;  /* 0x0000000000017941 */ /* 0x000fea0003800200 */
.L_x_20410:
[----:B------:R-:W-:Y:S02]  /*aef0*/  SHF.L.U32 R0, R0, 0x15, RZ ;  /* 0x0000001500007819 */ /* 0x000fe400000006ff */
[----:B------:R-:W-:-:S04]  /*af00*/  LEA R2, R2, 0x37800000, 0x17 ;  /* 0x3780000002027811 */ /* 0x000fc800078eb8ff */
[----:B------:R-:W-:-:S07]  /*af10*/  LOP3.LUT R2, R2, R0, R7, 0xfe, !PT ;  /* 0x0000000002027212 */ /* 0x000fce00078efe07 */
.L_x_20409:
[----:B------:R-:W-:Y:S05]  /*af20*/  BSYNC.RECONVERGENT B0 ;  /* 0x0000000000007941 */ /* 0x000fea0003800200 */
.L_x_20408:
[----:B------:R-:W0:Y:S01]  /*af30*/  F2I.S64.TRUNC R2, R2 ;  /* 0x0000000200027311 */ /* 0x000e22000020d900 */
[----:B------:R-:W-:Y:S05]  /*af40*/  BRA `(.L_x_20389) ;  /* 0x00000000009c7947 */ /* 0x000fea0003800000 */
.L_x_20401:
        /* <DEDUP_REMOVED lines=14> */
.L_x_20415:
[----:B------:R-:W-:Y:S05]  /*b030*/  BSYNC.RECONVERGENT B0 ;  /* 0x0000000000007941 */ /* 0x000fea0003800200 */
.L_x_20414:
[----:B------:R-:W4:Y:S01]  /*b040*/  F2I.S64.TRUNC R2, R2 ;  /* 0x0000000200027311 */ /* 0x000f22000020d900 */
[----:B------:R-:W-:Y:S05]  /*b050*/  BRA `(.L_x_20389) ;  /* 0x0000000000587947 */ /* 0x000fea0003800000 */
.L_x_20388:
        /* <DEDUP_REMOVED lines=16> */
.L_x_20416:
[----:B------:R-:W-:Y:S01]  /*b160*/  CS2R R2, SRZ ;  /* 0x0000000000027805 */ /* 0x000fe2000001ff00 */
[----:B------:R-:W-:Y:S06]  /*b170*/  BRA `(.L_x_20389) ;  /* 0x0000000000107947 */ /* 0x000fec0003800000 */
.L_x_20413:
[----:B--2---:R0:W5:Y:S01]  /*b180*/  LDG.E.64 R2, desc[UR36][R4.64] ;  /* 0x0000002404027981 */ /* 0x004162000c1e1b00 */
[----:B------:R-:W-:Y:S05]  /*b190*/  BRA `(.L_x_20389) ;  /* 0x0000000000087947 */ /* 0x000fea0003800000 */
.L_x_20412:
[----:B--2---:R3:W5:Y:S01]  /*b1a0*/  LDG.E R2, desc[UR36][R4.64] ;  /* 0x0000002404027981 */ /* 0x004762000c1e1900 */
[----:B------:R-:W-:-:S07]  /*b1b0*/  IMAD.MOV.U32 R3, RZ, RZ, RZ ;  /* 0x000000ffff037224 */ /* 0x000fce00078e00ff */
.L_x_20389:
        /* <DEDUP_REMOVED lines=17> */
.L_x_20420:
[----:B------:R-:W-:Y:S01]  /*b2d0*/  STG.E.U8 desc[UR36][R16.64], R5 ;  /* 0x0000000510007986 */ /* 0x000fe2000c101124 */
[----:B------:R-:W-:Y:S05]  /*b2e0*/  EXIT ;  /* 0x000000000000794d */ /* 0x000fea0003800000 */
.L_x_20419:
        /* <DEDUP_REMOVED lines=8> */
.L_x_20423:
[----:B------:R-:W-:Y:S01]  /*b370*/  STG.E desc[UR36][R16.64], R5 ;  /* 0x0000000510007986 */ /* 0x000fe2000c101924 */
[----:B------:R-:W-:Y:S05]  /*b380*/  EXIT ;  /* 0x000000000000794d */ /* 0x000fea0003800000 */
.L_x_20422:
[----:B------:R-:W-:Y:S01]  /*b390*/  STG.E.U16 desc[UR36][R16.64], R5 ;  /* 0x0000000510007986 */ /* 0x000fe2000c101524 */
[----:B------:R-:W-:Y:S05]  /*b3a0*/  EXIT ;  /* 0x000000000000794d */ /* 0x000fea0003800000 */
.L_x_20418:
        /* <DEDUP_REMOVED lines=9> */
.L_x_20425:
[----:B------:R-:W0:Y:S02]  /*b440*/  I2F.S64 R0, R2 ;  /* 0x0000000200007312 */ /* 0x000e240000301400 */
[----:B0-----:R-:W-:-:S05]  /*b450*/  F2FP.F16.F32.PACK_AB R0, RZ, R0 ;  /* 0x00000000ff00723e */ /* 0x001fca00000000ff */
[----:B------:R-:W-:Y:S01]  /*b460*/  STG.E.U16 desc[UR36][R16.64], R0 ;  /* 0x0000000010007986 */ /* 0x000fe2000c101524 */
[----:B------:R-:W-:Y:S05]  /*b470*/  EXIT ;  /* 0x000000000000794d */ /* 0x000fea0003800000 */
.L_x_20424:
        /* <DEDUP_REMOVED lines=10> */
.L_x_20427:
[----:B------:R-:W0:Y:S02]  /*b520*/  I2F.S64 R2, R2 ;  /* 0x0000000200027312 */ /* 0x000e240000301400 */
[----:B0-----:R-:W-:-:S04]  /*b530*/  F2FP.F16.F32.PACK_AB R3, RZ, R2 ;  /* 0x00000002ff03723e */ /* 0x001fc800000000ff */
[----:B------:R-:W-:-:S05]  /*b540*/  PRMT R3, R3, 0x5410, RZ ;  /* 0x0000541003037816 */ /* 0x000fca00000000ff */
[----:B------:R-:W-:Y:S01]  /*b550*/  STG.E desc[UR36][R16.64], R3 ;  /* 0x0000000310007986 */ /* 0x000fe2000c101924 */
[----:B------:R-:W-:Y:S05]  /*b560*/  EXIT ;  /* 0x000000000000794d */ /* 0x000fea0003800000 */
.L_x_20426:
[----:B------:R-:W0:Y:S02]  /*b570*/  I2F.F64.S64 R2, R2 ;  /* 0x0000000200027312 */ /* 0x000e240000301c00 */
[----:B0-----:R-:W-:Y:S01]  /*b580*/  STG.E.64 desc[UR36][R16.64], R2 ;  /* 0x0000000210007986 */ /* 0x001fe2000c101b24 */
[----:B------:R-:W-:Y:S05]  /*b590*/  EXIT ;  /* 0x000000000000794d */ /* 0x000fea0003800000 */
.L_x_20417:
        /* <DEDUP_REMOVED lines=12> */
.L_x_20431:
        /* <DEDUP_REMOVED lines=17> */
.L_x_20434:
[----:B------:R-:W-:-:S04]  /*b770*/  SHF.R.U32.HI R3, RZ, 0x18, R3 ;  /* 0x00000018ff037819 */ /* 0x000fc80000011603 */
[----:B------:R-:W-:-:S04]  /*b780*/  LOP3.LUT R0, R0, 0x80, R3, 0xf8, !PT ;  /* 0x0000008000007812 */ /* 0x000fc800078ef803 */
[----:B------:R-:W-:-:S07]  /*b790*/  PRMT R8, R0, 0x7610, R8 ;  /* 0x0000761000087816 */ /* 0x000fce0000000008 */
.L_x_20433:
[----:B------:R-:W-:Y:S05]  /*b7a0*/  BSYNC.RECONVERGENT B0 ;  /* 0x0000000000007941 */ /* 0x000fea0003800200 */
.L_x_20432:
[----:B------:R-:W-:Y:S01]  /*b7b0*/  STG.E.U8 desc[UR36][R16.64], R8 ;  /* 0x0000000810007986 */ /* 0x000fe2000c101124 */
[----:B------:R-:W-:Y:S05]  /*b7c0*/  EXIT ;  /* 0x000000000000794d */ /* 0x000fea0003800000 */
.L_x_20430:
        /* <DEDUP_REMOVED lines=17> */
.L_x_20437:
[----:B------:R-:W-:-:S04]  /*b8e0*/  SHF.R.U32.HI R3, RZ, 0x18, R3 ;  /* 0x00000018ff037819 */ /* 0x000fc80000011603 */
[----:B------:R-:W-:-:S04]  /*b8f0*/  LOP3.LUT R0, R0, 0x80, R3, 0xf8, !PT ;  /* 0x0000008000007812 */ /* 0x000fc800078ef803 */
[----:B------:R-:W-:-:S07]  /*b900*/  PRMT R8, R0, 0x7610, R8 ;  /* 0x0000761000087816 */ /* 0x000fce0000000008 */
.L_x_20436:
[----:B------:R-:W-:Y:S05]  /*b910*/  BSYNC.RECONVERGENT B0 ;  /* 0x0000000000007941 */ /* 0x000fea0003800200 */
.L_x_20435:
[----:B------:R-:W-:Y:S01]  /*b920*/  STG.E.U8 desc[UR36][R16.64], R8 ;  /* 0x0000000810007986 */ /* 0x000fe2000c101124 */
[----:B------:R-:W-:Y:S05]  /*b930*/  EXIT ;  /* 0x000000000000794d */ /* 0x000fea0003800000 */
.L_x_20429:
        /* <DEDUP_REMOVED lines=23> */
.L_x_20439:
[----:B------:R-:W-:Y:S01]  /*bab0*/  STG.E.64 desc[UR36][R16.64], R2 ;  /* 0x0000000210007986 */ /* 0x000fe2000c101b24 */
[----:B------:R-:W-:Y:S05]  /*bac0*/  EXIT ;  /* 0x000000000000794d */ /* 0x000fea0003800000 */
.L_x_20438:
[----:B------:R-:W-:Y:S01]  /*bad0*/  STG.E desc[UR36][R16.64], R5 ;  /* 0x0000000510007986 */ /* 0x000fe2000c101924 */
[----:B------:R-:W-:Y:S05]  /*bae0*/  EXIT ;  /* 0x000000000000794d */ /* 0x000fea0003800000 */
.L_x_20428:
        /* <DEDUP_REMOVED lines=11> */
.L_x_20441:
[----:B------:R-:W0:Y:S01]  /*bba0*/  I2F.F64.S64 R4, R2 ;  /* 0x0000000200047312 */ /* 0x000e220000301c00 */
[----:B------:R-:W-:-:S05]  /*bbb0*/  CS2R R6, SRZ ;  /* 0x0000000000067805 */ /* 0x000fca000001ff00 */
[----:B0-----:R-:W-:Y:S01]  /*bbc0*/  STG.E.128 desc[UR36][R16.64], R4 ;  /* 0x0000000410007986 */ /* 0x001fe2000c101d24 */
[----:B------:R-:W-:Y:S05]  /*bbd0*/  EXIT ;  /* 0x000000000000794d */ /* 0x000fea0003800000 */
.L_x_20440:
[----:B------:R-:W-:-:S09]  /*bbe0*/  UISETP.NE.AND UP0, UPT, UR4, 0xf, UPT ;  /* 0x0000000f0400788c */ /* 0x000fd2000bf05270 */
[----:B------:R-:W-:Y:S05]  /*bbf0*/  BRA.U !UP0, `(.L_x_20442) ;  /* 0x0000000108e87547 */ /* 0x000fea000b800000 */
[----:B------:R-:W-:-:S09]  /*bc00*/  UISETP.NE.AND UP0, UPT, UR4, 0x17, UPT ;  /* 0x000000170400788c */ /* 0x000fd2000bf05270 */
[----:B------:R-:W-:Y:S05]  /*bc10*/  BRA.U !UP0, `(.L_x_20443) ;  /* 0x0000000108907547 */ /* 0x000fea000b800000 */
[----:B------:R-:W-:-:S09]  /*bc20*/  UISETP.NE.AND UP0, UPT, UR4, 0x18, UPT ;  /* 0x000000180400788c */ /* 0x000fd2000bf05270 */
[----:B------:R-:W-:Y:S05]  /*bc30*/  BRA.U !UP0, `(.L_x_20444) ;  /* 0x0000000108447547 */ /* 0x000fea000b800000 */
.L_x_20421:
        /* <DEDUP_REMOVED lines=16> */
.L_x_20445:
[----:B------:R-:W-:Y:S05]  /*bd40*/  EXIT ;  /* 0x000000000000794d */ /* 0x000fea0003800000 */
.L_x_20444:
        /* <DEDUP_REMOVED lines=13> */
.L_x_20447:
[----:B------:R-:W-:Y:S05]  /*be20*/  BSYNC.RECONVERGENT B0 ;  /* 0x0000000000007941 */ /* 0x000fea0003800200 */
.L_x_20446:
[----:B------:R-:W-:-:S05]  /*be30*/  LOP3.LUT R5, R0, 0x80, R5, 0xf8, !PT ;  /* 0x0000008000057812 */ /* 0x000fca00078ef805 */
[----:B------:R-:W-:Y:S01]  /*be40*/  STG.E.U8 desc[UR36][R16.64], R5 ;  /* 0x0000000510007986 */ /* 0x000fe2000c101124 */
[----:B------:R-:W-:Y:S05]  /*be50*/  EXIT ;  /* 0x000000000000794d */ /* 0x000fea0003800000 */
.L_x_20443:
        /* <DEDUP_REMOVED lines=12> */
.L_x_20449:
[----:B------:R-:W-:Y:S01]  /*bf20*/  HFMA2 R0, -RZ, RZ, 0, 7.569789886474609375e-06 ;  /* 0x0000007fff007431 */ /* 0x000fe200000001ff */
[----:B------:R-:W-:-:S04]  /*bf30*/  ISETP.GT.U32.AND P0, PT, R4, 0x7f800000, PT ;  /* 0x7f8000000400780c */ /* 0x000fc80003f04070 */
[----:B------:R-:W-:-:S09]  /*bf40*/  SEL R0, R0, 0x7c, P0 ;  /* 0x0000007c00007807 */ /* 0x000fd20000000000 */
.L_x_20450:
[----:B------:R-:W-:Y:S05]  /*bf50*/  BSYNC.RECONVERGENT B0 ;  /* 0x0000000000007941 */ /* 0x000fea0003800200 */
.L_x_20448:
[----:B------:R-:W-:-:S04]  /*bf60*/  SHF.R.U32.HI R3, RZ, 0x18, R3 ;  /* 0x00000018ff037819 */ /* 0x000fc80000011603 */
[----:B------:R-:W-:-:S05]  /*bf70*/  LOP3.LUT R3, R0, 0x80, R3, 0xf8, !PT ;  /* 0x0000008000037812 */ /* 0x000fca00078ef803 */
[----:B------:R-:W-:Y:S01]  /*bf80*/  STG.E.U8 desc[UR36][R16.64], R3 ;  /* 0x0000000310007986 */ /* 0x000fe2000c101124 */
[----:B------:R-:W-:Y:S05]  /*bf90*/  EXIT ;  /* 0x000000000000794d */ /* 0x000fea0003800000 */
.L_x_20442:
[----:B------:R-:W0:Y:S02]  /*bfa0*/  I2F.S64 R0, R2 ;  /* 0x0000000200007312 */ /* 0x000e240000301400 */
[----:B0-----:R-:W-:-:S05]  /*bfb0*/  F2FP.BF16.F32.PACK_AB R0, RZ, R0 ;  /* 0x00000000ff00723e */ /* 0x001fca00000010ff */
[----:B------:R-:W-:Y:S01]  /*bfc0*/  STG.E.U16 desc[UR36][R16.64], R0 ;  /* 0x0000000010007986 */ /* 0x000fe2000c101524 */
[----:B------:R-:W-:Y:S05]  /*bfd0*/  EXIT ;  /* 0x000000000000794d */ /* 0x000fea0003800000 */
.L_x_20451:
        /* <DEDUP_REMOVED lines=10> */
.L_x_26313:


//--------------------- .text._ZN2at6native27unrolled_elementwise_kernelINS0_13AUnaryFunctorIlllNS0_17BitwiseAndFunctorIlEEEESt5arrayIPcLm2EELi4E23TrivialOffsetCalculatorILi1EjESA_NS0_6memory12LoadWithCastILi1EEENSB_13StoreWithCastILi1EEEEEviT_T0_T2_T3_T4_T5_ --------------------------
	.section	.text._ZN2at6native27unrolled_elementwise_kernelINS0_13AUnaryFunctorIlllNS0_17BitwiseAndFunctorIlEEEESt5arrayIPcLm2EELi4E23TrivialOffsetCalculatorILi1EjESA_NS0_6memory12LoadWithCastILi1EEENSB_13StoreWithCastILi1EEEEEviT_T0_T2_T3_T4_T5_,"ax",@progbits
	.align	128
        .global         _ZN2at6native27unrolled_elementwise_kernelINS0_13AUnaryFunctorIlllNS0_17BitwiseAndFunctorIlEEEESt5arrayIPcLm2EELi4E23TrivialOffsetCalculatorILi1EjESA_NS0_6memory12LoadWithCastILi1EEENSB_13StoreWithCastILi1EEEEEviT_T0_T2_T3_T4_T5_
        .type           _ZN2at6native27unrolled_elementwise_kernelINS0_13AUnaryFunctorIlllNS0_17BitwiseAndFunctorIlEEEESt5arrayIPcLm2EELi4E23TrivialOffsetCalculatorILi1EjESA_NS0_6memory12LoadWithCastILi1EEENSB_13StoreWithCastILi1EEEEEviT_T0_T2_T3_T4_T5_,@function
        .size           _ZN2at6native27unrolled_elementwise_kernelINS0_13AUnaryFunctorIlllNS0_17BitwiseAndFunctorIlEEEESt5arrayIPcLm2EELi4E23TrivialOffsetCalculatorILi1EjESA_NS0_6memory12LoadWithCastILi1EEENSB_13StoreWithCastILi1EEEEEviT_T0_T2_T3_T4_T5_,(.L_x_26314 - _ZN2at6native27unrolled_elementwise_kernelINS0_13AUnaryFunctorIlllNS0_17BitwiseAndFunctorIlEEEESt5arrayIPcLm2EELi4E23TrivialOffsetCalculatorILi1EjESA_NS0_6memory12LoadWithCastILi1EEENSB_13StoreWithCastILi1EEEEEviT_T0_T2_T3_T4_T5_)
        .other          _ZN2at6native27unrolled_elementwise_kernelINS0_13AUnaryFunctorIlllNS0_17BitwiseAndFunctorIlEEEESt5arrayIPcLm2EELi4E23TrivialOffsetCalculatorILi1EjESA_NS0_6memory12LoadWithCastILi1EEENSB_13StoreWithCastILi1EEEEEviT_T0_T2_T3_T4_T5_,@"STO_CUDA_ENTRY STV_DEFAULT"
_ZN2at6native27unrolled_elementwise_kernelINS0_13AUnaryFunctorIlllNS0_17BitwiseAndFunctorIlEEEESt5arrayIPcLm2EELi4E23TrivialOffsetCalculatorILi1EjESA_NS0_6memory12LoadWithCastILi1EEENSB_13StoreWithCastILi1EEEEEviT_T0_T2_T3_T4_T5_:
.text._ZN2at6native27unrolled_elementwise_kernelINS0_13AUnaryFunctorIlllNS0_17BitwiseAndFunctorIlEEEESt5arrayIPcLm2EELi4E23TrivialOffsetCalculatorILi1EjESA_NS0_6memory12LoadWithCastILi1EEENSB_13StoreWithCastILi1EEEEEviT_T0_T2_T3_T4_T5_:
        /* <DEDUP_REMOVED lines=32> */
.L_x_20457:
[----:B------:R1:W5:Y:S01]  /*0200*/  LDG.E.U8 R28, desc[UR36][R4.64] ;  /* 0x00000024041c7981 */ /* 0x000362000c1e1100 */
[----:B------:R-:W-:Y:S01]  /*0210*/  IMAD.MOV.U32 R29, RZ, RZ, RZ ;  /* 0x000000ffff1d7224 */ /* 0x000fe200078e00ff */
[----:B------:R-:W-:Y:S06]  /*0220*/  BRA `(.L_x_20459) ;  /* 0x0000000c00447947 */ /* 0x000fec0003800000 */
.L_x_20456:
        /* <DEDUP_REMOVED lines=8> */
.L_x_20461:
[----:B------:R-:W2:Y:S02]  /*02b0*/  LDG.E R28, desc[UR36][R4.64] ;  /* 0x00000024041c7981 */ /* 0x000ea4000c1e1900 */
[----:B--2---:R-:W-:Y:S01]  /*02c0*/  SHF.R.S32.HI R29, RZ, 0x1f, R28 ;  /* 0x0000001fff1d7819 */ /* 0x004fe2000001141c */
[----:B------:R-:W-:Y:S06]  /*02d0*/  BRA `(.L_x_20459) ;  /* 0x0000000c00187947 */ /* 0x000fec0003800000 */
.L_x_20460:
[----:B------:R-:W2:Y:S02]  /*02e0*/  LDG.E.S16 R28, desc[UR36][R4.64] ;  /* 0x00000024041c7981 */ /* 0x000ea4000c1e1700 */
[----:B--2---:R-:W-:Y:S01]  /*02f0*/  SHF.R.S32.HI R29, RZ, 0x1f, R28 ;  /* 0x0000001fff1d7819 */ /* 0x004fe2000001141c */
[----:B------:R-:W-:Y:S06]  /*0300*/  BRA `(.L_x_20459) ;  /* 0x0000000c000c7947 */ /* 0x000fec0003800000 */
.L_x_20455:
        /* <DEDUP_REMOVED lines=9> */
.L_x_20463:
[----:B------:R-:W2:Y:S02]  /*03a0*/  LDG.E.U16 R4, desc[UR36][R4.64] ;  /* 0x0000002404047981 */ /* 0x000ea4000c1e1500 */
[----:B--2---:R-:W-:-:S06]  /*03b0*/  HADD2.F32 R28, -RZ, R4.H0_H0 ;  /* 0x20000004ff1c7230 */ /* 0x004fcc0000004100 */
[----:B------:R-:W0:Y:S01]  /*03c0*/  F2I.S64.TRUNC R28, R28 ;  /* 0x0000001c001c7311 */ /* 0x000e22000020d900 */
[----:B------:R-:W-:Y:S05]  /*03d0*/  BRA `(.L_x_20459) ;  /* 0x0000000800d87947 */ /* 0x000fea0003800000 */
.L_x_20462:
        /* <DEDUP_REMOVED lines=9> */
.L_x_20465:
[----:B------:R-:W2:Y:S02]  /*0470*/  LDG.E.U16 R4, desc[UR36][R4.64] ;  /* 0x0000002404047981 */ /* 0x000ea4000c1e1500 */
[----:B--2---:R-:W-:-:S06]  /*0480*/  HADD2.F32 R28, -RZ, R4.H0_H0 ;  /* 0x20000004ff1c7230 */ /* 0x004fcc0000004100 */
[----:B------:R-:W4:Y:S01]  /*0490*/  F2I.S64.TRUNC R28, R28 ;  /* 0x0000001c001c7311 */ /* 0x000f22000020d900 */
[----:B------:R-:W-:Y:S05]  /*04a0*/  BRA `(.L_x_20459) ;  /* 0x0000000800a47947 */ /* 0x000fea0003800000 */
.L_x_20464:
[----:B------:R-:W2:Y:S02]  /*04b0*/  LDG.E.64 R4, desc[UR36][R4.64] ;  /* 0x0000002404047981 */ /* 0x000ea4000c1e1b00 */
[----:B--2---:R2:W3:Y:S01]  /*04c0*/  F2I.S64.F64.TRUNC R28, R4 ;  /* 0x00000004001c7311 */ /* 0x0044e2000030d900 */
[----:B------:R-:W-:Y:S05]  /*04d0*/  BRA `(.L_x_20459) ;  /* 0x0000000800987947 */ /* 0x000fea0003800000 */
.L_x_20454:
        /* <DEDUP_REMOVED lines=13> */
.L_x_20468:
[----:B------:R-:W2:Y:S02]  /*05b0*/  LDG.E.64 R4, desc[UR36][R4.64] ;  /* 0x0000002404047981 */ /* 0x000ea4000c1e1b00 */
[----:B--2---:R0:W1:Y:S01]  /*05c0*/  F2I.S64.F64.TRUNC R28, R4 ;  /* 0x00000004001c7311 */ /* 0x004062000030d900 */
[----:B------:R-:W-:Y:S05]  /*05d0*/  BRA `(.L_x_20459) ;  /* 0x0000000800587947 */ /* 0x000fea0003800000 */
.L_x_20467:
        /* <DEDUP_REMOVED lines=26> */
.L_x_20470:
        /* <DEDUP_REMOVED lines=14> */
.L_x_20469:
[----:B------:R-:W2:Y:S02]  /*0860*/  LDG.E.U16 R28, desc[UR36][R4.64] ;  /* 0x00000024041c7981 */ /* 0x000ea4000c1e1500 */
[----:B--2---:R-:W-:-:S06]  /*0870*/  IMAD.U32 R28, R28, 0x10000, RZ ;  /* 0x000100001c1c7824 */ /* 0x004fcc00078e00ff */
[----:B------:R-:W0:Y:S01]  /*0880*/  F2I.S64.TRUNC R28, R28 ;  /* 0x0000001c001c7311 */ /* 0x000e22000020d900 */
[----:B------:R-:W-:Y:S05]  /*0890*/  BRA `(.L_x_20459) ;  /* 0x0000000400a87947 */ /* 0x000fea0003800000 */
.L_x_20466:
        /* <DEDUP_REMOVED lines=11> */
.L_x_20473:
        /* <DEDUP_REMOVED lines=21> */
.L_x_20477:
[----:B------:R-:W-:Y:S05]  /*0aa0*/  BSYNC.RECONVERGENT B1 ;  /* 0x0000000000017941 */ /* 0x000fea0003800200 */
.L_x_20476:
[----:B------:R-:W-:Y:S01]  /*0ab0*/  IMAD.SHL.U32 R0, R0, 0x100000, RZ ;  /* 0x0010000000007824 */ /* 0x000fe200078e00ff */
[----:B------:R-:W-:-:S04]  /*0ac0*/  LEA R3, R3, 0x3b800000, 0x17 ;  /* 0x3b80000003037811 */ /* 0x000fc800078eb8ff */
[----:B------:R-:W-:-:S07]  /*0ad0*/  LOP3.LUT R28, R3, R0, R7, 0xfe, !PT ;  /* 0x00000000031c7212 */ /* 0x000fce00078efe07 */
.L_x_20475:
[----:B------:R-:W-:Y:S05]  /*0ae0*/  BSYNC.RECONVERGENT B0 ;  /* 0x0000000000007941 */ /* 0x000fea0003800200 */
.L_x_20474:
[----:B------:R-:W0:Y:S01]  /*0af0*/  F2I.S64.TRUNC R28, R28 ;  /* 0x0000001c001c7311 */ /* 0x000e22000020d900 */
[----:B------:R-:W-:Y:S05]  /*0b00*/  BRA `(.L_x_20459) ;  /* 0x00000004000c7947 */ /* 0x000fea0003800000 */
.L_x_20472:
        /* <DEDUP_REMOVED lines=21> */
.L_x_20481:
[----:B------:R-:W-:Y:S05]  /*0c60*/  BSYNC.RECONVERGENT B1 ;  /* 0x0000000000017941 */ /* 0x000fea0003800200 */
.L_x_20480:
[----:B------:R-:W-:Y:S01]  /*0c70*/  IMAD.SHL.U32 R0, R0, 0x200000, RZ ;  /* 0x0020000000007824 */ /* 0x000fe200078e00ff */
[----:B------:R-:W-:-:S04]  /*0c80*/  LEA R3, R3, 0x37800000, 0x17 ;  /* 0x3780000003037811 */ /* 0x000fc800078eb8ff */
[----:B------:R-:W-:-:S07]  /*0c90*/  LOP3.LUT R28, R3, R0, R7, 0xfe, !PT ;  /* 0x00000000031c7212 */ /* 0x000fce00078efe07 */
.L_x_20479:
[----:B------:R-:W-:Y:S05]  /*0ca0*/  BSYNC.RECONVERGENT B0 ;  /* 0x0000000000007941 */ /* 0x000fea0003800200 */
.L_x_20478:
[----:B------:R-:W0:Y:S01]  /*0cb0*/  F2I.S64.TRUNC R28, R28 ;  /* 0x0000001c001c7311 */ /* 0x000e22000020d900 */
[----:B------:R-:W-:Y:S05]  /*0cc0*/  BRA `(.L_x_20459) ;  /* 0x00000000009c7947 */ /* 0x000fea0003800000 */
.L_x_20471:
[----:B------:R-:W-:-:S09]  /*0cd0*/  UISETP.NE.AND UP0, UPT, UR4, 0x1c, UPT ;  /* 0x0000001c0400788c */ /* 0x000fd2000bf05270 */
[----:B------:R-:W-:Y:S05]  /*0ce0*/  BRA.U !UP0, `(.L_x_20482) ;  /* 0x00000001088c7547 */ /* 0x000fea000b800000 */
[----:B------:R-:W-:-:S09]  /*0cf0*/  UISETP.NE.AND UP0, UPT, UR4, 0x1d, UPT ;  /* 0x0000001d0400788c */ /* 0x000fd2000bf05270 */
[----:B------:R-:W-:Y:S05]  /*0d00*/  BRA.U !UP0, `(.L_x_20483) ;  /* 0x00000001087c7547 */ /* 0x000fea000b800000 */
[----:B------:R-:W-:-:S09]  /*0d10*/  UISETP.NE.AND UP0, UPT, UR4, 0x2c, UPT ;  /* 0x0000002c0400788c */ /* 0x000fd2000bf05270 */
[----:B------:R-:W-:Y:S05]  /*0d20*/  BRA.U !UP0, `(.L_x_20484) ;  /* 0x0000000108487547 */ /* 0x000fea000b800000 */
.L_x_20458:
        /* <DEDUP_REMOVED lines=16> */
.L_x_20485:
[----:B------:R-:W-:Y:S01]  /*0e30*/  CS2R R28, SRZ ;  /* 0x00000000001c7805 */ /* 0x000fe2000001ff00 */
[----:B------:R-:W-:Y:S06]  /*0e40*/  BRA `(.L_x_20459) ;  /* 0x00000000003c7947 */ /* 0x000fec0003800000 */
.L_x_20484:
        /* <DEDUP_REMOVED lines=8> */
.L_x_20487:
[----:B------:R-:W-:Y:S05]  /*0ed0*/  BSYNC.RECONVERGENT B0 ;  /* 0x0000000000007941 */ /* 0x000fea0003800200 */
.L_x_20486:
[----:B------:R-:W0:Y:S01]  /*0ee0*/  F2I.S64.TRUNC R28, R28 ;  /* 0x0000001c001c7311 */ /* 0x000e22000020d900 */
[----:B------:R-:W-:Y:S05]  /*0ef0*/  BRA `(.L_x_20459) ;  /* 0x0000000000107947 */ /* 0x000fea0003800000 */
.L_x_20483:
[----:B------:R0:W5:Y:S01]  /*0f00*/  LDG.E.64 R28, desc[UR36][R4.64] ;  /* 0x00000024041c7981 */ /* 0x000162000c1e1b00 */
[----:B------:R-:W-:Y:S05]  /*0f10*/  BRA `(.L_x_20459) ;  /* 0x0000000000087947 */ /* 0x000fea0003800000 */
.L_x_20482:
[----:B------:R0:W5:Y:S01]  /*0f20*/  LDG.E R28, desc[UR36][R4.64] ;  /* 0x00000024041c7981 */ /* 0x000162000c1e1900 */
[----:B------:R-:W-:-:S07]  /*0f30*/  IMAD.MOV.U32 R29, RZ, RZ, RZ ;  /* 0x000000ffff1d7224 */ /* 0x000fce00078e00ff */
.L_x_20459:
[----:B------:R-:W-:-:S07]  /*0f40*/  VIADD R17, R19, 0x80 ;  /* 0x0000008013117836 */ /* 0x000fce0000000000 */
.L_x_20453:
[----:B------:R-:W-:Y:S05]  /*0f50*/  BSYNC.RECONVERGENT B6 ;  /* 0x0000000000067941 */ /* 0x000fea0003800200 */
.L_x_20452:
        /* <DEDUP_REMOVED lines=24> */
.L_x_20493:
[----:B------:R0:W5:Y:S01]  /*10e0*/  LDG.E.U8 R24, desc[UR36][R4.64] ;  /* 0x0000002404187981 */ /* 0x000162000c1e1100 */
[----:B------:R-:W-:Y:S01]  /*10f0*/  IMAD.MOV.U32 R25, RZ, RZ, RZ ;  /* 0x000000ffff197224 */ /* 0x000fe200078e00ff */
[----:B------:R-:W-:Y:S06]  /*1100*/  BRA `(.L_x_20495) ;  /* 0x0000000c00447947 */ /* 0x000fec0003800000 */
.L_x_20492:
        /* <DEDUP_REMOVED lines=8> */
.L_x_20497:
[----:B------:R-:W2:Y:S02]  /*1190*/  LDG.E R24, desc[UR36][R4.64] ;  /* 0x0000002404187981 */ /* 0x000ea4000c1e1900 */
[----:B--2---:R-:W-:Y:S01]  /*11a0*/  SHF.R.S32.HI R25, RZ, 0x1f, R24 ;  /* 0x0000001fff197819 */ /* 0x004fe20000011418 */
[----:B------:R-:W-:Y:S06]  /*11b0*/  BRA `(.L_x_20495) ;  /* 0x0000000c00187947 */ /* 0x000fec0003800000 */
.L_x_20496:
[----:B------:R-:W2:Y:S02]  /*11c0*/  LDG.E.S16 R24, desc[UR36][R4.64] ;  /* 0x0000002404187981 */ /* 0x000ea4000c1e1700 */
[----:B--2---:R-:W-:Y:S01]  /*11d0*/  SHF.R.S32.HI R25, RZ, 0x1f, R24 ;  /* 0x0000001fff197819 */ /* 0x004fe20000011418 */
[----:B------:R-:W-:Y:S06]  /*11e0*/  BRA `(.L_x_20495) ;  /* 0x0000000c000c7947 */ /* 0x000fec0003800000 */
.L_x_20491:
        /* <DEDUP_REMOVED lines=9> */
.L_x_20499:
[----:B------:R-:W2:Y:S02]  /*1280*/  LDG.E.U16 R4, desc[UR36][R4.64] ;  /* 0x0000002404047981 */ /* 0x000ea4000c1e1500 */
[----:B--2---:R-:W-:-:S06]  /*1290*/  HADD2.F32 R24, -RZ, R4.H0_H0 ;  /* 0x20000004ff187230 */ /* 0x004fcc0000004100 */
[----:B------:R-:W0:Y:S01]  /*12a0*/  F2I.S64.TRUNC R24, R24 ;  /* 0x0000001800187311 */ /* 0x000e22000020d900 */
[----:B------:R-:W-:Y:S05]  /*12b0*/  BRA `(.L_x_20495) ;  /* 0x0000000800d87947 */ /* 0x000fea0003800000 */
.L_x_20498:
        /* <DEDUP_REMOVED lines=9> */
.L_x_20501:
[----:B------:R-:W2:Y:S02]  /*1350*/  LDG.E.U16 R4, desc[UR36][R4.64] ;  /* 0x0000002404047981 */ /* 0x000ea4000c1e1500 */
[----:B--2---:R-:W-:-:S06]  /*1360*/  HADD2.F32 R24, -RZ, R4.H0_H0 ;  /* 0x20000004ff187230 */ /* 0x004fcc0000004100 */
[----:B------:R-:W0:Y:S01]  /*1370*/  F2I.S64.TRUNC R24, R24 ;  /* 0x0000001800187311 */ /* 0x000e22000020d900 */
[----:B------:R-:W-:Y:S05]  /*1380*/  BRA `(.L_x_20495) ;  /* 0x0000000800a47947 */ /* 0x000fea0003800000 */
.L_x_20500:
[----:B------:R-:W2:Y:S02]  /*1390*/  LDG.E.64 R4, desc[UR36][R4.64] ;  /* 0x0000002404047981 */ /* 0x000ea4000c1e1b00 */
[----:B--2---:R0:W1:Y:S01]  /*13a0*/  F2I.S64.F64.TRUNC R24, R4 ;  /* 0x0000000400187311 */ /* 0x004062000030d900 */
[----:B------:R-:W-:Y:S05]  /*13b0*/  BRA `(.L_x_20495) ;  /* 0x0000000800987947 */ /* 0x000fea0003800000 */
.L_x_20490:
        /* <DEDUP_REMOVED lines=13> */
.L_x_20504:
[----:B------:R-:W2:Y:S02]  /*1490*/  LDG.E.64 R4, desc[UR36][R4.64] ;  /* 0x0000002404047981 */ /* 0x000ea4000c1e1b00 */
[----:B--2---:R0:W1:Y:S01]  /*14a0*/  F2I.S64.F64.TRUNC R24, R4 ;  /* 0x0000000400187311 */ /* 0x004062000030d900 */
[----:B------:R-:W-:Y:S05]  /*14b0*/  BRA `(.L_x_20495) ;  /* 0x0000000800587947 */ /* 0x000fea0003800000 */
.L_x_20503:
        /* <DEDUP_REMOVED lines=26> */
.L_x_20506:
        /* <DEDUP_REMOVED lines=14> */
.L_x_20505:
[----:B------:R-:W2:Y:S02]  /*1740*/  LDG.E.U16 R24, desc[UR36][R4.64] ;  /* 0x0000002404187981 */ /* 0x000ea4000c1e1500 */
[----:B--2---:R-:W-:-:S06]  /*1750*/  IMAD.U32 R24, R24, 0x10000, RZ ;  /* 0x0001000018187824 */ /* 0x004fcc00078e00ff */
[----:B------:R-:W0:Y:S01]  /*1760*/  F2I.S64.TRUNC R24, R24 ;  /* 0x0000001800187311 */ /* 0x000e22000020d900 */
[----:B------:R-:W-:Y:S05]  /*1770*/  BRA `(.L_x_20495) ;  /* 0x0000000400a87947 */ /* 0x000fea0003800000 */
.L_x_20502:
        /* <DEDUP_REMOVED lines=11> */
.L_x_20509:
        /* <DEDUP_REMOVED lines=21> */
.L_x_20513:
[----:B------:R-:W-:Y:S05]  /*1980*/  BSYNC.RECONVERGENT B1 ;  /* 0x0000000000017941 */ /* 0x000fea0003800200 */
.L_x_20512:
[----:B------:R-:W-:Y:S01]  /*1990*/  IMAD.SHL.U32 R0, R0, 0x100000, RZ ;  /* 0x0010000000007824 */ /* 0x000fe200078e00ff */
[----:B------:R-:W-:-:S04]  /*19a0*/  LEA R3, R3, 0x3b800000, 0x17 ;  /* 0x3b80000003037811 */ /* 0x000fc800078eb8ff */
[----:B------:R-:W-:-:S07]  /*19b0*/  LOP3.LUT R24, R3, R0, R7, 0xfe, !PT ;  /* 0x0000000003187212 */ /* 0x000fce00078efe07 */
.L_x_20511:
[----:B------:R-:W-:Y:S05]  /*19c0*/  BSYNC.RECONVERGENT B0 ;  /* 0x0000000000007941 */ /* 0x000fea0003800200 */
.L_x_20510:
[----:B------:R-:W0:Y:S01]  /*19d0*/  F2I.S64.TRUNC R24, R24 ;  /* 0x0000001800187311 */ /* 0x000e22000020d900 */
[----:B------:R-:W-:Y:S05]  /*19e0*/  BRA `(.L_x_20495) ;  /* 0x00000004000c7947 */ /* 0x000fea0003800000 */
.L_x_20508:
        /* <DEDUP_REMOVED lines=21> */
.L_x_20517:
[----:B------:R-:W-:Y:S05]  /*1b40*/  BSYNC.RECONVERGENT B1 ;  /* 0x0000000000017941 */ /* 0x000fea0003800200 */
.L_x_20516:
[----:B------:R-:W-:Y:S01]  /*1b50*/  IMAD.SHL.U32 R0, R0, 0x200000, RZ ;  /* 0x0020000000007824 */ /* 0x000fe200078e00ff */
[----:B------:R-:W-:-:S04]  /*1b60*/  LEA R3, R3, 0x37800000, 0x17 ;  /* 0x3780000003037811 */ /* 0x000fc800078eb8ff */
[----:B------:R-:W-:-:S07]  /*1b70*/  LOP3.LUT R24, R3, R0, R7, 0xfe, !PT ;  /* 0x0000000003187212 */ /* 0x000fce00078efe07 */
.L_x_20515:
[----:B------:R-:W-:Y:S05]  /*1b80*/  BSYNC.RECONVERGENT B0 ;  /* 0x0000000000007941 */ /* 0x000fea0003800200 */
.L_x_20514:
[----:B------:R-:W0:Y:S01]  /*1b90*/  F2I.S64.TRUNC R24, R24 ;  /* 0x0000001800187311 */ /* 0x000e22000020d900 */
[----:B------:R-:W-:Y:S05]  /*1ba0*/  BRA `(.L_x_20495) ;  /* 0x00000000009c7947 */ /* 0x000fea0003800000 */
.L_x_20507:
        /* <DEDUP_REMOVED lines=14> */
.L_x_20521:
[----:B------:R-:W-:Y:S05]  /*1c90*/  BSYNC.RECONVERGENT B0 ;  /* 0x0000000000007941 */ /* 0x000fea0003800200 */
.L_x_20520:
[----:B------:R-:W0:Y:S01]  /*1ca0*/  F2I.S64.TRUNC R24, R24 ;  /* 0x0000001800187311 */ /* 0x000e22000020d900 */
[----:B------:R-:W-:Y:S05]  /*1cb0*/  BRA `(.L_x_20495) ;  /* 0x0000000000587947 */ /* 0x000fea0003800000 */
.L_x_20494:
        /* <DEDUP_REMOVED lines=16> */
.L_x_20522:
[----:B------:R-:W-:Y:S01]  /*1dc0*/  CS2R R24, SRZ ;  /* 0x0000000000187805 */ /* 0x000fe2000001ff00 */
[----:B------:R-:W-:Y:S06]  /*1dd0*/  BRA `(.L_x_20495) ;  /* 0x0000000000107947 */ /* 0x000fec0003800000 */
.L_x_20519:
[----:B------:R0:W5:Y:S01]  /*1de0*/  LDG.E.64 R24, desc[UR36][R4.64] ;  /* 0x0000002404187981 */ /* 0x000162000c1e1b00 */
[----:B------:R-:W-:Y:S05]  /*1df0*/  BRA `(.L_x_20495) ;  /* 0x0000000000087947 */ /* 0x000fea0003800000 */
.L_x_20518:
[----:B------:R0:W5:Y:S01]  /*1e00*/  LDG.E R24, desc[UR36][R4.64] ;  /* 0x0000002404187981 */ /* 0x000162000c1e1900 */
[----:B------:R-:W-:-:S07]  /*1e10*/  IMAD.MOV.U32 R25, RZ, RZ, RZ ;  /* 0x000000ffff197224 */ /* 0x000fce00078e00ff */
.L_x_20495:
[----:B------:R-:W-:-:S07]  /*1e20*/  VIADD R17, R17, 0x80 ;  /* 0x0000008011117836 */ /* 0x000fce0000000000 */
.L_x_20489:
[----:B------:R-:W-:Y:S05]  /*1e30*/  BSYNC.RECONVERGENT B6 ;  /* 0x0000000000067941 */ /* 0x000fea0003800200 */
.L_x_20488:
        /* <DEDUP_REMOVED lines=24> */
.L_x_20528:
[----:B------:R0:W5:Y:S01]  /*1fc0*/  LDG.E.U8 R26, desc[UR36][R4.64] ;  /* 0x00000024041a7981 */ /* 0x000162000c1e1100 */
[----:B------:R-:W-:Y:S01]  /*1fd0*/  IMAD.MOV.U32 R27, RZ, RZ, RZ ;  /* 0x000000ffff1b7224 */ /* 0x000fe200078e00ff */
[----:B------:R-:W-:Y:S06]  /*1fe0*/  BRA `(.L_x_20530) ;  /* 0x0000000c00447947 */ /* 0x000fec0003800000 */
.L_x_20527:
        /* <DEDUP_REMOVED lines=8> */
.L_x_20532:
[----:B------:R-:W2:Y:S02]  /*2070*/  LDG.E R26, desc[UR36][R4.64] ;  /* 0x00000024041a7981 */ /* 0x000ea4000c1e1900 */
[----:B--2---:R-:W-:Y:S01]  /*2080*/  SHF.R.S32.HI R27, RZ, 0x1f, R26 ;  /* 0x0000001fff1b7819 */ /* 0x004fe2000001141a */
[----:B------:R-:W-:Y:S06]  /*2090*/  BRA `(.L_x_20530) ;  /* 0x0000000c00187947 */ /* 0x000fec0003800000 */
.L_x_20531:
[----:B------:R-:W2:Y:S02]  /*20a0*/  LDG.E.S16 R26, desc[UR36][R4.64] ;  /* 0x00000024041a7981 */ /* 0x000ea4000c1e1700 */
[----:B--2---:R-:W-:Y:S01]  /*20b0*/  SHF.R.S32.HI R27, RZ, 0x1f, R26 ;  /* 0x0000001fff1b7819 */ /* 0x004fe2000001141a */
[----:B------:R-:W-:Y:S06]  /*20c0*/  BRA `(.L_x_20530) ;  /* 0x0000000c000c7947 */ /* 0x000fec0003800000 */
.L_x_20526:
        /* <DEDUP_REMOVED lines=9> */
.L_x_20534:
[----:B------:R-:W2:Y:S02]  /*2160*/  LDG.E.U16 R4, desc[UR36][R4.64] ;  /* 0x0000002404047981 */ /* 0x000ea4000c1e1500 */
[----:B--2---:R-:W-:-:S06]  /*2170*/  HADD2.F32 R26, -RZ, R4.H0_H0 ;  /* 0x20000004ff1a7230 */ /* 0x004fcc0000004100 */
[----:B------:R-:W0:Y:S01]  /*2180*/  F2I.S64.TRUNC R26, R26 ;  /* 0x0000001a001a7311 */ /* 0x000e22000020d900 */
[----:B------:R-:W-:Y:S05]  /*2190*/  BRA `(.L_x_20530) ;  /* 0x0000000800d87947 */ /* 0x000fea0003800000 */
.L_x_20533:
        /* <DEDUP_REMOVED lines=9> */
.L_x_20536:
[----:B------:R-:W2:Y:S02]  /*2230*/  LDG.E.U16 R4, desc[UR36][R4.64] ;  /* 0x0000002404047981 */ /* 0x000ea4000c1e1500 */
[----:B--2---:R-:W-:-:S06]  /*2240*/  HADD2.F32 R26, -RZ, R4.H0_H0 ;  /* 0x20000004ff1a7230 */ /* 0x004fcc0000004100 */
[----:B------:R-:W0:Y:S01]  /*2250*/  F2I.S64.TRUNC R26, R26 ;  /* 0x0000001a001a7311 */ /* 0x000e22000020d900 */
[----:B------:R-:W-:Y:S05]  /*2260*/  BRA `(.L_x_20530) ;  /* 0x0000000800a47947 */ /* 0x000fea0003800000 */
.L_x_20535:
[----:B------:R-:W2:Y:S02]  /*2270*/  LDG.E.64 R4, desc[UR36][R4.64] ;  /* 0x0000002404047981 */ /* 0x000ea4000c1e1b00 */
[----:B--2---:R0:W1:Y:S01]  /*2280*/  F2I.S64.F64.TRUNC R26, R4 ;  /* 0x00000004001a7311 */ /* 0x004062000030d900 */
[----:B------:R-:W-:Y:S05]  /*2290*/  BRA `(.L_x_20530) ;  /* 0x0000000800987947 */ /* 0x000fea0003800000 */
.L_x_20525:
        /* <DEDUP_REMOVED lines=13> */
.L_x_20539:
[----:B------:R-:W2:Y:S02]  /*2370*/  LDG.E.64 R4, desc[UR36][R4.64] ;  /* 0x0000002404047981 */ /* 0x000ea4000c1e1b00 */
[----:B--2---:R0:W1:Y:S01]  /*2380*/  F2I.S64.F64.TRUNC R26, R4 ;  /* 0x00000004001a7311 */ /* 0x004062000030d900 */
[----:B------:R-:W-:Y:S05]  /*2390*/  BRA `(.L_x_20530) ;  /* 0x0000000800587947 */ /* 0x000fea0003800000 */
.L_x_20538:
        /* <DEDUP_REMOVED lines=26> */
.L_x_20541:
        /* <DEDUP_REMOVED lines=14> */
.L_x_20540:
[----:B------:R-:W2:Y:S02]  /*2620*/  LDG.E.U16 R26, desc[UR36][R4.64] ;  /* 0x00000024041a7981 */ /* 0x000ea4000c1e1500 */
[----:B--2---:R-:W-:-:S06]  /*2630*/  IMAD.U32 R26, R26, 0x10000, RZ ;  /* 0x000100001a1a7824 */ /* 0x004fcc00078e00ff */
[----:B------:R-:W0:Y:S01]  /*2640*/  F2I.S64.TRUNC R26, R26 ;  /* 0x0000001a001a7311 */ /* 0x000e22000020d900 */
[----:B------:R-:W-:Y:S05]  /*2650*/  BRA `(.L_x_20530) ;  /* 0x0000000400a87947 */ /* 0x000fea0003800000 */
.L_x_20537:
        /* <DEDUP_REMOVED lines=11> */
.L_x_20544:
        /* <DEDUP_REMOVED lines=21> */
.L_x_20548:
[----:B------:R-:W-:Y:S05]  /*2860*/  BSYNC.RECONVERGENT B1 ;  /* 0x0000000000017941 */ /* 0x000fea0003800200 */
.L_x_20547:
[----:B------:R-:W-:Y:S01]  /*2870*/  IMAD.SHL.U32 R0, R0, 0x100000, RZ ;  /* 0x0010000000007824 */ /* 0x000fe200078e00ff */
[----:B------:R-:W-:-:S04]  /*2880*/  LEA R3, R3, 0x3b800000, 0x17 ;  /* 0x3b80000003037811 */ /* 0x000fc800078eb8ff */
[----:B------:R-:W-:-:S07]  /*2890*/  LOP3.LUT R26, R3, R0, R7, 0xfe, !PT ;  /* 0x00000000031a7212 */ /* 0x000fce00078efe07 */
.L_x_20546:
[----:B------:R-:W-:Y:S05]  /*28a0*/  BSYNC.RECONVERGENT B0 ;  /* 0x0000000000007941 */ /* 0x000fea0003800200 */
.L_x_20545:
[----:B------:R-:W1:Y:S01]  /*28b0*/  F2I.S64.TRUNC R26, R26 ;  /* 0x0000001a001a7311 */ /* 0x000e62000020d900 */
[----:B------:R-:W-:Y:S05]  /*28c0*/  BRA `(.L_x_20530) ;  /* 0x00000004000c7947 */ /* 0x000fea0003800000 */
.L_x_20543:
        /* <DEDUP_REMOVED lines=21> */
.L_x_20552:
[----:B------:R-:W-:Y:S05]  /*2a20*/  BSYNC.RECONVERGENT B1 ;  /* 0x0000000000017941 */ /* 0x000fea0003800200 */
.L_x_20551:
[----:B------:R-:W-:Y:S01]  /*2a30*/  IMAD.SHL.U32 R0, R0, 0x200000, RZ ;  /* 0x0020000000007824 */ /* 0x000fe200078e00ff */
[----:B------:R-:W-:-:S04]  /*2a40*/  LEA R3, R3, 0x37800000, 0x17 ;  /* 0x3780000003037811 */ /* 0x000fc800078eb8ff */
[----:B------:R-:W-:-:S07]  /*2a50*/  LOP3.LUT R26, R3, R0, R7, 0xfe, !PT ;  /* 0x00000000031a7212 */ /* 0x000fce00078efe07 */
.L_x_20550:
[----:B------:R-:W-:Y:S05]  /*2a60*/  BSYNC.RECONVERGENT B0 ;  /* 0x0000000000007941 */ /* 0x000fea0003800200 */
.L_x_20549:
[----:B------:R-:W2:Y:S01]  /*2a70*/  F2I.S64.TRUNC R26, R26 ;  /* 0x0000001a001a7311 */ /* 0x000ea2000020d900 */
[----:B------:R-:W-:Y:S05]  /*2a80*/  BRA `(.L_x_20530) ;  /* 0x00000000009c7947 */ /* 0x000fea0003800000 */
.L_x_20542:
        /* <DEDUP_REMOVED lines=14> */
.L_x_20556:
[----:B------:R-:W-:Y:S05]  /*2b70*/  BSYNC.RECONVERGENT B0 ;  /* 0x0000000000007941 */ /* 0x000fea0003800200 */
.L_x_20555:
[----:B------:R-:W0:Y:S01]  /*2b80*/  F2I.S64.TRUNC R26, R26 ;  /* 0x0000001a001a7311 */ /* 0x000e22000020d900 */
[----:B------:R-:W-:Y:S05]  /*2b90*/  BRA `(.L_x_20530) ;  /* 0x0000000000587947 */ /* 0x000fea0003800000 */
.L_x_20529:
        /* <DEDUP_REMOVED lines=16> */
.L_x_20557:
[----:B------:R-:W-:Y:S01]  /*2ca0*/  CS2R R26, SRZ ;  /* 0x00000000001a7805 */ /* 0x000fe2000001ff00 */
[----:B------:R-:W-:Y:S06]  /*2cb0*/  BRA `(.L_x_20530) ;  /* 0x0000000000107947 */ /* 0x000fec0003800000 */
.L_x_20554:
[----:B------:R0:W5:Y:S01]  /*2cc0*/  LDG.E.64 R26, desc[UR36][R4.64] ;  /* 0x00000024041a7981 */ /* 0x000162000c1e1b00 */
[----:B------:R-:W-:Y:S05]  /*2cd0*/  BRA `(.L_x_20530) ;  /* 0x0000000000087947 */ /* 0x000fea0003800000 */
.L_x_20553:
[----:B------:R0:W5:Y:S01]  /*2ce0*/  LDG.E R26, desc[UR36][R4.64] ;  /* 0x00000024041a7981 */ /* 0x000162000c1e1900 */
[----:B------:R-:W-:-:S07]  /*2cf0*/  IMAD.MOV.U32 R27, RZ, RZ, RZ ;  /* 0x000000ffff1b7224 */ /* 0x000fce00078e00ff */
.L_x_20530:
[----:B------:R-:W-:-:S07]  /*2d00*/  VIADD R17, R17, 0x80 ;  /* 0x0000008011117836 */ /* 0x000fce0000000000 */
.L_x_20524:
[----:B------:R-:W-:Y:S05]  /*2d10*/  BSYNC.RECONVERGENT B6 ;  /* 0x0000000000067941 */ /* 0x000fea0003800200 */
.L_x_20523:
        /* <DEDUP_REMOVED lines=24> */
.L_x_20563:
[----:B------:R0:W5:Y:S01]  /*2ea0*/  LDG.E.U8 R22, desc[UR36][R4.64] ;  /* 0x0000002404167981 */ /* 0x000162000c1e1100 */
[----:B------:R-:W-:Y:S01]  /*2eb0*/  IMAD.MOV.U32 R23, RZ, RZ, RZ ;  /* 0x000000ffff177224 */ /* 0x000fe200078e00ff */
[----:B------:R-:W-:Y:S06]  /*2ec0*/  BRA `(.L_x_20559) ;  /* 0x0000000c00407947 */ /* 0x000fec0003800000 */
.L_x_20562:
        /* <DEDUP_REMOVED lines=8> */
.L_x_20566:
[----:B------:R-:W2:Y:S02]  /*2f50*/  LDG.E R22, desc[UR36][R4.64] ;  /* 0x0000002404167981 */ /* 0x000ea4000c1e1900 */
[----:B--2---:R-:W-:Y:S01]  /*2f60*/  SHF.R.S32.HI R23, RZ, 0x1f, R22 ;  /* 0x0000001fff177819 */ /* 0x004fe20000011416 */
[----:B------:R-:W-:Y:S06]  /*2f70*/  BRA `(.L_x_20559) ;  /* 0x0000000c00147947 */ /* 0x000fec0003800000 */
.L_x_20565:
[----:B------:R-:W2:Y:S02]  /*2f80*/  LDG.E.S16 R22, desc[UR36][R4.64] ;  /* 0x0000002404167981 */ /* 0x000ea4000c1e1700 */
[----:B--2---:R-:W-:Y:S01]  /*2f90*/  SHF.R.S32.HI R23, RZ, 0x1f, R22 ;  /* 0x0000001fff177819 */ /* 0x004fe20000011416 */
[----:B------:R-:W-:Y:S06]  /*2fa0*/  BRA `(.L_x_20559) ;  /* 0x0000000c00087947 */ /* 0x000fec0003800000 */
.L_x_20561:
        /* <DEDUP_REMOVED lines=9> */
.L_x_20568:
[----:B------:R-:W2:Y:S02]  /*3040*/  LDG.E.U16 R4, desc[UR36][R4.64] ;  /* 0x0000002404047981 */ /* 0x000ea4000c1e1500 */
[----:B--2---:R-:W-:-:S06]  /*3050*/  HADD2.F32 R22, -RZ, R4.H0_H0 ;  /* 0x20000004ff167230 */ /* 0x004fcc0000004100 */
[----:B------:R-:W0:Y:S01]  /*3060*/  F2I.S64.TRUNC R22, R22 ;  /* 0x0000001600167311 */ /* 0x000e22000020d900 */
[----:B------:R-:W-:Y:S05]  /*3070*/  BRA `(.L_x_20559) ;  /* 0x0000000800d47947 */ /* 0x000fea0003800000 */
.L_x_20567:
        /* <DEDUP_REMOVED lines=9> */
.L_x_20570:
[----:B------:R-:W2:Y:S02]  /*3110*/  LDG.E.U16 R4, desc[UR36][R4.64] ;  /* 0x0000002404047981 */ /* 0x000ea4000c1e1500 */
[----:B--2---:R-:W-:-:S06]  /*3120*/  HADD2.F32 R22, -RZ, R4.H0_H0 ;  /* 0x20000004ff167230 */ /* 0x004fcc0000004100 */
[----:B------:R-:W0:Y:S01]  /*3130*/  F2I.S64.TRUNC R22, R22 ;  /* 0x0000001600167311 */ /* 0x000e22000020d900 */
[----:B------:R-:W-:Y:S05]  /*3140*/  BRA `(.L_x_20559) ;  /* 0x0000000800a07947 */ /* 0x000fea0003800000 */
.L_x_20569:
[----:B------:R-:W2:Y:S02]  /*3150*/  LDG.E.64 R4, desc[UR36][R4.64] ;  /* 0x0000002404047981 */ /* 0x000ea4000c1e1b00 */
[----:B--2---:R0:W1:Y:S01]  /*3160*/  F2I.S64.F64.TRUNC R22, R4 ;  /* 0x0000000400167311 */ /* 0x004062000030d900 */
[----:B------:R-:W-:Y:S05]  /*3170*/  BRA `(.L_x_20559) ;  /* 0x0000000800947947 */ /* 0x000fea0003800000 */
.L_x_20560:
        /* <DEDUP_REMOVED lines=13> */
.L_x_20573:
[----:B------:R-:W2:Y:S02]  /*3250*/  LDG.E.64 R4, desc[UR36][R4.64] ;  /* 0x0000002404047981 */ /* 0x000ea4000c1e1b00 */
[----:B--2---:R0:W1:Y:S01]  /*3260*/  F2I.S64.F64.TRUNC R22, R4 ;  /* 0x0000000400167311 */ /* 0x004062000030d900 */
[----:B------:R-:W-:Y:S05]  /*3270*/  BRA `(.L_x_20559) ;  /* 0x0000000800547947 */ /* 0x000fea0003800000 */
.L_x_20572:
        /* <DEDUP_REMOVED lines=26> */
.L_x_20575:
        /* <DEDUP_REMOVED lines=14> */
.L_x_20574:
[----:B------:R-:W2:Y:S02]  /*3500*/  LDG.E.U16 R22, desc[UR36][R4.64] ;  /* 0x0000002404167981 */ /* 0x000ea4000c1e1500 */
[----:B--2---:R-:W-:-:S06]  /*3510*/  IMAD.U32 R22, R22, 0x10000, RZ ;  /* 0x0001000016167824 */ /* 0x004fcc00078e00ff */
[----:B------:R-:W0:Y:S01]  /*3520*/  F2I.S64.TRUNC R22, R22 ;  /* 0x0000001600167311 */ /* 0x000e22000020d900 */
[----:B------:R-:W-:Y:S05]  /*3530*/  BRA `(.L_x_20559) ;  /* 0x0000000400a47947 */ /* 0x000fea0003800000 */
.L_x_20571:
        /* <DEDUP_REMOVED lines=11> */
.L_x_20578:
        /* <DEDUP_REMOVED lines=21> */
.L_x_20582:
[----:B------:R-:W-:Y:S05]  /*3740*/  BSYNC.RECONVERGENT B1 ;  /* 0x0000000000017941 */ /* 0x000fea0003800200 */
.L_x_20581:
[----:B------:R-:W-:Y:S01]  /*3750*/  IMAD.SHL.U32 R0, R0, 0x100000, RZ ;  /* 0x0010000000007824 */ /* 0x000fe200078e00ff */
[----:B------:R-:W-:-:S04]  /*3760*/  LEA R3, R3, 0x3b800000, 0x17 ;  /* 0x3b80000003037811 */ /* 0x000fc800078eb8ff */
[----:B------:R-:W-:-:S07]  /*3770*/  LOP3.LUT R22, R3, R0, R7, 0xfe, !PT ;  /* 0x0000000003167212 */ /* 0x000fce00078efe07 */
.L_x_20580:
[----:B------:R-:W-:Y:S05]  /*3780*/  BSYNC.RECONVERGENT B0 ;  /* 0x0000000000007941 */ /* 0x000fea0003800200 */
.L_x_20579:
[----:B------:R-:W0:Y:S01]  /*3790*/  F2I.S64.TRUNC R22, R22 ;  /* 0x0000001600167311 */ /* 0x000e22000020d900 */
[----:B------:R-:W-:Y:S05]  /*37a0*/  BRA `(.L_x_20559) ;  /* 0x0000000400087947 */ /* 0x000fea0003800000 */
.L_x_20577:
        /* <DEDUP_REMOVED lines=21> */
.L_x_20586:
[----:B------:R-:W-:Y:S05]  /*3900*/  BSYNC.RECONVERGENT B1 ;  /* 0x0000000000017941 */ /* 0x000fea0003800200 */
.L_x_20585:
[----:B------:R-:W-:Y:S01]  /*3910*/  IMAD.SHL.U32 R0, R0, 0x200000, RZ ;  /* 0x0020000000007824 */ /* 0x000fe200078e00ff */
[----:B------:R-:W-:-:S04]  /*3920*/  LEA R3, R3, 0x37800000, 0x17 ;  /* 0x3780000003037811 */ /* 0x000fc800078eb8ff */
[----:B------:R-:W-:-:S07]  /*3930*/  LOP3.LUT R22, R3, R0, R7, 0xfe, !PT ;  /* 0x0000000003167212 */ /* 0x000fce00078efe07 */
.L_x_20584:
[----:B------:R-:W-:Y:S05]  /*3940*/  BSYNC.RECONVERGENT B0 ;  /* 0x0000000000007941 */ /* 0x000fea0003800200 */
.L_x_20583:
[----:B------:R-:W0:Y:S01]  /*3950*/  F2I.S64.TRUNC R22, R22 ;  /* 0x0000001600167311 */ /* 0x000e22000020d900 */
[----:B------:R-:W-:Y:S05]  /*3960*/  BRA `(.L_x_20559) ;  /* 0x0000000000987947 */ /* 0x000fea0003800000 */
.L_x_20576:
        /* <DEDUP_REMOVED lines=14> */
.L_x_20590:
[----:B------:R-:W-:Y:S05]  /*3a50*/  BSYNC.RECONVERGENT B0 ;  /* 0x0000000000007941 */ /* 0x000fea0003800200 */
.L_x_20589:
[----:B------:R-:W0:Y:S01]  /*3a60*/  F2I.S64.TRUNC R22, R22 ;  /* 0x0000001600167311 */ /* 0x000e22000020d900 */
[----:B------:R-:W-:Y:S05]  /*3a70*/  BRA `(.L_x_20559) ;  /* 0x0000000000547947 */ /* 0x000fea0003800000 */
.L_x_20564:
        /* <DEDUP_REMOVED lines=16> */
.L_x_20591:
[----:B------:R-:W-:Y:S05]  /*3b80*/  BRA `(.L_x_20559) ;  /* 0x0000000000107947 */ /* 0x000fea0003800000 */
.L_x_20588:
[----:B------:R0:W5:Y:S01]  /*3b90*/  LDG.E.64 R22, desc[UR36][R4.64] ;  /* 0x0000002404167981 */ /* 0x000162000c1e1b00 */
[----:B------:R-:W-:Y:S05]  /*3ba0*/  BRA `(.L_x_20559) ;  /* 0x0000000000087947 */ /* 0x000fea0003800000 */
.L_x_20587:
[----:B------:R0:W5:Y:S01]  /*3bb0*/  LDG.E R22, desc[UR36][R4.64] ;  /* 0x0000002404167981 */ /* 0x000162000c1e1900 */
[----:B------:R-:W-:-:S07]  /*3bc0*/  IMAD.MOV.U32 R23, RZ, RZ, RZ ;  /* 0x000000ffff177224 */ /* 0x000fce00078e00ff */
.L_x_20559:
[----:B------:R-:W-:Y:S05]  /*3bd0*/  BSYNC.RECONVERGENT B6 ;  /* 0x0000000000067941 */ /* 0x000fea0003800200 */
.L_x_20558:
        /* <DEDUP_REMOVED lines=38> */
.L_x_20598:
[----:B------:R0:W-:Y:S01]  /*3e40*/  STG.E.U8 desc[UR36][R8.64], R3 ;  /* 0x0000000308007986 */ /* 0x0001e2000c101124 */
[----:B------:R-:W-:Y:S05]  /*3e50*/  BRA `(.L_x_20600) ;  /* 0x0000000c00307947 */ /* 0x000fea0003800000 */
.L_x_20597:
        /* <DEDUP_REMOVED lines=8> */
.L_x_20602:
[----:B------:R0:W-:Y:S01]  /*3ee0*/  STG.E desc[UR36][R8.64], R3 ;  /* 0x0000000308007986 */ /* 0x0001e2000c101924 */
[----:B------:R-:W-:Y:S05]  /*3ef0*/  BRA `(.L_x_20600) ;  /* 0x0000000c00087947 */ /* 0x000fea0003800000 */
.L_x_20601:
[----:B------:R0:W-:Y:S01]  /*3f00*/  STG.E.U16 desc[UR36][R8.64], R3 ;  /* 0x0000000308007986 */ /* 0x0001e2000c101524 */
[----:B------:R-:W-:Y:S05]  /*3f10*/  BRA `(.L_x_20600) ;  /* 0x0000000c00007947 */ /* 0x000fea0003800000 */
.L_x_20596:
        /* <DEDUP_REMOVED lines=9> */
.L_x_20604:
[----:B------:R-:W0:Y:S02]  /*3fb0*/  I2F.S64 R0, R4 ;  /* 0x0000000400007312 */ /* 0x000e240000301400 */
[----:B0-----:R-:W-:-:S05]  /*3fc0*/  F2FP.F16.F32.PACK_AB R0, RZ, R0 ;  /* 0x00000000ff00723e */ /* 0x001fca00000000ff */
[----:B------:R0:W-:Y:S01]  /*3fd0*/  STG.E.U16 desc[UR36][R8.64], R0 ;  /* 0x0000000008007986 */ /* 0x0001e2000c101524 */
[----:B------:R-:W-:Y:S05]  /*3fe0*/  BRA `(.L_x_20600) ;  /* 0x0000000800cc7947 */ /* 0x000fea0003800000 */
.L_x_20603:
        /* <DEDUP_REMOVED lines=10> */
.L_x_20606:
[----:B------:R-:W0:Y:S02]  /*4090*/  I2F.S64 R4, R4 ;  /* 0x0000000400047312 */ /* 0x000e240000301400 */
[----:B0-----:R-:W-:-:S04]  /*40a0*/  F2FP.F16.F32.PACK_AB R3, RZ, R4 ;  /* 0x00000004ff03723e */ /* 0x001fc800000000ff */
[----:B------:R-:W-:-:S05]  /*40b0*/  PRMT R3, R3, 0x5410, RZ ;  /* 0x0000541003037816 */ /* 0x000fca00000000ff */
[----:B------:R0:W-:Y:S01]  /*40c0*/  STG.E desc[UR36][R8.64], R3 ;  /* 0x0000000308007986 */ /* 0x0001e2000c101924 */
[----:B------:R-:W-:Y:S05]  /*40d0*/  BRA `(.L_x_20600) ;  /* 0x0000000800907947 */ /* 0x000fea0003800000 */
.L_x_20605:
[----:B------:R-:W0:Y:S02]  /*40e0*/  I2F.F64.S64 R4, R4 ;  /* 0x0000000400047312 */ /* 0x000e240000301c00 */
[----:B0-----:R0:W-:Y:S01]  /*40f0*/  STG.E.64 desc[UR36][R8.64], R4 ;  /* 0x0000000408007986 */ /* 0x0011e2000c101b24 */
[----:B------:R-:W-:Y:S05]  /*4100*/  BRA `(.L_x_20600) ;  /* 0x0000000800847947 */ /* 0x000fea0003800000 */
.L_x_20595:
        /* <DEDUP_REMOVED lines=13> */
.L_x_20609:
[----:B------:R-:W0:Y:S01]  /*41e0*/  I2F.F64.S64 R4, R4 ;  /* 0x0000000400047312 */ /* 0x000e220000301c00 */
[----:B------:R-:W-:-:S05]  /*41f0*/  CS2R R6, SRZ ;  /* 0x0000000000067805 */ /* 0x000fca000001ff00 */
[----:B0-----:R3:W-:Y:S01]  /*4200*/  STG.E.128 desc[UR36][R8.64], R4 ;  /* 0x0000000408007986 */ /* 0x0017e2000c101d24 */
[----:B------:R-:W-:Y:S05]  /*4210*/  BRA `(.L_x_20600) ;  /* 0x0000000800407947 */ /* 0x000fea0003800000 */
.L_x_20608:
        /* <DEDUP_REMOVED lines=19> */
.L_x_20613:
[----:B------:R-:W-:Y:S05]  /*4350*/  BSYNC.RECONVERGENT B0 ;  /* 0x0000000000007941 */ /* 0x000fea0003800200 */
.L_x_20612:
[----:B------:R-:W-:-:S05]  /*4360*/  LOP3.LUT R7, R0, 0x80, R7, 0xf8, !PT ;  /* 0x0000008000077812 */ /* 0x000fca00078ef807 */
[----:B------:R2:W-:Y:S01]  /*4370*/  STG.E.U8 desc[UR36][R8.64], R7 ;  /* 0x0000000708007986 */ /* 0x0005e2000c101124 */
[----:B------:R-:W-:Y:S05]  /*4380*/  BRA `(.L_x_20600) ;  /* 0x0000000400e47947 */ /* 0x000fea0003800000 */
.L_x_20611:
        /* <DEDUP_REMOVED lines=15> */
.L_x_20615:
[----:B------:R-:W-:Y:S05]  /*4480*/  BSYNC.RECONVERGENT B0 ;  /* 0x0000000000007941 */ /* 0x000fea0003800200 */
.L_x_20614:
[----:B------:R-:W-:-:S05]  /*4490*/  LOP3.LUT R7, R0, 0x80, R7, 0xf8, !PT ;  /* 0x0000008000077812 */ /* 0x000fca00078ef807 */
[----:B------:R1:W-:Y:S01]  /*44a0*/  STG.E.U8 desc[UR36][R8.64], R7 ;  /* 0x0000000708007986 */ /* 0x0003e2000c101124 */
[----:B------:R-:W-:Y:S05]  /*44b0*/  BRA `(.L_x_20600) ;  /* 0x0000000400987947 */ /* 0x000fea0003800000 */
.L_x_20610:
[----:B------:R-:W0:Y:S02]  /*44c0*/  I2F.S64 R0, R4 ;  /* 0x0000000400007312 */ /* 0x000e240000301400 */
[----:B0-----:R-:W-:-:S05]  /*44d0*/  F2FP.BF16.F32.PACK_AB R0, RZ, R0 ;  /* 0x00000000ff00723e */ /* 0x001fca00000010ff */
[----:B------:R0:W-:Y:S01]  /*44e0*/  STG.E.U16 desc[UR36][R8.64], R0 ;  /* 0x0000000008007986 */ /* 0x0001e2000c101524 */
[----:B------:R-:W-:Y:S05]  /*44f0*/  BRA `(.L_x_20600) ;  /* 0x0000000400887947 */ /* 0x000fea0003800000 */
.L_x_20607:
        /* <DEDUP_REMOVED lines=10> */
.L_x_20618:
        /* <DEDUP_REMOVED lines=13> */
.L_x_20621:
[----:B------:R-:W-:-:S04]  /*4670*/  SHF.R.U32.HI R0, RZ, 0x14, R5 ;  /* 0x00000014ff007819 */ /* 0x000fc80000011605 */
[----:B------:R-:W-:-:S04]  /*4680*/  LOP3.LUT R0, R0, 0x1, RZ, 0xc0, !PT ;  /* 0x0000000100007812 */ /* 0x000fc800078ec0ff */
[----:B------:R-:W-:-:S04]  /*4690*/  IADD3 R0, PT, PT, R5, 0x487ffff, R0 ;  /* 0x0487ffff05007810 */ /* 0x000fc80007ffe000 */
[----:B------:R-:W-:-:S04]  /*46a0*/  SHF.R.U32.HI R0, RZ, 0x14, R0 ;  /* 0x00000014ff007819 */ /* 0x000fc80000011600 */
[----:B------:R-:W-:-:S07]  /*46b0*/  LOP3.LUT R3, R0, 0xff, RZ, 0xc0, !PT ;  /* 0x000000ff00037812 */ /* 0x000fce00078ec0ff */
.L_x_20622:
[----:B------:R-:W-:-:S04]  /*46c0*/  SHF.R.U32.HI R0, RZ, 0x18, R5 ;  /* 0x00000018ff007819 */ /* 0x000fc80000011605 */
[----:B------:R-:W-:-:S07]  /*46d0*/  LOP3.LUT R0, R3, 0x80, R0, 0xf8, !PT ;  /* 0x0000008003007812 */ /* 0x000fce00078ef800 */
.L_x_20620:
[----:B------:R-:W-:Y:S05]  /*46e0*/  BSYNC.RECONVERGENT B0 ;  /* 0x0000000000007941 */ /* 0x000fea0003800200 */
.L_x_20619:
[----:B------:R0:W-:Y:S01]  /*46f0*/  STG.E.U8 desc[UR36][R8.64], R0 ;  /* 0x0000000008007986 */ /* 0x0001e2000c101124 */
[----:B------:R-:W-:Y:S05]  /*4700*/  BRA `(.L_x_20600) ;  /* 0x0000000400047947 */ /* 0x000fea0003800000 */
.L_x_20617:
        /* <DEDUP_REMOVED lines=13> */
.L_x_20625:
[----:B------:R-:W-:-:S04]  /*47e0*/  SHF.R.U32.HI R0, RZ, 0x15, R5 ;  /* 0x00000015ff007819 */ /* 0x000fc80000011605 */
[----:B------:R-:W-:-:S04]  /*47f0*/  LOP3.LUT R0, R0, 0x1, RZ, 0xc0, !PT ;  /* 0x0000000100007812 */ /* 0x000fc800078ec0ff */
[----:B------:R-:W-:-:S04]  /*4800*/  IADD3 R0, PT, PT, R5, 0x88fffff, R0 ;  /* 0x088fffff05007810 */ /* 0x000fc80007ffe000 */
[----:B------:R-:W-:-:S04]  /*4810*/  SHF.R.U32.HI R0, RZ, 0x15, R0 ;  /* 0x00000015ff007819 */ /* 0x000fc80000011600 */
[----:B------:R-:W-:-:S07]  /*4820*/  LOP3.LUT R3, R0, 0xff, RZ, 0xc0, !PT ;  /* 0x000000ff00037812 */ /* 0x000fce00078ec0ff */
.L_x_20626:
[----:B------:R-:W-:-:S04]  /*4830*/  SHF.R.U32.HI R0, RZ, 0x18, R5 ;  /* 0x00000018ff007819 */ /* 0x000fc80000011605 */
[----:B------:R-:W-:-:S07]  /*4840*/  LOP3.LUT R0, R3, 0x80, R0, 0xf8, !PT ;  /* 0x0000008003007812 */ /* 0x000fce00078ef800 */
.L_x_20624:
[----:B------:R-:W-:Y:S05]  /*4850*/  BSYNC.RECONVERGENT B0 ;  /* 0x0000000000007941 */ /* 0x000fea0003800200 */
.L_x_20623:
[----:B------:R0:W-:Y:S01]  /*4860*/  STG.E.U8 desc[UR36][R8.64], R0 ;  /* 0x0000000008007986 */ /* 0x0001e2000c101124 */
[----:B------:R-:W-:Y:S05]  /*4870*/  BRA `(.L_x_20600) ;  /* 0x0000000000a87947 */ /* 0x000fea0003800000 */
.L_x_20616:
[----:B------:R-:W-:-:S13]  /*4880*/  ISETP.NE.AND P0, PT, R0, 0x1c, PT ;  /* 0x0000001c0000780c */ /* 0x000fda0003f05270 */
[----:B------:R-:W-:Y:S05]  /*4890*/  @!P0 BRA `(.L_x_20627) ;  /* 0x00000000009c8947 */ /* 0x000fea0003800000 */
[----:B------:R-:W-:-:S13]  /*48a0*/  ISETP.NE.AND P0, PT, R0, 0x1d, PT ;  /* 0x0000001d0000780c */ /* 0x000fda0003f05270 */
[----:B------:R-:W-:Y:S05]  /*48b0*/  @!P0 BRA `(.L_x_20628) ;  /* 0x00000000008c8947 */ /* 0x000fea0003800000 */
[----:B------:R-:W-:-:S13]  /*48c0*/  ISETP.NE.AND P0, PT, R0, 0x2c, PT ;  /* 0x0000002c0000780c */ /* 0x000fda0003f05270 */
[----:B------:R-:W-:Y:S05]  /*48d0*/  @!P0 BRA `(.L_x_20629) ;  /* 0x0000000000448947 */ /* 0x000fea0003800000 */
.L_x_20599:
        /* <DEDUP_REMOVED lines=16> */
.L_x_20630:
[----:B------:R-:W-:Y:S05]  /*49e0*/  BRA `(.L_x_20600) ;  /* 0x00000000004c7947 */ /* 0x000fea0003800000 */
.L_x_20629:
        /* <DEDUP_REMOVED lines=16> */
.L_x_20628:
[----:B------:R0:W-:Y:S01]  /*4af0*/  STG.E.64 desc[UR36][R8.64], R4 ;  /* 0x0000000408007986 */ /* 0x0001e2000c101b24 */
[----:B------:R-:W-:Y:S05]  /*4b00*/  BRA `(.L_x_20600) ;  /* 0x0000000000047947 */ /* 0x000fea0003800000 */
.L_x_20627:
[----:B------:R0:W-:Y:S02]  /*4b10*/  STG.E desc[UR36][R8.64], R3 ;  /* 0x0000000308007986 */ /* 0x0001e4000c101924 */
.L_x_20600:
        /* <DEDUP_REMOVED lines=23> */
.L_x_20635:
[----:B------:R0:W-:Y:S01]  /*4c90*/  STG.E.U8 desc[UR36][R8.64], R24 ;  /* 0x0000001808007986 */ /* 0x0001e2000c101124 */
[----:B------:R-:W-:Y:S05]  /*4ca0*/  BRA `(.L_x_20637) ;  /* 0x0000000c00347947 */ /* 0x000fea0003800000 */
.L_x_20634:
        /* <DEDUP_REMOVED lines=8> */
.L_x_20639:
[----:B------:R3:W-:Y:S01]  /*4d30*/  STG.E desc[UR36][R8.64], R24 ;  /* 0x0000001808007986 */ /* 0x0007e2000c101924 */
[----:B------:R-:W-:Y:S05]  /*4d40*/  BRA `(.L_x_20637) ;  /* 0x0000000c000c7947 */ /* 0x000fea0003800000 */
.L_x_20638:
[----:B------:R2:W-:Y:S01]  /*4d50*/  STG.E.U16 desc[UR36][R8.64], R24 ;  /* 0x0000001808007986 */ /* 0x0005e2000c101524 */
[----:B------:R-:W-:Y:S05]  /*4d60*/  BRA `(.L_x_20637) ;  /* 0x0000000c00047947 */ /* 0x000fea0003800000 */
.L_x_20633:
        /* <DEDUP_REMOVED lines=9> */
.L_x_20641:
[----:B------:R-:W0:Y:S02]  /*4e00*/  I2F.S64 R0, R28 ;  /* 0x0000001c00007312 */ /* 0x000e240000301400 */
[----:B0-----:R-:W-:-:S05]  /*4e10*/  F2FP.F16.F32.PACK_AB R0, RZ, R0 ;  /* 0x00000000ff00723e */ /* 0x001fca00000000ff */
[----:B------:R0:W-:Y:S01]  /*4e20*/  STG.E.U16 desc[UR36][R8.64], R0 ;  /* 0x0000000008007986 */ /* 0x0001e2000c101524 */
[----:B------:R-:W-:Y:S05]  /*4e30*/  BRA `(.L_x_20637) ;  /* 0x0000000800d07947 */ /* 0x000fea0003800000 */
.L_x_20640:
        /* <DEDUP_REMOVED lines=10> */
.L_x_20643:
[----:B------:R-:W0:Y:S02]  /*4ee0*/  I2F.S64 R28, R28 ;  /* 0x0000001c001c7312 */ /* 0x000e240000301400 */
[----:B0-----:R-:W-:-:S04]  /*4ef0*/  F2FP.F16.F32.PACK_AB R3, RZ, R28 ;  /* 0x0000001cff03723e */ /* 0x001fc800000000ff */
[----:B------:R-:W-:-:S05]  /*4f00*/  PRMT R3, R3, 0x5410, RZ ;  /* 0x0000541003037816 */ /* 0x000fca00000000ff */
[----:B------:R0:W-:Y:S01]  /*4f10*/  STG.E desc[UR36][R8.64], R3 ;  /* 0x0000000308007986 */ /* 0x0001e2000c101924 */
[----:B------:R-:W-:Y:S05]  /*4f20*/  BRA `(.L_x_20637) ;  /* 0x0000000800947947 */ /* 0x000fea0003800000 */
.L_x_20642:
[----:B------:R-:W0:Y:S02]  /*4f30*/  I2F.F64.S64 R28, R28 ;  /* 0x0000001c001c7312 */ /* 0x000e240000301c00 */
[----:B0-----:R0:W-:Y:S01]  /*4f40*/  STG.E.64 desc[UR36][R8.64], R28 ;  /* 0x0000001c08007986 */ /* 0x0011e2000c101b24 */
[----:B------:R-:W-:Y:S05]  /*4f50*/  BRA `(.L_x_20637) ;  /* 0x0000000800887947 */ /* 0x000fea0003800000 */
.L_x_20632:
        /* <DEDUP_REMOVED lines=12> */
.L_x_20647:
        /* <DEDUP_REMOVED lines=17> */
.L_x_20650:
[----:B------:R-:W-:-:S04]  /*5130*/  SHF.R.U32.HI R3, RZ, 0x18, R29 ;  /* 0x00000018ff037819 */ /* 0x000fc8000001161d */
[----:B------:R-:W-:-:S04]  /*5140*/  LOP3.LUT R0, R0, 0x80, R3, 0xf8, !PT ;  /* 0x0000008000007812 */ /* 0x000fc800078ef803 */
[----:B------:R-:W-:-:S07]  /*5150*/  PRMT R4, R0, 0x7610, R4 ;  /* 0x0000761000047816 */ /* 0x000fce0000000004 */
.L_x_20649:
[----:B------:R-:W-:Y:S05]  /*5160*/  BSYNC.RECONVERGENT B0 ;  /* 0x0000000000007941 */ /* 0x000fea0003800200 */
.L_x_20648:
[----:B------:R0:W-:Y:S01]  /*5170*/  STG.E.U8 desc[UR36][R8.64], R4 ;  /* 0x0000000408007986 */ /* 0x0001e2000c101124 */
[----:B------:R-:W-:Y:S05]  /*5180*/  BRA `(.L_x_20637) ;  /* 0x0000000400fc7947 */ /* 0x000fea0003800000 */
.L_x_20646:
        /* <DEDUP_REMOVED lines=17> */
.L_x_20653:
[----:B------:R-:W-:-:S04]  /*52a0*/  SHF.R.U32.HI R3, RZ, 0x18, R29 ;  /* 0x00000018ff037819 */ /* 0x000fc8000001161d */
[----:B------:R-:W-:-:S04]  /*52b0*/  LOP3.LUT R0, R0, 0x80, R3, 0xf8, !PT ;  /* 0x0000008000007812 */ /* 0x000fc800078ef803 */
[----:B------:R-:W-:-:S07]  /*52c0*/  PRMT R4, R0, 0x7610, R4 ;  /* 0x0000761000047816 */ /* 0x000fce0000000004 */
.L_x_20652:
[----:B------:R-:W-:Y:S05]  /*52d0*/  BSYNC.RECONVERGENT B0 ;  /* 0x0000000000007941 */ /* 0x000fea0003800200 */
.L_x_20651:
[----:B------:R0:W-:Y:S01]  /*52e0*/  STG.E.U8 desc[UR36][R8.64], R4 ;  /* 0x0000000408007986 */ /* 0x0001e2000c101124 */
[----:B------:R-:W-:Y:S05]  /*52f0*/  BRA `(.L_x_20637) ;  /* 0x0000000400a07947 */ /* 0x000fea0003800000 */
.L_x_20645:
        /* <DEDUP_REMOVED lines=22> */
.L_x_20655:
[----:B------:R0:W-:Y:S01]  /*5460*/  STG.E.64 desc[UR36][R8.64], R28 ;  /* 0x0000001c08007986 */ /* 0x0001e2000c101b24 */
[----:B------:R-:W-:Y:S05]  /*5470*/  BRA `(.L_x_20637) ;  /* 0x0000000400407947 */ /* 0x000fea0003800000 */
.L_x_20654:
[----:B------:R0:W-:Y:S01]  /*5480*/  STG.E desc[UR36][R8.64], R24 ;  /* 0x0000001808007986 */ /* 0x0001e2000c101924 */
[----:B------:R-:W-:Y:S05]  /*5490*/  BRA `(.L_x_20637) ;  /* 0x0000000400387947 */ /* 0x000fea0003800000 */
.L_x_20644:
        /* <DEDUP_REMOVED lines=11> */
.L_x_20657:
[----:B------:R-:W0:Y:S01]  /*5550*/  I2F.F64.S64 R4, R28 ;  /* 0x0000001c00047312 */ /* 0x000e220000301c00 */
[----:B------:R-:W-:-:S05]  /*5560*/  CS2R R6, SRZ ;  /* 0x0000000000067805 */ /* 0x000fca000001ff00 */
[----:B0-----:R0:W-:Y:S01]  /*5570*/  STG.E.128 desc[UR36][R8.64], R4 ;  /* 0x0000000408007986 */ /* 0x0011e2000c101d24 */
[----:B------:R-:W-:Y:S05]  /*5580*/  BRA `(.L_x_20637) ;  /* 0x0000000000fc7947 */ /* 0x000fea0003800000 */
.L_x_20656:
[----:B------:R-:W-:-:S13]  /*5590*/  ISETP.NE.AND P0, PT, R0, 0xf, PT ;  /* 0x0000000f0000780c */ /* 0x000fda0003f05270 */
[----:B------:R-:W-:Y:S05]  /*55a0*/  @!P0 BRA `(.L_x_20658) ;  /* 0x0000000000e88947 */ /* 0x000fea0003800000 */
[----:B------:R-:W-:-:S13]  /*55b0*/  ISETP.NE.AND P0, PT, R0, 0x17, PT ;  /* 0x000000170000780c */ /* 0x000fda0003f05270 */
[----:B------:R-:W-:Y:S05]  /*55c0*/  @!P0 BRA `(.L_x_20659) ;  /* 0x0000000000908947 */ /* 0x000fea0003800000 */
[----:B------:R-:W-:-:S13]  /*55d0*/  ISETP.NE.AND P0, PT, R0, 0x18, PT ;  /* 0x000000180000780c */ /* 0x000fda0003f05270 */
[----:B------:R-:W-:Y:S05]  /*55e0*/  @!P0 BRA `(.L_x_20660) ;  /* 0x0000000000448947 */ /* 0x000fea0003800000 */
.L_x_20636:
        /* <DEDUP_REMOVED lines=16> */
.L_x_20661:
[----:B------:R-:W-:Y:S05]  /*56f0*/  BRA `(.L_x_20637) ;  /* 0x0000000000a07947 */ /* 0x000fea0003800000 */
.L_x_20660:
        /* <DEDUP_REMOVED lines=13> */
.L_x_20663:
[----:B------:R-:W-:Y:S05]  /*57d0*/  BSYNC.RECONVERGENT B0 ;  /* 0x0000000000007941 */ /* 0x000fea0003800200 */
.L_x_20662:
[----:B------:R-:W-:-:S05]  /*57e0*/  LOP3.LUT R3, R0, 0x80, R3, 0xf8, !PT ;  /* 0x0000008000037812 */ /* 0x000fca00078ef803 */
[----:B------:R0:W-:Y:S01]  /*57f0*/  STG.E.U8 desc[UR36][R8.64], R3 ;  /* 0x0000000308007986 */ /* 0x0001e2000c101124 */
[----:B------:R-:W-:Y:S05]  /*5800*/  BRA `(.L_x_20637) ;  /* 0x00000000005c7947 */ /* 0x000fea0003800000 */
.L_x_20659:
        /* <DEDUP_REMOVED lines=12> */
.L_x_20665:
[----:B------:R-:W-:Y:S01]  /*58d0*/  IMAD.MOV.U32 R0, RZ, RZ, 0x7f ;  /* 0x0000007fff007424 */ /* 0x000fe200078e00ff */
[----:B------:R-:W-:-:S04]  /*58e0*/  ISETP.GT.U32.AND P0, PT, R3, 0x7f800000, PT ;  /* 0x7f8000000300780c */ /* 0x000fc80003f04070 */
[----:B------:R-:W-:-:S09]  /*58f0*/  SEL R0, R0, 0x7c, P0 ;  /* 0x0000007c00007807 */ /* 0x000fd20000000000 */
.L_x_20666:
[----:B------:R-:W-:Y:S05]  /*5900*/  BSYNC.RECONVERGENT B0 ;  /* 0x0000000000007941 */ /* 0x000fea0003800200 */
.L_x_20664:
[----:B------:R-:W-:-:S04]  /*5910*/  SHF.R.U32.HI R3, RZ, 0x18, R29 ;  /* 0x00000018ff037819 */ /* 0x000fc8000001161d */
[----:B------:R-:W-:-:S05]  /*5920*/  LOP3.LUT R3, R0, 0x80, R3, 0xf8, !PT ;  /* 0x0000008000037812 */ /* 0x000fca00078ef803 */
[----:B------:R0:W-:Y:S01]  /*5930*/  STG.E.U8 desc[UR36][R8.64], R3 ;  /* 0x0000000308007986 */ /* 0x0001e2000c101124 */
[----:B------:R-:W-:Y:S05]  /*5940*/  BRA `(.L_x_20637) ;  /* 0x00000000000c7947 */ /* 0x000fea0003800000 */
.L_x_20658:
[----:B------:R-:W0:Y:S02]  /*5950*/  I2F.S64 R0, R28 ;  /* 0x0000001c00007312 */ /* 0x000e240000301400 */
[----:B0-----:R-:W-:-:S05]  /*5960*/  F2FP.BF16.F32.PACK_AB R0, RZ, R0 ;  /* 0x00000000ff00723e */ /* 0x001fca00000010ff */
[----:B------:R0:W-:Y:S02]  /*5970*/  STG.E.U16 desc[UR36][R8.64], R0 ;  /* 0x0000000008007986 */ /* 0x0001e4000c101524 */
.L_x_20637:
[----:B------:R-:W-:-:S07]  /*5980*/  VIADD R19, R19, 0x80 ;  /* 0x0000008013137836 */ /* 0x000fce0000000000 */
.L_x_20594:
[----:B------:R-:W-:-:S13]  /*5990*/  ISETP.GE.AND P0, PT, R19, R16, PT ;  /* 0x000000101300720c */ /* 0x000fda0003f06270 */
[----:B------:R-:W-:Y:S05]  /*59a0*/  @P0 BREAK.RELIABLE B6 ;  /* 0x0000000000060942 */ /* 0x000fea0003800100 */
[----:B------:R-:W-:Y:S05]  /*59b0*/  @P0 BRA `(.L_x_20631) ;  /* 0x0000000c00940947 */ /* 0x000fea0003800000 */
[----:B------:R-:W-:Y:S05]  /*59c0*/  BSYNC.RELIABLE B6 ;  /* 0x0000000000067941 */ /* 0x000fea0003800100 */
.L_x_20593:
        /* <DEDUP_REMOVED lines=20> */
.L_x_20670:
[----:B------:R0:W-:Y:S01]  /*5b10*/  STG.E.U8 desc[UR36][R8.64], R18 ;  /* 0x0000001208007986 */ /* 0x0001e2000c101124 */
[----:B------:R-:W-:Y:S05]  /*5b20*/  BRA `(.L_x_20672) ;  /* 0x0000000c00347947 */ /* 0x000fea0003800000 */
.L_x_20669:
        /* <DEDUP_REMOVED lines=8> */
.L_x_20674:
[----:B------:R0:W-:Y:S01]  /*5bb0*/  STG.E desc[UR36][R8.64], R18 ;  /* 0x0000001208007986 */ /* 0x0001e2000c101924 */
[----:B------:R-:W-:Y:S05]  /*5bc0*/  BRA `(.L_x_20672) ;  /* 0x0000000c000c7947 */ /* 0x000fea0003800000 */
.L_x_20673:
[----:B------:R0:W-:Y:S01]  /*5bd0*/  STG.E.U16 desc[UR36][R8.64], R18 ;  /* 0x0000001208007986 */ /* 0x0001e2000c101524 */
[----:B------:R-:W-:Y:S05]  /*5be0*/  BRA `(.L_x_20672) ;  /* 0x0000000c00047947 */ /* 0x000fea0003800000 */
.L_x_20668:
        /* <DEDUP_REMOVED lines=9> */
.L_x_20676:
[----:B------:R-:W0:Y:S02]  /*5c80*/  I2F.S64 R0, R26 ;  /* 0x0000001a00007312 */ /* 0x000e240000301400 */
[----:B0-----:R-:W-:-:S05]  /*5c90*/  F2FP.F16.F32.PACK_AB R0, RZ, R0 ;  /* 0x00000000ff00723e */ /* 0x001fca00000000ff */
[----:B------:R0:W-:Y:S01]  /*5ca0*/  STG.E.U16 desc[UR36][R8.64], R0 ;  /* 0x0000000008007986 */ /* 0x0001e2000c101524 */
[----:B------:R-:W-:Y:S05]  /*5cb0*/  BRA `(.L_x_20672) ;  /* 0x0000000800d07947 */ /* 0x000fea0003800000 */
.L_x_20675:
        /* <DEDUP_REMOVED lines=10> */
.L_x_20678:
[----:B------:R-:W0:Y:S02]  /*5d60*/  I2F.S64 R26, R26 ;  /* 0x0000001a001a7312 */ /* 0x000e240000301400 */
[----:B0-----:R-:W-:-:S04]  /*5d70*/  F2FP.F16.F32.PACK_AB R3, RZ, R26 ;  /* 0x0000001aff03723e */ /* 0x001fc800000000ff */
[----:B------:R-:W-:-:S05]  /*5d80*/  PRMT R3, R3, 0x5410, RZ ;  /* 0x0000541003037816 */ /* 0x000fca00000000ff */
[----:B------:R0:W-:Y:S01]  /*5d90*/  STG.E desc[UR36][R8.64], R3 ;  /* 0x0000000308007986 */ /* 0x0001e2000c101924 */
[----:B------:R-:W-:Y:S05]  /*5da0*/  BRA `(.L_x_20672) ;  /* 0x0000000800947947 */ /* 0x000fea0003800000 */
.L_x_20677:
[----:B------:R-:W0:Y:S02]  /*5db0*/  I2F.F64.S64 R26, R26 ;  /* 0x0000001a001a7312 */ /* 0x000e240000301c00 */
[----:B0-----:R0:W-:Y:S01]  /*5dc0*/  STG.E.64 desc[UR36][R8.64], R26 ;  /* 0x0000001a08007986 */ /* 0x0011e2000c101b24 */
[----:B------:R-:W-:Y:S05]  /*5dd0*/  BRA `(.L_x_20672) ;  /* 0x0000000800887947 */ /* 0x000fea0003800000 */
.L_x_20667:
        /* <DEDUP_REMOVED lines=12> */
.L_x_20682:
        /* <DEDUP_REMOVED lines=17> */
.L_x_20685:
[----:B------:R-:W-:-:S04]  /*5fb0*/  SHF.R.U32.HI R3, RZ, 0x18, R27 ;  /* 0x00000018ff037819 */ /* 0x000fc8000001161b */
[----:B------:R-:W-:-:S04]  /*5fc0*/  LOP3.LUT R0, R0, 0x80, R3, 0xf8, !PT ;  /* 0x0000008000007812 */ /* 0x000fc800078ef803 */
[----:B------:R-:W-:-:S07]  /*5fd0*/  PRMT R4, R0, 0x7610, R4 ;  /* 0x0000761000047816 */ /* 0x000fce0000000004 */
.L_x_20684:
[----:B------:R-:W-:Y:S05]  /*5fe0*/  BSYNC.RECONVERGENT B0 ;  /* 0x0000000000007941 */ /* 0x000fea0003800200 */
.L_x_20683:
[----:B------:R0:W-:Y:S01]  /*5ff0*/  STG.E.U8 desc[UR36][R8.64], R4 ;  /* 0x0000000408007986 */ /* 0x0001e2000c101124 */
[----:B------:R-:W-:Y:S05]  /*6000*/  BRA `(.L_x_20672) ;  /* 0x0000000400fc7947 */ /* 0x000fea0003800000 */
.L_x_20681:
        /* <DEDUP_REMOVED lines=17> */
.L_x_20688:
[----:B------:R-:W-:-:S04]  /*6120*/  SHF.R.U32.HI R3, RZ, 0x18, R27 ;  /* 0x00000018ff037819 */ /* 0x000fc8000001161b */
[----:B------:R-:W-:-:S04]  /*6130*/  LOP3.LUT R0, R0, 0x80, R3, 0xf8, !PT ;  /* 0x0000008000007812 */ /* 0x000fc800078ef803 */
[----:B------:R-:W-:-:S07]  /*6140*/  PRMT R4, R0, 0x7610, R4 ;  /* 0x0000761000047816 */ /* 0x000fce0000000004 */
.L_x_20687:
[----:B------:R-:W-:Y:S05]  /*6150*/  BSYNC.RECONVERGENT B0 ;  /* 0x0000000000007941 */ /* 0x000fea0003800200 */
.L_x_20686:
[----:B------:R0:W-:Y:S01]  /*6160*/  STG.E.U8 desc[UR36][R8.64], R4 ;  /* 0x0000000408007986 */ /* 0x0001e2000c101124 */
[----:B------:R-:W-:Y:S05]  /*6170*/  BRA `(.L_x_20672) ;  /* 0x0000000400a07947 */ /* 0x000fea0003800000 */
.L_x_20680:
        /* <DEDUP_REMOVED lines=22> */
.L_x_20690:
[----:B------:R0:W-:Y:S01]  /*62e0*/  STG.E.64 desc[UR36][R8.64], R26 ;  /* 0x0000001a08007986 */ /* 0x0001e2000c101b24 */
[----:B------:R-:W-:Y:S05]  /*62f0*/  BRA `(.L_x_20672) ;  /* 0x0000000400407947 */ /* 0x000fea0003800000 */
.L_x_20689:
[----:B------:R0:W-:Y:S01]  /*6300*/  STG.E desc[UR36][R8.64], R18 ;  /* 0x0000001208007986 */ /* 0x0001e2000c101924 */
[----:B------:R-:W-:Y:S05]  /*6310*/  BRA `(.L_x_20672) ;  /* 0x0000000400387947 */ /* 0x000fea0003800000 */
.L_x_20679:
        /* <DEDUP_REMOVED lines=11> */
.L_x_20692:
[----:B------:R-:W0:Y:S01]  /*63d0*/  I2F.F64.S64 R4, R26 ;  /* 0x0000001a00047312 */ /* 0x000e220000301c00 */
[----:B------:R-:W-:-:S05]  /*63e0*/  CS2R R6, SRZ ;  /* 0x0000000000067805 */ /* 0x000fca000001ff00 */
[----:B0-----:R4:W-:Y:S01]  /*63f0*/  STG.E.128 desc[UR36][R8.64], R4 ;  /* 0x0000000408007986 */ /* 0x0019e2000c101d24 */
[----:B------:R-:W-:Y:S05]  /*6400*/  BRA `(.L_x_20672) ;  /* 0x0000000000fc7947 */ /* 0x000fea0003800000 */
.L_x_20691:
[----:B------:R-:W-:-:S13]  /*6410*/  ISETP.NE.AND P0, PT, R0, 0xf, PT ;  /* 0x0000000f0000780c */ /* 0x000fda0003f05270 */
[----:B------:R-:W-:Y:S05]  /*6420*/  @!P0 BRA `(.L_x_20693) ;  /* 0x0000000000e88947 */ /* 0x000fea0003800000 */
[----:B------:R-:W-:-:S13]  /*6430*/  ISETP.NE.AND P0, PT, R0, 0x17, PT ;  /* 0x000000170000780c */ /* 0x000fda0003f05270 */
[----:B------:R-:W-:Y:S05]  /*6440*/  @!P0 BRA `(.L_x_20694) ;  /* 0x0000000000908947 */ /* 0x000fea0003800000 */
[----:B------:R-:W-:-:S13]  /*6450*/  ISETP.NE.AND P0, PT, R0, 0x18, PT ;  /* 0x000000180000780c */ /* 0x000fda0003f05270 */
[----:B------:R-:W-:Y:S05]  /*6460*/  @!P0 BRA `(.L_x_20695) ;  /* 0x0000000000448947 */ /* 0x000fea0003800000 */
.L_x_20671:
        /* <DEDUP_REMOVED lines=16> */
.L_x_20696:
[----:B------:R-:W-:Y:S05]  /*6570*/  BRA `(.L_x_20672) ;  /* 0x0000000000a07947 */ /* 0x000fea0003800000 */
.L_x_20695:
        /* <DEDUP_REMOVED lines=13> */
.L_x_20698:
[----:B------:R-:W-:Y:S05]  /*6650*/  BSYNC.RECONVERGENT B0 ;  /* 0x0000000000007941 */ /* 0x000fea0003800200 */
.L_x_20697:
[----:B------:R-:W-:-:S05]  /*6660*/  LOP3.LUT R3, R0, 0x80, R3, 0xf8, !PT ;  /* 0x0000008000037812 */ /* 0x000fca00078ef803 */
[----:B------:R2:W-:Y:S01]  /*6670*/  STG.E.U8 desc[UR36][R8.64], R3 ;  /* 0x0000000308007986 */ /* 0x0005e2000c101124 */
[----:B------:R-:W-:Y:S05]  /*6680*/  BRA `(.L_x_20672) ;  /* 0x00000000005c7947 */ /* 0x000fea0003800000 */
.L_x_20694:
        /* <DEDUP_REMOVED lines=12> */
.L_x_20700:
[----:B------:R-:W-:Y:S01]  /*6750*/  IMAD.MOV.U32 R0, RZ, RZ, 0x7f ;  /* 0x0000007fff007424 */ /* 0x000fe200078e00ff */
[----:B------:R-:W-:-:S04]  /*6760*/  ISETP.GT.U32.AND P0, PT, R3, 0x7f800000, PT ;  /* 0x7f8000000300780c */ /* 0x000fc80003f04070 */
[----:B------:R-:W-:-:S09]  /*6770*/  SEL R0, R0, 0x7c, P0 ;  /* 0x0000007c00007807 */ /* 0x000fd20000000000 */
.L_x_20701:
[----:B------:R-:W-:Y:S05]  /*6780*/  BSYNC.RECONVERGENT B0 ;  /* 0x0000000000007941 */ /* 0x000fea0003800200 */
.L_x_20699:
[----:B------:R-:W-:-:S04]  /*6790*/  SHF.R.U32.HI R3, RZ, 0x18, R27 ;  /* 0x00000018ff037819 */ /* 0x000fc8000001161b */
[----:B------:R-:W-:-:S05]  /*67a0*/  LOP3.LUT R3, R0, 0x80, R3, 0xf8, !PT ;  /* 0x0000008000037812 */ /* 0x000fca00078ef803 */
[----:B------:R1:W-:Y:S01]  /*67b0*/  STG.E.U8 desc[UR36][R8.64], R3 ;  /* 0x0000000308007986 */ /* 0x0003e2000c101124 */
[----:B------:R-:W-:Y:S05]  /*67c0*/  BRA `(.L_x_20672) ;  /* 0x00000000000c7947 */ /* 0x000fea0003800000 */
.L_x_20693:
[----:B------:R-:W0:Y:S02]  /*67d0*/  I2F.S64 R0, R26 ;  /* 0x0000001a00007312 */ /* 0x000e240000301400 */
[----:B0-----:R-:W-:-:S05]  /*67e0*/  F2FP.BF16.F32.PACK_AB R0, RZ, R0 ;  /* 0x00000000ff00723e */ /* 0x001fca00000010ff */
[----:B------:R0:W-:Y:S02]  /*67f0*/  STG.E.U16 desc[UR36][R8.64], R0 ;  /* 0x0000000008007986 */ /* 0x0001e4000c101524 */
.L_x_20672:
[----:B------:R-:W-:-:S07]  /*6800*/  VIADD R19, R19, 0x80 ;  /* 0x0000008013137836 */ /* 0x000fce0000000000 */
.L_x_20631:
[----:B------:R-:W-:Y:S05]  /*6810*/  BSYNC.RECONVERGENT B7 ;  /* 0x0000000000077941 */ /* 0x000fea0003800200 */
.L_x_20592:
        /* <DEDUP_REMOVED lines=21> */
.L_x_20705:
[----:B------:R-:W-:Y:S01]  /*6970*/  STG.E.U8 desc[UR36][R2.64], R22 ;  /* 0x0000001602007986 */ /* 0x000fe2000c101124 */
[----:B------:R-:W-:Y:S05]  /*6980*/  EXIT ;  /* 0x000000000000794d */ /* 0x000fea0003800000 */
.L_x_20704:
        /* <DEDUP_REMOVED lines=8> */
.L_x_20708:
[----:B------:R-:W-:Y:S01]  /*6a10*/  STG.E desc[UR36][R2.64], R22 ;  /* 0x0000001602007986 */ /* 0x000fe2000c101924 */
[----:B------:R-:W-:Y:S05]  /*6a20*/  EXIT ;  /* 0x000000000000794d */ /* 0x000fea0003800000 */
.L_x_20707:
[----:B------:R-:W-:Y:S01]  /*6a30*/  STG.E.U16 desc[UR36][R2.64], R22 ;  /* 0x0000001602007986 */ /* 0x000fe2000c101524 */
[----:B------:R-:W-:Y:S05]  /*6a40*/  EXIT ;  /* 0x000000000000794d */ /* 0x000fea0003800000 */
.L_x_20703:
        /* <DEDUP_REMOVED lines=9> */
.L_x_20710:
[----:B------:R-:W0:Y:S02]  /*6ae0*/  I2F.S64 R0, R22 ;  /* 0x0000001600007312 */ /* 0x000e240000301400 */
[----:B0-----:R-:W-:-:S05]  /*6af0*/  F2FP.F16.F32.PACK_AB R0, RZ, R0 ;  /* 0x00000000ff00723e */ /* 0x001fca00000000ff */
[----:B------:R-:W-:Y:S01]  /*6b00*/  STG.E.U16 desc[UR36][R2.64], R0 ;  /* 0x0000000002007986 */ /* 0x000fe2000c101524 */
[----:B------:R-:W-:Y:S05]  /*6b10*/  EXIT ;  /* 0x000000000000794d */ /* 0x000fea0003800000 */
.L_x_20709:
        /* <DEDUP_REMOVED lines=10> */
.L_x_20712:
[----:B------:R-:W0:Y:S02]  /*6bc0*/  I2F.S64 R22, R22 ;  /* 0x0000001600167312 */ /* 0x000e240000301400 */
[----:B0-----:R-:W-:-:S04]  /*6bd0*/  F2FP.F16.F32.PACK_AB R5, RZ, R22 ;  /* 0x00000016ff05723e */ /* 0x001fc800000000ff */
[----:B------:R-:W-:-:S05]  /*6be0*/  PRMT R5, R5, 0x5410, RZ ;  /* 0x0000541005057816 */ /* 0x000fca00000000ff */
[----:B------:R-:W-:Y:S01]  /*6bf0*/  STG.E desc[UR36][R2.64], R5 ;  /* 0x0000000502007986 */ /* 0x000fe2000c101924 */
[----:B------:R-:W-:Y:S05]  /*6c00*/  EXIT ;  /* 0x000000000000794d */ /* 0x000fea0003800000 */
.L_x_20711:
[----:B------:R-:W0:Y:S02]  /*6c10*/  I2F.F64.S64 R22, R22 ;  /* 0x0000001600167312 */ /* 0x000e240000301c00 */
[----:B0-----:R-:W-:Y:S01]  /*6c20*/  STG.E.64 desc[UR36][R2.64], R22 ;  /* 0x0000001602007986 */ /* 0x001fe2000c101b24 */
[----:B------:R-:W-:Y:S05]  /*6c30*/  EXIT ;  /* 0x000000000000794d */ /* 0x000fea0003800000 */
.L_x_20702:
        /* <DEDUP_REMOVED lines=12> */
.L_x_20716:
        /* <DEDUP_REMOVED lines=18> */
.L_x_20719:
[----:B------:R-:W-:-:S04]  /*6e20*/  SHF.R.U32.HI R5, RZ, 0x18, R5 ;  /* 0x00000018ff057819 */ /* 0x000fc80000011605 */
[----:B------:R-:W-:-:S07]  /*6e30*/  LOP3.LUT R0, R0, 0x80, R5, 0xf8, !PT ;  /* 0x0000008000007812 */ /* 0x000fce00078ef805 */
.L_x_20718:
[----:B------:R-:W-:Y:S05]  /*6e40*/  BSYNC.RECONVERGENT B0 ;  /* 0x0000000000007941 */ /* 0x000fea0003800200 */
.L_x_20717:
[----:B------:R-:W-:Y:S01]  /*6e50*/  STG.E.U8 desc[UR36][R2.64], R0 ;  /* 0x0000000002007986 */ /* 0x000fe2000c101124 */
[----:B------:R-:W-:Y:S05]  /*6e60*/  EXIT ;  /* 0x000000000000794d */ /* 0x000fea0003800000 */
.L_x_20715:
        /* <DEDUP_REMOVED lines=18> */
.L_x_20722:
[----:B------:R-:W-:-:S04]  /*6f90*/  SHF.R.U32.HI R5, RZ, 0x18, R5 ;  /* 0x00000018ff057819 */ /* 0x000fc80000011605 */
[----:B------:R-:W-:-:S07]  /*6fa0*/  LOP3.LUT R0, R0, 0x80, R5, 0xf8, !PT ;  /* 0x0000008000007812 */ /* 0x000fce00078ef805 */
.L_x_20721:
[----:B------:R-:W-:Y:S05]  /*6fb0*/  BSYNC.RECONVERGENT B0 ;  /* 0x0000000000007941 */ /* 0x000fea0003800200 */
.L_x_20720:
[----:B------:R-:W-:Y:S01]  /*6fc0*/  STG.E.U8 desc[UR36][R2.64], R0 ;  /* 0x0000000002007986 */ /* 0x000fe2000c101124 */
[----:B------:R-:W-:Y:S05]  /*6fd0*/  EXIT ;  /* 0x000000000000794d */ /* 0x000fea0003800000 */
.L_x_20714:
        /* <DEDUP_REMOVED lines=22> */
.L_x_20724:
[----:B------:R-:W-:Y:S01]  /*7140*/  STG.E.64 desc[UR36][R2.64], R22 ;  /* 0x0000001602007986 */ /* 0x000fe2000c101b24 */
[----:B------:R-:W-:Y:S05]  /*7150*/  EXIT ;  /* 0x000000000000794d */ /* 0x000fea0003800000 */
.L_x_20723:
[----:B------:R-:W-:Y:S01]  /*7160*/  STG.E desc[UR36][R2.64], R22 ;  /* 0x0000001602007986 */ /* 0x000fe2000c101924 */
[----:B------:R-:W-:Y:S05]  /*7170*/  EXIT ;  /* 0x000000000000794d */ /* 0x000fea0003800000 */
.L_x_20713:
        /* <DEDUP_REMOVED lines=11> */
.L_x_20726:
[----:B------:R-:W0:Y:S01]  /*7230*/  I2F.F64.S64 R4, R22 ;  /* 0x0000001600047312 */ /* 0x000e220000301c00 */
[----:B------:R-:W-:-:S05]  /*7240*/  CS2R R6, SRZ ;  /* 0x0000000000067805 */ /* 0x000fca000001ff00 */
[----:B0-----:R-:W-:Y:S01]  /*7250*/  STG.E.128 desc[UR36][R2.64], R4 ;  /* 0x0000000402007986 */ /* 0x001fe2000c101d24 */
[----:B------:R-:W-:Y:S05]  /*7260*/  EXIT ;  /* 0x000000000000794d */ /* 0x000fea0003800000 */
.L_x_20725:
[----:B------:R-:W-:-:S13]  /*7270*/  ISETP.NE.AND P0, PT, R0, 0xf, PT ;  /* 0x0000000f0000780c */ /* 0x000fda0003f05270 */
[----:B------:R-:W-:Y:S05]  /*7280*/  @!P0 BRA `(.L_x_20727) ;  /* 0x0000000000e88947 */ /* 0x000fea0003800000 */
[----:B------:R-:W-:-:S13]  /*7290*/  ISETP.NE.AND P0, PT, R0, 0x17, PT ;  /* 0x000000170000780c */ /* 0x000fda0003f05270 */
[----:B------:R-:W-:Y:S05]  /*72a0*/  @!P0 BRA `(.L_x_20728) ;  /* 0x0000000000908947 */ /* 0x000fea0003800000 */
[----:B------:R-:W-:-:S13]  /*72b0*/  ISETP.NE.AND P0, PT, R0, 0x18, PT ;  /* 0x000000180000780c */ /* 0x000fda0003f05270 */
[----:B------:R-:W-:Y:S05]  /*72c0*/  @!P0 BRA `(.L_x_20729) ;  /* 0x0000000000448947 */ /* 0x000fea0003800000 */
.L_x_20706:
        /* <DEDUP_REMOVED lines=16> */
.L_x_20730:
[----:B------:R-:W-:Y:S05]  /*73d0*/  EXIT ;  /* 0x000000000000794d */ /* 0x000fea0003800000 */
.L_x_20729:
        /* <DEDUP_REMOVED lines=13> */
.L_x_20732:
[----:B------:R-:W-:Y:S05]  /*74b0*/  BSYNC.RECONVERGENT B0 ;  /* 0x0000000000007941 */ /* 0x000fea0003800200 */
.L_x_20731:
[----:B------:R-:W-:-:S05]  /*74c0*/  LOP3.LUT R5, R0, 0x80, R5, 0xf8, !PT ;  /* 0x0000008000057812 */ /* 0x000fca00078ef805 */
[----:B------:R-:W-:Y:S01]  /*74d0*/  STG.E.U8 desc[UR36][R2.64], R5 ;  /* 0x0000000502007986 */ /* 0x000fe2000c101124 */
[----:B------:R-:W-:Y:S05]  /*74e0*/  EXIT ;  /* 0x000000000000794d */ /* 0x000fea0003800000 */
.L_x_20728:
        /* <DEDUP_REMOVED lines=12> */
.L_x_20734:
[----:B------:R-:W-:Y:S01]  /*75b0*/  IMAD.MOV.U32 R0, RZ, RZ, 0x7f ;  /* 0x0000007fff007424 */ /* 0x000fe200078e00ff */
[----:B------:R-:W-:-:S04]  /*75c0*/  ISETP.GT.U32.AND P0, PT, R4, 0x7f800000, PT ;  /* 0x7f8000000400780c */ /* 0x000fc80003f04070 */
[----:B------:R-:W-:-:S09]  /*75d0*/  SEL R0, R0, 0x7c, P0 ;  /* 0x0000007c00007807 */ /* 0x000fd20000000000 */
.L_x_20735:
[----:B------:R-:W-:Y:S05]  /*75e0*/  BSYNC.RECONVERGENT B0 ;  /* 0x0000000000007941 */ /* 0x000fea0003800200 */
.L_x_20733:
[----:B------:R-:W-:-:S04]  /*75f0*/  SHF.R.U32.HI R5, RZ, 0x18, R5 ;  /* 0x00000018ff057819 */ /* 0x000fc80000011605 */
[----:B------:R-:W-:-:S05]  /*7600*/  LOP3.LUT R5, R0, 0x80, R5, 0xf8, !PT ;  /* 0x0000008000057812 */ /* 0x000fca00078ef805 */
[----:B------:R-:W-:Y:S01]  /*7610*/  STG.E.U8 desc[UR36][R2.64], R5 ;  /* 0x0000000502007986 */ /* 0x000fe2000c101124 */
[----:B------:R-:W-:Y:S05]  /*7620*/  EXIT ;  /* 0x000000000000794d */ /* 0x000fea0003800000 */
.L_x_20727:
[----:B------:R-:W0:Y:S02]  /*7630*/  I2F.S64 R0, R22 ;  /* 0x0000001600007312 */ /* 0x000e240000301400 */
[----:B0-----:R-:W-:-:S05]  /*7640*/  F2FP.BF16.F32.PACK_AB R0, RZ, R0 ;  /* 0x00000000ff00723e */ /* 0x001fca00000010ff */
[----:B------:R-:W-:Y:S01]  /*7650*/  STG.E.U16 desc[UR36][R2.64], R0 ;  /* 0x0000000002007986 */ /* 0x000fe2000c101524 */
[----:B------:R-:W-:Y:S05]  /*7660*/  EXIT ;  /* 0x000000000000794d */ /* 0x000fea0003800000 */
.L_x_20736:
        /* <DEDUP_REMOVED lines=9> */
.L_x_26314:


//--------------------- .text._ZN2at6native18elementwise_kernelILi128ELi2EZNS0_22gpu_kernel_impl_nocastINS0_13AUnaryFunctorIlllNS0_17BitwiseAndFunctorIlEEEEEEvRNS_18TensorIteratorBaseERKT_EUliE_EEviT1_ --------------------------
	.section	.text._ZN2at6native18elementwise_kernelILi128ELi2EZNS0_22gpu_kernel_impl_nocastINS0_13AUnaryFunctorIlllNS0_17BitwiseAndFunctorIlEEEEEEvRNS_18TensorIteratorBaseERKT_EUliE_EEviT1_,"ax",@progbits
	.align	128
        .global         _ZN2at6native18elementwise_kernelILi128ELi2EZNS0_22gpu_kernel_impl_nocastINS0_13AUnaryFunctorIlllNS0_17BitwiseAndFunctorIlEEEEEEvRNS_18TensorIteratorBaseERKT_EUliE_EEviT1_
        .type           _ZN2at6native18elementwise_kernelILi128ELi2EZNS0_22gpu_kernel_impl_nocastINS0_13AUnaryFunctorIlllNS0_17BitwiseAndFunctorIlEEEEEEvRNS_18TensorIteratorBaseERKT_EUliE_EEviT1_,@function
        .size           _ZN2at6native18elementwise_kernelILi128ELi2EZNS0_22gpu_kernel_impl_nocastINS0_13AUnaryFunctorIlllNS0_17BitwiseAndFunctorIlEEEEEEvRNS_18TensorIteratorBaseERKT_EUliE_EEviT1_,(.L_x_26315 - _ZN2at6native18elementwise_kernelILi128ELi2EZNS0_22gpu_kernel_impl_nocastINS0_13AUnaryFunctorIlllNS0_17BitwiseAndFunctorIlEEEEEEvRNS_18TensorIteratorBaseERKT_EUliE_EEviT1_)
        .other          _ZN2at6native18elementwise_kernelILi128ELi2EZNS0_22gpu_kernel_impl_nocastINS0_13AUnaryFunctorIlllNS0_17BitwiseAndFunctorIlEEEEEEvRNS_18TensorIteratorBaseERKT_EUliE_EEviT1_,@"STO_CUDA_ENTRY STV_DEFAULT"
_ZN2at6native18elementwise_kernelILi128ELi2EZNS0_22gpu_kernel_impl_nocastINS0_13AUnaryFunctorIlllNS0_17BitwiseAndFunctorIlEEEEEEvRNS_18TensorIteratorBaseERKT_EUliE_EEviT1_:
.text._ZN2at6native18elementwise_kernelILi128ELi2EZNS0_22gpu_kernel_impl_nocastINS0_13AUnaryFunctorIlllNS0_17BitwiseAndFunctorIlEEEEEEvRNS_18TensorIteratorBaseERKT_EUliE_EEviT1_:
        /* <DEDUP_REMOVED lines=21> */
.L_x_20739:
[----:B------:R-:W-:Y:S05]  /*0150*/  BSYNC.RECONVERGENT B0 ;  /* 0x0000000000007941 */ /* 0x000fea0003800200 */
.L_x_20738:
        /* <DEDUP_REMOVED lines=10> */
.L_x_20737:
        /* <DEDUP_REMOVED lines=305> */
.L_x_20742:
        /* <DEDUP_REMOVED lines=11> */
.L_x_20741:
[----:B------:R-:W-:Y:S05]  /*15c0*/  BSYNC.RECONVERGENT B0 ;  /* 0x0000000000007941 */ /* 0x000fea0003800200 */
.L_x_20740:
        /* <DEDUP_REMOVED lines=300> */
.L_x_20743:
        /* <DEDUP_REMOVED lines=11> */
.L_x_20744:
        /* <DEDUP_REMOVED lines=12> */
.L_x_26315:


//--------------------- .text._ZN2at6native27unrolled_elementwise_kernelINS0_13AUnaryFunctorIlllNS0_17BitwiseAndFunctorIlEEEESt5arrayIPcLm2EELi4E23TrivialOffsetCalculatorILi1EjESA_NS0_6memory15LoadWithoutCastENSB_16StoreWithoutCastEEEviT_T0_T2_T3_T4_T5_ --------------------------
	.section	.text._ZN2at6native27unrolled_elementwise_kernelINS0_13AUnaryFunctorIlllNS0_17BitwiseAndFunctorIlEEEESt5arrayIPcLm2EELi4E23TrivialOffsetCalculatorILi1EjESA_NS0_6memory15LoadWithoutCastENSB_16StoreWithoutCastEEEviT_T0_T2_T3_T4_T5_,"ax",@progbits
	.align	128
        .global         _ZN2at6native27unrolled_elementwise_kernelINS0_13AUnaryFunctorIlllNS0_17BitwiseAndFunctorIlEEEESt5arrayIPcLm2EELi4E23TrivialOffsetCalculatorILi1EjESA_NS0_6memory15LoadWithoutCastENSB_16StoreWithoutCastEEEviT_T0_T2_T3_T4_T5_
        .type           _ZN2at6native27unrolled_elementwise_kernelINS0_13AUnaryFunctorIlllNS0_17BitwiseAndFunctorIlEEEESt5arrayIPcLm2EELi4E23TrivialOffsetCalculatorILi1EjESA_NS0_6memory15LoadWithoutCastENSB_16StoreWithoutCastEEEviT_T0_T2_T3_T4_T5_,@function
        .size           _ZN2at6native27unrolled_elementwise_kernelINS0_13AUnaryFunctorIlllNS0_17BitwiseAndFunctorIlEEEESt5arrayIPcLm2EELi4E23TrivialOffsetCalculatorILi1EjESA_NS0_6memory15LoadWithoutCastENSB_16StoreWithoutCastEEEviT_T0_T2_T3_T4_T5_,(.L_x_26316 - _ZN2at6native27unrolled_elementwise_kernelINS0_13AUnaryFunctorIlllNS0_17BitwiseAndFunctorIlEEEESt5arrayIPcLm2EELi4E23TrivialOffsetCalculatorILi1EjESA_NS0_6memory15LoadWithoutCastENSB_16StoreWithoutCastEEEviT_T0_T2_T3_T4_T5_)
        .other          _ZN2at6native27unrolled_elementwise_kernelINS0_13AUnaryFunctorIlllNS0_17BitwiseAndFunctorIlEEEESt5arrayIPcLm2EELi4E23TrivialOffsetCalculatorILi1EjESA_NS0_6memory15LoadWithoutCastENSB_16StoreWithoutCastEEEviT_T0_T2_T3_T4_T5_,@"STO_CUDA_ENTRY STV_DEFAULT"
_ZN2at6native27unrolled_elementwise_kernelINS0_13AUnaryFunctorIlllNS0_17BitwiseAndFunctorIlEEEESt5arrayIPcLm2EELi4E23TrivialOffsetCalculatorILi1EjESA_NS0_6memory15LoadWithoutCastENSB_16StoreWithoutCastEEEviT_T0_T2_T3_T4_T5_:
.text._ZN2at6native27unrolled_elementwise_kernelINS0_13AUnaryFunctorIlllNS0_17BitwiseAndFunctorIlEEEESt5arrayIPcLm2EELi4E23TrivialOffsetCalculatorILi1EjESA_NS0_6memory15LoadWithoutCastENSB_16StoreWithoutCastEEEviT_T0_T2_T3_T4_T5_:
        /* <DEDUP_REMOVED lines=60> */
.L_x_20747:
[----:B------:R-:W-:Y:S05]  /*03c0*/  BSYNC.RELIABLE B1 ;  /* 0x0000000000017941 */ /* 0x000fea0003800100 */
.L_x_20746:
[----:B------:R-:W-:-:S13]  /*03d0*/  ISETP.GE.AND P0, PT, R3, R2, PT ;  /* 0x000000020300720c */ /* 0x000fda0003f06270 */
[----:B0-----:R-:W0:Y:S01]  /*03e0*/  @!P0 LDC.64 R8, c[0x0][0x398] ;  /* 0x0000e600ff088b82 */ /* 0x001e220000000a00 */
[----:B------:R-:W-:Y:S01]  /*03f0*/  @!P0 IMAD R11, R0, 0x200, R3 ;  /* 0x00000200000b8824 */ /* 0x000fe200078e0203 */
[----:B------:R-:W-:-:S03]  /*0400*/  @!P0 IADD3 R3, PT, PT, R3, 0x80, RZ ;  /* 0x0000008003038810 */ /* 0x000fc60007ffe0ff */
[----:B0-----:R-:W-:-:S05]  /*0410*/  @!P0 IMAD.WIDE.U32 R8, R11, 0x8, R8 ;  /* 0x000000080b088825 */ /* 0x001fca00078e0008 */
[----:B------:R1:W-:Y:S02]  /*0420*/  @!P0 STG.E.64 desc[UR4][R8.64], R6 ;  /* 0x0000000608008986 */ /* 0x0003e4000c101b04 */
.L_x_20748:
[----:B------:R-:W-:Y:S05]  /*0430*/  BSYNC.RECONVERGENT B0 ;  /* 0x0000000000007941 */ /* 0x000fea0003800200 */
.L_x_20745:
        /* <DEDUP_REMOVED lines=8> */
.L_x_20749:
        /* <DEDUP_REMOVED lines=12> */
.L_x_26316:


//--------------------- .text._ZN2at6native29vectorized_elementwise_kernelILi2ENS0_13AUnaryFunctorIlllNS0_17BitwiseAndFunctorIlEEEESt5arrayIPcLm2EEEEviT0_T1_ --------------------------
	.section	.text._ZN2at6native29vectorized_elementwise_kernelILi2ENS0_13AUnaryFunctorIlllNS0_17BitwiseAndFunctorIlEEEESt5arrayIPcLm2EEEEviT0_T1_,"ax",@progbits
	.align	128
        .global         _ZN2at6native29vectorized_elementwise_kernelILi2ENS0_13AUnaryFunctorIlllNS0_17BitwiseAndFunctorIlEEEESt5arrayIPcLm2EEEEviT0_T1_
        .type           _ZN2at6native29vectorized_elementwise_kernelILi2ENS0_13AUnaryFunctorIlllNS0_17BitwiseAndFunctorIlEEEESt5arrayIPcLm2EEEEviT0_T1_,@function
        .size           _ZN2at6native29vectorized_elementwise_kernelILi2ENS0_13AUnaryFunctorIlllNS0_17BitwiseAndFunctorIlEEEESt5arrayIPcLm2EEEEviT0_T1_,(.L_x_26317 - _ZN2at6native29vectorized_elementwise_kernelILi2ENS0_13AUnaryFunctorIlllNS0_17BitwiseAndFunctorIlEEEESt5arrayIPcLm2EEEEviT0_T1_)
        .other          _ZN2at6native29vectorized_elementwise_kernelILi2ENS0_13AUnaryFunctorIlllNS0_17BitwiseAndFunctorIlEEEESt5arrayIPcLm2EEEEviT0_T1_,@"STO_CUDA_ENTRY STV_DEFAULT"
_ZN2at6native29vectorized_elementwise_kernelILi2ENS0_13AUnaryFunctorIlllNS0_17BitwiseAndFunctorIlEEEESt5arrayIPcLm2EEEEviT0_T1_:
.text._ZN2at6native29vectorized_elementwise_kernelILi2ENS0_13AUnaryFunctorIlllNS0_17BitwiseAndFunctorIlEEEESt5arrayIPcLm2EEEEviT0_T1_:
        /* <DEDUP_REMOVED lines=98> */
.L_x_20753:
[----:B------:R-:W-:-:S13]  /*0620*/  ISETP.GE.U32.AND P0, PT, R3, R2, PT ;  /* 0x000000020300720c */ /* 0x000fda0003f06070 */
[----:B------:R-:W-:Y:S05]  /*0630*/  @P0 BRA `(.L_x_20755) ;  /* 0x0000000000300947 */ /* 0x000fea0003800000 */
[----:B0-----:R-:W0:Y:S01]  /*0640*/  LDC.64 R6, c[0x0][0x398] ;  /* 0x0000e600ff067b82 */ /* 0x001e220000000a00 */
[----:B------:R-:W-:Y:S02]  /*0650*/  IMAD.IADD R9, R0, 0x1, R3 ;  /* 0x0000000100097824 */ /* 0x000fe400078e0203 */
[----:B------:R-:W-:Y:S02]  /*0660*/  VIADD R3, R3, 0x80 ;  /* 0x0000008003037836 */ /* 0x000fe40000000000 */
[----:B0-----:R-:W-:-:S05]  /*0670*/  IMAD.WIDE.U32 R6, R9, 0x8, R6 ;  /* 0x0000000809067825 */ /* 0x001fca00078e0006 */
[----:B------:R1:W-:Y:S02]  /*0680*/  STG.E.64 desc[UR4][R6.64], R10 ;  /* 0x0000000a06007986 */ /* 0x0003e4000c101b04 */
.L_x_20754:
[----:B------:R-:W-:-:S13]  /*0690*/  ISETP.GE.U32.AND P0, PT, R3, R2, PT ;  /* 0x000000020300720c */ /* 0x000fda0003f06070 */
[----:B------:R-:W-:Y:S05]  /*06a0*/  @P0 BRA `(.L_x_20756) ;  /* 0x0000000000300947 */ /* 0x000fea0003800000 */
[----:B01----:R-:W0:Y:S01]  /*06b0*/  LDC.64 R6, c[0x0][0x398] ;  /* 0x0000e600ff067b82 */ /* 0x003e220000000a00 */
[----:B------:R-:W-:Y:S02]  /*06c0*/  IMAD.IADD R9, R0, 0x1, R3 ;  /* 0x0000000100097824 */ /* 0x000fe400078e0203 */
[----:B------:R-:W-:Y:S02]  /*06d0*/  VIADD R3, R3, 0x80 ;  /* 0x0000008003037836 */ /* 0x000fe40000000000 */
[----:B0-----:R-:W-:-:S05]  /*06e0*/  IMAD.WIDE.U32 R6, R9, 0x8, R6 ;  /* 0x0000000809067825 */ /* 0x001fca00078e0006 */
[----:B------:R1:W-:Y:S02]  /*06f0*/  STG.E.64 desc[UR4][R6.64], R12 ;  /* 0x0000000c06007986 */ /* 0x0003e4000c101b04 */
.L_x_20755:
[----:B------:R-:W-:-:S13]  /*0700*/  ISETP.GE.U32.AND P0, PT, R3, R2, PT ;  /* 0x000000020300720c */ /* 0x000fda0003f06070 */
[----:B------:R-:W-:Y:S05]  /*0710*/  @P0 BRA `(.L_x_20757) ;  /* 0x0000000000340947 */ /* 0x000fea0003800000 */
[----:B01----:R-:W0:Y:S01]  /*0720*/  LDC.64 R6, c[0x0][0x398] ;  /* 0x0000e600ff067b82 */ /* 0x003e220000000a00 */
[----:B------:R-:W-:Y:S02]  /*0730*/  IMAD.IADD R9, R0, 0x1, R3 ;  /* 0x0000000100097824 */ /* 0x000fe400078e0203 */
[----:B------:R-:W-:Y:S02]  /*0740*/  VIADD R3, R3, 0x80 ;  /* 0x0000008003037836 */ /* 0x000fe40000000000 */
[----:B0-----:R-:W-:-:S05]  /*0750*/  IMAD.WIDE.U32 R6, R9, 0x8, R6 ;  /* 0x0000000809067825 */ /* 0x001fca00078e0006 */
[----:B------:R2:W-:Y:S02]  /*0760*/  STG.E.64 desc[UR4][R6.64], R16 ;  /* 0x0000001006007986 */ /* 0x0005e4000c101b04 */
.L_x_20756:
        /* <DEDUP_REMOVED lines=8> */
.L_x_20757:
[----:B------:R-:W-:Y:S05]  /*07f0*/  BSYNC.RELIABLE B1 ;  /* 0x0000000000017941 */ /* 0x000fea0003800100 */
.L_x_20752:
[----:B------:R-:W-:-:S13]  /*0800*/  ISETP.GE.U32.AND P0, PT, R3, R2, PT ;  /* 0x000000020300720c */ /* 0x000fda0003f06070 */
[----:B012---:R-:W0:Y:S01]  /*0810*/  @!P0 LDC.64 R6, c[0x0][0x398] ;  /* 0x0000e600ff068b82 */ /* 0x007e220000000a00 */
[----:B------:R-:W-:Y:S02]  /*0820*/  @!P0 IMAD.IADD R9, R0, 0x1, R3 ;  /* 0x0000000100098824 */ /* 0x000fe400078e0203 */
[----:B------:R-:W-:Y:S02]  /*0830*/  @!P0 VIADD R3, R3, 0x80 ;  /* 0x0000008003038836 */ /* 0x000fe40000000000 */
[----:B0-----:R-:W-:-:S05]  /*0840*/  @!P0 IMAD.WIDE.U32 R6, R9, 0x8, R6 ;  /* 0x0000000809068825 */ /* 0x001fca00078e0006 */
[----:B------:R3:W-:Y:S02]  /*0850*/  @!P0 STG.E.64 desc[UR4][R6.64], R20 ;  /* 0x0000001406008986 */ /* 0x0007e4000c101b04 */
.L_x_20758:
[----:B------:R-:W-:Y:S05]  /*0860*/  BSYNC.RECONVERGENT B0 ;  /* 0x0000000000007941 */ /* 0x000fea0003800200 */
.L_x_20751:
        /* <DEDUP_REMOVED lines=8> */
.L_x_20750:
        /* <DEDUP_REMOVED lines=39> */
.L_x_20759:
        /* <DEDUP_REMOVED lines=10> */
.L_x_26317:


//--------------------- .text._ZN2at6native29vectorized_elementwise_kernelILi4ENS0_13AUnaryFunctorIlllNS0_17BitwiseAndFunctorIlEEEESt5arrayIPcLm2EEEEviT0_T1_ --------------------------
	.section	.text._ZN2at6native29vectorized_elementwise_kernelILi4ENS0_13AUnaryFunctorIlllNS0_17BitwiseAndFunctorIlEEEESt5arrayIPcLm2EEEEviT0_T1_,"ax",@progbits
	.align	128
        .global         _ZN2at6native29vectorized_elementwise_kernelILi4ENS0_13AUnaryFunctorIlllNS0_17BitwiseAndFunctorIlEEEESt5arrayIPcLm2EEEEviT0_T1_
        .type           _ZN2at6native29vectorized_elementwise_kernelILi4ENS0_13AUnaryFunctorIlllNS0_17BitwiseAndFunctorIlEEEESt5arrayIPcLm2EEEEviT0_T1_,@function
        .size           _ZN2at6native29vectorized_elementwise_kernelILi4ENS0_13AUnaryFunctorIlllNS0_17BitwiseAndFunctorIlEEEESt5arrayIPcLm2EEEEviT0_T1_,(.L_x_26318 - _ZN2at6native29vectorized_elementwise_kernelILi4ENS0_13AUnaryFunctorIlllNS0_17BitwiseAndFunctorIlEEEESt5arrayIPcLm2EEEEviT0_T1_)
        .other          _ZN2at6native29vectorized_elementwise_kernelILi4ENS0_13AUnaryFunctorIlllNS0_17BitwiseAndFunctorIlEEEESt5arrayIPcLm2EEEEviT0_T1_,@"STO_CUDA_ENTRY STV_DEFAULT"
_ZN2at6native29vectorized_elementwise_kernelILi4ENS0_13AUnaryFunctorIlllNS0_17BitwiseAndFunctorIlEEEESt5arrayIPcLm2EEEEviT0_T1_:
.text._ZN2at6native29vectorized_elementwise_kernelILi4ENS0_13AUnaryFunctorIlllNS0_17BitwiseAndFunctorIlEEEESt5arrayIPcLm2EEEEviT0_T1_:
        /* <DEDUP_REMOVED lines=98> */
.L_x_20763:
[----:B------:R-:W-:-:S13]  /*0620*/  ISETP.GE.U32.AND P0, PT, R3, R2, PT ;  /* 0x000000020300720c */ /* 0x000fda0003f06070 */
[----:B------:R-:W-:Y:S05]  /*0630*/  @P0 BRA `(.L_x_20765) ;  /* 0x0000000000300947 */ /* 0x000fea0003800000 */
[----:B0-----:R-:W0:Y:S01]  /*0640*/  LDC.64 R6, c[0x0][0x398] ;  /* 0x0000e600ff067b82 */ /* 0x001e220000000a00 */
[----:B------:R-:W-:Y:S02]  /*0650*/  IMAD.IADD R9, R0, 0x1, R3 ;  /* 0x0000000100097824 */ /* 0x000fe400078e0203 */
[----:B------:R-:W-:Y:S02]  /*0660*/  VIADD R3, R3, 0x80 ;  /* 0x0000008003037836 */ /* 0x000fe40000000000 */
[----:B0-----:R-:W-:-:S05]  /*0670*/  IMAD.WIDE.U32 R6, R9, 0x8, R6 ;  /* 0x0000000809067825 */ /* 0x001fca00078e0006 */
[----:B------:R1:W-:Y:S02]  /*0680*/  STG.E.64 desc[UR4][R6.64], R10 ;  /* 0x0000000a06007986 */ /* 0x0003e4000c101b04 */
.L_x_20764:
[----:B------:R-:W-:-:S13]  /*0690*/  ISETP.GE.U32.AND P0, PT, R3, R2, PT ;  /* 0x000000020300720c */ /* 0x000fda0003f06070 */
[----:B------:R-:W-:Y:S05]  /*06a0*/  @P0 BRA `(.L_x_20766) ;  /* 0x0000000000300947 */ /* 0x000fea0003800000 */
[----:B01----:R-:W0:Y:S01]  /*06b0*/  LDC.64 R6, c[0x0][0x398] ;  /* 0x0000e600ff067b82 */ /* 0x003e220000000a00 */
[----:B------:R-:W-:Y:S02]  /*06c0*/  IMAD.IADD R9, R0, 0x1, R3 ;  /* 0x0000000100097824 */ /* 0x000fe400078e0203 */
[----:B------:R-:W-:Y:S02]  /*06d0*/  VIADD R3, R3, 0x80 ;  /* 0x0000008003037836 */ /* 0x000fe40000000000 */
[----:B0-----:R-:W-:-:S05]  /*06e0*/  IMAD.WIDE.U32 R6, R9, 0x8, R6 ;  /* 0x0000000809067825 */ /* 0x001fca00078e0006 */
[----:B------:R1:W-:Y:S02]  /*06f0*/  STG.E.64 desc[UR4][R6.64], R12 ;  /* 0x0000000c06007986 */ /* 0x0003e4000c101b04 */
.L_x_20765:
[----:B------:R-:W-:-:S13]  /*0700*/  ISETP.GE.U32.AND P0, PT, R3, R2, PT ;  /* 0x000000020300720c */ /* 0x000fda0003f06070 */
[----:B------:R-:W-:Y:S05]  /*0710*/  @P0 BRA `(.L_x_20767) ;  /* 0x0000000000340947 */ /* 0x000fea0003800000 */
[----:B01----:R-:W0:Y:S01]  /*0720*/  LDC.64 R6, c[0x0][0x398] ;  /* 0x0000e600ff067b82 */ /* 0x003e220000000a00 */
[----:B------:R-:W-:Y:S02]  /*0730*/  IMAD.IADD R9, R0, 0x1, R3 ;  /* 0x0000000100097824 */ /* 0x000fe400078e0203 */
[----:B------:R-:W-:Y:S02]  /*0740*/  VIADD R3, R3, 0x80 ;  /* 0x0000008003037836 */ /* 0x000fe40000000000 */
[----:B0-----:R-:W-:-:S05]  /*0750*/  IMAD.WIDE.U32 R6, R9, 0x8, R6 ;  /* 0x0000000809067825 */ /* 0x001fca00078e0006 */
[----:B------:R2:W-:Y:S02]  /*0760*/  STG.E.64 desc[UR4][R6.64], R16 ;  /* 0x0000001006007986 */ /* 0x0005e4000c101b04 */
.L_x_20766:
        /* <DEDUP_REMOVED lines=8> */
.L_x_20767:
[----:B------:R-:W-:Y:S05]  /*07f0*/  BSYNC.RELIABLE B1 ;  /* 0x0000000000017941 */ /* 0x000fea0003800100 */
.L_x_20762:
[----:B------:R-:W-:-:S13]  /*0800*/  ISETP.GE.U32.AND P0, PT, R3, R2, PT ;  /* 0x000000020300720c */ /* 0x000fda0003f06070 */
[----:B012---:R-:W0:Y:S01]  /*0810*/  @!P0 LDC.64 R6, c[0x0][0x398] ;  /* 0x0000e600ff068b82 */ /* 0x007e220000000a00 */
[----:B------:R-:W-:Y:S02]  /*0820*/  @!P0 IMAD.IADD R9, R0, 0x1, R3 ;  /* 0x0000000100098824 */ /* 0x000fe400078e0203 */
[----:B------:R-:W-:Y:S02]  /*0830*/  @!P0 VIADD R3, R3, 0x80 ;  /* 0x0000008003038836 */ /* 0x000fe40000000000 */
[----:B0-----:R-:W-:-:S05]  /*0840*/  @!P0 IMAD.WIDE.U32 R6, R9, 0x8, R6 ;  /* 0x0000000809068825 */ /* 0x001fca00078e0006 */
[----:B------:R3:W-:Y:S02]  /*0850*/  @!P0 STG.E.64 desc[UR4][R6.64], R20 ;  /* 0x0000001406008986 */ /* 0x0007e4000c101b04 */
.L_x_20768:
[----:B------:R-:W-:Y:S05]  /*0860*/  BSYNC.RECONVERGENT B0 ;  /* 0x0000000000007941 */ /* 0x000fea0003800200 */
.L_x_20761:
        /* <DEDUP_REMOVED lines=8> */
.L_x_20760:
        /* <DEDUP_REMOVED lines=35> */
.L_x_20769:
        /* <DEDUP_REMOVED lines=14> */
.L_x_26318:


//--------------------- .text._ZN2at6native29vectorized_elementwise_kernelILi8ENS0_13AUnaryFunctorIlllNS0_17BitwiseAndFunctorIlEEEESt5arrayIPcLm2EEEEviT0_T1_ --------------------------
	.section	.text._ZN2at6native29vectorized_elementwise_kernelILi8ENS0_13AUnaryFunctorIlllNS0_17BitwiseAndFunctorIlEEEESt5arrayIPcLm2EEEEviT0_T1_,"ax",@progbits
	.align	128
        .global         _ZN2at6native29vectorized_elementwise_kernelILi8ENS0_13AUnaryFunctorIlllNS0_17BitwiseAndFunctorIlEEEESt5arrayIPcLm2EEEEviT0_T1_
        .type           _ZN2at6native29vectorized_elementwise_kernelILi8ENS0_13AUnaryFunctorIlllNS0_17BitwiseAndFunctorIlEEEESt5arrayIPcLm2EEEEviT0_T1_,@function
        .size           _ZN2at6native29vectorized_elementwise_kernelILi8ENS0_13AUnaryFunctorIlllNS0_17BitwiseAndFunctorIlEEEESt5arrayIPcLm2EEEEviT0_T1_,(.L_x_26319 - _ZN2at6native29vectorized_elementwise_kernelILi8ENS0_13AUnaryFunctorIlllNS0_17BitwiseAndFunctorIlEEEESt5arrayIPcLm2EEEEviT0_T1_)
        .other          _ZN2at6native29vectorized_elementwise_kernelILi8ENS0_13AUnaryFunctorIlllNS0_17BitwiseAndFunctorIlEEEESt5arrayIPcLm2EEEEviT0_T1_,@"STO_CUDA_ENTRY STV_DEFAULT"
_ZN2at6native29vectorized_elementwise_kernelILi8ENS0_13AUnaryFunctorIlllNS0_17BitwiseAndFunctorIlEEEESt5arrayIPcLm2EEEEviT0_T1_:
.text._ZN2at6native29vectorized_elementwise_kernelILi8ENS0_13AUnaryFunctorIlllNS0_17BitwiseAndFunctorIlEEEESt5arrayIPcLm2EEEEviT0_T1_:
        /* <DEDUP_REMOVED lines=98> */
.L_x_20773:
[----:B------:R-:W-:-:S13]  /*0620*/  ISETP.GE.U32.AND P0, PT, R3, R2, PT ;  /* 0x000000020300720c */ /* 0x000fda0003f06070 */
[----:B------:R-:W-:Y:S05]  /*0630*/  @P0 BRA `(.L_x_20775) ;  /* 0x0000000000300947 */ /* 0x000fea0003800000 */
[----:B0-----:R-:W0:Y:S01]  /*0640*/  LDC.64 R6, c[0x0][0x398] ;  /* 0x0000e600ff067b82 */ /* 0x001e220000000a00 */
[----:B------:R-:W-:Y:S02]  /*0650*/  IMAD.IADD R9, R0, 0x1, R3 ;  /* 0x0000000100097824 */ /* 0x000fe400078e0203 */
[----:B------:R-:W-:Y:S02]  /*0660*/  VIADD R3, R3, 0x80 ;  /* 0x0000008003037836 */ /* 0x000fe40000000000 */
[----:B0-----:R-:W-:-:S05]  /*0670*/  IMAD.WIDE.U32 R6, R9, 0x8, R6 ;  /* 0x0000000809067825 */ /* 0x001fca00078e0006 */
[----:B------:R1:W-:Y:S02]  /*0680*/  STG.E.64 desc[UR4][R6.64], R10 ;  /* 0x0000000a06007986 */ /* 0x0003e4000c101b04 */
.L_x_20774:
[----:B------:R-:W-:-:S13]  /*0690*/  ISETP.GE.U32.AND P0, PT, R3, R2, PT ;  /* 0x000000020300720c */ /* 0x000fda0003f06070 */
[----:B------:R-:W-:Y:S05]  /*06a0*/  @P0 BRA `(.L_x_20776) ;  /* 0x0000000000300947 */ /* 0x000fea0003800000 */
[----:B01----:R-:W0:Y:S01]  /*06b0*/  LDC.64 R6, c[0x0][0x398] ;  /* 0x0000e600ff067b82 */ /* 0x003e220000000a00 */
[----:B------:R-:W-:Y:S02]  /*06c0*/  IMAD.IADD R9, R0, 0x1, R3 ;  /* 0x0000000100097824 */ /* 0x000fe400078e0203 */
[----:B------:R-:W-:Y:S02]  /*06d0*/  VIADD R3, R3, 0x80 ;  /* 0x0000008003037836 */ /* 0x000fe40000000000 */
[----:B0-----:R-:W-:-:S05]  /*06e0*/  IMAD.WIDE.U32 R6, R9, 0x8, R6 ;  /* 0x0000000809067825 */ /* 0x001fca00078e0006 */
[----:B------:R1:W-:Y:S02]  /*06f0*/  STG.E.64 desc[UR4][R6.64], R12 ;  /* 0x0000000c06007986 */ /* 0x0003e4000c101b04 */
.L_x_20775:
[----:B------:R-:W-:-:S13]  /*0700*/  ISETP.GE.U32.AND P0, PT, R3, R2, PT ;  /* 0x000000020300720c */ /* 0x000fda0003f06070 */
[----:B------:R-:W-:Y:S05]  /*0710*/  @P0 BRA `(.L_x_20777) ;  /* 0x0000000000340947 */ /* 0x000fea0003800000 */
[----:B01----:R-:W0:Y:S01]  /*0720*/  LDC.64 R6, c[0x0][0x398] ;  /* 0x0000e600ff067b82 */ /* 0x003e220000000a00 */
[----:B------:R-:W-:Y:S02]  /*0730*/  IMAD.IADD R9, R0, 0x1, R3 ;  /* 0x0000000100097824 */ /* 0x000fe400078e0203 */
[----:B------:R-:W-:Y:S02]  /*0740*/  VIADD R3, R3, 0x80 ;  /* 0x0000008003037836 */ /* 0x000fe40000000000 */
[----:B0-----:R-:W-:-:S05]  /*0750*/  IMAD.WIDE.U32 R6, R9, 0x8, R6 ;  /* 0x0000000809067825 */ /* 0x001fca00078e0006 */
[----:B------:R2:W-:Y:S02]  /*0760*/  STG.E.64 desc[UR4][R6.64], R16 ;  /* 0x0000001006007986 */ /* 0x0005e4000c101b04 */
.L_x_20776:
        /* <DEDUP_REMOVED lines=8> */
.L_x_20777:
[----:B------:R-:W-:Y:S05]  /*07f0*/  BSYNC.RELIABLE B1 ;  /* 0x0000000000017941 */ /* 0x000fea0003800100 */
.L_x_20772:
[----:B------:R-:W-:-:S13]  /*0800*/  ISETP.GE.U32.AND P0, PT, R3, R2, PT ;  /* 0x000000020300720c */ /* 0x000fda0003f06070 */
[----:B012---:R-:W0:Y:S01]  /*0810*/  @!P0 LDC.64 R6, c[0x0][0x398] ;  /* 0x0000e600ff068b82 */ /* 0x007e220000000a00 */
[----:B------:R-:W-:Y:S02]  /*0820*/  @!P0 IMAD.IADD R9, R0, 0x1, R3 ;  /* 0x0000000100098824 */ /* 0x000fe400078e0203 */
[----:B------:R-:W-:Y:S02]  /*0830*/  @!P0 VIADD R3, R3, 0x80 ;  /* 0x0000008003038836 */ /* 0x000fe40000000000 */
[----:B0-----:R-:W-:-:S05]  /*0840*/  @!P0 IMAD.WIDE.U32 R6, R9, 0x8, R6 ;  /* 0x0000000809068825 */ /* 0x001fca00078e0006 */
[----:B------:R3:W-:Y:S02]  /*0850*/  @!P0 STG.E.64 desc[UR4][R6.64], R20 ;  /* 0x0000001406008986 */ /* 0x0007e4000c101b04 */
.L_x_20778:
[----:B------:R-:W-:Y:S05]  /*0860*/  BSYNC.RECONVERGENT B0 ;  /* 0x0000000000007941 */ /* 0x000fea0003800200 */
.L_x_20771:
        /* <DEDUP_REMOVED lines=8> */
.L_x_20770:
        /* <DEDUP_REMOVED lines=35> */
.L_x_20779:
        /* <DEDUP_REMOVED lines=14> */
.L_x_26319:


//--------------------- .text._ZN2at6native18elementwise_kernelILi128ELi4EZNS0_15gpu_kernel_implINS0_13BinaryFunctorIlllNS0_17BitwiseAndFunctorIlEEEEEEvRNS_18TensorIteratorBaseERKT_EUliE_EEviT1_ --------------------------
	.section	.text._ZN2at6native18elementwise_kernelILi128ELi4EZNS0_15gpu_kernel_implINS0_13BinaryFunctorIlllNS0_17BitwiseAndFunctorIlEEEEEEvRNS_18TensorIteratorBaseERKT_EUliE_EEviT1_,"ax",@progbits
	.align	128
        .global         _ZN2at6native18elementwise_kernelILi128ELi4EZNS0_15gpu_kernel_implINS0_13BinaryFunctorIlllNS0_17BitwiseAndFunctorIlEEEEEEvRNS_18TensorIteratorBaseERKT_EUliE_EEviT1_
        .type           _ZN2at6native18elementwise_kernelILi128ELi4EZNS0_15gpu_kernel_implINS0_13BinaryFunctorIlllNS0_17BitwiseAndFunctorIlEEEEEEvRNS_18TensorIteratorBaseERKT_EUliE_EEviT1_,@function
        .size           _ZN2at6native18elementwise_kernelILi128ELi4EZNS0_15gpu_kernel_implINS0_13BinaryFunctorIlllNS0_17BitwiseAndFunctorIlEEEEEEvRNS_18TensorIteratorBaseERKT_EUliE_EEviT1_,(.L_x_26320 - _ZN2at6native18elementwise_kernelILi128ELi4EZNS0_15gpu_kernel_implINS0_13BinaryFunctorIlllNS0_17BitwiseAndFunctorIlEEEEEEvRNS_18TensorIteratorBaseERKT_EUliE_EEviT1_)
        .other          _ZN2at6native18elementwise_kernelILi128ELi4EZNS0_15gpu_kernel_implINS0_13BinaryFunctorIlllNS0_17BitwiseAndFunctorIlEEEEEEvRNS_18TensorIteratorBaseERKT_EUliE_EEviT1_,@"STO_CUDA_ENTRY STV_DEFAULT"
_ZN2at6native18elementwise_kernelILi128ELi4EZNS0_15gpu_kernel_implINS0_13BinaryFunctorIlllNS0_17BitwiseAndFunctorIlEEEEEEvRNS_18TensorIteratorBaseERKT_EUliE_EEviT1_:
.text._ZN2at6native18elementwise_kernelILi128ELi4EZNS0_15gpu_kernel_implINS0_13BinaryFunctorIlllNS0_17BitwiseAndFunctorIlEEEEEEvRNS_18TensorIteratorBaseERKT_EUliE_EEviT1_:
        /* <DEDUP_REMOVED lines=371> */
.L_x_20782:
        /* <DEDUP_REMOVED lines=17> */
.L_x_20786:
[----:B------:R0:W5:Y:S01]  /*1840*/  LDG.E.U8 R16, desc[UR36][R2.64] ;  /* 0x0000002402107981 */ /* 0x000162000c1e1100 */
[----:B------:R-:W-:Y:S01]  /*1850*/  IMAD.MOV.U32 R17, RZ, RZ, RZ ;  /* 0x000000ffff117224 */ /* 0x000fe200078e00ff */
[----:B------:R-:W-:Y:S06]  /*1860*/  BRA `(.L_x_20788) ;  /* 0x0000000c00407947 */ /* 0x000fec0003800000 */
.L_x_20785:
        /* <DEDUP_REMOVED lines=8> */
.L_x_20790:
[----:B------:R-:W2:Y:S02]  /*18f0*/  LDG.E R16, desc[UR36][R2.64] ;  /* 0x0000002402107981 */ /* 0x000ea4000c1e1900 */
[----:B--2---:R-:W-:Y:S01]  /*1900*/  SHF.R.S32.HI R17, RZ, 0x1f, R16 ;  /* 0x0000001fff117819 */ /* 0x004fe20000011410 */
[----:B------:R-:W-:Y:S06]  /*1910*/  BRA `(.L_x_20788) ;  /* 0x0000000c00147947 */ /* 0x000fec0003800000 */
.L_x_20789:
[----:B------:R-:W2:Y:S02]  /*1920*/  LDG.E.S16 R16, desc[UR36][R2.64] ;  /* 0x0000002402107981 */ /* 0x000ea4000c1e1700 */
[----:B--2---:R-:W-:Y:S01]  /*1930*/  SHF.R.S32.HI R17, RZ, 0x1f, R16 ;  /* 0x0000001fff117819 */ /* 0x004fe20000011410 */
[----:B------:R-:W-:Y:S06]  /*1940*/  BRA `(.L_x_20788) ;  /* 0x0000000c00087947 */ /* 0x000fec0003800000 */
.L_x_20784:
        /* <DEDUP_REMOVED lines=9> */
.L_x_20792:
[----:B------:R-:W2:Y:S02]  /*19e0*/  LDG.E.U16 R2, desc[UR36][R2.64] ;  /* 0x0000002402027981 */ /* 0x000ea4000c1e1500 */
[----:B--2---:R-:W-:-:S06]  /*19f0*/  HADD2.F32 R16, -RZ, R2.H0_H0 ;  /* 0x20000002ff107230 */ /* 0x004fcc0000004100 */
[----:B------:R-:W0:Y:S01]  /*1a00*/  F2I.S64.TRUNC R16, R16 ;  /* 0x0000001000107311 */ /* 0x000e22000020d900 */
[----:B------:R-:W-:Y:S05]  /*1a10*/  BRA `(.L_x_20788) ;  /* 0x0000000800d47947 */ /* 0x000fea0003800000 */
.L_x_20791:
        /* <DEDUP_REMOVED lines=9> */
.L_x_20794:
[----:B------:R-:W2:Y:S02]  /*1ab0*/  LDG.E.U16 R2, desc[UR36][R2.64] ;  /* 0x0000002402027981 */ /* 0x000ea4000c1e1500 */
[----:B--2---:R-:W-:-:S06]  /*1ac0*/  HADD2.F32 R16, -RZ, R2.H0_H0 ;  /* 0x20000002ff107230 */ /* 0x004fcc0000004100 */
[----:B------:R-:W0:Y:S01]  /*1ad0*/  F2I.S64.TRUNC R16, R16 ;  /* 0x0000001000107311 */ /* 0x000e22000020d900 */
[----:B------:R-:W-:Y:S05]  /*1ae0*/  BRA `(.L_x_20788) ;  /* 0x0000000800a07947 */ /* 0x000fea0003800000 */
.L_x_20793:
[----:B------:R-:W2:Y:S02]  /*1af0*/  LDG.E.64 R2, desc[UR36][R2.64] ;  /* 0x0000002402027981 */ /* 0x000ea4000c1e1b00 */
[----:B--2---:R0:W1:Y:S01]  /*1b00*/  F2I.S64.F64.TRUNC R16, R2 ;  /* 0x0000000200107311 */ /* 0x004062000030d900 */
[----:B------:R-:W-:Y:S05]  /*1b10*/  BRA `(.L_x_20788) ;  /* 0x0000000800947947 */ /* 0x000fea0003800000 */
.L_x_20783:
        /* <DEDUP_REMOVED lines=13> */
.L_x_20797:
[----:B------:R-:W2:Y:S02]  /*1bf0*/  LDG.E.64 R2, desc[UR36][R2.64] ;  /* 0x0000002402027981 */ /* 0x000ea4000c1e1b00 */
[----:B--2---:R0:W1:Y:S01]  /*1c00*/  F2I.S64.F64.TRUNC R16, R2 ;  /* 0x0000000200107311 */ /* 0x004062000030d900 */
[----:B------:R-:W-:Y:S05]  /*1c10*/  BRA `(.L_x_20788) ;  /* 0x0000000800547947 */ /* 0x000fea0003800000 */
.L_x_20796:
        /* <DEDUP_REMOVED lines=26> */
.L_x_20799:
        /* <DEDUP_REMOVED lines=13> */
.L_x_20798:
[----:B------:R-:W2:Y:S02]  /*1e90*/  LDG.E.U16 R16, desc[UR36][R2.64] ;  /* 0x0000002402107981 */ /* 0x000ea4000c1e1500 */
[----:B--2---:R-:W-:-:S06]  /*1ea0*/  IMAD.U32 R16, R16, 0x10000, RZ ;  /* 0x0001000010107824 */ /* 0x004fcc00078e00ff */
[----:B------:R-:W0:Y:S01]  /*1eb0*/  F2I.S64.TRUNC R16, R16 ;  /* 0x0000001000107311 */ /* 0x000e22000020d900 */
[----:B------:R-:W-:Y:S05]  /*1ec0*/  BRA `(.L_x_20788) ;  /* 0x0000000400a87947 */ /* 0x000fea0003800000 */
.L_x_20795:
        /* <DEDUP_REMOVED lines=11> */
.L_x_20802:
        /* <DEDUP_REMOVED lines=21> */
.L_x_20806:
[----:B------:R-:W-:Y:S05]  /*20d0*/  BSYNC.RECONVERGENT B1 ;  /* 0x0000000000017941 */ /* 0x000fea0003800200 */
.L_x_20805:
[----:B------:R-:W-:Y:S02]  /*20e0*/  SHF.L.U32 R0, R0, 0x14, RZ ;  /* 0x0000001400007819 */ /* 0x000fe400000006ff */
[----:B------:R-:W-:-:S04]  /*20f0*/  LEA R2, R2, 0x3b800000, 0x17 ;  /* 0x3b80000002027811 */ /* 0x000fc800078eb8ff */
[----:B------:R-:W-:-:S07]  /*2100*/  LOP3.LUT R16, R2, R0, R7, 0xfe, !PT ;  /* 0x0000000002107212 */ /* 0x000fce00078efe07 */
.L_x_20804:
[----:B------:R-:W-:Y:S05]  /*2110*/  BSYNC.RECONVERGENT B0 ;  /* 0x0000000000007941 */ /* 0x000fea0003800200 */
.L_x_20803:
[----:B------:R-:W1:Y:S01]  /*2120*/  F2I.S64.TRUNC R16, R16 ;  /* 0x0000001000107311 */ /* 0x000e62000020d900 */
[----:B------:R-:W-:Y:S05]  /*2130*/  BRA `(.L_x_20788) ;  /* 0x00000004000c7947 */ /* 0x000fea0003800000 */
.L_x_20801:
        /* <DEDUP_REMOVED lines=21> */
.L_x_20810:
[----:B------:R-:W-:Y:S05]  /*2290*/  BSYNC.RECONVERGENT B1 ;  /* 0x0000000000017941 */ /* 0x000fea0003800200 */
.L_x_20809:
[----:B------:R-:W-:Y:S01]  /*22a0*/  IMAD.SHL.U32 R0, R0, 0x200000, RZ ;  /* 0x0020000000007824 */ /* 0x000fe200078e00ff */
[----:B------:R-:W-:-:S04]  /*22b0*/  LEA R2, R2, 0x37800000, 0x17 ;  /* 0x3780000002027811 */ /* 0x000fc800078eb8ff */
[----:B------:R-:W-:-:S07]  /*22c0*/  LOP3.LUT R16, R2, R0, R7, 0xfe, !PT ;  /* 0x0000000002107212 */ /* 0x000fce00078efe07 */
.L_x_20808:
[----:B------:R-:W-:Y:S05]  /*22d0*/  BSYNC.RECONVERGENT B0 ;  /* 0x0000000000007941 */ /* 0x000fea0003800200 */
.L_x_20807:
[----:B------:R-:W2:Y:S01]  /*22e0*/  F2I.S64.TRUNC R16, R16 ;  /* 0x0000001000107311 */ /* 0x000ea2000020d900 */
[----:B------:R-:W-:Y:S05]  /*22f0*/  BRA `(.L_x_20788) ;  /* 0x00000000009c7947 */ /* 0x000fea0003800000 */
.L_x_20800:
[----:B------:R-:W-:-:S09]  /*2300*/  UISETP.NE.AND UP0, UPT, UR4, 0x1c, UPT ;  /* 0x0000001c0400788c */ /* 0x000fd2000bf05270 */
[----:B------:R-:W-:Y:S05]  /*2310*/  BRA.U !UP0, `(.L_x_20811) ;  /* 0x00000001088c7547 */ /* 0x000fea000b800000 */
[----:B------:R-:W-:-:S09]  /*2320*/  UISETP.NE.AND UP0, UPT, UR4, 0x1d, UPT ;  /* 0x0000001d0400788c */ /* 0x000fd2000bf05270 */
[----:B------:R-:W-:Y:S05]  /*2330*/  BRA.U !UP0, `(.L_x_20812) ;  /* 0x00000001087c7547 */ /* 0x000fea000b800000 */
[----:B------:R-:W-:-:S09]  /*2340*/  UISETP.NE.AND UP0, UPT, UR4, 0x2c, UPT ;  /* 0x0000002c0400788c */ /* 0x000fd2000bf05270 */
[----:B------:R-:W-:Y:S05]  /*2350*/  BRA.U !UP0, `(.L_x_20813) ;  /* 0x0000000108487547 */ /* 0x000fea000b800000 */
.L_x_20787:
        /* <DEDUP_REMOVED lines=16> */
.L_x_20814:
[----:B------:R-:W-:Y:S01]  /*2460*/  CS2R R16, SRZ ;  /* 0x0000000000107805 */ /* 0x000fe2000001ff00 */
[----:B------:R-:W-:Y:S06]  /*2470*/  BRA `(.L_x_20788) ;  /* 0x00000000003c7947 */ /* 0x000fec0003800000 */
.L_x_20813:
        /* <DEDUP_REMOVED lines=8> */
.L_x_20816:
[----:B------:R-:W-:Y:S05]  /*2500*/  BSYNC.RECONVERGENT B0 ;  /* 0x0000000000007941 */ /* 0x000fea0003800200 */
.L_x_20815:
[----:B------:R-:W4:Y:S01]  /*2510*/  F2I.S64.TRUNC R16, R16 ;  /* 0x0000001000107311 */ /* 0x000f22000020d900 */
[----:B------:R-:W-:Y:S05]  /*2520*/  BRA `(.L_x_20788) ;  /* 0x0000000000107947 */ /* 0x000fea0003800000 */
.L_x_20812:
[----:B------:R0:W5:Y:S01]  /*2530*/  LDG.E.64 R16, desc[UR36][R2.64] ;  /* 0x0000002402107981 */ /* 0x000162000c1e1b00 */
[----:B------:R-:W-:Y:S05]  /*2540*/  BRA `(.L_x_20788) ;  /* 0x0000000000087947 */ /* 0x000fea0003800000 */
.L_x_20811:
[----:B------:R3:W5:Y:S01]  /*2550*/  LDG.E R16, desc[UR36][R2.64] ;  /* 0x0000002402107981 */ /* 0x000762000c1e1900 */
[----:B------:R-:W-:-:S07]  /*2560*/  IMAD.MOV.U32 R17, RZ, RZ, RZ ;  /* 0x000000ffff117224 */ /* 0x000fce00078e00ff */
.L_x_20788:
        /* <DEDUP_REMOVED lines=17> */
.L_x_20820:
[----:B0-----:R3:W5:Y:S01]  /*2680*/  LDG.E.U8 R2, desc[UR36][R22.64] ;  /* 0x0000002416027981 */ /* 0x001762000c1e1100 */
[----:B------:R-:W-:Y:S01]  /*2690*/  HFMA2 R3, -RZ, RZ, 0, 0 ;  /* 0x00000000ff037431 */ /* 0x000fe200000001ff */
[----:B------:R-:W-:Y:S06]  /*26a0*/  BRA `(.L_x_20822) ;  /* 0x0000000c00407947 */ /* 0x000fec0003800000 */
.L_x_20819:
        /* <DEDUP_REMOVED lines=8> */
.L_x_20824:
[----:B0-----:R-:W3:Y:S02]  /*2730*/  LDG.E R2, desc[UR36][R22.64] ;  /* 0x0000002416027981 */ /* 0x001ee4000c1e1900 */
[----:B---3--:R-:W-:Y:S01]  /*2740*/  SHF.R.S32.HI R3, RZ, 0x1f, R2 ;  /* 0x0000001fff037819 */ /* 0x008fe20000011402 */
[----:B------:R-:W-:Y:S06]  /*2750*/  BRA `(.L_x_20822) ;  /* 0x0000000c00147947 */ /* 0x000fec0003800000 */
.L_x_20823:
[----:B0-----:R-:W3:Y:S02]  /*2760*/  LDG.E.S16 R2, desc[UR36][R22.64] ;  /* 0x0000002416027981 */ /* 0x001ee4000c1e1700 */
[----:B---3--:R-:W-:Y:S01]  /*2770*/  SHF.R.S32.HI R3, RZ, 0x1f, R2 ;  /* 0x0000001fff037819 */ /* 0x008fe20000011402 */
[----:B------:R-:W-:Y:S06]  /*2780*/  BRA `(.L_x_20822) ;  /* 0x0000000c00087947 */ /* 0x000fec0003800000 */
.L_x_20818:
        /* <DEDUP_REMOVED lines=9> */
.L_x_20826:
[----:B------:R-:W0:Y:S02]  /*2820*/  LDG.E.U16 R22, desc[UR36][R22.64] ;  /* 0x0000002416167981 */ /* 0x000e24000c1e1500 */
[----:B0-----:R-:W-:-:S06]  /*2830*/  HADD2.F32 R2, -RZ, R22.H0_H0 ;  /* 0x20000016ff027230 */ /* 0x001fcc0000004100 */
[----:B------:R-:W0:Y:S01]  /*2840*/  F2I.S64.TRUNC R2, R2 ;  /* 0x0000000200027311 */ /* 0x000e22000020d900 */
[----:B------:R-:W-:Y:S05]  /*2850*/  BRA `(.L_x_20822) ;  /* 0x0000000800d47947 */ /* 0x000fea0003800000 */
.L_x_20825:
        /* <DEDUP_REMOVED lines=9> */
.L_x_20828:
[----:B------:R-:W0:Y:S02]  /*28f0*/  LDG.E.U16 R22, desc[UR36][R22.64] ;  /* 0x0000002416167981 */ /* 0x000e24000c1e1500 */
[----:B0-----:R-:W-:-:S06]  /*2900*/  HADD2.F32 R2, -RZ, R22.H0_H0 ;  /* 0x20000016ff027230 */ /* 0x001fcc0000004100 */
[----:B------:R-:W0:Y:S01]  /*2910*/  F2I.S64.TRUNC R2, R2 ;  /* 0x0000000200027311 */ /* 0x000e22000020d900 */
[----:B------:R-:W-:Y:S05]  /*2920*/  BRA `(.L_x_20822) ;  /* 0x0000000800a07947 */ /* 0x000fea0003800000 */
.L_x_20827:
[----:B0-----:R-:W3:Y:S02]  /*2930*/  LDG.E.64 R2, desc[UR36][R22.64] ;  /* 0x0000002416027981 */ /* 0x001ee4000c1e1b00 */
[----:B---3--:R-:W0:Y:S01]  /*2940*/  F2I.S64.F64.TRUNC R2, R2 ;  /* 0x0000000200027311 */ /* 0x008e22000030d900 */
[----:B------:R-:W-:Y:S05]  /*2950*/  BRA `(.L_x_20822) ;  /* 0x0000000800947947 */ /* 0x000fea0003800000 */
.L_x_20817:
        /* <DEDUP_REMOVED lines=13> */
.L_x_20831:
[----:B0-----:R-:W3:Y:S02]  /*2a30*/  LDG.E.64 R2, desc[UR36][R22.64] ;  /* 0x0000002416027981 */ /* 0x001ee4000c1e1b00 */
[----:B---3--:R-:W0:Y:S01]  /*2a40*/  F2I.S64.F64.TRUNC R2, R2 ;  /* 0x0000000200027311 */ /* 0x008e22000030d900 */
[----:B------:R-:W-:Y:S05]  /*2a50*/  BRA `(.L_x_20822) ;  /* 0x0000000800547947 */ /* 0x000fea0003800000 */
.L_x_20830:
        /* <DEDUP_REMOVED lines=26> */
.L_x_20833:
        /* <DEDUP_REMOVED lines=13> */
.L_x_20832:
[----:B0-----:R-:W3:Y:S02]  /*2cd0*/  LDG.E.U16 R2, desc[UR36][R22.64] ;  /* 0x0000002416027981 */ /* 0x001ee4000c1e1500 */
[----:B---3--:R-:W-:-:S06]  /*2ce0*/  IMAD.U32 R2, R2, 0x10000, RZ ;  /* 0x0001000002027824 */ /* 0x008fcc00078e00ff */
[----:B------:R-:W0:Y:S01]  /*2cf0*/  F2I.S64.TRUNC R2, R2 ;  /* 0x0000000200027311 */ /* 0x000e22000020d900 */
[----:B------:R-:W-:Y:S05]  /*2d00*/  BRA `(.L_x_20822) ;  /* 0x0000000400a87947 */ /* 0x000fea0003800000 */
.L_x_20829:
        /* <DEDUP_REMOVED lines=11> */
.L_x_20836:
        /* <DEDUP_REMOVED lines=21> */
.L_x_20840:
[----:B------:R-:W-:Y:S05]  /*2f10*/  BSYNC.RECONVERGENT B1 ;  /* 0x0000000000017941 */ /* 0x000fea0003800200 */
.L_x_20839:
[----:B------:R-:W-:Y:S01]  /*2f20*/  IMAD.SHL.U32 R0, R0, 0x100000, RZ ;  /* 0x0010000000007824 */ /* 0x000fe200078e00ff */
[----:B------:R-:W-:-:S04]  /*2f30*/  LEA R2, R2, 0x3b800000, 0x17 ;  /* 0x3b80000002027811 */ /* 0x000fc800078eb8ff */
[----:B------:R-:W-:-:S07]  /*2f40*/  LOP3.LUT R2, R2, R0, R7, 0xfe, !PT ;  /* 0x0000000002027212 */ /* 0x000fce00078efe07 */
.L_x_20838:
[----:B------:R-:W-:Y:S05]  /*2f50*/  BSYNC.RECONVERGENT B0 ;  /* 0x0000000000007941 */ /* 0x000fea0003800200 */
.L_x_20837:
[----:B------:R-:W0:Y:S01]  /*2f60*/  F2I.S64.TRUNC R2, R2 ;  /* 0x0000000200027311 */ /* 0x000e22000020d900 */
[----:B------:R-:W-:Y:S05]  /*2f70*/  BRA `(.L_x_20822) ;  /* 0x00000004000c7947 */ /* 0x000fea0003800000 */
.L_x_20835:
        /* <DEDUP_REMOVED lines=21> */
.L_x_20844:
[----:B------:R-:W-:Y:S05]  /*30d0*/  BSYNC.RECONVERGENT B1 ;  /* 0x0000000000017941 */ /* 0x000fea0003800200 */
.L_x_20843:
[----:B------:R-:W-:Y:S01]  /*30e0*/  IMAD.SHL.U32 R0, R0, 0x200000, RZ ;  /* 0x0020000000007824 */ /* 0x000fe200078e00ff */
[----:B------:R-:W-:-:S04]  /*30f0*/  LEA R2, R2, 0x37800000, 0x17 ;  /* 0x3780000002027811 */ /* 0x000fc800078eb8ff */
[----:B------:R-:W-:-:S07]  /*3100*/  LOP3.LUT R2, R2, R0, R7, 0xfe, !PT ;  /* 0x0000000002027212 */ /* 0x000fce00078efe07 */
.L_x_20842:
[----:B------:R-:W-:Y:S05]  /*3110*/  BSYNC.RECONVERGENT B0 ;  /* 0x0000000000007941 */ /* 0x000fea0003800200 */
.L_x_20841:
[----:B------:R-:W0:Y:S01]  /*3120*/  F2I.S64.TRUNC R2, R2 ;  /* 0x0000000200027311 */ /* 0x000e22000020d900 */
[----:B------:R-:W-:Y:S05]  /*3130*/  BRA `(.L_x_20822) ;  /* 0x00000000009c7947 */ /* 0x000fea0003800000 */
.L_x_20834:
[----:B------:R-:W-:-:S09]  /*3140*/  UISETP.NE.AND UP0, UPT, UR4, 0x1c, UPT ;  /* 0x0000001c0400788c */ /* 0x000fd2000bf05270 */
[----:B------:R-:W-:Y:S05]  /*3150*/  BRA.U !UP0, `(.L_x_20845) ;  /* 0x00000001088c7547 */ /* 0x000fea000b800000 */
[----:B------:R-:W-:-:S09]  /*3160*/  UISETP.NE.AND UP0, UPT, UR4, 0x1d, UPT ;  /* 0x0000001d0400788c */ /* 0x000fd2000bf05270 */
[----:B------:R-:W-:Y:S05]  /*3170*/  BRA.U !UP0, `(.L_x_20846) ;  /* 0x00000001087c7547 */ /* 0x000fea000b800000 */
[----:B------:R-:W-:-:S09]  /*3180*/  UISETP.NE.AND UP0, UPT, UR4, 0x2c, UPT ;  /* 0x0000002c0400788c */ /* 0x000fd2000bf05270 */
[----:B------:R-:W-:Y:S05]  /*3190*/  BRA.U !UP0, `(.L_x_20847) ;  /* 0x0000000108487547 */ /* 0x000fea000b800000 */
.L_x_20821:
        /* <DEDUP_REMOVED lines=16> */
.L_x_20848:
[----:B------:R-:W-:Y:S01]  /*32a0*/  CS2R R2, SRZ ;  /* 0x0000000000027805 */ /* 0x000fe2000001ff00 */
[----:B------:R-:W-:Y:S06]  /*32b0*/  BRA `(.L_x_20822) ;  /* 0x00000000003c7947 */ /* 0x000fec0003800000 */
.L_x_20847:
        /* <DEDUP_REMOVED lines=8> */
.L_x_20850:
[----:B------:R-:W-:Y:S05]  /*3340*/  BSYNC.RECONVERGENT B0 ;  /* 0x0000000000007941 */ /* 0x000fea0003800200 */
.L_x_20849:
[----:B------:R-:W0:Y:S01]  /*3350*/  F2I.S64.TRUNC R2, R2 ;  /* 0x0000000200027311 */ /* 0x000e22000020d900 */
[----:B------:R-:W-:Y:S05]  /*3360*/  BRA `(.L_x_20822) ;  /* 0x0000000000107947 */ /* 0x000fea0003800000 */
.L_x_20846:
[----:B0-----:R0:W5:Y:S01]  /*3370*/  LDG.E.64 R2, desc[UR36][R22.64] ;  /* 0x0000002416027981 */ /* 0x001162000c1e1b00 */
[----:B------:R-:W-:Y:S05]  /*3380*/  BRA `(.L_x_20822) ;  /* 0x0000000000087947 */ /* 0x000fea0003800000 */
.L_x_20845:
[----:B0-----:R0:W5:Y:S01]  /*3390*/  LDG.E R2, desc[UR36][R22.64] ;  /* 0x0000002416027981 */ /* 0x001162000c1e1900 */
[----:B------:R-:W-:-:S07]  /*33a0*/  IMAD.MOV.U32 R3, RZ, RZ, RZ ;  /* 0x000000ffff037224 */ /* 0x000fce00078e00ff */
.L_x_20822:
        /* <DEDUP_REMOVED lines=19> */
.L_x_20854:
[----:B------:R1:W-:Y:S01]  /*34e0*/  STG.E.U8 desc[UR36][R2.64], R7 ;  /* 0x0000000702007986 */ /* 0x0003e2000c101124 */
[----:B------:R-:W-:Y:S05]  /*34f0*/  BRA `(.L_x_20856) ;  /* 0x0000000c003c7947 */ /* 0x000fea0003800000 */
.L_x_20853:
        /* <DEDUP_REMOVED lines=8> */
.L_x_20858:
[----:B------:R3:W-:Y:S01]  /*3580*/  STG.E desc[UR36][R2.64], R7 ;  /* 0x0000000702007986 */ /* 0x0007e2000c101924 */
[----:B------:R-:W-:Y:S05]  /*3590*/  BRA `(.L_x_20856) ;  /* 0x0000000c00147947 */ /* 0x000fea0003800000 */
.L_x_20857:
[----:B------:R2:W-:Y:S01]  /*35a0*/  STG.E.U16 desc[UR36][R2.64], R7 ;  /* 0x0000000702007986 */ /* 0x0005e2000c101524 */
[----:B------:R-:W-:Y:S05]  /*35b0*/  BRA `(.L_x_20856) ;  /* 0x0000000c000c7947 */ /* 0x000fea0003800000 */
.L_x_20852:
        /* <DEDUP_REMOVED lines=9> */
.L_x_20860:
[----:B------:R-:W0:Y:S02]  /*3650*/  I2F.S64 R0, R4 ;  /* 0x0000000400007312 */ /* 0x000e240000301400 */
[----:B0-----:R-:W-:-:S05]  /*3660*/  F2FP.F16.F32.PACK_AB R0, RZ, R0 ;  /* 0x00000000ff00723e */ /* 0x001fca00000000ff */
[----:B------:R0:W-:Y:S01]  /*3670*/  STG.E.U16 desc[UR36][R2.64], R0 ;  /* 0x0000000002007986 */ /* 0x0001e2000c101524 */
[----:B------:R-:W-:Y:S05]  /*3680*/  BRA `(.L_x_20856) ;  /* 0x0000000800d87947 */ /* 0x000fea0003800000 */
.L_x_20859:
        /* <DEDUP_REMOVED lines=10> */
.L_x_20862:
[----:B------:R-:W0:Y:S02]  /*3730*/  I2F.S64 R4, R4 ;  /* 0x0000000400047312 */ /* 0x000e240000301400 */
[----:B0-----:R-:W-:-:S04]  /*3740*/  F2FP.F16.F32.PACK_AB R5, RZ, R4 ;  /* 0x00000004ff05723e */ /* 0x001fc800000000ff */
[----:B------:R-:W-:-:S05]  /*3750*/  PRMT R5, R5, 0x5410, RZ ;  /* 0x0000541005057816 */ /* 0x000fca00000000ff */
[----:B------:R0:W-:Y:S01]  /*3760*/  STG.E desc[UR36][R2.64], R5 ;  /* 0x0000000502007986 */ /* 0x0001e2000c101924 */
[----:B------:R-:W-:Y:S05]  /*3770*/  BRA `(.L_x_20856) ;  /* 0x00000008009c7947 */ /* 0x000fea0003800000 */
.L_x_20861:
[----:B------:R-:W0:Y:S02]  /*3780*/  I2F.F64.S64 R4, R4 ;  /* 0x0000000400047312 */ /* 0x000e240000301c00 */
[----:B0-----:R0:W-:Y:S01]  /*3790*/  STG.E.64 desc[UR36][R2.64], R4 ;  /* 0x0000000402007986 */ /* 0x0011e2000c101b24 */
[----:B------:R-:W-:Y:S05]  /*37a0*/  BRA `(.L_x_20856) ;  /* 0x0000000800907947 */ /* 0x000fea0003800000 */
.L_x_20851:
        /* <DEDUP_REMOVED lines=13> */
.L_x_20865:
[----:B------:R-:W0:Y:S01]  /*3880*/  I2F.F64.S64 R4, R4 ;  /* 0x0000000400047312 */ /* 0x000e220000301c00 */
[----:B------:R-:W-:-:S05]  /*3890*/  CS2R R6, SRZ ;  /* 0x0000000000067805 */ /* 0x000fca000001ff00 */
[----:B0-----:R0:W-:Y:S01]  /*38a0*/  STG.E.128 desc[UR36][R2.64], R4 ;  /* 0x0000000402007986 */ /* 0x0011e2000c101d24 */
[----:B------:R-:W-:Y:S05]  /*38b0*/  BRA `(.L_x_20856) ;  /* 0x00000008004c7947 */ /* 0x000fea0003800000 */
.L_x_20864:
        /* <DEDUP_REMOVED lines=19> */
.L_x_20869:
[----:B------:R-:W-:Y:S05]  /*39f0*/  BSYNC.RECONVERGENT B0 ;  /* 0x0000000000007941 */ /* 0x000fea0003800200 */
.L_x_20868:
[----:B------:R-:W-:-:S05]  /*3a00*/  LOP3.LUT R7, R0, 0x80, R7, 0xf8, !PT ;  /* 0x0000008000077812 */ /* 0x000fca00078ef807 */
[----:B------:R0:W-:Y:S01]  /*3a10*/  STG.E.U8 desc[UR36][R2.64], R7 ;  /* 0x0000000702007986 */ /* 0x0001e2000c101124 */
[----:B------:R-:W-:Y:S05]  /*3a20*/  BRA `(.L_x_20856) ;  /* 0x0000000400f07947 */ /* 0x000fea0003800000 */
.L_x_20867:
        /* <DEDUP_REMOVED lines=15> */
.L_x_20871:
[----:B------:R-:W-:Y:S05]  /*3b20*/  BSYNC.RECONVERGENT B0 ;  /* 0x0000000000007941 */ /* 0x000fea0003800200 */
.L_x_20870:
[----:B------:R-:W-:-:S05]  /*3b30*/  LOP3.LUT R7, R0, 0x80, R7, 0xf8, !PT ;  /* 0x0000008000077812 */ /* 0x000fca00078ef807 */
[----:B------:R0:W-:Y:S01]  /*3b40*/  STG.E.U8 desc[UR36][R2.64], R7 ;  /* 0x0000000702007986 */ /* 0x0001e2000c101124 */
[----:B------:R-:W-:Y:S05]  /*3b50*/  BRA `(.L_x_20856) ;  /* 0x0000000400a47947 */ /* 0x000fea0003800000 */
.L_x_20866:
[----:B------:R-:W0:Y:S02]  /*3b60*/  I2F.S64 R0, R4 ;  /* 0x0000000400007312 */ /* 0x000e240000301400 */
[----:B0-----:R-:W-:-:S05]  /*3b70*/  F2FP.BF16.F32.PACK_AB R0, RZ, R0 ;  /* 0x00000000ff00723e */ /* 0x001fca00000010ff */
[----:B------:R0:W-:Y:S01]  /*3b80*/  STG.E.U16 desc[UR36][R2.64], R0 ;  /* 0x0000000002007986 */ /* 0x0001e2000c101524 */
[----:B------:R-:W-:Y:S05]  /*3b90*/  BRA `(.L_x_20856) ;  /* 0x0000000400947947 */ /* 0x000fea0003800000 */
.L_x_20863:
        /* <DEDUP_REMOVED lines=10> */
.L_x_20874:
        /* <DEDUP_REMOVED lines=13> */
.L_x_20877:
[----:B------:R-:W-:-:S04]  /*3d10*/  SHF.R.U32.HI R0, RZ, 0x14, R5 ;  /* 0x00000014ff007819 */ /* 0x000fc80000011605 */
[----:B------:R-:W-:-:S04]  /*3d20*/  LOP3.LUT R0, R0, 0x1, RZ, 0xc0, !PT ;  /* 0x0000000100007812 */ /* 0x000fc800078ec0ff */
[----:B------:R-:W-:-:S04]  /*3d30*/  IADD3 R0, PT, PT, R5, 0x487ffff, R0 ;  /* 0x0487ffff05007810 */ /* 0x000fc80007ffe000 */
[----:B------:R-:W-:-:S04]  /*3d40*/  SHF.R.U32.HI R0, RZ, 0x14, R0 ;  /* 0x00000014ff007819 */ /* 0x000fc80000011600 */
[----:B------:R-:W-:-:S07]  /*3d50*/  LOP3.LUT R4, R0, 0xff, RZ, 0xc0, !PT ;  /* 0x000000ff00047812 */ /* 0x000fce00078ec0ff */
.L_x_20878:
[----:B------:R-:W-:-:S04]  /*3d60*/  SHF.R.U32.HI R5, RZ, 0x18, R5 ;  /* 0x00000018ff057819 */ /* 0x000fc80000011605 */
[----:B------:R-:W-:-:S04]  /*3d70*/  LOP3.LUT R4, R4, 0x80, R5, 0xf8, !PT ;  /* 0x0000008004047812 */ /* 0x000fc800078ef805 */
[----:B------:R-:W-:-:S07]  /*3d80*/  PRMT R0, R4, 0x7610, R0 ;  /* 0x0000761004007816 */ /* 0x000fce0000000000 */
.L_x_20876:
[----:B------:R-:W-:Y:S05]  /*3d90*/  BSYNC.RECONVERGENT B0 ;  /* 0x0000000000007941 */ /* 0x000fea0003800200 */
.L_x_20875:
[----:B------:R0:W-:Y:S01]  /*3da0*/  STG.E.U8 desc[UR36][R2.64], R0 ;  /* 0x0000000002007986 */ /* 0x0001e2000c101124 */
[----:B------:R-:W-:Y:S05]  /*3db0*/  BRA `(.L_x_20856) ;  /* 0x00000004000c7947 */ /* 0x000fea0003800000 */
.L_x_20873:
        /* <DEDUP_REMOVED lines=13> */
.L_x_20881:
[----:B------:R-:W-:-:S04]  /*3e90*/  SHF.R.U32.HI R0, RZ, 0x15, R5 ;  /* 0x00000015ff007819 */ /* 0x000fc80000011605 */
[----:B------:R-:W-:-:S04]  /*3ea0*/  LOP3.LUT R0, R0, 0x1, RZ, 0xc0, !PT ;  /* 0x0000000100007812 */ /* 0x000fc800078ec0ff */
[----:B------:R-:W-:-:S04]  /*3eb0*/  IADD3 R0, PT, PT, R5, 0x88fffff, R0 ;  /* 0x088fffff05007810 */ /* 0x000fc80007ffe000 */
[----:B------:R-:W-:-:S04]  /*3ec0*/  SHF.R.U32.HI R0, RZ, 0x15, R0 ;  /* 0x00000015ff007819 */ /* 0x000fc80000011600 */
[----:B------:R-:W-:-:S07]  /*3ed0*/  LOP3.LUT R4, R0, 0xff, RZ, 0xc0, !PT ;  /* 0x000000ff00047812 */ /* 0x000fce00078ec0ff */
.L_x_20882:
[----:B------:R-:W-:-:S04]  /*3ee0*/  SHF.R.U32.HI R5, RZ, 0x18, R5 ;  /* 0x00000018ff057819 */ /* 0x000fc80000011605 */
[----:B------:R-:W-:-:S04]  /*3ef0*/  LOP3.LUT R4, R4, 0x80, R5, 0xf8, !PT ;  /* 0x0000008004047812 */ /* 0x000fc800078ef805 */
[----:B------:R-:W-:-:S07]  /*3f00*/  PRMT R0, R4, 0x7610, R0 ;  /* 0x0000761004007816 */ /* 0x000fce0000000000 */
.L_x_20880:
[----:B------:R-:W-:Y:S05]  /*3f10*/  BSYNC.RECONVERGENT B0 ;  /* 0x0000000000007941 */ /* 0x000fea0003800200 */
.L_x_20879:
[----:B------:R0:W-:Y:S01]  /*3f20*/  STG.E.U8 desc[UR36][R2.64], R0 ;  /* 0x0000000002007986 */ /* 0x0001e2000c101124 */
[----:B------:R-:W-:Y:S05]  /*3f30*/  BRA `(.L_x_20856) ;  /* 0x0000000000ac7947 */ /* 0x000fea0003800000 */
.L_x_20872:
[----:B------:R-:W-:-:S09]  /*3f40*/  UISETP.NE.AND UP0, UPT, UR4, 0x1c, UPT ;  /* 0x0000001c0400788c */ /* 0x000fd2000bf05270 */
[----:B------:R-:W-:Y:S05]  /*3f50*/  BRA.U !UP0, `(.L_x_20883) ;  /* 0x0000000108a07547 */ /* 0x000fea000b800000 */
[----:B------:R-:W-:-:S09]  /*3f60*/  UISETP.NE.AND UP0, UPT, UR4, 0x1d, UPT ;  /* 0x0000001d0400788c */ /* 0x000fd2000bf05270 */
[----:B------:R-:W-:Y:S05]  /*3f70*/  BRA.U !UP0, `(.L_x_20884) ;  /* 0x0000000108907547 */ /* 0x000fea000b800000 */
[----:B------:R-:W-:-:S09]  /*3f80*/  UISETP.NE.AND UP0, UPT, UR4, 0x2c, UPT ;  /* 0x0000002c0400788c */ /* 0x000fd2000bf05270 */
[----:B------:R-:W-:Y:S05]  /*3f90*/  BRA.U !UP0, `(.L_x_20885) ;  /* 0x0000000108447547 */ /* 0x000fea000b800000 */
.L_x_20855:
        /* <DEDUP_REMOVED lines=16> */
.L_x_20886:
[----:B------:R-:W-:Y:S05]  /*40a0*/  BRA `(.L_x_20856) ;  /* 0x0000000000507947 */ /* 0x000fea0003800000 */
.L_x_20885:
        /* <DEDUP_REMOVED lines=17> */
.L_x_20884:
[----:B------:R0:W-:Y:S01]  /*41c0*/  STG.E.64 desc[UR36][R2.64], R4 ;  /* 0x0000000402007986 */ /* 0x0001e2000c101b24 */
[----:B------:R-:W-:Y:S05]  /*41d0*/  BRA `(.L_x_20856) ;  /* 0x0000000000047947 */ /* 0x000fea0003800000 */
.L_x_20883:
[----:B------:R0:W-:Y:S02]  /*41e0*/  STG.E desc[UR36][R2.64], R7 ;  /* 0x0000000702007986 */ /* 0x0001e4000c101924 */
.L_x_20856:
[----:B------:R-:W-:-:S07]  /*41f0*/  IADD3 R19, PT, PT, R19, 0x80, RZ ;  /* 0x0000008013137810 */ /* 0x000fce0007ffe0ff */
.L_x_20781:
[----:B------:R-:W-:Y:S05]  /*4200*/  BSYNC.RECONVERGENT B6 ;  /* 0x0000000000067941 */ /* 0x000fea0003800200 */
.L_x_20780:
        /* <DEDUP_REMOVED lines=358> */
.L_x_20889:
        /* <DEDUP_REMOVED lines=17> */
.L_x_20893:
[----:B------:R0:W5:Y:S01]  /*5980*/  LDG.E.U8 R16, desc[UR36][R2.64] ;  /* 0x0000002402107981 */ /* 0x000162000c1e1100 */
[----:B------:R-:W-:Y:S01]  /*5990*/  IMAD.MOV.U32 R17, RZ, RZ, RZ ;  /* 0x000000ffff117224 */ /* 0x000fe200078e00ff */
[----:B------:R-:W-:Y:S06]  /*59a0*/  BRA `(.L_x_20895) ;  /* 0x0000000c00407947 */ /* 0x000fec0003800000 */
.L_x_20892:
        /* <DEDUP_REMOVED lines=8> */
.L_x_20897:
[----:B------:R-:W2:Y:S02]  /*5a30*/  LDG.E R16, desc[UR36][R2.64] ;  /* 0x0000002402107981 */ /* 0x000ea4000c1e1900 */
[----:B--2---:R-:W-:Y:S01]  /*5a40*/  SHF.R.S32.HI R17, RZ, 0x1f, R16 ;  /* 0x0000001fff117819 */ /* 0x004fe20000011410 */
[----:B------:R-:W-:Y:S06]  /*5a50*/  BRA `(.L_x_20895) ;  /* 0x0000000c00147947 */ /* 0x000fec0003800000 */
.L_x_20896:
[----:B------:R-:W2:Y:S02]  /*5a60*/  LDG.E.S16 R16, desc[UR36][R2.64] ;  /* 0x0000002402107981 */ /* 0x000ea4000c1e1700 */
[----:B--2---:R-:W-:Y:S01]  /*5a70*/  SHF.R.S32.HI R17, RZ, 0x1f, R16 ;  /* 0x0000001fff117819 */ /* 0x004fe20000011410 */
[----:B------:R-:W-:Y:S06]  /*5a80*/  BRA `(.L_x_20895) ;  /* 0x0000000c00087947 */ /* 0x000fec0003800000 */
.L_x_20891:
        /* <DEDUP_REMOVED lines=9> */
.L_x_20899:
[----:B------:R-:W2:Y:S02]  /*5b20*/  LDG.E.U16 R2, desc[UR36][R2.64] ;  /* 0x0000002402027981 */ /* 0x000ea4000c1e1500 */
[----:B--2---:R-:W-:-:S06]  /*5b30*/  HADD2.F32 R16, -RZ, R2.H0_H0 ;  /* 0x20000002ff107230 */ /* 0x004fcc0000004100 */
[----:B------:R-:W0:Y:S01]  /*5b40*/  F2I.S64.TRUNC R16, R16 ;  /* 0x0000001000107311 */ /* 0x000e22000020d900 */
[----:B------:R-:W-:Y:S05]  /*5b50*/  BRA `(.L_x_20895) ;  /* 0x0000000800d47947 */ /* 0x000fea0003800000 */
.L_x_20898:
        /* <DEDUP_REMOVED lines=9> */
.L_x_20901:
[----:B------:R-:W2:Y:S02]  /*5bf0*/  LDG.E.U16 R2, desc[UR36][R2.64] ;  /* 0x0000002402027981 */ /* 0x000ea4000c1e1500 */
[----:B--2---:R-:W-:-:S06]  /*5c00*/  HADD2.F32 R16, -RZ, R2.H0_H0 ;  /* 0x20000002ff107230 */ /* 0x004fcc0000004100 */
[----:B------:R-:W0:Y:S01]  /*5c10*/  F2I.S64.TRUNC R16, R16 ;  /* 0x0000001000107311 */ /* 0x000e22000020d900 */
[----:B------:R-:W-:Y:S05]  /*5c20*/  BRA `(.L_x_20895) ;  /* 0x0000000800a07947 */ /* 0x000fea0003800000 */
.L_x_20900:
[----:B------:R-:W2:Y:S02]  /*5c30*/  LDG.E.64 R2, desc[UR36][R2.64] ;  /* 0x0000002402027981 */ /* 0x000ea4000c1e1b00 */
[----:B--2---:R0:W1:Y:S01]  /*5c40*/  F2I.S64.F64.TRUNC R16, R2 ;  /* 0x0000000200107311 */ /* 0x004062000030d900 */
[----:B------:R-:W-:Y:S05]  /*5c50*/  BRA `(.L_x_20895) ;  /* 0x0000000800947947 */ /* 0x000fea0003800000 */
.L_x_20890:
        /* <DEDUP_REMOVED lines=13> */
.L_x_20904:
[----:B------:R-:W2:Y:S02]  /*5d30*/  LDG.E.64 R2, desc[UR36][R2.64] ;  /* 0x0000002402027981 */ /* 0x000ea4000c1e1b00 */
[----:B--2---:R0:W1:Y:S01]  /*5d40*/  F2I.S64.F64.TRUNC R16, R2 ;  /* 0x0000000200107311 */ /* 0x004062000030d900 */
[----:B------:R-:W-:Y:S05]  /*5d50*/  BRA `(.L_x_20895) ;  /* 0x0000000800547947 */ /* 0x000fea0003800000 */
.L_x_20903:
        /* <DEDUP_REMOVED lines=26> */
.L_x_20906:
        /* <DEDUP_REMOVED lines=13> */
.L_x_20905:
[----:B------:R-:W2:Y:S02]  /*5fd0*/  LDG.E.U16 R16, desc[UR36][R2.64] ;  /* 0x0000002402107981 */ /* 0x000ea4000c1e1500 */
[----:B--2---:R-:W-:-:S06]  /*5fe0*/  IMAD.U32 R16, R16, 0x10000, RZ ;  /* 0x0001000010107824 */ /* 0x004fcc00078e00ff */
[----:B------:R-:W0:Y:S01]  /*5ff0*/  F2I.S64.TRUNC R16, R16 ;  /* 0x0000001000107311 */ /* 0x000e22000020d900 */
[----:B------:R-:W-:Y:S05]  /*6000*/  BRA `(.L_x_20895) ;  /* 0x0000000400a87947 */ /* 0x000fea0003800000 */
.L_x_20902:
        /* <DEDUP_REMOVED lines=11> */
.L_x_20909:
        /* <DEDUP_REMOVED lines=21> */
.L_x_20913:
[----:B------:R-:W-:Y:S05]  /*6210*/  BSYNC.RECONVERGENT B1 ;  /* 0x0000000000017941 */ /* 0x000fea0003800200 */
.L_x_20912:
[----:B------:R-:W-:Y:S01]  /*6220*/  IMAD.SHL.U32 R0, R0, 0x100000, RZ ;  /* 0x0010000000007824 */ /* 0x000fe200078e00ff */
[----:B------:R-:W-:-:S04]  /*6230*/  LEA R2, R2, 0x3b800000, 0x17 ;  /* 0x3b80000002027811 */ /* 0x000fc800078eb8ff */
[----:B------:R-:W-:-:S07]  /*6240*/  LOP3.LUT R16, R2, R0, R7, 0xfe, !PT ;  /* 0x0000000002107212 */ /* 0x000fce00078efe07 */
.L_x_20911:
[----:B------:R-:W-:Y:S05]  /*6250*/  BSYNC.RECONVERGENT B0 ;  /* 0x0000000000007941 */ /* 0x000fea0003800200 */
.L_x_20910:
[----:B------:R-:W1:Y:S01]  /*6260*/  F2I.S64.TRUNC R16, R16 ;  /* 0x0000001000107311 */ /* 0x000e62000020d900 */
[----:B------:R-:W-:Y:S05]  /*6270*/  BRA `(.L_x_20895) ;  /* 0x00000004000c7947 */ /* 0x000fea0003800000 */
.L_x_20908:
        /* <DEDUP_REMOVED lines=21> */
.L_x_20917:
[----:B------:R-:W-:Y:S05]  /*63d0*/  BSYNC.RECONVERGENT B1 ;  /* 0x0000000000017941 */ /* 0x000fea0003800200 */
.L_x_20916:
[----:B------:R-:W-:Y:S02]  /*63e0*/  SHF.L.U32 R0, R0, 0x15, RZ ;  /* 0x0000001500007819 */ /* 0x000fe400000006ff */
[----:B------:R-:W-:-:S04]  /*63f0*/  LEA R2, R2, 0x37800000, 0x17 ;  /* 0x3780000002027811 */ /* 0x000fc800078eb8ff */
[----:B------:R-:W-:-:S07]  /*6400*/  LOP3.LUT R16, R2, R0, R7, 0xfe, !PT ;  /* 0x0000000002107212 */ /* 0x000fce00078efe07 */
.L_x_20915:
[----:B------:R-:W-:Y:S05]  /*6410*/  BSYNC.RECONVERGENT B0 ;  /* 0x0000000000007941 */ /* 0x000fea0003800200 */
.L_x_20914:
[----:B------:R-:W2:Y:S01]  /*6420*/  F2I.S64.TRUNC R16, R16 ;  /* 0x0000001000107311 */ /* 0x000ea2000020d900 */
[----:B------:R-:W-:Y:S05]  /*6430*/  BRA `(.L_x_20895) ;  /* 0x00000000009c7947 */ /* 0x000fea0003800000 */
.L_x_20907:
        /* <DEDUP_REMOVED lines=14> */
.L_x_20921:
[----:B------:R-:W-:Y:S05]  /*6520*/  BSYNC.RECONVERGENT B0 ;  /* 0x0000000000007941 */ /* 0x000fea0003800200 */
.L_x_20920:
[----:B------:R-:W4:Y:S01]  /*6530*/  F2I.S64.TRUNC R16, R16 ;  /* 0x0000001000107311 */ /* 0x000f22000020d900 */
[----:B------:R-:W-:Y:S05]  /*6540*/  BRA `(.L_x_20895) ;  /* 0x0000000000587947 */ /* 0x000fea0003800000 */
.L_x_20894:
        /* <DEDUP_REMOVED lines=16> */
.L_x_20922:
[----:B------:R-:W-:Y:S01]  /*6650*/  CS2R R16, SRZ ;  /* 0x0000000000107805 */ /* 0x000fe2000001ff00 */
[----:B------:R-:W-:Y:S06]  /*6660*/  BRA `(.L_x_20895) ;  /* 0x0000000000107947 */ /* 0x000fec0003800000 */
.L_x_20919:
[----:B------:R3:W5:Y:S01]  /*6670*/  LDG.E.64 R16, desc[UR36][R2.64] ;  /* 0x0000002402107981 */ /* 0x000762000c1e1b00 */
[----:B------:R-:W-:Y:S05]  /*6680*/  BRA `(.L_x_20895) ;  /* 0x0000000000087947 */ /* 0x000fea0003800000 */
.L_x_20918:
[----:B------:R0:W5:Y:S01]  /*6690*/  LDG.E R16, desc[UR36][R2.64] ;  /* 0x0000002402107981 */ /* 0x000162000c1e1900 */
[----:B------:R-:W-:-:S07]  /*66a0*/  IMAD.MOV.U32 R17, RZ, RZ, RZ ;  /* 0x000000ffff117224 */ /* 0x000fce00078e00ff */
.L_x_20895:
        /* <DEDUP_REMOVED lines=17> */
.L_x_20926:
[----:B0-----:R3:W5:Y:S01]  /*67c0*/  LDG.E.U8 R2, desc[UR36][R22.64] ;  /* 0x0000002416027981 */ /* 0x001762000c1e1100 */
[----:B------:R-:W-:Y:S01]  /*67d0*/  MOV R3, RZ ;  /* 0x000000ff00037202 */ /* 0x000fe20000000f00 */
[----:B------:R-:W-:Y:S06]  /*67e0*/  BRA `(.L_x_20928) ;  /* 0x0000000c00407947 */ /* 0x000fec0003800000 */
.L_x_20925:
        /* <DEDUP_REMOVED lines=8> */
.L_x_20930:
[----:B0-----:R-:W3:Y:S02]  /*6870*/  LDG.E R2, desc[UR36][R22.64] ;  /* 0x0000002416027981 */ /* 0x001ee4000c1e1900 */
[----:B---3--:R-:W-:Y:S01]  /*6880*/  SHF.R.S32.HI R3, RZ, 0x1f, R2 ;  /* 0x0000001fff037819 */ /* 0x008fe20000011402 */
[----:B------:R-:W-:Y:S06]  /*6890*/  BRA `(.L_x_20928) ;  /* 0x0000000c00147947 */ /* 0x000fec0003800000 */
.L_x_20929:
[----:B0-----:R-:W3:Y:S02]  /*68a0*/  LDG.E.S16 R2, desc[UR36][R22.64] ;  /* 0x0000002416027981 */ /* 0x001ee4000c1e1700 */
[----:B---3--:R-:W-:Y:S01]  /*68b0*/  SHF.R.S32.HI R3, RZ, 0x1f, R2 ;  /* 0x0000001fff037819 */ /* 0x008fe20000011402 */
[----:B------:R-:W-:Y:S06]  /*68c0*/  BRA `(.L_x_20928) ;  /* 0x0000000c00087947 */ /* 0x000fec0003800000 */
.L_x_20924:
        /* <DEDUP_REMOVED lines=9> */
.L_x_20932:
[----:B------:R-:W0:Y:S02]  /*6960*/  LDG.E.U16 R22, desc[UR36][R22.64] ;  /* 0x0000002416167981 */ /* 0x000e24000c1e1500 */
[----:B0-----:R-:W-:-:S06]  /*6970*/  HADD2.F32 R2, -RZ, R22.H0_H0 ;  /* 0x20000016ff027230 */ /* 0x001fcc0000004100 */
[----:B------:R-:W0:Y:S01]  /*6980*/  F2I.S64.TRUNC R2, R2 ;  /* 0x0000000200027311 */ /* 0x000e22000020d900 */
[----:B------:R-:W-:Y:S05]  /*6990*/  BRA `(.L_x_20928) ;  /* 0x0000000800d47947 */ /* 0x000fea0003800000 */
.L_x_20931:
        /* <DEDUP_REMOVED lines=9> */
.L_x_20934:
[----:B------:R-:W0:Y:S02]  /*6a30*/  LDG.E.U16 R22, desc[UR36][R22.64] ;  /* 0x0000002416167981 */ /* 0x000e24000c1e1500 */
[----:B0-----:R-:W-:-:S06]  /*6a40*/  HADD2.F32 R2, -RZ, R22.H0_H0 ;  /* 0x20000016ff027230 */ /* 0x001fcc0000004100 */
[----:B------:R-:W0:Y:S01]  /*6a50*/  F2I.S64.TRUNC R2, R2 ;  /* 0x0000000200027311 */ /* 0x000e22000020d900 */
[----:B------:R-:W-:Y:S05]  /*6a60*/  BRA `(.L_x_20928) ;  /* 0x0000000800a07947 */ /* 0x000fea0003800000 */
.L_x_20933:
[----:B0-----:R-:W3:Y:S02]  /*6a70*/  LDG.E.64 R2, desc[UR36][R22.64] ;  /* 0x0000002416027981 */ /* 0x001ee4000c1e1b00 */
[----:B---3--:R-:W0:Y:S01]  /*6a80*/  F2I.S64.F64.TRUNC R2, R2 ;  /* 0x0000000200027311 */ /* 0x008e22000030d900 */
[----:B------:R-:W-:Y:S05]  /*6a90*/  BRA `(.L_x_20928) ;  /* 0x0000000800947947 */ /* 0x000fea0003800000 */
.L_x_20923:
        /* <DEDUP_REMOVED lines=13> */
.L_x_20937:
[----:B0-----:R-:W3:Y:S02]  /*6b70*/  LDG.E.64 R2, desc[UR36][R22.64] ;  /* 0x0000002416027981 */ /* 0x001ee4000c1e1b00 */
[----:B---3--:R-:W0:Y:S01]  /*6b80*/  F2I.S64.F64.TRUNC R2, R2 ;  /* 0x0000000200027311 */ /* 0x008e22000030d900 */
[----:B------:R-:W-:Y:S05]  /*6b90*/  BRA `(.L_x_20928) ;  /* 0x0000000800547947 */ /* 0x000fea0003800000 */
.L_x_20936:
        /* <DEDUP_REMOVED lines=26> */
.L_x_20939:
        /* <DEDUP_REMOVED lines=13> */
.L_x_20938:
[----:B0-----:R-:W3:Y:S02]  /*6e10*/  LDG.E.U16 R2, desc[UR36][R22.64] ;  /* 0x0000002416027981 */ /* 0x001ee4000c1e1500 */
[----:B---3--:R-:W-:-:S06]  /*6e20*/  IMAD.U32 R2, R2, 0x10000, RZ ;  /* 0x0001000002027824 */ /* 0x008fcc00078e00ff */
[----:B------:R-:W0:Y:S01]  /*6e30*/  F2I.S64.TRUNC R2, R2 ;  /* 0x0000000200027311 */ /* 0x000e22000020d900 */
[----:B------:R-:W-:Y:S05]  /*6e40*/  BRA `(.L_x_20928) ;  /* 0x0000000400a87947 */ /* 0x000fea0003800000 */
.L_x_20935:
        /* <DEDUP_REMOVED lines=11> */
.L_x_20942:
        /* <DEDUP_REMOVED lines=21> */
.L_x_20946:
[----:B------:R-:W-:Y:S05]  /*7050*/  BSYNC.RECONVERGENT B1 ;  /* 0x0000000000017941 */ /* 0x000fea0003800200 */
.L_x_20945:
[----:B------:R-:W-:Y:S01]  /*7060*/  IMAD.SHL.U32 R0, R0, 0x100000, RZ ;  /* 0x0010000000007824 */ /* 0x000fe200078e00ff */
[----:B------:R-:W-:-:S04]  /*7070*/  LEA R2, R2, 0x3b800000, 0x17 ;  /* 0x3b80000002027811 */ /* 0x000fc800078eb8ff */
[----:B------:R-:W-:-:S07]  /*7080*/  LOP3.LUT R2, R2, R0, R7, 0xfe, !PT ;  /* 0x0000000002027212 */ /* 0x000fce00078efe07 */
.L_x_20944:
[----:B------:R-:W-:Y:S05]  /*7090*/  BSYNC.RECONVERGENT B0 ;  /* 0x0000000000007941 */ /* 0x000fea0003800200 */
.L_x_20943:
[----:B------:R-:W0:Y:S01]  /*70a0*/  F2I.S64.TRUNC R2, R2 ;  /* 0x0000000200027311 */ /* 0x000e22000020d900 */
[----:B------:R-:W-:Y:S05]  /*70b0*/  BRA `(.L_x_20928) ;  /* 0x00000004000c7947 */ /* 0x000fea0003800000 */
.L_x_20941:
        /* <DEDUP_REMOVED lines=21> */
.L_x_20950:
[----:B------:R-:W-:Y:S05]  /*7210*/  BSYNC.RECONVERGENT B1 ;  /* 0x0000000000017941 */ /* 0x000fea0003800200 */
.L_x_20949:
[----:B------:R-:W-:Y:S01]  /*7220*/  IMAD.SHL.U32 R0, R0, 0x200000, RZ ;  /* 0x0020000000007824 */ /* 0x000fe200078e00ff */
[----:B------:R-:W-:-:S04]  /*7230*/  LEA R2, R2, 0x37800000, 0x17 ;  /* 0x3780000002027811 */ /* 0x000fc800078eb8ff */
[----:B------:R-:W-:-:S07]  /*7240*/  LOP3.LUT R2, R2, R0, R7, 0xfe, !PT ;  /* 0x0000000002027212 */ /* 0x000fce00078efe07 */
.L_x_20948:
[----:B------:R-:W-:Y:S05]  /*7250*/  BSYNC.RECONVERGENT B0 ;  /* 0x0000000000007941 */ /* 0x000fea0003800200 */
.L_x_20947:
[----:B------:R-:W0:Y:S01]  /*7260*/  F2I.S64.TRUNC R2, R2 ;  /* 0x0000000200027311 */ /* 0x000e22000020d900 */
[----:B------:R-:W-:Y:S05]  /*7270*/  BRA `(.L_x_20928) ;  /* 0x00000000009c7947 */ /* 0x000fea0003800000 */
.L_x_20940:
        /* <DEDUP_REMOVED lines=14> */
.L_x_20954:
[----:B------:R-:W-:Y:S05]  /*7360*/  BSYNC.RECONVERGENT B0 ;  /* 0x0000000000007941 */ /* 0x000fea0003800200 */
.L_x_20953:
[----:B------:R-:W0:Y:S01]  /*7370*/  F2I.S64.TRUNC R2, R2 ;  /* 0x0000000200027311 */ /* 0x000e22000020d900 */
[----:B------:R-:W-:Y:S05]  /*7380*/  BRA `(.L_x_20928) ;  /* 0x0000000000587947 */ /* 0x000fea0003800000 */
.L_x_20927:
        /* <DEDUP_REMOVED lines=16> */
.L_x_20955:
[----:B------:R-:W-:Y:S01]  /*7490*/  CS2R R2, SRZ ;  /* 0x0000000000027805 */ /* 0x000fe2000001ff00 */
[----:B------:R-:W-:Y:S06]  /*74a0*/  BRA `(.L_x_20928) ;  /* 0x0000000000107947 */ /* 0x000fec0003800000 */
.L_x_20952:
[----:B0-----:R0:W5:Y:S01]  /*74b0*/  LDG.E.64 R2, desc[UR36][R22.64] ;  /* 0x0000002416027981 */ /* 0x001162000c1e1b00 */
[----:B------:R-:W-:Y:S05]  /*74c0*/  BRA `(.L_x_20928) ;  /* 0x0000000000087947 */ /* 0x000fea0003800000 */
.L_x_20951:
[----:B0-----:R0:W5:Y:S01]  /*74d0*/  LDG.E R2, desc[UR36][R22.64] ;  /* 0x0000002416027981 */ /* 0x001162000c1e1900 */
[----:B------:R-:W-:-:S07]  /*74e0*/  IMAD.MOV.U32 R3, RZ, RZ, RZ ;  /* 0x000000ffff037224 */ /* 0x000fce00078e00ff */
.L_x_20928:
        /* <DEDUP_REMOVED lines=19> */
.L_x_20959:
[----:B------:R0:W-:Y:S01]  /*7620*/  STG.E.U8 desc[UR36][R2.64], R7 ;  /* 0x0000000702007986 */ /* 0x0001e2000c101124 */
[----:B------:R-:W-:Y:S05]  /*7630*/  BRA `(.L_x_20961) ;  /* 0x0000000c00387947 */ /* 0x000fea0003800000 */
.L_x_20958:
        /* <DEDUP_REMOVED lines=8> */
.L_x_20963:
[----:B------:R0:W-:Y:S01]  /*76c0*/  STG.E desc[UR36][R2.64], R7 ;  /* 0x0000000702007986 */ /* 0x0001e2000c101924 */
[----:B------:R-:W-:Y:S05]  /*76d0*/  BRA `(.L_x_20961) ;  /* 0x0000000c00107947 */ /* 0x000fea0003800000 */
.L_x_20962:
[----:B------:R0:W-:Y:S01]  /*76e0*/  STG.E.U16 desc[UR36][R2.64], R7 ;  /* 0x0000000702007986 */ /* 0x0001e2000c101524 */
[----:B------:R-:W-:Y:S05]  /*76f0*/  BRA `(.L_x_20961) ;  /* 0x0000000c00087947 */ /* 0x000fea0003800000 */
.L_x_20957:
        /* <DEDUP_REMOVED lines=9> */
.L_x_20965:
[----:B------:R-:W0:Y:S02]  /*7790*/  I2F.S64 R0, R4 ;  /* 0x0000000400007312 */ /* 0x000e240000301400 */
[----:B0-----:R-:W-:-:S05]  /*77a0*/  F2FP.F16.F32.PACK_AB R0, RZ, R0 ;  /* 0x00000000ff00723e */ /* 0x001fca00000000ff */
[----:B------:R0:W-:Y:S01]  /*77b0*/  STG.E.U16 desc[UR36][R2.64], R0 ;  /* 0x0000000002007986 */ /* 0x0001e2000c101524 */
[----:B------:R-:W-:Y:S05]  /*77c0*/  BRA `(.L_x_20961) ;  /* 0x0000000800d47947 */ /* 0x000fea0003800000 */
.L_x_20964:
        /* <DEDUP_REMOVED lines=10> */
.L_x_20967:
[----:B------:R-:W0:Y:S02]  /*7870*/  I2F.S64 R4, R4 ;  /* 0x0000000400047312 */ /* 0x000e240000301400 */
[----:B0-----:R-:W-:-:S04]  /*7880*/  F2FP.F16.F32.PACK_AB R5, RZ, R4 ;  /* 0x00000004ff05723e */ /* 0x001fc800000000ff */
[----:B------:R-:W-:-:S05]  /*7890*/  PRMT R5, R5, 0x5410, RZ ;  /* 0x0000541005057816 */ /* 0x000fca00000000ff */
[----:B------:R0:W-:Y:S01]  /*78a0*/  STG.E desc[UR36][R2.64], R5 ;  /* 0x0000000502007986 */ /* 0x0001e2000c101924 */
[----:B------:R-:W-:Y:S05]  /*78b0*/  BRA `(.L_x_20961) ;  /* 0x0000000800987947 */ /* 0x000fea0003800000 */
.L_x_20966:
[----:B------:R-:W0:Y:S02]  /*78c0*/  I2F.F64.S64 R4, R4 ;  /* 0x0000000400047312 */ /* 0x000e240000301c00 */
[----:B0-----:R0:W-:Y:S01]  /*78d0*/  STG.E.64 desc[UR36][R2.64], R4 ;  /* 0x0000000402007986 */ /* 0x0011e2000c101b24 */
[----:B------:R-:W-:Y:S05]  /*78e0*/  BRA `(.L_x_20961) ;  /* 0x00000008008c7947 */ /* 0x000fea0003800000 */
.L_x_20956:
        /* <DEDUP_REMOVED lines=12> */
.L_x_20971:
        /* <DEDUP_REMOVED lines=18> */
.L_x_20974:
[----:B------:R-:W-:-:S04]  /*7ad0*/  SHF.R.U32.HI R5, RZ, 0x18, R5 ;  /* 0x00000018ff057819 */ /* 0x000fc80000011605 */
[----:B------:R-:W-:-:S07]  /*7ae0*/  LOP3.LUT R0, R0, 0x80, R5, 0xf8, !PT ;  /* 0x0000008000007812 */ /* 0x000fce00078ef805 */
.L_x_20973:
[----:B------:R-:W-:Y:S05]  /*7af0*/  BSYNC.RECONVERGENT B0 ;  /* 0x0000000000007941 */ /* 0x000fea0003800200 */
.L_x_20972:
[----:B------:R3:W-:Y:S01]  /*7b00*/  STG.E.U8 desc[UR36][R2.64], R0 ;  /* 0x0000000002007986 */ /* 0x0007e2000c101124 */
[----:B------:R-:W-:Y:S05]  /*7b10*/  BRA `(.L_x_20961) ;  /* 0x0000000800007947 */ /* 0x000fea0003800000 */
.L_x_20970:
        /* <DEDUP_REMOVED lines=18> */
.L_x_20977:
[----:B------:R-:W-:-:S04]  /*7c40*/  SHF.R.U32.HI R5, RZ, 0x18, R5 ;  /* 0x00000018ff057819 */ /* 0x000fc80000011605 */
[----:B------:R-:W-:-:S07]  /*7c50*/  LOP3.LUT R0, R0, 0x80, R5, 0xf8, !PT ;  /* 0x0000008000007812 */ /* 0x000fce00078ef805 */
.L_x_20976:
[----:B------:R-:W-:Y:S05]  /*7c60*/  BSYNC.RECONVERGENT B0 ;  /* 0x0000000000007941 */ /* 0x000fea0003800200 */
.L_x_20975:
[----:B------:R0:W-:Y:S01]  /*7c70*/  STG.E.U8 desc[UR36][R2.64], R0 ;  /* 0x0000000002007986 */ /* 0x0001e2000c101124 */
[----:B------:R-:W-:Y:S05]  /*7c80*/  BRA `(.L_x_20961) ;  /* 0x0000000400a47947 */ /* 0x000fea0003800000 */
.L_x_20969:
        /* <DEDUP_REMOVED lines=23> */
.L_x_20979:
[----:B------:R1:W-:Y:S01]  /*7e00*/  STG.E.64 desc[UR36][R2.64], R4 ;  /* 0x0000000402007986 */ /* 0x0003e2000c101b24 */
[----:B------:R-:W-:Y:S05]  /*7e10*/  BRA `(.L_x_20961) ;  /* 0x0000000400407947 */ /* 0x000fea0003800000 */
.L_x_20978:
[----:B------:R0:W-:Y:S01]  /*7e20*/  STG.E desc[UR36][R2.64], R7 ;  /* 0x0000000702007986 */ /* 0x0001e2000c101924 */
[----:B------:R-:W-:Y:S05]  /*7e30*/  BRA `(.L_x_20961) ;  /* 0x0000000400387947 */ /* 0x000fea0003800000 */
.L_x_20968:
        /* <DEDUP_REMOVED lines=11> */
.L_x_20981:
[----:B------:R-:W0:Y:S01]  /*7ef0*/  I2F.F64.S64 R4, R4 ;  /* 0x0000000400047312 */ /* 0x000e220000301c00 */
[----:B------:R-:W-:-:S05]  /*7f00*/  CS2R R6, SRZ ;  /* 0x0000000000067805 */ /* 0x000fca000001ff00 */
[----:B0-----:R0:W-:Y:S01]  /*7f10*/  STG.E.128 desc[UR36][R2.64], R4 ;  /* 0x0000000402007986 */ /* 0x0011e2000c101d24 */
[----:B------:R-:W-:Y:S05]  /*7f20*/  BRA `(.L_x_20961) ;  /* 0x0000000000fc7947 */ /* 0x000fea0003800000 */
.L_x_20980:
[----:B------:R-:W-:-:S09]  /*7f30*/  UISETP.NE.AND UP0, UPT, UR4, 0xf, UPT ;  /* 0x0000000f0400788c */ /* 0x000fd2000bf05270 */
[----:B------:R-:W-:Y:S05]  /*7f40*/  BRA.U !UP0, `(.L_x_20982) ;  /* 0x0000000108e87547 */ /* 0x000fea000b800000 */
[----:B------:R-:W-:-:S09]  /*7f50*/  UISETP.NE.AND UP0, UPT, UR4, 0x17, UPT ;  /* 0x000000170400788c */ /* 0x000fd2000bf05270 */
[----:B------:R-:W-:Y:S05]  /*7f60*/  BRA.U !UP0, `(.L_x_20983) ;  /* 0x0000000108907547 */ /* 0x000fea000b800000 */
[----:B------:R-:W-:-:S09]  /*7f70*/  UISETP.NE.AND UP0, UPT, UR4, 0x18, UPT ;  /* 0x000000180400788c */ /* 0x000fd2000bf05270 */
[----:B------:R-:W-:Y:S05]  /*7f80*/  BRA.U !UP0, `(.L_x_20984) ;  /* 0x0000000108447547 */ /* 0x000fea000b800000 */
.L_x_20960:
        /* <DEDUP_REMOVED lines=16> */
.L_x_20985:
[----:B------:R-:W-:Y:S05]  /*8090*/  BRA `(.L_x_20961) ;  /* 0x0000000000a07947 */ /* 0x000fea0003800000 */
.L_x_20984:
        /* <DEDUP_REMOVED lines=13> */
.L_x_20987:
[----:B------:R-:W-:Y:S05]  /*8170*/  BSYNC.RECONVERGENT B0 ;  /* 0x0000000000007941 */ /* 0x000fea0003800200 */
.L_x_20986:
[----:B------:R-:W-:-:S05]  /*8180*/  LOP3.LUT R7, R0, 0x80, R7, 0xf8, !PT ;  /* 0x0000008000077812 */ /* 0x000fca00078ef807 */
[----:B------:R0:W-:Y:S01]  /*8190*/  STG.E.U8 desc[UR36][R2.64], R7 ;  /* 0x0000000702007986 */ /* 0x0001e2000c101124 */
[----:B------:R-:W-:Y:S05]  /*81a0*/  BRA `(.L_x_20961) ;  /* 0x00000000005c7947 */ /* 0x000fea0003800000 */
.L_x_20983:
        /* <DEDUP_REMOVED lines=12> */
.L_x_20989:
[----:B------:R-:W-:Y:S02]  /*8270*/  ISETP.GT.U32.AND P0, PT, R6, 0x7f800000, PT ;  /* 0x7f8000000600780c */ /* 0x000fe40003f04070 */
[----:B------:R-:W-:-:S04]  /*8280*/  MOV R0, 0x7f ;  /* 0x0000007f00007802 */ /* 0x000fc80000000f00 */
[----:B------:R-:W-:-:S07]  /*8290*/  SEL R0, R0, 0x7c, P0 ;  /* 0x0000007c00007807 */ /* 0x000fce0000000000 */
.L_x_20990:
[----:B------:R-:W-:Y:S05]  /*82a0*/  BSYNC.RECONVERGENT B0 ;  /* 0x0000000000007941 */ /* 0x000fea0003800200 */
.L_x_20988:
[----:B------:R-:W-:-:S04]  /*82b0*/  SHF.R.U32.HI R5, RZ, 0x18, R5 ;  /* 0x00000018ff057819 */ /* 0x000fc80000011605 */
[----:B------:R-:W-:-:S05]  /*82c0*/  LOP3.LUT R5, R0, 0x80, R5, 0xf8, !PT ;  /* 0x0000008000057812 */ /* 0x000fca00078ef805 */
[----:B------:R0:W-:Y:S01]  /*82d0*/  STG.E.U8 desc[UR36][R2.64], R5 ;  /* 0x0000000502007986 */ /* 0x0001e2000c101124 */
[----:B------:R-:W-:Y:S05]  /*82e0*/  BRA `(.L_x_20961) ;  /* 0x00000000000c7947 */ /* 0x000fea0003800000 */
.L_x_20982:
[----:B------:R-:W0:Y:S02]  /*82f0*/  I2F.S64 R0, R4 ;  /* 0x0000000400007312 */ /* 0x000e240000301400 */
[----:B0-----:R-:W-:-:S05]  /*8300*/  F2FP.BF16.F32.PACK_AB R0, RZ, R0 ;  /* 0x00000000ff00723e */ /* 0x001fca00000010ff */
[----:B------:R0:W-:Y:S02]  /*8310*/  STG.E.U16 desc[UR36][R2.64], R0 ;  /* 0x0000000002007986 */ /* 0x0001e4000c101524 */
.L_x_20961:
[----:B------:R-:W-:-:S07]  /*8320*/  VIADD R19, R19, 0x80 ;  /* 0x0000008013137836 */ /* 0x000fce0000000000 */
.L_x_20888:
[----:B------:R-:W-:Y:S05]  /*8330*/  BSYNC.RECONVERGENT B6 ;  /* 0x0000000000067941 */ /* 0x000fea0003800200 */
.L_x_20887:
        /* <DEDUP_REMOVED lines=358> */
.L_x_20993:
        /* <DEDUP_REMOVED lines=17> */
.L_x_20997:
[----:B------:R1:W5:Y:S01]  /*9ab0*/  LDG.E.U8 R16, desc[UR36][R2.64] ;  /* 0x0000002402107981 */ /* 0x000362000c1e1100 */
[----:B------:R-:W-:Y:S01]  /*9ac0*/  IMAD.MOV.U32 R17, RZ, RZ, RZ ;  /* 0x000000ffff117224 */ /* 0x000fe200078e00ff */
[----:B------:R-:W-:Y:S06]  /*9ad0*/  BRA `(.L_x_20999) ;  /* 0x0000000c00407947 */ /* 0x000fec0003800000 */
.L_x_20996:
        /* <DEDUP_REMOVED lines=8> */
.L_x_21001:
[----:B------:R-:W2:Y:S02]  /*9b60*/  LDG.E R16, desc[UR36][R2.64] ;  /* 0x0000002402107981 */ /* 0x000ea4000c1e1900 */
[----:B--2---:R-:W-:Y:S01]  /*9b70*/  SHF.R.S32.HI R17, RZ, 0x1f, R16 ;  /* 0x0000001fff117819 */ /* 0x004fe20000011410 */
[----:B------:R-:W-:Y:S06]  /*9b80*/  BRA `(.L_x_20999) ;  /* 0x0000000c00147947 */ /* 0x000fec0003800000 */
.L_x_21000:
[----:B------:R-:W2:Y:S02]  /*9b90*/  LDG.E.S16 R16, desc[UR36][R2.64] ;  /* 0x0000002402107981 */ /* 0x000ea4000c1e1700 */
[----:B--2---:R-:W-:Y:S01]  /*9ba0*/  SHF.R.S32.HI R17, RZ, 0x1f, R16 ;  /* 0x0000001fff117819 */ /* 0x004fe20000011410 */
[----:B------:R-:W-:Y:S06]  /*9bb0*/  BRA `(.L_x_20999) ;  /* 0x0000000c00087947 */ /* 0x000fec0003800000 */
.L_x_20995:
        /* <DEDUP_REMOVED lines=9> */
.L_x_21003:
[----:B------:R-:W2:Y:S02]  /*9c50*/  LDG.E.U16 R2, desc[UR36][R2.64] ;  /* 0x0000002402027981 */ /* 0x000ea4000c1e1500 */
[----:B--2---:R-:W-:-:S06]  /*9c60*/  HADD2.F32 R16, -RZ, R2.H0_H0 ;  /* 0x20000002ff107230 */ /* 0x004fcc0000004100 */
[----:B------:R-:W0:Y:S01]  /*9c70*/  F2I.S64.TRUNC R16, R16 ;  /* 0x0000001000107311 */ /* 0x000e22000020d900 */
[----:B------:R-:W-:Y:S05]  /*9c80*/  BRA `(.L_x_20999) ;  /* 0x0000000800d47947 */ /* 0x000fea0003800000 */
.L_x_21002:
        /* <DEDUP_REMOVED lines=9> */
.L_x_21005:
[----:B------:R-:W2:Y:S02]  /*9d20*/  LDG.E.U16 R2, desc[UR36][R2.64] ;  /* 0x0000002402027981 */ /* 0x000ea4000c1e1500 */
[----:B--2---:R-:W-:-:S06]  /*9d30*/  HADD2.F32 R16, -RZ, R2.H0_H0 ;  /* 0x20000002ff107230 */ /* 0x004fcc0000004100 */
[----:B------:R-:W0:Y:S01]  /*9d40*/  F2I.S64.TRUNC R16, R16 ;  /* 0x0000001000107311 */ /* 0x000e22000020d900 */
[----:B------:R-:W-:Y:S05]  /*9d50*/  BRA `(.L_x_20999) ;  /* 0x0000000800a07947 */ /* 0x000fea0003800000 */
.L_x_21004:
[----:B------:R-:W2:Y:S02]  /*9d60*/  LDG.E.64 R2, desc[UR36][R2.64] ;  /* 0x0000002402027981 */ /* 0x000ea4000c1e1b00 */
[----:B--2---:R2:W3:Y:S01]  /*9d70*/  F2I.S64.F64.TRUNC R16, R2 ;  /* 0x0000000200107311 */ /* 0x0044e2000030d900 */
[----:B------:R-:W-:Y:S05]  /*9d80*/  BRA `(.L_x_20999) ;  /* 0x0000000800947947 */ /* 0x000fea0003800000 */
.L_x_20994:
        /* <DEDUP_REMOVED lines=13> */
.L_x_21008:
[----:B------:R-:W2:Y:S02]  /*9e60*/  LDG.E.64 R2, desc[UR36][R2.64] ;  /* 0x0000002402027981 */ /* 0x000ea4000c1e1b00 */
[----:B--2---:R0:W1:Y:S01]  /*9e70*/  F2I.S64.F64.TRUNC R16, R2 ;  /* 0x0000000200107311 */ /* 0x004062000030d900 */
[----:B------:R-:W-:Y:S05]  /*9e80*/  BRA `(.L_x_20999) ;  /* 0x0000000800547947 */ /* 0x000fea0003800000 */
.L_x_21007:
        /* <DEDUP_REMOVED lines=26> */
.L_x_21010:
        /* <DEDUP_REMOVED lines=13> */
.L_x_21009:
[----:B------:R-:W2:Y:S02]  /*a100*/  LDG.E.U16 R16, desc[UR36][R2.64] ;  /* 0x0000002402107981 */ /* 0x000ea4000c1e1500 */
[----:B--2---:R-:W-:-:S06]  /*a110*/  IMAD.U32 R16, R16, 0x10000, RZ ;  /* 0x0001000010107824 */ /* 0x004fcc00078e00ff */
[----:B------:R-:W0:Y:S01]  /*a120*/  F2I.S64.TRUNC R16, R16 ;  /* 0x0000001000107311 */ /* 0x000e22000020d900 */
[----:B------:R-:W-:Y:S05]  /*a130*/  BRA `(.L_x_20999) ;  /* 0x0000000400a87947 */ /* 0x000fea0003800000 */
.L_x_21006:
        /* <DEDUP_REMOVED lines=11> */
.L_x_21013:
        /* <DEDUP_REMOVED lines=21> */
.L_x_21017:
[----:B------:R-:W-:Y:S05]  /*a340*/  BSYNC.RECONVERGENT B1 ;  /* 0x0000000000017941 */ /* 0x000fea0003800200 */
.L_x_21016:
[----:B------:R-:W-:Y:S01]  /*a350*/  IMAD.SHL.U32 R0, R0, 0x100000, RZ ;  /* 0x0010000000007824 */ /* 0x000fe200078e00ff */
[----:B------:R-:W-:-:S04]  /*a360*/  LEA R2, R2, 0x3b800000, 0x17 ;  /* 0x3b80000002027811 */ /* 0x000fc800078eb8ff */
[----:B------:R-:W-:-:S07]  /*a370*/  LOP3.LUT R16, R2, R0, R7, 0xfe, !PT ;  /* 0x0000000002107212 */ /* 0x000fce00078efe07 */
.L_x_21015:
[----:B------:R-:W-:Y:S05]  /*a380*/  BSYNC.RECONVERGENT B0 ;  /* 0x0000000000007941 */ /* 0x000fea0003800200 */
.L_x_21014:
[----:B------:R-:W0:Y:S01]  /*a390*/  F2I.S64.TRUNC R16, R16 ;  /* 0x0000001000107311 */ /* 0x000e22000020d900 */
[----:B------:R-:W-:Y:S05]  /*a3a0*/  BRA `(.L_x_20999) ;  /* 0x00000004000c7947 */ /* 0x000fea0003800000 */
.L_x_21012:
        /* <DEDUP_REMOVED lines=21> */
.L_x_21021:
[----:B------:R-:W-:Y:S05]  /*a500*/  BSYNC.RECONVERGENT B1 ;  /* 0x0000000000017941 */ /* 0x000fea0003800200 */
.L_x_21020:
[----:B------:R-:W-:Y:S02]  /*a510*/  SHF.L.U32 R0, R0, 0x15, RZ ;  /* 0x0000001500007819 */ /* 0x000fe400000006ff */
[----:B------:R-:W-:-:S04]  /*a520*/  LEA R2, R2, 0x37800000, 0x17 ;  /* 0x3780000002027811 */ /* 0x000fc800078eb8ff */
[----:B------:R-:W-:-:S07]  /*a530*/  LOP3.LUT R16, R2, R0, R7, 0xfe, !PT ;  /* 0x0000000002107212 */ /* 0x000fce00078efe07 */
.L_x_21019:
[----:B------:R-:W-:Y:S05]  /*a540*/  BSYNC.RECONVERGENT B0 ;  /* 0x0000000000007941 */ /* 0x000fea0003800200 */
.L_x_21018:
[----:B------:R-:W0:Y:S01]  /*a550*/  F2I.S64.TRUNC R16, R16 ;  /* 0x0000001000107311 */ /* 0x000e22000020d900 */
[----:B------:R-:W-:Y:S05]  /*a560*/  BRA `(.L_x_20999) ;  /* 0x00000000009c7947 */ /* 0x000fea0003800000 */
.L_x_21011:
        /* <DEDUP_REMOVED lines=14> */
.L_x_21025:
[----:B------:R-:W-:Y:S05]  /*a650*/  BSYNC.RECONVERGENT B0 ;  /* 0x0000000000007941 */ /* 0x000fea0003800200 */
.L_x_21024:
[----:B------:R-:W0:Y:S01]  /*a660*/  F2I.S64.TRUNC R16, R16 ;  /* 0x0000001000107311 */ /* 0x000e22000020d900 */
[----:B------:R-:W-:Y:S05]  /*a670*/  BRA `(.L_x_20999) ;  /* 0x0000000000587947 */ /* 0x000fea0003800000 */
.L_x_20998:
        /* <DEDUP_REMOVED lines=16> */
.L_x_21026:
[----:B------:R-:W-:Y:S01]  /*a780*/  CS2R R16, SRZ ;  /* 0x0000000000107805 */ /* 0x000fe2000001ff00 */
[----:B------:R-:W-:Y:S06]  /*a790*/  BRA `(.L_x_20999) ;  /* 0x0000000000107947 */ /* 0x000fec0003800000 */
.L_x_21023:
[----:B------:R0:W5:Y:S01]  /*a7a0*/  LDG.E.64 R16, desc[UR36][R2.64] ;  /* 0x0000002402107981 */ /* 0x000162000c1e1b00 */
[----:B------:R-:W-:Y:S05]  /*a7b0*/  BRA `(.L_x_20999) ;  /* 0x0000000000087947 */ /* 0x000fea0003800000 */
.L_x_21022:
[----:B------:R0:W5:Y:S01]  /*a7c0*/  LDG.E R16, desc[UR36][R2.64] ;  /* 0x0000002402107981 */ /* 0x000162000c1e1900 */
[----:B------:R-:W-:-:S07]  /*a7d0*/  IMAD.MOV.U32 R17, RZ, RZ, RZ ;  /* 0x000000ffff117224 */ /* 0x000fce00078e00ff */
.L_x_20999:
        /* <DEDUP_REMOVED lines=17> */
.L_x_21030:
[----:B012---:R0:W5:Y:S01]  /*a8f0*/  LDG.E.U8 R2, desc[UR36][R22.64] ;  /* 0x0000002416027981 */ /* 0x007162000c1e1100 */
[----:B------:R-:W-:Y:S01]  /*a900*/  MOV R3, RZ ;  /* 0x000000ff00037202 */ /* 0x000fe20000000f00 */
[----:B------:R-:W-:Y:S06]  /*a910*/  BRA `(.L_x_21032) ;  /* 0x0000000c00407947 */ /* 0x000fec0003800000 */
.L_x_21029:
        /* <DEDUP_REMOVED lines=8> */
.L_x_21034:
[----:B012---:R-:W2:Y:S02]  /*a9a0*/  LDG.E R2, desc[UR36][R22.64] ;  /* 0x0000002416027981 */ /* 0x007ea4000c1e1900 */
[----:B--2---:R-:W-:Y:S01]  /*a9b0*/  SHF.R.S32.HI R3, RZ, 0x1f, R2 ;  /* 0x0000001fff037819 */ /* 0x004fe20000011402 */
[----:B------:R-:W-:Y:S06]  /*a9c0*/  BRA `(.L_x_21032) ;  /* 0x0000000c00147947 */ /* 0x000fec0003800000 */
.L_x_21033:
[----:B012---:R-:W2:Y:S02]  /*a9d0*/  LDG.E.S16 R2, desc[UR36][R22.64] ;  /* 0x0000002416027981 */ /* 0x007ea4000c1e1700 */
[----:B--2---:R-:W-:Y:S01]  /*a9e0*/  SHF.R.S32.HI R3, RZ, 0x1f, R2 ;  /* 0x0000001fff037819 */ /* 0x004fe20000011402 */
[----:B------:R-:W-:Y:S06]  /*a9f0*/  BRA `(.L_x_21032) ;  /* 0x0000000c00087947 */ /* 0x000fec0003800000 */
.L_x_21028:
        /* <DEDUP_REMOVED lines=9> */
.L_x_21036:
[----:B------:R-:W0:Y:S02]  /*aa90*/  LDG.E.U16 R22, desc[UR36][R22.64] ;  /* 0x0000002416167981 */ /* 0x000e24000c1e1500 */
[----:B012---:R-:W-:-:S06]  /*aaa0*/  HADD2.F32 R2, -RZ, R22.H0_H0 ;  /* 0x20000016ff027230 */ /* 0x007fcc0000004100 */
[----:B------:R-:W0:Y:S01]  /*aab0*/  F2I.S64.TRUNC R2, R2 ;  /* 0x0000000200027311 */ /* 0x000e22000020d900 */
[----:B------:R-:W-:Y:S05]  /*aac0*/  BRA `(.L_x_21032) ;  /* 0x0000000800d47947 */ /* 0x000fea0003800000 */
.L_x_21035:
        /* <DEDUP_REMOVED lines=9> */
.L_x_21038:
[----:B------:R-:W0:Y:S02]  /*ab60*/  LDG.E.U16 R22, desc[UR36][R22.64] ;  /* 0x0000002416167981 */ /* 0x000e24000c1e1500 */
[----:B012---:R-:W-:-:S06]  /*ab70*/  HADD2.F32 R2, -RZ, R22.H0_H0 ;  /* 0x20000016ff027230 */ /* 0x007fcc0000004100 */
[----:B------:R-:W4:Y:S01]  /*ab80*/  F2I.S64.TRUNC R2, R2 ;  /* 0x0000000200027311 */ /* 0x000f22000020d900 */
[----:B------:R-:W-:Y:S05]  /*ab90*/  BRA `(.L_x_21032) ;  /* 0x0000000800a07947 */ /* 0x000fea0003800000 */
.L_x_21037:
[----:B012---:R-:W2:Y:S02]  /*aba0*/  LDG.E.64 R2, desc[UR36][R22.64] ;  /* 0x0000002416027981 */ /* 0x007ea4000c1e1b00 */
[----:B--2---:R-:W0:Y:S01]  /*abb0*/  F2I.S64.F64.TRUNC R2, R2 ;  /* 0x0000000200027311 */ /* 0x004e22000030d900 */
[----:B------:R-:W-:Y:S05]  /*abc0*/  BRA `(.L_x_21032) ;  /* 0x0000000800947947 */ /* 0x000fea0003800000 */
.L_x_21027:
        /* <DEDUP_REMOVED lines=13> */
.L_x_21041:
[----:B012---:R-:W2:Y:S02]  /*aca0*/  LDG.E.64 R2, desc[UR36][R22.64] ;  /* 0x0000002416027981 */ /* 0x007ea4000c1e1b00 */
[----:B--2---:R-:W0:Y:S01]  /*acb0*/  F2I.S64.F64.TRUNC R2, R2 ;  /* 0x0000000200027311 */ /* 0x004e22000030d900 */
[----:B------:R-:W-:Y:S05]  /*acc0*/  BRA `(.L_x_21032) ;  /* 0x0000000800547947 */ /* 0x000fea0003800000 */
.L_x_21040:
        /* <DEDUP_REMOVED lines=26> */
.L_x_21043:
        /* <DEDUP_REMOVED lines=13> */
.L_x_21042:
[----:B012---:R-:W2:Y:S02]  /*af40*/  LDG.E.U16 R2, desc[UR36][R22.64] ;  /* 0x0000002416027981 */ /* 0x007ea4000c1e1500 */
[----:B--2---:R-:W-:-:S06]  /*af50*/  IMAD.U32 R2, R2, 0x10000, RZ ;  /* 0x0001000002027824 */ /* 0x004fcc00078e00ff */
[----:B------:R-:W0:Y:S01]  /*af60*/  F2I.S64.TRUNC R2, R2 ;  /* 0x0000000200027311 */ /* 0x000e22000020d900 */
[----:B------:R-:W-:Y:S05]  /*af70*/  BRA `(.L_x_21032) ;  /* 0x0000000400a87947 */ /* 0x000fea0003800000 */
.L_x_21039:
        /* <DEDUP_REMOVED lines=11> */
.L_x_21046:
        /* <DEDUP_REMOVED lines=21> */
.L_x_21050:
[----:B------:R-:W-:Y:S05]  /*b180*/  BSYNC.RECONVERGENT B1 ;  /* 0x0000000000017941 */ /* 0x000fea0003800200 */
.L_x_21049:
[----:B------:R-:W-:Y:S01]  /*b190*/  IMAD.SHL.U32 R0, R0, 0x100000, RZ ;  /* 0x0010000000007824 */ /* 0x000fe200078e00ff */
[----:B------:R-:W-:-:S04]  /*b1a0*/  LEA R2, R2, 0x3b800000, 0x17 ;  /* 0x3b80000002027811 */ /* 0x000fc800078eb8ff */
[----:B------:R-:W-:-:S07]  /*b1b0*/  LOP3.LUT R2, R2, R0, R7, 0xfe, !PT ;  /* 0x0000000002027212 */ /* 0x000fce00078efe07 */
.L_x_21048:
[----:B------:R-:W-:Y:S05]  /*b1c0*/  BSYNC.RECONVERGENT B0 ;  /* 0x0000000000007941 */ /* 0x000fea0003800200 */
.L_x_21047:
[----:B------:R-:W0:Y:S01]  /*b1d0*/  F2I.S64.TRUNC R2, R2 ;  /* 0x0000000200027311 */ /* 0x000e22000020d900 */
[----:B------:R-:W-:Y:S05]  /*b1e0*/  BRA `(.L_x_21032) ;  /* 0x00000004000c7947 */ /* 0x000fea0003800000 */
.L_x_21045:
        /* <DEDUP_REMOVED lines=21> */
.L_x_21054:
[----:B------:R-:W-:Y:S05]  /*b340*/  BSYNC.RECONVERGENT B1 ;  /* 0x0000000000017941 */ /* 0x000fea0003800200 */
.L_x_21053:
[----:B------:R-:W-:Y:S01]  /*b350*/  IMAD.SHL.U32 R0, R0, 0x200000, RZ ;  /* 0x0020000000007824 */ /* 0x000fe200078e00ff */
[----:B------:R-:W-:-:S04]  /*b360*/  LEA R2, R2, 0x37800000, 0x17 ;  /* 0x3780000002027811 */ /* 0x000fc800078eb8ff */
[----:B------:R-:W-:-:S07]  /*b370*/  LOP3.LUT R2, R2, R0, R7, 0xfe, !PT ;  /* 0x0000000002027212 */ /* 0x000fce00078efe07 */
.L_x_21052:
[----:B------:R-:W-:Y:S05]  /*b380*/  BSYNC.RECONVERGENT B0 ;  /* 0x0000000000007941 */ /* 0x000fea0003800200 */
.L_x_21051:
[----:B------:R-:W0:Y:S01]  /*b390*/  F2I.S64.TRUNC R2, R2 ;  /* 0x0000000200027311 */ /* 0x000e22000020d900 */
[----:B------:R-:W-:Y:S05]  /*b3a0*/  BRA `(.L_x_21032) ;  /* 0x00000000009c7947 */ /* 0x000fea0003800000 */
.L_x_21044:
        /* <DEDUP_REMOVED lines=14> */
.L_x_21058:
[----:B------:R-:W-:Y:S05]  /*b490*/  BSYNC.RECONVERGENT B0 ;  /* 0x0000000000007941 */ /* 0x000fea0003800200 */
.L_x_21057:
[----:B------:R-:W0:Y:S01]  /*b4a0*/  F2I.S64.TRUNC R2, R2 ;  /* 0x0000000200027311 */ /* 0x000e22000020d900 */
[----:B------:R-:W-:Y:S05]  /*b4b0*/  BRA `(.L_x_21032) ;  /* 0x0000000000587947 */ /* 0x000fea0003800000 */
.L_x_21031:
        /* <DEDUP_REMOVED lines=16> */
.L_x_21059:
[----:B------:R-:W-:Y:S01]  /*b5c0*/  CS2R R2, SRZ ;  /* 0x0000000000027805 */ /* 0x000fe2000001ff00 */
[----:B------:R-:W-:Y:S06]  /*b5d0*/  BRA `(.L_x_21032) ;  /* 0x0000000000107947 */ /* 0x000fec0003800000 */
.L_x_21056:
[----:B012---:R0:W5:Y:S01]  /*b5e0*/  LDG.E.64 R2, desc[UR36][R22.64] ;  /* 0x0000002416027981 */ /* 0x007162000c1e1b00 */
[----:B------:R-:W-:Y:S05]  /*b5f0*/  BRA `(.L_x_21032) ;  /* 0x0000000000087947 */ /* 0x000fea0003800000 */
.L_x_21055:
[----:B012---:R0:W5:Y:S01]  /*b600*/  LDG.E R2, desc[UR36][R22.64] ;  /* 0x0000002416027981 */ /* 0x007162000c1e1900 */
[----:B------:R-:W-:-:S07]  /*b610*/  IMAD.MOV.U32 R3, RZ, RZ, RZ ;  /* 0x000000ffff037224 */ /* 0x000fce00078e00ff */
.L_x_21032:
        /* <DEDUP_REMOVED lines=19> */
.L_x_21063:
[----:B------:R0:W-:Y:S01]  /*b750*/  STG.E.U8 desc[UR36][R2.64], R7 ;  /* 0x0000000702007986 */ /* 0x0001e2000c101124 */
[----:B------:R-:W-:Y:S05]  /*b760*/  BRA `(.L_x_21065) ;  /* 0x0000000c00387947 */ /* 0x000fea0003800000 */
.L_x_21062:
        /* <DEDUP_REMOVED lines=8> */
.L_x_21067:
[----:B------:R0:W-:Y:S01]  /*b7f0*/  STG.E desc[UR36][R2.64], R7 ;  /* 0x0000000702007986 */ /* 0x0001e2000c101924 */
[----:B------:R-:W-:Y:S05]  /*b800*/  BRA `(.L_x_21065) ;  /* 0x0000000c00107947 */ /* 0x000fea0003800000 */
.L_x_21066:
[----:B------:R0:W-:Y:S01]  /*b810*/  STG.E.U16 desc[UR36][R2.64], R7 ;  /* 0x0000000702007986 */ /* 0x0001e2000c101524 */
[----:B------:R-:W-:Y:S05]  /*b820*/  BRA `(.L_x_21065) ;  /* 0x0000000c00087947 */ /* 0x000fea0003800000 */
.L_x_21061:
        /* <DEDUP_REMOVED lines=9> */
.L_x_21069:
[----:B------:R-:W0:Y:S02]  /*b8c0*/  I2F.S64 R0, R4 ;  /* 0x0000000400007312 */ /* 0x000e240000301400 */
[----:B0-----:R-:W-:-:S05]  /*b8d0*/  F2FP.F16.F32.PACK_AB R0, RZ, R0 ;  /* 0x00000000ff00723e */ /* 0x001fca00000000ff */
[----:B------:R0:W-:Y:S01]  /*b8e0*/  STG.E.U16 desc[UR36][R2.64], R0 ;  /* 0x0000000002007986 */ /* 0x0001e2000c101524 */
[----:B------:R-:W-:Y:S05]  /*b8f0*/  BRA `(.L_x_21065) ;  /* 0x0000000800d47947 */ /* 0x000fea0003800000 */
.L_x_21068:
        /* <DEDUP_REMOVED lines=10> */
.L_x_21071:
[----:B------:R-:W0:Y:S02]  /*b9a0*/  I2F.S64 R4, R4 ;  /* 0x0000000400047312 */ /* 0x000e240000301400 */
[----:B0-----:R-:W-:-:S04]  /*b9b0*/  F2FP.F16.F32.PACK_AB R5, RZ, R4 ;  /* 0x00000004ff05723e */ /* 0x001fc800000000ff */
[----:B------:R-:W-:-:S05]  /*b9c0*/  PRMT R5, R5, 0x5410, RZ ;  /* 0x0000541005057816 */ /* 0x000fca00000000ff */
[----:B------:R0:W-:Y:S01]  /*b9d0*/  STG.E desc[UR36][R2.64], R5 ;  /* 0x0000000502007986 */ /* 0x0001e2000c101924 */
[----:B------:R-:W-:Y:S05]  /*b9e0*/  BRA `(.L_x_21065) ;  /* 0x0000000800987947 */ /* 0x000fea0003800000 */
.L_x_21070:
[----:B------:R-:W0:Y:S02]  /*b9f0*/  I2F.F64.S64 R4, R4 ;  /* 0x0000000400047312 */ /* 0x000e240000301c00 */
[----:B0-----:R0:W-:Y:S01]  /*ba00*/  STG.E.64 desc[UR36][R2.64], R4 ;  /* 0x0000000402007986 */ /* 0x0011e2000c101b24 */
[----:B------:R-:W-:Y:S05]  /*ba10*/  BRA `(.L_x_21065) ;  /* 0x00000008008c7947 */ /* 0x000fea0003800000 */
.L_x_21060:
        /* <DEDUP_REMOVED lines=12> */
.L_x_21075:
        /* <DEDUP_REMOVED lines=18> */
.L_x_21078:
[----:B------:R-:W-:-:S04]  /*bc00*/  SHF.R.U32.HI R5, RZ, 0x18, R5 ;  /* 0x00000018ff057819 */ /* 0x000fc80000011605 */
[----:B------:R-:W-:-:S07]  /*bc10*/  LOP3.LUT R0, R0, 0x80, R5, 0xf8, !PT ;  /* 0x0000008000007812 */ /* 0x000fce00078ef805 */
.L_x_21077:
[----:B------:R-:W-:Y:S05]  /*bc20*/  BSYNC.RECONVERGENT B0 ;  /* 0x0000000000007941 */ /* 0x000fea0003800200 */
.L_x_21076:
[----:B------:R0:W-:Y:S01]  /*bc30*/  STG.E.U8 desc[UR36][R2.64], R0 ;  /* 0x0000000002007986 */ /* 0x0001e2000c101124 */
[----:B------:R-:W-:Y:S05]  /*bc40*/  BRA `(.L_x_21065) ;  /* 0x0000000800007947 */ /* 0x000fea0003800000 */
.L_x_21074:
        /* <DEDUP_REMOVED lines=18> */
.L_x_21081:
[----:B------:R-:W-:-:S04]  /*bd70*/  SHF.R.U32.HI R5, RZ, 0x18, R5 ;  /* 0x00000018ff057819 */ /* 0x000fc80000011605 */
[----:B------:R-:W-:-:S07]  /*bd80*/  LOP3.LUT R0, R0, 0x80, R5, 0xf8, !PT ;  /* 0x0000008000007812 */ /* 0x000fce00078ef805 */
.L_x_21080:
[----:B------:R-:W-:Y:S05]  /*bd90*/  BSYNC.RECONVERGENT B0 ;  /* 0x0000000000007941 */ /* 0x000fea0003800200 */
.L_x_21079:
[----:B------:R0:W-:Y:S01]  /*bda0*/  STG.E.U8 desc[UR36][R2.64], R0 ;  /* 0x0000000002007986 */ /* 0x0001e2000c101124 */
[----:B------:R-:W-:Y:S05]  /*bdb0*/  BRA `(.L_x_21065) ;  /* 0x0000000400a47947 */ /* 0x000fea0003800000 */
.L_x_21073:
        /* <DEDUP_REMOVED lines=23> */
.L_x_21083:
[----:B------:R0:W-:Y:S01]  /*bf30*/  STG.E.64 desc[UR36][R2.64], R4 ;  /* 0x0000000402007986 */ /* 0x0001e2000c101b24 */
[----:B------:R-:W-:Y:S05]  /*bf40*/  BRA `(.L_x_21065) ;  /* 0x0000000400407947 */ /* 0x000fea0003800000 */
.L_x_21082:
[----:B------:R0:W-:Y:S01]  /*bf50*/  STG.E desc[UR36][R2.64], R7 ;  /* 0x0000000702007986 */ /* 0x0001e2000c101924 */
[----:B------:R-:W-:Y:S05]  /*bf60*/  BRA `(.L_x_21065) ;  /* 0x0000000400387947 */ /* 0x000fea0003800000 */
.L_x_21072:
        /* <DEDUP_REMOVED lines=11> */
.L_x_21085:
[----:B------:R-:W0:Y:S01]  /*c020*/  I2F.F64.S64 R4, R4 ;  /* 0x0000000400047312 */ /* 0x000e220000301c00 */
[----:B------:R-:W-:-:S05]  /*c030*/  CS2R R6, SRZ ;  /* 0x0000000000067805 */ /* 0x000fca000001ff00 */
[----:B0-----:R0:W-:Y:S01]  /*c040*/  STG.E.128 desc[UR36][R2.64], R4 ;  /* 0x0000000402007986 */ /* 0x0011e2000c101d24 */
[----:B------:R-:W-:Y:S05]  /*c050*/  BRA `(.L_x_21065) ;  /* 0x0000000000fc7947 */ /* 0x000fea0003800000 */
.L_x_21084:
[----:B------:R-:W-:-:S09]  /*c060*/  UISETP.NE.AND UP0, UPT, UR4, 0xf, UPT ;  /* 0x0000000f0400788c */ /* 0x000fd2000bf05270 */
[----:B------:R-:W-:Y:S05]  /*c070*/  BRA.U !UP0, `(.L_x_21086) ;  /* 0x0000000108e87547 */ /* 0x000fea000b800000 */
[----:B------:R-:W-:-:S09]  /*c080*/  UISETP.NE.AND UP0, UPT, UR4, 0x17, UPT ;  /* 0x000000170400788c */ /* 0x000fd2000bf05270 */
[----:B------:R-:W-:Y:S05]  /*c090*/  BRA.U !UP0, `(.L_x_21087) ;  /* 0x0000000108907547 */ /* 0x000fea000b800000 */
[----:B------:R-:W-:-:S09]  /*c0a0*/  UISETP.NE.AND UP0, UPT, UR4, 0x18, UPT ;  /* 0x000000180400788c */ /* 0x000fd2000bf05270 */
[----:B------:R-:W-:Y:S05]  /*c0b0*/  BRA.U !UP0, `(.L_x_21088) ;  /* 0x0000000108447547 */ /* 0x000fea000b800000 */
.L_x_21064:
        /* <DEDUP_REMOVED lines=16> */
.L_x_21089:
[----:B------:R-:W-:Y:S05]  /*c1c0*/  BRA `(.L_x_21065) ;  /* 0x0000000000a07947 */ /* 0x000fea0003800000 */
.L_x_21088:
        /* <DEDUP_REMOVED lines=13> */
.L_x_21091:
[----:B------:R-:W-:Y:S05]  /*c2a0*/  BSYNC.RECONVERGENT B0 ;  /* 0x0000000000007941 */ /* 0x000fea0003800200 */
.L_x_21090:
[----:B------:R-:W-:-:S05]  /*c2b0*/  LOP3.LUT R7, R0, 0x80, R7, 0xf8, !PT ;  /* 0x0000008000077812 */ /* 0x000fca00078ef807 */
[----:B------:R3:W-:Y:S01]  /*c2c0*/  STG.E.U8 desc[UR36][R2.64], R7 ;  /* 0x0000000702007986 */ /* 0x0007e2000c101124 */
[----:B------:R-:W-:Y:S05]  /*c2d0*/  BRA `(.L_x_21065) ;  /* 0x00000000005c7947 */ /* 0x000fea0003800000 */
.L_x_21087:
        /* <DEDUP_REMOVED lines=12> */
.L_x_21093:
[----:B------:R-:W-:Y:S02]  /*c3a0*/  ISETP.GT.U32.AND P0, PT, R6, 0x7f800000, PT ;  /* 0x7f8000000600780c */ /* 0x000fe40003f04070 */
[----:B------:R-:W-:-:S04]  /*c3b0*/  MOV R0, 0x7f ;  /* 0x0000007f00007802 */ /* 0x000fc80000000f00 */
[----:B------:R-:W-:-:S07]  /*c3c0*/  SEL R0, R0, 0x7c, P0 ;  /* 0x0000007c00007807 */ /* 0x000fce0000000000 */
.L_x_21094:
[----:B------:R-:W-:Y:S05]  /*c3d0*/  BSYNC.RECONVERGENT B0 ;  /* 0x0000000000007941 */ /* 0x000fea0003800200 */
.L_x_21092:
[----:B------:R-:W-:-:S04]  /*c3e0*/  SHF.R.U32.HI R5, RZ, 0x18, R5 ;  /* 0x00000018ff057819 */ /* 0x000fc80000011605 */
[----:B------:R-:W-:-:S05]  /*c3f0*/  LOP3.LUT R5, R0, 0x80, R5, 0xf8, !PT ;  /* 0x0000008000057812 */ /* 0x000fca00078ef805 */
[----:B------:R2:W-:Y:S01]  /*c400*/  STG.E.U8 desc[UR36][R2.64], R5 ;  /* 0x0000000502007986 */ /* 0x0005e2000c101124 */
[----:B------:R-:W-:Y:S05]  /*c410*/  BRA `(.L_x_21065) ;  /* 0x00000000000c7947 */ /* 0x000fea0003800000 */
.L_x_21086:
[----:B------:R-:W0:Y:S02]  /*c420*/  I2F.S64 R0, R4 ;  /* 0x0000000400007312 */ /* 0x000e240000301400 */
[----:B0-----:R-:W-:-:S05]  /*c430*/  F2FP.BF16.F32.PACK_AB R0, RZ, R0 ;  /* 0x00000000ff00723e */ /* 0x001fca00000010ff */
[----:B------:R4:W-:Y:S02]  /*c440*/  STG.E.U16 desc[UR36][R2.64], R0 ;  /* 0x0000000002007986 */ /* 0x0009e4000c101524 */
.L_x_21065:
[----:B------:R-:W-:-:S07]  /*c450*/  VIADD R19, R19, 0x80 ;  /* 0x0000008013137836 */ /* 0x000fce0000000000 */
.L_x_20992:
[----:B------:R-:W-:Y:S05]  /*c460*/  BSYNC.RECONVERGENT B6 ;  /* 0x0000000000067941 */ /* 0x000fea0003800200 */
.L_x_20991:
        /* <DEDUP_REMOVED lines=357> */
.L_x_21095:
        /* <DEDUP_REMOVED lines=20> */
.L_x_21099:
[----:B------:R0:W5:Y:S01]  /*dc00*/  LDG.E.U8 R18, desc[UR36][R2.64] ;  /* 0x0000002402127981 */ /* 0x000162000c1e1100 */
[----:B------:R-:W-:Y:S01]  /*dc10*/  MOV R19, RZ ;  /* 0x000000ff00137202 */ /* 0x000fe20000000f00 */
[----:B------:R-:W-:Y:S06]  /*dc20*/  BRA `(.L_x_21101) ;  /* 0x0000000c00407947 */ /* 0x000fec0003800000 */
.L_x_21098:
        /* <DEDUP_REMOVED lines=8> */
.L_x_21103:
[----:B------:R-:W2:Y:S02]  /*dcb0*/  LDG.E R18, desc[UR36][R2.64] ;  /* 0x0000002402127981 */ /* 0x000ea4000c1e1900 */
[----:B--2---:R-:W-:Y:S01]  /*dcc0*/  SHF.R.S32.HI R19, RZ, 0x1f, R18 ;  /* 0x0000001fff137819 */ /* 0x004fe20000011412 */
[----:B------:R-:W-:Y:S06]  /*dcd0*/  BRA `(.L_x_21101) ;  /* 0x0000000c00147947 */ /* 0x000fec0003800000 */
.L_x_21102:
[----:B------:R-:W2:Y:S02]  /*dce0*/  LDG.E.S16 R18, desc[UR36][R2.64] ;  /* 0x0000002402127981 */ /* 0x000ea4000c1e1700 */
[----:B--2---:R-:W-:Y:S01]  /*dcf0*/  SHF.R.S32.HI R19, RZ, 0x1f, R18 ;  /* 0x0000001fff137819 */ /* 0x004fe20000011412 */
[----:B------:R-:W-:Y:S06]  /*dd00*/  BRA `(.L_x_21101) ;  /* 0x0000000c00087947 */ /* 0x000fec0003800000 */
.L_x_21097:
        /* <DEDUP_REMOVED lines=9> */
.L_x_21105:
[----:B------:R-:W2:Y:S02]  /*dda0*/  LDG.E.U16 R2, desc[UR36][R2.64] ;  /* 0x0000002402027981 */ /* 0x000ea4000c1e1500 */
[----:B--2---:R-:W-:-:S06]  /*ddb0*/  HADD2.F32 R18, -RZ, R2.H0_H0 ;  /* 0x20000002ff127230 */ /* 0x004fcc0000004100 */
[----:B------:R-:W0:Y:S01]  /*ddc0*/  F2I.S64.TRUNC R18, R18 ;  /* 0x0000001200127311 */ /* 0x000e22000020d900 */
[----:B------:R-:W-:Y:S05]  /*ddd0*/  BRA `(.L_x_21101) ;  /* 0x0000000800d47947 */ /* 0x000fea0003800000 */
.L_x_21104:
        /* <DEDUP_REMOVED lines=9> */
.L_x_21107:
[----:B------:R-:W2:Y:S02]  /*de70*/  LDG.E.U16 R2, desc[UR36][R2.64] ;  /* 0x0000002402027981 */ /* 0x000ea4000c1e1500 */
[----:B--2---:R-:W-:-:S06]  /*de80*/  HADD2.F32 R18, -RZ, R2.H0_H0 ;  /* 0x20000002ff127230 */ /* 0x004fcc0000004100 */
[----:B------:R-:W0:Y:S01]  /*de90*/  F2I.S64.TRUNC R18, R18 ;  /* 0x0000001200127311 */ /* 0x000e22000020d900 */
[----:B------:R-:W-:Y:S05]  /*dea0*/  BRA `(.L_x_21101) ;  /* 0x0000000800a07947 */ /* 0x000fea0003800000 */
.L_x_21106:
[----:B------:R-:W2:Y:S02]  /*deb0*/  LDG.E.64 R2, desc[UR36][R2.64] ;  /* 0x0000002402027981 */ /* 0x000ea4000c1e1b00 */
[----:B--2---:R0:W1:Y:S01]  /*dec0*/  F2I.S64.F64.TRUNC R18, R2 ;  /* 0x0000000200127311 */ /* 0x004062000030d900 */
[----:B------:R-:W-:Y:S05]  /*ded0*/  BRA `(.L_x_21101) ;  /* 0x0000000800947947 */ /* 0x000fea0003800000 */
.L_x_21096:
        /* <DEDUP_REMOVED lines=13> */
.L_x_21110:
[----:B------:R-:W2:Y:S02]  /*dfb0*/  LDG.E.64 R2, desc[UR36][R2.64] ;  /* 0x0000002402027981 */ /* 0x000ea4000c1e1b00 */
[----:B--2---:R0:W1:Y:S01]  /*dfc0*/  F2I.S64.F64.TRUNC R18, R2 ;  /* 0x0000000200127311 */ /* 0x004062000030d900 */
[----:B------:R-:W-:Y:S05]  /*dfd0*/  BRA `(.L_x_21101) ;  /* 0x0000000800547947 */ /* 0x000fea0003800000 */
.L_x_21109:
        /* <DEDUP_REMOVED lines=26> */
.L_x_21112:
        /* <DEDUP_REMOVED lines=13> */
.L_x_21111:
[----:B------:R-:W2:Y:S02]  /*e250*/  LDG.E.U16 R18, desc[UR36][R2.64] ;  /* 0x0000002402127981 */ /* 0x000ea4000c1e1500 */
[----:B--2---:R-:W-:-:S06]  /*e260*/  IMAD.U32 R18, R18, 0x10000, RZ ;  /* 0x0001000012127824 */ /* 0x004fcc00078e00ff */
[----:B------:R-:W0:Y:S01]  /*e270*/  F2I.S64.TRUNC R18, R18 ;  /* 0x0000001200127311 */ /* 0x000e22000020d900 */
[----:B------:R-:W-:Y:S05]  /*e280*/  BRA `(.L_x_21101) ;  /* 0x0000000400a87947 */ /* 0x000fea0003800000 */
.L_x_21108:
        /* <DEDUP_REMOVED lines=11> */
.L_x_21115:
        /* <DEDUP_REMOVED lines=21> */
.L_x_21119:
[----:B------:R-:W-:Y:S05]  /*e490*/  BSYNC.RECONVERGENT B1 ;  /* 0x0000000000017941 */ /* 0x000fea0003800200 */
.L_x_21118:
[----:B------:R-:W-:Y:S01]  /*e4a0*/  IMAD.SHL.U32 R0, R0, 0x100000, RZ ;  /* 0x0010000000007824 */ /* 0x000fe200078e00ff */
[----:B------:R-:W-:-:S04]  /*e4b0*/  LEA R2, R2, 0x3b800000, 0x17 ;  /* 0x3b80000002027811 */ /* 0x000fc800078eb8ff */
[----:B------:R-:W-:-:S07]  /*e4c0*/  LOP3.LUT R18, R2, R0, R7, 0xfe, !PT ;  /* 0x0000000002127212 */ /* 0x000fce00078efe07 */
.L_x_21117:
[----:B------:R-:W-:Y:S05]  /*e4d0*/  BSYNC.RECONVERGENT B0 ;  /* 0x0000000000007941 */ /* 0x000fea0003800200 */
.L_x_21116:
[----:B------:R-:W0:Y:S01]  /*e4e0*/  F2I.S64.TRUNC R18, R18 ;  /* 0x0000001200127311 */ /* 0x000e22000020d900 */
[----:B------:R-:W-:Y:S05]  /*e4f0*/  BRA `(.L_x_21101) ;  /* 0x00000004000c7947 */ /* 0x000fea0003800000 */
.L_x_21114:
        /* <DEDUP_REMOVED lines=21> */
.L_x_21123:
[----:B------:R-:W-:Y:S05]  /*e650*/  BSYNC.RECONVERGENT B1 ;  /* 0x0000000000017941 */ /* 0x000fea0003800200 */
.L_x_21122:
[----:B------:R-:W-:Y:S01]  /*e660*/  IMAD.SHL.U32 R0, R0, 0x200000, RZ ;  /* 0x0020000000007824 */ /* 0x000fe200078e00ff */
[----:B------:R-:W-:-:S04]  /*e670*/  LEA R2, R2, 0x37800000, 0x17 ;  /* 0x3780000002027811 */ /* 0x000fc800078eb8ff */
[----:B------:R-:W-:-:S07]  /*e680*/  LOP3.LUT R18, R2, R0, R7, 0xfe, !PT ;  /* 0x0000000002127212 */ /* 0x000fce00078efe07 */
.L_x_21121:
[----:B------:R-:W-:Y:S05]  /*e690*/  BSYNC.RECONVERGENT B0 ;  /* 0x0000000000007941 */ /* 0x000fea0003800200 */
.L_x_21120:
[----:B------:R-:W0:Y:S01]  /*e6a0*/  F2I.S64.TRUNC R18, R18 ;  /* 0x0000001200127311 */ /* 0x000e22000020d900 */
[----:B------:R-:W-:Y:S05]  /*e6b0*/  BRA `(.L_x_21101) ;  /* 0x00000000009c7947 */ /* 0x000fea0003800000 */
.L_x_21113:
        /* <DEDUP_REMOVED lines=14> */
.L_x_21127:
[----:B------:R-:W-:Y:S05]  /*e7a0*/  BSYNC.RECONVERGENT B0 ;  /* 0x0000000000007941 */ /* 0x000fea0003800200 */
.L_x_21126:
[----:B------:R-:W0:Y:S01]  /*e7b0*/  F2I.S64.TRUNC R18, R18 ;  /* 0x0000001200127311 */ /* 0x000e22000020d900 */
[----:B------:R-:W-:Y:S05]  /*e7c0*/  BRA `(.L_x_21101) ;  /* 0x0000000000587947 */ /* 0x000fea0003800000 */
.L_x_21100:
        /* <DEDUP_REMOVED lines=16> */
.L_x_21128:
[----:B------:R-:W-:Y:S01]  /*e8d0*/  CS2R R18, SRZ ;  /* 0x0000000000127805 */ /* 0x000fe2000001ff00 */
[----:B------:R-:W-:Y:S06]  /*e8e0*/  BRA `(.L_x_21101) ;  /* 0x0000000000107947 */ /* 0x000fec0003800000 */
.L_x_21125:
[----:B------:R0:W5:Y:S01]  /*e8f0*/  LDG.E.64 R18, desc[UR36][R2.64] ;  /* 0x0000002402127981 */ /* 0x000162000c1e1b00 */
[----:B------:R-:W-:Y:S05]  /*e900*/  BRA `(.L_x_21101) ;  /* 0x0000000000087947 */ /* 0x000fea0003800000 */
.L_x_21124:
[----:B------:R0:W5:Y:S01]  /*e910*/  LDG.E R18, desc[UR36][R2.64] ;  /* 0x0000002402127981 */ /* 0x000162000c1e1900 */
[----:B------:R-:W-:-:S07]  /*e920*/  IMAD.MOV.U32 R19, RZ, RZ, RZ ;  /* 0x000000ffff137224 */ /* 0x000fce00078e00ff */
.L_x_21101:
        /* <DEDUP_REMOVED lines=17> */
.L_x_21132:
[----:B0-----:R0:W5:Y:S01]  /*ea40*/  LDG.E.U8 R2, desc[UR36][R22.64] ;  /* 0x0000002416027981 */ /* 0x001162000c1e1100 */
[----:B------:R-:W-:Y:S01]  /*ea50*/  IMAD.MOV.U32 R3, RZ, RZ, RZ ;  /* 0x000000ffff037224 */ /* 0x000fe200078e00ff */
[----:B------:R-:W-:Y:S06]  /*ea60*/  BRA `(.L_x_21134) ;  /* 0x0000000c00407947 */ /* 0x000fec0003800000 */
.L_x_21131:
        /* <DEDUP_REMOVED lines=8> */
.L_x_21136:
[----:B0-----:R-:W2:Y:S02]  /*eaf0*/  LDG.E R2, desc[UR36][R22.64] ;  /* 0x0000002416027981 */ /* 0x001ea4000c1e1900 */
[----:B--2---:R-:W-:Y:S01]  /*eb00*/  SHF.R.S32.HI R3, RZ, 0x1f, R2 ;  /* 0x0000001fff037819 */ /* 0x004fe20000011402 */
[----:B------:R-:W-:Y:S06]  /*eb10*/  BRA `(.L_x_21134) ;  /* 0x0000000c00147947 */ /* 0x000fec0003800000 */
.L_x_21135:
[----:B0-----:R-:W2:Y:S02]  /*eb20*/  LDG.E.S16 R2, desc[UR36][R22.64] ;  /* 0x0000002416027981 */ /* 0x001ea4000c1e1700 */
[----:B--2---:R-:W-:Y:S01]  /*eb30*/  SHF.R.S32.HI R3, RZ, 0x1f, R2 ;  /* 0x0000001fff037819 */ /* 0x004fe20000011402 */
[----:B------:R-:W-:Y:S06]  /*eb40*/  BRA `(.L_x_21134) ;  /* 0x0000000c00087947 */ /* 0x000fec0003800000 */
.L_x_21130:
        /* <DEDUP_REMOVED lines=9> */
.L_x_21138:
[----:B------:R-:W0:Y:S02]  /*ebe0*/  LDG.E.U16 R22, desc[UR36][R22.64] ;  /* 0x0000002416167981 */ /* 0x000e24000c1e1500 */
[----:B0-----:R-:W-:-:S06]  /*ebf0*/  HADD2.F32 R2, -RZ, R22.H0_H0 ;  /* 0x20000016ff027230 */ /* 0x001fcc0000004100 */
[----:B------:R-:W0:Y:S01]  /*ec00*/  F2I.S64.TRUNC R2, R2 ;  /* 0x0000000200027311 */ /* 0x000e22000020d900 */
[----:B------:R-:W-:Y:S05]  /*ec10*/  BRA `(.L_x_21134) ;  /* 0x0000000800d47947 */ /* 0x000fea0003800000 */
.L_x_21137:
        /* <DEDUP_REMOVED lines=9> */
.L_x_21140:
[----:B------:R-:W0:Y:S02]  /*ecb0*/  LDG.E.U16 R22, desc[UR36][R22.64] ;  /* 0x0000002416167981 */ /* 0x000e24000c1e1500 */
[----:B0-----:R-:W-:-:S06]  /*ecc0*/  HADD2.F32 R2, -RZ, R22.H0_H0 ;  /* 0x20000016ff027230 */ /* 0x001fcc0000004100 */
[----:B------:R-:W0:Y:S01]  /*ecd0*/  F2I.S64.TRUNC R2, R2 ;  /* 0x0000000200027311 */ /* 0x000e22000020d900 */
[----:B------:R-:W-:Y:S05]  /*ece0*/  BRA `(.L_x_21134) ;  /* 0x0000000800a07947 */ /* 0x000fea0003800000 */
.L_x_21139:
[----:B0-----:R-:W2:Y:S02]  /*ecf0*/  LDG.E.64 R2, desc[UR36][R22.64] ;  /* 0x0000002416027981 */ /* 0x001ea4000c1e1b00 */
[----:B--2---:R-:W0:Y:S01]  /*ed00*/  F2I.S64.F64.TRUNC R2, R2 ;  /* 0x0000000200027311 */ /* 0x004e22000030d900 */
[----:B------:R-:W-:Y:S05]  /*ed10*/  BRA `(.L_x_21134) ;  /* 0x0000000800947947 */ /* 0x000fea0003800000 */
.L_x_21129:
        /* <DEDUP_REMOVED lines=13> */
.L_x_21143:
[----:B0-----:R-:W2:Y:S02]  /*edf0*/  LDG.E.64 R2, desc[UR36][R22.64] ;  /* 0x0000002416027981 */ /* 0x001ea4000c1e1b00 */
[----:B--2---:R-:W0:Y:S01]  /*ee00*/  F2I.S64.F64.TRUNC R2, R2 ;  /* 0x0000000200027311 */ /* 0x004e22000030d900 */
[----:B------:R-:W-:Y:S05]  /*ee10*/  BRA `(.L_x_21134) ;  /* 0x0000000800547947 */ /* 0x000fea0003800000 */
.L_x_21142:
        /* <DEDUP_REMOVED lines=26> */
.L_x_21145:
        /* <DEDUP_REMOVED lines=13> */
.L_x_21144:
[----:B0-----:R-:W2:Y:S02]  /*f090*/  LDG.E.U16 R2, desc[UR36][R22.64] ;  /* 0x0000002416027981 */ /* 0x001ea4000c1e1500 */
[----:B--2---:R-:W-:-:S06]  /*f0a0*/  SHF.L.U32 R2, R2, 0x10, RZ ;  /* 0x0000001002027819 */ /* 0x004fcc00000006ff */
[----:B------:R-:W0:Y:S01]  /*f0b0*/  F2I.S64.TRUNC R2, R2 ;  /* 0x0000000200027311 */ /* 0x000e22000020d900 */
[----:B------:R-:W-:Y:S05]  /*f0c0*/  BRA `(.L_x_21134) ;  /* 0x0000000400a87947 */ /* 0x000fea0003800000 */
.L_x_21141:
        /* <DEDUP_REMOVED lines=11> */
.L_x_21148:
        /* <DEDUP_REMOVED lines=21> */
.L_x_21152:
[----:B------:R-:W-:Y:S05]  /*f2d0*/  BSYNC.RECONVERGENT B1 ;  /* 0x0000000000017941 */ /* 0x000fea0003800200 */
.L_x_21151:
[----:B------:R-:W-:Y:S02]  /*f2e0*/  SHF.L.U32 R0, R0, 0x14, RZ ;  /* 0x0000001400007819 */ /* 0x000fe400000006ff */
[----:B------:R-:W-:-:S04]  /*f2f0*/  LEA R2, R2, 0x3b800000, 0x17 ;  /* 0x3b80000002027811 */ /* 0x000fc800078eb8ff */
[----:B------:R-:W-:-:S07]  /*f300*/  LOP3.LUT R2, R2, R0, R7, 0xfe, !PT ;  /* 0x0000000002027212 */ /* 0x000fce00078efe07 */
.L_x_21150:
[----:B------:R-:W-:Y:S05]  /*f310*/  BSYNC.RECONVERGENT B0 ;  /* 0x0000000000007941 */ /* 0x000fea0003800200 */
.L_x_21149:
[----:B------:R-:W0:Y:S01]  /*f320*/  F2I.S64.TRUNC R2, R2 ;  /* 0x0000000200027311 */ /* 0x000e22000020d900 */
[----:B------:R-:W-:Y:S05]  /*f330*/  BRA `(.L_x_21134) ;  /* 0x00000004000c7947 */ /* 0x000fea0003800000 */
.L_x_21147:
        /* <DEDUP_REMOVED lines=21> */
.L_x_21156:
[----:B------:R-:W-:Y:S05]  /*f490*/  BSYNC.RECONVERGENT B1 ;  /* 0x0000000000017941 */ /* 0x000fea0003800200 */
.L_x_21155:
[----:B------:R-:W-:Y:S01]  /*f4a0*/  IMAD.SHL.U32 R0, R0, 0x200000, RZ ;  /* 0x0020000000007824 */ /* 0x000fe200078e00ff */
[----:B------:R-:W-:-:S04]  /*f4b0*/  LEA R2, R2, 0x37800000, 0x17 ;  /* 0x3780000002027811 */ /* 0x000fc800078eb8ff */
[----:B------:R-:W-:-:S07]  /*f4c0*/  LOP3.LUT R2, R2, R0, R7, 0xfe, !PT ;  /* 0x0000000002027212 */ /* 0x000fce00078efe07 */
.L_x_21154:
[----:B------:R-:W-:Y:S05]  /*f4d0*/  BSYNC.RECONVERGENT B0 ;  /* 0x0000000000007941 */ /* 0x000fea0003800200 */
.L_x_21153:
[----:B------:R-:W0:Y:S01]  /*f4e0*/  F2I.S64.TRUNC R2, R2 ;  /* 0x0000000200027311 */ /* 0x000e22000020d900 */
[----:B------:R-:W-:Y:S05]  /*f4f0*/  BRA `(.L_x_21134) ;  /* 0x00000000009c7947 */ /* 0x000fea0003800000 */
.L_x_21146:
        /* <DEDUP_REMOVED lines=14> */
.L_x_21160:
[----:B------:R-:W-:Y:S05]  /*f5e0*/  BSYNC.RECONVERGENT B0 ;  /* 0x0000000000007941 */ /* 0x000fea0003800200 */
.L_x_21159:
[----:B------:R-:W0:Y:S01]  /*f5f0*/  F2I.S64.TRUNC R2, R2 ;  /* 0x0000000200027311 */ /* 0x000e22000020d900 */
[----:B------:R-:W-:Y:S05]  /*f600*/  BRA `(.L_x_21134) ;  /* 0x0000000000587947 */ /* 0x000fea0003800000 */
.L_x_21133:
        /* <DEDUP_REMOVED lines=16> */
.L_x_21161:
[----:B------:R-:W-:Y:S01]  /*f710*/  CS2R R2, SRZ ;  /* 0x0000000000027805 */ /* 0x000fe2000001ff00 */
[----:B------:R-:W-:Y:S06]  /*f720*/  BRA `(.L_x_21134) ;  /* 0x0000000000107947 */ /* 0x000fec0003800000 */
.L_x_21158:
[----:B0-----:R0:W5:Y:S01]  /*f730*/  LDG.E.64 R2, desc[UR36][R22.64] ;  /* 0x0000002416027981 */ /* 0x001162000c1e1b00 */
[----:B------:R-:W-:Y:S05]  /*f740*/  BRA `(.L_x_21134) ;  /* 0x0000000000087947 */ /* 0x000fea0003800000 */
.L_x_21157:
[----:B0-----:R0:W5:Y:S01]  /*f750*/  LDG.E R2, desc[UR36][R22.64] ;  /* 0x0000002416027981 */ /* 0x001162000c1e1900 */
[----:B------:R-:W-:-:S07]  /*f760*/  MOV R3, RZ ;  /* 0x000000ff00037202 */ /* 0x000fce0000000f00 */
.L_x_21134:
        /* <DEDUP_REMOVED lines=16> */
.L_x_21165:
[----:B------:R-:W-:Y:S01]  /*f870*/  STG.E.U8 desc[UR36][R16.64], R5 ;  /* 0x0000000510007986 */ /* 0x000fe2000c101124 */
[----:B------:R-:W-:Y:S05]  /*f880*/  EXIT ;  /* 0x000000000000794d */ /* 0x000fea0003800000 */
.L_x_21164:
        /* <DEDUP_REMOVED lines=8> */
.L_x_21168:
[----:B------:R-:W-:Y:S01]  /*f910*/  STG.E desc[UR36][R16.64], R5 ;  /* 0x0000000510007986 */ /* 0x000fe2000c101924 */
[----:B------:R-:W-:Y:S05]  /*f920*/  EXIT ;  /* 0x000000000000794d */ /* 0x000fea0003800000 */
.L_x_21167:
[----:B------:R-:W-:Y:S01]  /*f930*/  STG.E.U16 desc[UR36][R16.64], R5 ;  /* 0x0000000510007986 */ /* 0x000fe2000c101524 */
[----:B------:R-:W-:Y:S05]  /*f940*/  EXIT ;  /* 0x000000000000794d */ /* 0x000fea0003800000 */
.L_x_21163:
        /* <DEDUP_REMOVED lines=9> */
.L_x_21170:
[----:B----4-:R-:W0:Y:S02]  /*f9e0*/  I2F.S64 R0, R2 ;  /* 0x0000000200007312 */ /* 0x010e240000301400 */
[----:B0-----:R-:W-:-:S05]  /*f9f0*/  F2FP.F16.F32.PACK_AB R0, RZ, R0 ;  /* 0x00000000ff00723e */ /* 0x001fca00000000ff */
[----:B------:R-:W-:Y:S01]  /*fa00*/  STG.E.U16 desc[UR36][R16.64], R0 ;  /* 0x0000000010007986 */ /* 0x000fe2000c101524 */
[----:B------:R-:W-:Y:S05]  /*fa10*/  EXIT ;  /* 0x000000000000794d */ /* 0x000fea0003800000 */
.L_x_21169:
        /* <DEDUP_REMOVED lines=10> */
.L_x_21172:
[----:B------:R-:W0:Y:S02]  /*fac0*/  I2F.S64 R2, R2 ;  /* 0x0000000200027312 */ /* 0x000e240000301400 */
[----:B0-----:R-:W-:-:S04]  /*fad0*/  F2FP.F16.F32.PACK_AB R3, RZ, R2 ;  /* 0x00000002ff03723e */ /* 0x001fc800000000ff */
[----:B------:R-:W-:-:S05]  /*fae0*/  PRMT R3, R3, 0x5410, RZ ;  /* 0x0000541003037816 */ /* 0x000fca00000000ff */
[----:B------:R-:W-:Y:S01]  /*faf0*/  STG.E desc[UR36][R16.64], R3 ;  /* 0x0000000310007986 */ /* 0x000fe2000c101924 */
[----:B------:R-:W-:Y:S05]  /*fb00*/  EXIT ;  /* 0x000000000000794d */ /* 0x000fea0003800000 */
.L_x_21171:
[----:B------:R-:W0:Y:S02]  /*fb10*/  I2F.F64.S64 R2, R2 ;  /* 0x0000000200027312 */ /* 0x000e240000301c00 */
[----:B0-----:R-:W-:Y:S01]  /*fb20*/  STG.E.64 desc[UR36][R16.64], R2 ;  /* 0x0000000210007986 */ /* 0x001fe2000c101b24 */
[----:B------:R-:W-:Y:S05]  /*fb30*/  EXIT ;  /* 0x000000000000794d */ /* 0x000fea0003800000 */
.L_x_21162:
        /* <DEDUP_REMOVED lines=12> */
.L_x_21176:
        /* <DEDUP_REMOVED lines=17> */
.L_x_21179:
[----:B------:R-:W-:-:S04]  /*fd10*/  SHF.R.U32.HI R3, RZ, 0x18, R3 ;  /* 0x00000018ff037819 */ /* 0x000fc80000011603 */
[----:B------:R-:W-:-:S04]  /*fd20*/  LOP3.LUT R0, R0, 0x80, R3, 0xf8, !PT ;  /* 0x0000008000007812 */ /* 0x000fc800078ef803 */
[----:B------:R-:W-:-:S07]  /*fd30*/  PRMT R8, R0, 0x7610, R8 ;  /* 0x0000761000087816 */ /* 0x000fce0000000008 */
.L_x_21178:
[----:B------:R-:W-:Y:S05]  /*fd40*/  BSYNC.RECONVERGENT B0 ;  /* 0x0000000000007941 */ /* 0x000fea0003800200 */
.L_x_21177:
[----:B------:R-:W-:Y:S01]  /*fd50*/  STG.E.U8 desc[UR36][R16.64], R8 ;  /* 0x0000000810007986 */ /* 0x000fe2000c101124 */
[----:B------:R-:W-:Y:S05]  /*fd60*/  EXIT ;  /* 0x000000000000794d */ /* 0x000fea0003800000 */
.L_x_21175:
        /* <DEDUP_REMOVED lines=17> */
.L_x_21182:
[----:B------:R-:W-:-:S04]  /*fe80*/  SHF.R.U32.HI R3, RZ, 0x18, R3 ;  /* 0x00000018ff037819 */ /* 0x000fc80000011603 */
[----:B------:R-:W-:-:S04]  /*fe90*/  LOP3.LUT R0, R0, 0x80, R3, 0xf8, !PT ;  /* 0x0000008000007812 */ /* 0x000fc800078ef803 */
[----:B------:R-:W-:-:S07]  /*fea0*/  PRMT R8, R0, 0x7610, R8 ;  /* 0x0000761000087816 */ /* 0x000fce0000000008 */
.L_x_21181:
[----:B------:R-:W-:Y:S05]  /*feb0*/  BSYNC.RECONVERGENT B0 ;  /* 0x0000000000007941 */ /* 0x000fea0003800200 */
.L_x_21180:
[----:B------:R-:W-:Y:S01]  /*fec0*/  STG.E.U8 desc[UR36][R16.64], R8 ;  /* 0x0000000810007986 */ /* 0x000fe2000c101124 */
[----:B------:R-:W-:Y:S05]  /*fed0*/  EXIT ;  /* 0x000000000000794d */ /* 0x000fea0003800000 */
.L_x_21174:
        /* <DEDUP_REMOVED lines=23> */
.L_x_21184:
[----:B------:R-:W-:Y:S01]  /*10050*/  STG.E.64 desc[UR36][R16.64], R2 ;  /* 0x0000000210007986 */ /* 0x000fe2000c101b24 */
[----:B------:R-:W-:Y:S05]  /*10060*/  EXIT ;  /* 0x000000000000794d */ /* 0x000fea0003800000 */
.L_x_21183:
[----:B------:R-:W-:Y:S01]  /*10070*/  STG.E desc[UR36][R16.64], R5 ;  /* 0x0000000510007986 */ /* 0x000fe2000c101924 */
[----:B------:R-:W-:Y:S05]  /*10080*/  EXIT ;  /* 0x000000000000794d */ /* 0x000fea0003800000 */
.L_x_21173:
        /* <DEDUP_REMOVED lines=11> */
.L_x_21186:
[----:B------:R-:W0:Y:S01]  /*10140*/  I2F.F64.S64 R4, R2 ;  /* 0x0000000200047312 */ /* 0x000e220000301c00 */
[----:B------:R-:W-:-:S05]  /*10150*/  CS2R R6, SRZ ;  /* 0x0000000000067805 */ /* 0x000fca000001ff00 */
[----:B0-----:R-:W-:Y:S01]  /*10160*/  STG.E.128 desc[UR36][R16.64], R4 ;  /* 0x0000000410007986 */ /* 0x001fe2000c101d24 */
[----:B------:R-:W-:Y:S05]  /*10170*/  EXIT ;  /* 0x000000000000794d */ /* 0x000fea0003800000 */
.L_x_21185:
[----:B------:R-:W-:-:S09]  /*10180*/  UISETP.NE.AND UP0, UPT, UR4, 0xf, UPT ;  /* 0x0000000f0400788c */ /* 0x000fd2000bf05270 */
[----:B------:R-:W-:Y:S05]  /*10190*/  BRA.U !UP0, `(.L_x_21187) ;  /* 0x0000000108e87547 */ /* 0x000fea000b800000 */
[----:B------:R-:W-:-:S09]  /*101a0*/  UISETP.NE.AND UP0, UPT, UR4, 0x17, UPT ;  /* 0x000000170400788c */ /* 0x000fd2000bf05270 */
[----:B------:R-:W-:Y:S05]  /*101b0*/  BRA.U !UP0, `(.L_x_21188) ;  /* 0x0000000108907547 */ /* 0x000fea000b800000 */
[----:B------:R-:W-:-:S09]  /*101c0*/  UISETP.NE.AND UP0, UPT, UR4, 0x18, UPT ;  /* 0x000000180400788c */ /* 0x000fd2000bf05270 */
[----:B------:R-:W-:Y:S05]  /*101d0*/  BRA.U !UP0, `(.L_x_21189) ;  /* 0x0000000108447547 */ /* 0x000fea000b800000 */
.L_x_21166:
        /* <DEDUP_REMOVED lines=16> */
.L_x_21190:
[----:B------:R-:W-:Y:S05]  /*102e0*/  EXIT ;  /* 0x000000000000794d */ /* 0x000fea0003800000 */
.L_x_21189:
        /* <DEDUP_REMOVED lines=13> */
.L_x_21192:
[----:B------:R-:W-:Y:S05]  /*103c0*/  BSYNC.RECONVERGENT B0 ;  /* 0x0000000000007941 */ /* 0x000fea0003800200 */
.L_x_21191:
[----:B------:R-:W-:-:S05]  /*103d0*/  LOP3.LUT R5, R0, 0x80, R5, 0xf8, !PT ;  /* 0x0000008000057812 */ /* 0x000fca00078ef805 */
[----:B------:R-:W-:Y:S01]  /*103e0*/  STG.E.U8 desc[UR36][R16.64], R5 ;  /* 0x0000000510007986 */ /* 0x000fe2000c101124 */
[----:B------:R-:W-:Y:S05]  /*103f0*/  EXIT ;  /* 0x000000000000794d */ /* 0x000fea0003800000 */
.L_x_21188:
        /* <DEDUP_REMOVED lines=12> */
.L_x_21194:
[----:B----4-:R-:W-:Y:S01]  /*104c0*/  IMAD.MOV.U32 R0, RZ, RZ, 0x7f ;  /* 0x0000007fff007424 */ /* 0x010fe200078e00ff */
[----:B------:R-:W-:-:S04]  /*104d0*/  ISETP.GT.U32.AND P0, PT, R4, 0x7f800000, PT ;  /* 0x7f8000000400780c */ /* 0x000fc80003f04070 */
[----:B------:R-:W-:-:S09]  /*104e0*/  SEL R0, R0, 0x7c, P0 ;  /* 0x0000007c00007807 */ /* 0x000fd20000000000 */
.L_x_21195:
[----:B------:R-:W-:Y:S05]  /*104f0*/  BSYNC.RECONVERGENT B0 ;  /* 0x0000000000007941 */ /* 0x000fea0003800200 */
.L_x_21193:
[----:B------:R-:W-:-:S04]  /*10500*/  SHF.R.U32.HI R3, RZ, 0x18, R3 ;  /* 0x00000018ff037819 */ /* 0x000fc80000011603 */
[----:B------:R-:W-:-:S05]  /*10510*/  LOP3.LUT R3, R0, 0x80, R3, 0xf8, !PT ;  /* 0x0000008000037812 */ /* 0x000fca00078ef803 */
[----:B------:R-:W-:Y:S01]  /*10520*/  STG.E.U8 desc[UR36][R16.64], R3 ;  /* 0x0000000310007986 */ /* 0x000fe2000c101124 */
[----:B------:R-:W-:Y:S05]  /*10530*/  EXIT ;  /* 0x000000000000794d */ /* 0x000fea0003800000 */
.L_x_21187:
[----:B----4-:R-:W0:Y:S02]  /*10540*/  I2F.S64 R0, R2 ;  /* 0x0000000200007312 */ /* 0x010e240000301400 */
[----:B0-----:R-:W-:-:S05]  /*10550*/  F2FP.BF16.F32.PACK_AB R0, RZ, R0 ;  /* 0x00000000ff00723e */ /* 0x001fca00000010ff */
[----:B------:R-:W-:Y:S01]  /*10560*/  STG.E.U16 desc[UR36][R16.64], R0 ;  /* 0x0000000010007986 */ /* 0x000fe2000c101524 */
[----:B------:R-:W-:Y:S05]  /*10570*/  EXIT ;  /* 0x000000000000794d */ /* 0x000fea0003800000 */
.L_x_21196:
        /* <DEDUP_REMOVED lines=16> */
.L_x_26320:


//--------------------- .text._ZN2at6native27unrolled_elementwise_kernelINS0_13BinaryFunctorIlllNS0_17BitwiseAndFunctorIlEEEESt5arrayIPcLm3EELi4E23TrivialOffsetCalculatorILi2EjES9_ILi1EjENS0_6memory12LoadWithCastILi2EEENSC_13StoreWithCastILi1EEEEEviT_T0_T2_T3_T4_T5_ --------------------------
	.section	.text._ZN2at6native27unrolled_elementwise_kernelINS0_13BinaryFunctorIlllNS0_17BitwiseAndFunctorIlEEEESt5arrayIPcLm3EELi4E23TrivialOffsetCalculatorILi2EjES9_ILi1EjENS0_6memory12LoadWithCastILi2EEENSC_13StoreWithCastILi1EEEEEviT_T0_T2_T3_T4_T5_,"ax",@progbits
	.align	128
        .global         _ZN2at6native27unrolled_elementwise_kernelINS0_13BinaryFunctorIlllNS0_17BitwiseAndFunctorIlEEEESt5arrayIPcLm3EELi4E23TrivialOffsetCalculatorILi2EjES9_ILi1EjENS0_6memory12LoadWithCastILi2EEENSC_13StoreWithCastILi1EEEEEviT_T0_T2_T3_T4_T5_
        .type           _ZN2at6native27unrolled_elementwise_kernelINS0_13BinaryFunctorIlllNS0_17BitwiseAndFunctorIlEEEESt5arrayIPcLm3EELi4E23TrivialOffsetCalculatorILi2EjES9_ILi1EjENS0_6memory12LoadWithCastILi2EEENSC_13StoreWithCastILi1EEEEEviT_T0_T2_T3_T4_T5_,@function
        .size           _ZN2at6native27unrolled_elementwise_kernelINS0_13BinaryFunctorIlllNS0_17BitwiseAndFunctorIlEEEESt5arrayIPcLm3EELi4E23TrivialOffsetCalculatorILi2EjES9_ILi1EjENS0_6memory12LoadWithCastILi2EEENSC_13StoreWithCastILi1EEEEEviT_T0_T2_T3_T4_T5_,(.L_x_26321 - _ZN2at6native27unrolled_elementwise_kernelINS0_13BinaryFunctorIlllNS0_17BitwiseAndFunctorIlEEEESt5arrayIPcLm3EELi4E23TrivialOffsetCalculatorILi2EjES9_ILi1EjENS0_6memory12LoadWithCastILi2EEENSC_13StoreWithCastILi1EEEEEviT_T0_T2_T3_T4_T5_)
        .other          _ZN2at6native27unrolled_elementwise_kernelINS0_13BinaryFunctorIlllNS0_17BitwiseAndFunctorIlEEEESt5arrayIPcLm3EELi4E23TrivialOffsetCalculatorILi2EjES9_ILi1EjENS0_6memory12LoadWithCastILi2EEENSC_13StoreWithCastILi1EEEEEviT_T0_T2_T3_T4_T5_,@"STO_CUDA_ENTRY STV_DEFAULT"
_ZN2at6native27unrolled_elementwise_kernelINS0_13BinaryFunctorIlllNS0_17BitwiseAndFunctorIlEEEESt5arrayIPcLm3EELi4E23TrivialOffsetCalculatorILi2EjES9_ILi1EjENS0_6memory12LoadWithCastILi2EEENSC_13StoreWithCastILi1EEEEEviT_T0_T2_T3_T4_T5_:
.text._ZN2at6native27unrolled_elementwise_kernelINS0_13BinaryFunctorIlllNS0_17BitwiseAndFunctorIlEEEESt5arrayIPcLm3EELi4E23TrivialOffsetCalculatorILi2EjES9_ILi1EjENS0_6memory12LoadWithCastILi2EEENSC_13StoreWithCastILi1EEEEEviT_T0_T2_T3_T4_T5_:
        /* <DEDUP_REMOVED lines=34> */
.L_x_21202:
[----:B------:R1:W5:Y:S01]  /*0220*/  LDG.E.U8 R36, desc[UR36][R4.64] ;  /* 0x0000002404247981 */ /* 0x000362000c1e1100 */
[----:B------:R-:W-:Y:S01]  /*0230*/  IMAD.MOV.U32 R37, RZ, RZ, RZ ;  /* 0x000000ffff257224 */ /* 0x000fe200078e00ff */
[----:B------:R-:W-:Y:S06]  /*0240*/  BRA `(.L_x_21204) ;  /* 0x0000000c00447947 */ /* 0x000fec0003800000 */
.L_x_21201:
        /* <DEDUP_REMOVED lines=8> */
.L_x_21206:
[----:B------:R-:W2:Y:S02]  /*02d0*/  LDG.E R36, desc[UR36][R4.64] ;  /* 0x0000002404247981 */ /* 0x000ea4000c1e1900 */
[----:B--2---:R-:W-:Y:S01]  /*02e0*/  SHF.R.S32.HI R37, RZ, 0x1f, R36 ;  /* 0x0000001fff257819 */ /* 0x004fe20000011424 */
[----:B------:R-:W-:Y:S06]  /*02f0*/  BRA `(.L_x_21204) ;  /* 0x0000000c00187947 */ /* 0x000fec0003800000 */
.L_x_21205:
[----:B------:R-:W2:Y:S02]  /*0300*/  LDG.E.S16 R36, desc[UR36][R4.64] ;  /* 0x0000002404247981 */ /* 0x000ea4000c1e1700 */
[----:B--2---:R-:W-:Y:S01]  /*0310*/  SHF.R.S32.HI R37, RZ, 0x1f, R36 ;  /* 0x0000001fff257819 */ /* 0x004fe20000011424 */
[----:B------:R-:W-:Y:S06]  /*0320*/  BRA `(.L_x_21204) ;  /* 0x0000000c000c7947 */ /* 0x000fec0003800000 */
.L_x_21200:
        /* <DEDUP_REMOVED lines=9> */
.L_x_21208:
[----:B------:R-:W2:Y:S02]  /*03c0*/  LDG.E.U16 R4, desc[UR36][R4.64] ;  /* 0x0000002404047981 */ /* 0x000ea4000c1e1500 */
[----:B--2---:R-:W-:-:S06]  /*03d0*/  HADD2.F32 R36, -RZ, R4.H0_H0 ;  /* 0x20000004ff247230 */ /* 0x004fcc0000004100 */
[----:B------:R-:W0:Y:S01]  /*03e0*/  F2I.S64.TRUNC R36, R36 ;  /* 0x0000002400247311 */ /* 0x000e22000020d900 */
[----:B------:R-:W-:Y:S05]  /*03f0*/  BRA `(.L_x_21204) ;  /* 0x0000000800d87947 */ /* 0x000fea0003800000 */
.L_x_21207:
        /* <DEDUP_REMOVED lines=9> */
.L_x_21210:
[----:B------:R-:W2:Y:S02]  /*0490*/  LDG.E.U16 R4, desc[UR36][R4.64] ;  /* 0x0000002404047981 */ /* 0x000ea4000c1e1500 */
[----:B--2---:R-:W-:-:S06]  /*04a0*/  HADD2.F32 R36, -RZ, R4.H0_H0 ;  /* 0x20000004ff247230 */ /* 0x004fcc0000004100 */
[----:B------:R-:W4:Y:S01]  /*04b0*/  F2I.S64.TRUNC R36, R36 ;  /* 0x0000002400247311 */ /* 0x000f22000020d900 */
[----:B------:R-:W-:Y:S05]  /*04c0*/  BRA `(.L_x_21204) ;  /* 0x0000000800a47947 */ /* 0x000fea0003800000 */
.L_x_21209:
[----:B------:R-:W2:Y:S02]  /*04d0*/  LDG.E.64 R4, desc[UR36][R4.64] ;  /* 0x0000002404047981 */ /* 0x000ea4000c1e1b00 */
[----:B--2---:R2:W3:Y:S01]  /*04e0*/  F2I.S64.F64.TRUNC R36, R4 ;  /* 0x0000000400247311 */ /* 0x0044e2000030d900 */
[----:B------:R-:W-:Y:S05]  /*04f0*/  BRA `(.L_x_21204) ;  /* 0x0000000800987947 */ /* 0x000fea0003800000 */
.L_x_21199:
        /* <DEDUP_REMOVED lines=13> */
.L_x_21213:
[----:B------:R-:W2:Y:S02]  /*05d0*/  LDG.E.64 R4, desc[UR36][R4.64] ;  /* 0x0000002404047981 */ /* 0x000ea4000c1e1b00 */
[----:B--2---:R0:W1:Y:S01]  /*05e0*/  F2I.S64.F64.TRUNC R36, R4 ;  /* 0x0000000400247311 */ /* 0x004062000030d900 */
[----:B------:R-:W-:Y:S05]  /*05f0*/  BRA `(.L_x_21204) ;  /* 0x0000000800587947 */ /* 0x000fea0003800000 */
.L_x_21212:
        /* <DEDUP_REMOVED lines=26> */
.L_x_21215:
        /* <DEDUP_REMOVED lines=14> */
.L_x_21214:
[----:B------:R-:W2:Y:S02]  /*0880*/  LDG.E.U16 R36, desc[UR36][R4.64] ;  /* 0x0000002404247981 */ /* 0x000ea4000c1e1500 */
[----:B--2---:R-:W-:-:S06]  /*0890*/  IMAD.U32 R36, R36, 0x10000, RZ ;  /* 0x0001000024247824 */ /* 0x004fcc00078e00ff */
[----:B------:R-:W0:Y:S01]  /*08a0*/  F2I.S64.TRUNC R36, R36 ;  /* 0x0000002400247311 */ /* 0x000e22000020d900 */
[----:B------:R-:W-:Y:S05]  /*08b0*/  BRA `(.L_x_21204) ;  /* 0x0000000400a87947 */ /* 0x000fea0003800000 */
.L_x_21211:
        /* <DEDUP_REMOVED lines=11> */
.L_x_21218:
        /* <DEDUP_REMOVED lines=21> */
.L_x_21222:
[----:B------:R-:W-:Y:S05]  /*0ac0*/  BSYNC.RECONVERGENT B1 ;  /* 0x0000000000017941 */ /* 0x000fea0003800200 */
.L_x_21221:
[----:B------:R-:W-:Y:S01]  /*0ad0*/  IMAD.SHL.U32 R0, R0, 0x100000, RZ ;  /* 0x0010000000007824 */ /* 0x000fe200078e00ff */
[----:B------:R-:W-:-:S04]  /*0ae0*/  LEA R3, R3, 0x3b800000, 0x17 ;  /* 0x3b80000003037811 */ /* 0x000fc800078eb8ff */
[----:B------:R-:W-:-:S07]  /*0af0*/  LOP3.LUT R36, R3, R0, R7, 0xfe, !PT ;  /* 0x0000000003247212 */ /* 0x000fce00078efe07 */
.L_x_21220:
[----:B------:R-:W-:Y:S05]  /*0b00*/  BSYNC.RECONVERGENT B0 ;  /* 0x0000000000007941 */ /* 0x000fea0003800200 */
.L_x_21219:
[----:B------:R-:W0:Y:S01]  /*0b10*/  F2I.S64.TRUNC R36, R36 ;  /* 0x0000002400247311 */ /* 0x000e22000020d900 */
[----:B------:R-:W-:Y:S05]  /*0b20*/  BRA `(.L_x_21204) ;  /* 0x00000004000c7947 */ /* 0x000fea0003800000 */
.L_x_21217:
        /* <DEDUP_REMOVED lines=21> */
.L_x_21226:
[----:B------:R-:W-:Y:S05]  /*0c80*/  BSYNC.RECONVERGENT B1 ;  /* 0x0000000000017941 */ /* 0x000fea0003800200 */
.L_x_21225:
[----:B------:R-:W-:Y:S01]  /*0c90*/  IMAD.SHL.U32 R0, R0, 0x200000, RZ ;  /* 0x0020000000007824 */ /* 0x000fe200078e00ff */
[----:B------:R-:W-:-:S04]  /*0ca0*/  LEA R3, R3, 0x37800000, 0x17 ;  /* 0x3780000003037811 */ /* 0x000fc800078eb8ff */
[----:B------:R-:W-:-:S07]  /*0cb0*/  LOP3.LUT R36, R3, R0, R7, 0xfe, !PT ;  /* 0x0000000003247212 */ /* 0x000fce00078efe07 */
.L_x_21224:
[----:B------:R-:W-:Y:S05]  /*0cc0*/  BSYNC.RECONVERGENT B0 ;  /* 0x0000000000007941 */ /* 0x000fea0003800200 */
.L_x_21223:
[----:B------:R-:W0:Y:S01]  /*0cd0*/  F2I.S64.TRUNC R36, R36 ;  /* 0x0000002400247311 */ /* 0x000e22000020d900 */
[----:B------:R-:W-:Y:S05]  /*0ce0*/  BRA `(.L_x_21204) ;  /* 0x00000000009c7947 */ /* 0x000fea0003800000 */
.L_x_21216:
[----:B------:R-:W-:-:S09]  /*0cf0*/  UISETP.NE.AND UP0, UPT, UR4, 0x1c, UPT ;  /* 0x0000001c0400788c */ /* 0x000fd2000bf05270 */
[----:B------:R-:W-:Y:S05]  /*0d00*/  BRA.U !UP0, `(.L_x_21227) ;  /* 0x00000001088c7547 */ /* 0x000fea000b800000 */
[----:B------:R-:W-:-:S09]  /*0d10*/  UISETP.NE.AND UP0, UPT, UR4, 0x1d, UPT ;  /* 0x0000001d0400788c */ /* 0x000fd2000bf05270 */
[----:B------:R-:W-:Y:S05]  /*0d20*/  BRA.U !UP0, `(.L_x_21228) ;  /* 0x00000001087c7547 */ /* 0x000fea000b800000 */
[----:B------:R-:W-:-:S09]  /*0d30*/  UISETP.NE.AND UP0, UPT, UR4, 0x2c, UPT ;  /* 0x0000002c0400788c */ /* 0x000fd2000bf05270 */
[----:B------:R-:W-:Y:S05]  /*0d40*/  BRA.U !UP0, `(.L_x_21229) ;  /* 0x0000000108487547 */ /* 0x000fea000b800000 */
.L_x_21203:
        /* <DEDUP_REMOVED lines=16> */
.L_x_21230:
[----:B------:R-:W-:Y:S01]  /*0e50*/  CS2R R36, SRZ ;  /* 0x0000000000247805 */ /* 0x000fe2000001ff00 */
[----:B------:R-:W-:Y:S06]  /*0e60*/  BRA `(.L_x_21204) ;  /* 0x00000000003c7947 */ /* 0x000fec0003800000 */
.L_x_21229:
        /* <DEDUP_REMOVED lines=8> */
.L_x_21232:
[----:B------:R-:W-:Y:S05]  /*0ef0*/  BSYNC.RECONVERGENT B0 ;  /* 0x0000000000007941 */ /* 0x000fea0003800200 */
.L_x_21231:
[----:B------:R-:W0:Y:S01]  /*0f00*/  F2I.S64.TRUNC R36, R36 ;  /* 0x0000002400247311 */ /* 0x000e22000020d900 */
[----:B------:R-:W-:Y:S05]  /*0f10*/  BRA `(.L_x_21204) ;  /* 0x0000000000107947 */ /* 0x000fea0003800000 */
.L_x_21228:
[----:B------:R0:W5:Y:S01]  /*0f20*/  LDG.E.64 R36, desc[UR36][R4.64] ;  /* 0x0000002404247981 */ /* 0x000162000c1e1b00 */
[----:B------:R-:W-:Y:S05]  /*0f30*/  BRA `(.L_x_21204) ;  /* 0x0000000000087947 */ /* 0x000fea0003800000 */
.L_x_21227:
[----:B------:R0:W5:Y:S01]  /*0f40*/  LDG.E R36, desc[UR36][R4.64] ;  /* 0x0000002404247981 */ /* 0x000162000c1e1900 */
[----:B------:R-:W-:-:S07]  /*0f50*/  IMAD.MOV.U32 R37, RZ, RZ, RZ ;  /* 0x000000ffff257224 */ /* 0x000fce00078e00ff */
.L_x_21204:
        /* <DEDUP_REMOVED lines=19> */
.L_x_21236:
[----:B------:R0:W5:Y:S01]  /*1090*/  LDG.E.U8 R30, desc[UR36][R4.64] ;  /* 0x00000024041e7981 */ /* 0x000162000c1e1100 */
[----:B------:R-:W-:Y:S01]  /*10a0*/  IMAD.MOV.U32 R31, RZ, RZ, RZ ;  /* 0x000000ffff1f7224 */ /* 0x000fe200078e00ff */
[----:B------:R-:W-:Y:S06]  /*10b0*/  BRA `(.L_x_21238) ;  /* 0x0000000c00447947 */ /* 0x000fec0003800000 */
.L_x_21235:
        /* <DEDUP_REMOVED lines=8> */
.L_x_21240:
[----:B------:R-:W2:Y:S02]  /*1140*/  LDG.E R30, desc[UR36][R4.64] ;  /* 0x00000024041e7981 */ /* 0x000ea4000c1e1900 */
[----:B--2---:R-:W-:Y:S01]  /*1150*/  SHF.R.S32.HI R31, RZ, 0x1f, R30 ;  /* 0x0000001fff1f7819 */ /* 0x004fe2000001141e */
[----:B------:R-:W-:Y:S06]  /*1160*/  BRA `(.L_x_21238) ;  /* 0x0000000c00187947 */ /* 0x000fec0003800000 */
.L_x_21239:
[----:B------:R-:W2:Y:S02]  /*1170*/  LDG.E.S16 R30, desc[UR36][R4.64] ;  /* 0x00000024041e7981 */ /* 0x000ea4000c1e1700 */
[----:B--2---:R-:W-:Y:S01]  /*1180*/  SHF.R.S32.HI R31, RZ, 0x1f, R30 ;  /* 0x0000001fff1f7819 */ /* 0x004fe2000001141e */
[----:B------:R-:W-:Y:S06]  /*1190*/  BRA `(.L_x_21238) ;  /* 0x0000000c000c7947 */ /* 0x000fec0003800000 */
.L_x_21234:
        /* <DEDUP_REMOVED lines=9> */
.L_x_21242:
[----:B------:R-:W2:Y:S02]  /*1230*/  LDG.E.U16 R4, desc[UR36][R4.64] ;  /* 0x0000002404047981 */ /* 0x000ea4000c1e1500 */
[----:B--2---:R-:W-:-:S06]  /*1240*/  HADD2.F32 R30, -RZ, R4.H0_H0 ;  /* 0x20000004ff1e7230 */ /* 0x004fcc0000004100 */
[----:B------:R-:W0:Y:S01]  /*1250*/  F2I.S64.TRUNC R30, R30 ;  /* 0x0000001e001e7311 */ /* 0x000e22000020d900 */
[----:B------:R-:W-:Y:S05]  /*1260*/  BRA `(.L_x_21238) ;  /* 0x0000000800d87947 */ /* 0x000fea0003800000 */
.L_x_21241:
        /* <DEDUP_REMOVED lines=9> */
.L_x_21244:
[----:B------:R-:W2:Y:S02]  /*1300*/  LDG.E.U16 R4, desc[UR36][R4.64] ;  /* 0x0000002404047981 */ /* 0x000ea4000c1e1500 */
[----:B--2---:R-:W-:-:S06]  /*1310*/  HADD2.F32 R30, -RZ, R4.H0_H0 ;  /* 0x20000004ff1e7230 */ /* 0x004fcc0000004100 */
[----:B------:R-:W0:Y:S01]  /*1320*/  F2I.S64.TRUNC R30, R30 ;  /* 0x0000001e001e7311 */ /* 0x000e22000020d900 */
[----:B------:R-:W-:Y:S05]  /*1330*/  BRA `(.L_x_21238) ;  /* 0x0000000800a47947 */ /* 0x000fea0003800000 */
.L_x_21243:
[----:B------:R-:W2:Y:S02]  /*1340*/  LDG.E.64 R4, desc[UR36][R4.64] ;  /* 0x0000002404047981 */ /* 0x000ea4000c1e1b00 */
[----:B--2---:R0:W1:Y:S01]  /*1350*/  F2I.S64.F64.TRUNC R30, R4 ;  /* 0x00000004001e7311 */ /* 0x004062000030d900 */
[----:B------:R-:W-:Y:S05]  /*1360*/  BRA `(.L_x_21238) ;  /* 0x0000000800987947 */ /* 0x000fea0003800000 */
.L_x_21233:
        /* <DEDUP_REMOVED lines=13> */
.L_x_21247:
[----:B------:R-:W2:Y:S02]  /*1440*/  LDG.E.64 R4, desc[UR36][R4.64] ;  /* 0x0000002404047981 */ /* 0x000ea4000c1e1b00 */
[----:B--2---:R0:W1:Y:S01]  /*1450*/  F2I.S64.F64.TRUNC R30, R4 ;  /* 0x00000004001e7311 */ /* 0x004062000030d900 */
[----:B------:R-:W-:Y:S05]  /*1460*/  BRA `(.L_x_21238) ;  /* 0x0000000800587947 */ /* 0x000fea0003800000 */
.L_x_21246:
        /* <DEDUP_REMOVED lines=26> */
.L_x_21249:
        /* <DEDUP_REMOVED lines=14> */
.L_x_21248:
[----:B------:R-:W2:Y:S02]  /*16f0*/  LDG.E.U16 R30, desc[UR36][R4.64] ;  /* 0x00000024041e7981 */ /* 0x000ea4000c1e1500 */
[----:B--2---:R-:W-:-:S06]  /*1700*/  IMAD.U32 R30, R30, 0x10000, RZ ;  /* 0x000100001e1e7824 */ /* 0x004fcc00078e00ff */
[----:B------:R-:W0:Y:S01]  /*1710*/  F2I.S64.TRUNC R30, R30 ;  /* 0x0000001e001e7311 */ /* 0x000e22000020d900 */
[----:B------:R-:W-:Y:S05]  /*1720*/  BRA `(.L_x_21238) ;  /* 0x0000000400a87947 */ /* 0x000fea0003800000 */
.L_x_21245:
        /* <DEDUP_REMOVED lines=11> */
.L_x_21252:
        /* <DEDUP_REMOVED lines=21> */
.L_x_21256:
[----:B------:R-:W-:Y:S05]  /*1930*/  BSYNC.RECONVERGENT B1 ;  /* 0x0000000000017941 */ /* 0x000fea0003800200 */
.L_x_21255:
[----:B------:R-:W-:Y:S01]  /*1940*/  IMAD.SHL.U32 R0, R0, 0x100000, RZ ;  /* 0x0010000000007824 */ /* 0x000fe200078e00ff */
[----:B------:R-:W-:-:S04]  /*1950*/  LEA R3, R3, 0x3b800000, 0x17 ;  /* 0x3b80000003037811 */ /* 0x000fc800078eb8ff */
[----:B------:R-:W-:-:S07]  /*1960*/  LOP3.LUT R30, R3, R0, R7, 0xfe, !PT ;  /* 0x00000000031e7212 */ /* 0x000fce00078efe07 */
.L_x_21254:
[----:B------:R-:W-:Y:S05]  /*1970*/  BSYNC.RECONVERGENT B0 ;  /* 0x0000000000007941 */ /* 0x000fea0003800200 */
.L_x_21253:
[----:B------:R-:W0:Y:S01]  /*1980*/  F2I.S64.TRUNC R30, R30 ;  /* 0x0000001e001e7311 */ /* 0x000e22000020d900 */
[----:B------:R-:W-:Y:S05]  /*1990*/  BRA `(.L_x_21238) ;  /* 0x00000004000c7947 */ /* 0x000fea0003800000 */
.L_x_21251:
        /* <DEDUP_REMOVED lines=21> */
.L_x_21260:
[----:B------:R-:W-:Y:S05]  /*1af0*/  BSYNC.RECONVERGENT B1 ;  /* 0x0000000000017941 */ /* 0x000fea0003800200 */
.L_x_21259:
[----:B------:R-:W-:Y:S01]  /*1b00*/  IMAD.SHL.U32 R0, R0, 0x200000, RZ ;  /* 0x0020000000007824 */ /* 0x000fe200078e00ff */
[----:B------:R-:W-:-:S04]  /*1b10*/  LEA R3, R3, 0x37800000, 0x17 ;  /* 0x3780000003037811 */ /* 0x000fc800078eb8ff */
[----:B------:R-:W-:-:S07]  /*1b20*/  LOP3.LUT R30, R3, R0, R7, 0xfe, !PT ;  /* 0x00000000031e7212 */ /* 0x000fce00078efe07 */
.L_x_21258:
[----:B------:R-:W-:Y:S05]  /*1b30*/  BSYNC.RECONVERGENT B0 ;  /* 0x0000000000007941 */ /* 0x000fea0003800200 */
.L_x_21257:
[----:B------:R-:W0:Y:S01]  /*1b40*/  F2I.S64.TRUNC R30, R30 ;  /* 0x0000001e001e7311 */ /* 0x000e22000020d900 */
[----:B------:R-:W-:Y:S05]  /*1b50*/  BRA `(.L_x_21238) ;  /* 0x00000000009c7947 */ /* 0x000fea0003800000 */
.L_x_21250:
[----:B------:R-:W-:-:S09]  /*1b60*/  UISETP.NE.AND UP0, UPT, UR4, 0x1c, UPT ;  /* 0x0000001c0400788c */ /* 0x000fd2000bf05270 */
[----:B------:R-:W-:Y:S05]  /*1b70*/  BRA.U !UP0, `(.L_x_21261) ;  /* 0x00000001088c7547 */ /* 0x000fea000b800000 */
[----:B------:R-:W-:-:S09]  /*1b80*/  UISETP.NE.AND UP0, UPT, UR4, 0x1d, UPT ;  /* 0x0000001d0400788c */ /* 0x000fd2000bf05270 */
[----:B------:R-:W-:Y:S05]  /*1b90*/  BRA.U !UP0, `(.L_x_21262) ;  /* 0x00000001087c7547 */ /* 0x000fea000b800000 */
[----:B------:R-:W-:-:S09]  /*1ba0*/  UISETP.NE.AND UP0, UPT, UR4, 0x2c, UPT ;  /* 0x0000002c0400788c */ /* 0x000fd2000bf05270 */
[----:B------:R-:W-:Y:S05]  /*1bb0*/  BRA.U !UP0, `(.L_x_21263) ;  /* 0x0000000108487547 */ /* 0x000fea000b800000 */
.L_x_21237:
        /* <DEDUP_REMOVED lines=16> */
.L_x_21264:
[----:B------:R-:W-:Y:S01]  /*1cc0*/  CS2R R30, SRZ ;  /* 0x00000000001e7805 */ /* 0x000fe2000001ff00 */
[----:B------:R-:W-:Y:S06]  /*1cd0*/  BRA `(.L_x_21238) ;  /* 0x00000000003c7947 */ /* 0x000fec0003800000 */
.L_x_21263:
        /* <DEDUP_REMOVED lines=8> */
.L_x_21266:
[----:B------:R-:W-:Y:S05]  /*1d60*/  BSYNC.RECONVERGENT B0 ;  /* 0x0000000000007941 */ /* 0x000fea0003800200 */
.L_x_21265:
[----:B------:R-:W0:Y:S01]  /*1d70*/  F2I.S64.TRUNC R30, R30 ;  /* 0x0000001e001e7311 */ /* 0x000e22000020d900 */
[----:B------:R-:W-:Y:S05]  /*1d80*/  BRA `(.L_x_21238) ;  /* 0x0000000000107947 */ /* 0x000fea0003800000 */
.L_x_21262:
[----:B------:R0:W5:Y:S01]  /*1d90*/  LDG.E.64 R30, desc[UR36][R4.64] ;  /* 0x00000024041e7981 */ /* 0x000162000c1e1b00 */
[----:B------:R-:W-:Y:S05]  /*1da0*/  BRA `(.L_x_21238) ;  /* 0x0000000000087947 */ /* 0x000fea0003800000 */
.L_x_21261:
[----:B------:R0:W5:Y:S01]  /*1db0*/  LDG.E R30, desc[UR36][R4.64] ;  /* 0x00000024041e7981 */ /* 0x000162000c1e1900 */
[----:B------:R-:W-:-:S07]  /*1dc0*/  IMAD.MOV.U32 R31, RZ, RZ, RZ ;  /* 0x000000ffff1f7224 */ /* 0x000fce00078e00ff */
.L_x_21238:
[----:B------:R-:W-:-:S07]  /*1dd0*/  VIADD R35, R33, 0x80 ;  /* 0x0000008021237836 */ /* 0x000fce0000000000 */
.L_x_21198:
[----:B------:R-:W-:Y:S05]  /*1de0*/  BSYNC.RECONVERGENT B6 ;  /* 0x0000000000067941 */ /* 0x000fea0003800200 */
.L_x_21197:
        /* <DEDUP_REMOVED lines=25> */
.L_x_21272:
[----:B------:R0:W5:Y:S01]  /*1f80*/  LDG.E.U8 R28, desc[UR36][R4.64] ;  /* 0x00000024041c7981 */ /* 0x000162000c1e1100 */
[----:B------:R-:W-:Y:S01]  /*1f90*/  IMAD.MOV.U32 R29, RZ, RZ, RZ ;  /* 0x000000ffff1d7224 */ /* 0x000fe200078e00ff */
[----:B------:R-:W-:Y:S06]  /*1fa0*/  BRA `(.L_x_21274) ;  /* 0x0000000c00447947 */ /* 0x000fec0003800000 */
.L_x_21271:
        /* <DEDUP_REMOVED lines=8> */
.L_x_21276:
[----:B------:R-:W2:Y:S02]  /*2030*/  LDG.E R28, desc[UR36][R4.64] ;  /* 0x00000024041c7981 */ /* 0x000ea4000c1e1900 */
[----:B--2---:R-:W-:Y:S01]  /*2040*/  SHF.R.S32.HI R29, RZ, 0x1f, R28 ;  /* 0x0000001fff1d7819 */ /* 0x004fe2000001141c */
[----:B------:R-:W-:Y:S06]  /*2050*/  BRA `(.L_x_21274) ;  /* 0x0000000c00187947 */ /* 0x000fec0003800000 */
.L_x_21275:
[----:B------:R-:W2:Y:S02]  /*2060*/  LDG.E.S16 R28, desc[UR36][R4.64] ;  /* 0x00000024041c7981 */ /* 0x000ea4000c1e1700 */
[----:B--2---:R-:W-:Y:S01]  /*2070*/  SHF.R.S32.HI R29, RZ, 0x1f, R28 ;  /* 0x0000001fff1d7819 */ /* 0x004fe2000001141c */
[----:B------:R-:W-:Y:S06]  /*2080*/  BRA `(.L_x_21274) ;  /* 0x0000000c000c7947 */ /* 0x000fec0003800000 */
.L_x_21270:
        /* <DEDUP_REMOVED lines=9> */
.L_x_21278:
[----:B------:R-:W2:Y:S02]  /*2120*/  LDG.E.U16 R4, desc[UR36][R4.64] ;  /* 0x0000002404047981 */ /* 0x000ea4000c1e1500 */
[----:B--2---:R-:W-:-:S06]  /*2130*/  HADD2.F32 R28, -RZ, R4.H0_H0 ;  /* 0x20000004ff1c7230 */ /* 0x004fcc0000004100 */
[----:B------:R-:W0:Y:S01]  /*2140*/  F2I.S64.TRUNC R28, R28 ;  /* 0x0000001c001c7311 */ /* 0x000e22000020d900 */
[----:B------:R-:W-:Y:S05]  /*2150*/  BRA `(.L_x_21274) ;  /* 0x0000000800d87947 */ /* 0x000fea0003800000 */
.L_x_21277:
        /* <DEDUP_REMOVED lines=9> */
.L_x_21280:
[----:B------:R-:W2:Y:S02]  /*21f0*/  LDG.E.U16 R4, desc[UR36][R4.64] ;  /* 0x0000002404047981 */ /* 0x000ea4000c1e1500 */
[----:B--2---:R-:W-:-:S06]  /*2200*/  HADD2.F32 R28, -RZ, R4.H0_H0 ;  /* 0x20000004ff1c7230 */ /* 0x004fcc0000004100 */
[----:B------:R-:W0:Y:S01]  /*2210*/  F2I.S64.TRUNC R28, R28 ;  /* 0x0000001c001c7311 */ /* 0x000e22000020d900 */
[----:B------:R-:W-:Y:S05]  /*2220*/  BRA `(.L_x_21274) ;  /* 0x0000000800a47947 */ /* 0x000fea0003800000 */
.L_x_21279:
[----:B------:R-:W2:Y:S02]  /*2230*/  LDG.E.64 R4, desc[UR36][R4.64] ;  /* 0x0000002404047981 */ /* 0x000ea4000c1e1b00 */
[----:B--2---:R0:W1:Y:S01]  /*2240*/  F2I.S64.F64.TRUNC R28, R4 ;  /* 0x00000004001c7311 */ /* 0x004062000030d900 */
[----:B------:R-:W-:Y:S05]  /*2250*/  BRA `(.L_x_21274) ;  /* 0x0000000800987947 */ /* 0x000fea0003800000 */
.L_x_21269:
        /* <DEDUP_REMOVED lines=13> */
.L_x_21283:
[----:B------:R-:W2:Y:S02]  /*2330*/  LDG.E.64 R4, desc[UR36][R4.64] ;  /* 0x0000002404047981 */ /* 0x000ea4000c1e1b00 */
[----:B--2---:R0:W1:Y:S01]  /*2340*/  F2I.S64.F64.TRUNC R28, R4 ;  /* 0x00000004001c7311 */ /* 0x004062000030d900 */
[----:B------:R-:W-:Y:S05]  /*2350*/  BRA `(.L_x_21274) ;  /* 0x0000000800587947 */ /* 0x000fea0003800000 */
.L_x_21282:
        /* <DEDUP_REMOVED lines=26> */
.L_x_21285:
        /* <DEDUP_REMOVED lines=14> */
.L_x_21284:
[----:B------:R-:W2:Y:S02]  /*25e0*/  LDG.E.U16 R28, desc[UR36][R4.64] ;  /* 0x00000024041c7981 */ /* 0x000ea4000c1e1500 */
[----:B--2---:R-:W-:-:S06]  /*25f0*/  IMAD.U32 R28, R28, 0x10000, RZ ;  /* 0x000100001c1c7824 */ /* 0x004fcc00078e00ff */
[----:B------:R-:W2:Y:S01]  /*2600*/  F2I.S64.TRUNC R28, R28 ;  /* 0x0000001c001c7311 */ /* 0x000ea2000020d900 */
[----:B------:R-:W-:Y:S05]  /*2610*/  BRA `(.L_x_21274) ;  /* 0x0000000400a87947 */ /* 0x000fea0003800000 */
.L_x_21281:
        /* <DEDUP_REMOVED lines=11> */
.L_x_21288:
        /* <DEDUP_REMOVED lines=21> */
.L_x_21292:
[----:B------:R-:W-:Y:S05]  /*2820*/  BSYNC.RECONVERGENT B1 ;  /* 0x0000000000017941 */ /* 0x000fea0003800200 */
.L_x_21291:
[----:B------:R-:W-:Y:S01]  /*2830*/  IMAD.SHL.U32 R0, R0, 0x100000, RZ ;  /* 0x0010000000007824 */ /* 0x000fe200078e00ff */
[----:B------:R-:W-:-:S04]  /*2840*/  LEA R3, R3, 0x3b800000, 0x17 ;  /* 0x3b80000003037811 */ /* 0x000fc800078eb8ff */
[----:B------:R-:W-:-:S07]  /*2850*/  LOP3.LUT R28, R3, R0, R7, 0xfe, !PT ;  /* 0x00000000031c7212 */ /* 0x000fce00078efe07 */
.L_x_21290:
[----:B------:R-:W-:Y:S05]  /*2860*/  BSYNC.RECONVERGENT B0 ;  /* 0x0000000000007941 */ /* 0x000fea0003800200 */
.L_x_21289:
[----:B------:R-:W0:Y:S01]  /*2870*/  F2I.S64.TRUNC R28, R28 ;  /* 0x0000001c001c7311 */ /* 0x000e22000020d900 */
[----:B------:R-:W-:Y:S05]  /*2880*/  BRA `(.L_x_21274) ;  /* 0x00000004000c7947 */ /* 0x000fea0003800000 */
.L_x_21287:
        /* <DEDUP_REMOVED lines=21> */
.L_x_21296:
[----:B------:R-:W-:Y:S05]  /*29e0*/  BSYNC.RECONVERGENT B1 ;  /* 0x0000000000017941 */ /* 0x000fea0003800200 */
.L_x_21295:
[----:B------:R-:W-:Y:S01]  /*29f0*/  IMAD.SHL.U32 R0, R0, 0x200000, RZ ;  /* 0x0020000000007824 */ /* 0x000fe200078e00ff */
[----:B------:R-:W-:-:S04]  /*2a00*/  LEA R3, R3, 0x37800000, 0x17 ;  /* 0x3780000003037811 */ /* 0x000fc800078eb8ff */
[----:B------:R-:W-:-:S07]  /*2a10*/  LOP3.LUT R28, R3, R0, R7, 0xfe, !PT ;  /* 0x00000000031c7212 */ /* 0x000fce00078efe07 */
.L_x_21294:
[----:B------:R-:W-:Y:S05]  /*2a20*/  BSYNC.RECONVERGENT B0 ;  /* 0x0000000000007941 */ /* 0x000fea0003800200 */
.L_x_21293:
[----:B------:R-:W0:Y:S01]  /*2a30*/  F2I.S64.TRUNC R28, R28 ;  /* 0x0000001c001c7311 */ /* 0x000e22000020d900 */
[----:B------:R-:W-:Y:S05]  /*2a40*/  BRA `(.L_x_21274) ;  /* 0x00000000009c7947 */ /* 0x000fea0003800000 */
.L_x_21286:
        /* <DEDUP_REMOVED lines=14> */
.L_x_21300:
[----:B------:R-:W-:Y:S05]  /*2b30*/  BSYNC.RECONVERGENT B0 ;  /* 0x0000000000007941 */ /* 0x000fea0003800200 */
.L_x_21299:
[----:B------:R-:W0:Y:S01]  /*2b40*/  F2I.S64.TRUNC R28, R28 ;  /* 0x0000001c001c7311 */ /* 0x000e22000020d900 */
[----:B------:R-:W-:Y:S05]  /*2b50*/  BRA `(.L_x_21274) ;  /* 0x0000000000587947 */ /* 0x000fea0003800000 */
.L_x_21273:
        /* <DEDUP_REMOVED lines=16> */
.L_x_21301:
[----:B------:R-:W-:Y:S01]  /*2c60*/  CS2R R28, SRZ ;  /* 0x00000000001c7805 */ /* 0x000fe2000001ff00 */
[----:B------:R-:W-:Y:S06]  /*2c70*/  BRA `(.L_x_21274) ;  /* 0x0000000000107947 */ /* 0x000fec0003800000 */
.L_x_21298:
[----:B------:R0:W5:Y:S01]  /*2c80*/  LDG.E.64 R28, desc[UR36][R4.64] ;  /* 0x00000024041c7981 */ /* 0x000162000c1e1b00 */
[----:B------:R-:W-:Y:S05]  /*2c90*/  BRA `(.L_x_21274) ;  /* 0x0000000000087947 */ /* 0x000fea0003800000 */
.L_x_21297:
[----:B------:R0:W5:Y:S01]  /*2ca0*/  LDG.E R28, desc[UR36][R4.64] ;  /* 0x00000024041c7981 */ /* 0x000162000c1e1900 */
[----:B------:R-:W-:-:S07]  /*2cb0*/  IMAD.MOV.U32 R29, RZ, RZ, RZ ;  /* 0x000000ffff1d7224 */ /* 0x000fce00078e00ff */
.L_x_21274:
        /* <DEDUP_REMOVED lines=19> */
.L_x_21305:
[----:B------:R0:W5:Y:S01]  /*2df0*/  LDG.E.U8 R26, desc[UR36][R4.64] ;  /* 0x00000024041a7981 */ /* 0x000162000c1e1100 */
[----:B------:R-:W-:Y:S01]  /*2e00*/  IMAD.MOV.U32 R27, RZ, RZ, RZ ;  /* 0x000000ffff1b7224 */ /* 0x000fe200078e00ff */
[----:B------:R-:W-:Y:S06]  /*2e10*/  BRA `(.L_x_21307) ;  /* 0x0000000c00447947 */ /* 0x000fec0003800000 */
.L_x_21304:
        /* <DEDUP_REMOVED lines=8> */
.L_x_21309:
[----:B------:R-:W3:Y:S02]  /*2ea0*/  LDG.E R26, desc[UR36][R4.64] ;  /* 0x00000024041a7981 */ /* 0x000ee4000c1e1900 */
[----:B---3--:R-:W-:Y:S01]  /*2eb0*/  SHF.R.S32.HI R27, RZ, 0x1f, R26 ;  /* 0x0000001fff1b7819 */ /* 0x008fe2000001141a */
[----:B------:R-:W-:Y:S06]  /*2ec0*/  BRA `(.L_x_21307) ;  /* 0x0000000c00187947 */ /* 0x000fec0003800000 */
.L_x_21308:
[----:B------:R-:W3:Y:S02]  /*2ed0*/  LDG.E.S16 R26, desc[UR36][R4.64] ;  /* 0x00000024041a7981 */ /* 0x000ee4000c1e1700 */
[----:B---3--:R-:W-:Y:S01]  /*2ee0*/  SHF.R.S32.HI R27, RZ, 0x1f, R26 ;  /* 0x0000001fff1b7819 */ /* 0x008fe2000001141a */
[----:B------:R-:W-:Y:S06]  /*2ef0*/  BRA `(.L_x_21307) ;  /* 0x0000000c000c7947 */ /* 0x000fec0003800000 */
.L_x_21303:
        /* <DEDUP_REMOVED lines=9> */
.L_x_21311:
[----:B------:R-:W3:Y:S02]  /*2f90*/  LDG.E.U16 R4, desc[UR36][R4.64] ;  /* 0x0000002404047981 */ /* 0x000ee4000c1e1500 */
[----:B---3--:R-:W-:-:S06]  /*2fa0*/  HADD2.F32 R26, -RZ, R4.H0_H0 ;  /* 0x20000004ff1a7230 */ /* 0x008fcc0000004100 */
[----:B------:R-:W0:Y:S01]  /*2fb0*/  F2I.S64.TRUNC R26, R26 ;  /* 0x0000001a001a7311 */ /* 0x000e22000020d900 */
[----:B------:R-:W-:Y:S05]  /*2fc0*/  BRA `(.L_x_21307) ;  /* 0x0000000800d87947 */ /* 0x000fea0003800000 */
.L_x_21310:
        /* <DEDUP_REMOVED lines=9> */
.L_x_21313:
[----:B------:R-:W3:Y:S02]  /*3060*/  LDG.E.U16 R4, desc[UR36][R4.64] ;  /* 0x0000002404047981 */ /* 0x000ee4000c1e1500 */
[----:B---3--:R-:W-:-:S06]  /*3070*/  HADD2.F32 R26, -RZ, R4.H0_H0 ;  /* 0x20000004ff1a7230 */ /* 0x008fcc0000004100 */
[----:B------:R-:W0:Y:S01]  /*3080*/  F2I.S64.TRUNC R26, R26 ;  /* 0x0000001a001a7311 */ /* 0x000e22000020d900 */
[----:B------:R-:W-:Y:S05]  /*3090*/  BRA `(.L_x_21307) ;  /* 0x0000000800a47947 */ /* 0x000fea0003800000 */
.L_x_21312:
[----:B------:R-:W3:Y:S02]  /*30a0*/  LDG.E.64 R4, desc[UR36][R4.64] ;  /* 0x0000002404047981 */ /* 0x000ee4000c1e1b00 */
[----:B---3--:R0:W3:Y:S01]  /*30b0*/  F2I.S64.F64.TRUNC R26, R4 ;  /* 0x00000004001a7311 */ /* 0x0080e2000030d900 */
[----:B------:R-:W-:Y:S05]  /*30c0*/  BRA `(.L_x_21307) ;  /* 0x0000000800987947 */ /* 0x000fea0003800000 */
.L_x_21302:
        /* <DEDUP_REMOVED lines=13> */
.L_x_21316:
[----:B------:R-:W3:Y:S02]  /*31a0*/  LDG.E.64 R4, desc[UR36][R4.64] ;  /* 0x0000002404047981 */ /* 0x000ee4000c1e1b00 */
[----:B---3--:R0:W3:Y:S01]  /*31b0*/  F2I.S64.F64.TRUNC R26, R4 ;  /* 0x00000004001a7311 */ /* 0x0080e2000030d900 */
[----:B------:R-:W-:Y:S05]  /*31c0*/  BRA `(.L_x_21307) ;  /* 0x0000000800587947 */ /* 0x000fea0003800000 */
.L_x_21315:
        /* <DEDUP_REMOVED lines=26> */
.L_x_21318:
        /* <DEDUP_REMOVED lines=14> */
.L_x_21317:
[----:B------:R-:W3:Y:S02]  /*3450*/  LDG.E.U16 R26, desc[UR36][R4.64] ;  /* 0x00000024041a7981 */ /* 0x000ee4000c1e1500 */
[----:B---3--:R-:W-:-:S06]  /*3460*/  IMAD.U32 R26, R26, 0x10000, RZ ;  /* 0x000100001a1a7824 */ /* 0x008fcc00078e00ff */
[----:B------:R-:W0:Y:S01]  /*3470*/  F2I.S64.TRUNC R26, R26 ;  /* 0x0000001a001a7311 */ /* 0x000e22000020d900 */
[----:B------:R-:W-:Y:S05]  /*3480*/  BRA `(.L_x_21307) ;  /* 0x0000000400a87947 */ /* 0x000fea0003800000 */
.L_x_21314:
        /* <DEDUP_REMOVED lines=11> */
.L_x_21321:
        /* <DEDUP_REMOVED lines=21> */
.L_x_21325:
[----:B------:R-:W-:Y:S05]  /*3690*/  BSYNC.RECONVERGENT B1 ;  /* 0x0000000000017941 */ /* 0x000fea0003800200 */
.L_x_21324:
[----:B------:R-:W-:Y:S01]  /*36a0*/  IMAD.SHL.U32 R0, R0, 0x100000, RZ ;  /* 0x0010000000007824 */ /* 0x000fe200078e00ff */
[----:B------:R-:W-:-:S04]  /*36b0*/  LEA R3, R3, 0x3b800000, 0x17 ;  /* 0x3b80000003037811 */ /* 0x000fc800078eb8ff */
[----:B------:R-:W-:-:S07]  /*36c0*/  LOP3.LUT R26, R3, R0, R7, 0xfe, !PT ;  /* 0x00000000031a7212 */ /* 0x000fce00078efe07 */
.L_x_21323:
[----:B------:R-:W-:Y:S05]  /*36d0*/  BSYNC.RECONVERGENT B0 ;  /* 0x0000000000007941 */ /* 0x000fea0003800200 */
.L_x_21322:
[----:B------:R-:W3:Y:S01]  /*36e0*/  F2I.S64.TRUNC R26, R26 ;  /* 0x0000001a001a7311 */ /* 0x000ee2000020d900 */
[----:B------:R-:W-:Y:S05]  /*36f0*/  BRA `(.L_x_21307) ;  /* 0x00000004000c7947 */ /* 0x000fea0003800000 */
.L_x_21320:
        /* <DEDUP_REMOVED lines=21> */
.L_x_21329:
[----:B------:R-:W-:Y:S05]  /*3850*/  BSYNC.RECONVERGENT B1 ;  /* 0x0000000000017941 */ /* 0x000fea0003800200 */
.L_x_21328:
[----:B------:R-:W-:Y:S01]  /*3860*/  IMAD.SHL.U32 R0, R0, 0x200000, RZ ;  /* 0x0020000000007824 */ /* 0x000fe200078e00ff */
[----:B------:R-:W-:-:S04]  /*3870*/  LEA R3, R3, 0x37800000, 0x17 ;  /* 0x3780000003037811 */ /* 0x000fc800078eb8ff */
[----:B------:R-:W-:-:S07]  /*3880*/  LOP3.LUT R26, R3, R0, R7, 0xfe, !PT ;  /* 0x00000000031a7212 */ /* 0x000fce00078efe07 */
.L_x_21327:
[----:B------:R-:W-:Y:S05]  /*3890*/  BSYNC.RECONVERGENT B0 ;  /* 0x0000000000007941 */ /* 0x000fea0003800200 */
.L_x_21326:
[----:B------:R-:W0:Y:S01]  /*38a0*/  F2I.S64.TRUNC R26, R26 ;  /* 0x0000001a001a7311 */ /* 0x000e22000020d900 */
[----:B------:R-:W-:Y:S05]  /*38b0*/  BRA `(.L_x_21307) ;  /* 0x00000000009c7947 */ /* 0x000fea0003800000 */
.L_x_21319:
        /* <DEDUP_REMOVED lines=14> */
.L_x_21333:
[----:B------:R-:W-:Y:S05]  /*39a0*/  BSYNC.RECONVERGENT B0 ;  /* 0x0000000000007941 */ /* 0x000fea0003800200 */
.L_x_21332:
[----:B------:R-:W0:Y:S01]  /*39b0*/  F2I.S64.TRUNC R26, R26 ;  /* 0x0000001a001a7311 */ /* 0x000e22000020d900 */
[----:B------:R-:W-:Y:S05]  /*39c0*/  BRA `(.L_x_21307) ;  /* 0x0000000000587947 */ /* 0x000fea0003800000 */
.L_x_21306:
        /* <DEDUP_REMOVED lines=16> */
.L_x_21334:
[----:B------:R-:W-:Y:S01]  /*3ad0*/  CS2R R26, SRZ ;  /* 0x00000000001a7805 */ /* 0x000fe2000001ff00 */
[----:B------:R-:W-:Y:S06]  /*3ae0*/  BRA `(.L_x_21307) ;  /* 0x0000000000107947 */ /* 0x000fec0003800000 */
.L_x_21331:
[----:B------:R0:W5:Y:S01]  /*3af0*/  LDG.E.64 R26, desc[UR36][R4.64] ;  /* 0x00000024041a7981 */ /* 0x000162000c1e1b00 */
[----:B------:R-:W-:Y:S05]  /*3b00*/  BRA `(.L_x_21307) ;  /* 0x0000000000087947 */ /* 0x000fea0003800000 */
.L_x_21330:
[----:B------:R0:W5:Y:S01]  /*3b10*/  LDG.E R26, desc[UR36][R4.64] ;  /* 0x00000024041a7981 */ /* 0x000162000c1e1900 */
[----:B------:R-:W-:-:S07]  /*3b20*/  IMAD.MOV.U32 R27, RZ, RZ, RZ ;  /* 0x000000ffff1b7224 */ /* 0x000fce00078e00ff */
.L_x_21307:
[----:B------:R-:W-:-:S07]  /*3b30*/  VIADD R35, R35, 0x80 ;  /* 0x0000008023237836 */ /* 0x000fce0000000000 */
.L_x_21268:
[----:B------:R-:W-:Y:S05]  /*3b40*/  BSYNC.RECONVERGENT B6 ;  /* 0x0000000000067941 */ /* 0x000fea0003800200 */
.L_x_21267:
        /* <DEDUP_REMOVED lines=25> */
.L_x_21340:
[----:B------:R0:W5:Y:S01]  /*3ce0*/  LDG.E.U8 R24, desc[UR36][R4.64] ;  /* 0x0000002404187981 */ /* 0x000162000c1e1100 */
[----:B------:R-:W-:Y:S01]  /*3cf0*/  IMAD.MOV.U32 R25, RZ, RZ, RZ ;  /* 0x000000ffff197224 */ /* 0x000fe200078e00ff */
[----:B------:R-:W-:Y:S06]  /*3d00*/  BRA `(.L_x_21342) ;  /* 0x0000000c00447947 */ /* 0x000fec0003800000 */
.L_x_21339:
        /* <DEDUP_REMOVED lines=8> */
.L_x_21344:
[----:B------:R-:W2:Y:S02]  /*3d90*/  LDG.E R24, desc[UR36][R4.64] ;  /* 0x0000002404187981 */ /* 0x000ea4000c1e1900 */
[----:B--2---:R-:W-:Y:S01]  /*3da0*/  SHF.R.S32.HI R25, RZ, 0x1f, R24 ;  /* 0x0000001fff197819 */ /* 0x004fe20000011418 */
[----:B------:R-:W-:Y:S06]  /*3db0*/  BRA `(.L_x_21342) ;  /* 0x0000000c00187947 */ /* 0x000fec0003800000 */
.L_x_21343:
[----:B------:R-:W2:Y:S02]  /*3dc0*/  LDG.E.S16 R24, desc[UR36][R4.64] ;  /* 0x0000002404187981 */ /* 0x000ea4000c1e1700 */
[----:B--2---:R-:W-:Y:S01]  /*3dd0*/  SHF.R.S32.HI R25, RZ, 0x1f, R24 ;  /* 0x0000001fff197819 */ /* 0x004fe20000011418 */
[----:B------:R-:W-:Y:S06]  /*3de0*/  BRA `(.L_x_21342) ;  /* 0x0000000c000c7947 */ /* 0x000fec0003800000 */
.L_x_21338:
        /* <DEDUP_REMOVED lines=9> */
.L_x_21346:
[----:B------:R-:W2:Y:S02]  /*3e80*/  LDG.E.U16 R4, desc[UR36][R4.64] ;  /* 0x0000002404047981 */ /* 0x000ea4000c1e1500 */
[----:B--2---:R-:W-:-:S06]  /*3e90*/  HADD2.F32 R24, -RZ, R4.H0_H0 ;  /* 0x20000004ff187230 */ /* 0x004fcc0000004100 */
[----:B------:R-:W0:Y:S01]  /*3ea0*/  F2I.S64.TRUNC R24, R24 ;  /* 0x0000001800187311 */ /* 0x000e22000020d900 */
[----:B------:R-:W-:Y:S05]  /*3eb0*/  BRA `(.L_x_21342) ;  /* 0x0000000800d87947 */ /* 0x000fea0003800000 */
.L_x_21345:
        /* <DEDUP_REMOVED lines=9> */
.L_x_21348:
[----:B------:R-:W2:Y:S02]  /*3f50*/  LDG.E.U16 R4, desc[UR36][R4.64] ;  /* 0x0000002404047981 */ /* 0x000ea4000c1e1500 */
[----:B--2---:R-:W-:-:S06]  /*3f60*/  HADD2.F32 R24, -RZ, R4.H0_H0 ;  /* 0x20000004ff187230 */ /* 0x004fcc0000004100 */
[----:B------:R-:W0:Y:S01]  /*3f70*/  F2I.S64.TRUNC R24, R24 ;  /* 0x0000001800187311 */ /* 0x000e22000020d900 */
[----:B------:R-:W-:Y:S05]  /*3f80*/  BRA `(.L_x_21342) ;  /* 0x0000000800a47947 */ /* 0x000fea0003800000 */
.L_x_21347:
[----:B------:R-:W2:Y:S02]  /*3f90*/  LDG.E.64 R4, desc[UR36][R4.64] ;  /* 0x0000002404047981 */ /* 0x000ea4000c1e1b00 */
[----:B--2---:R0:W1:Y:S01]  /*3fa0*/  F2I.S64.F64.TRUNC R24, R4 ;  /* 0x0000000400187311 */ /* 0x004062000030d900 */
[----:B------:R-:W-:Y:S05]  /*3fb0*/  BRA `(.L_x_21342) ;  /* 0x0000000800987947 */ /* 0x000fea0003800000 */
.L_x_21337:
        /* <DEDUP_REMOVED lines=13> */
.L_x_21351:
[----:B------:R-:W2:Y:S02]  /*4090*/  LDG.E.64 R4, desc[UR36][R4.64] ;  /* 0x0000002404047981 */ /* 0x000ea4000c1e1b00 */
[----:B--2---:R0:W1:Y:S01]  /*40a0*/  F2I.S64.F64.TRUNC R24, R4 ;  /* 0x0000000400187311 */ /* 0x004062000030d900 */
[----:B------:R-:W-:Y:S05]  /*40b0*/  BRA `(.L_x_21342) ;  /* 0x0000000800587947 */ /* 0x000fea0003800000 */
.L_x_21350:
        /* <DEDUP_REMOVED lines=26> */
.L_x_21353:
        /* <DEDUP_REMOVED lines=14> */
.L_x_21352:
[----:B------:R-:W2:Y:S02]  /*4340*/  LDG.E.U16 R24, desc[UR36][R4.64] ;  /* 0x0000002404187981 */ /* 0x000ea4000c1e1500 */
[----:B--2---:R-:W-:-:S06]  /*4350*/  IMAD.U32 R24, R24, 0x10000, RZ ;  /* 0x0001000018187824 */ /* 0x004fcc00078e00ff */
[----:B------:R-:W2:Y:S01]  /*4360*/  F2I.S64.TRUNC R24, R24 ;  /* 0x0000001800187311 */ /* 0x000ea2000020d900 */
[----:B------:R-:W-:Y:S05]  /*4370*/  BRA `(.L_x_21342) ;  /* 0x0000000400a87947 */ /* 0x000fea0003800000 */
.L_x_21349:
        /* <DEDUP_REMOVED lines=11> */
.L_x_21356:
        /* <DEDUP_REMOVED lines=21> */
.L_x_21360:
[----:B------:R-:W-:Y:S05]  /*4580*/  BSYNC.RECONVERGENT B1 ;  /* 0x0000000000017941 */ /* 0x000fea0003800200 */
.L_x_21359:
[----:B------:R-:W-:Y:S01]  /*4590*/  IMAD.SHL.U32 R0, R0, 0x100000, RZ ;  /* 0x0010000000007824 */ /* 0x000fe200078e00ff */
[----:B------:R-:W-:-:S04]  /*45a0*/  LEA R3, R3, 0x3b800000, 0x17 ;  /* 0x3b80000003037811 */ /* 0x000fc800078eb8ff */
[----:B------:R-:W-:-:S07]  /*45b0*/  LOP3.LUT R24, R3, R0, R7, 0xfe, !PT ;  /* 0x0000000003187212 */ /* 0x000fce00078efe07 */
.L_x_21358:
[----:B------:R-:W-:Y:S05]  /*45c0*/  BSYNC.RECONVERGENT B0 ;  /* 0x0000000000007941 */ /* 0x000fea0003800200 */
.L_x_21357:
[----:B------:R-:W0:Y:S01]  /*45d0*/  F2I.S64.TRUNC R24, R24 ;  /* 0x0000001800187311 */ /* 0x000e22000020d900 */
[----:B------:R-:W-:Y:S05]  /*45e0*/  BRA `(.L_x_21342) ;  /* 0x00000004000c7947 */ /* 0x000fea0003800000 */
.L_x_21355:
        /* <DEDUP_REMOVED lines=21> */
.L_x_21364:
[----:B------:R-:W-:Y:S05]  /*4740*/  BSYNC.RECONVERGENT B1 ;  /* 0x0000000000017941 */ /* 0x000fea0003800200 */
.L_x_21363:
[----:B------:R-:W-:Y:S01]  /*4750*/  IMAD.SHL.U32 R0, R0, 0x200000, RZ ;  /* 0x0020000000007824 */ /* 0x000fe200078e00ff */
[----:B------:R-:W-:-:S04]  /*4760*/  LEA R3, R3, 0x37800000, 0x17 ;  /* 0x3780000003037811 */ /* 0x000fc800078eb8ff */
[----:B------:R-:W-:-:S07]  /*4770*/  LOP3.LUT R24, R3, R0, R7, 0xfe, !PT ;  /* 0x0000000003187212 */ /* 0x000fce00078efe07 */
.L_x_21362:
[----:B------:R-:W-:Y:S05]  /*4780*/  BSYNC.RECONVERGENT B0 ;  /* 0x0000000000007941 */ /* 0x000fea0003800200 */
.L_x_21361:
[----:B------:R-:W0:Y:S01]  /*4790*/  F2I.S64.TRUNC R24, R24 ;  /* 0x0000001800187311 */ /* 0x000e22000020d900 */
[----:B------:R-:W-:Y:S05]  /*47a0*/  BRA `(.L_x_21342) ;  /* 0x00000000009c7947 */ /* 0x000fea0003800000 */
.L_x_21354:
        /* <DEDUP_REMOVED lines=14> */
.L_x_21368:
[----:B------:R-:W-:Y:S05]  /*4890*/  BSYNC.RECONVERGENT B0 ;  /* 0x0000000000007941 */ /* 0x000fea0003800200 */
.L_x_21367:
[----:B------:R-:W0:Y:S01]  /*48a0*/  F2I.S64.TRUNC R24, R24 ;  /* 0x0000001800187311 */ /* 0x000e22000020d900 */
[----:B------:R-:W-:Y:S05]  /*48b0*/  BRA `(.L_x_21342) ;  /* 0x0000000000587947 */ /* 0x000fea0003800000 */
.L_x_21341:
        /* <DEDUP_REMOVED lines=16> */
.L_x_21369:
[----:B------:R-:W-:Y:S01]  /*49c0*/  CS2R R24, SRZ ;  /* 0x0000000000187805 */ /* 0x000fe2000001ff00 */
[----:B------:R-:W-:Y:S06]  /*49d0*/  BRA `(.L_x_21342) ;  /* 0x0000000000107947 */ /* 0x000fec0003800000 */
.L_x_21366:
[----:B------:R0:W5:Y:S01]  /*49e0*/  LDG.E.64 R24, desc[UR36][R4.64] ;  /* 0x0000002404187981 */ /* 0x000162000c1e1b00 */
[----:B------:R-:W-:Y:S05]  /*49f0*/  BRA `(.L_x_21342) ;  /* 0x0000000000087947 */ /* 0x000fea0003800000 */
.L_x_21365:
[----:B------:R0:W5:Y:S01]  /*4a00*/  LDG.E R24, desc[UR36][R4.64] ;  /* 0x0000002404187981 */ /* 0x000162000c1e1900 */
[----:B------:R-:W-:-:S07]  /*4a10*/  IMAD.MOV.U32 R25, RZ, RZ, RZ ;  /* 0x000000ffff197224 */ /* 0x000fce00078e00ff */
.L_x_21342:
        /* <DEDUP_REMOVED lines=19> */
.L_x_21373:
[----:B------:R0:W5:Y:S01]  /*4b50*/  LDG.E.U8 R22, desc[UR36][R4.64] ;  /* 0x0000002404167981 */ /* 0x000162000c1e1100 */
[----:B------:R-:W-:Y:S01]  /*4b60*/  IMAD.MOV.U32 R23, RZ, RZ, RZ ;  /* 0x000000ffff177224 */ /* 0x000fe200078e00ff */
[----:B------:R-:W-:Y:S06]  /*4b70*/  BRA `(.L_x_21375) ;  /* 0x0000000c00447947 */ /* 0x000fec0003800000 */
.L_x_21372:
        /* <DEDUP_REMOVED lines=8> */
.L_x_21377:
[----:B------:R-:W3:Y:S02]  /*4c00*/  LDG.E R22, desc[UR36][R4.64] ;  /* 0x0000002404167981 */ /* 0x000ee4000c1e1900 */
[----:B---3--:R-:W-:Y:S01]  /*4c10*/  SHF.R.S32.HI R23, RZ, 0x1f, R22 ;  /* 0x0000001fff177819 */ /* 0x008fe20000011416 */
[----:B------:R-:W-:Y:S06]  /*4c20*/  BRA `(.L_x_21375) ;  /* 0x0000000c00187947 */ /* 0x000fec0003800000 */
.L_x_21376:
[----:B------:R-:W3:Y:S02]  /*4c30*/  LDG.E.S16 R22, desc[UR36][R4.64] ;  /* 0x0000002404167981 */ /* 0x000ee4000c1e1700 */
[----:B---3--:R-:W-:Y:S01]  /*4c40*/  SHF.R.S32.HI R23, RZ, 0x1f, R22 ;  /* 0x0000001fff177819 */ /* 0x008fe20000011416 */
[----:B------:R-:W-:Y:S06]  /*4c50*/  BRA `(.L_x_21375) ;  /* 0x0000000c000c7947 */ /* 0x000fec0003800000 */
.L_x_21371:
        /* <DEDUP_REMOVED lines=9> */
.L_x_21379:
[----:B------:R-:W3:Y:S02]  /*4cf0*/  LDG.E.U16 R4, desc[UR36][R4.64] ;  /* 0x0000002404047981 */ /* 0x000ee4000c1e1500 */
[----:B---3--:R-:W-:-:S06]  /*4d00*/  HADD2.F32 R22, -RZ, R4.H0_H0 ;  /* 0x20000004ff167230 */ /* 0x008fcc0000004100 */
[----:B------:R-:W0:Y:S01]  /*4d10*/  F2I.S64.TRUNC R22, R22 ;  /* 0x0000001600167311 */ /* 0x000e22000020d900 */
[----:B------:R-:W-:Y:S05]  /*4d20*/  BRA `(.L_x_21375) ;  /* 0x0000000800d87947 */ /* 0x000fea0003800000 */
.L_x_21378:
        /* <DEDUP_REMOVED lines=9> */
.L_x_21381:
[----:B------:R-:W3:Y:S02]  /*4dc0*/  LDG.E.U16 R4, desc[UR36][R4.64] ;  /* 0x0000002404047981 */ /* 0x000ee4000c1e1500 */
[----:B---3--:R-:W-:-:S06]  /*4dd0*/  HADD2.F32 R22, -RZ, R4.H0_H0 ;  /* 0x20000004ff167230 */ /* 0x008fcc0000004100 */
[----:B------:R-:W0:Y:S01]  /*4de0*/  F2I.S64.TRUNC R22, R22 ;  /* 0x0000001600167311 */ /* 0x000e22000020d900 */
[----:B------:R-:W-:Y:S05]  /*4df0*/  BRA `(.L_x_21375) ;  /* 0x0000000800a47947 */ /* 0x000fea0003800000 */
.L_x_21380:
[----:B------:R-:W3:Y:S02]  /*4e00*/  LDG.E.64 R4, desc[UR36][R4.64] ;  /* 0x0000002404047981 */ /* 0x000ee4000c1e1b00 */
[----:B---3--:R0:W3:Y:S01]  /*4e10*/  F2I.S64.F64.TRUNC R22, R4 ;  /* 0x0000000400167311 */ /* 0x0080e2000030d900 */
[----:B------:R-:W-:Y:S05]  /*4e20*/  BRA `(.L_x_21375) ;  /* 0x0000000800987947 */ /* 0x000fea0003800000 */
.L_x_21370:
        /* <DEDUP_REMOVED lines=13> */
.L_x_21384:
[----:B------:R-:W3:Y:S02]  /*4f00*/  LDG.E.64 R4, desc[UR36][R4.64] ;  /* 0x0000002404047981 */ /* 0x000ee4000c1e1b00 */
[----:B---3--:R0:W3:Y:S01]  /*4f10*/  F2I.S64.F64.TRUNC R22, R4 ;  /* 0x0000000400167311 */ /* 0x0080e2000030d900 */
[----:B------:R-:W-:Y:S05]  /*4f20*/  BRA `(.L_x_21375) ;  /* 0x0000000800587947 */ /* 0x000fea0003800000 */
.L_x_21383:
        /* <DEDUP_REMOVED lines=26> */
.L_x_21386:
        /* <DEDUP_REMOVED lines=14> */
.L_x_21385:
[----:B------:R-:W3:Y:S02]  /*51b0*/  LDG.E.U16 R22, desc[UR36][R4.64] ;  /* 0x0000002404167981 */ /* 0x000ee4000c1e1500 */
[----:B---3--:R-:W-:-:S06]  /*51c0*/  IMAD.U32 R22, R22, 0x10000, RZ ;  /* 0x0001000016167824 */ /* 0x008fcc00078e00ff */
[----:B------:R-:W0:Y:S01]  /*51d0*/  F2I.S64.TRUNC R22, R22 ;  /* 0x0000001600167311 */ /* 0x000e22000020d900 */
[----:B------:R-:W-:Y:S05]  /*51e0*/  BRA `(.L_x_21375) ;  /* 0x0000000400a87947 */ /* 0x000fea0003800000 */
.L_x_21382:
        /* <DEDUP_REMOVED lines=11> */
.L_x_21389:
        /* <DEDUP_REMOVED lines=21> */
.L_x_21393:
[----:B------:R-:W-:Y:S05]  /*53f0*/  BSYNC.RECONVERGENT B1 ;  /* 0x0000000000017941 */ /* 0x000fea0003800200 */
.L_x_21392:
[----:B------:R-:W-:Y:S01]  /*5400*/  IMAD.SHL.U32 R0, R0, 0x100000, RZ ;  /* 0x0010000000007824 */ /* 0x000fe200078e00ff */
[----:B------:R-:W-:-:S04]  /*5410*/  LEA R3, R3, 0x3b800000, 0x17 ;  /* 0x3b80000003037811 */ /* 0x000fc800078eb8ff */
[----:B------:R-:W-:-:S07]  /*5420*/  LOP3.LUT R22, R3, R0, R7, 0xfe, !PT ;  /* 0x0000000003167212 */ /* 0x000fce00078efe07 */
.L_x_21391:
[----:B------:R-:W-:Y:S05]  /*5430*/  BSYNC.RECONVERGENT B0 ;  /* 0x0000000000007941 */ /* 0x000fea0003800200 */
.L_x_21390:
[----:B------:R-:W3:Y:S01]  /*5440*/  F2I.S64.TRUNC R22, R22 ;  /* 0x0000001600167311 */ /* 0x000ee2000020d900 */
[----:B------:R-:W-:Y:S05]  /*5450*/  BRA `(.L_x_21375) ;  /* 0x00000004000c7947 */ /* 0x000fea0003800000 */
.L_x_21388:
        /* <DEDUP_REMOVED lines=21> */
.L_x_21397:
[----:B------:R-:W-:Y:S05]  /*55b0*/  BSYNC.RECONVERGENT B1 ;  /* 0x0000000000017941 */ /* 0x000fea0003800200 */
.L_x_21396:
[----:B------:R-:W-:Y:S01]  /*55c0*/  IMAD.SHL.U32 R0, R0, 0x200000, RZ ;  /* 0x0020000000007824 */ /* 0x000fe200078e00ff */
[----:B------:R-:W-:-:S04]  /*55d0*/  LEA R3, R3, 0x37800000, 0x17 ;  /* 0x3780000003037811 */ /* 0x000fc800078eb8ff */
[----:B------:R-:W-:-:S07]  /*55e0*/  LOP3.LUT R22, R3, R0, R7, 0xfe, !PT ;  /* 0x0000000003167212 */ /* 0x000fce00078efe07 */
.L_x_21395:
[----:B------:R-:W-:Y:S05]  /*55f0*/  BSYNC.RECONVERGENT B0 ;  /* 0x0000000000007941 */ /* 0x000fea0003800200 */
.L_x_21394:
[----:B------:R-:W0:Y:S01]  /*5600*/  F2I.S64.TRUNC R22, R22 ;  /* 0x0000001600167311 */ /* 0x000e22000020d900 */
[----:B------:R-:W-:Y:S05]  /*5610*/  BRA `(.L_x_21375) ;  /* 0x00000000009c7947 */ /* 0x000fea0003800000 */
.L_x_21387:
        /* <DEDUP_REMOVED lines=14> */
.L_x_21401:
[----:B------:R-:W-:Y:S05]  /*5700*/  BSYNC.RECONVERGENT B0 ;  /* 0x0000000000007941 */ /* 0x000fea0003800200 */
.L_x_21400:
[----:B------:R-:W0:Y:S01]  /*5710*/  F2I.S64.TRUNC R22, R22 ;  /* 0x0000001600167311 */ /* 0x000e22000020d900 */
[----:B------:R-:W-:Y:S05]  /*5720*/  BRA `(.L_x_21375) ;  /* 0x0000000000587947 */ /* 0x000fea0003800000 */
.L_x_21374:
        /* <DEDUP_REMOVED lines=16> */
.L_x_21402:
[----:B------:R-:W-:Y:S01]  /*5830*/  CS2R R22, SRZ ;  /* 0x0000000000167805 */ /* 0x000fe2000001ff00 */
[----:B------:R-:W-:Y:S06]  /*5840*/  BRA `(.L_x_21375) ;  /* 0x0000000000107947 */ /* 0x000fec0003800000 */
.L_x_21399:
[----:B------:R0:W5:Y:S01]  /*5850*/  LDG.E.64 R22, desc[UR36][R4.64] ;  /* 0x0000002404167981 */ /* 0x000162000c1e1b00 */
[----:B------:R-:W-:Y:S05]  /*5860*/  BRA `(.L_x_21375) ;  /* 0x0000000000087947 */ /* 0x000fea0003800000 */
.L_x_21398:
[----:B------:R0:W5:Y:S01]  /*5870*/  LDG.E R22, desc[UR36][R4.64] ;  /* 0x0000002404167981 */ /* 0x000162000c1e1900 */
[----:B------:R-:W-:-:S07]  /*5880*/  IMAD.MOV.U32 R23, RZ, RZ, RZ ;  /* 0x000000ffff177224 */ /* 0x000fce00078e00ff */
.L_x_21375:
[----:B------:R-:W-:-:S07]  /*5890*/  VIADD R35, R35, 0x80 ;  /* 0x0000008023237836 */ /* 0x000fce0000000000 */
.L_x_21336:
[----:B------:R-:W-:Y:S05]  /*58a0*/  BSYNC.RECONVERGENT B6 ;  /* 0x0000000000067941 */ /* 0x000fea0003800200 */
.L_x_21335:
        /* <DEDUP_REMOVED lines=25> */
.L_x_21408:
[----:B------:R0:W5:Y:S01]  /*5a40*/  LDG.E.U8 R16, desc[UR36][R4.64] ;  /* 0x0000002404107981 */ /* 0x000162000c1e1100 */
[----:B------:R-:W-:Y:S01]  /*5a50*/  IMAD.MOV.U32 R17, RZ, RZ, RZ ;  /* 0x000000ffff117224 */ /* 0x000fe200078e00ff */
[----:B------:R-:W-:Y:S06]  /*5a60*/  BRA `(.L_x_21410) ;  /* 0x0000000c00447947 */ /* 0x000fec0003800000 */
.L_x_21407:
        /* <DEDUP_REMOVED lines=8> */
.L_x_21412:
[----:B------:R-:W2:Y:S02]  /*5af0*/  LDG.E R16, desc[UR36][R4.64] ;  /* 0x0000002404107981 */ /* 0x000ea4000c1e1900 */
[----:B--2---:R-:W-:Y:S01]  /*5b00*/  SHF.R.S32.HI R17, RZ, 0x1f, R16 ;  /* 0x0000001fff117819 */ /* 0x004fe20000011410 */
[----:B------:R-:W-:Y:S06]  /*5b10*/  BRA `(.L_x_21410) ;  /* 0x0000000c00187947 */ /* 0x000fec0003800000 */
.L_x_21411:
[----:B------:R-:W2:Y:S02]  /*5b20*/  LDG.E.S16 R16, desc[UR36][R4.64] ;  /* 0x0000002404107981 */ /* 0x000ea4000c1e1700 */
[----:B--2---:R-:W-:Y:S01]  /*5b30*/  SHF.R.S32.HI R17, RZ, 0x1f, R16 ;  /* 0x0000001fff117819 */ /* 0x004fe20000011410 */
[----:B------:R-:W-:Y:S06]  /*5b40*/  BRA `(.L_x_21410) ;  /* 0x0000000c000c7947 */ /* 0x000fec0003800000 */
.L_x_21406:
        /* <DEDUP_REMOVED lines=9> */
.L_x_21414:
[----:B------:R-:W2:Y:S02]  /*5be0*/  LDG.E.U16 R4, desc[UR36][R4.64] ;  /* 0x0000002404047981 */ /* 0x000ea4000c1e1500 */
[----:B--2---:R-:W-:-:S06]  /*5bf0*/  HADD2.F32 R16, -RZ, R4.H0_H0 ;  /* 0x20000004ff107230 */ /* 0x004fcc0000004100 */
[----:B------:R-:W2:Y:S01]  /*5c00*/  F2I.S64.TRUNC R16, R16 ;  /* 0x0000001000107311 */ /* 0x000ea2000020d900 */
[----:B------:R-:W-:Y:S05]  /*5c10*/  BRA `(.L_x_21410) ;  /* 0x0000000800d87947 */ /* 0x000fea0003800000 */
.L_x_21413:
        /* <DEDUP_REMOVED lines=9> */
.L_x_21416:
[----:B------:R-:W2:Y:S02]  /*5cb0*/  LDG.E.U16 R4, desc[UR36][R4.64] ;  /* 0x0000002404047981 */ /* 0x000ea4000c1e1500 */
[----:B--2---:R-:W-:-:S06]  /*5cc0*/  HADD2.F32 R16, -RZ, R4.H0_H0 ;  /* 0x20000004ff107230 */ /* 0x004fcc0000004100 */
[----:B------:R-:W0:Y:S01]  /*5cd0*/  F2I.S64.TRUNC R16, R16 ;  /* 0x0000001000107311 */ /* 0x000e22000020d900 */
[----:B------:R-:W-:Y:S05]  /*5ce0*/  BRA `(.L_x_21410) ;  /* 0x0000000800a47947 */ /* 0x000fea0003800000 */
.L_x_21415:
[----:B------:R-:W2:Y:S02]  /*5cf0*/  LDG.E.64 R4, desc[UR36][R4.64] ;  /* 0x0000002404047981 */ /* 0x000ea4000c1e1b00 */
[----:B--2---:R0:W1:Y:S01]  /*5d00*/  F2I.S64.F64.TRUNC R16, R4 ;  /* 0x0000000400107311 */ /* 0x004062000030d900 */
[----:B------:R-:W-:Y:S05]  /*5d10*/  BRA `(.L_x_21410) ;  /* 0x0000000800987947 */ /* 0x000fea0003800000 */
.L_x_21405:
        /* <DEDUP_REMOVED lines=13> */
.L_x_21419:
[----:B------:R-:W2:Y:S02]  /*5df0*/  LDG.E.64 R4, desc[UR36][R4.64] ;  /* 0x0000002404047981 */ /* 0x000ea4000c1e1b00 */
[----:B--2---:R0:W1:Y:S01]  /*5e00*/  F2I.S64.F64.TRUNC R16, R4 ;  /* 0x0000000400107311 */ /* 0x004062000030d900 */
[----:B------:R-:W-:Y:S05]  /*5e10*/  BRA `(.L_x_21410) ;  /* 0x0000000800587947 */ /* 0x000fea0003800000 */
.L_x_21418:
        /* <DEDUP_REMOVED lines=26> */
.L_x_21421:
        /* <DEDUP_REMOVED lines=14> */
.L_x_21420:
[----:B------:R-:W2:Y:S02]  /*60a0*/  LDG.E.U16 R16, desc[UR36][R4.64] ;  /* 0x0000002404107981 */ /* 0x000ea4000c1e1500 */
[----:B--2---:R-:W-:-:S06]  /*60b0*/  IMAD.U32 R16, R16, 0x10000, RZ ;  /* 0x0001000010107824 */ /* 0x004fcc00078e00ff */
[----:B------:R-:W0:Y:S01]  /*60c0*/  F2I.S64.TRUNC R16, R16 ;  /* 0x0000001000107311 */ /* 0x000e22000020d900 */
[----:B------:R-:W-:Y:S05]  /*60d0*/  BRA `(.L_x_21410) ;  /* 0x0000000400a87947 */ /* 0x000fea0003800000 */
.L_x_21417:
        /* <DEDUP_REMOVED lines=11> */
.L_x_21424:
        /* <DEDUP_REMOVED lines=21> */
.L_x_21428:
[----:B------:R-:W-:Y:S05]  /*62e0*/  BSYNC.RECONVERGENT B1 ;  /* 0x0000000000017941 */ /* 0x000fea0003800200 */
.L_x_21427:
[----:B------:R-:W-:Y:S01]  /*62f0*/  IMAD.SHL.U32 R0, R0, 0x100000, RZ ;  /* 0x0010000000007824 */ /* 0x000fe200078e00ff */
[----:B------:R-:W-:-:S04]  /*6300*/  LEA R3, R3, 0x3b800000, 0x17 ;  /* 0x3b80000003037811 */ /* 0x000fc800078eb8ff */
[----:B------:R-:W-:-:S07]  /*6310*/  LOP3.LUT R16, R3, R0, R7, 0xfe, !PT ;  /* 0x0000000003107212 */ /* 0x000fce00078efe07 */
.L_x_21426:
[----:B------:R-:W-:Y:S05]  /*6320*/  BSYNC.RECONVERGENT B0 ;  /* 0x0000000000007941 */ /* 0x000fea0003800200 */
.L_x_21425:
[----:B------:R-:W0:Y:S01]  /*6330*/  F2I.S64.TRUNC R16, R16 ;  /* 0x0000001000107311 */ /* 0x000e22000020d900 */
[----:B------:R-:W-:Y:S05]  /*6340*/  BRA `(.L_x_21410) ;  /* 0x00000004000c7947 */ /* 0x000fea0003800000 */
.L_x_21423:
        /* <DEDUP_REMOVED lines=21> */
.L_x_21432:
[----:B------:R-:W-:Y:S05]  /*64a0*/  BSYNC.RECONVERGENT B1 ;  /* 0x0000000000017941 */ /* 0x000fea0003800200 */
.L_x_21431:
[----:B------:R-:W-:Y:S01]  /*64b0*/  IMAD.SHL.U32 R0, R0, 0x200000, RZ ;  /* 0x0020000000007824 */ /* 0x000fe200078e00ff */
[----:B------:R-:W-:-:S04]  /*64c0*/  LEA R3, R3, 0x37800000, 0x17 ;  /* 0x3780000003037811 */ /* 0x000fc800078eb8ff */
[----:B------:R-:W-:-:S07]  /*64d0*/  LOP3.LUT R16, R3, R0, R7, 0xfe, !PT ;  /* 0x0000000003107212 */ /* 0x000fce00078efe07 */
.L_x_21430:
[----:B------:R-:W-:Y:S05]  /*64e0*/  BSYNC.RECONVERGENT B0 ;  /* 0x0000000000007941 */ /* 0x000fea0003800200 */
.L_x_21429:
[----:B------:R-:W0:Y:S01]  /*64f0*/  F2I.S64.TRUNC R16, R16 ;  /* 0x0000001000107311 */ /* 0x000e22000020d900 */
[----:B------:R-:W-:Y:S05]  /*6500*/  BRA `(.L_x_21410) ;  /* 0x00000000009c7947 */ /* 0x000fea0003800000 */
.L_x_21422:
        /* <DEDUP_REMOVED lines=14> */
.L_x_21436:
[----:B------:R-:W-:Y:S05]  /*65f0*/  BSYNC.RECONVERGENT B0 ;  /* 0x0000000000007941 */ /* 0x000fea0003800200 */
.L_x_21435:
[----:B------:R-:W0:Y:S01]  /*6600*/  F2I.S64.TRUNC R16, R16 ;  /* 0x0000001000107311 */ /* 0x000e22000020d900 */
[----:B------:R-:W-:Y:S05]  /*6610*/  BRA `(.L_x_21410) ;  /* 0x0000000000587947 */ /* 0x000fea0003800000 */
.L_x_21409:
        /* <DEDUP_REMOVED lines=16> */
.L_x_21437:
[----:B------:R-:W-:Y:S01]  /*6720*/  CS2R R16, SRZ ;  /* 0x0000000000107805 */ /* 0x000fe2000001ff00 */
[----:B------:R-:W-:Y:S06]  /*6730*/  BRA `(.L_x_21410) ;  /* 0x0000000000107947 */ /* 0x000fec0003800000 */
.L_x_21434:
[----:B------:R0:W5:Y:S01]  /*6740*/  LDG.E.64 R16, desc[UR36][R4.64] ;  /* 0x0000002404107981 */ /* 0x000162000c1e1b00 */
[----:B------:R-:W-:Y:S05]  /*6750*/  BRA `(.L_x_21410) ;  /* 0x0000000000087947 */ /* 0x000fea0003800000 */
.L_x_21433:
[----:B------:R0:W5:Y:S01]  /*6760*/  LDG.E R16, desc[UR36][R4.64] ;  /* 0x0000002404107981 */ /* 0x000162000c1e1900 */
[----:B------:R-:W-:-:S07]  /*6770*/  IMAD.MOV.U32 R17, RZ, RZ, RZ ;  /* 0x000000ffff117224 */ /* 0x000fce00078e00ff */
.L_x_21410:
        /* <DEDUP_REMOVED lines=19> */
.L_x_21441:
[----:B------:R0:W5:Y:S01]  /*68b0*/  LDG.E.U8 R18, desc[UR36][R4.64] ;  /* 0x0000002404127981 */ /* 0x000162000c1e1100 */
[----:B------:R-:W-:Y:S01]  /*68c0*/  IMAD.MOV.U32 R19, RZ, RZ, RZ ;  /* 0x000000ffff137224 */ /* 0x000fe200078e00ff */
[----:B------:R-:W-:Y:S06]  /*68d0*/  BRA `(.L_x_21404) ;  /* 0x0000000c00407947 */ /* 0x000fec0003800000 */
.L_x_21440:
        /* <DEDUP_REMOVED lines=8> */
.L_x_21444:
[----:B------:R-:W2:Y:S02]  /*6960*/  LDG.E R18, desc[UR36][R4.64] ;  /* 0x0000002404127981 */ /* 0x000ea4000c1e1900 */
[----:B--2---:R-:W-:Y:S01]  /*6970*/  SHF.R.S32.HI R19, RZ, 0x1f, R18 ;  /* 0x0000001fff137819 */ /* 0x004fe20000011412 */
[----:B------:R-:W-:Y:S06]  /*6980*/  BRA `(.L_x_21404) ;  /* 0x0000000c00147947 */ /* 0x000fec0003800000 */
.L_x_21443:
[----:B------:R-:W2:Y:S02]  /*6990*/  LDG.E.S16 R18, desc[UR36][R4.64] ;  /* 0x0000002404127981 */ /* 0x000ea4000c1e1700 */
[----:B--2---:R-:W-:Y:S01]  /*69a0*/  SHF.R.S32.HI R19, RZ, 0x1f, R18 ;  /* 0x0000001fff137819 */ /* 0x004fe20000011412 */
[----:B------:R-:W-:Y:S06]  /*69b0*/  BRA `(.L_x_21404) ;  /* 0x0000000c00087947 */ /* 0x000fec0003800000 */
.L_x_21439:
        /* <DEDUP_REMOVED lines=9> */
.L_x_21446:
[----:B------:R-:W2:Y:S02]  /*6a50*/  LDG.E.U16 R4, desc[UR36][R4.64] ;  /* 0x0000002404047981 */ /* 0x000ea4000c1e1500 */
[----:B--2---:R-:W-:-:S06]  /*6a60*/  HADD2.F32 R18, -RZ, R4.H0_H0 ;  /* 0x20000004ff127230 */ /* 0x004fcc0000004100 */
[----:B------:R-:W0:Y:S01]  /*6a70*/  F2I.S64.TRUNC R18, R18 ;  /* 0x0000001200127311 */ /* 0x000e22000020d900 */
[----:B------:R-:W-:Y:S05]  /*6a80*/  BRA `(.L_x_21404) ;  /* 0x0000000800d47947 */ /* 0x000fea0003800000 */
.L_x_21445:
        /* <DEDUP_REMOVED lines=9> */
.L_x_21448:
[----:B------:R-:W2:Y:S02]  /*6b20*/  LDG.E.U16 R4, desc[UR36][R4.64] ;  /* 0x0000002404047981 */ /* 0x000ea4000c1e1500 */
[----:B--2---:R-:W-:-:S06]  /*6b30*/  HADD2.F32 R18, -RZ, R4.H0_H0 ;  /* 0x20000004ff127230 */ /* 0x004fcc0000004100 */
[----:B------:R-:W0:Y:S01]  /*6b40*/  F2I.S64.TRUNC R18, R18 ;  /* 0x0000001200127311 */ /* 0x000e22000020d900 */
[----:B------:R-:W-:Y:S05]  /*6b50*/  BRA `(.L_x_21404) ;  /* 0x0000000800a07947 */ /* 0x000fea0003800000 */
.L_x_21447:
[----:B------:R-:W2:Y:S02]  /*6b60*/  LDG.E.64 R4, desc[UR36][R4.64] ;  /* 0x0000002404047981 */ /* 0x000ea4000c1e1b00 */
[----:B--2---:R0:W1:Y:S01]  /*6b70*/  F2I.S64.F64.TRUNC R18, R4 ;  /* 0x0000000400127311 */ /* 0x004062000030d900 */
[----:B------:R-:W-:Y:S05]  /*6b80*/  BRA `(.L_x_21404) ;  /* 0x0000000800947947 */ /* 0x000fea0003800000 */
.L_x_21438:
        /* <DEDUP_REMOVED lines=13> */
.L_x_21451:
[----:B------:R-:W2:Y:S02]  /*6c60*/  LDG.E.64 R4, desc[UR36][R4.64] ;  /* 0x0000002404047981 */ /* 0x000ea4000c1e1b00 */
[----:B--2---:R0:W1:Y:S01]  /*6c70*/  F2I.S64.F64.TRUNC R18, R4 ;  /* 0x0000000400127311 */ /* 0x004062000030d900 */
[----:B------:R-:W-:Y:S05]  /*6c80*/  BRA `(.L_x_21404) ;  /* 0x0000000800547947 */ /* 0x000fea0003800000 */
.L_x_21450:
        /* <DEDUP_REMOVED lines=26> */
.L_x_21453:
        /* <DEDUP_REMOVED lines=14> */
.L_x_21452:
[----:B------:R-:W2:Y:S02]  /*6f10*/  LDG.E.U16 R18, desc[UR36][R4.64] ;  /* 0x0000002404127981 */ /* 0x000ea4000c1e1500 */
[----:B--2---:R-:W-:-:S06]  /*6f20*/  IMAD.U32 R18, R18, 0x10000, RZ ;  /* 0x0001000012127824 */ /* 0x004fcc00078e00ff */
[----:B------:R-:W0:Y:S01]  /*6f30*/  F2I.S64.TRUNC R18, R18 ;  /* 0x0000001200127311 */ /* 0x000e22000020d900 */
[----:B------:R-:W-:Y:S05]  /*6f40*/  BRA `(.L_x_21404) ;  /* 0x0000000400a47947 */ /* 0x000fea0003800000 */
.L_x_21449:
        /* <DEDUP_REMOVED lines=11> */
.L_x_21456:
        /* <DEDUP_REMOVED lines=21> */
.L_x_21460:
[----:B------:R-:W-:Y:S05]  /*7150*/  BSYNC.RECONVERGENT B1 ;  /* 0x0000000000017941 */ /* 0x000fea0003800200 */
.L_x_21459:
[----:B------:R-:W-:Y:S01]  /*7160*/  IMAD.SHL.U32 R0, R0, 0x100000, RZ ;  /* 0x0010000000007824 */ /* 0x000fe200078e00ff */
[----:B------:R-:W-:-:S04]  /*7170*/  LEA R3, R3, 0x3b800000, 0x17 ;  /* 0x3b80000003037811 */ /* 0x000fc800078eb8ff */
[----:B------:R-:W-:-:S07]  /*7180*/  LOP3.LUT R18, R3, R0, R7, 0xfe, !PT ;  /* 0x0000000003127212 */ /* 0x000fce00078efe07 */
.L_x_21458:
[----:B------:R-:W-:Y:S05]  /*7190*/  BSYNC.RECONVERGENT B0 ;  /* 0x0000000000007941 */ /* 0x000fea0003800200 */
.L_x_21457:
[----:B------:R-:W0:Y:S01]  /*71a0*/  F2I.S64.TRUNC R18, R18 ;  /* 0x0000001200127311 */ /* 0x000e22000020d900 */
[----:B------:R-:W-:Y:S05]  /*71b0*/  BRA `(.L_x_21404) ;  /* 0x0000000400087947 */ /* 0x000fea0003800000 */
.L_x_21455:
        /* <DEDUP_REMOVED lines=21> */
.L_x_21464:
[----:B------:R-:W-:Y:S05]  /*7310*/  BSYNC.RECONVERGENT B1 ;  /* 0x0000000000017941 */ /* 0x000fea0003800200 */
.L_x_21463:
[----:B------:R-:W-:Y:S01]  /*7320*/  IMAD.SHL.U32 R0, R0, 0x200000, RZ ;  /* 0x0020000000007824 */ /* 0x000fe200078e00ff */
[----:B------:R-:W-:-:S04]  /*7330*/  LEA R3, R3, 0x37800000, 0x17 ;  /* 0x3780000003037811 */ /* 0x000fc800078eb8ff */
[----:B------:R-:W-:-:S07]  /*7340*/  LOP3.LUT R18, R3, R0, R7, 0xfe, !PT ;  /* 0x0000000003127212 */ /* 0x000fce00078efe07 */
.L_x_21462:
[----:B------:R-:W-:Y:S05]  /*7350*/  BSYNC.RECONVERGENT B0 ;  /* 0x0000000000007941 */ /* 0x000fea0003800200 */
.L_x_21461:
[----:B------:R-:W0:Y:S01]  /*7360*/  F2I.S64.TRUNC R18, R18 ;  /* 0x0000001200127311 */ /* 0x000e22000020d900 */
[----:B------:R-:W-:Y:S05]  /*7370*/  BRA `(.L_x_21404) ;  /* 0x0000000000987947 */ /* 0x000fea0003800000 */
.L_x_21454:
        /* <DEDUP_REMOVED lines=14> */
.L_x_21468:
[----:B------:R-:W-:Y:S05]  /*7460*/  BSYNC.RECONVERGENT B0 ;  /* 0x0000000000007941 */ /* 0x000fea0003800200 */
.L_x_21467:
[----:B------:R-:W0:Y:S01]  /*7470*/  F2I.S64.TRUNC R18, R18 ;  /* 0x0000001200127311 */ /* 0x000e22000020d900 */
[----:B------:R-:W-:Y:S05]  /*7480*/  BRA `(.L_x_21404) ;  /* 0x0000000000547947 */ /* 0x000fea0003800000 */
.L_x_21442:
        /* <DEDUP_REMOVED lines=16> */
.L_x_21469:
[----:B------:R-:W-:Y:S05]  /*7590*/  BRA `(.L_x_21404) ;  /* 0x0000000000107947 */ /* 0x000fea0003800000 */
.L_x_21466:
[----:B------:R0:W5:Y:S01]  /*75a0*/  LDG.E.64 R18, desc[UR36][R4.64] ;  /* 0x0000002404127981 */ /* 0x000162000c1e1b00 */
[----:B------:R-:W-:Y:S05]  /*75b0*/  BRA `(.L_x_21404) ;  /* 0x0000000000087947 */ /* 0x000fea0003800000 */
.L_x_21465:
[----:B------:R0:W5:Y:S01]  /*75c0*/  LDG.E R18, desc[UR36][R4.64] ;  /* 0x0000002404127981 */ /* 0x000162000c1e1900 */
[----:B------:R-:W-:-:S07]  /*75d0*/  IMAD.MOV.U32 R19, RZ, RZ, RZ ;  /* 0x000000ffff137224 */ /* 0x000fce00078e00ff */
.L_x_21404:
[----:B------:R-:W-:Y:S05]  /*75e0*/  BSYNC.RECONVERGENT B6 ;  /* 0x0000000000067941 */ /* 0x000fea0003800200 */
.L_x_21403:
        /* <DEDUP_REMOVED lines=36> */
.L_x_21476:
[----:B------:R0:W-:Y:S01]  /*7830*/  STG.E.U8 desc[UR36][R8.64], R3 ;  /* 0x0000000308007986 */ /* 0x0001e2000c101124 */
[----:B------:R-:W-:Y:S05]  /*7840*/  BRA `(.L_x_21478) ;  /* 0x0000000c00307947 */ /* 0x000fea0003800000 */
.L_x_21475:
        /* <DEDUP_REMOVED lines=8> */
.L_x_21480:
[----:B------:R0:W-:Y:S01]  /*78d0*/  STG.E desc[UR36][R8.64], R3 ;  /* 0x0000000308007986 */ /* 0x0001e2000c101924 */
[----:B------:R-:W-:Y:S05]  /*78e0*/  BRA `(.L_x_21478) ;  /* 0x0000000c00087947 */ /* 0x000fea0003800000 */
.L_x_21479:
[----:B------:R0:W-:Y:S01]  /*78f0*/  STG.E.U16 desc[UR36][R8.64], R3 ;  /* 0x0000000308007986 */ /* 0x0001e2000c101524 */
[----:B------:R-:W-:Y:S05]  /*7900*/  BRA `(.L_x_21478) ;  /* 0x0000000c00007947 */ /* 0x000fea0003800000 */
.L_x_21474:
        /* <DEDUP_REMOVED lines=9> */
.L_x_21482:
[----:B------:R-:W0:Y:S02]  /*79a0*/  I2F.S64 R0, R4 ;  /* 0x0000000400007312 */ /* 0x000e240000301400 */
[----:B0-----:R-:W-:-:S05]  /*79b0*/  F2FP.F16.F32.PACK_AB R0, RZ, R0 ;  /* 0x00000000ff00723e */ /* 0x001fca00000000ff */
[----:B------:R0:W-:Y:S01]  /*79c0*/  STG.E.U16 desc[UR36][R8.64], R0 ;  /* 0x0000000008007986 */ /* 0x0001e2000c101524 */
[----:B------:R-:W-:Y:S05]  /*79d0*/  BRA `(.L_x_21478) ;  /* 0x0000000800cc7947 */ /* 0x000fea0003800000 */
.L_x_21481:
        /* <DEDUP_REMOVED lines=10> */
.L_x_21484:
[----:B------:R-:W0:Y:S02]  /*7a80*/  I2F.S64 R4, R4 ;  /* 0x0000000400047312 */ /* 0x000e240000301400 */
[----:B0-----:R-:W-:-:S04]  /*7a90*/  F2FP.F16.F32.PACK_AB R3, RZ, R4 ;  /* 0x00000004ff03723e */ /* 0x001fc800000000ff */
[----:B------:R-:W-:-:S05]  /*7aa0*/  PRMT R3, R3, 0x5410, RZ ;  /* 0x0000541003037816 */ /* 0x000fca00000000ff */
[----:B------:R3:W-:Y:S01]  /*7ab0*/  STG.E desc[UR36][R8.64], R3 ;  /* 0x0000000308007986 */ /* 0x0007e2000c101924 */
[----:B------:R-:W-:Y:S05]  /*7ac0*/  BRA `(.L_x_21478) ;  /* 0x0000000800907947 */ /* 0x000fea0003800000 */
.L_x_21483:
[----:B------:R-:W0:Y:S02]  /*7ad0*/  I2F.F64.S64 R4, R4 ;  /* 0x0000000400047312 */ /* 0x000e240000301c00 */
[----:B0-----:R4:W-:Y:S01]  /*7ae0*/  STG.E.64 desc[UR36][R8.64], R4 ;  /* 0x0000000408007986 */ /* 0x0019e2000c101b24 */
[----:B------:R-:W-:Y:S05]  /*7af0*/  BRA `(.L_x_21478) ;  /* 0x0000000800847947 */ /* 0x000fea0003800000 */
.L_x_21473:
        /* <DEDUP_REMOVED lines=13> */
.L_x_21487:
[----:B------:R-:W0:Y:S01]  /*7bd0*/  I2F.F64.S64 R4, R4 ;  /* 0x0000000400047312 */ /* 0x000e220000301c00 */
[----:B------:R-:W-:-:S05]  /*7be0*/  CS2R R6, SRZ ;  /* 0x0000000000067805 */ /* 0x000fca000001ff00 */
[----:B0-----:R0:W-:Y:S01]  /*7bf0*/  STG.E.128 desc[UR36][R8.64], R4 ;  /* 0x0000000408007986 */ /* 0x0011e2000c101d24 */
[----:B------:R-:W-:Y:S05]  /*7c00*/  BRA `(.L_x_21478) ;  /* 0x0000000800407947 */ /* 0x000fea0003800000 */
.L_x_21486:
        /* <DEDUP_REMOVED lines=19> */
.L_x_21491:
[----:B------:R-:W-:Y:S05]  /*7d40*/  BSYNC.RECONVERGENT B0 ;  /* 0x0000000000007941 */ /* 0x000fea0003800200 */
.L_x_21490:
[----:B------:R-:W-:-:S05]  /*7d50*/  LOP3.LUT R7, R0, 0x80, R7, 0xf8, !PT ;  /* 0x0000008000077812 */ /* 0x000fca00078ef807 */
[----:B------:R0:W-:Y:S01]  /*7d60*/  STG.E.U8 desc[UR36][R8.64], R7 ;  /* 0x0000000708007986 */ /* 0x0001e2000c101124 */
[----:B------:R-:W-:Y:S05]  /*7d70*/  BRA `(.L_x_21478) ;  /* 0x0000000400e47947 */ /* 0x000fea0003800000 */
.L_x_21489:
        /* <DEDUP_REMOVED lines=15> */
.L_x_21493:
[----:B------:R-:W-:Y:S05]  /*7e70*/  BSYNC.RECONVERGENT B0 ;  /* 0x0000000000007941 */ /* 0x000fea0003800200 */
.L_x_21492:
[----:B------:R-:W-:-:S05]  /*7e80*/  LOP3.LUT R7, R0, 0x80, R7, 0xf8, !PT ;  /* 0x0000008000077812 */ /* 0x000fca00078ef807 */
[----:B------:R0:W-:Y:S01]  /*7e90*/  STG.E.U8 desc[UR36][R8.64], R7 ;  /* 0x0000000708007986 */ /* 0x0001e2000c101124 */
[----:B------:R-:W-:Y:S05]  /*7ea0*/  BRA `(.L_x_21478) ;  /* 0x0000000400987947 */ /* 0x000fea0003800000 */
.L_x_21488:
[----:B------:R-:W0:Y:S02]  /*7eb0*/  I2F.S64 R0, R4 ;  /* 0x0000000400007312 */ /* 0x000e240000301400 */
[----:B0-----:R-:W-:-:S05]  /*7ec0*/  F2FP.BF16.F32.PACK_AB R0, RZ, R0 ;  /* 0x00000000ff00723e */ /* 0x001fca00000010ff */
[----:B------:R0:W-:Y:S01]  /*7ed0*/  STG.E.U16 desc[UR36][R8.64], R0 ;  /* 0x0000000008007986 */ /* 0x0001e2000c101524 */
[----:B------:R-:W-:Y:S05]  /*7ee0*/  BRA `(.L_x_21478) ;  /* 0x0000000400887947 */ /* 0x000fea0003800000 */
.L_x_21485:
        /* <DEDUP_REMOVED lines=10> */
.L_x_21496:
        /* <DEDUP_REMOVED lines=13> */
.L_x_21499:
[----:B------:R-:W-:-:S04]  /*8060*/  SHF.R.U32.HI R0, RZ, 0x14, R5 ;  /* 0x00000014ff007819 */ /* 0x000fc80000011605 */
[----:B------:R-:W-:-:S04]  /*8070*/  LOP3.LUT R0, R0, 0x1, RZ, 0xc0, !PT ;  /* 0x0000000100007812 */ /* 0x000fc800078ec0ff */
[----:B------:R-:W-:-:S04]  /*8080*/  IADD3 R0, PT, PT, R5, 0x487ffff, R0 ;  /* 0x0487ffff05007810 */ /* 0x000fc80007ffe000 */
[----:B------:R-:W-:-:S04]  /*8090*/  SHF.R.U32.HI R0, RZ, 0x14, R0 ;  /* 0x00000014ff007819 */ /* 0x000fc80000011600 */
[----:B------:R-:W-:-:S07]  /*80a0*/  LOP3.LUT R3, R0, 0xff, RZ, 0xc0, !PT ;  /* 0x000000ff00037812 */ /* 0x000fce00078ec0ff */
.L_x_21500:
[----:B------:R-:W-:-:S04]  /*80b0*/  SHF.R.U32.HI R0, RZ, 0x18, R5 ;  /* 0x00000018ff007819 */ /* 0x000fc80000011605 */
[----:B------:R-:W-:-:S07]  /*80c0*/  LOP3.LUT R0, R3, 0x80, R0, 0xf8, !PT ;  /* 0x0000008003007812 */ /* 0x000fce00078ef800 */
.L_x_21498:
[----:B------:R-:W-:Y:S05]  /*80d0*/  BSYNC.RECONVERGENT B0 ;  /* 0x0000000000007941 */ /* 0x000fea0003800200 */
.L_x_21497:
[----:B------:R0:W-:Y:S01]  /*80e0*/  STG.E.U8 desc[UR36][R8.64], R0 ;  /* 0x0000000008007986 */ /* 0x0001e2000c101124 */
[----:B------:R-:W-:Y:S05]  /*80f0*/  BRA `(.L_x_21478) ;  /* 0x0000000400047947 */ /* 0x000fea0003800000 */
.L_x_21495:
        /* <DEDUP_REMOVED lines=13> */
.L_x_21503:
[----:B------:R-:W-:-:S04]  /*81d0*/  SHF.R.U32.HI R0, RZ, 0x15, R5 ;  /* 0x00000015ff007819 */ /* 0x000fc80000011605 */
[----:B------:R-:W-:-:S04]  /*81e0*/  LOP3.LUT R0, R0, 0x1, RZ, 0xc0, !PT ;  /* 0x0000000100007812 */ /* 0x000fc800078ec0ff */
[----:B------:R-:W-:-:S04]  /*81f0*/  IADD3 R0, PT, PT, R5, 0x88fffff, R0 ;  /* 0x088fffff05007810 */ /* 0x000fc80007ffe000 */
[----:B------:R-:W-:-:S04]  /*8200*/  SHF.R.U32.HI R0, RZ, 0x15, R0 ;  /* 0x00000015ff007819 */ /* 0x000fc80000011600 */
[----:B------:R-:W-:-:S07]  /*8210*/  LOP3.LUT R3, R0, 0xff, RZ, 0xc0, !PT ;  /* 0x000000ff00037812 */ /* 0x000fce00078ec0ff */
.L_x_21504:
[----:B------:R-:W-:-:S04]  /*8220*/  SHF.R.U32.HI R0, RZ, 0x18, R5 ;  /* 0x00000018ff007819 */ /* 0x000fc80000011605 */
[----:B------:R-:W-:-:S07]  /*8230*/  LOP3.LUT R0, R3, 0x80, R0, 0xf8, !PT ;  /* 0x0000008003007812 */ /* 0x000fce00078ef800 */
.L_x_21502:
[----:B------:R-:W-:Y:S05]  /*8240*/  BSYNC.RECONVERGENT B0 ;  /* 0x0000000000007941 */ /* 0x000fea0003800200 */
.L_x_21501:
[----:B------:R0:W-:Y:S01]  /*8250*/  STG.E.U8 desc[UR36][R8.64], R0 ;  /* 0x0000000008007986 */ /* 0x0001e2000c101124 */
[----:B------:R-:W-:Y:S05]  /*8260*/  BRA `(.L_x_21478) ;  /* 0x0000000000a87947 */ /* 0x000fea0003800000 */
.L_x_21494:
[----:B------:R-:W-:-:S13]  /*8270*/  ISETP.NE.AND P0, PT, R0, 0x1c, PT ;  /* 0x0000001c0000780c */ /* 0x000fda0003f05270 */
[----:B------:R-:W-:Y:S05]  /*8280*/  @!P0 BRA `(.L_x_21505) ;  /* 0x00000000009c8947 */ /* 0x000fea0003800000 */
[----:B------:R-:W-:-:S13]  /*8290*/  ISETP.NE.AND P0, PT, R0, 0x1d, PT ;  /* 0x0000001d0000780c */ /* 0x000fda0003f05270 */
[----:B------:R-:W-:Y:S05]  /*82a0*/  @!P0 BRA `(.L_x_21506) ;  /* 0x00000000008c8947 */ /* 0x000fea0003800000 */
[----:B------:R-:W-:-:S13]  /*82b0*/  ISETP.NE.AND P0, PT, R0, 0x2c, PT ;  /* 0x0000002c0000780c */ /* 0x000fda0003f05270 */
[----:B------:R-:W-:Y:S05]  /*82c0*/  @!P0 BRA `(.L_x_21507) ;  /* 0x0000000000448947 */ /* 0x000fea0003800000 */
.L_x_21477:
        /* <DEDUP_REMOVED lines=16> */
.L_x_21508:
[----:B------:R-:W-:Y:S05]  /*83d0*/  BRA `(.L_x_21478) ;  /* 0x00000000004c7947 */ /* 0x000fea0003800000 */
.L_x_21507:
        /* <DEDUP_REMOVED lines=16> */
.L_x_21506:
[----:B------:R0:W-:Y:S01]  /*84e0*/  STG.E.64 desc[UR36][R8.64], R4 ;  /* 0x0000000408007986 */ /* 0x0001e2000c101b24 */
[----:B------:R-:W-:Y:S05]  /*84f0*/  BRA `(.L_x_21478) ;  /* 0x0000000000047947 */ /* 0x000fea0003800000 */
.L_x_21505:
[----:B------:R0:W-:Y:S02]  /*8500*/  STG.E desc[UR36][R8.64], R3 ;  /* 0x0000000308007986 */ /* 0x0001e4000c101924 */
.L_x_21478:
        /* <DEDUP_REMOVED lines=23> */
.L_x_21513:
[----:B------:R4:W-:Y:S01]  /*8680*/  STG.E.U8 desc[UR36][R8.64], R18 ;  /* 0x0000001208007986 */ /* 0x0009e2000c101124 */
[----:B------:R-:W-:Y:S05]  /*8690*/  BRA `(.L_x_21515) ;  /* 0x0000000c00347947 */ /* 0x000fea0003800000 */
.L_x_21512:
        /* <DEDUP_REMOVED lines=8> */
.L_x_21517:
[----:B------:R2:W-:Y:S01]  /*8720*/  STG.E desc[UR36][R8.64], R18 ;  /* 0x0000001208007986 */ /* 0x0005e2000c101924 */
[----:B------:R-:W-:Y:S05]  /*8730*/  BRA `(.L_x_21515) ;  /* 0x0000000c000c7947 */ /* 0x000fea0003800000 */
.L_x_21516:
[----:B------:R0:W-:Y:S01]  /*8740*/  STG.E.U16 desc[UR36][R8.64], R18 ;  /* 0x0000001208007986 */ /* 0x0001e2000c101524 */
[----:B------:R-:W-:Y:S05]  /*8750*/  BRA `(.L_x_21515) ;  /* 0x0000000c00047947 */ /* 0x000fea0003800000 */
.L_x_21511:
        /* <DEDUP_REMOVED lines=9> */
.L_x_21519:
[----:B------:R-:W0:Y:S02]  /*87f0*/  I2F.S64 R0, R24 ;  /* 0x0000001800007312 */ /* 0x000e240000301400 */
[----:B0-----:R-:W-:-:S05]  /*8800*/  F2FP.F16.F32.PACK_AB R0, RZ, R0 ;  /* 0x00000000ff00723e */ /* 0x001fca00000000ff */
[----:B------:R0:W-:Y:S01]  /*8810*/  STG.E.U16 desc[UR36][R8.64], R0 ;  /* 0x0000000008007986 */ /* 0x0001e2000c101524 */
[----:B------:R-:W-:Y:S05]  /*8820*/  BRA `(.L_x_21515) ;  /* 0x0000000800d07947 */ /* 0x000fea0003800000 */
.L_x_21518:
        /* <DEDUP_REMOVED lines=10> */
.L_x_21521:
[----:B------:R-:W0:Y:S02]  /*88d0*/  I2F.S64 R24, R24 ;  /* 0x0000001800187312 */ /* 0x000e240000301400 */
[----:B0-----:R-:W-:-:S04]  /*88e0*/  F2FP.F16.F32.PACK_AB R3, RZ, R24 ;  /* 0x00000018ff03723e */ /* 0x001fc800000000ff */
[----:B------:R-:W-:-:S05]  /*88f0*/  PRMT R3, R3, 0x5410, RZ ;  /* 0x0000541003037816 */ /* 0x000fca00000000ff */
[----:B------:R0:W-:Y:S01]  /*8900*/  STG.E desc[UR36][R8.64], R3 ;  /* 0x0000000308007986 */ /* 0x0001e2000c101924 */
[----:B------:R-:W-:Y:S05]  /*8910*/  BRA `(.L_x_21515) ;  /* 0x0000000800947947 */ /* 0x000fea0003800000 */
.L_x_21520:
[----:B------:R-:W0:Y:S02]  /*8920*/  I2F.F64.S64 R24, R24 ;  /* 0x0000001800187312 */ /* 0x000e240000301c00 */
[----:B0-----:R0:W-:Y:S01]  /*8930*/  STG.E.64 desc[UR36][R8.64], R24 ;  /* 0x0000001808007986 */ /* 0x0011e2000c101b24 */
[----:B------:R-:W-:Y:S05]  /*8940*/  BRA `(.L_x_21515) ;  /* 0x0000000800887947 */ /* 0x000fea0003800000 */
.L_x_21510:
        /* <DEDUP_REMOVED lines=12> */
.L_x_21525:
        /* <DEDUP_REMOVED lines=17> */
.L_x_21528:
[----:B------:R-:W-:-:S04]  /*8b20*/  SHF.R.U32.HI R3, RZ, 0x18, R25 ;  /* 0x00000018ff037819 */ /* 0x000fc80000011619 */
[----:B------:R-:W-:-:S04]  /*8b30*/  LOP3.LUT R0, R0, 0x80, R3, 0xf8, !PT ;  /* 0x0000008000007812 */ /* 0x000fc800078ef803 */
[----:B------:R-:W-:-:S07]  /*8b40*/  PRMT R4, R0, 0x7610, R4 ;  /* 0x0000761000047816 */ /* 0x000fce0000000004 */
.L_x_21527:
[----:B------:R-:W-:Y:S05]  /*8b50*/  BSYNC.RECONVERGENT B0 ;  /* 0x0000000000007941 */ /* 0x000fea0003800200 */
.L_x_21526:
[----:B------:R0:W-:Y:S01]  /*8b60*/  STG.E.U8 desc[UR36][R8.64], R4 ;  /* 0x0000000408007986 */ /* 0x0001e2000c101124 */
[----:B------:R-:W-:Y:S05]  /*8b70*/  BRA `(.L_x_21515) ;  /* 0x0000000400fc7947 */ /* 0x000fea0003800000 */
.L_x_21524:
        /* <DEDUP_REMOVED lines=17> */
.L_x_21531:
[----:B------:R-:W-:-:S04]  /*8c90*/  SHF.R.U32.HI R3, RZ, 0x18, R25 ;  /* 0x00000018ff037819 */ /* 0x000fc80000011619 */
[----:B------:R-:W-:-:S04]  /*8ca0*/  LOP3.LUT R0, R0, 0x80, R3, 0xf8, !PT ;  /* 0x0000008000007812 */ /* 0x000fc800078ef803 */
[----:B------:R-:W-:-:S07]  /*8cb0*/  PRMT R4, R0, 0x7610, R4 ;  /* 0x0000761000047816 */ /* 0x000fce0000000004 */
.L_x_21530:
[----:B------:R-:W-:Y:S05]  /*8cc0*/  BSYNC.RECONVERGENT B0 ;  /* 0x0000000000007941 */ /* 0x000fea0003800200 */
.L_x_21529:
[----:B------:R0:W-:Y:S01]  /*8cd0*/  STG.E.U8 desc[UR36][R8.64], R4 ;  /* 0x0000000408007986 */ /* 0x0001e2000c101124 */
[----:B------:R-:W-:Y:S05]  /*8ce0*/  BRA `(.L_x_21515) ;  /* 0x0000000400a07947 */ /* 0x000fea0003800000 */
.L_x_21523:
        /* <DEDUP_REMOVED lines=22> */
.L_x_21533:
[----:B------:R0:W-:Y:S01]  /*8e50*/  STG.E.64 desc[UR36][R8.64], R24 ;  /* 0x0000001808007986 */ /* 0x0001e2000c101b24 */
[----:B------:R-:W-:Y:S05]  /*8e60*/  BRA `(.L_x_21515) ;  /* 0x0000000400407947 */ /* 0x000fea0003800000 */
.L_x_21532:
[----:B------:R0:W-:Y:S01]  /*8e70*/  STG.E desc[UR36][R8.64], R18 ;  /* 0x0000001208007986 */ /* 0x0001e2000c101924 */
[----:B------:R-:W-:Y:S05]  /*8e80*/  BRA `(.L_x_21515) ;  /* 0x0000000400387947 */ /* 0x000fea0003800000 */
.L_x_21522:
        /* <DEDUP_REMOVED lines=11> */
.L_x_21535:
[----:B------:R-:W0:Y:S01]  /*8f40*/  I2F.F64.S64 R4, R24 ;  /* 0x0000001800047312 */ /* 0x000e220000301c00 */
[----:B------:R-:W-:-:S05]  /*8f50*/  CS2R R6, SRZ ;  /* 0x0000000000067805 */ /* 0x000fca000001ff00 */
[----:B0-----:R0:W-:Y:S01]  /*8f60*/  STG.E.128 desc[UR36][R8.64], R4 ;  /* 0x0000000408007986 */ /* 0x0011e2000c101d24 */
[----:B------:R-:W-:Y:S05]  /*8f70*/  BRA `(.L_x_21515) ;  /* 0x0000000000fc7947 */ /* 0x000fea0003800000 */
.L_x_21534:
[----:B------:R-:W-:-:S13]  /*8f80*/  ISETP.NE.AND P0, PT, R0, 0xf, PT ;  /* 0x0000000f0000780c */ /* 0x000fda0003f05270 */
[----:B------:R-:W-:Y:S05]  /*8f90*/  @!P0 BRA `(.L_x_21536) ;  /* 0x0000000000e88947 */ /* 0x000fea0003800000 */
[----:B------:R-:W-:-:S13]  /*8fa0*/  ISETP.NE.AND P0, PT, R0, 0x17, PT ;  /* 0x000000170000780c */ /* 0x000fda0003f05270 */
[----:B------:R-:W-:Y:S05]  /*8fb0*/  @!P0 BRA `(.L_x_21537) ;  /* 0x0000000000908947 */ /* 0x000fea0003800000 */
[----:B------:R-:W-:-:S13]  /*8fc0*/  ISETP.NE.AND P0, PT, R0, 0x18, PT ;  /* 0x000000180000780c */ /* 0x000fda0003f05270 */
[----:B------:R-:W-:Y:S05]  /*8fd0*/  @!P0 BRA `(.L_x_21538) ;  /* 0x0000000000448947 */ /* 0x000fea0003800000 */
.L_x_21514:
        /* <DEDUP_REMOVED lines=16> */
.L_x_21539:
[----:B------:R-:W-:Y:S05]  /*90e0*/  BRA `(.L_x_21515) ;  /* 0x0000000000a07947 */ /* 0x000fea0003800000 */
.L_x_21538:
        /* <DEDUP_REMOVED lines=13> */
.L_x_21541:
[----:B------:R-:W-:Y:S05]  /*91c0*/  BSYNC.RECONVERGENT B0 ;  /* 0x0000000000007941 */ /* 0x000fea0003800200 */
.L_x_21540:
[----:B------:R-:W-:-:S05]  /*91d0*/  LOP3.LUT R3, R0, 0x80, R3, 0xf8, !PT ;  /* 0x0000008000037812 */ /* 0x000fca00078ef803 */
[----:B------:R0:W-:Y:S01]  /*91e0*/  STG.E.U8 desc[UR36][R8.64], R3 ;  /* 0x0000000308007986 */ /* 0x0001e2000c101124 */
[----:B------:R-:W-:Y:S05]  /*91f0*/  BRA `(.L_x_21515) ;  /* 0x00000000005c7947 */ /* 0x000fea0003800000 */
.L_x_21537:
        /* <DEDUP_REMOVED lines=12> */
.L_x_21543:
[----:B------:R-:W-:Y:S01]  /*92c0*/  IMAD.MOV.U32 R0, RZ, RZ, 0x7f ;  /* 0x0000007fff007424 */ /* 0x000fe200078e00ff */
[----:B------:R-:W-:-:S04]  /*92d0*/  ISETP.GT.U32.AND P0, PT, R3, 0x7f800000, PT ;  /* 0x7f8000000300780c */ /* 0x000fc80003f04070 */
[----:B------:R-:W-:-:S09]  /*92e0*/  SEL R0, R0, 0x7c, P0 ;  /* 0x0000007c00007807 */ /* 0x000fd20000000000 */
.L_x_21544:
[----:B------:R-:W-:Y:S05]  /*92f0*/  BSYNC.RECONVERGENT B0 ;  /* 0x0000000000007941 */ /* 0x000fea0003800200 */
.L_x_21542:
[----:B------:R-:W-:-:S04]  /*9300*/  SHF.R.U32.HI R3, RZ, 0x18, R25 ;  /* 0x00000018ff037819 */ /* 0x000fc80000011619 */
[----:B------:R-:W-:-:S05]  /*9310*/  LOP3.LUT R3, R0, 0x80, R3, 0xf8, !PT ;  /* 0x0000008000037812 */ /* 0x000fca00078ef803 */
[----:B------:R0:W-:Y:S01]  /*9320*/  STG.E.U8 desc[UR36][R8.64], R3 ;  /* 0x0000000308007986 */ /* 0x0001e2000c101124 */
[----:B------:R-:W-:Y:S05]  /*9330*/  BRA `(.L_x_21515) ;  /* 0x00000000000c7947 */ /* 0x000fea0003800000 */
.L_x_21536:
[----:B------:R-:W0:Y:S02]  /*9340*/  I2F.S64 R0, R24 ;  /* 0x0000001800007312 */ /* 0x000e240000301400 */
[----:B0-----:R-:W-:-:S05]  /*9350*/  F2FP.BF16.F32.PACK_AB R0, RZ, R0 ;  /* 0x00000000ff00723e */ /* 0x001fca00000010ff */
[----:B------:R0:W-:Y:S02]  /*9360*/  STG.E.U16 desc[UR36][R8.64], R0 ;  /* 0x0000000008007986 */ /* 0x0001e4000c101524 */
.L_x_21515:
[----:B------:R-:W-:-:S07]  /*9370*/  VIADD R33, R33, 0x80 ;  /* 0x0000008021217836 */ /* 0x000fce0000000000 */
.L_x_21472:
[----:B------:R-:W-:-:S13]  /*9380*/  ISETP.GE.AND P0, PT, R33, R32, PT ;  /* 0x000000202100720c */ /* 0x000fda0003f06270 */
[----:B------:R-:W-:Y:S05]  /*9390*/  @P0 BREAK.RELIABLE B6 ;  /* 0x0000000000060942 */ /* 0x000fea0003800100 */
[----:B------:R-:W-:Y:S05]  /*93a0*/  @P0 BRA `(.L_x_21509) ;  /* 0x0000000c00940947 */ /* 0x000fea0003800000 */
[----:B------:R-:W-:Y:S05]  /*93b0*/  BSYNC.RELIABLE B6 ;  /* 0x0000000000067941 */ /* 0x000fea0003800100 */
.L_x_21471:
        /* <DEDUP_REMOVED lines=20> */
.L_x_21548:
[----:B------:R0:W-:Y:S01]  /*9500*/  STG.E.U8 desc[UR36][R4.64], R22 ;  /* 0x0000001604007986 */ /* 0x0001e2000c101124 */
[----:B------:R-:W-:Y:S05]  /*9510*/  BRA `(.L_x_21550) ;  /* 0x0000000c00347947 */ /* 0x000fea0003800000 */
.L_x_21547:
        /* <DEDUP_REMOVED lines=8> */
.L_x_21552:
[----:B------:R0:W-:Y:S01]  /*95a0*/  STG.E desc[UR36][R4.64], R22 ;  /* 0x0000001604007986 */ /* 0x0001e2000c101924 */
[----:B------:R-:W-:Y:S05]  /*95b0*/  BRA `(.L_x_21550) ;  /* 0x0000000c000c7947 */ /* 0x000fea0003800000 */
.L_x_21551:
[----:B------:R0:W-:Y:S01]  /*95c0*/  STG.E.U16 desc[UR36][R4.64], R22 ;  /* 0x0000001604007986 */ /* 0x0001e2000c101524 */
[----:B------:R-:W-:Y:S05]  /*95d0*/  BRA `(.L_x_21550) ;  /* 0x0000000c00047947 */ /* 0x000fea0003800000 */
.L_x_21546:
        /* <DEDUP_REMOVED lines=9> */
.L_x_21554:
[----:B------:R-:W0:Y:S02]  /*9670*/  I2F.S64 R0, R22 ;  /* 0x0000001600007312 */ /* 0x000e240000301400 */
[----:B0-----:R-:W-:-:S05]  /*9680*/  F2FP.F16.F32.PACK_AB R0, RZ, R0 ;  /* 0x00000000ff00723e */ /* 0x001fca00000000ff */
[----:B------:R0:W-:Y:S01]  /*9690*/  STG.E.U16 desc[UR36][R4.64], R0 ;  /* 0x0000000004007986 */ /* 0x0001e2000c101524 */
[----:B------:R-:W-:Y:S05]  /*96a0*/  BRA `(.L_x_21550) ;  /* 0x0000000800d07947 */ /* 0x000fea0003800000 */
.L_x_21553:
        /* <DEDUP_REMOVED lines=10> */
.L_x_21556:
[----:B------:R-:W0:Y:S02]  /*9750*/  I2F.S64 R22, R22 ;  /* 0x0000001600167312 */ /* 0x000e240000301400 */
[----:B0-----:R-:W-:-:S04]  /*9760*/  F2FP.F16.F32.PACK_AB R3, RZ, R22 ;  /* 0x00000016ff03723e */ /* 0x001fc800000000ff */
[----:B------:R-:W-:-:S05]  /*9770*/  PRMT R3, R3, 0x5410, RZ ;  /* 0x0000541003037816 */ /* 0x000fca00000000ff */
[----:B------:R0:W-:Y:S01]  /*9780*/  STG.E desc[UR36][R4.64], R3 ;  /* 0x0000000304007986 */ /* 0x0001e2000c101924 */
[----:B------:R-:W-:Y:S05]  /*9790*/  BRA `(.L_x_21550) ;  /* 0x0000000800947947 */ /* 0x000fea0003800000 */
.L_x_21555:
[----:B------:R-:W0:Y:S02]  /*97a0*/  I2F.F64.S64 R22, R22 ;  /* 0x0000001600167312 */ /* 0x000e240000301c00 */
[----:B0-----:R0:W-:Y:S01]  /*97b0*/  STG.E.64 desc[UR36][R4.64], R22 ;  /* 0x0000001604007986 */ /* 0x0011e2000c101b24 */
[----:B------:R-:W-:Y:S05]  /*97c0*/  BRA `(.L_x_21550) ;  /* 0x0000000800887947 */ /* 0x000fea0003800000 */
.L_x_21545:
        /* <DEDUP_REMOVED lines=12> */
.L_x_21560:
        /* <DEDUP_REMOVED lines=18> */
.L_x_21563:
[----:B------:R-:W-:-:S04]  /*99b0*/  SHF.R.U32.HI R3, RZ, 0x18, R23 ;  /* 0x00000018ff037819 */ /* 0x000fc80000011617 */
[----:B------:R-:W-:-:S07]  /*99c0*/  LOP3.LUT R0, R0, 0x80, R3, 0xf8, !PT ;  /* 0x0000008000007812 */ /* 0x000fce00078ef803 */
.L_x_21562:
[----:B------:R-:W-:Y:S05]  /*99d0*/  BSYNC.RECONVERGENT B0 ;  /* 0x0000000000007941 */ /* 0x000fea0003800200 */
.L_x_21561:
[----:B------:R0:W-:Y:S01]  /*99e0*/  STG.E.U8 desc[UR36][R4.64], R0 ;  /* 0x0000000004007986 */ /* 0x0001e2000c101124 */
[----:B------:R-:W-:Y:S05]  /*99f0*/  BRA `(.L_x_21550) ;  /* 0x0000000400fc7947 */ /* 0x000fea0003800000 */
.L_x_21559:
        /* <DEDUP_REMOVED lines=18> */
.L_x_21566:
[----:B------:R-:W-:-:S04]  /*9b20*/  SHF.R.U32.HI R3, RZ, 0x18, R23 ;  /* 0x00000018ff037819 */ /* 0x000fc80000011617 */
[----:B------:R-:W-:-:S07]  /*9b30*/  LOP3.LUT R0, R0, 0x80, R3, 0xf8, !PT ;  /* 0x0000008000007812 */ /* 0x000fce00078ef803 */
.L_x_21565:
[----:B------:R-:W-:Y:S05]  /*9b40*/  BSYNC.RECONVERGENT B0 ;  /* 0x0000000000007941 */ /* 0x000fea0003800200 */
.L_x_21564:
[----:B------:R0:W-:Y:S01]  /*9b50*/  STG.E.U8 desc[UR36][R4.64], R0 ;  /* 0x0000000004007986 */ /* 0x0001e2000c101124 */
[----:B------:R-:W-:Y:S05]  /*9b60*/  BRA `(.L_x_21550) ;  /* 0x0000000400a07947 */ /* 0x000fea0003800000 */
.L_x_21558:
        /* <DEDUP_REMOVED lines=22> */
.L_x_21568:
[----:B------:R0:W-:Y:S01]  /*9cd0*/  STG.E.64 desc[UR36][R4.64], R22 ;  /* 0x0000001604007986 */ /* 0x0001e2000c101b24 */
[----:B------:R-:W-:Y:S05]  /*9ce0*/  BRA `(.L_x_21550) ;  /* 0x0000000400407947 */ /* 0x000fea0003800000 */
.L_x_21567:
[----:B------:R0:W-:Y:S01]  /*9cf0*/  STG.E desc[UR36][R4.64], R22 ;  /* 0x0000001604007986 */ /* 0x0001e2000c101924 */
[----:B------:R-:W-:Y:S05]  /*9d00*/  BRA `(.L_x_21550) ;  /* 0x0000000400387947 */ /* 0x000fea0003800000 */
.L_x_21557:
        /* <DEDUP_REMOVED lines=11> */
.L_x_21570:
[----:B-1234-:R-:W0:Y:S01]  /*9dc0*/  I2F.F64.S64 R8, R22 ;  /* 0x0000001600087312 */ /* 0x01ee220000301c00 */
[----:B------:R-:W-:-:S05]  /*9dd0*/  CS2R R10, SRZ ;  /* 0x00000000000a7805 */ /* 0x000fca000001ff00 */
[----:B0-----:R0:W-:Y:S01]  /*9de0*/  STG.E.128 desc[UR36][R4.64], R8 ;  /* 0x0000000804007986 */ /* 0x0011e2000c101d24 */
[----:B------:R-:W-:Y:S05]  /*9df0*/  BRA `(.L_x_21550) ;  /* 0x0000000000fc7947 */ /* 0x000fea0003800000 */
.L_x_21569:
[----:B------:R-:W-:-:S13]  /*9e00*/  ISETP.NE.AND P0, PT, R0, 0xf, PT ;  /* 0x0000000f0000780c */ /* 0x000fda0003f05270 */
[----:B------:R-:W-:Y:S05]  /*9e10*/  @!P0 BRA `(.L_x_21571) ;  /* 0x0000000000e88947 */ /* 0x000fea0003800000 */
[----:B------:R-:W-:-:S13]  /*9e20*/  ISETP.NE.AND P0, PT, R0, 0x17, PT ;  /* 0x000000170000780c */ /* 0x000fda0003f05270 */
[----:B------:R-:W-:Y:S05]  /*9e30*/  @!P0 BRA `(.L_x_21572) ;  /* 0x0000000000908947 */ /* 0x000fea0003800000 */
[----:B------:R-:W-:-:S13]  /*9e40*/  ISETP.NE.AND P0, PT, R0, 0x18, PT ;  /* 0x000000180000780c */ /* 0x000fda0003f05270 */
[----:B------:R-:W-:Y:S05]  /*9e50*/  @!P0 BRA `(.L_x_21573) ;  /* 0x0000000000448947 */ /* 0x000fea0003800000 */
.L_x_21549:
        /* <DEDUP_REMOVED lines=16> */
.L_x_21574:
[----:B------:R-:W-:Y:S05]  /*9f60*/  BRA `(.L_x_21550) ;  /* 0x0000000000a07947 */ /* 0x000fea0003800000 */
.L_x_21573:
        /* <DEDUP_REMOVED lines=13> */
.L_x_21576:
[----:B------:R-:W-:Y:S05]  /*a040*/  BSYNC.RECONVERGENT B0 ;  /* 0x0000000000007941 */ /* 0x000fea0003800200 */
.L_x_21575:
[----:B------:R-:W-:-:S05]  /*a050*/  LOP3.LUT R3, R0, 0x80, R3, 0xf8, !PT ;  /* 0x0000008000037812 */ /* 0x000fca00078ef803 */
[----:B------:R0:W-:Y:S01]  /*a060*/  STG.E.U8 desc[UR36][R4.64], R3 ;  /* 0x0000000304007986 */ /* 0x0001e2000c101124 */
[----:B------:R-:W-:Y:S05]  /*a070*/  BRA `(.L_x_21550) ;  /* 0x00000000005c7947 */ /* 0x000fea0003800000 */
.L_x_21572:
        /* <DEDUP_REMOVED lines=12> */
.L_x_21578:
[----:B------:R-:W-:Y:S01]  /*a140*/  IMAD.MOV.U32 R0, RZ, RZ, 0x7f ;  /* 0x0000007fff007424 */ /* 0x000fe200078e00ff */
[----:B------:R-:W-:-:S04]  /*a150*/  ISETP.GT.U32.AND P0, PT, R3, 0x7f800000, PT ;  /* 0x7f8000000300780c */ /* 0x000fc80003f04070 */
[----:B------:R-:W-:-:S09]  /*a160*/  SEL R0, R0, 0x7c, P0 ;  /* 0x0000007c00007807 */ /* 0x000fd20000000000 */
.L_x_21579:
[----:B------:R-:W-:Y:S05]  /*a170*/  BSYNC.RECONVERGENT B0 ;  /* 0x0000000000007941 */ /* 0x000fea0003800200 */
.L_x_21577:
[----:B------:R-:W-:-:S04]  /*a180*/  SHF.R.U32.HI R3, RZ, 0x18, R23 ;  /* 0x00000018ff037819 */ /* 0x000fc80000011617 */
[----:B------:R-:W-:-:S05]  /*a190*/  LOP3.LUT R3, R0, 0x80, R3, 0xf8, !PT ;  /* 0x0000008000037812 */ /* 0x000fca00078ef803 */
[----:B------:R0:W-:Y:S01]  /*a1a0*/  STG.E.U8 desc[UR36][R4.64], R3 ;  /* 0x0000000304007986 */ /* 0x0001e2000c101124 */
[----:B------:R-:W-:Y:S05]  /*a1b0*/  BRA `(.L_x_21550) ;  /* 0x00000000000c7947 */ /* 0x000fea0003800000 */
.L_x_21571:
[----:B------:R-:W0:Y:S02]  /*a1c0*/  I2F.S64 R0, R22 ;  /* 0x0000001600007312 */ /* 0x000e240000301400 */
[----:B0-----:R-:W-:-:S05]  /*a1d0*/  F2FP.BF16.F32.PACK_AB R0, RZ, R0 ;  /* 0x00000000ff00723e */ /* 0x001fca00000010ff */
[----:B------:R0:W-:Y:S02]  /*a1e0*/  STG.E.U16 desc[UR36][R4.64], R0 ;  /* 0x0000000004007986 */ /* 0x0001e4000c101524 */
.L_x_21550:
[----:B------:R-:W-:-:S07]  /*a1f0*/  VIADD R33, R33, 0x80 ;  /* 0x0000008021217836 */ /* 0x000fce0000000000 */
.L_x_21509:
[----:B------:R-:W-:Y:S05]  /*a200*/  BSYNC.RECONVERGENT B7 ;  /* 0x0000000000077941 */ /* 0x000fea0003800200 */
.L_x_21470:
        /* <DEDUP_REMOVED lines=21> */
.L_x_21583:
[----:B------:R-:W-:Y:S01]  /*a360*/  STG.E.U8 desc[UR36][R2.64], R16 ;  /* 0x0000001002007986 */ /* 0x000fe2000c101124 */
[----:B------:R-:W-:Y:S05]  /*a370*/  EXIT ;  /* 0x000000000000794d */ /* 0x000fea0003800000 */
.L_x_21582:
        /* <DEDUP_REMOVED lines=8> */
.L_x_21586:
[----:B------:R-:W-:Y:S01]  /*a400*/  STG.E desc[UR36][R2.64], R16 ;  /* 0x0000001002007986 */ /* 0x000fe2000c101924 */
[----:B------:R-:W-:Y:S05]  /*a410*/  EXIT ;  /* 0x000000000000794d */ /* 0x000fea0003800000 */
.L_x_21585:
[----:B------:R-:W-:Y:S01]  /*a420*/  STG.E.U16 desc[UR36][R2.64], R16 ;  /* 0x0000001002007986 */ /* 0x000fe2000c101524 */
[----:B------:R-:W-:Y:S05]  /*a430*/  EXIT ;  /* 0x000000000000794d */ /* 0x000fea0003800000 */
.L_x_21581:
        /* <DEDUP_REMOVED lines=9> */
.L_x_21588:
[----:B------:R-:W0:Y:S02]  /*a4d0*/  I2F.S64 R0, R16 ;  /* 0x0000001000007312 */ /* 0x000e240000301400 */
[----:B0-----:R-:W-:-:S05]  /*a4e0*/  F2FP.F16.F32.PACK_AB R0, RZ, R0 ;  /* 0x00000000ff00723e */ /* 0x001fca00000000ff */
[----:B------:R-:W-:Y:S01]  /*a4f0*/  STG.E.U16 desc[UR36][R2.64], R0 ;  /* 0x0000000002007986 */ /* 0x000fe2000c101524 */
[----:B------:R-:W-:Y:S05]  /*a500*/  EXIT ;  /* 0x000000000000794d */ /* 0x000fea0003800000 */
.L_x_21587:
        /* <DEDUP_REMOVED lines=10> */
.L_x_21590:
[----:B------:R-:W0:Y:S02]  /*a5b0*/  I2F.S64 R16, R16 ;  /* 0x0000001000107312 */ /* 0x000e240000301400 */
[----:B0-----:R-:W-:-:S04]  /*a5c0*/  F2FP.F16.F32.PACK_AB R5, RZ, R16 ;  /* 0x00000010ff05723e */ /* 0x001fc800000000ff */
[----:B------:R-:W-:-:S05]  /*a5d0*/  PRMT R5, R5, 0x5410, RZ ;  /* 0x0000541005057816 */ /* 0x000fca00000000ff */
[----:B------:R-:W-:Y:S01]  /*a5e0*/  STG.E desc[UR36][R2.64], R5 ;  /* 0x0000000502007986 */ /* 0x000fe2000c101924 */
[----:B------:R-:W-:Y:S05]  /*a5f0*/  EXIT ;  /* 0x000000000000794d */ /* 0x000fea0003800000 */
.L_x_21589:
[----:B------:R-:W0:Y:S02]  /*a600*/  I2F.F64.S64 R16, R16 ;  /* 0x0000001000107312 */ /* 0x000e240000301c00 */
[----:B0-----:R-:W-:Y:S01]  /*a610*/  STG.E.64 desc[UR36][R2.64], R16 ;  /* 0x0000001002007986 */ /* 0x001fe2000c101b24 */
[----:B------:R-:W-:Y:S05]  /*a620*/  EXIT ;  /* 0x000000000000794d */ /* 0x000fea0003800000 */
.L_x_21580:
        /* <DEDUP_REMOVED lines=12> */
.L_x_21594:
        /* <DEDUP_REMOVED lines=18> */
.L_x_21597:
[----:B------:R-:W-:-:S04]  /*a810*/  SHF.R.U32.HI R5, RZ, 0x18, R5 ;  /* 0x00000018ff057819 */ /* 0x000fc80000011605 */
[----:B------:R-:W-:-:S07]  /*a820*/  LOP3.LUT R0, R0, 0x80, R5, 0xf8, !PT ;  /* 0x0000008000007812 */ /* 0x000fce00078ef805 */
.L_x_21596:
[----:B------:R-:W-:Y:S05]  /*a830*/  BSYNC.RECONVERGENT B0 ;  /* 0x0000000000007941 */ /* 0x000fea0003800200 */
.L_x_21595:
[----:B------:R-:W-:Y:S01]  /*a840*/  STG.E.U8 desc[UR36][R2.64], R0 ;  /* 0x0000000002007986 */ /* 0x000fe2000c101124 */
[----:B------:R-:W-:Y:S05]  /*a850*/  EXIT ;  /* 0x000000000000794d */ /* 0x000fea0003800000 */
.L_x_21593:
        /* <DEDUP_REMOVED lines=18> */
.L_x_21600:
[----:B------:R-:W-:-:S04]  /*a980*/  SHF.R.U32.HI R5, RZ, 0x18, R5 ;  /* 0x00000018ff057819 */ /* 0x000fc80000011605 */
[----:B------:R-:W-:-:S07]  /*a990*/  LOP3.LUT R0, R0, 0x80, R5, 0xf8, !PT ;  /* 0x0000008000007812 */ /* 0x000fce00078ef805 */
.L_x_21599:
[----:B------:R-:W-:Y:S05]  /*a9a0*/  BSYNC.RECONVERGENT B0 ;  /* 0x0000000000007941 */ /* 0x000fea0003800200 */
.L_x_21598:
[----:B------:R-:W-:Y:S01]  /*a9b0*/  STG.E.U8 desc[UR36][R2.64], R0 ;  /* 0x0000000002007986 */ /* 0x000fe2000c101124 */
[----:B------:R-:W-:Y:S05]  /*a9c0*/  EXIT ;  /* 0x000000000000794d */ /* 0x000fea0003800000 */
.L_x_21592:
        /* <DEDUP_REMOVED lines=22> */
.L_x_21602:
[----:B------:R-:W-:Y:S01]  /*ab30*/  STG.E.64 desc[UR36][R2.64], R16 ;  /* 0x0000001002007986 */ /* 0x000fe2000c101b24 */
[----:B------:R-:W-:Y:S05]  /*ab40*/  EXIT ;  /* 0x000000000000794d */ /* 0x000fea0003800000 */
.L_x_21601:
[----:B------:R-:W-:Y:S01]  /*ab50*/  STG.E desc[UR36][R2.64], R16 ;  /* 0x0000001002007986 */ /* 0x000fe2000c101924 */
[----:B------:R-:W-:Y:S05]  /*ab60*/  EXIT ;  /* 0x000000000000794d */ /* 0x000fea0003800000 */
.L_x_21591:
        /* <DEDUP_REMOVED lines=11> */
.L_x_21604:
[----:B------:R-:W0:Y:S01]  /*ac20*/  I2F.F64.S64 R16, R16 ;  /* 0x0000001000107312 */ /* 0x000e220000301c00 */
[----:B--2---:R-:W-:-:S05]  /*ac30*/  CS2R R18, SRZ ;  /* 0x0000000000127805 */ /* 0x004fca000001ff00 */
[----:B0-----:R-:W-:Y:S01]  /*ac40*/  STG.E.128 desc[UR36][R2.64], R16 ;  /* 0x0000001002007986 */ /* 0x001fe2000c101d24 */
[----:B------:R-:W-:Y:S05]  /*ac50*/  EXIT ;  /* 0x000000000000794d */ /* 0x000fea0003800000 */
.L_x_21603:
[----:B------:R-:W-:-:S13]  /*ac60*/  ISETP.NE.AND P0, PT, R0, 0xf, PT ;  /* 0x0000000f0000780c */ /* 0x000fda0003f05270 */
[----:B------:R-:W-:Y:S05]  /*ac70*/  @!P0 BRA `(.L_x_21605) ;  /* 0x0000000000e88947 */ /* 0x000fea0003800000 */
[----:B------:R-:W-:-:S13]  /*ac80*/  ISETP.NE.AND P0, PT, R0, 0x17, PT ;  /* 0x000000170000780c */ /* 0x000fda0003f05270 */
[----:B------:R-:W-:Y:S05]  /*ac90*/  @!P0 BRA `(.L_x_21606) ;  /* 0x0000000000908947 */ /* 0x000fea0003800000 */
[----:B------:R-:W-:-:S13]  /*aca0*/  ISETP.NE.AND P0, PT, R0, 0x18, PT ;  /* 0x000000180000780c */ /* 0x000fda0003f05270 */
[----:B------:R-:W-:Y:S05]  /*acb0*/  @!P0 BRA `(.L_x_21607) ;  /* 0x0000000000448947 */ /* 0x000fea0003800000 */
.L_x_21584:
        /* <DEDUP_REMOVED lines=16> */
.L_x_21608:
[----:B------:R-:W-:Y:S05]  /*adc0*/  EXIT ;  /* 0x000000000000794d */ /* 0x000fea0003800000 */
.L_x_21607:
        /* <DEDUP_REMOVED lines=13> */
.L_x_21610:
[----:B------:R-:W-:Y:S05]  /*aea0*/  BSYNC.RECONVERGENT B0 ;  /* 0x0000000000007941 */ /* 0x000fea0003800200 */
.L_x_21609:
[----:B------:R-:W-:-:S05]  /*aeb0*/  LOP3.LUT R5, R0, 0x80, R5, 0xf8, !PT ;  /* 0x0000008000057812 */ /* 0x000fca00078ef805 */
[----:B------:R-:W-:Y:S01]  /*aec0*/  STG.E.U8 desc[UR36][R2.64], R5 ;  /* 0x0000000502007986 */ /* 0x000fe2000c101124 */
[----:B------:R-:W-:Y:S05]  /*aed0*/  EXIT ;  /* 0x000000000000794d */ /* 0x000fea0003800000 */
.L_x_21606:
        /* <DEDUP_REMOVED lines=12> */
.L_x_21612:
[----:B------:R-:W-:Y:S01]  /*afa0*/  IMAD.MOV.U32 R0, RZ, RZ, 0x7f ;  /* 0x0000007fff007424 */ /* 0x000fe200078e00ff */
[----:B------:R-:W-:-:S04]  /*afb0*/  ISETP.GT.U32.AND P0, PT, R4, 0x7f800000, PT ;  /* 0x7f8000000400780c */ /* 0x000fc80003f04070 */
[----:B------:R-:W-:-:S09]  /*afc0*/  SEL R0, R0, 0x7c, P0 ;  /* 0x0000007c00007807 */ /* 0x000fd20000000000 */
.L_x_21613:
[----:B------:R-:W-:Y:S05]  /*afd0*/  BSYNC.RECONVERGENT B0 ;  /* 0x0000000000007941 */ /* 0x000fea0003800200 */
.L_x_21611:
[----:B------:R-:W-:-:S04]  /*afe0*/  SHF.R.U32.HI R5, RZ, 0x18, R5 ;  /* 0x00000018ff057819 */ /* 0x000fc80000011605 */
[----:B------:R-:W-:-:S05]  /*aff0*/  LOP3.LUT R5, R0, 0x80, R5, 0xf8, !PT ;  /* 0x0000008000057812 */ /* 0x000fca00078ef805 */
[----:B------:R-:W-:Y:S01]  /*b000*/  STG.E.U8 desc[UR36][R2.64], R5 ;  /* 0x0000000502007986 */ /* 0x000fe2000c101124 */
[----:B------:R-:W-:Y:S05]  /*b010*/  EXIT ;  /* 0x000000000000794d */ /* 0x000fea0003800000 */
.L_x_21605:
[----:B------:R-:W0:Y:S02]  /*b020*/  I2F.S64 R0, R16 ;  /* 0x0000001000007312 */ /* 0x000e240000301400 */
[----:B0-----:R-:W-:-:S05]  /*b030*/  F2FP.BF16.F32.PACK_AB R0, RZ, R0 ;  /* 0x00000000ff00723e */ /* 0x001fca00000010ff */
[----:B------:R-:W-:Y:S01]  /*b040*/  STG.E.U16 desc[UR36][R2.64], R0 ;  /* 0x0000000002007986 */ /* 0x000fe2000c101524 */
[----:B------:R-:W-:Y:S05]  /*b050*/  EXIT ;  /* 0x000000000000794d */ /* 0x000fea0003800000 */
.L_x_21614:
        /* <DEDUP_REMOVED lines=10> */
.L_x_26321:


//--------------------- .text._ZN2at6native18elementwise_kernelILi128ELi2EZNS0_22gpu_kernel_impl_nocastINS0_13BinaryFunctorIlllNS0_17BitwiseAndFunctorIlEEEEEEvRNS_18TensorIteratorBaseERKT_EUliE_EEviT1_ --------------------------
	.section	.text._ZN2at6native18elementwise_kernelILi128ELi2EZNS0_22gpu_kernel_impl_nocastINS0_13BinaryFunctorIlllNS0_17BitwiseAndFunctorIlEEEEEEvRNS_18TensorIteratorBaseERKT_EUliE_EEviT1_,"ax",@progbits
	.align	128
        .global         _ZN2at6native18elementwise_kernelILi128ELi2EZNS0_22gpu_kernel_impl_nocastINS0_13BinaryFunctorIlllNS0_17BitwiseAndFunctorIlEEEEEEvRNS_18TensorIteratorBaseERKT_EUliE_EEviT1_
        .type           _ZN2at6native18elementwise_kernelILi128ELi2EZNS0_22gpu_kernel_impl_nocastINS0_13BinaryFunctorIlllNS0_17BitwiseAndFunctorIlEEEEEEvRNS_18TensorIteratorBaseERKT_EUliE_EEviT1_,@function
        .size           _ZN2at6native18elementwise_kernelILi128ELi2EZNS0_22gpu_kernel_impl_nocastINS0_13BinaryFunctorIlllNS0_17BitwiseAndFunctorIlEEEEEEvRNS_18TensorIteratorBaseERKT_EUliE_EEviT1_,(.L_x_26322 - _ZN2at6native18elementwise_kernelILi128ELi2EZNS0_22gpu_kernel_impl_nocastINS0_13BinaryFunctorIlllNS0_17BitwiseAndFunctorIlEEEEEEvRNS_18TensorIteratorBaseERKT_EUliE_EEviT1_)
        .other          _ZN2at6native18elementwise_kernelILi128ELi2EZNS0_22gpu_kernel_impl_nocastINS0_13BinaryFunctorIlllNS0_17BitwiseAndFunctorIlEEEEEEvRNS_18TensorIteratorBaseERKT_EUliE_EEviT1_,@"STO_CUDA_ENTRY STV_DEFAULT"
_ZN2at6native18elementwise_kernelILi128ELi2EZNS0_22gpu_kernel_impl_nocastINS0_13BinaryFunctorIlllNS0_17BitwiseAndFunctorIlEEEEEEvRNS_18TensorIteratorBaseERKT_EUliE_EEviT1_:
.text._ZN2at6native18elementwise_kernelILi128ELi2EZNS0_22gpu_kernel_impl_nocastINS0_13BinaryFunctorIlllNS0_17BitwiseAndFunctorIlEEEEEEvRNS_18TensorIteratorBaseERKT_EUliE_EEviT1_:
        /* <DEDUP_REMOVED lines=22> */
.L_x_21617:
[----:B------:R-:W-:Y:S05]  /*0160*/  BSYNC.RECONVERGENT B0 ;  /* 0x0000000000007941 */ /* 0x000fea0003800200 */
.L_x_21616:
        /* <DEDUP_REMOVED lines=11> */
.L_x_21615:
        /* <DEDUP_REMOVED lines=355> */
.L_x_21620:
        /* <DEDUP_REMOVED lines=14> */
.L_x_21619:
[----:B------:R-:W-:Y:S05]  /*1930*/  BSYNC.RECONVERGENT B0 ;  /* 0x0000000000007941 */ /* 0x000fea0003800200 */
.L_x_21618:
        /* <DEDUP_REMOVED lines=350> */
.L_x_21621:
        /* <DEDUP_REMOVED lines=14> */
.L_x_21622:
        /* <DEDUP_REMOVED lines=16> */
.L_x_26322:


//--------------------- .text._ZN2at6native27unrolled_elementwise_kernelINS0_13BinaryFunctorIlllNS0_17BitwiseAndFunctorIlEEEESt5arrayIPcLm3EELi4E23TrivialOffsetCalculatorILi2EjES9_ILi1EjENS0_6memory15LoadWithoutCastENSC_16StoreWithoutCastEEEviT_T0_T2_T3_T4_T5_ --------------------------
	.section	.text._ZN2at6native27unrolled_elementwise_kernelINS0_13BinaryFunctorIlllNS0_17BitwiseAndFunctorIlEEEESt5arrayIPcLm3EELi4E23TrivialOffsetCalculatorILi2EjES9_ILi1EjENS0_6memory15LoadWithoutCastENSC_16StoreWithoutCastEEEviT_T0_T2_T3_T4_T5_,"ax",@progbits
	.align	128
        .global         _ZN2at6native27unrolled_elementwise_kernelINS0_13BinaryFunctorIlllNS0_17BitwiseAndFunctorIlEEEESt5arrayIPcLm3EELi4E23TrivialOffsetCalculatorILi2EjES9_ILi1EjENS0_6memory15LoadWithoutCastENSC_16StoreWithoutCastEEEviT_T0_T2_T3_T4_T5_
        .type           _ZN2at6native27unrolled_elementwise_kernelINS0_13BinaryFunctorIlllNS0_17BitwiseAndFunctorIlEEEESt5arrayIPcLm3EELi4E23TrivialOffsetCalculatorILi2EjES9_ILi1EjENS0_6memory15LoadWithoutCastENSC_16StoreWithoutCastEEEviT_T0_T2_T3_T4_T5_,@function
        .size           _ZN2at6native27unrolled_elementwise_kernelINS0_13BinaryFunctorIlllNS0_17BitwiseAndFunctorIlEEEESt5arrayIPcLm3EELi4E23TrivialOffsetCalculatorILi2EjES9_ILi1EjENS0_6memory15LoadWithoutCastENSC_16StoreWithoutCastEEEviT_T0_T2_T3_T4_T5_,(.L_x_26323 - _ZN2at6native27unrolled_elementwise_kernelINS0_13BinaryFunctorIlllNS0_17BitwiseAndFunctorIlEEEESt5arrayIPcLm3EELi4E23TrivialOffsetCalculatorILi2EjES9_ILi1EjENS0_6memory15LoadWithoutCastENSC_16StoreWithoutCastEEEviT_T0_T2_T3_T4_T5_)
        .other          _ZN2at6native27unrolled_elementwise_kernelINS0_13BinaryFunctorIlllNS0_17BitwiseAndFunctorIlEEEESt5arrayIPcLm3EELi4E23TrivialOffsetCalculatorILi2EjES9_ILi1EjENS0_6memory15LoadWithoutCastENSC_16StoreWithoutCastEEEviT_T0_T2_T3_T4_T5_,@"STO_CUDA_ENTRY STV_DEFAULT"
_ZN2at6native27unrolled_elementwise_kernelINS0_13BinaryFunctorIlllNS0_17BitwiseAndFunctorIlEEEESt5arrayIPcLm3EELi4E23TrivialOffsetCalculatorILi2EjES9_ILi1EjENS0_6memory15LoadWithoutCastENSC_16StoreWithoutCastEEEviT_T0_T2_T3_T4_T5_:
.text._ZN2at6native27unrolled_elementwise_kernelINS0_13BinaryFunctorIlllNS0_17BitwiseAndFunctorIlEEEESt5arrayIPcLm3EELi4E23TrivialOffsetCalculatorILi2EjES9_ILi1EjENS0_6memory15LoadWithoutCastENSC_16StoreWithoutCastEEEviT_T0_T2_T3_T4_T5_:
        /* <DEDUP_REMOVED lines=76> */
.L_x_21625:
[----:B------:R-:W-:Y:S05]  /*04c0*/  BSYNC.RELIABLE B1 ;  /* 0x0000000000017941 */ /* 0x000fea0003800100 */
.L_x_21624:
[----:B------:R-:W-:-:S13]  /*04d0*/  ISETP.GE.AND P0, PT, R3, R2, PT ;  /* 0x000000020300720c */ /* 0x000fda0003f06270 */
[----:B0-----:R-:W0:Y:S01]  /*04e0*/  @!P0 LDC.64 R6, c[0x0][0x388] ;  /* 0x0000e200ff068b82 */ /* 0x001e220000000a00 */
[----:B------:R-:W-:Y:S01]  /*04f0*/  @!P0 IMAD R11, R0, 0x200, R3 ;  /* 0x00000200000b8824 */ /* 0x000fe200078e0203 */
[----:B------:R-:W-:-:S03]  /*0500*/  @!P0 IADD3 R3, PT, PT, R3, 0x80, RZ ;  /* 0x0000008003038810 */ /* 0x000fc60007ffe0ff */
[----:B0-----:R-:W-:-:S05]  /*0510*/  @!P0 IMAD.WIDE.U32 R6, R11, 0x8, R6 ;  /* 0x000000080b068825 */ /* 0x001fca00078e0006 */
[----:B------:R1:W-:Y:S02]  /*0520*/  @!P0 STG.E.64 desc[UR4][R6.64], R8 ;  /* 0x0000000806008986 */ /* 0x0003e4000c101b04 */
.L_x_21626:
[----:B------:R-:W-:Y:S05]  /*0530*/  BSYNC.RECONVERGENT B0 ;  /* 0x0000000000007941 */ /* 0x000fea0003800200 */
.L_x_21623:
        /* <DEDUP_REMOVED lines=8> */
.L_x_21627:
        /* <DEDUP_REMOVED lines=12> */
.L_x_26323:


//--------------------- .text._ZN2at6native29vectorized_elementwise_kernelILi2ENS0_13BinaryFunctorIlllNS0_17BitwiseAndFunctorIlEEEESt5arrayIPcLm3EEEEviT0_T1_ --------------------------
	.section	.text._ZN2at6native29vectorized_elementwise_kernelILi2ENS0_13BinaryFunctorIlllNS0_17BitwiseAndFunctorIlEEEESt5arrayIPcLm3EEEEviT0_T1_,"ax",@progbits
	.align	128
        .global         _ZN2at6native29vectorized_elementwise_kernelILi2ENS0_13BinaryFunctorIlllNS0_17BitwiseAndFunctorIlEEEESt5arrayIPcLm3EEEEviT0_T1_
        .type           _ZN2at6native29vectorized_elementwise_kernelILi2ENS0_13BinaryFunctorIlllNS0_17BitwiseAndFunctorIlEEEESt5arrayIPcLm3EEEEviT0_T1_,@function
        .size           _ZN2at6native29vectorized_elementwise_kernelILi2ENS0_13BinaryFunctorIlllNS0_17BitwiseAndFunctorIlEEEESt5arrayIPcLm3EEEEviT0_T1_,(.L_x_26324 - _ZN2at6native29vectorized_elementwise_kernelILi2ENS0_13BinaryFunctorIlllNS0_17BitwiseAndFunctorIlEEEESt5arrayIPcLm3EEEEviT0_T1_)
        .other          _ZN2at6native29vectorized_elementwise_kernelILi2ENS0_13BinaryFunctorIlllNS0_17BitwiseAndFunctorIlEEEESt5arrayIPcLm3EEEEviT0_T1_,@"STO_CUDA_ENTRY STV_DEFAULT"
_ZN2at6native29vectorized_elementwise_kernelILi2ENS0_13BinaryFunctorIlllNS0_17BitwiseAndFunctorIlEEEESt5arrayIPcLm3EEEEviT0_T1_:
.text._ZN2at6native29vectorized_elementwise_kernelILi2ENS0_13BinaryFunctorIlllNS0_17BitwiseAndFunctorIlEEEESt5arrayIPcLm3EEEEviT0_T1_:
        /* <DEDUP_REMOVED lines=133> */
.L_x_21631:
[----:B------:R-:W-:-:S13]  /*0850*/  ISETP.GE.U32.AND P0, PT, R0, R5, PT ;  /* 0x000000050000720c */ /* 0x000fda0003f06070 */
[----:B------:R-:W-:Y:S05]  /*0860*/  @P0 BRA `(.L_x_21633) ;  /* 0x0000000000300947 */ /* 0x000fea0003800000 */
[----:B0-----:R-:W0:Y:S01]  /*0870*/  LDC.64 R6, c[0x0][0x388] ;  /* 0x0000e200ff067b82 */ /* 0x001e220000000a00 */
[----:B------:R-:W-:Y:S02]  /*0880*/  IMAD R11, R3, 0x400, R0 ;  /* 0x00000400030b7824 */ /* 0x000fe400078e0200 */
[----:B------:R-:W-:Y:S02]  /*0890*/  VIADD R0, R0, 0x80 ;  /* 0x0000008000007836 */ /* 0x000fe40000000000 */
[----:B0-----:R-:W-:-:S05]  /*08a0*/  IMAD.WIDE.U32 R6, R11, 0x8, R6 ;  /* 0x000000080b067825 */ /* 0x001fca00078e0006 */
[----:B------:R1:W-:Y:S02]  /*08b0*/  STG.E.64 desc[UR4][R6.64], R8 ;  /* 0x0000000806007986 */ /* 0x0003e4000c101b04 */
.L_x_21632:
[----:B------:R-:W-:-:S13]  /*08c0*/  ISETP.GE.U32.AND P0, PT, R0, R5, PT ;  /* 0x000000050000720c */ /* 0x000fda0003f06070 */
[----:B------:R-:W-:Y:S05]  /*08d0*/  @P0 BRA `(.L_x_21634) ;  /* 0x0000000000340947 */ /* 0x000fea0003800000 */
[----:B01----:R-:W0:Y:S01]  /*08e0*/  LDC.64 R6, c[0x0][0x388] ;  /* 0x0000e200ff067b82 */ /* 0x003e220000000a00 */
[----:B------:R-:W-:Y:S01]  /*08f0*/  LEA R9, R3, R0, 0xa ;  /* 0x0000000003097211 */ /* 0x000fe200078e50ff */
[----:B------:R-:W-:-:S04]  /*0900*/  VIADD R0, R0, 0x80 ;  /* 0x0000008000007836 */ /* 0x000fc80000000000 */
[----:B0-----:R-:W-:-:S05]  /*0910*/  IMAD.WIDE.U32 R6, R9, 0x8, R6 ;  /* 0x0000000809067825 */ /* 0x001fca00078e0006 */
[----:B------:R1:W-:Y:S02]  /*0920*/  STG.E.64 desc[UR4][R6.64], R12 ;  /* 0x0000000c06007986 */ /* 0x0003e4000c101b04 */
.L_x_21633:
        /* <DEDUP_REMOVED lines=8> */
.L_x_21634:
[----:B------:R-:W-:Y:S05]  /*09b0*/  BSYNC.RELIABLE B1 ;  /* 0x0000000000017941 */ /* 0x000fea0003800100 */
.L_x_21630:
[----:B------:R-:W-:-:S13]  /*09c0*/  ISETP.GE.U32.AND P0, PT, R0, R5, PT ;  /* 0x000000050000720c */ /* 0x000fda0003f06070 */
[----:B012---:R-:W0:Y:S01]  /*09d0*/  @!P0 LDC.64 R6, c[0x0][0x388] ;  /* 0x0000e200ff068b82 */ /* 0x007e220000000a00 */
[----:B------:R-:W-:Y:S01]  /*09e0*/  @!P0 IMAD R9, R3, 0x400, R0 ;  /* 0x0000040003098824 */ /* 0x000fe200078e0200 */
[----:B------:R-:W-:-:S03]  /*09f0*/  @!P0 IADD3 R0, PT, PT, R0, 0x80, RZ ;  /* 0x0000008000008810 */ /* 0x000fc60007ffe0ff */
[----:B0-----:R-:W-:-:S05]  /*0a00*/  @!P0 IMAD.WIDE.U32 R6, R9, 0x8, R6 ;  /* 0x0000000809068825 */ /* 0x001fca00078e0006 */
[----:B------:R2:W-:Y:S02]  /*0a10*/  @!P0 STG.E.64 desc[UR4][R6.64], R18 ;  /* 0x0000001206008986 */ /* 0x0005e4000c101b04 */
.L_x_21635:
[----:B------:R-:W-:Y:S05]  /*0a20*/  BSYNC.RECONVERGENT B0 ;  /* 0x0000000000007941 */ /* 0x000fea0003800200 */
.L_x_21629:
        /* <DEDUP_REMOVED lines=8> */
.L_x_21628:
        /* <DEDUP_REMOVED lines=51> */
.L_x_21636:
        /* <DEDUP_REMOVED lines=10> */
.L_x_26324:


//--------------------- .text._ZN2at6native29vectorized_elementwise_kernelILi4ENS0_13BinaryFunctorIlllNS0_17BitwiseAndFunctorIlEEEESt5arrayIPcLm3EEEEviT0_T1_ --------------------------
	.section	.text._ZN2at6native29vectorized_elementwise_kernelILi4ENS0_13BinaryFunctorIlllNS0_17BitwiseAndFunctorIlEEEESt5arrayIPcLm3EEEEviT0_T1_,"ax",@progbits
	.align	128
        .global         _ZN2at6native29vectorized_elementwise_kernelILi4ENS0_13BinaryFunctorIlllNS0_17BitwiseAndFunctorIlEEEESt5arrayIPcLm3EEEEviT0_T1_
        .type           _ZN2at6native29vectorized_elementwise_kernelILi4ENS0_13BinaryFunctorIlllNS0_17BitwiseAndFunctorIlEEEESt5arrayIPcLm3EEEEviT0_T1_,@function
        .size           _ZN2at6native29vectorized_elementwise_kernelILi4ENS0_13BinaryFunctorIlllNS0_17BitwiseAndFunctorIlEEEESt5arrayIPcLm3EEEEviT0_T1_,(.L_x_26325 - _ZN2at6native29vectorized_elementwise_kernelILi4ENS0_13BinaryFunctorIlllNS0_17BitwiseAndFunctorIlEEEESt5arrayIPcLm3EEEEviT0_T1_)
        .other          _ZN2at6native29vectorized_elementwise_kernelILi4ENS0_13BinaryFunctorIlllNS0_17BitwiseAndFunctorIlEEEESt5arrayIPcLm3EEEEviT0_T1_,@"STO_CUDA_ENTRY STV_DEFAULT"
_ZN2at6native29vectorized_elementwise_kernelILi4ENS0_13BinaryFunctorIlllNS0_17BitwiseAndFunctorIlEEEESt5arrayIPcLm3EEEEviT0_T1_:
.text._ZN2at6native29vectorized_elementwise_kernelILi4ENS0_13BinaryFunctorIlllNS0_17BitwiseAndFunctorIlEEEESt5arrayIPcLm3EEEEviT0_T1_:
        /* <DEDUP_REMOVED lines=133> */
.L_x_21640:
[----:B------:R-:W-:-:S13]  /*0850*/  ISETP.GE.U32.AND P0, PT, R0, R5, PT ;  /* 0x000000050000720c */ /* 0x000fda0003f06070 */
[----:B------:R-:W-:Y:S05]  /*0860*/  @P0 BRA `(.L_x_21642) ;  /* 0x0000000000300947 */ /* 0x000fea0003800000 */
[----:B0-----:R-:W0:Y:S01]  /*0870*/  LDC.64 R6, c[0x0][0x388] ;  /* 0x0000e200ff067b82 */ /* 0x001e220000000a00 */
[----:B------:R-:W-:Y:S02]  /*0880*/  IMAD R11, R3, 0x400, R0 ;  /* 0x00000400030b7824 */ /* 0x000fe400078e0200 */
[----:B------:R-:W-:Y:S02]  /*0890*/  VIADD R0, R0, 0x80 ;  /* 0x0000008000007836 */ /* 0x000fe40000000000 */
[----:B0-----:R-:W-:-:S05]  /*08a0*/  IMAD.WIDE.U32 R6, R11, 0x8, R6 ;  /* 0x000000080b067825 */ /* 0x001fca00078e0006 */
[----:B------:R1:W-:Y:S02]  /*08b0*/  STG.E.64 desc[UR4][R6.64], R8 ;  /* 0x0000000806007986 */ /* 0x0003e4000c101b04 */
.L_x_21641:
[----:B------:R-:W-:-:S13]  /*08c0*/  ISETP.GE.U32.AND P0, PT, R0, R5, PT ;  /* 0x000000050000720c */ /* 0x000fda0003f06070 */
[----:B------:R-:W-:Y:S05]  /*08d0*/  @P0 BRA `(.L_x_21643) ;  /* 0x0000000000340947 */ /* 0x000fea0003800000 */
[----:B01----:R-:W0:Y:S01]  /*08e0*/  LDC.64 R6, c[0x0][0x388] ;  /* 0x0000e200ff067b82 */ /* 0x003e220000000a00 */
[----:B------:R-:W-:Y:S01]  /*08f0*/  LEA R9, R3, R0, 0xa ;  /* 0x0000000003097211 */ /* 0x000fe200078e50ff */
[----:B------:R-:W-:-:S04]  /*0900*/  VIADD R0, R0, 0x80 ;  /* 0x0000008000007836 */ /* 0x000fc80000000000 */
[----:B0-----:R-:W-:-:S05]  /*0910*/  IMAD.WIDE.U32 R6, R9, 0x8, R6 ;  /* 0x0000000809067825 */ /* 0x001fca00078e0006 */
[----:B------:R1:W-:Y:S02]  /*0920*/  STG.E.64 desc[UR4][R6.64], R12 ;  /* 0x0000000c06007986 */ /* 0x0003e4000c101b04 */
.L_x_21642:
        /* <DEDUP_REMOVED lines=8> */
.L_x_21643:
[----:B------:R-:W-:Y:S05]  /*09b0*/  BSYNC.RELIABLE B1 ;  /* 0x0000000000017941 */ /* 0x000fea0003800100 */
.L_x_21639:
[----:B------:R-:W-:-:S13]  /*09c0*/  ISETP.GE.U32.AND P0, PT, R0, R5, PT ;  /* 0x000000050000720c */ /* 0x000fda0003f06070 */
[----:B012---:R-:W0:Y:S01]  /*09d0*/  @!P0 LDC.64 R6, c[0x0][0x388] ;  /* 0x0000e200ff068b82 */ /* 0x007e220000000a00 */
[----:B------:R-:W-:Y:S02]  /*09e0*/  @!P0 IMAD R9, R3, 0x400, R0 ;  /* 0x0000040003098824 */ /* 0x000fe400078e0200 */
[----:B------:R-:W-:Y:S02]  /*09f0*/  @!P0 VIADD R0, R0, 0x80 ;  /* 0x0000008000008836 */ /* 0x000fe40000000000 */
[----:B0-----:R-:W-:-:S05]  /*0a00*/  @!P0 IMAD.WIDE.U32 R6, R9, 0x8, R6 ;  /* 0x0000000809068825 */ /* 0x001fca00078e0006 */
[----:B------:R2:W-:Y:S02]  /*0a10*/  @!P0 STG.E.64 desc[UR4][R6.64], R18 ;  /* 0x0000001206008986 */ /* 0x0005e4000c101b04 */
.L_x_21644:
[----:B------:R-:W-:Y:S05]  /*0a20*/  BSYNC.RECONVERGENT B0 ;  /* 0x0000000000007941 */ /* 0x000fea0003800200 */
.L_x_21638:
        /* <DEDUP_REMOVED lines=8> */
.L_x_21637:
        /* <DEDUP_REMOVED lines=43> */
.L_x_21645:
        /* <DEDUP_REMOVED lines=10> */
.L_x_26325:


//--------------------- .text._ZN2at6native29vectorized_elementwise_kernelILi8ENS0_13BinaryFunctorIlllNS0_17BitwiseAndFunctorIlEEEESt5arrayIPcLm3EEEEviT0_T1_ --------------------------
	.section	.text._ZN2at6native29vectorized_elementwise_kernelILi8ENS0_13BinaryFunctorIlllNS0_17BitwiseAndFunctorIlEEEESt5arrayIPcLm3EEEEviT0_T1_,"ax",@progbits
	.align	128
        .global         _ZN2at6native29vectorized_elementwise_kernelILi8ENS0_13BinaryFunctorIlllNS0_17BitwiseAndFunctorIlEEEESt5arrayIPcLm3EEEEviT0_T1_
        .type           _ZN2at6native29vectorized_elementwise_kernelILi8ENS0_13BinaryFunctorIlllNS0_17BitwiseAndFunctorIlEEEESt5arrayIPcLm3EEEEviT0_T1_,@function
        .size           _ZN2at6native29vectorized_elementwise_kernelILi8ENS0_13BinaryFunctorIlllNS0_17BitwiseAndFunctorIlEEEESt5arrayIPcLm3EEEEviT0_T1_,(.L_x_26326 - _ZN2at6native29vectorized_elementwise_kernelILi8ENS0_13BinaryFunctorIlllNS0_17BitwiseAndFunctorIlEEEESt5arrayIPcLm3EEEEviT0_T1_)
        .other          _ZN2at6native29vectorized_elementwise_kernelILi8ENS0_13BinaryFunctorIlllNS0_17BitwiseAndFunctorIlEEEESt5arrayIPcLm3EEEEviT0_T1_,@"STO_CUDA_ENTRY STV_DEFAULT"
_ZN2at6native29vectorized_elementwise_kernelILi8ENS0_13BinaryFunctorIlllNS0_17BitwiseAndFunctorIlEEEESt5arrayIPcLm3EEEEviT0_T1_:
.text._ZN2at6native29vectorized_elementwise_kernelILi8ENS0_13BinaryFunctorIlllNS0_17BitwiseAndFunctorIlEEEESt5arrayIPcLm3EEEEviT0_T1_:
        /* <DEDUP_REMOVED lines=133> */
.L_x_21649:
[----:B------:R-:W-:-:S13]  /*0850*/  ISETP.GE.U32.AND P0, PT, R0, R5, PT ;  /* 0x000000050000720c */ /* 0x000fda0003f06070 */
[----:B------:R-:W-:Y:S05]  /*0860*/  @P0 BRA `(.L_x_21651) ;  /* 0x0000000000300947 */ /* 0x000fea0003800000 */
[----:B0-----:R-:W0:Y:S01]  /*0870*/  LDC.64 R6, c[0x0][0x388] ;  /* 0x0000e200ff067b82 */ /* 0x001e220000000a00 */
[----:B------:R-:W-:Y:S02]  /*0880*/  IMAD R11, R3, 0x400, R0 ;  /* 0x00000400030b7824 */ /* 0x000fe400078e0200 */
[----:B------:R-:W-:Y:S02]  /*0890*/  VIADD R0, R0, 0x80 ;  /* 0x0000008000007836 */ /* 0x000fe40000000000 */
[----:B0-----:R-:W-:-:S05]  /*08a0*/  IMAD.WIDE.U32 R6, R11, 0x8, R6 ;  /* 0x000000080b067825 */ /* 0x001fca00078e0006 */
[----:B------:R1:W-:Y:S02]  /*08b0*/  STG.E.64 desc[UR4][R6.64], R8 ;  /* 0x0000000806007986 */ /* 0x0003e4000c101b04 */
.L_x_21650:
[----:B------:R-:W-:-:S13]  /*08c0*/  ISETP.GE.U32.AND P0, PT, R0, R5, PT ;  /* 0x000000050000720c */ /* 0x000fda0003f06070 */
[----:B------:R-:W-:Y:S05]  /*08d0*/  @P0 BRA `(.L_x_21652) ;  /* 0x0000000000340947 */ /* 0x000fea0003800000 */
[----:B01----:R-:W0:Y:S01]  /*08e0*/  LDC.64 R6, c[0x0][0x388] ;  /* 0x0000e200ff067b82 */ /* 0x003e220000000a00 */
[----:B------:R-:W-:Y:S01]  /*08f0*/  LEA R9, R3, R0, 0xa ;  /* 0x0000000003097211 */ /* 0x000fe200078e50ff */
[----:B------:R-:W-:-:S04]  /*0900*/  VIADD R0, R0, 0x80 ;  /* 0x0000008000007836 */ /* 0x000fc80000000000 */
[----:B0-----:R-:W-:-:S05]  /*0910*/  IMAD.WIDE.U32 R6, R9, 0x8, R6 ;  /* 0x0000000809067825 */ /* 0x001fca00078e0006 */
[----:B------:R1:W-:Y:S02]  /*0920*/  STG.E.64 desc[UR4][R6.64], R12 ;  /* 0x0000000c06007986 */ /* 0x0003e4000c101b04 */
.L_x_21651:
        /* <DEDUP_REMOVED lines=8> */
.L_x_21652:
[----:B------:R-:W-:Y:S05]  /*09b0*/  BSYNC.RELIABLE B1 ;  /* 0x0000000000017941 */ /* 0x000fea0003800100 */
.L_x_21648:
[----:B------:R-:W-:-:S13]  /*09c0*/  ISETP.GE.U32.AND P0, PT, R0, R5, PT ;  /* 0x000000050000720c */ /* 0x000fda0003f06070 */
[----:B012---:R-:W0:Y:S01]  /*09d0*/  @!P0 LDC.64 R6, c[0x0][0x388] ;  /* 0x0000e200ff068b82 */ /* 0x007e220000000a00 */
[----:B------:R-:W-:Y:S02]  /*09e0*/  @!P0 IMAD R9, R3, 0x400, R0 ;  /* 0x0000040003098824 */ /* 0x000fe400078e0200 */
[----:B------:R-:W-:Y:S02]  /*09f0*/  @!P0 VIADD R0, R0, 0x80 ;  /* 0x0000008000008836 */ /* 0x000fe40000000000 */
[----:B0-----:R-:W-:-:S05]  /*0a00*/  @!P0 IMAD.WIDE.U32 R6, R9, 0x8, R6 ;  /* 0x0000000809068825 */ /* 0x001fca00078e0006 */
[----:B------:R2:W-:Y:S02]  /*0a10*/  @!P0 STG.E.64 desc[UR4][R6.64], R18 ;  /* 0x0000001206008986 */ /* 0x0005e4000c101b04 */
.L_x_21653:
[----:B------:R-:W-:Y:S05]  /*0a20*/  BSYNC.RECONVERGENT B0 ;  /* 0x0000000000007941 */ /* 0x000fea0003800200 */
.L_x_21647:
        /* <DEDUP_REMOVED lines=8> */
.L_x_21646:
        /* <DEDUP_REMOVED lines=43> */
.L_x_21654:
        /* <DEDUP_REMOVED lines=10> */
.L_x_26326:


//--------------------- .text._ZN2at6native18elementwise_kernelILi128ELi4EZNS0_15gpu_kernel_implINS0_13AUnaryFunctorIiiiNS0_17BitwiseAndFunctorIiEEEEEEvRNS_18TensorIteratorBaseERKT_EUliE_EEviT1_ --------------------------
	.section	.text._ZN2at6native18elementwise_kernelILi128ELi4EZNS0_15gpu_kernel_implINS0_13AUnaryFunctorIiiiNS0_17BitwiseAndFunctorIiEEEEEEvRNS_18TensorIteratorBaseERKT_EUliE_EEviT1_,"ax",@progbits
	.align	128
        .global         _ZN2at6native18elementwise_kernelILi128ELi4EZNS0_15gpu_kernel_implINS0_13AUnaryFunctorIiiiNS0_17BitwiseAndFunctorIiEEEEEEvRNS_18TensorIteratorBaseERKT_EUliE_EEviT1_
        .type           _ZN2at6native18elementwise_kernelILi128ELi4EZNS0_15gpu_kernel_implINS0_13AUnaryFunctorIiiiNS0_17BitwiseAndFunctorIiEEEEEEvRNS_18TensorIteratorBaseERKT_EUliE_EEviT1_,@function
        .size           _ZN2at6native18elementwise_kernelILi128ELi4EZNS0_15gpu_kernel_implINS0_13AUnaryFunctorIiiiNS0_17BitwiseAndFunctorIiEEEEEEvRNS_18TensorIteratorBaseERKT_EUliE_EEviT1_,(.L_x_26327 - _ZN2at6native18elementwise_kernelILi128ELi4EZNS0_15gpu_kernel_implINS0_13AUnaryFunctorIiiiNS0_17BitwiseAndFunctorIiEEEEEEvRNS_18TensorIteratorBaseERKT_EUliE_EEviT1_)
        .other          _ZN2at6native18elementwise_kernelILi128ELi4EZNS0_15gpu_kernel_implINS0_13AUnaryFunctorIiiiNS0_17BitwiseAndFunctorIiEEEEEEvRNS_18TensorIteratorBaseERKT_EUliE_EEviT1_,@"STO_CUDA_ENTRY STV_DEFAULT"
_ZN2at6native18elementwise_kernelILi128ELi4EZNS0_15gpu_kernel_implINS0_13AUnaryFunctorIiiiNS0_17BitwiseAndFunctorIiEEEEEEvRNS_18TensorIteratorBaseERKT_EUliE_EEviT1_:
.text._ZN2at6native18elementwise_kernelILi128ELi4EZNS0_15gpu_kernel_implINS0_13AUnaryFunctorIiiiNS0_17BitwiseAndFunctorIiEEEEEEvRNS_18TensorIteratorBaseERKT_EUliE_EEviT1_:
        /* <DEDUP_REMOVED lines=319> */
.L_x_21657:
        /* <DEDUP_REMOVED lines=16> */
.L_x_21661:
[----:B------:R0:W5:Y:S01]  /*14f0*/  LDG.E.U8 R0, desc[UR36][R2.64] ;  /* 0x0000002402007981 */ /* 0x000162000c1e1100 */
[----:B------:R-:W-:Y:S05]  /*1500*/  BRA `(.L_x_21663) ;  /* 0x0000000c002c7947 */ /* 0x000fea0003800000 */
.L_x_21660:
        /* <DEDUP_REMOVED lines=8> */
.L_x_21665:
[----:B------:R0:W5:Y:S01]  /*1590*/  LDG.E R0, desc[UR36][R2.64] ;  /* 0x0000002402007981 */ /* 0x000162000c1e1900 */
[----:B------:R-:W-:Y:S05]  /*15a0*/  BRA `(.L_x_21663) ;  /* 0x0000000c00047947 */ /* 0x000fea0003800000 */
.L_x_21664:
[----:B------:R0:W5:Y:S01]  /*15b0*/  LDG.E.S16 R0, desc[UR36][R2.64] ;  /* 0x0000002402007981 */ /* 0x000162000c1e1700 */
[----:B------:R-:W-:Y:S05]  /*15c0*/  BRA `(.L_x_21663) ;  /* 0x0000000800fc7947 */ /* 0x000fea0003800000 */
.L_x_21659:
        /* <DEDUP_REMOVED lines=9> */
.L_x_21667:
[----:B------:R-:W2:Y:S02]  /*1660*/  LDG.E.U16 R2, desc[UR36][R2.64] ;  /* 0x0000002402027981 */ /* 0x000ea4000c1e1500 */
[----:B--2---:R-:W-:-:S06]  /*1670*/  HADD2.F32 R0, -RZ, R2.H0_H0 ;  /* 0x20000002ff007230 */ /* 0x004fcc0000004100 */
[----:B------:R-:W0:Y:S01]  /*1680*/  F2I.FTZ.TRUNC.NTZ R0, R0 ;  /* 0x0000000000007305 */ /* 0x000e22000021f100 */
[----:B------:R-:W-:Y:S05]  /*1690*/  BRA `(.L_x_21663) ;  /* 0x0000000800c87947 */ /* 0x000fea0003800000 */
.L_x_21666:
        /* <DEDUP_REMOVED lines=9> */
.L_x_21669:
[----:B------:R-:W2:Y:S02]  /*1730*/  LDG.E.U16 R2, desc[UR36][R2.64] ;  /* 0x0000002402027981 */ /* 0x000ea4000c1e1500 */
[----:B--2---:R-:W-:-:S06]  /*1740*/  HADD2.F32 R0, -RZ, R2.H0_H0 ;  /* 0x20000002ff007230 */ /* 0x004fcc0000004100 */
[----:B------:R-:W0:Y:S01]  /*1750*/  F2I.FTZ.TRUNC.NTZ R0, R0 ;  /* 0x0000000000007305 */ /* 0x000e22000021f100 */
[----:B------:R-:W-:Y:S05]  /*1760*/  BRA `(.L_x_21663) ;  /* 0x0000000800947947 */ /* 0x000fea0003800000 */
.L_x_21668:
[----:B------:R-:W2:Y:S02]  /*1770*/  LDG.E.64 R2, desc[UR36][R2.64] ;  /* 0x0000002402027981 */ /* 0x000ea4000c1e1b00 */
[----:B--2---:R0:W1:Y:S01]  /*1780*/  F2I.F64.TRUNC R0, R2 ;  /* 0x0000000200007311 */ /* 0x004062000030d100 */
[----:B------:R-:W-:Y:S05]  /*1790*/  BRA `(.L_x_21663) ;  /* 0x0000000800887947 */ /* 0x000fea0003800000 */
.L_x_21658:
        /* <DEDUP_REMOVED lines=12> */
.L_x_21672:
[----:B------:R-:W2:Y:S02]  /*1860*/  LDG.E.64 R2, desc[UR36][R2.64] ;  /* 0x0000002402027981 */ /* 0x000ea4000c1e1b00 */
[----:B--2---:R0:W1:Y:S01]  /*1870*/  F2I.F64.TRUNC R0, R2 ;  /* 0x0000000200007311 */ /* 0x004062000030d100 */
[----:B------:R-:W-:Y:S05]  /*1880*/  BRA `(.L_x_21663) ;  /* 0x00000008004c7947 */ /* 0x000fea0003800000 */
.L_x_21671:
        /* <DEDUP_REMOVED lines=26> */
.L_x_21674:
        /* <DEDUP_REMOVED lines=13> */
.L_x_21673:
[----:B------:R-:W2:Y:S02]  /*1b00*/  LDG.E.U16 R0, desc[UR36][R2.64] ;  /* 0x0000002402007981 */ /* 0x000ea4000c1e1500 */
[----:B--2---:R-:W-:-:S06]  /*1b10*/  IMAD.U32 R0, R0, 0x10000, RZ ;  /* 0x0001000000007824 */ /* 0x004fcc00078e00ff */
[----:B------:R-:W0:Y:S01]  /*1b20*/  F2I.FTZ.TRUNC.NTZ R0, R0 ;  /* 0x0000000000007305 */ /* 0x000e22000021f100 */
[----:B------:R-:W-:Y:S05]  /*1b30*/  BRA `(.L_x_21663) ;  /* 0x0000000400a07947 */ /* 0x000fea0003800000 */
.L_x_21670:
        /* <DEDUP_REMOVED lines=10> */
.L_x_21677:
        /* <DEDUP_REMOVED lines=21> */
.L_x_21681:
[----:B------:R-:W-:Y:S05]  /*1d30*/  BSYNC.RECONVERGENT B1 ;  /* 0x0000000000017941 */ /* 0x000fea0003800200 */
.L_x_21680:
[----:B------:R-:W-:Y:S02]  /*1d40*/  SHF.L.U32 R0, R0, 0x14, RZ ;  /* 0x0000001400007819 */ /* 0x000fe400000006ff */
[----:B------:R-:W-:-:S04]  /*1d50*/  LEA R2, R2, 0x3b800000, 0x17 ;  /* 0x3b80000002027811 */ /* 0x000fc800078eb8ff */
[----:B------:R-:W-:-:S07]  /*1d60*/  LOP3.LUT R0, R2, R0, R7, 0xfe, !PT ;  /* 0x0000000002007212 */ /* 0x000fce00078efe07 */
.L_x_21679:
[----:B------:R-:W-:Y:S05]  /*1d70*/  BSYNC.RECONVERGENT B0 ;  /* 0x0000000000007941 */ /* 0x000fea0003800200 */
.L_x_21678:
[----:B------:R-:W1:Y:S01]  /*1d80*/  F2I.FTZ.TRUNC.NTZ R0, R0 ;  /* 0x0000000000007305 */ /* 0x000e62000021f100 */
[----:B------:R-:W-:Y:S05]  /*1d90*/  BRA `(.L_x_21663) ;  /* 0x0000000400087947 */ /* 0x000fea0003800000 */
.L_x_21676:
        /* <DEDUP_REMOVED lines=21> */
.L_x_21685:
[----:B------:R-:W-:Y:S05]  /*1ef0*/  BSYNC.RECONVERGENT B1 ;  /* 0x0000000000017941 */ /* 0x000fea0003800200 */
.L_x_21684:
[----:B------:R-:W-:Y:S01]  /*1f00*/  IMAD.SHL.U32 R0, R0, 0x200000, RZ ;  /* 0x0020000000007824 */ /* 0x000fe200078e00ff */
[----:B------:R-:W-:-:S04]  /*1f10*/  LEA R2, R2, 0x37800000, 0x17 ;  /* 0x3780000002027811 */ /* 0x000fc800078eb8ff */
[----:B------:R-:W-:-:S07]  /*1f20*/  LOP3.LUT R0, R2, R0, R7, 0xfe, !PT ;  /* 0x0000000002007212 */ /* 0x000fce00078efe07 */
.L_x_21683:
[----:B------:R-:W-:Y:S05]  /*1f30*/  BSYNC.RECONVERGENT B0 ;  /* 0x0000000000007941 */ /* 0x000fea0003800200 */
.L_x_21682:
[----:B------:R-:W2:Y:S01]  /*1f40*/  F2I.FTZ.TRUNC.NTZ R0, R0 ;  /* 0x0000000000007305 */ /* 0x000ea2000021f100 */
[----:B------:R-:W-:Y:S05]  /*1f50*/  BRA `(.L_x_21663) ;  /* 0x0000000000987947 */ /* 0x000fea0003800000 */
.L_x_21675:
[----:B------:R-:W-:-:S09]  /*1f60*/  UISETP.NE.AND UP0, UPT, UR4, 0x1c, UPT ;  /* 0x0000001c0400788c */ /* 0x000fd2000bf05270 */
[----:B------:R-:W-:Y:S05]  /*1f70*/  BRA.U !UP0, `(.L_x_21686) ;  /* 0x00000001088c7547 */ /* 0x000fea000b800000 */
[----:B------:R-:W-:-:S09]  /*1f80*/  UISETP.NE.AND UP0, UPT, UR4, 0x1d, UPT ;  /* 0x0000001d0400788c */ /* 0x000fd2000bf05270 */
[----:B------:R-:W-:Y:S05]  /*1f90*/  BRA.U !UP0, `(.L_x_21687) ;  /* 0x00000001087c7547 */ /* 0x000fea000b800000 */
[----:B------:R-:W-:-:S09]  /*1fa0*/  UISETP.NE.AND UP0, UPT, UR4, 0x2c, UPT ;  /* 0x0000002c0400788c */ /* 0x000fd2000bf05270 */
[----:B------:R-:W-:Y:S05]  /*1fb0*/  BRA.U !UP0, `(.L_x_21688) ;  /* 0x0000000108487547 */ /* 0x000fea000b800000 */
.L_x_21662:
        /* <DEDUP_REMOVED lines=16> */
.L_x_21689:
[----:B------:R-:W-:Y:S01]  /*20c0*/  IMAD.MOV.U32 R0, RZ, RZ, RZ ;  /* 0x000000ffff007224 */ /* 0x000fe200078e00ff */
[----:B------:R-:W-:Y:S06]  /*20d0*/  BRA `(.L_x_21663) ;  /* 0x0000000000387947 */ /* 0x000fec0003800000 */
.L_x_21688:
        /* <DEDUP_REMOVED lines=8> */
.L_x_21691:
[----:B------:R-:W-:Y:S05]  /*2160*/  BSYNC.RECONVERGENT B0 ;  /* 0x0000000000007941 */ /* 0x000fea0003800200 */
.L_x_21690:
[----:B------:R-:W4:Y:S01]  /*2170*/  F2I.FTZ.TRUNC.NTZ R0, R0 ;  /* 0x0000000000007305 */ /* 0x000f22000021f100 */
[----:B------:R-:W-:Y:S05]  /*2180*/  BRA `(.L_x_21663) ;  /* 0x00000000000c7947 */ /* 0x000fea0003800000 */
.L_x_21687:
[----:B------:R0:W5:Y:S01]  /*2190*/  LDG.E R0, desc[UR36][R2.64] ;  /* 0x0000002402007981 */ /* 0x000162000c1e1900 */
[----:B------:R-:W-:Y:S05]  /*21a0*/  BRA `(.L_x_21663) ;  /* 0x0000000000047947 */ /* 0x000fea0003800000 */
.L_x_21686:
[----:B------:R3:W5:Y:S02]  /*21b0*/  LDG.E R0, desc[UR36][R2.64] ;  /* 0x0000002402007981 */ /* 0x000764000c1e1900 */
.L_x_21663:
        /* <DEDUP_REMOVED lines=18> */
.L_x_21695:
[----:B------:R3:W-:Y:S01]  /*22e0*/  STG.E.U8 desc[UR36][R2.64], R4 ;  /* 0x0000000402007986 */ /* 0x0007e2000c101124 */
[----:B------:R-:W-:Y:S05]  /*22f0*/  BRA `(.L_x_21697) ;  /* 0x0000000c003c7947 */ /* 0x000fea0003800000 */
.L_x_21694:
        /* <DEDUP_REMOVED lines=9> */
.L_x_21699:
[----:B------:R1:W-:Y:S01]  /*2390*/  STG.E desc[UR36][R2.64], R4 ;  /* 0x0000000402007986 */ /* 0x0003e2000c101924 */
[----:B------:R-:W-:Y:S05]  /*23a0*/  BRA `(.L_x_21697) ;  /* 0x0000000c00107947 */ /* 0x000fea0003800000 */
.L_x_21698:
[----:B------:R2:W-:Y:S01]  /*23b0*/  STG.E.U16 desc[UR36][R2.64], R4 ;  /* 0x0000000402007986 */ /* 0x0005e2000c101524 */
[----:B------:R-:W-:Y:S05]  /*23c0*/  BRA `(.L_x_21697) ;  /* 0x0000000c00087947 */ /* 0x000fea0003800000 */
.L_x_21693:
        /* <DEDUP_REMOVED lines=9> */
.L_x_21701:
[----:B------:R-:W-:-:S04]  /*2460*/  I2FP.F32.S32 R0, R4 ;  /* 0x0000000400007245 */ /* 0x000fc80000201400 */
[----:B------:R-:W-:-:S05]  /*2470*/  F2FP.F16.F32.PACK_AB R0, RZ, R0 ;  /* 0x00000000ff00723e */ /* 0x000fca00000000ff */
[----:B------:R0:W-:Y:S01]  /*2480*/  STG.E.U16 desc[UR36][R2.64], R0 ;  /* 0x0000000002007986 */ /* 0x0001e2000c101524 */
[----:B------:R-:W-:Y:S05]  /*2490*/  BRA `(.L_x_21697) ;  /* 0x0000000800d47947 */ /* 0x000fea0003800000 */
.L_x_21700:
        /* <DEDUP_REMOVED lines=10> */
.L_x_21703:
[----:B------:R-:W-:-:S04]  /*2540*/  I2FP.F32.S32 R4, R4 ;  /* 0x0000000400047245 */ /* 0x000fc80000201400 */
[----:B------:R-:W-:-:S04]  /*2550*/  F2FP.F16.F32.PACK_AB R5, RZ, R4 ;  /* 0x00000004ff05723e */ /* 0x000fc800000000ff */
[----:B------:R-:W-:-:S05]  /*2560*/  PRMT R5, R5, 0x5410, RZ ;  /* 0x0000541005057816 */ /* 0x000fca00000000ff */
[----:B------:R0:W-:Y:S01]  /*2570*/  STG.E desc[UR36][R2.64], R5 ;  /* 0x0000000502007986 */ /* 0x0001e2000c101924 */
[----:B------:R-:W-:Y:S05]  /*2580*/  BRA `(.L_x_21697) ;  /* 0x0000000800987947 */ /* 0x000fea0003800000 */
.L_x_21702:
[----:B------:R-:W0:Y:S02]  /*2590*/  I2F.F64 R4, R4 ;  /* 0x0000000400047312 */ /* 0x000e240000201c00 */
[----:B0-----:R0:W-:Y:S01]  /*25a0*/  STG.E.64 desc[UR36][R2.64], R4 ;  /* 0x0000000402007986 */ /* 0x0011e2000c101b24 */
[----:B------:R-:W-:Y:S05]  /*25b0*/  BRA `(.L_x_21697) ;  /* 0x00000008008c7947 */ /* 0x000fea0003800000 */
.L_x_21692:
        /* <DEDUP_REMOVED lines=12> */
.L_x_21706:
[----:B------:R-:W0:Y:S01]  /*2680*/  I2F.F64 R4, R4 ;  /* 0x0000000400047312 */ /* 0x000e220000201c00 */
[----:B------:R-:W-:-:S05]  /*2690*/  CS2R R6, SRZ ;  /* 0x0000000000067805 */ /* 0x000fca000001ff00 */
[----:B0-----:R0:W-:Y:S01]  /*26a0*/  STG.E.128 desc[UR36][R2.64], R4 ;  /* 0x0000000402007986 */ /* 0x0011e2000c101d24 */
[----:B------:R-:W-:Y:S05]  /*26b0*/  BRA `(.L_x_21697) ;  /* 0x00000008004c7947 */ /* 0x000fea0003800000 */
.L_x_21705:
        /* <DEDUP_REMOVED lines=19> */
.L_x_21710:
[----:B------:R-:W-:Y:S05]  /*27f0*/  BSYNC.RECONVERGENT B0 ;  /* 0x0000000000007941 */ /* 0x000fea0003800200 */
.L_x_21709:
[----:B------:R-:W-:-:S05]  /*2800*/  LOP3.LUT R5, R0, 0x80, R5, 0xf8, !PT ;  /* 0x0000008000057812 */ /* 0x000fca00078ef805 */
[----:B------:R0:W-:Y:S01]  /*2810*/  STG.E.U8 desc[UR36][R2.64], R5 ;  /* 0x0000000502007986 */ /* 0x0001e2000c101124 */
[----:B------:R-:W-:Y:S05]  /*2820*/  BRA `(.L_x_21697) ;  /* 0x0000000400f07947 */ /* 0x000fea0003800000 */
.L_x_21708:
        /* <DEDUP_REMOVED lines=15> */
.L_x_21712:
[----:B------:R-:W-:Y:S05]  /*2920*/  BSYNC.RECONVERGENT B0 ;  /* 0x0000000000007941 */ /* 0x000fea0003800200 */
.L_x_21711:
[----:B------:R-:W-:-:S05]  /*2930*/  LOP3.LUT R5, R0, 0x80, R5, 0xf8, !PT ;  /* 0x0000008000057812 */ /* 0x000fca00078ef805 */
[----:B------:R0:W-:Y:S01]  /*2940*/  STG.E.U8 desc[UR36][R2.64], R5 ;  /* 0x0000000502007986 */ /* 0x0001e2000c101124 */
[----:B------:R-:W-:Y:S05]  /*2950*/  BRA `(.L_x_21697) ;  /* 0x0000000400a47947 */ /* 0x000fea0003800000 */
.L_x_21707:
[----:B------:R-:W-:-:S04]  /*2960*/  I2FP.F32.S32 R0, R4 ;  /* 0x0000000400007245 */ /* 0x000fc80000201400 */
[----:B------:R-:W-:-:S05]  /*2970*/  F2FP.BF16.F32.PACK_AB R0, RZ, R0 ;  /* 0x00000000ff00723e */ /* 0x000fca00000010ff */
[----:B------:R0:W-:Y:S01]  /*2980*/  STG.E.U16 desc[UR36][R2.64], R0 ;  /* 0x0000000002007986 */ /* 0x0001e2000c101524 */
[----:B------:R-:W-:Y:S05]  /*2990*/  BRA `(.L_x_21697) ;  /* 0x0000000400947947 */ /* 0x000fea0003800000 */
.L_x_21704:
        /* <DEDUP_REMOVED lines=10> */
.L_x_21715:
        /* <DEDUP_REMOVED lines=13> */
.L_x_21718:
[----:B------:R-:W-:-:S04]  /*2b10*/  SHF.R.U32.HI R0, RZ, 0x14, R5 ;  /* 0x00000014ff007819 */ /* 0x000fc80000011605 */
[----:B------:R-:W-:-:S04]  /*2b20*/  LOP3.LUT R0, R0, 0x1, RZ, 0xc0, !PT ;  /* 0x0000000100007812 */ /* 0x000fc800078ec0ff */
[----:B------:R-:W-:-:S04]  /*2b30*/  IADD3 R0, PT, PT, R5, 0x487ffff, R0 ;  /* 0x0487ffff05007810 */ /* 0x000fc80007ffe000 */
[----:B------:R-:W-:-:S04]  /*2b40*/  SHF.R.U32.HI R0, RZ, 0x14, R0 ;  /* 0x00000014ff007819 */ /* 0x000fc80000011600 */
[----:B------:R-:W-:-:S07]  /*2b50*/  LOP3.LUT R4, R0, 0xff, RZ, 0xc0, !PT ;  /* 0x000000ff00047812 */ /* 0x000fce00078ec0ff */
.L_x_21719:
[----:B------:R-:W-:-:S04]  /*2b60*/  SHF.R.U32.HI R5, RZ, 0x18, R5 ;  /* 0x00000018ff057819 */ /* 0x000fc80000011605 */
[----:B------:R-:W-:-:S04]  /*2b70*/  LOP3.LUT R4, R4, 0x80, R5, 0xf8, !PT ;  /* 0x0000008004047812 */ /* 0x000fc800078ef805 */
[----:B------:R-:W-:-:S07]  /*2b80*/  PRMT R0, R4, 0x7610, R0 ;  /* 0x0000761004007816 */ /* 0x000fce0000000000 */
.L_x_21717:
[----:B------:R-:W-:Y:S05]  /*2b90*/  BSYNC.RECONVERGENT B0 ;  /* 0x0000000000007941 */ /* 0x000fea0003800200 */
.L_x_21716:
[----:B------:R0:W-:Y:S01]  /*2ba0*/  STG.E.U8 desc[UR36][R2.64], R0 ;  /* 0x0000000002007986 */ /* 0x0001e2000c101124 */
[----:B------:R-:W-:Y:S05]  /*2bb0*/  BRA `(.L_x_21697) ;  /* 0x00000004000c7947 */ /* 0x000fea0003800000 */
.L_x_21714:
        /* <DEDUP_REMOVED lines=13> */
.L_x_21722:
[----:B------:R-:W-:-:S04]  /*2c90*/  SHF.R.U32.HI R0, RZ, 0x15, R5 ;  /* 0x00000015ff007819 */ /* 0x000fc80000011605 */
[----:B------:R-:W-:-:S04]  /*2ca0*/  LOP3.LUT R0, R0, 0x1, RZ, 0xc0, !PT ;  /* 0x0000000100007812 */ /* 0x000fc800078ec0ff */
[----:B------:R-:W-:-:S04]  /*2cb0*/  IADD3 R0, PT, PT, R5, 0x88fffff, R0 ;  /* 0x088fffff05007810 */ /* 0x000fc80007ffe000 */
[----:B------:R-:W-:-:S04]  /*2cc0*/  SHF.R.U32.HI R0, RZ, 0x15, R0 ;  /* 0x00000015ff007819 */ /* 0x000fc80000011600 */
[----:B------:R-:W-:-:S07]  /*2cd0*/  LOP3.LUT R4, R0, 0xff, RZ, 0xc0, !PT ;  /* 0x000000ff00047812 */ /* 0x000fce00078ec0ff */
.L_x_21723:
[----:B------:R-:W-:-:S04]  /*2ce0*/  SHF.R.U32.HI R5, RZ, 0x18, R5 ;  /* 0x00000018ff057819 */ /* 0x000fc80000011605 */
[----:B------:R-:W-:-:S04]  /*2cf0*/  LOP3.LUT R4, R4, 0x80, R5, 0xf8, !PT ;  /* 0x0000008004047812 */ /* 0x000fc800078ef805 */
[----:B------:R-:W-:-:S07]  /*2d00*/  PRMT R0, R4, 0x7610, R0 ;  /* 0x0000761004007816 */ /* 0x000fce0000000000 */
.L_x_21721:
[----:B------:R-:W-:Y:S05]  /*2d10*/  BSYNC.RECONVERGENT B0 ;  /* 0x0000000000007941 */ /* 0x000fea0003800200 */
.L_x_21720:
[----:B------:R0:W-:Y:S01]  /*2d20*/  STG.E.U8 desc[UR36][R2.64], R0 ;  /* 0x0000000002007986 */ /* 0x0001e2000c101124 */
[----:B------:R-:W-:Y:S05]  /*2d30*/  BRA `(.L_x_21697) ;  /* 0x0000000000ac7947 */ /* 0x000fea0003800000 */
.L_x_21713:
[----:B------:R-:W-:-:S09]  /*2d40*/  UISETP.NE.AND UP0, UPT, UR4, 0x1c, UPT ;  /* 0x0000001c0400788c */ /* 0x000fd2000bf05270 */
[----:B------:R-:W-:Y:S05]  /*2d50*/  BRA.U !UP0, `(.L_x_21724) ;  /* 0x0000000108a07547 */ /* 0x000fea000b800000 */
[----:B------:R-:W-:-:S09]  /*2d60*/  UISETP.NE.AND UP0, UPT, UR4, 0x1d, UPT ;  /* 0x0000001d0400788c */ /* 0x000fd2000bf05270 */
[----:B------:R-:W-:Y:S05]  /*2d70*/  BRA.U !UP0, `(.L_x_21725) ;  /* 0x00000001088c7547 */ /* 0x000fea000b800000 */
[----:B------:R-:W-:-:S09]  /*2d80*/  UISETP.NE.AND UP0, UPT, UR4, 0x2c, UPT ;  /* 0x0000002c0400788c */ /* 0x000fd2000bf05270 */
[----:B------:R-:W-:Y:S05]  /*2d90*/  BRA.U !UP0, `(.L_x_21726) ;  /* 0x0000000108447547 */ /* 0x000fea000b800000 */
.L_x_21696:
        /* <DEDUP_REMOVED lines=16> */
.L_x_21727:
[----:B------:R-:W-:Y:S05]  /*2ea0*/  BRA `(.L_x_21697) ;  /* 0x0000000000507947 */ /* 0x000fea0003800000 */
.L_x_21726:
        /* <DEDUP_REMOVED lines=16> */
.L_x_21725:
[----:B------:R-:W-:-:S05]  /*2fb0*/  SHF.R.S32.HI R5, RZ, 0x1f, R4 ;  /* 0x0000001fff057819 */ /* 0x000fca0000011404 */
[----:B------:R0:W-:Y:S01]  /*2fc0*/  STG.E.64 desc[UR36][R2.64], R4 ;  /* 0x0000000402007986 */ /* 0x0001e2000c101b24 */
[----:B------:R-:W-:Y:S05]  /*2fd0*/  BRA `(.L_x_21697) ;  /* 0x0000000000047947 */ /* 0x000fea0003800000 */
.L_x_21724:
[----:B------:R0:W-:Y:S02]  /*2fe0*/  STG.E desc[UR36][R2.64], R4 ;  /* 0x0000000402007986 */ /* 0x0001e4000c101924 */
.L_x_21697:
[----:B------:R-:W-:-:S07]  /*2ff0*/  VIADD R17, R17, 0x80 ;  /* 0x0000008011117836 */ /* 0x000fce0000000000 */
.L_x_21656:
[----:B------:R-:W-:Y:S05]  /*3000*/  BSYNC.RECONVERGENT B6 ;  /* 0x0000000000067941 */ /* 0x000fea0003800200 */
.L_x_21655:
        /* <DEDUP_REMOVED lines=307> */
.L_x_21730:
        /* <DEDUP_REMOVED lines=16> */
.L_x_21734:
[----:B------:R1:W5:Y:S01]  /*4440*/  LDG.E.U8 R0, desc[UR36][R2.64] ;  /* 0x0000002402007981 */ /* 0x000362000c1e1100 */
[----:B------:R-:W-:Y:S05]  /*4450*/  BRA `(.L_x_21736) ;  /* 0x0000000c002c7947 */ /* 0x000fea0003800000 */
.L_x_21733:
        /* <DEDUP_REMOVED lines=8> */
.L_x_21738:
[----:B------:R3:W5:Y:S01]  /*44e0*/  LDG.E R0, desc[UR36][R2.64] ;  /* 0x0000002402007981 */ /* 0x000762000c1e1900 */
[----:B------:R-:W-:Y:S05]  /*44f0*/  BRA `(.L_x_21736) ;  /* 0x0000000c00047947 */ /* 0x000fea0003800000 */
.L_x_21737:
[----:B------:R2:W5:Y:S01]  /*4500*/  LDG.E.S16 R0, desc[UR36][R2.64] ;  /* 0x0000002402007981 */ /* 0x000562000c1e1700 */
[----:B------:R-:W-:Y:S05]  /*4510*/  BRA `(.L_x_21736) ;  /* 0x0000000800fc7947 */ /* 0x000fea0003800000 */
.L_x_21732:
        /* <DEDUP_REMOVED lines=9> */
.L_x_21740:
[----:B------:R-:W2:Y:S02]  /*45b0*/  LDG.E.U16 R2, desc[UR36][R2.64] ;  /* 0x0000002402027981 */ /* 0x000ea4000c1e1500 */
[----:B--2---:R-:W-:-:S06]  /*45c0*/  HADD2.F32 R0, -RZ, R2.H0_H0 ;  /* 0x20000002ff007230 */ /* 0x004fcc0000004100 */
[----:B------:R-:W0:Y:S01]  /*45d0*/  F2I.FTZ.TRUNC.NTZ R0, R0 ;  /* 0x0000000000007305 */ /* 0x000e22000021f100 */
[----:B------:R-:W-:Y:S05]  /*45e0*/  BRA `(.L_x_21736) ;  /* 0x0000000800c87947 */ /* 0x000fea0003800000 */
.L_x_21739:
        /* <DEDUP_REMOVED lines=9> */
.L_x_21742:
[----:B------:R-:W2:Y:S02]  /*4680*/  LDG.E.U16 R2, desc[UR36][R2.64] ;  /* 0x0000002402027981 */ /* 0x000ea4000c1e1500 */
[----:B--2---:R-:W-:-:S06]  /*4690*/  HADD2.F32 R0, -RZ, R2.H0_H0 ;  /* 0x20000002ff007230 */ /* 0x004fcc0000004100 */
[----:B------:R-:W0:Y:S01]  /*46a0*/  F2I.FTZ.TRUNC.NTZ R0, R0 ;  /* 0x0000000000007305 */ /* 0x000e22000021f100 */
[----:B------:R-:W-:Y:S05]  /*46b0*/  BRA `(.L_x_21736) ;  /* 0x0000000800947947 */ /* 0x000fea0003800000 */
.L_x_21741:
[----:B------:R-:W2:Y:S02]  /*46c0*/  LDG.E.64 R2, desc[UR36][R2.64] ;  /* 0x0000002402027981 */ /* 0x000ea4000c1e1b00 */
[----:B--2---:R0:W1:Y:S01]  /*46d0*/  F2I.F64.TRUNC R0, R2 ;  /* 0x0000000200007311 */ /* 0x004062000030d100 */
[----:B------:R-:W-:Y:S05]  /*46e0*/  BRA `(.L_x_21736) ;  /* 0x0000000800887947 */ /* 0x000fea0003800000 */
.L_x_21731:
        /* <DEDUP_REMOVED lines=12> */
.L_x_21745:
[----:B------:R-:W2:Y:S02]  /*47b0*/  LDG.E.64 R2, desc[UR36][R2.64] ;  /* 0x0000002402027981 */ /* 0x000ea4000c1e1b00 */
[----:B--2---:R0:W1:Y:S01]  /*47c0*/  F2I.F64.TRUNC R0, R2 ;  /* 0x0000000200007311 */ /* 0x004062000030d100 */
[----:B------:R-:W-:Y:S05]  /*47d0*/  BRA `(.L_x_21736) ;  /* 0x00000008004c7947 */ /* 0x000fea0003800000 */
.L_x_21744:
        /* <DEDUP_REMOVED lines=26> */
.L_x_21747:
        /* <DEDUP_REMOVED lines=13> */
.L_x_21746:
[----:B------:R-:W2:Y:S02]  /*4a50*/  LDG.E.U16 R0, desc[UR36][R2.64] ;  /* 0x0000002402007981 */ /* 0x000ea4000c1e1500 */
[----:B--2---:R-:W-:-:S06]  /*4a60*/  IMAD.U32 R0, R0, 0x10000, RZ ;  /* 0x0001000000007824 */ /* 0x004fcc00078e00ff */
[----:B------:R-:W0:Y:S01]  /*4a70*/  F2I.FTZ.TRUNC.NTZ R0, R0 ;  /* 0x0000000000007305 */ /* 0x000e22000021f100 */
[----:B------:R-:W-:Y:S05]  /*4a80*/  BRA `(.L_x_21736) ;  /* 0x0000000400a07947 */ /* 0x000fea0003800000 */
.L_x_21743:
        /* <DEDUP_REMOVED lines=10> */
.L_x_21750:
        /* <DEDUP_REMOVED lines=21> */
.L_x_21754:
[----:B------:R-:W-:Y:S05]  /*4c80*/  BSYNC.RECONVERGENT B1 ;  /* 0x0000000000017941 */ /* 0x000fea0003800200 */
.L_x_21753:
[----:B------:R-:W-:Y:S02]  /*4c90*/  SHF.L.U32 R0, R0, 0x14, RZ ;  /* 0x0000001400007819 */ /* 0x000fe400000006ff */
[----:B------:R-:W-:-:S04]  /*4ca0*/  LEA R2, R2, 0x3b800000, 0x17 ;  /* 0x3b80000002027811 */ /* 0x000fc800078eb8ff */
[----:B------:R-:W-:-:S07]  /*4cb0*/  LOP3.LUT R0, R2, R0, R7, 0xfe, !PT ;  /* 0x0000000002007212 */ /* 0x000fce00078efe07 */
.L_x_21752:
[----:B------:R-:W-:Y:S05]  /*4cc0*/  BSYNC.RECONVERGENT B0 ;  /* 0x0000000000007941 */ /* 0x000fea0003800200 */
.L_x_21751:
[----:B------:R-:W0:Y:S01]  /*4cd0*/  F2I.FTZ.TRUNC.NTZ R0, R0 ;  /* 0x0000000000007305 */ /* 0x000e22000021f100 */
[----:B------:R-:W-:Y:S05]  /*4ce0*/  BRA `(.L_x_21736) ;  /* 0x0000000400087947 */ /* 0x000fea0003800000 */
.L_x_21749:
        /* <DEDUP_REMOVED lines=21> */
.L_x_21758:
[----:B------:R-:W-:Y:S05]  /*4e40*/  BSYNC.RECONVERGENT B1 ;  /* 0x0000000000017941 */ /* 0x000fea0003800200 */
.L_x_21757:
[----:B------:R-:W-:Y:S01]  /*4e50*/  IMAD.SHL.U32 R0, R0, 0x200000, RZ ;  /* 0x0020000000007824 */ /* 0x000fe200078e00ff */
[----:B------:R-:W-:-:S04]  /*4e60*/  LEA R2, R2, 0x37800000, 0x17 ;  /* 0x3780000002027811 */ /* 0x000fc800078eb8ff */
[----:B------:R-:W-:-:S07]  /*4e70*/  LOP3.LUT R0, R2, R0, R7, 0xfe, !PT ;  /* 0x0000000002007212 */ /* 0x000fce00078efe07 */
.L_x_21756:
[----:B------:R-:W-:Y:S05]  /*4e80*/  BSYNC.RECONVERGENT B0 ;  /* 0x0000000000007941 */ /* 0x000fea0003800200 */
.L_x_21755:
[----:B------:R-:W0:Y:S01]  /*4e90*/  F2I.FTZ.TRUNC.NTZ R0, R0 ;  /* 0x0000000000007305 */ /* 0x000e22000021f100 */
[----:B------:R-:W-:Y:S05]  /*4ea0*/  BRA `(.L_x_21736) ;  /* 0x0000000000987947 */ /* 0x000fea0003800000 */
.L_x_21748:
        /* <DEDUP_REMOVED lines=14> */
.L_x_21762:
[----:B------:R-:W-:Y:S05]  /*4f90*/  BSYNC.RECONVERGENT B0 ;  /* 0x0000000000007941 */ /* 0x000fea0003800200 */
.L_x_21761:
[----:B------:R-:W0:Y:S01]  /*4fa0*/  F2I.FTZ.TRUNC.NTZ R0, R0 ;  /* 0x0000000000007305 */ /* 0x000e22000021f100 */
[----:B------:R-:W-:Y:S05]  /*4fb0*/  BRA `(.L_x_21736) ;  /* 0x0000000000547947 */ /* 0x000fea0003800000 */
.L_x_21735:
        /* <DEDUP_REMOVED lines=16> */
.L_x_21763:
[----:B------:R-:W-:Y:S01]  /*50c0*/  MOV R0, RZ ;  /* 0x000000ff00007202 */ /* 0x000fe20000000f00 */
[----:B------:R-:W-:Y:S06]  /*50d0*/  BRA `(.L_x_21736) ;  /* 0x00000000000c7947 */ /* 0x000fec0003800000 */
.L_x_21760:
[----:B------:R0:W5:Y:S01]  /*50e0*/  LDG.E R0, desc[UR36][R2.64] ;  /* 0x0000002402007981 */ /* 0x000162000c1e1900 */
[----:B------:R-:W-:Y:S05]  /*50f0*/  BRA `(.L_x_21736) ;  /* 0x0000000000047947 */ /* 0x000fea0003800000 */
.L_x_21759:
[----:B------:R0:W5:Y:S02]  /*5100*/  LDG.E R0, desc[UR36][R2.64] ;  /* 0x0000002402007981 */ /* 0x000164000c1e1900 */
.L_x_21736:
        /* <DEDUP_REMOVED lines=18> */
.L_x_21767:
[----:B------:R0:W-:Y:S01]  /*5230*/  STG.E.U8 desc[UR36][R2.64], R4 ;  /* 0x0000000402007986 */ /* 0x0001e2000c101124 */
[----:B------:R-:W-:Y:S05]  /*5240*/  BRA `(.L_x_21769) ;  /* 0x0000000c00387947 */ /* 0x000fea0003800000 */
.L_x_21766:
        /* <DEDUP_REMOVED lines=9> */
.L_x_21771:
[----:B------:R0:W-:Y:S01]  /*52e0*/  STG.E desc[UR36][R2.64], R4 ;  /* 0x0000000402007986 */ /* 0x0001e2000c101924 */
[----:B------:R-:W-:Y:S05]  /*52f0*/  BRA `(.L_x_21769) ;  /* 0x0000000c000c7947 */ /* 0x000fea0003800000 */
.L_x_21770:
[----:B------:R0:W-:Y:S01]  /*5300*/  STG.E.U16 desc[UR36][R2.64], R4 ;  /* 0x0000000402007986 */ /* 0x0001e2000c101524 */
[----:B------:R-:W-:Y:S05]  /*5310*/  BRA `(.L_x_21769) ;  /* 0x0000000c00047947 */ /* 0x000fea0003800000 */
.L_x_21765:
        /* <DEDUP_REMOVED lines=9> */
.L_x_21773:
[----:B------:R-:W-:-:S04]  /*53b0*/  I2FP.F32.S32 R0, R4 ;  /* 0x0000000400007245 */ /* 0x000fc80000201400 */
[----:B------:R-:W-:-:S05]  /*53c0*/  F2FP.F16.F32.PACK_AB R0, RZ, R0 ;  /* 0x00000000ff00723e */ /* 0x000fca00000000ff */
[----:B------:R0:W-:Y:S01]  /*53d0*/  STG.E.U16 desc[UR36][R2.64], R0 ;  /* 0x0000000002007986 */ /* 0x0001e2000c101524 */
[----:B------:R-:W-:Y:S05]  /*53e0*/  BRA `(.L_x_21769) ;  /* 0x0000000800d07947 */ /* 0x000fea0003800000 */
.L_x_21772:
        /* <DEDUP_REMOVED lines=10> */
.L_x_21775:
[----:B------:R-:W-:-:S04]  /*5490*/  I2FP.F32.S32 R4, R4 ;  /* 0x0000000400047245 */ /* 0x000fc80000201400 */
[----:B------:R-:W-:-:S04]  /*54a0*/  F2FP.F16.F32.PACK_AB R5, RZ, R4 ;  /* 0x00000004ff05723e */ /* 0x000fc800000000ff */
[----:B------:R-:W-:-:S05]  /*54b0*/  PRMT R5, R5, 0x5410, RZ ;  /* 0x0000541005057816 */ /* 0x000fca00000000ff */
[----:B------:R0:W-:Y:S01]  /*54c0*/  STG.E desc[UR36][R2.64], R5 ;  /* 0x0000000502007986 */ /* 0x0001e2000c101924 */
[----:B------:R-:W-:Y:S05]  /*54d0*/  BRA `(.L_x_21769) ;  /* 0x0000000800947947 */ /* 0x000fea0003800000 */
.L_x_21774:
[----:B------:R-:W0:Y:S02]  /*54e0*/  I2F.F64 R4, R4 ;  /* 0x0000000400047312 */ /* 0x000e240000201c00 */
[----:B0-----:R0:W-:Y:S01]  /*54f0*/  STG.E.64 desc[UR36][R2.64], R4 ;  /* 0x0000000402007986 */ /* 0x0011e2000c101b24 */
[----:B------:R-:W-:Y:S05]  /*5500*/  BRA `(.L_x_21769) ;  /* 0x0000000800887947 */ /* 0x000fea0003800000 */
.L_x_21764:
        /* <DEDUP_REMOVED lines=12> */
.L_x_21779:
        /* <DEDUP_REMOVED lines=18> */
.L_x_21782:
[----:B------:R-:W-:-:S04]  /*56f0*/  SHF.R.U32.HI R5, RZ, 0x18, R5 ;  /* 0x00000018ff057819 */ /* 0x000fc80000011605 */
[----:B------:R-:W-:-:S07]  /*5700*/  LOP3.LUT R0, R0, 0x80, R5, 0xf8, !PT ;  /* 0x0000008000007812 */ /* 0x000fce00078ef805 */
.L_x_21781:
[----:B------:R-:W-:Y:S05]  /*5710*/  BSYNC.RECONVERGENT B0 ;  /* 0x0000000000007941 */ /* 0x000fea0003800200 */
.L_x_21780:
[----:B------:R0:W-:Y:S01]  /*5720*/  STG.E.U8 desc[UR36][R2.64], R0 ;  /* 0x0000000002007986 */ /* 0x0001e2000c101124 */
[----:B------:R-:W-:Y:S05]  /*5730*/  BRA `(.L_x_21769) ;  /* 0x0000000400fc7947 */ /* 0x000fea0003800000 */
.L_x_21778:
        /* <DEDUP_REMOVED lines=18> */
.L_x_21785:
[----:B------:R-:W-:-:S04]  /*5860*/  SHF.R.U32.HI R5, RZ, 0x18, R5 ;  /* 0x00000018ff057819 */ /* 0x000fc80000011605 */
[----:B------:R-:W-:-:S07]  /*5870*/  LOP3.LUT R0, R0, 0x80, R5, 0xf8, !PT ;  /* 0x0000008000007812 */ /* 0x000fce00078ef805 */
.L_x_21784:
[----:B------:R-:W-:Y:S05]  /*5880*/  BSYNC.RECONVERGENT B0 ;  /* 0x0000000000007941 */ /* 0x000fea0003800200 */
.L_x_21783:
[----:B------:R0:W-:Y:S01]  /*5890*/  STG.E.U8 desc[UR36][R2.64], R0 ;  /* 0x0000000002007986 */ /* 0x0001e2000c101124 */
[----:B------:R-:W-:Y:S05]  /*58a0*/  BRA `(.L_x_21769) ;  /* 0x0000000400a07947 */ /* 0x000fea0003800000 */
.L_x_21777:
        /* <DEDUP_REMOVED lines=22> */
.L_x_21787:
[----:B------:R-:W-:-:S05]  /*5a10*/  SHF.R.S32.HI R5, RZ, 0x1f, R4 ;  /* 0x0000001fff057819 */ /* 0x000fca0000011404 */
[----:B------:R0:W-:Y:S01]  /*5a20*/  STG.E.64 desc[UR36][R2.64], R4 ;  /* 0x0000000402007986 */ /* 0x0001e2000c101b24 */
[----:B------:R-:W-:Y:S05]  /*5a30*/  BRA `(.L_x_21769) ;  /* 0x00000004003c7947 */ /* 0x000fea0003800000 */
.L_x_21786:
[----:B------:R0:W-:Y:S01]  /*5a40*/  STG.E desc[UR36][R2.64], R4 ;  /* 0x0000000402007986 */ /* 0x0001e2000c101924 */
[----:B------:R-:W-:Y:S05]  /*5a50*/  BRA `(.L_x_21769) ;  /* 0x0000000400347947 */ /* 0x000fea0003800000 */
.L_x_21776:
        /* <DEDUP_REMOVED lines=10> */
.L_x_21789:
[----:B------:R-:W0:Y:S01]  /*5b00*/  I2F.F64 R4, R4 ;  /* 0x0000000400047312 */ /* 0x000e220000201c00 */
[----:B------:R-:W-:-:S05]  /*5b10*/  CS2R R6, SRZ ;  /* 0x0000000000067805 */ /* 0x000fca000001ff00 */
[----:B0-----:R4:W-:Y:S01]  /*5b20*/  STG.E.128 desc[UR36][R2.64], R4 ;  /* 0x0000000402007986 */ /* 0x0019e2000c101d24 */
[----:B------:R-:W-:Y:S05]  /*5b30*/  BRA `(.L_x_21769) ;  /* 0x0000000000fc7947 */ /* 0x000fea0003800000 */
.L_x_21788:
[----:B------:R-:W-:-:S09]  /*5b40*/  UISETP.NE.AND UP0, UPT, UR4, 0xf, UPT ;  /* 0x0000000f0400788c */ /* 0x000fd2000bf05270 */
[----:B------:R-:W-:Y:S05]  /*5b50*/  BRA.U !UP0, `(.L_x_21790) ;  /* 0x0000000108e87547 */ /* 0x000fea000b800000 */
[----:B------:R-:W-:-:S09]  /*5b60*/  UISETP.NE.AND UP0, UPT, UR4, 0x17, UPT ;  /* 0x000000170400788c */ /* 0x000fd2000bf05270 */
[----:B------:R-:W-:Y:S05]  /*5b70*/  BRA.U !UP0, `(.L_x_21791) ;  /* 0x0000000108907547 */ /* 0x000fea000b800000 */
[----:B------:R-:W-:-:S09]  /*5b80*/  UISETP.NE.AND UP0, UPT, UR4, 0x18, UPT ;  /* 0x000000180400788c */ /* 0x000fd2000bf05270 */
[----:B------:R-:W-:Y:S05]  /*5b90*/  BRA.U !UP0, `(.L_x_21792) ;  /* 0x0000000108447547 */ /* 0x000fea000b800000 */
.L_x_21768:
        /* <DEDUP_REMOVED lines=16> */
.L_x_21793:
[----:B------:R-:W-:Y:S05]  /*5ca0*/  BRA `(.L_x_21769) ;  /* 0x0000000000a07947 */ /* 0x000fea0003800000 */
.L_x_21792:
        /* <DEDUP_REMOVED lines=13> */
.L_x_21795:
[----:B------:R-:W-:Y:S05]  /*5d80*/  BSYNC.RECONVERGENT B0 ;  /* 0x0000000000007941 */ /* 0x000fea0003800200 */
.L_x_21794:
[----:B------:R-:W-:-:S05]  /*5d90*/  LOP3.LUT R5, R0, 0x80, R5, 0xf8, !PT ;  /* 0x0000008000057812 */ /* 0x000fca00078ef805 */
[----:B------:R2:W-:Y:S01]  /*5da0*/  STG.E.U8 desc[UR36][R2.64], R5 ;  /* 0x0000000502007986 */ /* 0x0005e2000c101124 */
[----:B------:R-:W-:Y:S05]  /*5db0*/  BRA `(.L_x_21769) ;  /* 0x00000000005c7947 */ /* 0x000fea0003800000 */
.L_x_21791:
        /* <DEDUP_REMOVED lines=12> */
.L_x_21797:
[----:B------:R-:W-:Y:S02]  /*5e80*/  ISETP.GT.U32.AND P0, PT, R4, 0x7f800000, PT ;  /* 0x7f8000000400780c */ /* 0x000fe40003f04070 */
[----:B------:R-:W-:-:S04]  /*5e90*/  MOV R0, 0x7f ;  /* 0x0000007f00007802 */ /* 0x000fc80000000f00 */
[----:B------:R-:W-:-:S07]  /*5ea0*/  SEL R0, R0, 0x7c, P0 ;  /* 0x0000007c00007807 */ /* 0x000fce0000000000 */
.L_x_21798:
[----:B------:R-:W-:Y:S05]  /*5eb0*/  BSYNC.RECONVERGENT B0 ;  /* 0x0000000000007941 */ /* 0x000fea0003800200 */
.L_x_21796:
[----:B------:R-:W-:-:S04]  /*5ec0*/  SHF.R.U32.HI R5, RZ, 0x18, R5 ;  /* 0x00000018ff057819 */ /* 0x000fc80000011605 */
[----:B------:R-:W-:-:S05]  /*5ed0*/  LOP3.LUT R5, R0, 0x80, R5, 0xf8, !PT ;  /* 0x0000008000057812 */ /* 0x000fca00078ef805 */
[----:B------:R1:W-:Y:S01]  /*5ee0*/  STG.E.U8 desc[UR36][R2.64], R5 ;  /* 0x0000000502007986 */ /* 0x0003e2000c101124 */
[----:B------:R-:W-:Y:S05]  /*5ef0*/  BRA `(.L_x_21769) ;  /* 0x00000000000c7947 */ /* 0x000fea0003800000 */
.L_x_21790:
[----:B------:R-:W-:-:S04]  /*5f00*/  I2FP.F32.S32 R0, R4 ;  /* 0x0000000400007245 */ /* 0x000fc80000201400 */
[----:B------:R-:W-:-:S05]  /*5f10*/  F2FP.BF16.F32.PACK_AB R0, RZ, R0 ;  /* 0x00000000ff00723e */ /* 0x000fca00000010ff */
[----:B------:R0:W-:Y:S02]  /*5f20*/  STG.E.U16 desc[UR36][R2.64], R0 ;  /* 0x0000000002007986 */ /* 0x0001e4000c101524 */
.L_x_21769:
[----:B------:R-:W-:-:S07]  /*5f30*/  VIADD R17, R17, 0x80 ;  /* 0x0000008011117836 */ /* 0x000fce0000000000 */
.L_x_21729:
[----:B------:R-:W-:Y:S05]  /*5f40*/  BSYNC.RECONVERGENT B6 ;  /* 0x0000000000067941 */ /* 0x000fea0003800200 */
.L_x_21728:
        /* <DEDUP_REMOVED lines=307> */
.L_x_21801:
        /* <DEDUP_REMOVED lines=16> */
.L_x_21805:
[----:B------:R0:W5:Y:S01]  /*7380*/  LDG.E.U8 R0, desc[UR36][R2.64] ;  /* 0x0000002402007981 */ /* 0x000162000c1e1100 */
[----:B------:R-:W-:Y:S05]  /*7390*/  BRA `(.L_x_21807) ;  /* 0x0000000c002c7947 */ /* 0x000fea0003800000 */
.L_x_21804:
        /* <DEDUP_REMOVED lines=8> */
.L_x_21809:
[----:B------:R0:W5:Y:S01]  /*7420*/  LDG.E R0, desc[UR36][R2.64] ;  /* 0x0000002402007981 */ /* 0x000162000c1e1900 */
[----:B------:R-:W-:Y:S05]  /*7430*/  BRA `(.L_x_21807) ;  /* 0x0000000c00047947 */ /* 0x000fea0003800000 */
.L_x_21808:
[----:B------:R0:W5:Y:S01]  /*7440*/  LDG.E.S16 R0, desc[UR36][R2.64] ;  /* 0x0000002402007981 */ /* 0x000162000c1e1700 */
[----:B------:R-:W-:Y:S05]  /*7450*/  BRA `(.L_x_21807) ;  /* 0x0000000800fc7947 */ /* 0x000fea0003800000 */
.L_x_21803:
        /* <DEDUP_REMOVED lines=9> */
.L_x_21811:
[----:B------:R-:W2:Y:S02]  /*74f0*/  LDG.E.U16 R2, desc[UR36][R2.64] ;  /* 0x0000002402027981 */ /* 0x000ea4000c1e1500 */
[----:B--2---:R-:W-:-:S06]  /*7500*/  HADD2.F32 R0, -RZ, R2.H0_H0 ;  /* 0x20000002ff007230 */ /* 0x004fcc0000004100 */
[----:B------:R-:W0:Y:S01]  /*7510*/  F2I.FTZ.TRUNC.NTZ R0, R0 ;  /* 0x0000000000007305 */ /* 0x000e22000021f100 */
[----:B------:R-:W-:Y:S05]  /*7520*/  BRA `(.L_x_21807) ;  /* 0x0000000800c87947 */ /* 0x000fea0003800000 */
.L_x_21810:
        /* <DEDUP_REMOVED lines=9> */
.L_x_21813:
[----:B------:R-:W2:Y:S02]  /*75c0*/  LDG.E.U16 R2, desc[UR36][R2.64] ;  /* 0x0000002402027981 */ /* 0x000ea4000c1e1500 */
[----:B--2---:R-:W-:-:S06]  /*75d0*/  HADD2.F32 R0, -RZ, R2.H0_H0 ;  /* 0x20000002ff007230 */ /* 0x004fcc0000004100 */
[----:B------:R-:W0:Y:S01]  /*75e0*/  F2I.FTZ.TRUNC.NTZ R0, R0 ;  /* 0x0000000000007305 */ /* 0x000e22000021f100 */
[----:B------:R-:W-:Y:S05]  /*75f0*/  BRA `(.L_x_21807) ;  /* 0x0000000800947947 */ /* 0x000fea0003800000 */
.L_x_21812:
[----:B------:R-:W2:Y:S02]  /*7600*/  LDG.E.64 R2, desc[UR36][R2.64] ;  /* 0x0000002402027981 */ /* 0x000ea4000c1e1b00 */
[----:B--2---:R0:W1:Y:S01]  /*7610*/  F2I.F64.TRUNC R0, R2 ;  /* 0x0000000200007311 */ /* 0x004062000030d100 */
[----:B------:R-:W-:Y:S05]  /*7620*/  BRA `(.L_x_21807) ;  /* 0x0000000800887947 */ /* 0x000fea0003800000 */
.L_x_21802:
        /* <DEDUP_REMOVED lines=12> */
.L_x_21816:
[----:B------:R-:W2:Y:S02]  /*76f0*/  LDG.E.64 R2, desc[UR36][R2.64] ;  /* 0x0000002402027981 */ /* 0x000ea4000c1e1b00 */
[----:B--2---:R0:W1:Y:S01]  /*7700*/  F2I.F64.TRUNC R0, R2 ;  /* 0x0000000200007311 */ /* 0x004062000030d100 */
[----:B------:R-:W-:Y:S05]  /*7710*/  BRA `(.L_x_21807) ;  /* 0x00000008004c7947 */ /* 0x000fea0003800000 */
.L_x_21815:
        /* <DEDUP_REMOVED lines=26> */
.L_x_21818:
        /* <DEDUP_REMOVED lines=13> */
.L_x_21817:
[----:B------:R-:W2:Y:S02]  /*7990*/  LDG.E.U16 R0, desc[UR36][R2.64] ;  /* 0x0000002402007981 */ /* 0x000ea4000c1e1500 */
[----:B--2---:R-:W-:-:S06]  /*79a0*/  IMAD.U32 R0, R0, 0x10000, RZ ;  /* 0x0001000000007824 */ /* 0x004fcc00078e00ff */
[----:B------:R-:W4:Y:S01]  /*79b0*/  F2I.FTZ.TRUNC.NTZ R0, R0 ;  /* 0x0000000000007305 */ /* 0x000f22000021f100 */
[----:B------:R-:W-:Y:S05]  /*79c0*/  BRA `(.L_x_21807) ;  /* 0x0000000400a07947 */ /* 0x000fea0003800000 */
.L_x_21814:
        /* <DEDUP_REMOVED lines=10> */
.L_x_21821:
        /* <DEDUP_REMOVED lines=21> */
.L_x_21825:
[----:B------:R-:W-:Y:S05]  /*7bc0*/  BSYNC.RECONVERGENT B1 ;  /* 0x0000000000017941 */ /* 0x000fea0003800200 */
.L_x_21824:
[----:B------:R-:W-:Y:S02]  /*7bd0*/  SHF.L.U32 R0, R0, 0x14, RZ ;  /* 0x0000001400007819 */ /* 0x000fe400000006ff */
[----:B------:R-:W-:-:S04]  /*7be0*/  LEA R2, R2, 0x3b800000, 0x17 ;  /* 0x3b80000002027811 */ /* 0x000fc800078eb8ff */
[----:B------:R-:W-:-:S07]  /*7bf0*/  LOP3.LUT R0, R2, R0, R7, 0xfe, !PT ;  /* 0x0000000002007212 */ /* 0x000fce00078efe07 */
.L_x_21823:
[----:B------:R-:W-:Y:S05]  /*7c00*/  BSYNC.RECONVERGENT B0 ;  /* 0x0000000000007941 */ /* 0x000fea0003800200 */
.L_x_21822:
[----:B------:R-:W0:Y:S01]  /*7c10*/  F2I.FTZ.TRUNC.NTZ R0, R0 ;  /* 0x0000000000007305 */ /* 0x000e22000021f100 */
[----:B------:R-:W-:Y:S05]  /*7c20*/  BRA `(.L_x_21807) ;  /* 0x0000000400087947 */ /* 0x000fea0003800000 */
.L_x_21820:
        /* <DEDUP_REMOVED lines=21> */
.L_x_21829:
[----:B------:R-:W-:Y:S05]  /*7d80*/  BSYNC.RECONVERGENT B1 ;  /* 0x0000000000017941 */ /* 0x000fea0003800200 */
.L_x_21828:
[----:B------:R-:W-:Y:S01]  /*7d90*/  IMAD.SHL.U32 R0, R0, 0x200000, RZ ;  /* 0x0020000000007824 */ /* 0x000fe200078e00ff */
[----:B------:R-:W-:-:S04]  /*7da0*/  LEA R2, R2, 0x37800000, 0x17 ;  /* 0x3780000002027811 */ /* 0x000fc800078eb8ff */
[----:B------:R-:W-:-:S07]  /*7db0*/  LOP3.LUT R0, R2, R0, R7, 0xfe, !PT ;  /* 0x0000000002007212 */ /* 0x000fce00078efe07 */
.L_x_21827:
[----:B------:R-:W-:Y:S05]  /*7dc0*/  BSYNC.RECONVERGENT B0 ;  /* 0x0000000000007941 */ /* 0x000fea0003800200 */
.L_x_21826:
[----:B------:R-:W0:Y:S01]  /*7dd0*/  F2I.FTZ.TRUNC.NTZ R0, R0 ;  /* 0x0000000000007305 */ /* 0x000e22000021f100 */
[----:B------:R-:W-:Y:S05]  /*7de0*/  BRA `(.L_x_21807) ;  /* 0x0000000000987947 */ /* 0x000fea0003800000 */
.L_x_21819:
        /* <DEDUP_REMOVED lines=14> */
.L_x_21833:
[----:B------:R-:W-:Y:S05]  /*7ed0*/  BSYNC.RECONVERGENT B0 ;  /* 0x0000000000007941 */ /* 0x000fea0003800200 */
.L_x_21832:
[----:B------:R-:W0:Y:S01]  /*7ee0*/  F2I.FTZ.TRUNC.NTZ R0, R0 ;  /* 0x0000000000007305 */ /* 0x000e22000021f100 */
[----:B------:R-:W-:Y:S05]  /*7ef0*/  BRA `(.L_x_21807) ;  /* 0x0000000000547947 */ /* 0x000fea0003800000 */
.L_x_21806:
        /* <DEDUP_REMOVED lines=16> */
.L_x_21834:
[----:B------:R-:W-:Y:S01]  /*8000*/  MOV R0, RZ ;  /* 0x000000ff00007202 */ /* 0x000fe20000000f00 */
[----:B------:R-:W-:Y:S06]  /*8010*/  BRA `(.L_x_21807) ;  /* 0x00000000000c7947 */ /* 0x000fec0003800000 */
.L_x_21831:
[----:B------:R0:W5:Y:S01]  /*8020*/  LDG.E R0, desc[UR36][R2.64] ;  /* 0x0000002402007981 */ /* 0x000162000c1e1900 */
[----:B------:R-:W-:Y:S05]  /*8030*/  BRA `(.L_x_21807) ;  /* 0x0000000000047947 */ /* 0x000fea0003800000 */
.L_x_21830:
[----:B------:R0:W5:Y:S02]  /*8040*/  LDG.E R0, desc[UR36][R2.64] ;  /* 0x0000002402007981 */ /* 0x000164000c1e1900 */
.L_x_21807:
        /* <DEDUP_REMOVED lines=18> */
.L_x_21838:
[----:B------:R4:W-:Y:S01]  /*8170*/  STG.E.U8 desc[UR36][R2.64], R4 ;  /* 0x0000000402007986 */ /* 0x0009e2000c101124 */
[----:B------:R-:W-:Y:S05]  /*8180*/  BRA `(.L_x_21840) ;  /* 0x0000000c00387947 */ /* 0x000fea0003800000 */
.L_x_21837:
        /* <DEDUP_REMOVED lines=9> */
.L_x_21842:
[----:B------:R2:W-:Y:S01]  /*8220*/  STG.E desc[UR36][R2.64], R4 ;  /* 0x0000000402007986 */ /* 0x0005e2000c101924 */
[----:B------:R-:W-:Y:S05]  /*8230*/  BRA `(.L_x_21840) ;  /* 0x0000000c000c7947 */ /* 0x000fea0003800000 */
.L_x_21841:
[----:B------:R0:W-:Y:S01]  /*8240*/  STG.E.U16 desc[UR36][R2.64], R4 ;  /* 0x0000000402007986 */ /* 0x0001e2000c101524 */
[----:B------:R-:W-:Y:S05]  /*8250*/  BRA `(.L_x_21840) ;  /* 0x0000000c00047947 */ /* 0x000fea0003800000 */
.L_x_21836:
        /* <DEDUP_REMOVED lines=9> */
.L_x_21844:
[----:B------:R-:W-:-:S04]  /*82f0*/  I2FP.F32.S32 R0, R4 ;  /* 0x0000000400007245 */ /* 0x000fc80000201400 */
[----:B------:R-:W-:-:S05]  /*8300*/  F2FP.F16.F32.PACK_AB R0, RZ, R0 ;  /* 0x00000000ff00723e */ /* 0x000fca00000000ff */
[----:B------:R0:W-:Y:S01]  /*8310*/  STG.E.U16 desc[UR36][R2.64], R0 ;  /* 0x0000000002007986 */ /* 0x0001e2000c101524 */
[----:B------:R-:W-:Y:S05]  /*8320*/  BRA `(.L_x_21840) ;  /* 0x0000000800d07947 */ /* 0x000fea0003800000 */
.L_x_21843:
        /* <DEDUP_REMOVED lines=10> */
.L_x_21846:
[----:B------:R-:W-:-:S04]  /*83d0*/  I2FP.F32.S32 R4, R4 ;  /* 0x0000000400047245 */ /* 0x000fc80000201400 */
[----:B------:R-:W-:-:S04]  /*83e0*/  F2FP.F16.F32.PACK_AB R5, RZ, R4 ;  /* 0x00000004ff05723e */ /* 0x000fc800000000ff */
[----:B------:R-:W-:-:S05]  /*83f0*/  PRMT R5, R5, 0x5410, RZ ;  /* 0x0000541005057816 */ /* 0x000fca00000000ff */
[----:B------:R0:W-:Y:S01]  /*8400*/  STG.E desc[UR36][R2.64], R5 ;  /* 0x0000000502007986 */ /* 0x0001e2000c101924 */
[----:B------:R-:W-:Y:S05]  /*8410*/  BRA `(.L_x_21840) ;  /* 0x0000000800947947 */ /* 0x000fea0003800000 */
.L_x_21845:
[----:B------:R-:W0:Y:S02]  /*8420*/  I2F.F64 R4, R4 ;  /* 0x0000000400047312 */ /* 0x000e240000201c00 */
[----:B0-----:R0:W-:Y:S01]  /*8430*/  STG.E.64 desc[UR36][R2.64], R4 ;  /* 0x0000000402007986 */ /* 0x0011e2000c101b24 */
[----:B------:R-:W-:Y:S05]  /*8440*/  BRA `(.L_x_21840) ;  /* 0x0000000800887947 */ /* 0x000fea0003800000 */
.L_x_21835:
        /* <DEDUP_REMOVED lines=12> */
.L_x_21850:
        /* <DEDUP_REMOVED lines=18> */
.L_x_21853:
[----:B------:R-:W-:-:S04]  /*8630*/  SHF.R.U32.HI R5, RZ, 0x18, R5 ;  /* 0x00000018ff057819 */ /* 0x000fc80000011605 */
[----:B------:R-:W-:-:S07]  /*8640*/  LOP3.LUT R0, R0, 0x80, R5, 0xf8, !PT ;  /* 0x0000008000007812 */ /* 0x000fce00078ef805 */
.L_x_21852:
[----:B------:R-:W-:Y:S05]  /*8650*/  BSYNC.RECONVERGENT B0 ;  /* 0x0000000000007941 */ /* 0x000fea0003800200 */
.L_x_21851:
[----:B------:R0:W-:Y:S01]  /*8660*/  STG.E.U8 desc[UR36][R2.64], R0 ;  /* 0x0000000002007986 */ /* 0x0001e2000c101124 */
[----:B------:R-:W-:Y:S05]  /*8670*/  BRA `(.L_x_21840) ;  /* 0x0000000400fc7947 */ /* 0x000fea0003800000 */
.L_x_21849:
        /* <DEDUP_REMOVED lines=18> */
.L_x_21856:
[----:B------:R-:W-:-:S04]  /*87a0*/  SHF.R.U32.HI R5, RZ, 0x18, R5 ;  /* 0x00000018ff057819 */ /* 0x000fc80000011605 */
[----:B------:R-:W-:-:S07]  /*87b0*/  LOP3.LUT R0, R0, 0x80, R5, 0xf8, !PT ;  /* 0x0000008000007812 */ /* 0x000fce00078ef805 */
.L_x_21855:
[----:B------:R-:W-:Y:S05]  /*87c0*/  BSYNC.RECONVERGENT B0 ;  /* 0x0000000000007941 */ /* 0x000fea0003800200 */
.L_x_21854:
[----:B------:R0:W-:Y:S01]  /*87d0*/  STG.E.U8 desc[UR36][R2.64], R0 ;  /* 0x0000000002007986 */ /* 0x0001e2000c101124 */
[----:B------:R-:W-:Y:S05]  /*87e0*/  BRA `(.L_x_21840) ;  /* 0x0000000400a07947 */ /* 0x000fea0003800000 */
.L_x_21848:
        /* <DEDUP_REMOVED lines=22> */
.L_x_21858:
[----:B------:R-:W-:-:S05]  /*8950*/  SHF.R.S32.HI R5, RZ, 0x1f, R4 ;  /* 0x0000001fff057819 */ /* 0x000fca0000011404 */
[----:B------:R0:W-:Y:S01]  /*8960*/  STG.E.64 desc[UR36][R2.64], R4 ;  /* 0x0000000402007986 */ /* 0x0001e2000c101b24 */
[----:B------:R-:W-:Y:S05]  /*8970*/  BRA `(.L_x_21840) ;  /* 0x00000004003c7947 */ /* 0x000fea0003800000 */
.L_x_21857:
[----:B------:R0:W-:Y:S01]  /*8980*/  STG.E desc[UR36][R2.64], R4 ;  /* 0x0000000402007986 */ /* 0x0001e2000c101924 */
[----:B------:R-:W-:Y:S05]  /*8990*/  BRA `(.L_x_21840) ;  /* 0x0000000400347947 */ /* 0x000fea0003800000 */
.L_x_21847:
        /* <DEDUP_REMOVED lines=10> */
.L_x_21860:
[----:B------:R-:W0:Y:S01]  /*8a40*/  I2F.F64 R4, R4 ;  /* 0x0000000400047312 */ /* 0x000e220000201c00 */
[----:B------:R-:W-:-:S05]  /*8a50*/  CS2R R6, SRZ ;  /* 0x0000000000067805 */ /* 0x000fca000001ff00 */
[----:B0-----:R0:W-:Y:S01]  /*8a60*/  STG.E.128 desc[UR36][R2.64], R4 ;  /* 0x0000000402007986 */ /* 0x0011e2000c101d24 */
[----:B------:R-:W-:Y:S05]  /*8a70*/  BRA `(.L_x_21840) ;  /* 0x0000000000fc7947 */ /* 0x000fea0003800000 */
.L_x_21859:
[----:B------:R-:W-:-:S09]  /*8a80*/  UISETP.NE.AND UP0, UPT, UR4, 0xf, UPT ;  /* 0x0000000f0400788c */ /* 0x000fd2000bf05270 */
[----:B------:R-:W-:Y:S05]  /*8a90*/  BRA.U !UP0, `(.L_x_21861) ;  /* 0x0000000108e87547 */ /* 0x000fea000b800000 */
[----:B------:R-:W-:-:S09]  /*8aa0*/  UISETP.NE.AND UP0, UPT, UR4, 0x17, UPT ;  /* 0x000000170400788c */ /* 0x000fd2000bf05270 */
[----:B------:R-:W-:Y:S05]  /*8ab0*/  BRA.U !UP0, `(.L_x_21862) ;  /* 0x0000000108907547 */ /* 0x000fea000b800000 */
[----:B------:R-:W-:-:S09]  /*8ac0*/  UISETP.NE.AND UP0, UPT, UR4, 0x18, UPT ;  /* 0x000000180400788c */ /* 0x000fd2000bf05270 */
[----:B------:R-:W-:Y:S05]  /*8ad0*/  BRA.U !UP0, `(.L_x_21863) ;  /* 0x0000000108447547 */ /* 0x000fea000b800000 */
.L_x_21839:
        /* <DEDUP_REMOVED lines=16> */
.L_x_21864:
[----:B------:R-:W-:Y:S05]  /*8be0*/  BRA `(.L_x_21840) ;  /* 0x0000000000a07947 */ /* 0x000fea0003800000 */
.L_x_21863:
        /* <DEDUP_REMOVED lines=13> */
.L_x_21866:
[----:B------:R-:W-:Y:S05]  /*8cc0*/  BSYNC.RECONVERGENT B0 ;  /* 0x0000000000007941 */ /* 0x000fea0003800200 */
.L_x_21865:
[----:B------:R-:W-:-:S05]  /*8cd0*/  LOP3.LUT R5, R0, 0x80, R5, 0xf8, !PT ;  /* 0x0000008000057812 */ /* 0x000fca00078ef805 */
[----:B------:R0:W-:Y:S01]  /*8ce0*/  STG.E.U8 desc[UR36][R2.64], R5 ;  /* 0x0000000502007986 */ /* 0x0001e2000c101124 */
[----:B------:R-:W-:Y:S05]  /*8cf0*/  BRA `(.L_x_21840) ;  /* 0x00000000005c7947 */ /* 0x000fea0003800000 */
.L_x_21862:
        /* <DEDUP_REMOVED lines=12> */
.L_x_21868:
[----:B------:R-:W-:Y:S02]  /*8dc0*/  ISETP.GT.U32.AND P0, PT, R4, 0x7f800000, PT ;  /* 0x7f8000000400780c */ /* 0x000fe40003f04070 */
[----:B------:R-:W-:-:S04]  /*8dd0*/  MOV R0, 0x7f ;  /* 0x0000007f00007802 */ /* 0x000fc80000000f00 */
[----:B------:R-:W-:-:S07]  /*8de0*/  SEL R0, R0, 0x7c, P0 ;  /* 0x0000007c00007807 */ /* 0x000fce0000000000 */
.L_x_21869:
[----:B------:R-:W-:Y:S05]  /*8df0*/  BSYNC.RECONVERGENT B0 ;  /* 0x0000000000007941 */ /* 0x000fea0003800200 */
.L_x_21867:
[----:B------:R-:W-:-:S04]  /*8e00*/  SHF.R.U32.HI R5, RZ, 0x18, R5 ;  /* 0x00000018ff057819 */ /* 0x000fc80000011605 */
[----:B------:R-:W-:-:S05]  /*8e10*/  LOP3.LUT R5, R0, 0x80, R5, 0xf8, !PT ;  /* 0x0000008000057812 */ /* 0x000fca00078ef805 */
[----:B------:R0:W-:Y:S01]  /*8e20*/  STG.E.U8 desc[UR36][R2.64], R5 ;  /* 0x0000000502007986 */ /* 0x0001e2000c101124 */
[----:B------:R-:W-:Y:S05]  /*8e30*/  BRA `(.L_x_21840) ;  /* 0x00000000000c7947 */ /* 0x000fea0003800000 */
.L_x_21861:
[----:B------:R-:W-:-:S04]  /*8e40*/  I2FP.F32.S32 R0, R4 ;  /* 0x0000000400007245 */ /* 0x000fc80000201400 */
[----:B------:R-:W-:-:S05]  /*8e50*/  F2FP.BF16.F32.PACK_AB R0, RZ, R0 ;  /* 0x00000000ff00723e */ /* 0x000fca00000010ff */
[----:B------:R0:W-:Y:S02]  /*8e60*/  STG.E.U16 desc[UR36][R2.64], R0 ;  /* 0x0000000002007986 */ /* 0x0001e4000c101524 */
.L_x_21840:
[----:B------:R-:W-:-:S07]  /*8e70*/  VIADD R17, R17, 0x80 ;  /* 0x0000008011117836 */ /* 0x000fce0000000000 */
.L_x_21800:
[----:B------:R-:W-:Y:S05]  /*8e80*/  BSYNC.RECONVERGENT B6 ;  /* 0x0000000000067941 */ /* 0x000fea0003800200 */
.L_x_21799:
        /* <DEDUP_REMOVED lines=306> */
.L_x_21870:
        /* <DEDUP_REMOVED lines=18> */
.L_x_21874:
[----:B------:R0:W5:Y:S01]  /*a2d0*/  LDG.E.U8 R0, desc[UR36][R2.64] ;  /* 0x0000002402007981 */ /* 0x000162000c1e1100 */
[----:B------:R-:W-:Y:S05]  /*a2e0*/  BRA `(.L_x_21876) ;  /* 0x0000000c002c7947 */ /* 0x000fea0003800000 */
.L_x_21873:
        /* <DEDUP_REMOVED lines=8> */
.L_x_21878:
[----:B------:R0:W5:Y:S01]  /*a370*/  LDG.E R0, desc[UR36][R2.64] ;  /* 0x0000002402007981 */ /* 0x000162000c1e1900 */
[----:B------:R-:W-:Y:S05]  /*a380*/  BRA `(.L_x_21876) ;  /* 0x0000000c00047947 */ /* 0x000fea0003800000 */
.L_x_21877:
[----:B------:R0:W5:Y:S01]  /*a390*/  LDG.E.S16 R0, desc[UR36][R2.64] ;  /* 0x0000002402007981 */ /* 0x000162000c1e1700 */
[----:B------:R-:W-:Y:S05]  /*a3a0*/  BRA `(.L_x_21876) ;  /* 0x0000000800fc7947 */ /* 0x000fea0003800000 */
.L_x_21872:
        /* <DEDUP_REMOVED lines=9> */
.L_x_21880:
[----:B------:R-:W2:Y:S02]  /*a440*/  LDG.E.U16 R2, desc[UR36][R2.64] ;  /* 0x0000002402027981 */ /* 0x000ea4000c1e1500 */
[----:B--2---:R-:W-:-:S06]  /*a450*/  HADD2.F32 R0, -RZ, R2.H0_H0 ;  /* 0x20000002ff007230 */ /* 0x004fcc0000004100 */
[----:B------:R-:W0:Y:S01]  /*a460*/  F2I.FTZ.TRUNC.NTZ R0, R0 ;  /* 0x0000000000007305 */ /* 0x000e22000021f100 */
[----:B------:R-:W-:Y:S05]  /*a470*/  BRA `(.L_x_21876) ;  /* 0x0000000800c87947 */ /* 0x000fea0003800000 */
.L_x_21879:
        /* <DEDUP_REMOVED lines=9> */
.L_x_21882:
[----:B------:R-:W2:Y:S02]  /*a510*/  LDG.E.U16 R2, desc[UR36][R2.64] ;  /* 0x0000002402027981 */ /* 0x000ea4000c1e1500 */
[----:B--2---:R-:W-:-:S06]  /*a520*/  HADD2.F32 R0, -RZ, R2.H0_H0 ;  /* 0x20000002ff007230 */ /* 0x004fcc0000004100 */
[----:B------:R-:W0:Y:S01]  /*a530*/  F2I.FTZ.TRUNC.NTZ R0, R0 ;  /* 0x0000000000007305 */ /* 0x000e22000021f100 */
[----:B------:R-:W-:Y:S05]  /*a540*/  BRA `(.L_x_21876) ;  /* 0x0000000800947947 */ /* 0x000fea0003800000 */
.L_x_21881:
[----:B------:R-:W2:Y:S02]  /*a550*/  LDG.E.64 R2, desc[UR36][R2.64] ;  /* 0x0000002402027981 */ /* 0x000ea4000c1e1b00 */
[----:B--2---:R0:W1:Y:S01]  /*a560*/  F2I.F64.TRUNC R0, R2 ;  /* 0x0000000200007311 */ /* 0x004062000030d100 */
[----:B------:R-:W-:Y:S05]  /*a570*/  BRA `(.L_x_21876) ;  /* 0x0000000800887947 */ /* 0x000fea0003800000 */
.L_x_21871:
        /* <DEDUP_REMOVED lines=12> */
.L_x_21885:
[----:B------:R-:W2:Y:S02]  /*a640*/  LDG.E.64 R2, desc[UR36][R2.64] ;  /* 0x0000002402027981 */ /* 0x000ea4000c1e1b00 */
[----:B--2---:R0:W1:Y:S01]  /*a650*/  F2I.F64.TRUNC R0, R2 ;  /* 0x0000000200007311 */ /* 0x004062000030d100 */
[----:B------:R-:W-:Y:S05]  /*a660*/  BRA `(.L_x_21876) ;  /* 0x00000008004c7947 */ /* 0x000fea0003800000 */
.L_x_21884:
        /* <DEDUP_REMOVED lines=26> */
.L_x_21887:
        /* <DEDUP_REMOVED lines=13> */
.L_x_21886:
[----:B------:R-:W2:Y:S02]  /*a8e0*/  LDG.E.U16 R0, desc[UR36][R2.64] ;  /* 0x0000002402007981 */ /* 0x000ea4000c1e1500 */
[----:B--2---:R-:W-:-:S06]  /*a8f0*/  IMAD.U32 R0, R0, 0x10000, RZ ;  /* 0x0001000000007824 */ /* 0x004fcc00078e00ff */
[----:B------:R-:W0:Y:S01]  /*a900*/  F2I.FTZ.TRUNC.NTZ R0, R0 ;  /* 0x0000000000007305 */ /* 0x000e22000021f100 */
[----:B------:R-:W-:Y:S05]  /*a910*/  BRA `(.L_x_21876) ;  /* 0x0000000400a07947 */ /* 0x000fea0003800000 */
.L_x_21883:
        /* <DEDUP_REMOVED lines=10> */
.L_x_21890:
        /* <DEDUP_REMOVED lines=21> */
.L_x_21894:
[----:B------:R-:W-:Y:S05]  /*ab10*/  BSYNC.RECONVERGENT B1 ;  /* 0x0000000000017941 */ /* 0x000fea0003800200 */
.L_x_21893:
[----:B------:R-:W-:Y:S01]  /*ab20*/  IMAD.SHL.U32 R0, R0, 0x100000, RZ ;  /* 0x0010000000007824 */ /* 0x000fe200078e00ff */
[----:B------:R-:W-:-:S04]  /*ab30*/  LEA R2, R2, 0x3b800000, 0x17 ;  /* 0x3b80000002027811 */ /* 0x000fc800078eb8ff */
[----:B------:R-:W-:-:S07]  /*ab40*/  LOP3.LUT R0, R2, R0, R7, 0xfe, !PT ;  /* 0x0000000002007212 */ /* 0x000fce00078efe07 */
.L_x_21892:
[----:B------:R-:W-:Y:S05]  /*ab50*/  BSYNC.RECONVERGENT B0 ;  /* 0x0000000000007941 */ /* 0x000fea0003800200 */
.L_x_21891:
[----:B------:R-:W2:Y:S01]  /*ab60*/  F2I.FTZ.TRUNC.NTZ R0, R0 ;  /* 0x0000000000007305 */ /* 0x000ea2000021f100 */
[----:B------:R-:W-:Y:S05]  /*ab70*/  BRA `(.L_x_21876) ;  /* 0x0000000400087947 */ /* 0x000fea0003800000 */
.L_x_21889:
        /* <DEDUP_REMOVED lines=21> */
.L_x_21898:
[----:B------:R-:W-:Y:S05]  /*acd0*/  BSYNC.RECONVERGENT B1 ;  /* 0x0000000000017941 */ /* 0x000fea0003800200 */
.L_x_21897:
[----:B------:R-:W-:Y:S02]  /*ace0*/  SHF.L.U32 R0, R0, 0x15, RZ ;  /* 0x0000001500007819 */ /* 0x000fe400000006ff */
[----:B------:R-:W-:-:S04]  /*acf0*/  LEA R2, R2, 0x37800000, 0x17 ;  /* 0x3780000002027811 */ /* 0x000fc800078eb8ff */
[----:B------:R-:W-:-:S07]  /*ad00*/  LOP3.LUT R0, R2, R0, R7, 0xfe, !PT ;  /* 0x0000000002007212 */ /* 0x000fce00078efe07 */
.L_x_21896:
[----:B------:R-:W-:Y:S05]  /*ad10*/  BSYNC.RECONVERGENT B0 ;  /* 0x0000000000007941 */ /* 0x000fea0003800200 */
.L_x_21895:
[----:B------:R-:W0:Y:S01]  /*ad20*/  F2I.FTZ.TRUNC.NTZ R0, R0 ;  /* 0x0000000000007305 */ /* 0x000e22000021f100 */
[----:B------:R-:W-:Y:S05]  /*ad30*/  BRA `(.L_x_21876) ;  /* 0x0000000000987947 */ /* 0x000fea0003800000 */
.L_x_21888:
        /* <DEDUP_REMOVED lines=14> */
.L_x_21902:
[----:B------:R-:W-:Y:S05]  /*ae20*/  BSYNC.RECONVERGENT B0 ;  /* 0x0000000000007941 */ /* 0x000fea0003800200 */
.L_x_21901:
[----:B------:R-:W4:Y:S01]  /*ae30*/  F2I.FTZ.TRUNC.NTZ R0, R0 ;  /* 0x0000000000007305 */ /* 0x000f22000021f100 */
[----:B------:R-:W-:Y:S05]  /*ae40*/  BRA `(.L_x_21876) ;  /* 0x0000000000547947 */ /* 0x000fea0003800000 */
.L_x_21875:
        /* <DEDUP_REMOVED lines=16> */
.L_x_21903:
[----:B------:R-:W-:Y:S01]  /*af50*/  IMAD.MOV.U32 R0, RZ, RZ, RZ ;  /* 0x000000ffff007224 */ /* 0x000fe200078e00ff */
[----:B------:R-:W-:Y:S06]  /*af60*/  BRA `(.L_x_21876) ;  /* 0x00000000000c7947 */ /* 0x000fec0003800000 */
.L_x_21900:
[----:B------:R0:W5:Y:S01]  /*af70*/  LDG.E R0, desc[UR36][R2.64] ;  /* 0x0000002402007981 */ /* 0x000162000c1e1900 */
[----:B------:R-:W-:Y:S05]  /*af80*/  BRA `(.L_x_21876) ;  /* 0x0000000000047947 */ /* 0x000fea0003800000 */
.L_x_21899:
[----:B------:R3:W5:Y:S02]  /*af90*/  LDG.E R0, desc[UR36][R2.64] ;  /* 0x0000002402007981 */ /* 0x000764000c1e1900 */
.L_x_21876:
        /* <DEDUP_REMOVED lines=15> */
.L_x_21907:
[----:B------:R-:W-:Y:S01]  /*b090*/  STG.E.U8 desc[UR36][R16.64], R2 ;  /* 0x0000000210007986 */ /* 0x000fe2000c101124 */
[----:B------:R-:W-:Y:S05]  /*b0a0*/  EXIT ;  /* 0x000000000000794d */ /* 0x000fea0003800000 */
.L_x_21906:
        /* <DEDUP_REMOVED lines=9> */
.L_x_21910:
[----:B------:R-:W-:Y:S01]  /*b140*/  STG.E desc[UR36][R16.64], R2 ;  /* 0x0000000210007986 */ /* 0x000fe2000c101924 */
[----:B------:R-:W-:Y:S05]  /*b150*/  EXIT ;  /* 0x000000000000794d */ /* 0x000fea0003800000 */
.L_x_21909:
[----:B------:R-:W-:Y:S01]  /*b160*/  STG.E.U16 desc[UR36][R16.64], R2 ;  /* 0x0000000210007986 */ /* 0x000fe2000c101524 */
[----:B------:R-:W-:Y:S05]  /*b170*/  EXIT ;  /* 0x000000000000794d */ /* 0x000fea0003800000 */
.L_x_21905:
        /* <DEDUP_REMOVED lines=9> */
.L_x_21912:
[----:B------:R-:W-:-:S04]  /*b210*/  I2FP.F32.S32 R0, R2 ;  /* 0x0000000200007245 */ /* 0x000fc80000201400 */
[----:B------:R-:W-:-:S05]  /*b220*/  F2FP.F16.F32.PACK_AB R0, RZ, R0 ;  /* 0x00000000ff00723e */ /* 0x000fca00000000ff */
[----:B------:R-:W-:Y:S01]  /*b230*/  STG.E.U16 desc[UR36][R16.64], R0 ;  /* 0x0000000010007986 */ /* 0x000fe2000c101524 */
[----:B------:R-:W-:Y:S05]  /*b240*/  EXIT ;  /* 0x000000000000794d */ /* 0x000fea0003800000 */
.L_x_21911:
        /* <DEDUP_REMOVED lines=10> */
.L_x_21914:
[----:B------:R-:W-:-:S04]  /*b2f0*/  I2FP.F32.S32 R2, R2 ;  /* 0x0000000200027245 */ /* 0x000fc80000201400 */
[----:B------:R-:W-:-:S04]  /*b300*/  F2FP.F16.F32.PACK_AB R3, RZ, R2 ;  /* 0x00000002ff03723e */ /* 0x000fc800000000ff */
[----:B------:R-:W-:-:S05]  /*b310*/  PRMT R3, R3, 0x5410, RZ ;  /* 0x0000541003037816 */ /* 0x000fca00000000ff */
[----:B------:R-:W-:Y:S01]  /*b320*/  STG.E desc[UR36][R16.64], R3 ;  /* 0x0000000310007986 */ /* 0x000fe2000c101924 */
[----:B------:R-:W-:Y:S05]  /*b330*/  EXIT ;  /* 0x000000000000794d */ /* 0x000fea0003800000 */
.L_x_21913:
[----:B------:R-:W0:Y:S02]  /*b340*/  I2F.F64 R2, R2 ;  /* 0x0000000200027312 */ /* 0x000e240000201c00 */
[----:B0-----:R-:W-:Y:S01]  /*b350*/  STG.E.64 desc[UR36][R16.64], R2 ;  /* 0x0000000210007986 */ /* 0x001fe2000c101b24 */
[----:B------:R-:W-:Y:S05]  /*b360*/  EXIT ;  /* 0x000000000000794d */ /* 0x000fea0003800000 */
.L_x_21904:
        /* <DEDUP_REMOVED lines=12> */
.L_x_21918:
        /* <DEDUP_REMOVED lines=17> */
.L_x_21921:
[----:B------:R-:W-:-:S04]  /*b540*/  SHF.R.U32.HI R3, RZ, 0x18, R3 ;  /* 0x00000018ff037819 */ /* 0x000fc80000011603 */
[----:B------:R-:W-:-:S04]  /*b550*/  LOP3.LUT R0, R0, 0x80, R3, 0xf8, !PT ;  /* 0x0000008000007812 */ /* 0x000fc800078ef803 */
[----:B------:R-:W-:-:S07]  /*b560*/  PRMT R8, R0, 0x7610, R8 ;  /* 0x0000761000087816 */ /* 0x000fce0000000008 */
.L_x_21920:
[----:B------:R-:W-:Y:S05]  /*b570*/  BSYNC.RECONVERGENT B0 ;  /* 0x0000000000007941 */ /* 0x000fea0003800200 */
.L_x_21919:
[----:B------:R-:W-:Y:S01]  /*b580*/  STG.E.U8 desc[UR36][R16.64], R8 ;  /* 0x0000000810007986 */ /* 0x000fe2000c101124 */
[----:B------:R-:W-:Y:S05]  /*b590*/  EXIT ;  /* 0x000000000000794d */ /* 0x000fea0003800000 */
.L_x_21917:
        /* <DEDUP_REMOVED lines=17> */
.L_x_21924:
[----:B------:R-:W-:-:S04]  /*b6b0*/  SHF.R.U32.HI R3, RZ, 0x18, R3 ;  /* 0x00000018ff037819 */ /* 0x000fc80000011603 */
[----:B------:R-:W-:-:S04]  /*b6c0*/  LOP3.LUT R0, R0, 0x80, R3, 0xf8, !PT ;  /* 0x0000008000007812 */ /* 0x000fc800078ef803 */
[----:B------:R-:W-:-:S07]  /*b6d0*/  PRMT R8, R0, 0x7610, R8 ;  /* 0x0000761000087816 */ /* 0x000fce0000000008 */
.L_x_21923:
[----:B------:R-:W-:Y:S05]  /*b6e0*/  BSYNC.RECONVERGENT B0 ;  /* 0x0000000000007941 */ /* 0x000fea0003800200 */
.L_x_21922:
[----:B------:R-:W-:Y:S01]  /*b6f0*/  STG.E.U8 desc[UR36][R16.64], R8 ;  /* 0x0000000810007986 */ /* 0x000fe2000c101124 */
[----:B------:R-:W-:Y:S05]  /*b700*/  EXIT ;  /* 0x000000000000794d */ /* 0x000fea0003800000 */
.L_x_21916:
        /* <DEDUP_REMOVED lines=22> */
.L_x_21926:
[----:B------:R-:W-:-:S05]  /*b870*/  SHF.R.S32.HI R3, RZ, 0x1f, R2 ;  /* 0x0000001fff037819 */ /* 0x000fca0000011402 */
[----:B------:R-:W-:Y:S01]  /*b880*/  STG.E.64 desc[UR36][R16.64], R2 ;  /* 0x0000000210007986 */ /* 0x000fe2000c101b24 */
[----:B------:R-:W-:Y:S05]  /*b890*/  EXIT ;  /* 0x000000000000794d */ /* 0x000fea0003800000 */
.L_x_21925:
[----:B------:R-:W-:Y:S01]  /*b8a0*/  STG.E desc[UR36][R16.64], R2 ;  /* 0x0000000210007986 */ /* 0x000fe2000c101924 */
[----:B------:R-:W-:Y:S05]  /*b8b0*/  EXIT ;  /* 0x000000000000794d */ /* 0x000fea0003800000 */
.L_x_21915:
        /* <DEDUP_REMOVED lines=10> */
.L_x_21928:
[----:B------:R-:W0:Y:S01]  /*b960*/  I2F.F64 R4, R2 ;  /* 0x0000000200047312 */ /* 0x000e220000201c00 */
[----:B------:R-:W-:-:S05]  /*b970*/  CS2R R6, SRZ ;  /* 0x0000000000067805 */ /* 0x000fca000001ff00 */
[----:B0-----:R-:W-:Y:S01]  /*b980*/  STG.E.128 desc[UR36][R16.64], R4 ;  /* 0x0000000410007986 */ /* 0x001fe2000c101d24 */
[----:B------:R-:W-:Y:S05]  /*b990*/  EXIT ;  /* 0x000000000000794d */ /* 0x000fea0003800000 */
.L_x_21927:
[----:B------:R-:W-:-:S09]  /*b9a0*/  UISETP.NE.AND UP0, UPT, UR4, 0xf, UPT ;  /* 0x0000000f0400788c */ /* 0x000fd2000bf05270 */
[----:B------:R-:W-:Y:S05]  /*b9b0*/  BRA.U !UP0, `(.L_x_21929) ;  /* 0x0000000108e87547 */ /* 0x000fea000b800000 */
[----:B------:R-:W-:-:S09]  /*b9c0*/  UISETP.NE.AND UP0, UPT, UR4, 0x17, UPT ;  /* 0x000000170400788c */ /* 0x000fd2000bf05270 */
[----:B------:R-:W-:Y:S05]  /*b9d0*/  BRA.U !UP0, `(.L_x_21930) ;  /* 0x0000000108907547 */ /* 0x000fea000b800000 */
[----:B------:R-:W-:-:S09]  /*b9e0*/  UISETP.NE.AND UP0, UPT, UR4, 0x18, UPT ;  /* 0x000000180400788c */ /* 0x000fd2000bf05270 */
[----:B------:R-:W-:Y:S05]  /*b9f0*/  BRA.U !UP0, `(.L_x_21931) ;  /* 0x0000000108447547 */ /* 0x000fea000b800000 */
.L_x_21908:
        /* <DEDUP_REMOVED lines=16> */
.L_x_21932:
[----:B------:R-:W-:Y:S05]  /*bb00*/  EXIT ;  /* 0x000000000000794d */ /* 0x000fea0003800000 */
.L_x_21931:
        /* <DEDUP_REMOVED lines=13> */
.L_x_21934:
[----:B------:R-:W-:Y:S05]  /*bbe0*/  BSYNC.RECONVERGENT B0 ;  /* 0x0000000000007941 */ /* 0x000fea0003800200 */
.L_x_21933:
[----:B------:R-:W-:-:S05]  /*bbf0*/  LOP3.LUT R3, R0, 0x80, R3, 0xf8, !PT ;  /* 0x0000008000037812 */ /* 0x000fca00078ef803 */
[----:B------:R-:W-:Y:S01]  /*bc00*/  STG.E.U8 desc[UR36][R16.64], R3 ;  /* 0x0000000310007986 */ /* 0x000fe2000c101124 */
[----:B------:R-:W-:Y:S05]  /*bc10*/  EXIT ;  /* 0x000000000000794d */ /* 0x000fea0003800000 */
.L_x_21930:
        /* <DEDUP_REMOVED lines=12> */
.L_x_21936:
[----:B------:R-:W-:Y:S01]  /*bce0*/  IMAD.MOV.U32 R0, RZ, RZ, 0x7f ;  /* 0x0000007fff007424 */ /* 0x000fe200078e00ff */
[----:B------:R-:W-:-:S04]  /*bcf0*/  ISETP.GT.U32.AND P0, PT, R2, 0x7f800000, PT ;  /* 0x7f8000000200780c */ /* 0x000fc80003f04070 */
[----:B------:R-:W-:-:S09]  /*bd00*/  SEL R0, R0, 0x7c, P0 ;  /* 0x0000007c00007807 */ /* 0x000fd20000000000 */
.L_x_21937:
[----:B------:R-:W-:Y:S05]  /*bd10*/  BSYNC.RECONVERGENT B0 ;  /* 0x0000000000007941 */ /* 0x000fea0003800200 */
.L_x_21935:
[----:B------:R-:W-:-:S04]  /*bd20*/  SHF.R.U32.HI R3, RZ, 0x18, R3 ;  /* 0x00000018ff037819 */ /* 0x000fc80000011603 */
[----:B------:R-:W-:-:S05]  /*bd30*/  LOP3.LUT R3, R0, 0x80, R3, 0xf8, !PT ;  /* 0x0000008000037812 */ /* 0x000fca00078ef803 */
[----:B------:R-:W-:Y:S01]  /*bd40*/  STG.E.U8 desc[UR36][R16.64], R3 ;  /* 0x0000000310007986 */ /* 0x000fe2000c101124 */
[----:B------:R-:W-:Y:S05]  /*bd50*/  EXIT ;  /* 0x000000000000794d */ /* 0x000fea0003800000 */
.L_x_21929:
[----:B------:R-:W-:-:S04]  /*bd60*/  I2FP.F32.S32 R0, R2 ;  /* 0x0000000200007245 */ /* 0x000fc80000201400 */
[----:B------:R-:W-:-:S05]  /*bd70*/  F2FP.BF16.F32.PACK_AB R0, RZ, R0 ;  /* 0x00000000ff00723e */ /* 0x000fca00000010ff */
[----:B------:R-:W-:Y:S01]  /*bd80*/  STG.E.U16 desc[UR36][R16.64], R0 ;  /* 0x0000000010007986 */ /* 0x000fe2000c101524 */
[----:B------:R-:W-:Y:S05]  /*bd90*/  EXIT ;  /* 0x000000000000794d */ /* 0x000fea0003800000 */
.L_x_21938:
        /* <DEDUP_REMOVED lines=14> */
.L_x_26327:


//--------------------- .text._ZN2at6native27unrolled_elementwise_kernelINS0_13AUnaryFunctorIiiiNS0_17BitwiseAndFunctorIiEEEESt5arrayIPcLm2EELi4E23TrivialOffsetCalculatorILi1EjESA_NS0_6memory12LoadWithCastILi1EEENSB_13StoreWithCastILi1EEEEEviT_T0_T2_T3_T4_T5_ --------------------------
	.section	.text._ZN2at6native27unrolled_elementwise_kernelINS0_13AUnaryFunctorIiiiNS0_17BitwiseAndFunctorIiEEEESt5arrayIPcLm2EELi4E23TrivialOffsetCalculatorILi1EjESA_NS0_6memory12LoadWithCastILi1EEENSB_13StoreWithCastILi1EEEEEviT_T0_T2_T3_T4_T5_,"ax",@progbits
	.align	128
        .global         _ZN2at6native27unrolled_elementwise_kernelINS0_13AUnaryFunctorIiiiNS0_17BitwiseAndFunctorIiEEEESt5arrayIPcLm2EELi4E23TrivialOffsetCalculatorILi1EjESA_NS0_6memory12LoadWithCastILi1EEENSB_13StoreWithCastILi1EEEEEviT_T0_T2_T3_T4_T5_
        .type           _ZN2at6native27unrolled_elementwise_kernelINS0_13AUnaryFunctorIiiiNS0_17BitwiseAndFunctorIiEEEESt5arrayIPcLm2EELi4E23TrivialOffsetCalculatorILi1EjESA_NS0_6memory12LoadWithCastILi1EEENSB_13StoreWithCastILi1EEEEEviT_T0_T2_T3_T4_T5_,@function
        .size           _ZN2at6native27unrolled_elementwise_kernelINS0_13AUnaryFunctorIiiiNS0_17BitwiseAndFunctorIiEEEESt5arrayIPcLm2EELi4E23TrivialOffsetCalculatorILi1EjESA_NS0_6memory12LoadWithCastILi1EEENSB_13StoreWithCastILi1EEEEEviT_T0_T2_T3_T4_T5_,(.L_x_26328 - _ZN2at6native27unrolled_elementwise_kernelINS0_13AUnaryFunctorIiiiNS0_17BitwiseAndFunctorIiEEEESt5arrayIPcLm2EELi4E23TrivialOffsetCalculatorILi1EjESA_NS0_6memory12LoadWithCastILi1EEENSB_13StoreWithCastILi1EEEEEviT_T0_T2_T3_T4_T5_)
        .other          _ZN2at6native27unrolled_elementwise_kernelINS0_13AUnaryFunctorIiiiNS0_17BitwiseAndFunctorIiEEEESt5arrayIPcLm2EELi4E23TrivialOffsetCalculatorILi1EjESA_NS0_6memory12LoadWithCastILi1EEENSB_13StoreWithCastILi1EEEEEviT_T0_T2_T3_T4_T5_,@"STO_CUDA_ENTRY STV_DEFAULT"
_ZN2at6native27unrolled_elementwise_kernelINS0_13AUnaryFunctorIiiiNS0_17BitwiseAndFunctorIiEEEESt5arrayIPcLm2EELi4E23TrivialOffsetCalculatorILi1EjESA_NS0_6memory12LoadWithCastILi1EEENSB_13StoreWithCastILi1EEEEEviT_T0_T2_T3_T4_T5_:
.text._ZN2at6native27unrolled_elementwise_kernelINS0_13AUnaryFunctorIiiiNS0_17BitwiseAndFunctorIiEEEESt5arrayIPcLm2EELi4E23TrivialOffsetCalculatorILi1EjESA_NS0_6memory12LoadWithCastILi1EEENSB_13StoreWithCastILi1EEEEEviT_T0_T2_T3_T4_T5_:
        /* <DEDUP_REMOVED lines=31> */
.L_x_21944:
[----:B------:R3:W5:Y:S01]  /*01f0*/  LDG.E.U8 R22, desc[UR36][R4.64] ;  /* 0x0000002404167981 */ /* 0x000762000c1e1100 */
[----:B------:R-:W-:Y:S05]  /*0200*/  BRA `(.L_x_21946) ;  /* 0x0000000c00307947 */ /* 0x000fea0003800000 */
.L_x_21943:
        /* <DEDUP_REMOVED lines=8> */
.L_x_21948:
[----:B------:R1:W5:Y:S01]  /*0290*/  LDG.E R22, desc[UR36][R4.64] ;  /* 0x0000002404167981 */ /* 0x000362000c1e1900 */
[----:B------:R-:W-:Y:S05]  /*02a0*/  BRA `(.L_x_21946) ;  /* 0x0000000c00087947 */ /* 0x000fea0003800000 */
.L_x_21947:
[----:B------:R2:W5:Y:S01]  /*02b0*/  LDG.E.S16 R22, desc[UR36][R4.64] ;  /* 0x0000002404167981 */ /* 0x000562000c1e1700 */
[----:B------:R-:W-:Y:S05]  /*02c0*/  BRA `(.L_x_21946) ;  /* 0x0000000c00007947 */ /* 0x000fea0003800000 */
.L_x_21942:
        /* <DEDUP_REMOVED lines=9> */
.L_x_21950:
[----:B------:R-:W2:Y:S02]  /*0360*/  LDG.E.U16 R4, desc[UR36][R4.64] ;  /* 0x0000002404047981 */ /* 0x000ea4000c1e1500 */
[----:B--2---:R-:W-:-:S06]  /*0370*/  HADD2.F32 R22, -RZ, R4.H0_H0 ;  /* 0x20000004ff167230 */ /* 0x004fcc0000004100 */
[----:B------:R-:W0:Y:S01]  /*0380*/  F2I.FTZ.TRUNC.NTZ R22, R22 ;  /* 0x0000001600167305 */ /* 0x000e22000021f100 */
[----:B------:R-:W-:Y:S05]  /*0390*/  BRA `(.L_x_21946) ;  /* 0x0000000800cc7947 */ /* 0x000fea0003800000 */
.L_x_21949:
        /* <DEDUP_REMOVED lines=9> */
.L_x_21952:
[----:B------:R-:W2:Y:S02]  /*0430*/  LDG.E.U16 R4, desc[UR36][R4.64] ;  /* 0x0000002404047981 */ /* 0x000ea4000c1e1500 */
[----:B--2---:R-:W-:-:S06]  /*0440*/  HADD2.F32 R22, -RZ, R4.H0_H0 ;  /* 0x20000004ff167230 */ /* 0x004fcc0000004100 */
[----:B------:R-:W0:Y:S01]  /*0450*/  F2I.FTZ.TRUNC.NTZ R22, R22 ;  /* 0x0000001600167305 */ /* 0x000e22000021f100 */
[----:B------:R-:W-:Y:S05]  /*0460*/  BRA `(.L_x_21946) ;  /* 0x0000000800987947 */ /* 0x000fea0003800000 */
.L_x_21951:
[----:B------:R-:W2:Y:S02]  /*0470*/  LDG.E.64 R4, desc[UR36][R4.64] ;  /* 0x0000002404047981 */ /* 0x000ea4000c1e1b00 */
[----:B--2---:R0:W1:Y:S01]  /*0480*/  F2I.F64.TRUNC R22, R4 ;  /* 0x0000000400167311 */ /* 0x004062000030d100 */
[----:B------:R-:W-:Y:S05]  /*0490*/  BRA `(.L_x_21946) ;  /* 0x00000008008c7947 */ /* 0x000fea0003800000 */
.L_x_21941:
        /* <DEDUP_REMOVED lines=12> */
.L_x_21955:
[----:B------:R-:W2:Y:S02]  /*0560*/  LDG.E.64 R4, desc[UR36][R4.64] ;  /* 0x0000002404047981 */ /* 0x000ea4000c1e1b00 */
[----:B--2---:R0:W1:Y:S01]  /*0570*/  F2I.F64.TRUNC R22, R4 ;  /* 0x0000000400167311 */ /* 0x004062000030d100 */
[----:B------:R-:W-:Y:S05]  /*0580*/  BRA `(.L_x_21946) ;  /* 0x0000000800507947 */ /* 0x000fea0003800000 */
.L_x_21954:
        /* <DEDUP_REMOVED lines=26> */
.L_x_21957:
        /* <DEDUP_REMOVED lines=14> */
.L_x_21956:
[----:B------:R-:W2:Y:S02]  /*0810*/  LDG.E.U16 R22, desc[UR36][R4.64] ;  /* 0x0000002404167981 */ /* 0x000ea4000c1e1500 */
[----:B--2---:R-:W-:-:S06]  /*0820*/  IMAD.U32 R22, R22, 0x10000, RZ ;  /* 0x0001000016167824 */ /* 0x004fcc00078e00ff */
[----:B------:R-:W0:Y:S01]  /*0830*/  F2I.FTZ.TRUNC.NTZ R22, R22 ;  /* 0x0000001600167305 */ /* 0x000e22000021f100 */
[----:B------:R-:W-:Y:S05]  /*0840*/  BRA `(.L_x_21946) ;  /* 0x0000000400a07947 */ /* 0x000fea0003800000 */
.L_x_21953:
        /* <DEDUP_REMOVED lines=10> */
.L_x_21960:
        /* <DEDUP_REMOVED lines=21> */
.L_x_21964:
[----:B------:R-:W-:Y:S05]  /*0a40*/  BSYNC.RECONVERGENT B1 ;  /* 0x0000000000017941 */ /* 0x000fea0003800200 */
.L_x_21963:
[----:B------:R-:W-:Y:S01]  /*0a50*/  IMAD.SHL.U32 R0, R0, 0x100000, RZ ;  /* 0x0010000000007824 */ /* 0x000fe200078e00ff */
[----:B------:R-:W-:-:S04]  /*0a60*/  LEA R3, R3, 0x3b800000, 0x17 ;  /* 0x3b80000003037811 */ /* 0x000fc800078eb8ff */
[----:B------:R-:W-:-:S07]  /*0a70*/  LOP3.LUT R22, R3, R0, R7, 0xfe, !PT ;  /* 0x0000000003167212 */ /* 0x000fce00078efe07 */
.L_x_21962:
[----:B------:R-:W-:Y:S05]  /*0a80*/  BSYNC.RECONVERGENT B0 ;  /* 0x0000000000007941 */ /* 0x000fea0003800200 */
.L_x_21961:
[----:B------:R-:W0:Y:S01]  /*0a90*/  F2I.FTZ.TRUNC.NTZ R22, R22 ;  /* 0x0000001600167305 */ /* 0x000e22000021f100 */
[----:B------:R-:W-:Y:S05]  /*0aa0*/  BRA `(.L_x_21946) ;  /* 0x0000000400087947 */ /* 0x000fea0003800000 */
.L_x_21959:
        /* <DEDUP_REMOVED lines=21> */
.L_x_21968:
[----:B------:R-:W-:Y:S05]  /*0c00*/  BSYNC.RECONVERGENT B1 ;  /* 0x0000000000017941 */ /* 0x000fea0003800200 */
.L_x_21967:
[----:B------:R-:W-:Y:S01]  /*0c10*/  IMAD.SHL.U32 R0, R0, 0x200000, RZ ;  /* 0x0020000000007824 */ /* 0x000fe200078e00ff */
[----:B------:R-:W-:-:S04]  /*0c20*/  LEA R3, R3, 0x37800000, 0x17 ;  /* 0x3780000003037811 */ /* 0x000fc800078eb8ff */
[----:B------:R-:W-:-:S07]  /*0c30*/  LOP3.LUT R22, R3, R0, R7, 0xfe, !PT ;  /* 0x0000000003167212 */ /* 0x000fce00078efe07 */
.L_x_21966:
[----:B------:R-:W-:Y:S05]  /*0c40*/  BSYNC.RECONVERGENT B0 ;  /* 0x0000000000007941 */ /* 0x000fea0003800200 */
.L_x_21965:
[----:B------:R-:W0:Y:S01]  /*0c50*/  F2I.FTZ.TRUNC.NTZ R22, R22 ;  /* 0x0000001600167305 */ /* 0x000e22000021f100 */
[----:B------:R-:W-:Y:S05]  /*0c60*/  BRA `(.L_x_21946) ;  /* 0x0000000000987947 */ /* 0x000fea0003800000 */
.L_x_21958:
[----:B------:R-:W-:-:S09]  /*0c70*/  UISETP.NE.AND UP0, UPT, UR4, 0x1c, UPT ;  /* 0x0000001c0400788c */ /* 0x000fd2000bf05270 */
[----:B------:R-:W-:Y:S05]  /*0c80*/  BRA.U !UP0, `(.L_x_21969) ;  /* 0x00000001088c7547 */ /* 0x000fea000b800000 */
[----:B------:R-:W-:-:S09]  /*0c90*/  UISETP.NE.AND UP0, UPT, UR4, 0x1d, UPT ;  /* 0x0000001d0400788c */ /* 0x000fd2000bf05270 */
[----:B------:R-:W-:Y:S05]  /*0ca0*/  BRA.U !UP0, `(.L_x_21970) ;  /* 0x00000001087c7547 */ /* 0x000fea000b800000 */
[----:B------:R-:W-:-:S09]  /*0cb0*/  UISETP.NE.AND UP0, UPT, UR4, 0x2c, UPT ;  /* 0x0000002c0400788c */ /* 0x000fd2000bf05270 */
[----:B------:R-:W-:Y:S05]  /*0cc0*/  BRA.U !UP0, `(.L_x_21971) ;  /* 0x0000000108487547 */ /* 0x000fea000b800000 */
.L_x_21945:
        /* <DEDUP_REMOVED lines=16> */
.L_x_21972:
[----:B------:R-:W-:Y:S01]  /*0dd0*/  IMAD.MOV.U32 R22, RZ, RZ, RZ ;  /* 0x000000ffff167224 */ /* 0x000fe200078e00ff */
[----:B------:R-:W-:Y:S06]  /*0de0*/  BRA `(.L_x_21946) ;  /* 0x0000000000387947 */ /* 0x000fec0003800000 */
.L_x_21971:
        /* <DEDUP_REMOVED lines=8> */
.L_x_21974:
[----:B------:R-:W-:Y:S05]  /*0e70*/  BSYNC.RECONVERGENT B0 ;  /* 0x0000000000007941 */ /* 0x000fea0003800200 */
.L_x_21973:
[----:B------:R-:W0:Y:S01]  /*0e80*/  F2I.FTZ.TRUNC.NTZ R22, R22 ;  /* 0x0000001600167305 */ /* 0x000e22000021f100 */
[----:B------:R-:W-:Y:S05]  /*0e90*/  BRA `(.L_x_21946) ;  /* 0x00000000000c7947 */ /* 0x000fea0003800000 */
.L_x_21970:
[----:B------:R0:W5:Y:S01]  /*0ea0*/  LDG.E R22, desc[UR36][R4.64] ;  /* 0x0000002404167981 */ /* 0x000162000c1e1900 */
[----:B------:R-:W-:Y:S05]  /*0eb0*/  BRA `(.L_x_21946) ;  /* 0x0000000000047947 */ /* 0x000fea0003800000 */
.L_x_21969:
[----:B------:R0:W5:Y:S02]  /*0ec0*/  LDG.E R22, desc[UR36][R4.64] ;  /* 0x0000002404167981 */ /* 0x000164000c1e1900 */
.L_x_21946:
[----:B------:R-:W-:-:S07]  /*0ed0*/  VIADD R26, R2, 0x80 ;  /* 0x00000080021a7836 */ /* 0x000fce0000000000 */
.L_x_21940:
[----:B------:R-:W-:Y:S05]  /*0ee0*/  BSYNC.RECONVERGENT B6 ;  /* 0x0000000000067941 */ /* 0x000fea0003800200 */
.L_x_21939:
        /* <DEDUP_REMOVED lines=23> */
.L_x_21980:
[----:B------:R0:W5:Y:S01]  /*1060*/  LDG.E.U8 R24, desc[UR36][R4.64] ;  /* 0x0000002404187981 */ /* 0x000162000c1e1100 */
[----:B------:R-:W-:Y:S05]  /*1070*/  BRA `(.L_x_21982) ;  /* 0x0000000c00307947 */ /* 0x000fea0003800000 */
.L_x_21979:
        /* <DEDUP_REMOVED lines=8> */
.L_x_21984:
[----:B------:R0:W5:Y:S01]  /*1100*/  LDG.E R24, desc[UR36][R4.64] ;  /* 0x0000002404187981 */ /* 0x000162000c1e1900 */
[----:B------:R-:W-:Y:S05]  /*1110*/  BRA `(.L_x_21982) ;  /* 0x0000000c00087947 */ /* 0x000fea0003800000 */
.L_x_21983:
[----:B------:R0:W5:Y:S01]  /*1120*/  LDG.E.S16 R24, desc[UR36][R4.64] ;  /* 0x0000002404187981 */ /* 0x000162000c1e1700 */
[----:B------:R-:W-:Y:S05]  /*1130*/  BRA `(.L_x_21982) ;  /* 0x0000000c00007947 */ /* 0x000fea0003800000 */
.L_x_21978:
        /* <DEDUP_REMOVED lines=9> */
.L_x_21986:
[----:B------:R-:W2:Y:S02]  /*11d0*/  LDG.E.U16 R4, desc[UR36][R4.64] ;  /* 0x0000002404047981 */ /* 0x000ea4000c1e1500 */
[----:B--2---:R-:W-:-:S06]  /*11e0*/  HADD2.F32 R24, -RZ, R4.H0_H0 ;  /* 0x20000004ff187230 */ /* 0x004fcc0000004100 */
[----:B------:R-:W0:Y:S01]  /*11f0*/  F2I.FTZ.TRUNC.NTZ R24, R24 ;  /* 0x0000001800187305 */ /* 0x000e22000021f100 */
[----:B------:R-:W-:Y:S05]  /*1200*/  BRA `(.L_x_21982) ;  /* 0x0000000800cc7947 */ /* 0x000fea0003800000 */
.L_x_21985:
        /* <DEDUP_REMOVED lines=9> */
.L_x_21988:
[----:B------:R-:W2:Y:S02]  /*12a0*/  LDG.E.U16 R4, desc[UR36][R4.64] ;  /* 0x0000002404047981 */ /* 0x000ea4000c1e1500 */
[----:B--2---:R-:W-:-:S06]  /*12b0*/  HADD2.F32 R24, -RZ, R4.H0_H0 ;  /* 0x20000004ff187230 */ /* 0x004fcc0000004100 */
[----:B------:R-:W0:Y:S01]  /*12c0*/  F2I.FTZ.TRUNC.NTZ R24, R24 ;  /* 0x0000001800187305 */ /* 0x000e22000021f100 */
[----:B------:R-:W-:Y:S05]  /*12d0*/  BRA `(.L_x_21982) ;  /* 0x0000000800987947 */ /* 0x000fea0003800000 */
.L_x_21987:
[----:B------:R-:W2:Y:S02]  /*12e0*/  LDG.E.64 R24, desc[UR36][R4.64] ;  /* 0x0000002404187981 */ /* 0x000ea4000c1e1b00 */
[----:B--2---:R0:W1:Y:S01]  /*12f0*/  F2I.F64.TRUNC R24, R24 ;  /* 0x0000001800187311 */ /* 0x004062000030d100 */
[----:B------:R-:W-:Y:S05]  /*1300*/  BRA `(.L_x_21982) ;  /* 0x00000008008c7947 */ /* 0x000fea0003800000 */
.L_x_21977:
        /* <DEDUP_REMOVED lines=12> */
.L_x_21991:
[----:B------:R-:W2:Y:S02]  /*13d0*/  LDG.E.64 R4, desc[UR36][R4.64] ;  /* 0x0000002404047981 */ /* 0x000ea4000c1e1b00 */
[----:B--2---:R0:W1:Y:S01]  /*13e0*/  F2I.F64.TRUNC R24, R4 ;  /* 0x0000000400187311 */ /* 0x004062000030d100 */
[----:B------:R-:W-:Y:S05]  /*13f0*/  BRA `(.L_x_21982) ;  /* 0x0000000800507947 */ /* 0x000fea0003800000 */
.L_x_21990:
        /* <DEDUP_REMOVED lines=26> */
.L_x_21993:
        /* <DEDUP_REMOVED lines=14> */
.L_x_21992:
[----:B------:R-:W2:Y:S02]  /*1680*/  LDG.E.U16 R24, desc[UR36][R4.64] ;  /* 0x0000002404187981 */ /* 0x000ea4000c1e1500 */
[----:B--2---:R-:W-:-:S06]  /*1690*/  IMAD.U32 R24, R24, 0x10000, RZ ;  /* 0x0001000018187824 */ /* 0x004fcc00078e00ff */
[----:B------:R-:W4:Y:S01]  /*16a0*/  F2I.FTZ.TRUNC.NTZ R24, R24 ;  /* 0x0000001800187305 */ /* 0x000f22000021f100 */
[----:B------:R-:W-:Y:S05]  /*16b0*/  BRA `(.L_x_21982) ;  /* 0x0000000400a07947 */ /* 0x000fea0003800000 */
.L_x_21989:
        /* <DEDUP_REMOVED lines=10> */
.L_x_21996:
        /* <DEDUP_REMOVED lines=21> */
.L_x_22000:
[----:B------:R-:W-:Y:S05]  /*18b0*/  BSYNC.RECONVERGENT B1 ;  /* 0x0000000000017941 */ /* 0x000fea0003800200 */
.L_x_21999:
[----:B------:R-:W-:Y:S01]  /*18c0*/  IMAD.SHL.U32 R0, R0, 0x100000, RZ ;  /* 0x0010000000007824 */ /* 0x000fe200078e00ff */
[----:B------:R-:W-:-:S04]  /*18d0*/  LEA R3, R3, 0x3b800000, 0x17 ;  /* 0x3b80000003037811 */ /* 0x000fc800078eb8ff */
[----:B------:R-:W-:-:S07]  /*18e0*/  LOP3.LUT R24, R3, R0, R7, 0xfe, !PT ;  /* 0x0000000003187212 */ /* 0x000fce00078efe07 */
.L_x_21998:
[----:B------:R-:W-:Y:S05]  /*18f0*/  BSYNC.RECONVERGENT B0 ;  /* 0x0000000000007941 */ /* 0x000fea0003800200 */
.L_x_21997:
[----:B------:R-:W0:Y:S01]  /*1900*/  F2I.FTZ.TRUNC.NTZ R24, R24 ;  /* 0x0000001800187305 */ /* 0x000e22000021f100 */
[----:B------:R-:W-:Y:S05]  /*1910*/  BRA `(.L_x_21982) ;  /* 0x0000000400087947 */ /* 0x000fea0003800000 */
.L_x_21995:
        /* <DEDUP_REMOVED lines=21> */
.L_x_22004:
[----:B------:R-:W-:Y:S05]  /*1a70*/  BSYNC.RECONVERGENT B1 ;  /* 0x0000000000017941 */ /* 0x000fea0003800200 */
.L_x_22003:
[----:B------:R-:W-:Y:S01]  /*1a80*/  IMAD.SHL.U32 R0, R0, 0x200000, RZ ;  /* 0x0020000000007824 */ /* 0x000fe200078e00ff */
[----:B------:R-:W-:-:S04]  /*1a90*/  LEA R3, R3, 0x37800000, 0x17 ;  /* 0x3780000003037811 */ /* 0x000fc800078eb8ff */
[----:B------:R-:W-:-:S07]  /*1aa0*/  LOP3.LUT R24, R3, R0, R7, 0xfe, !PT ;  /* 0x0000000003187212 */ /* 0x000fce00078efe07 */
.L_x_22002:
[----:B------:R-:W-:Y:S05]  /*1ab0*/  BSYNC.RECONVERGENT B0 ;  /* 0x0000000000007941 */ /* 0x000fea0003800200 */
.L_x_22001:
[----:B------:R-:W0:Y:S01]  /*1ac0*/  F2I.FTZ.TRUNC.NTZ R24, R24 ;  /* 0x0000001800187305 */ /* 0x000e22000021f100 */
[----:B------:R-:W-:Y:S05]  /*1ad0*/  BRA `(.L_x_21982) ;  /* 0x0000000000987947 */ /* 0x000fea0003800000 */
.L_x_21994:
        /* <DEDUP_REMOVED lines=14> */
.L_x_22008:
[----:B------:R-:W-:Y:S05]  /*1bc0*/  BSYNC.RECONVERGENT B0 ;  /* 0x0000000000007941 */ /* 0x000fea0003800200 */
.L_x_22007:
[----:B------:R-:W0:Y:S01]  /*1bd0*/  F2I.FTZ.TRUNC.NTZ R24, R24 ;  /* 0x0000001800187305 */ /* 0x000e22000021f100 */
[----:B------:R-:W-:Y:S05]  /*1be0*/  BRA `(.L_x_21982) ;  /* 0x0000000000547947 */ /* 0x000fea0003800000 */
.L_x_21981:
        /* <DEDUP_REMOVED lines=16> */
.L_x_22009:
[----:B------:R-:W-:Y:S01]  /*1cf0*/  IMAD.MOV.U32 R24, RZ, RZ, RZ ;  /* 0x000000ffff187224 */ /* 0x000fe200078e00ff */
[----:B------:R-:W-:Y:S06]  /*1d00*/  BRA `(.L_x_21982) ;  /* 0x00000000000c7947 */ /* 0x000fec0003800000 */
.L_x_22006:
[----:B------:R0:W5:Y:S01]  /*1d10*/  LDG.E R24, desc[UR36][R4.64] ;  /* 0x0000002404187981 */ /* 0x000162000c1e1900 */
[----:B------:R-:W-:Y:S05]  /*1d20*/  BRA `(.L_x_21982) ;  /* 0x0000000000047947 */ /* 0x000fea0003800000 */
.L_x_22005:
[----:B------:R0:W5:Y:S02]  /*1d30*/  LDG.E R24, desc[UR36][R4.64] ;  /* 0x0000002404187981 */ /* 0x000164000c1e1900 */
.L_x_21982:
[----:B------:R-:W-:-:S07]  /*1d40*/  VIADD R26, R26, 0x80 ;  /* 0x000000801a1a7836 */ /* 0x000fce0000000000 */
.L_x_21976:
[----:B------:R-:W-:Y:S05]  /*1d50*/  BSYNC.RECONVERGENT B6 ;  /* 0x0000000000067941 */ /* 0x000fea0003800200 */
.L_x_21975:
        /* <DEDUP_REMOVED lines=23> */
.L_x_22015:
[----:B------:R0:W5:Y:S01]  /*1ed0*/  LDG.E.U8 R18, desc[UR36][R4.64] ;  /* 0x0000002404127981 */ /* 0x000162000c1e1100 */
[----:B------:R-:W-:Y:S05]  /*1ee0*/  BRA `(.L_x_22017) ;  /* 0x0000000c00307947 */ /* 0x000fea0003800000 */
.L_x_22014:
        /* <DEDUP_REMOVED lines=8> */
.L_x_22019:
[----:B------:R0:W5:Y:S01]  /*1f70*/  LDG.E R18, desc[UR36][R4.64] ;  /* 0x0000002404127981 */ /* 0x000162000c1e1900 */
[----:B------:R-:W-:Y:S05]  /*1f80*/  BRA `(.L_x_22017) ;  /* 0x0000000c00087947 */ /* 0x000fea0003800000 */
.L_x_22018:
[----:B------:R0:W5:Y:S01]  /*1f90*/  LDG.E.S16 R18, desc[UR36][R4.64] ;  /* 0x0000002404127981 */ /* 0x000162000c1e1700 */
[----:B------:R-:W-:Y:S05]  /*1fa0*/  BRA `(.L_x_22017) ;  /* 0x0000000c00007947 */ /* 0x000fea0003800000 */
.L_x_22013:
        /* <DEDUP_REMOVED lines=9> */
.L_x_22021:
[----:B------:R-:W2:Y:S02]  /*2040*/  LDG.E.U16 R4, desc[UR36][R4.64] ;  /* 0x0000002404047981 */ /* 0x000ea4000c1e1500 */
[----:B--2---:R-:W-:-:S06]  /*2050*/  HADD2.F32 R18, -RZ, R4.H0_H0 ;  /* 0x20000004ff127230 */ /* 0x004fcc0000004100 */
[----:B------:R-:W0:Y:S01]  /*2060*/  F2I.FTZ.TRUNC.NTZ R18, R18 ;  /* 0x0000001200127305 */ /* 0x000e22000021f100 */
[----:B------:R-:W-:Y:S05]  /*2070*/  BRA `(.L_x_22017) ;  /* 0x0000000800cc7947 */ /* 0x000fea0003800000 */
.L_x_22020:
        /* <DEDUP_REMOVED lines=9> */
.L_x_22023:
[----:B------:R-:W2:Y:S02]  /*2110*/  LDG.E.U16 R4, desc[UR36][R4.64] ;  /* 0x0000002404047981 */ /* 0x000ea4000c1e1500 */
[----:B--2---:R-:W-:-:S06]  /*2120*/  HADD2.F32 R18, -RZ, R4.H0_H0 ;  /* 0x20000004ff127230 */ /* 0x004fcc0000004100 */
[----:B------:R-:W0:Y:S01]  /*2130*/  F2I.FTZ.TRUNC.NTZ R18, R18 ;  /* 0x0000001200127305 */ /* 0x000e22000021f100 */
[----:B------:R-:W-:Y:S05]  /*2140*/  BRA `(.L_x_22017) ;  /* 0x0000000800987947 */ /* 0x000fea0003800000 */
.L_x_22022:
[----:B------:R-:W2:Y:S02]  /*2150*/  LDG.E.64 R4, desc[UR36][R4.64] ;  /* 0x0000002404047981 */ /* 0x000ea4000c1e1b00 */
[----:B--2---:R0:W1:Y:S01]  /*2160*/  F2I.F64.TRUNC R18, R4 ;  /* 0x0000000400127311 */ /* 0x004062000030d100 */
[----:B------:R-:W-:Y:S05]  /*2170*/  BRA `(.L_x_22017) ;  /* 0x00000008008c7947 */ /* 0x000fea0003800000 */
.L_x_22012:
        /* <DEDUP_REMOVED lines=12> */
.L_x_22026:
[----:B------:R-:W2:Y:S02]  /*2240*/  LDG.E.64 R4, desc[UR36][R4.64] ;  /* 0x0000002404047981 */ /* 0x000ea4000c1e1b00 */
[----:B--2---:R0:W1:Y:S01]  /*2250*/  F2I.F64.TRUNC R18, R4 ;  /* 0x0000000400127311 */ /* 0x004062000030d100 */
[----:B------:R-:W-:Y:S05]  /*2260*/  BRA `(.L_x_22017) ;  /* 0x0000000800507947 */ /* 0x000fea0003800000 */
.L_x_22025:
        /* <DEDUP_REMOVED lines=26> */
.L_x_22028:
        /* <DEDUP_REMOVED lines=14> */
.L_x_22027:
[----:B------:R-:W2:Y:S02]  /*24f0*/  LDG.E.U16 R18, desc[UR36][R4.64] ;  /* 0x0000002404127981 */ /* 0x000ea4000c1e1500 */
[----:B--2---:R-:W-:-:S06]  /*2500*/  IMAD.U32 R18, R18, 0x10000, RZ ;  /* 0x0001000012127824 */ /* 0x004fcc00078e00ff */
[----:B------:R-:W0:Y:S01]  /*2510*/  F2I.FTZ.TRUNC.NTZ R18, R18 ;  /* 0x0000001200127305 */ /* 0x000e22000021f100 */
[----:B------:R-:W-:Y:S05]  /*2520*/  BRA `(.L_x_22017) ;  /* 0x0000000400a07947 */ /* 0x000fea0003800000 */
.L_x_22024:
        /* <DEDUP_REMOVED lines=10> */
.L_x_22031:
        /* <DEDUP_REMOVED lines=21> */
.L_x_22035:
[----:B------:R-:W-:Y:S05]  /*2720*/  BSYNC.RECONVERGENT B1 ;  /* 0x0000000000017941 */ /* 0x000fea0003800200 */
.L_x_22034:
[----:B------:R-:W-:Y:S01]  /*2730*/  IMAD.SHL.U32 R0, R0, 0x100000, RZ ;  /* 0x0010000000007824 */ /* 0x000fe200078e00ff */
[----:B------:R-:W-:-:S04]  /*2740*/  LEA R3, R3, 0x3b800000, 0x17 ;  /* 0x3b80000003037811 */ /* 0x000fc800078eb8ff */
[----:B------:R-:W-:-:S07]  /*2750*/  LOP3.LUT R18, R3, R0, R7, 0xfe, !PT ;  /* 0x0000000003127212 */ /* 0x000fce00078efe07 */
.L_x_22033:
[----:B------:R-:W-:Y:S05]  /*2760*/  BSYNC.RECONVERGENT B0 ;  /* 0x0000000000007941 */ /* 0x000fea0003800200 */
.L_x_22032:
[----:B------:R-:W1:Y:S01]  /*2770*/  F2I.FTZ.TRUNC.NTZ R18, R18 ;  /* 0x0000001200127305 */ /* 0x000e62000021f100 */
[----:B------:R-:W-:Y:S05]  /*2780*/  BRA `(.L_x_22017) ;  /* 0x0000000400087947 */ /* 0x000fea0003800000 */
.L_x_22030:
        /* <DEDUP_REMOVED lines=21> */
.L_x_22039:
[----:B------:R-:W-:Y:S05]  /*28e0*/  BSYNC.RECONVERGENT B1 ;  /* 0x0000000000017941 */ /* 0x000fea0003800200 */
.L_x_22038:
[----:B------:R-:W-:Y:S01]  /*28f0*/  IMAD.SHL.U32 R0, R0, 0x200000, RZ ;  /* 0x0020000000007824 */ /* 0x000fe200078e00ff */
[----:B------:R-:W-:-:S04]  /*2900*/  LEA R3, R3, 0x37800000, 0x17 ;  /* 0x3780000003037811 */ /* 0x000fc800078eb8ff */
[----:B------:R-:W-:-:S07]  /*2910*/  LOP3.LUT R18, R3, R0, R7, 0xfe, !PT ;  /* 0x0000000003127212 */ /* 0x000fce00078efe07 */
.L_x_22037:
[----:B------:R-:W-:Y:S05]  /*2920*/  BSYNC.RECONVERGENT B0 ;  /* 0x0000000000007941 */ /* 0x000fea0003800200 */
.L_x_22036:
[----:B------:R-:W2:Y:S01]  /*2930*/  F2I.FTZ.TRUNC.NTZ R18, R18 ;  /* 0x0000001200127305 */ /* 0x000ea2000021f100 */
[----:B------:R-:W-:Y:S05]  /*2940*/  BRA `(.L_x_22017) ;  /* 0x0000000000987947 */ /* 0x000fea0003800000 */
.L_x_22029:
        /* <DEDUP_REMOVED lines=14> */
.L_x_22043:
[----:B------:R-:W-:Y:S05]  /*2a30*/  BSYNC.RECONVERGENT B0 ;  /* 0x0000000000007941 */ /* 0x000fea0003800200 */
.L_x_22042:
[----:B------:R-:W4:Y:S01]  /*2a40*/  F2I.FTZ.TRUNC.NTZ R18, R18 ;  /* 0x0000001200127305 */ /* 0x000f22000021f100 */
[----:B------:R-:W-:Y:S05]  /*2a50*/  BRA `(.L_x_22017) ;  /* 0x0000000000547947 */ /* 0x000fea0003800000 */
.L_x_22016:
        /* <DEDUP_REMOVED lines=16> */
.L_x_22044:
[----:B------:R-:W-:Y:S01]  /*2b60*/  IMAD.MOV.U32 R18, RZ, RZ, RZ ;  /* 0x000000ffff127224 */ /* 0x000fe200078e00ff */
[----:B------:R-:W-:Y:S06]  /*2b70*/  BRA `(.L_x_22017) ;  /* 0x00000000000c7947 */ /* 0x000fec0003800000 */
.L_x_22041:
[----:B------:R0:W5:Y:S01]  /*2b80*/  LDG.E R18, desc[UR36][R4.64] ;  /* 0x0000002404127981 */ /* 0x000162000c1e1900 */
[----:B------:R-:W-:Y:S05]  /*2b90*/  BRA `(.L_x_22017) ;  /* 0x0000000000047947 */ /* 0x000fea0003800000 */
.L_x_22040:
[----:B------:R3:W5:Y:S02]  /*2ba0*/  LDG.E R18, desc[UR36][R4.64] ;  /* 0x0000002404127981 */ /* 0x000764000c1e1900 */
.L_x_22017:
[----:B------:R-:W-:-:S07]  /*2bb0*/  VIADD R26, R26, 0x80 ;  /* 0x000000801a1a7836 */ /* 0x000fce0000000000 */
.L_x_22011:
[----:B------:R-:W-:Y:S05]  /*2bc0*/  BSYNC.RECONVERGENT B6 ;  /* 0x0000000000067941 */ /* 0x000fea0003800200 */
.L_x_22010:
        /* <DEDUP_REMOVED lines=23> */
.L_x_22050:
[----:B------:R0:W5:Y:S01]  /*2d40*/  LDG.E.U8 R16, desc[UR36][R4.64] ;  /* 0x0000002404107981 */ /* 0x000162000c1e1100 */
[----:B------:R-:W-:Y:S05]  /*2d50*/  BRA `(.L_x_22046) ;  /* 0x0000000c002c7947 */ /* 0x000fea0003800000 */
.L_x_22049:
        /* <DEDUP_REMOVED lines=8> */
.L_x_22053:
[----:B------:R0:W5:Y:S01]  /*2de0*/  LDG.E R16, desc[UR36][R4.64] ;  /* 0x0000002404107981 */ /* 0x000162000c1e1900 */
[----:B------:R-:W-:Y:S05]  /*2df0*/  BRA `(.L_x_22046) ;  /* 0x0000000c00047947 */ /* 0x000fea0003800000 */
.L_x_22052:
[----:B------:R0:W5:Y:S01]  /*2e00*/  LDG.E.S16 R16, desc[UR36][R4.64] ;  /* 0x0000002404107981 */ /* 0x000162000c1e1700 */
[----:B------:R-:W-:Y:S05]  /*2e10*/  BRA `(.L_x_22046) ;  /* 0x0000000800fc7947 */ /* 0x000fea0003800000 */
.L_x_22048:
        /* <DEDUP_REMOVED lines=9> */
.L_x_22055:
[----:B------:R-:W2:Y:S02]  /*2eb0*/  LDG.E.U16 R4, desc[UR36][R4.64] ;  /* 0x0000002404047981 */ /* 0x000ea4000c1e1500 */
[----:B--2---:R-:W-:-:S06]  /*2ec0*/  HADD2.F32 R16, -RZ, R4.H0_H0 ;  /* 0x20000004ff107230 */ /* 0x004fcc0000004100 */
[----:B------:R-:W0:Y:S01]  /*2ed0*/  F2I.FTZ.TRUNC.NTZ R16, R16 ;  /* 0x0000001000107305 */ /* 0x000e22000021f100 */
[----:B------:R-:W-:Y:S05]  /*2ee0*/  BRA `(.L_x_22046) ;  /* 0x0000000800c87947 */ /* 0x000fea0003800000 */
.L_x_22054:
        /* <DEDUP_REMOVED lines=9> */
.L_x_22057:
[----:B------:R-:W2:Y:S02]  /*2f80*/  LDG.E.U16 R4, desc[UR36][R4.64] ;  /* 0x0000002404047981 */ /* 0x000ea4000c1e1500 */
[----:B--2---:R-:W-:-:S06]  /*2f90*/  HADD2.F32 R16, -RZ, R4.H0_H0 ;  /* 0x20000004ff107230 */ /* 0x004fcc0000004100 */
[----:B------:R-:W0:Y:S01]  /*2fa0*/  F2I.FTZ.TRUNC.NTZ R16, R16 ;  /* 0x0000001000107305 */ /* 0x000e22000021f100 */
[----:B------:R-:W-:Y:S05]  /*2fb0*/  BRA `(.L_x_22046) ;  /* 0x0000000800947947 */ /* 0x000fea0003800000 */
.L_x_22056:
[----:B------:R-:W2:Y:S02]  /*2fc0*/  LDG.E.64 R16, desc[UR36][R4.64] ;  /* 0x0000002404107981 */ /* 0x000ea4000c1e1b00 */
[----:B--2---:R0:W1:Y:S01]  /*2fd0*/  F2I.F64.TRUNC R16, R16 ;  /* 0x0000001000107311 */ /* 0x004062000030d100 */
[----:B------:R-:W-:Y:S05]  /*2fe0*/  BRA `(.L_x_22046) ;  /* 0x0000000800887947 */ /* 0x000fea0003800000 */
.L_x_22047:
        /* <DEDUP_REMOVED lines=12> */
.L_x_22060:
[----:B------:R-:W2:Y:S02]  /*30b0*/  LDG.E.64 R4, desc[UR36][R4.64] ;  /* 0x0000002404047981 */ /* 0x000ea4000c1e1b00 */
[----:B--2---:R0:W1:Y:S01]  /*30c0*/  F2I.F64.TRUNC R16, R4 ;  /* 0x0000000400107311 */ /* 0x004062000030d100 */
[----:B------:R-:W-:Y:S05]  /*30d0*/  BRA `(.L_x_22046) ;  /* 0x00000008004c7947 */ /* 0x000fea0003800000 */
.L_x_22059:
        /* <DEDUP_REMOVED lines=26> */
.L_x_22062:
        /* <DEDUP_REMOVED lines=14> */
.L_x_22061:
[----:B------:R-:W2:Y:S02]  /*3360*/  LDG.E.U16 R16, desc[UR36][R4.64] ;  /* 0x0000002404107981 */ /* 0x000ea4000c1e1500 */
[----:B--2---:R-:W-:-:S06]  /*3370*/  IMAD.U32 R16, R16, 0x10000, RZ ;  /* 0x0001000010107824 */ /* 0x004fcc00078e00ff */
[----:B------:R-:W0:Y:S01]  /*3380*/  F2I.FTZ.TRUNC.NTZ R16, R16 ;  /* 0x0000001000107305 */ /* 0x000e22000021f100 */
[----:B------:R-:W-:Y:S05]  /*3390*/  BRA `(.L_x_22046) ;  /* 0x00000004009c7947 */ /* 0x000fea0003800000 */
.L_x_22058:
        /* <DEDUP_REMOVED lines=10> */
.L_x_22065:
        /* <DEDUP_REMOVED lines=21> */
.L_x_22069:
[----:B------:R-:W-:Y:S05]  /*3590*/  BSYNC.RECONVERGENT B1 ;  /* 0x0000000000017941 */ /* 0x000fea0003800200 */
.L_x_22068:
[----:B------:R-:W-:Y:S01]  /*35a0*/  IMAD.SHL.U32 R0, R0, 0x100000, RZ ;  /* 0x0010000000007824 */ /* 0x000fe200078e00ff */
[----:B------:R-:W-:-:S04]  /*35b0*/  LEA R3, R3, 0x3b800000, 0x17 ;  /* 0x3b80000003037811 */ /* 0x000fc800078eb8ff */
[----:B------:R-:W-:-:S07]  /*35c0*/  LOP3.LUT R16, R3, R0, R7, 0xfe, !PT ;  /* 0x0000000003107212 */ /* 0x000fce00078efe07 */
.L_x_22067:
[----:B------:R-:W-:Y:S05]  /*35d0*/  BSYNC.RECONVERGENT B0 ;  /* 0x0000000000007941 */ /* 0x000fea0003800200 */
.L_x_22066:
[----:B------:R-:W0:Y:S01]  /*35e0*/  F2I.FTZ.TRUNC.NTZ R16, R16 ;  /* 0x0000001000107305 */ /* 0x000e22000021f100 */
[----:B------:R-:W-:Y:S05]  /*35f0*/  BRA `(.L_x_22046) ;  /* 0x0000000400047947 */ /* 0x000fea0003800000 */
.L_x_22064:
        /* <DEDUP_REMOVED lines=21> */
.L_x_22073:
[----:B------:R-:W-:Y:S05]  /*3750*/  BSYNC.RECONVERGENT B1 ;  /* 0x0000000000017941 */ /* 0x000fea0003800200 */
.L_x_22072:
[----:B------:R-:W-:Y:S01]  /*3760*/  IMAD.SHL.U32 R0, R0, 0x200000, RZ ;  /* 0x0020000000007824 */ /* 0x000fe200078e00ff */
[----:B------:R-:W-:-:S04]  /*3770*/  LEA R3, R3, 0x37800000, 0x17 ;  /* 0x3780000003037811 */ /* 0x000fc800078eb8ff */
[----:B------:R-:W-:-:S07]  /*3780*/  LOP3.LUT R16, R3, R0, R7, 0xfe, !PT ;  /* 0x0000000003107212 */ /* 0x000fce00078efe07 */
.L_x_22071:
[----:B------:R-:W-:Y:S05]  /*3790*/  BSYNC.RECONVERGENT B0 ;  /* 0x0000000000007941 */ /* 0x000fea0003800200 */
.L_x_22070:
[----:B------:R-:W0:Y:S01]  /*37a0*/  F2I.FTZ.TRUNC.NTZ R16, R16 ;  /* 0x0000001000107305 */ /* 0x000e22000021f100 */
[----:B------:R-:W-:Y:S05]  /*37b0*/  BRA `(.L_x_22046) ;  /* 0x0000000000947947 */ /* 0x000fea0003800000 */
.L_x_22063:
        /* <DEDUP_REMOVED lines=14> */
.L_x_22077:
[----:B------:R-:W-:Y:S05]  /*38a0*/  BSYNC.RECONVERGENT B0 ;  /* 0x0000000000007941 */ /* 0x000fea0003800200 */
.L_x_22076:
[----:B------:R-:W0:Y:S01]  /*38b0*/  F2I.FTZ.TRUNC.NTZ R16, R16 ;  /* 0x0000001000107305 */ /* 0x000e22000021f100 */
[----:B------:R-:W-:Y:S05]  /*38c0*/  BRA `(.L_x_22046) ;  /* 0x0000000000507947 */ /* 0x000fea0003800000 */
.L_x_22051:
        /* <DEDUP_REMOVED lines=16> */
.L_x_22078:
[----:B------:R-:W-:Y:S05]  /*39d0*/  BRA `(.L_x_22046) ;  /* 0x00000000000c7947 */ /* 0x000fea0003800000 */
.L_x_22075:
[----:B------:R0:W5:Y:S01]  /*39e0*/  LDG.E R16, desc[UR36][R4.64] ;  /* 0x0000002404107981 */ /* 0x000162000c1e1900 */
[----:B------:R-:W-:Y:S05]  /*39f0*/  BRA `(.L_x_22046) ;  /* 0x0000000000047947 */ /* 0x000fea0003800000 */
.L_x_22074:
[----:B------:R0:W5:Y:S02]  /*3a00*/  LDG.E R16, desc[UR36][R4.64] ;  /* 0x0000002404107981 */ /* 0x000164000c1e1900 */
.L_x_22046:
[----:B------:R-:W-:Y:S05]  /*3a10*/  BSYNC.RECONVERGENT B6 ;  /* 0x0000000000067941 */ /* 0x000fea0003800200 */
.L_x_22045:
        /* <DEDUP_REMOVED lines=31> */
.L_x_22085:
[----:B------:R0:W-:Y:S01]  /*3c10*/  STG.E.U8 desc[UR36][R8.64], R4 ;  /* 0x0000000408007986 */ /* 0x0001e2000c101124 */
[----:B------:R-:W-:Y:S05]  /*3c20*/  BRA `(.L_x_22087) ;  /* 0x0000000c003c7947 */ /* 0x000fea0003800000 */
.L_x_22084:
        /* <DEDUP_REMOVED lines=9> */
.L_x_22089:
[----:B------:R0:W-:Y:S01]  /*3cc0*/  STG.E desc[UR36][R8.64], R4 ;  /* 0x0000000408007986 */ /* 0x0001e2000c101924 */
[----:B------:R-:W-:Y:S05]  /*3cd0*/  BRA `(.L_x_22087) ;  /* 0x0000000c00107947 */ /* 0x000fea0003800000 */
.L_x_22088:
[----:B------:R0:W-:Y:S01]  /*3ce0*/  STG.E.U16 desc[UR36][R8.64], R4 ;  /* 0x0000000408007986 */ /* 0x0001e2000c101524 */
[----:B------:R-:W-:Y:S05]  /*3cf0*/  BRA `(.L_x_22087) ;  /* 0x0000000c00087947 */ /* 0x000fea0003800000 */
.L_x_22083:
        /* <DEDUP_REMOVED lines=9> */
.L_x_22091:
[----:B------:R-:W-:-:S04]  /*3d90*/  I2FP.F32.S32 R0, R4 ;  /* 0x0000000400007245 */ /* 0x000fc80000201400 */
[----:B------:R-:W-:-:S05]  /*3da0*/  F2FP.F16.F32.PACK_AB R0, RZ, R0 ;  /* 0x00000000ff00723e */ /* 0x000fca00000000ff */
[----:B------:R0:W-:Y:S01]  /*3db0*/  STG.E.U16 desc[UR36][R8.64], R0 ;  /* 0x0000000008007986 */ /* 0x0001e2000c101524 */
[----:B------:R-:W-:Y:S05]  /*3dc0*/  BRA `(.L_x_22087) ;  /* 0x0000000800d47947 */ /* 0x000fea0003800000 */
.L_x_22090:
        /* <DEDUP_REMOVED lines=10> */
.L_x_22093:
[----:B------:R-:W-:-:S04]  /*3e70*/  I2FP.F32.S32 R4, R4 ;  /* 0x0000000400047245 */ /* 0x000fc80000201400 */
[----:B------:R-:W-:-:S04]  /*3e80*/  F2FP.F16.F32.PACK_AB R3, RZ, R4 ;  /* 0x00000004ff03723e */ /* 0x000fc800000000ff */
[----:B------:R-:W-:-:S05]  /*3e90*/  PRMT R3, R3, 0x5410, RZ ;  /* 0x0000541003037816 */ /* 0x000fca00000000ff */
[----:B------:R0:W-:Y:S01]  /*3ea0*/  STG.E desc[UR36][R8.64], R3 ;  /* 0x0000000308007986 */ /* 0x0001e2000c101924 */
[----:B------:R-:W-:Y:S05]  /*3eb0*/  BRA `(.L_x_22087) ;  /* 0x0000000800987947 */ /* 0x000fea0003800000 */
.L_x_22092:
[----:B------:R-:W0:Y:S02]  /*3ec0*/  I2F.F64 R4, R4 ;  /* 0x0000000400047312 */ /* 0x000e240000201c00 */
[----:B0-----:R0:W-:Y:S01]  /*3ed0*/  STG.E.64 desc[UR36][R8.64], R4 ;  /* 0x0000000408007986 */ /* 0x0011e2000c101b24 */
[----:B------:R-:W-:Y:S05]  /*3ee0*/  BRA `(.L_x_22087) ;  /* 0x00000008008c7947 */ /* 0x000fea0003800000 */
.L_x_22082:
        /* <DEDUP_REMOVED lines=12> */
.L_x_22096:
[----:B------:R-:W0:Y:S01]  /*3fb0*/  I2F.F64 R4, R4 ;  /* 0x0000000400047312 */ /* 0x000e220000201c00 */
[----:B------:R-:W-:-:S05]  /*3fc0*/  CS2R R6, SRZ ;  /* 0x0000000000067805 */ /* 0x000fca000001ff00 */
[----:B0-----:R3:W-:Y:S01]  /*3fd0*/  STG.E.128 desc[UR36][R8.64], R4 ;  /* 0x0000000408007986 */ /* 0x0017e2000c101d24 */
[----:B------:R-:W-:Y:S05]  /*3fe0*/  BRA `(.L_x_22087) ;  /* 0x00000008004c7947 */ /* 0x000fea0003800000 */
.L_x_22095:
        /* <DEDUP_REMOVED lines=19> */
.L_x_22100:
[----:B------:R-:W-:Y:S05]  /*4120*/  BSYNC.RECONVERGENT B0 ;  /* 0x0000000000007941 */ /* 0x000fea0003800200 */
.L_x_22099:
[----:B------:R-:W-:-:S05]  /*4130*/  LOP3.LUT R5, R0, 0x80, R5, 0xf8, !PT ;  /* 0x0000008000057812 */ /* 0x000fca00078ef805 */
[----:B------:R2:W-:Y:S01]  /*4140*/  STG.E.U8 desc[UR36][R8.64], R5 ;  /* 0x0000000508007986 */ /* 0x0005e2000c101124 */
[----:B------:R-:W-:Y:S05]  /*4150*/  BRA `(.L_x_22087) ;  /* 0x0000000400f07947 */ /* 0x000fea0003800000 */
.L_x_22098:
        /* <DEDUP_REMOVED lines=15> */
.L_x_22102:
[----:B------:R-:W-:Y:S05]  /*4250*/  BSYNC.RECONVERGENT B0 ;  /* 0x0000000000007941 */ /* 0x000fea0003800200 */
.L_x_22101:
[----:B------:R-:W-:-:S05]  /*4260*/  LOP3.LUT R5, R0, 0x80, R5, 0xf8, !PT ;  /* 0x0000008000057812 */ /* 0x000fca00078ef805 */
[----:B------:R1:W-:Y:S01]  /*4270*/  STG.E.U8 desc[UR36][R8.64], R5 ;  /* 0x0000000508007986 */ /* 0x0003e2000c101124 */
[----:B------:R-:W-:Y:S05]  /*4280*/  BRA `(.L_x_22087) ;  /* 0x0000000400a47947 */ /* 0x000fea0003800000 */
.L_x_22097:
[----:B------:R-:W-:-:S04]  /*4290*/  I2FP.F32.S32 R0, R4 ;  /* 0x0000000400007245 */ /* 0x000fc80000201400 */
[----:B------:R-:W-:-:S05]  /*42a0*/  F2FP.BF16.F32.PACK_AB R0, RZ, R0 ;  /* 0x00000000ff00723e */ /* 0x000fca00000010ff */
[----:B------:R0:W-:Y:S01]  /*42b0*/  STG.E.U16 desc[UR36][R8.64], R0 ;  /* 0x0000000008007986 */ /* 0x0001e2000c101524 */
[----:B------:R-:W-:Y:S05]  /*42c0*/  BRA `(.L_x_22087) ;  /* 0x0000000400947947 */ /* 0x000fea0003800000 */
.L_x_22094:
        /* <DEDUP_REMOVED lines=10> */
.L_x_22105:
        /* <DEDUP_REMOVED lines=13> */
.L_x_22108:
[----:B------:R-:W-:-:S04]  /*4440*/  SHF.R.U32.HI R0, RZ, 0x14, R3 ;  /* 0x00000014ff007819 */ /* 0x000fc80000011603 */
[----:B------:R-:W-:-:S04]  /*4450*/  LOP3.LUT R0, R0, 0x1, RZ, 0xc0, !PT ;  /* 0x0000000100007812 */ /* 0x000fc800078ec0ff */
[----:B------:R-:W-:-:S04]  /*4460*/  IADD3 R0, PT, PT, R3, 0x487ffff, R0 ;  /* 0x0487ffff03007810 */ /* 0x000fc80007ffe000 */
[----:B------:R-:W-:-:S04]  /*4470*/  SHF.R.U32.HI R0, RZ, 0x14, R0 ;  /* 0x00000014ff007819 */ /* 0x000fc80000011600 */
[----:B------:R-:W-:-:S07]  /*4480*/  LOP3.LUT R0, R0, 0xff, RZ, 0xc0, !PT ;  /* 0x000000ff00007812 */ /* 0x000fce00078ec0ff */
.L_x_22109:
[----:B------:R-:W-:-:S04]  /*4490*/  SHF.R.U32.HI R3, RZ, 0x18, R3 ;  /* 0x00000018ff037819 */ /* 0x000fc80000011603 */
[----:B------:R-:W-:-:S04]  /*44a0*/  LOP3.LUT R0, R0, 0x80, R3, 0xf8, !PT ;  /* 0x0000008000007812 */ /* 0x000fc800078ef803 */
[----:B------:R-:W-:-:S07]  /*44b0*/  PRMT R4, R0, 0x7610, R4 ;  /* 0x0000761000047816 */ /* 0x000fce0000000004 */
.L_x_22107:
[----:B------:R-:W-:Y:S05]  /*44c0*/  BSYNC.RECONVERGENT B0 ;  /* 0x0000000000007941 */ /* 0x000fea0003800200 */
.L_x_22106:
[----:B------:R0:W-:Y:S01]  /*44d0*/  STG.E.U8 desc[UR36][R8.64], R4 ;  /* 0x0000000408007986 */ /* 0x0001e2000c101124 */
[----:B------:R-:W-:Y:S05]  /*44e0*/  BRA `(.L_x_22087) ;  /* 0x00000004000c7947 */ /* 0x000fea0003800000 */
.L_x_22104:
        /* <DEDUP_REMOVED lines=13> */
.L_x_22112:
[----:B------:R-:W-:-:S04]  /*45c0*/  SHF.R.U32.HI R0, RZ, 0x15, R3 ;  /* 0x00000015ff007819 */ /* 0x000fc80000011603 */
[----:B------:R-:W-:-:S04]  /*45d0*/  LOP3.LUT R0, R0, 0x1, RZ, 0xc0, !PT ;  /* 0x0000000100007812 */ /* 0x000fc800078ec0ff */
[----:B------:R-:W-:-:S04]  /*45e0*/  IADD3 R0, PT, PT, R3, 0x88fffff, R0 ;  /* 0x088fffff03007810 */ /* 0x000fc80007ffe000 */
[----:B------:R-:W-:-:S04]  /*45f0*/  SHF.R.U32.HI R0, RZ, 0x15, R0 ;  /* 0x00000015ff007819 */ /* 0x000fc80000011600 */
[----:B------:R-:W-:-:S07]  /*4600*/  LOP3.LUT R0, R0, 0xff, RZ, 0xc0, !PT ;  /* 0x000000ff00007812 */ /* 0x000fce00078ec0ff */
.L_x_22113:
[----:B------:R-:W-:-:S04]  /*4610*/  SHF.R.U32.HI R3, RZ, 0x18, R3 ;  /* 0x00000018ff037819 */ /* 0x000fc80000011603 */
[----:B------:R-:W-:-:S04]  /*4620*/  LOP3.LUT R0, R0, 0x80, R3, 0xf8, !PT ;  /* 0x0000008000007812 */ /* 0x000fc800078ef803 */
[----:B------:R-:W-:-:S07]  /*4630*/  PRMT R4, R0, 0x7610, R4 ;  /* 0x0000761000047816 */ /* 0x000fce0000000004 */
.L_x_22111:
[----:B------:R-:W-:Y:S05]  /*4640*/  BSYNC.RECONVERGENT B0 ;  /* 0x0000000000007941 */ /* 0x000fea0003800200 */
.L_x_22110:
[----:B------:R0:W-:Y:S01]  /*4650*/  STG.E.U8 desc[UR36][R8.64], R4 ;  /* 0x0000000408007986 */ /* 0x0001e2000c101124 */
[----:B------:R-:W-:Y:S05]  /*4660*/  BRA `(.L_x_22087) ;  /* 0x0000000000ac7947 */ /* 0x000fea0003800000 */
.L_x_22103:
[----:B------:R-:W-:-:S13]  /*4670*/  ISETP.NE.AND P0, PT, R0, 0x1c, PT ;  /* 0x0000001c0000780c */ /* 0x000fda0003f05270 */
[----:B------:R-:W-:Y:S05]  /*4680*/  @!P0 BRA `(.L_x_22114) ;  /* 0x0000000000a08947 */ /* 0x000fea0003800000 */
[----:B------:R-:W-:-:S13]  /*4690*/  ISETP.NE.AND P0, PT, R0, 0x1d, PT ;  /* 0x0000001d0000780c */ /* 0x000fda0003f05270 */
[----:B------:R-:W-:Y:S05]  /*46a0*/  @!P0 BRA `(.L_x_22115) ;  /* 0x00000000008c8947 */ /* 0x000fea0003800000 */
[----:B------:R-:W-:-:S13]  /*46b0*/  ISETP.NE.AND P0, PT, R0, 0x2c, PT ;  /* 0x0000002c0000780c */ /* 0x000fda0003f05270 */
[----:B------:R-:W-:Y:S05]  /*46c0*/  @!P0 BRA `(.L_x_22116) ;  /* 0x0000000000448947 */ /* 0x000fea0003800000 */
.L_x_22086:
        /* <DEDUP_REMOVED lines=16> */
.L_x_22117:
[----:B------:R-:W-:Y:S05]  /*47d0*/  BRA `(.L_x_22087) ;  /* 0x0000000000507947 */ /* 0x000fea0003800000 */
.L_x_22116:
        /* <DEDUP_REMOVED lines=16> */
.L_x_22115:
[----:B------:R-:W-:-:S05]  /*48e0*/  SHF.R.S32.HI R5, RZ, 0x1f, R4 ;  /* 0x0000001fff057819 */ /* 0x000fca0000011404 */
[----:B------:R0:W-:Y:S01]  /*48f0*/  STG.E.64 desc[UR36][R8.64], R4 ;  /* 0x0000000408007986 */ /* 0x0001e2000c101b24 */
[----:B------:R-:W-:Y:S05]  /*4900*/  BRA `(.L_x_22087) ;  /* 0x0000000000047947 */ /* 0x000fea0003800000 */
.L_x_22114:
[----:B------:R0:W-:Y:S02]  /*4910*/  STG.E desc[UR36][R8.64], R4 ;  /* 0x0000000408007986 */ /* 0x0001e4000c101924 */
.L_x_22087:
        /* <DEDUP_REMOVED lines=23> */
.L_x_22122:
[----:B------:R0:W-:Y:S01]  /*4a90*/  STG.E.U8 desc[UR36][R8.64], R22 ;  /* 0x0000001608007986 */ /* 0x0001e2000c101124 */
[----:B------:R-:W-:Y:S05]  /*4aa0*/  BRA `(.L_x_22124) ;  /* 0x0000000c00407947 */ /* 0x000fea0003800000 */
.L_x_22121:
        /* <DEDUP_REMOVED lines=10> */
.L_x_22126:
[----:B------:R3:W-:Y:S01]  /*4b50*/  STG.E desc[UR36][R8.64], R22 ;  /* 0x0000001608007986 */ /* 0x0007e2000c101924 */
[----:B------:R-:W-:Y:S05]  /*4b60*/  BRA `(.L_x_22124) ;  /* 0x0000000c00107947 */ /* 0x000fea0003800000 */
.L_x_22125:
[----:B------:R2:W-:Y:S01]  /*4b70*/  STG.E.U16 desc[UR36][R8.64], R22 ;  /* 0x0000001608007986 */ /* 0x0005e2000c101524 */
[----:B------:R-:W-:Y:S05]  /*4b80*/  BRA `(.L_x_22124) ;  /* 0x0000000c00087947 */ /* 0x000fea0003800000 */
.L_x_22120:
        /* <DEDUP_REMOVED lines=9> */
.L_x_22128:
[----:B------:R-:W-:-:S04]  /*4c20*/  I2FP.F32.S32 R0, R22 ;  /* 0x0000001600007245 */ /* 0x000fc80000201400 */
[----:B------:R-:W-:-:S05]  /*4c30*/  F2FP.F16.F32.PACK_AB R0, RZ, R0 ;  /* 0x00000000ff00723e */ /* 0x000fca00000000ff */
[----:B------:R0:W-:Y:S01]  /*4c40*/  STG.E.U16 desc[UR36][R8.64], R0 ;  /* 0x0000000008007986 */ /* 0x0001e2000c101524 */
[----:B------:R-:W-:Y:S05]  /*4c50*/  BRA `(.L_x_22124) ;  /* 0x0000000800d47947 */ /* 0x000fea0003800000 */
.L_x_22127:
        /* <DEDUP_REMOVED lines=10> */
.L_x_22130:
[----:B------:R-:W-:-:S04]  /*4d00*/  I2FP.F32.S32 R22, R22 ;  /* 0x0000001600167245 */ /* 0x000fc80000201400 */
[----:B------:R-:W-:-:S04]  /*4d10*/  F2FP.F16.F32.PACK_AB R3, RZ, R22 ;  /* 0x00000016ff03723e */ /* 0x000fc800000000ff */
[----:B------:R-:W-:-:S05]  /*4d20*/  PRMT R3, R3, 0x5410, RZ ;  /* 0x0000541003037816 */ /* 0x000fca00000000ff */
[----:B------:R0:W-:Y:S01]  /*4d30*/  STG.E desc[UR36][R8.64], R3 ;  /* 0x0000000308007986 */ /* 0x0001e2000c101924 */
[----:B------:R-:W-:Y:S05]  /*4d40*/  BRA `(.L_x_22124) ;  /* 0x0000000800987947 */ /* 0x000fea0003800000 */
.L_x_22129:
[----:B------:R-:W0:Y:S02]  /*4d50*/  I2F.F64 R4, R22 ;  /* 0x0000001600047312 */ /* 0x000e240000201c00 */
[----:B0-----:R0:W-:Y:S01]  /*4d60*/  STG.E.64 desc[UR36][R8.64], R4 ;  /* 0x0000000408007986 */ /* 0x0011e2000c101b24 */
[----:B------:R-:W-:Y:S05]  /*4d70*/  BRA `(.L_x_22124) ;  /* 0x00000008008c7947 */ /* 0x000fea0003800000 */
.L_x_22119:
        /* <DEDUP_REMOVED lines=12> */
.L_x_22134:
        /* <DEDUP_REMOVED lines=17> */
.L_x_22137:
[----:B------:R-:W-:-:S04]  /*4f50*/  SHF.R.U32.HI R3, RZ, 0x18, R5 ;  /* 0x00000018ff037819 */ /* 0x000fc80000011605 */
[----:B------:R-:W-:-:S04]  /*4f60*/  LOP3.LUT R0, R0, 0x80, R3, 0xf8, !PT ;  /* 0x0000008000007812 */ /* 0x000fc800078ef803 */
[----:B------:R-:W-:-:S07]  /*4f70*/  PRMT R4, R0, 0x7610, R4 ;  /* 0x0000761000047816 */ /* 0x000fce0000000004 */
.L_x_22136:
[----:B------:R-:W-:Y:S05]  /*4f80*/  BSYNC.RECONVERGENT B0 ;  /* 0x0000000000007941 */ /* 0x000fea0003800200 */
.L_x_22135:
[----:B------:R0:W-:Y:S01]  /*4f90*/  STG.E.U8 desc[UR36][R8.64], R4 ;  /* 0x0000000408007986 */ /* 0x0001e2000c101124 */
[----:B------:R-:W-:Y:S05]  /*4fa0*/  BRA `(.L_x_22124) ;  /* 0x0000000800007947 */ /* 0x000fea0003800000 */
.L_x_22133:
        /* <DEDUP_REMOVED lines=17> */
.L_x_22140:
[----:B------:R-:W-:-:S04]  /*50c0*/  SHF.R.U32.HI R3, RZ, 0x18, R5 ;  /* 0x00000018ff037819 */ /* 0x000fc80000011605 */
[----:B------:R-:W-:-:S04]  /*50d0*/  LOP3.LUT R0, R0, 0x80, R3, 0xf8, !PT ;  /* 0x0000008000007812 */ /* 0x000fc800078ef803 */
[----:B------:R-:W-:-:S07]  /*50e0*/  PRMT R4, R0, 0x7610, R4 ;  /* 0x0000761000047816 */ /* 0x000fce0000000004 */
.L_x_22139:
[----:B------:R-:W-:Y:S05]  /*50f0*/  BSYNC.RECONVERGENT B0 ;  /* 0x0000000000007941 */ /* 0x000fea0003800200 */
.L_x_22138:
[----:B------:R0:W-:Y:S01]  /*5100*/  STG.E.U8 desc[UR36][R8.64], R4 ;  /* 0x0000000408007986 */ /* 0x0001e2000c101124 */
[----:B------:R-:W-:Y:S05]  /*5110*/  BRA `(.L_x_22124) ;  /* 0x0000000400a47947 */ /* 0x000fea0003800000 */
.L_x_22132:
        /* <DEDUP_REMOVED lines=22> */
.L_x_22142:
[--C-:B------:R-:W-:Y:S01]  /*5280*/  SHF.R.S32.HI R5, RZ, 0x1f, R22.reuse ;  /* 0x0000001fff057819 */ /* 0x100fe20000011416 */
[----:B------:R-:W-:-:S05]  /*5290*/  IMAD.MOV.U32 R4, RZ, RZ, R22 ;  /* 0x000000ffff047224 */ /* 0x000fca00078e0016 */
[----:B------:R0:W-:Y:S01]  /*52a0*/  STG.E.64 desc[UR36][R8.64], R4 ;  /* 0x0000000408007986 */ /* 0x0001e2000c101b24 */
[----:B------:R-:W-:Y:S05]  /*52b0*/  BRA `(.L_x_22124) ;  /* 0x00000004003c7947 */ /* 0x000fea0003800000 */
.L_x_22141:
[----:B------:R0:W-:Y:S01]  /*52c0*/  STG.E desc[UR36][R8.64], R22 ;  /* 0x0000001608007986 */ /* 0x0001e2000c101924 */
[----:B------:R-:W-:Y:S05]  /*52d0*/  BRA `(.L_x_22124) ;  /* 0x0000000400347947 */ /* 0x000fea0003800000 */
.L_x_22131:
        /* <DEDUP_REMOVED lines=10> */
.L_x_22144:
[----:B------:R-:W0:Y:S01]  /*5380*/  I2F.F64 R4, R22 ;  /* 0x0000001600047312 */ /* 0x000e220000201c00 */
[----:B------:R-:W-:-:S05]  /*5390*/  CS2R R6, SRZ ;  /* 0x0000000000067805 */ /* 0x000fca000001ff00 */
[----:B0-----:R0:W-:Y:S01]  /*53a0*/  STG.E.128 desc[UR36][R8.64], R4 ;  /* 0x0000000408007986 */ /* 0x0011e2000c101d24 */
[----:B------:R-:W-:Y:S05]  /*53b0*/  BRA `(.L_x_22124) ;  /* 0x0000000000fc7947 */ /* 0x000fea0003800000 */
.L_x_22143:
[----:B------:R-:W-:-:S13]  /*53c0*/  ISETP.NE.AND P0, PT, R0, 0xf, PT ;  /* 0x0000000f0000780c */ /* 0x000fda0003f05270 */
[----:B------:R-:W-:Y:S05]  /*53d0*/  @!P0 BRA `(.L_x_22145) ;  /* 0x0000000000e88947 */ /* 0x000fea0003800000 */
[----:B------:R-:W-:-:S13]  /*53e0*/  ISETP.NE.AND P0, PT, R0, 0x17, PT ;  /* 0x000000170000780c */ /* 0x000fda0003f05270 */
[----:B------:R-:W-:Y:S05]  /*53f0*/  @!P0 BRA `(.L_x_22146) ;  /* 0x0000000000908947 */ /* 0x000fea0003800000 */
[----:B------:R-:W-:-:S13]  /*5400*/  ISETP.NE.AND P0, PT, R0, 0x18, PT ;  /* 0x000000180000780c */ /* 0x000fda0003f05270 */
[----:B------:R-:W-:Y:S05]  /*5410*/  @!P0 BRA `(.L_x_22147) ;  /* 0x0000000000448947 */ /* 0x000fea0003800000 */
.L_x_22123:
        /* <DEDUP_REMOVED lines=16> */
.L_x_22148:
[----:B------:R-:W-:Y:S05]  /*5520*/  BRA `(.L_x_22124) ;  /* 0x0000000000a07947 */ /* 0x000fea0003800000 */
.L_x_22147:
        /* <DEDUP_REMOVED lines=13> */
.L_x_22150:
[----:B------:R-:W-:Y:S05]  /*5600*/  BSYNC.RECONVERGENT B0 ;  /* 0x0000000000007941 */ /* 0x000fea0003800200 */
.L_x_22149:
[----:B------:R-:W-:-:S05]  /*5610*/  LOP3.LUT R3, R0, 0x80, R3, 0xf8, !PT ;  /* 0x0000008000037812 */ /* 0x000fca00078ef803 */
[----:B------:R0:W-:Y:S01]  /*5620*/  STG.E.U8 desc[UR36][R8.64], R3 ;  /* 0x0000000308007986 */ /* 0x0001e2000c101124 */
[----:B------:R-:W-:Y:S05]  /*5630*/  BRA `(.L_x_22124) ;  /* 0x00000000005c7947 */ /* 0x000fea0003800000 */
.L_x_22146:
        /* <DEDUP_REMOVED lines=12> */
.L_x_22152:
[----:B------:R-:W-:Y:S01]  /*5700*/  IMAD.MOV.U32 R0, RZ, RZ, 0x7f ;  /* 0x0000007fff007424 */ /* 0x000fe200078e00ff */
[----:B------:R-:W-:-:S04]  /*5710*/  ISETP.GT.U32.AND P0, PT, R4, 0x7f800000, PT ;  /* 0x7f8000000400780c */ /* 0x000fc80003f04070 */
[----:B------:R-:W-:-:S09]  /*5720*/  SEL R0, R0, 0x7c, P0 ;  /* 0x0000007c00007807 */ /* 0x000fd20000000000 */
.L_x_22153:
[----:B------:R-:W-:Y:S05]  /*5730*/  BSYNC.RECONVERGENT B0 ;  /* 0x0000000000007941 */ /* 0x000fea0003800200 */
.L_x_22151:
[----:B------:R-:W-:-:S04]  /*5740*/  SHF.R.U32.HI R3, RZ, 0x18, R3 ;  /* 0x00000018ff037819 */ /* 0x000fc80000011603 */
[----:B------:R-:W-:-:S05]  /*5750*/  LOP3.LUT R3, R0, 0x80, R3, 0xf8, !PT ;  /* 0x0000008000037812 */ /* 0x000fca00078ef803 */
[----:B------:R0:W-:Y:S01]  /*5760*/  STG.E.U8 desc[UR36][R8.64], R3 ;  /* 0x0000000308007986 */ /* 0x0001e2000c101124 */
[----:B------:R-:W-:Y:S05]  /*5770*/  BRA `(.L_x_22124) ;  /* 0x00000000000c7947 */ /* 0x000fea0003800000 */
.L_x_22145:
[----:B------:R-:W-:-:S04]  /*5780*/  I2FP.F32.S32 R0, R22 ;  /* 0x0000001600007245 */ /* 0x000fc80000201400 */
[----:B------:R-:W-:-:S05]  /*5790*/  F2FP.BF16.F32.PACK_AB R0, RZ, R0 ;  /* 0x00000000ff00723e */ /* 0x000fca00000010ff */
[----:B------:R0:W-:Y:S02]  /*57a0*/  STG.E.U16 desc[UR36][R8.64], R0 ;  /* 0x0000000008007986 */ /* 0x0001e4000c101524 */
.L_x_22124:
[----:B------:R-:W-:-:S07]  /*57b0*/  VIADD R2, R2, 0x80 ;  /* 0x0000008002027836 */ /* 0x000fce0000000000 */
.L_x_22081:
[----:B------:R-:W-:-:S13]  /*57c0*/  ISETP.GE.AND P0, PT, R2, R19, PT ;  /* 0x000000130200720c */ /* 0x000fda0003f06270 */
[----:B------:R-:W-:Y:S05]  /*57d0*/  @P0 BREAK.RELIABLE B6 ;  /* 0x0000000000060942 */ /* 0x000fea0003800100 */
[----:B------:R-:W-:Y:S05]  /*57e0*/  @P0 BRA `(.L_x_22118) ;  /* 0x0000000c00a00947 */ /* 0x000fea0003800000 */
[----:B------:R-:W-:Y:S05]  /*57f0*/  BSYNC.RELIABLE B6 ;  /* 0x0000000000067941 */ /* 0x000fea0003800100 */
.L_x_22080:
        /* <DEDUP_REMOVED lines=20> */
.L_x_22157:
[----:B------:R0:W-:Y:S01]  /*5940*/  STG.E.U8 desc[UR36][R8.64], R18 ;  /* 0x0000001208007986 */ /* 0x0001e2000c101124 */
[----:B------:R-:W-:Y:S05]  /*5950*/  BRA `(.L_x_22159) ;  /* 0x0000000c00407947 */ /* 0x000fea0003800000 */
.L_x_22156:
        /* <DEDUP_REMOVED lines=10> */
.L_x_22161:
[----:B------:R0:W-:Y:S01]  /*5a00*/  STG.E desc[UR36][R8.64], R18 ;  /* 0x0000001208007986 */ /* 0x0001e2000c101924 */
[----:B------:R-:W-:Y:S05]  /*5a10*/  BRA `(.L_x_22159) ;  /* 0x0000000c00107947 */ /* 0x000fea0003800000 */
.L_x_22160:
[----:B------:R0:W-:Y:S01]  /*5a20*/  STG.E.U16 desc[UR36][R8.64], R18 ;  /* 0x0000001208007986 */ /* 0x0001e2000c101524 */
[----:B------:R-:W-:Y:S05]  /*5a30*/  BRA `(.L_x_22159) ;  /* 0x0000000c00087947 */ /* 0x000fea0003800000 */
.L_x_22155:
        /* <DEDUP_REMOVED lines=9> */
.L_x_22163:
[----:B------:R-:W-:-:S04]  /*5ad0*/  I2FP.F32.S32 R0, R18 ;  /* 0x0000001200007245 */ /* 0x000fc80000201400 */
[----:B------:R-:W-:-:S05]  /*5ae0*/  F2FP.F16.F32.PACK_AB R0, RZ, R0 ;  /* 0x00000000ff00723e */ /* 0x000fca00000000ff */
[----:B------:R0:W-:Y:S01]  /*5af0*/  STG.E.U16 desc[UR36][R8.64], R0 ;  /* 0x0000000008007986 */ /* 0x0001e2000c101524 */
[----:B------:R-:W-:Y:S05]  /*5b00*/  BRA `(.L_x_22159) ;  /* 0x0000000800d47947 */ /* 0x000fea0003800000 */
.L_x_22162:
        /* <DEDUP_REMOVED lines=10> */
.L_x_22165:
[----:B------:R-:W-:-:S04]  /*5bb0*/  I2FP.F32.S32 R18, R18 ;  /* 0x0000001200127245 */ /* 0x000fc80000201400 */
[----:B------:R-:W-:-:S04]  /*5bc0*/  F2FP.F16.F32.PACK_AB R3, RZ, R18 ;  /* 0x00000012ff03723e */ /* 0x000fc800000000ff */
[----:B------:R-:W-:-:S05]  /*5bd0*/  PRMT R3, R3, 0x5410, RZ ;  /* 0x0000541003037816 */ /* 0x000fca00000000ff */
[----:B------:R0:W-:Y:S01]  /*5be0*/  STG.E desc[UR36][R8.64], R3 ;  /* 0x0000000308007986 */ /* 0x0001e2000c101924 */
[----:B------:R-:W-:Y:S05]  /*5bf0*/  BRA `(.L_x_22159) ;  /* 0x0000000800987947 */ /* 0x000fea0003800000 */
.L_x_22164:
[----:B------:R-:W0:Y:S02]  /*5c00*/  I2F.F64 R4, R18 ;  /* 0x0000001200047312 */ /* 0x000e240000201c00 */
[----:B0-----:R0:W-:Y:S01]  /*5c10*/  STG.E.64 desc[UR36][R8.64], R4 ;  /* 0x0000000408007986 */ /* 0x0011e2000c101b24 */
[----:B------:R-:W-:Y:S05]  /*5c20*/  BRA `(.L_x_22159) ;  /* 0x00000008008c7947 */ /* 0x000fea0003800000 */
.L_x_22154:
        /* <DEDUP_REMOVED lines=12> */
.L_x_22169:
        /* <DEDUP_REMOVED lines=17> */
.L_x_22172:
[----:B------:R-:W-:-:S04]  /*5e00*/  SHF.R.U32.HI R3, RZ, 0x18, R5 ;  /* 0x00000018ff037819 */ /* 0x000fc80000011605 */
[----:B------:R-:W-:-:S04]  /*5e10*/  LOP3.LUT R0, R0, 0x80, R3, 0xf8, !PT ;  /* 0x0000008000007812 */ /* 0x000fc800078ef803 */
[----:B------:R-:W-:-:S07]  /*5e20*/  PRMT R4, R0, 0x7610, R4 ;  /* 0x0000761000047816 */ /* 0x000fce0000000004 */
.L_x_22171:
[----:B------:R-:W-:Y:S05]  /*5e30*/  BSYNC.RECONVERGENT B0 ;  /* 0x0000000000007941 */ /* 0x000fea0003800200 */
.L_x_22170:
[----:B------:R0:W-:Y:S01]  /*5e40*/  STG.E.U8 desc[UR36][R8.64], R4 ;  /* 0x0000000408007986 */ /* 0x0001e2000c101124 */
[----:B------:R-:W-:Y:S05]  /*5e50*/  BRA `(.L_x_22159) ;  /* 0x0000000800007947 */ /* 0x000fea0003800000 */
.L_x_22168:
        /* <DEDUP_REMOVED lines=17> */
.L_x_22175:
[----:B------:R-:W-:-:S04]  /*5f70*/  SHF.R.U32.HI R3, RZ, 0x18, R5 ;  /* 0x00000018ff037819 */ /* 0x000fc80000011605 */
[----:B------:R-:W-:-:S04]  /*5f80*/  LOP3.LUT R0, R0, 0x80, R3, 0xf8, !PT ;  /* 0x0000008000007812 */ /* 0x000fc800078ef803 */
[----:B------:R-:W-:-:S07]  /*5f90*/  PRMT R4, R0, 0x7610, R4 ;  /* 0x0000761000047816 */ /* 0x000fce0000000004 */
.L_x_22174:
[----:B------:R-:W-:Y:S05]  /*5fa0*/  BSYNC.RECONVERGENT B0 ;  /* 0x0000000000007941 */ /* 0x000fea0003800200 */
.L_x_22173:
[----:B------:R0:W-:Y:S01]  /*5fb0*/  STG.E.U8 desc[UR36][R8.64], R4 ;  /* 0x0000000408007986 */ /* 0x0001e2000c101124 */
[----:B------:R-:W-:Y:S05]  /*5fc0*/  BRA `(.L_x_22159) ;  /* 0x0000000400a47947 */ /* 0x000fea0003800000 */
.L_x_22167:
        /* <DEDUP_REMOVED lines=22> */
.L_x_22177:
[--C-:B------:R-:W-:Y:S01]  /*6130*/  SHF.R.S32.HI R5, RZ, 0x1f, R18.reuse ;  /* 0x0000001fff057819 */ /* 0x100fe20000011412 */
[----:B------:R-:W-:-:S05]  /*6140*/  IMAD.MOV.U32 R4, RZ, RZ, R18 ;  /* 0x000000ffff047224 */ /* 0x000fca00078e0012 */
[----:B------:R0:W-:Y:S01]  /*6150*/  STG.E.64 desc[UR36][R8.64], R4 ;  /* 0x0000000408007986 */ /* 0x0001e2000c101b24 */
[----:B------:R-:W-:Y:S05]  /*6160*/  BRA `(.L_x_22159) ;  /* 0x00000004003c7947 */ /* 0x000fea0003800000 */
.L_x_22176:
[----:B------:R0:W-:Y:S01]  /*6170*/  STG.E desc[UR36][R8.64], R18 ;  /* 0x0000001208007986 */ /* 0x0001e2000c101924 */
[----:B------:R-:W-:Y:S05]  /*6180*/  BRA `(.L_x_22159) ;  /* 0x0000000400347947 */ /* 0x000fea0003800000 */
.L_x_22166:
        /* <DEDUP_REMOVED lines=10> */
.L_x_22179:
[----:B------:R-:W0:Y:S01]  /*6230*/  I2F.F64 R4, R18 ;  /* 0x0000001200047312 */ /* 0x000e220000201c00 */
[----:B------:R-:W-:-:S05]  /*6240*/  CS2R R6, SRZ ;  /* 0x0000000000067805 */ /* 0x000fca000001ff00 */
[----:B0-----:R4:W-:Y:S01]  /*6250*/  STG.E.128 desc[UR36][R8.64], R4 ;  /* 0x0000000408007986 */ /* 0x0019e2000c101d24 */
[----:B------:R-:W-:Y:S05]  /*6260*/  BRA `(.L_x_22159) ;  /* 0x0000000000fc7947 */ /* 0x000fea0003800000 */
.L_x_22178:
[----:B------:R-:W-:-:S13]  /*6270*/  ISETP.NE.AND P0, PT, R0, 0xf, PT ;  /* 0x0000000f0000780c */ /* 0x000fda0003f05270 */
[----:B------:R-:W-:Y:S05]  /*6280*/  @!P0 BRA `(.L_x_22180) ;  /* 0x0000000000e88947 */ /* 0x000fea0003800000 */
[----:B------:R-:W-:-:S13]  /*6290*/  ISETP.NE.AND P0, PT, R0, 0x17, PT ;  /* 0x000000170000780c */ /* 0x000fda0003f05270 */
[----:B------:R-:W-:Y:S05]  /*62a0*/  @!P0 BRA `(.L_x_22181) ;  /* 0x0000000000908947 */ /* 0x000fea0003800000 */
[----:B------:R-:W-:-:S13]  /*62b0*/  ISETP.NE.AND P0, PT, R0, 0x18, PT ;  /* 0x000000180000780c */ /* 0x000fda0003f05270 */
[----:B------:R-:W-:Y:S05]  /*62c0*/  @!P0 BRA `(.L_x_22182) ;  /* 0x0000000000448947 */ /* 0x000fea0003800000 */
.L_x_22158:
        /* <DEDUP_REMOVED lines=16> */
.L_x_22183:
[----:B------:R-:W-:Y:S05]  /*63d0*/  BRA `(.L_x_22159) ;  /* 0x0000000000a07947 */ /* 0x000fea0003800000 */
.L_x_22182:
        /* <DEDUP_REMOVED lines=13> */
.L_x_22185:
[----:B------:R-:W-:Y:S05]  /*64b0*/  BSYNC.RECONVERGENT B0 ;  /* 0x0000000000007941 */ /* 0x000fea0003800200 */
.L_x_22184:
[----:B------:R-:W-:-:S05]  /*64c0*/  LOP3.LUT R3, R0, 0x80, R3, 0xf8, !PT ;  /* 0x0000008000037812 */ /* 0x000fca00078ef803 */
[----:B------:R2:W-:Y:S01]  /*64d0*/  STG.E.U8 desc[UR36][R8.64], R3 ;  /* 0x0000000308007986 */ /* 0x0005e2000c101124 */
[----:B------:R-:W-:Y:S05]  /*64e0*/  BRA `(.L_x_22159) ;  /* 0x00000000005c7947 */ /* 0x000fea0003800000 */
.L_x_22181:
        /* <DEDUP_REMOVED lines=12> */
.L_x_22187:
[----:B------:R-:W-:Y:S01]  /*65b0*/  IMAD.MOV.U32 R0, RZ, RZ, 0x7f ;  /* 0x0000007fff007424 */ /* 0x000fe200078e00ff */
[----:B------:R-:W-:-:S04]  /*65c0*/  ISETP.GT.U32.AND P0, PT, R4, 0x7f800000, PT ;  /* 0x7f8000000400780c */ /* 0x000fc80003f04070 */
[----:B------:R-:W-:-:S09]  /*65d0*/  SEL R0, R0, 0x7c, P0 ;  /* 0x0000007c00007807 */ /* 0x000fd20000000000 */
.L_x_22188:
[----:B------:R-:W-:Y:S05]  /*65e0*/  BSYNC.RECONVERGENT B0 ;  /* 0x0000000000007941 */ /* 0x000fea0003800200 */
.L_x_22186:
[----:B------:R-:W-:-:S04]  /*65f0*/  SHF.R.U32.HI R3, RZ, 0x18, R3 ;  /* 0x00000018ff037819 */ /* 0x000fc80000011603 */
[----:B------:R-:W-:-:S05]  /*6600*/  LOP3.LUT R3, R0, 0x80, R3, 0xf8, !PT ;  /* 0x0000008000037812 */ /* 0x000fca00078ef803 */
[----:B------:R1:W-:Y:S01]  /*6610*/  STG.E.U8 desc[UR36][R8.64], R3 ;  /* 0x0000000308007986 */ /* 0x0003e2000c101124 */
[----:B------:R-:W-:Y:S05]  /*6620*/  BRA `(.L_x_22159) ;  /* 0x00000000000c7947 */ /* 0x000fea0003800000 */
.L_x_22180:
[----:B------:R-:W-:-:S04]  /*6630*/  I2FP.F32.S32 R0, R18 ;  /* 0x0000001200007245 */ /* 0x000fc80000201400 */
[----:B------:R-:W-:-:S05]  /*6640*/  F2FP.BF16.F32.PACK_AB R0, RZ, R0 ;  /* 0x00000000ff00723e */ /* 0x000fca00000010ff */
[----:B------:R0:W-:Y:S02]  /*6650*/  STG.E.U16 desc[UR36][R8.64], R0 ;  /* 0x0000000008007986 */ /* 0x0001e4000c101524 */
.L_x_22159:
[----:B------:R-:W-:-:S07]  /*6660*/  VIADD R2, R2, 0x80 ;  /* 0x0000008002027836 */ /* 0x000fce0000000000 */
.L_x_22118:
[----:B------:R-:W-:Y:S05]  /*6670*/  BSYNC.RECONVERGENT B7 ;  /* 0x0000000000077941 */ /* 0x000fea0003800200 */
.L_x_22079:
        /* <DEDUP_REMOVED lines=21> */
.L_x_22192:
[----:B------:R-:W-:Y:S01]  /*67d0*/  STG.E.U8 desc[UR36][R2.64], R16 ;  /* 0x0000001002007986 */ /* 0x000fe2000c101124 */
[----:B------:R-:W-:Y:S05]  /*67e0*/  EXIT ;  /* 0x000000000000794d */ /* 0x000fea0003800000 */
.L_x_22191:
        /* <DEDUP_REMOVED lines=9> */
.L_x_22195:
[----:B------:R-:W-:Y:S01]  /*6880*/  STG.E desc[UR36][R2.64], R16 ;  /* 0x0000001002007986 */ /* 0x000fe2000c101924 */
[----:B------:R-:W-:Y:S05]  /*6890*/  EXIT ;  /* 0x000000000000794d */ /* 0x000fea0003800000 */
.L_x_22194:
[----:B------:R-:W-:Y:S01]  /*68a0*/  STG.E.U16 desc[UR36][R2.64], R16 ;  /* 0x0000001002007986 */ /* 0x000fe2000c101524 */
[----:B------:R-:W-:Y:S05]  /*68b0*/  EXIT ;  /* 0x000000000000794d */ /* 0x000fea0003800000 */
.L_x_22190:
        /* <DEDUP_REMOVED lines=9> */
.L_x_22197:
[----:B------:R-:W-:-:S04]  /*6950*/  I2FP.F32.S32 R0, R16 ;  /* 0x0000001000007245 */ /* 0x000fc80000201400 */
[----:B------:R-:W-:-:S05]  /*6960*/  F2FP.F16.F32.PACK_AB R0, RZ, R0 ;  /* 0x00000000ff00723e */ /* 0x000fca00000000ff */
[----:B------:R-:W-:Y:S01]  /*6970*/  STG.E.U16 desc[UR36][R2.64], R0 ;  /* 0x0000000002007986 */ /* 0x000fe2000c101524 */
[----:B------:R-:W-:Y:S05]  /*6980*/  EXIT ;  /* 0x000000000000794d */ /* 0x000fea0003800000 */
.L_x_22196:
        /* <DEDUP_REMOVED lines=10> */
.L_x_22199:
[----:B------:R-:W-:-:S04]  /*6a30*/  I2FP.F32.S32 R16, R16 ;  /* 0x0000001000107245 */ /* 0x000fc80000201400 */
[----:B------:R-:W-:-:S04]  /*6a40*/  F2FP.F16.F32.PACK_AB R5, RZ, R16 ;  /* 0x00000010ff05723e */ /* 0x000fc800000000ff */
[----:B------:R-:W-:-:S05]  /*6a50*/  PRMT R5, R5, 0x5410, RZ ;  /* 0x0000541005057816 */ /* 0x000fca00000000ff */
[----:B------:R-:W-:Y:S01]  /*6a60*/  STG.E desc[UR36][R2.64], R5 ;  /* 0x0000000502007986 */ /* 0x000fe2000c101924 */
[----:B------:R-:W-:Y:S05]  /*6a70*/  EXIT ;  /* 0x000000000000794d */ /* 0x000fea0003800000 */
.L_x_22198:
[----:B------:R-:W0:Y:S02]  /*6a80*/  I2F.F64 R16, R16 ;  /* 0x0000001000107312 */ /* 0x000e240000201c00 */
[----:B0-----:R-:W-:Y:S01]  /*6a90*/  STG.E.64 desc[UR36][R2.64], R16 ;  /* 0x0000001002007986 */ /* 0x001fe2000c101b24 */
[----:B------:R-:W-:Y:S05]  /*6aa0*/  EXIT ;  /* 0x000000000000794d */ /* 0x000fea0003800000 */
.L_x_22189:
        /* <DEDUP_REMOVED lines=12> */
.L_x_22203:
        /* <DEDUP_REMOVED lines=18> */
.L_x_22206:
[----:B------:R-:W-:-:S04]  /*6c90*/  SHF.R.U32.HI R5, RZ, 0x18, R5 ;  /* 0x00000018ff057819 */ /* 0x000fc80000011605 */
[----:B------:R-:W-:-:S07]  /*6ca0*/  LOP3.LUT R0, R0, 0x80, R5, 0xf8, !PT ;  /* 0x0000008000007812 */ /* 0x000fce00078ef805 */
.L_x_22205:
[----:B------:R-:W-:Y:S05]  /*6cb0*/  BSYNC.RECONVERGENT B0 ;  /* 0x0000000000007941 */ /* 0x000fea0003800200 */
.L_x_22204:
[----:B------:R-:W-:Y:S01]  /*6cc0*/  STG.E.U8 desc[UR36][R2.64], R0 ;  /* 0x0000000002007986 */ /* 0x000fe2000c101124 */
[----:B------:R-:W-:Y:S05]  /*6cd0*/  EXIT ;  /* 0x000000000000794d */ /* 0x000fea0003800000 */
.L_x_22202:
        /* <DEDUP_REMOVED lines=18> */
.L_x_22209:
[----:B------:R-:W-:-:S04]  /*6e00*/  SHF.R.U32.HI R5, RZ, 0x18, R5 ;  /* 0x00000018ff057819 */ /* 0x000fc80000011605 */
[----:B------:R-:W-:-:S07]  /*6e10*/  LOP3.LUT R0, R0, 0x80, R5, 0xf8, !PT ;  /* 0x0000008000007812 */ /* 0x000fce00078ef805 */
.L_x_22208:
[----:B------:R-:W-:Y:S05]  /*6e20*/  BSYNC.RECONVERGENT B0 ;  /* 0x0000000000007941 */ /* 0x000fea0003800200 */
.L_x_22207:
[----:B------:R-:W-:Y:S01]  /*6e30*/  STG.E.U8 desc[UR36][R2.64], R0 ;  /* 0x0000000002007986 */ /* 0x000fe2000c101124 */
[----:B------:R-:W-:Y:S05]  /*6e40*/  EXIT ;  /* 0x000000000000794d */ /* 0x000fea0003800000 */
.L_x_22201:
        /* <DEDUP_REMOVED lines=22> */
.L_x_22211:
[----:B------:R-:W-:-:S05]  /*6fb0*/  SHF.R.S32.HI R17, RZ, 0x1f, R16 ;  /* 0x0000001fff117819 */ /* 0x000fca0000011410 */
[----:B------:R-:W-:Y:S01]  /*6fc0*/  STG.E.64 desc[UR36][R2.64], R16 ;  /* 0x0000001002007986 */ /* 0x000fe2000c101b24 */
[----:B------:R-:W-:Y:S05]  /*6fd0*/  EXIT ;  /* 0x000000000000794d */ /* 0x000fea0003800000 */
.L_x_22210:
[----:B------:R-:W-:Y:S01]  /*6fe0*/  STG.E desc[UR36][R2.64], R16 ;  /* 0x0000001002007986 */ /* 0x000fe2000c101924 */
[----:B------:R-:W-:Y:S05]  /*6ff0*/  EXIT ;  /* 0x000000000000794d */ /* 0x000fea0003800000 */
.L_x_22200:
        /* <DEDUP_REMOVED lines=10> */
.L_x_22213:
[----:B------:R-:W0:Y:S01]  /*70a0*/  I2F.F64 R16, R16 ;  /* 0x0000001000107312 */ /* 0x000e220000201c00 */
[----:B------:R-:W-:-:S05]  /*70b0*/  CS2R R18, SRZ ;  /* 0x0000000000127805 */ /* 0x000fca000001ff00 */
[----:B0-----:R-:W-:Y:S01]  /*70c0*/  STG.E.128 desc[UR36][R2.64], R16 ;  /* 0x0000001002007986 */ /* 0x001fe2000c101d24 */
[----:B------:R-:W-:Y:S05]  /*70d0*/  EXIT ;  /* 0x000000000000794d */ /* 0x000fea0003800000 */
.L_x_22212:
[----:B------:R-:W-:-:S13]  /*70e0*/  ISETP.NE.AND P0, PT, R0, 0xf, PT ;  /* 0x0000000f0000780c */ /* 0x000fda0003f05270 */
[----:B------:R-:W-:Y:S05]  /*70f0*/  @!P0 BRA `(.L_x_22214) ;  /* 0x0000000000e88947 */ /* 0x000fea0003800000 */
[----:B------:R-:W-:-:S13]  /*7100*/  ISETP.NE.AND P0, PT, R0, 0x17, PT ;  /* 0x000000170000780c */ /* 0x000fda0003f05270 */
[----:B------:R-:W-:Y:S05]  /*7110*/  @!P0 BRA `(.L_x_22215) ;  /* 0x0000000000908947 */ /* 0x000fea0003800000 */
[----:B------:R-:W-:-:S13]  /*7120*/  ISETP.NE.AND P0, PT, R0, 0x18, PT ;  /* 0x000000180000780c */ /* 0x000fda0003f05270 */
[----:B------:R-:W-:Y:S05]  /*7130*/  @!P0 BRA `(.L_x_22216) ;  /* 0x0000000000448947 */ /* 0x000fea0003800000 */
.L_x_22193:
        /* <DEDUP_REMOVED lines=16> */
.L_x_22217:
[----:B------:R-:W-:Y:S05]  /*7240*/  EXIT ;  /* 0x000000000000794d */ /* 0x000fea0003800000 */
.L_x_22216:
        /* <DEDUP_REMOVED lines=13> */
.L_x_22219:
[----:B------:R-:W-:Y:S05]  /*7320*/  BSYNC.RECONVERGENT B0 ;  /* 0x0000000000007941 */ /* 0x000fea0003800200 */
.L_x_22218:
[----:B------:R-:W-:-:S05]  /*7330*/  LOP3.LUT R5, R0, 0x80, R5, 0xf8, !PT ;  /* 0x0000008000057812 */ /* 0x000fca00078ef805 */
[----:B------:R-:W-:Y:S01]  /*7340*/  STG.E.U8 desc[UR36][R2.64], R5 ;  /* 0x0000000502007986 */ /* 0x000fe2000c101124 */
[----:B------:R-:W-:Y:S05]  /*7350*/  EXIT ;  /* 0x000000000000794d */ /* 0x000fea0003800000 */
.L_x_22215:
        /* <DEDUP_REMOVED lines=12> */
.L_x_22221:
[----:B------:R-:W-:Y:S01]  /*7420*/  IMAD.MOV.U32 R0, RZ, RZ, 0x7f ;  /* 0x0000007fff007424 */ /* 0x000fe200078e00ff */
[----:B------:R-:W-:-:S04]  /*7430*/  ISETP.GT.U32.AND P0, PT, R4, 0x7f800000, PT ;  /* 0x7f8000000400780c */ /* 0x000fc80003f04070 */
[----:B------:R-:W-:-:S09]  /*7440*/  SEL R0, R0, 0x7c, P0 ;  /* 0x0000007c00007807 */ /* 0x000fd20000000000 */
.L_x_22222:
[----:B------:R-:W-:Y:S05]  /*7450*/  BSYNC.RECONVERGENT B0 ;  /* 0x0000000000007941 */ /* 0x000fea0003800200 */
.L_x_22220:
[----:B------:R-:W-:-:S04]  /*7460*/  SHF.R.U32.HI R5, RZ, 0x18, R5 ;  /* 0x00000018ff057819 */ /* 0x000fc80000011605 */
[----:B------:R-:W-:-:S05]  /*7470*/  LOP3.LUT R5, R0, 0x80, R5, 0xf8, !PT ;  /* 0x0000008000057812 */ /* 0x000fca00078ef805 */
[----:B------:R-:W-:Y:S01]  /*7480*/  STG.E.U8 desc[UR36][R2.64], R5 ;  /* 0x0000000502007986 */ /* 0x000fe2000c101124 */
[----:B------:R-:W-:Y:S05]  /*7490*/  EXIT ;  /* 0x000000000000794d */ /* 0x000fea0003800000 */
.L_x_22214:
[----:B------:R-:W-:-:S04]  /*74a0*/  I2FP.F32.S32 R0, R16 ;  /* 0x0000001000007245 */ /* 0x000fc80000201400 */
[----:B------:R-:W-:-:S05]  /*74b0*/  F2FP.BF16.F32.PACK_AB R0, RZ, R0 ;  /* 0x00000000ff00723e */ /* 0x000fca00000010ff */
[----:B------:R-:W-:Y:S01]  /*74c0*/  STG.E.U16 desc[UR36][R2.64], R0 ;  /* 0x0000000002007986 */ /* 0x000fe2000c101524 */
[----:B------:R-:W-:Y:S05]  /*74d0*/  EXIT ;  /* 0x000000000000794d */ /* 0x000fea0003800000 */
.L_x_22223:
        /* <DEDUP_REMOVED lines=10> */
.L_x_26328:


//--------------------- .text._ZN2at6native18elementwise_kernelILi128ELi2EZNS0_22gpu_kernel_impl_nocastINS0_13AUnaryFunctorIiiiNS0_17BitwiseAndFunctorIiEEEEEEvRNS_18TensorIteratorBaseERKT_EUliE_EEviT1_ --------------------------
	.section	.text._ZN2at6native18elementwise_kernelILi128ELi2EZNS0_22gpu_kernel_impl_nocastINS0_13AUnaryFunctorIiiiNS0_17BitwiseAndFunctorIiEEEEEEvRNS_18TensorIteratorBaseERKT_EUliE_EEviT1_,"ax",@progbits
	.align	128
        .global         _ZN2at6native18elementwise_kernelILi128ELi2EZNS0_22gpu_kernel_impl_nocastINS0_13AUnaryFunctorIiiiNS0_17BitwiseAndFunctorIiEEEEEEvRNS_18TensorIteratorBaseERKT_EUliE_EEviT1_
        .type           _ZN2at6native18elementwise_kernelILi128ELi2EZNS0_22gpu_kernel_impl_nocastINS0_13AUnaryFunctorIiiiNS0_17BitwiseAndFunctorIiEEEEEEvRNS_18TensorIteratorBaseERKT_EUliE_EEviT1_,@function
        .size           _ZN2at6native18elementwise_kernelILi128ELi2EZNS0_22gpu_kernel_impl_nocastINS0_13AUnaryFunctorIiiiNS0_17BitwiseAndFunctorIiEEEEEEvRNS_18TensorIteratorBaseERKT_EUliE_EEviT1_,(.L_x_26329 - _ZN2at6native18elementwise_kernelILi128ELi2EZNS0_22gpu_kernel_impl_nocastINS0_13AUnaryFunctorIiiiNS0_17BitwiseAndFunctorIiEEEEEEvRNS_18TensorIteratorBaseERKT_EUliE_EEviT1_)
        .other          _ZN2at6native18elementwise_kernelILi128ELi2EZNS0_22gpu_kernel_impl_nocastINS0_13AUnaryFunctorIiiiNS0_17BitwiseAndFunctorIiEEEEEEvRNS_18TensorIteratorBaseERKT_EUliE_EEviT1_,@"STO_CUDA_ENTRY STV_DEFAULT"
_ZN2at6native18elementwise_kernelILi128ELi2EZNS0_22gpu_kernel_impl_nocastINS0_13AUnaryFunctorIiiiNS0_17BitwiseAndFunctorIiEEEEEEvRNS_18TensorIteratorBaseERKT_EUliE_EEviT1_:
.text._ZN2at6native18elementwise_kernelILi128ELi2EZNS0_22gpu_kernel_impl_nocastINS0_13AUnaryFunctorIiiiNS0_17BitwiseAndFunctorIiEEEEEEvRNS_18TensorIteratorBaseERKT_EUliE_EEviT1_:
        /* <DEDUP_REMOVED lines=20> */
.L_x_22226:
[----:B------:R-:W-:Y:S05]  /*0140*/  BSYNC.RECONVERGENT B0 ;  /* 0x0000000000007941 */ /* 0x000fea0003800200 */
.L_x_22225:
        /* <DEDUP_REMOVED lines=9> */
.L_x_22224:
        /* <DEDUP_REMOVED lines=305> */
.L_x_22229:
        /* <DEDUP_REMOVED lines=10> */
.L_x_22228:
[----:B------:R-:W-:Y:S05]  /*1590*/  BSYNC.RECONVERGENT B0 ;  /* 0x0000000000007941 */ /* 0x000fea0003800200 */
.L_x_22227:
        /* <DEDUP_REMOVED lines=300> */
.L_x_22230:
        /* <DEDUP_REMOVED lines=10> */
.L_x_22231:
        /* <DEDUP_REMOVED lines=16> */
.L_x_26329:


//--------------------- .text._ZN2at6native27unrolled_elementwise_kernelINS0_13AUnaryFunctorIiiiNS0_17BitwiseAndFunctorIiEEEESt5arrayIPcLm2EELi4E23TrivialOffsetCalculatorILi1EjESA_NS0_6memory15LoadWithoutCastENSB_16StoreWithoutCastEEEviT_T0_T2_T3_T4_T5_ --------------------------
	.section	.text._ZN2at6native27unrolled_elementwise_kernelINS0_13AUnaryFunctorIiiiNS0_17BitwiseAndFunctorIiEEEESt5arrayIPcLm2EELi4E23TrivialOffsetCalculatorILi1EjESA_NS0_6memory15LoadWithoutCastENSB_16StoreWithoutCastEEEviT_T0_T2_T3_T4_T5_,"ax",@progbits
	.align	128
        .global         _ZN2at6native27unrolled_elementwise_kernelINS0_13AUnaryFunctorIiiiNS0_17BitwiseAndFunctorIiEEEESt5arrayIPcLm2EELi4E23TrivialOffsetCalculatorILi1EjESA_NS0_6memory15LoadWithoutCastENSB_16StoreWithoutCastEEEviT_T0_T2_T3_T4_T5_
        .type           _ZN2at6native27unrolled_elementwise_kernelINS0_13AUnaryFunctorIiiiNS0_17BitwiseAndFunctorIiEEEESt5arrayIPcLm2EELi4E23TrivialOffsetCalculatorILi1EjESA_NS0_6memory15LoadWithoutCastENSB_16StoreWithoutCastEEEviT_T0_T2_T3_T4_T5_,@function
        .size           _ZN2at6native27unrolled_elementwise_kernelINS0_13AUnaryFunctorIiiiNS0_17BitwiseAndFunctorIiEEEESt5arrayIPcLm2EELi4E23TrivialOffsetCalculatorILi1EjESA_NS0_6memory15LoadWithoutCastENSB_16StoreWithoutCastEEEviT_T0_T2_T3_T4_T5_,(.L_x_26330 - _ZN2at6native27unrolled_elementwise_kernelINS0_13AUnaryFunctorIiiiNS0_17BitwiseAndFunctorIiEEEESt5arrayIPcLm2EELi4E23TrivialOffsetCalculatorILi1EjESA_NS0_6memory15LoadWithoutCastENSB_16StoreWithoutCastEEEviT_T0_T2_T3_T4_T5_)
        .other          _ZN2at6native27unrolled_elementwise_kernelINS0_13AUnaryFunctorIiiiNS0_17BitwiseAndFunctorIiEEEESt5arrayIPcLm2EELi4E23TrivialOffsetCalculatorILi1EjESA_NS0_6memory15LoadWithoutCastENSB_16StoreWithoutCastEEEviT_T0_T2_T3_T4_T5_,@"STO_CUDA_ENTRY STV_DEFAULT"
_ZN2at6native27unrolled_elementwise_kernelINS0_13AUnaryFunctorIiiiNS0_17BitwiseAndFunctorIiEEEESt5arrayIPcLm2EELi4E23TrivialOffsetCalculatorILi1EjESA_NS0_6memory15LoadWithoutCastENSB_16StoreWithoutCastEEEviT_T0_T2_T3_T4_T5_:
.text._ZN2at6native27unrolled_elementwise_kernelINS0_13AUnaryFunctorIiiiNS0_17BitwiseAndFunctorIiEEEESt5arrayIPcLm2EELi4E23TrivialOffsetCalculatorILi1EjESA_NS0_6memory15LoadWithoutCastENSB_16StoreWithoutCastEEEviT_T0_T2_T3_T4_T5_:
        /* <DEDUP_REMOVED lines=54> */
.L_x_22234:
[----:B------:R-:W-:Y:S05]  /*0360*/  BSYNC.RELIABLE B1 ;  /* 0x0000000000017941 */ /* 0x000fea0003800100 */
.L_x_22233:
[----:B------:R-:W-:-:S13]  /*0370*/  ISETP.GE.AND P0, PT, R3, R2, PT ;  /* 0x000000020300720c */ /* 0x000fda0003f06270 */
[----:B0-----:R-:W0:Y:S01]  /*0380*/  @!P0 LDC.64 R4, c[0x0][0x390] ;  /* 0x0000e400ff048b82 */ /* 0x001e220000000a00 */
[----:B------:R-:W-:Y:S01]  /*0390*/  @!P0 LEA R7, R0, R3, 0x9 ;  /* 0x0000000300078211 */ /* 0x000fe200078e48ff */
[----:B------:R-:W-:-:S04]  /*03a0*/  @!P0 VIADD R3, R3, 0x80 ;  /* 0x0000008003038836 */ /* 0x000fc80000000000 */
[----:B0-----:R-:W-:-:S05]  /*03b0*/  @!P0 IMAD.WIDE.U32 R4, R7, 0x4, R4 ;  /* 0x0000000407048825 */ /* 0x001fca00078e0004 */
[----:B------:R1:W-:Y:S02]  /*03c0*/  @!P0 STG.E desc[UR4][R4.64], R19 ;  /* 0x0000001304008986 */ /* 0x0003e4000c101904 */
.L_x_22235:
[----:B------:R-:W-:Y:S05]  /*03d0*/  BSYNC.RECONVERGENT B0 ;  /* 0x0000000000007941 */ /* 0x000fea0003800200 */
.L_x_22232:
        /* <DEDUP_REMOVED lines=8> */
.L_x_22236:
        /* <DEDUP_REMOVED lines=10> */
.L_x_26330:


//--------------------- .text._ZN2at6native29vectorized_elementwise_kernelILi2ENS0_13AUnaryFunctorIiiiNS0_17BitwiseAndFunctorIiEEEESt5arrayIPcLm2EEEEviT0_T1_ --------------------------
	.section	.text._ZN2at6native29vectorized_elementwise_kernelILi2ENS0_13AUnaryFunctorIiiiNS0_17BitwiseAndFunctorIiEEEESt5arrayIPcLm2EEEEviT0_T1_,"ax",@progbits
	.align	128
        .global         _ZN2at6native29vectorized_elementwise_kernelILi2ENS0_13AUnaryFunctorIiiiNS0_17BitwiseAndFunctorIiEEEESt5arrayIPcLm2EEEEviT0_T1_
        .type           _ZN2at6native29vectorized_elementwise_kernelILi2ENS0_13AUnaryFunctorIiiiNS0_17BitwiseAndFunctorIiEEEESt5arrayIPcLm2EEEEviT0_T1_,@function
        .size           _ZN2at6native29vectorized_elementwise_kernelILi2ENS0_13AUnaryFunctorIiiiNS0_17BitwiseAndFunctorIiEEEESt5arrayIPcLm2EEEEviT0_T1_,(.L_x_26331 - _ZN2at6native29vectorized_elementwise_kernelILi2ENS0_13AUnaryFunctorIiiiNS0_17BitwiseAndFunctorIiEEEESt5arrayIPcLm2EEEEviT0_T1_)
        .other          _ZN2at6native29vectorized_elementwise_kernelILi2ENS0_13AUnaryFunctorIiiiNS0_17BitwiseAndFunctorIiEEEESt5arrayIPcLm2EEEEviT0_T1_,@"STO_CUDA_ENTRY STV_DEFAULT"
_ZN2at6native29vectorized_elementwise_kernelILi2ENS0_13AUnaryFunctorIiiiNS0_17BitwiseAndFunctorIiEEEESt5arrayIPcLm2EEEEviT0_T1_:
.text._ZN2at6native29vectorized_elementwise_kernelILi2ENS0_13AUnaryFunctorIiiiNS0_17BitwiseAndFunctorIiEEEESt5arrayIPcLm2EEEEviT0_T1_:
        /* <DEDUP_REMOVED lines=89> */
.L_x_22240:
[----:B------:R-:W-:-:S13]  /*0590*/  ISETP.GE.U32.AND P0, PT, R17, R16, PT ;  /* 0x000000101100720c */ /* 0x000fda0003f06070 */
[----:B------:R-:W-:Y:S05]  /*05a0*/  @P0 BRA `(.L_x_22242) ;  /* 0x0000000000300947 */ /* 0x000fea0003800000 */
[----:B0-----:R-:W0:Y:S01]  /*05b0*/  LDC.64 R6, c[0x0][0x390] ;  /* 0x0000e400ff067b82 */ /* 0x001e220000000a00 */
[----:B------:R-:W-:Y:S02]  /*05c0*/  IMAD.IADD R5, R0, 0x1, R17 ;  /* 0x0000000100057824 */ /* 0x000fe400078e0211 */
[----:B------:R-:W-:Y:S02]  /*05d0*/  VIADD R17, R17, 0x80 ;  /* 0x0000008011117836 */ /* 0x000fe40000000000 */
[----:B0-----:R-:W-:-:S05]  /*05e0*/  IMAD.WIDE.U32 R6, R5, 0x4, R6 ;  /* 0x0000000405067825 */ /* 0x001fca00078e0006 */
[----:B------:R1:W-:Y:S02]  /*05f0*/  STG.E desc[UR4][R6.64], R22 ;  /* 0x0000001606007986 */ /* 0x0003e4000c101904 */
.L_x_22241:
[----:B------:R-:W-:-:S13]  /*0600*/  ISETP.GE.U32.AND P0, PT, R17, R16, PT ;  /* 0x000000101100720c */ /* 0x000fda0003f06070 */
[----:B------:R-:W-:Y:S05]  /*0610*/  @P0 BRA `(.L_x_22243) ;  /* 0x0000000000300947 */ /* 0x000fea0003800000 */
[----:B01----:R-:W0:Y:S01]  /*0620*/  LDC.64 R6, c[0x0][0x390] ;  /* 0x0000e400ff067b82 */ /* 0x003e220000000a00 */
[----:B------:R-:W-:Y:S01]  /*0630*/  IADD3 R5, PT, PT, R0, R17, RZ ;  /* 0x0000001100057210 */ /* 0x000fe20007ffe0ff */
[----:B------:R-:W-:-:S04]  /*0640*/  VIADD R17, R17, 0x80 ;  /* 0x0000008011117836 */ /* 0x000fc80000000000 */
[----:B0-----:R-:W-:-:S05]  /*0650*/  IMAD.WIDE.U32 R6, R5, 0x4, R6 ;  /* 0x0000000405067825 */ /* 0x001fca00078e0006 */
[----:B------:R1:W-:Y:S02]  /*0660*/  STG.E desc[UR4][R6.64], R9 ;  /* 0x0000000906007986 */ /* 0x0003e4000c101904 */
.L_x_22242:
[----:B------:R-:W-:-:S13]  /*0670*/  ISETP.GE.U32.AND P0, PT, R17, R16, PT ;  /* 0x000000101100720c */ /* 0x000fda0003f06070 */
[----:B------:R-:W-:Y:S05]  /*0680*/  @P0 BRA `(.L_x_22244) ;  /* 0x0000000000340947 */ /* 0x000fea0003800000 */
[----:B01----:R-:W0:Y:S01]  /*0690*/  LDC.64 R6, c[0x0][0x390] ;  /* 0x0000e400ff067b82 */ /* 0x003e220000000a00 */
[----:B------:R-:W-:Y:S01]  /*06a0*/  IMAD.IADD R5, R0, 0x1, R17 ;  /* 0x0000000100057824 */ /* 0x000fe200078e0211 */
[----:B------:R-:W-:-:S03]  /*06b0*/  IADD3 R17, PT, PT, R17, 0x80, RZ ;  /* 0x0000008011117810 */ /* 0x000fc60007ffe0ff */
[----:B0-----:R-:W-:-:S05]  /*06c0*/  IMAD.WIDE.U32 R6, R5, 0x4, R6 ;  /* 0x0000000405067825 */ /* 0x001fca00078e0006 */
[----:B------:R2:W-:Y:S02]  /*06d0*/  STG.E desc[UR4][R6.64], R8 ;  /* 0x0000000806007986 */ /* 0x0005e4000c101904 */
.L_x_22243:
        /* <DEDUP_REMOVED lines=8> */
.L_x_22244:
[----:B------:R-:W-:Y:S05]  /*0760*/  BSYNC.RELIABLE B1 ;  /* 0x0000000000017941 */ /* 0x000fea0003800100 */
.L_x_22239:
[----:B------:R-:W-:-:S13]  /*0770*/  ISETP.GE.U32.AND P0, PT, R17, R16, PT ;  /* 0x000000101100720c */ /* 0x000fda0003f06070 */
[----:B--2---:R-:W2:Y:S01]  /*0780*/  @!P0 LDC.64 R4, c[0x0][0x390] ;  /* 0x0000e400ff048b82 */ /* 0x004ea20000000a00 */
[----:B01----:R-:W-:Y:S01]  /*0790*/  @!P0 IADD3 R7, PT, PT, R0, R17, RZ ;  /* 0x0000001100078210 */ /* 0x003fe20007ffe0ff */
[----:B------:R-:W-:-:S04]  /*07a0*/  @!P0 VIADD R17, R17, 0x80 ;  /* 0x0000008011118836 */ /* 0x000fc80000000000 */
[----:B--2---:R-:W-:-:S05]  /*07b0*/  @!P0 IMAD.WIDE.U32 R4, R7, 0x4, R4 ;  /* 0x0000000407048825 */ /* 0x004fca00078e0004 */
[----:B------:R3:W-:Y:S02]  /*07c0*/  @!P0 STG.E desc[UR4][R4.64], R3 ;  /* 0x0000000304008986 */ /* 0x0007e4000c101904 */
.L_x_22245:
[----:B------:R-:W-:Y:S05]  /*07d0*/  BSYNC.RECONVERGENT B0 ;  /* 0x0000000000007941 */ /* 0x000fea0003800200 */
.L_x_22238:
        /* <DEDUP_REMOVED lines=8> */
.L_x_22237:
        /* <DEDUP_REMOVED lines=25> */
.L_x_22246:
        /* <DEDUP_REMOVED lines=9> */
.L_x_26331:


//--------------------- .text._ZN2at6native29vectorized_elementwise_kernelILi4ENS0_13AUnaryFunctorIiiiNS0_17BitwiseAndFunctorIiEEEESt5arrayIPcLm2EEEEviT0_T1_ --------------------------
	.section	.text._ZN2at6native29vectorized_elementwise_kernelILi4ENS0_13AUnaryFunctorIiiiNS0_17BitwiseAndFunctorIiEEEESt5arrayIPcLm2EEEEviT0_T1_,"ax",@progbits
	.align	128
        .global         _ZN2at6native29vectorized_elementwise_kernelILi4ENS0_13AUnaryFunctorIiiiNS0_17BitwiseAndFunctorIiEEEESt5arrayIPcLm2EEEEviT0_T1_
        .type           _ZN2at6native29vectorized_elementwise_kernelILi4ENS0_13AUnaryFunctorIiiiNS0_17BitwiseAndFunctorIiEEEESt5arrayIPcLm2EEEEviT0_T1_,@function
        .size           _ZN2at6native29vectorized_elementwise_kernelILi4ENS0_13AUnaryFunctorIiiiNS0_17BitwiseAndFunctorIiEEEESt5arrayIPcLm2EEEEviT0_T1_,(.L_x_26332 - _ZN2at6native29vectorized_elementwise_kernelILi4ENS0_13AUnaryFunctorIiiiNS0_17BitwiseAndFunctorIiEEEESt5arrayIPcLm2EEEEviT0_T1_)
        .other          _ZN2at6native29vectorized_elementwise_kernelILi4ENS0_13AUnaryFunctorIiiiNS0_17BitwiseAndFunctorIiEEEESt5arrayIPcLm2EEEEviT0_T1_,@"STO_CUDA_ENTRY STV_DEFAULT"
_ZN2at6native29vectorized_elementwise_kernelILi4ENS0_13AUnaryFunctorIiiiNS0_17BitwiseAndFunctorIiEEEESt5arrayIPcLm2EEEEviT0_T1_:
.text._ZN2at6native29vectorized_elementwise_kernelILi4ENS0_13AUnaryFunctorIiiiNS0_17BitwiseAndFunctorIiEEEESt5arrayIPcLm2EEEEviT0_T1_:
        /* <DEDUP_REMOVED lines=89> */
.L_x_22250:
[----:B------:R-:W-:-:S13]  /*0590*/  ISETP.GE.U32.AND P0, PT, R17, R16, PT ;  /* 0x000000101100720c */ /* 0x000fda0003f06070 */
[----:B------:R-:W-:Y:S05]  /*05a0*/  @P0 BRA `(.L_x_22252) ;  /* 0x0000000000300947 */ /* 0x000fea0003800000 */
[----:B0-----:R-:W0:Y:S01]  /*05b0*/  LDC.64 R6, c[0x0][0x390] ;  /* 0x0000e400ff067b82 */ /* 0x001e220000000a00 */
[----:B------:R-:W-:Y:S02]  /*05c0*/  IMAD.IADD R5, R0, 0x1, R17 ;  /* 0x0000000100057824 */ /* 0x000fe400078e0211 */
[----:B------:R-:W-:Y:S02]  /*05d0*/  VIADD R17, R17, 0x80 ;  /* 0x0000008011117836 */ /* 0x000fe40000000000 */
[----:B0-----:R-:W-:-:S05]  /*05e0*/  IMAD.WIDE.U32 R6, R5, 0x4, R6 ;  /* 0x0000000405067825 */ /* 0x001fca00078e0006 */
[----:B------:R1:W-:Y:S02]  /*05f0*/  STG.E desc[UR4][R6.64], R22 ;  /* 0x0000001606007986 */ /* 0x0003e4000c101904 */
.L_x_22251:
[----:B------:R-:W-:-:S13]  /*0600*/  ISETP.GE.U32.AND P0, PT, R17, R16, PT ;  /* 0x000000101100720c */ /* 0x000fda0003f06070 */
[----:B------:R-:W-:Y:S05]  /*0610*/  @P0 BRA `(.L_x_22253) ;  /* 0x0000000000300947 */ /* 0x000fea0003800000 */
[----:B01----:R-:W0:Y:S01]  /*0620*/  LDC.64 R6, c[0x0][0x390] ;  /* 0x0000e400ff067b82 */ /* 0x003e220000000a00 */
[----:B------:R-:W-:Y:S01]  /*0630*/  IADD3 R5, PT, PT, R0, R17, RZ ;  /* 0x0000001100057210 */ /* 0x000fe20007ffe0ff */
[----:B------:R-:W-:-:S04]  /*0640*/  VIADD R17, R17, 0x80 ;  /* 0x0000008011117836 */ /* 0x000fc80000000000 */
[----:B0-----:R-:W-:-:S05]  /*0650*/  IMAD.WIDE.U32 R6, R5, 0x4, R6 ;  /* 0x0000000405067825 */ /* 0x001fca00078e0006 */
[----:B------:R1:W-:Y:S02]  /*0660*/  STG.E desc[UR4][R6.64], R9 ;  /* 0x0000000906007986 */ /* 0x0003e4000c101904 */
.L_x_22252:
[----:B------:R-:W-:-:S13]  /*0670*/  ISETP.GE.U32.AND P0, PT, R17, R16, PT ;  /* 0x000000101100720c */ /* 0x000fda0003f06070 */
[----:B------:R-:W-:Y:S05]  /*0680*/  @P0 BRA `(.L_x_22254) ;  /* 0x0000000000340947 */ /* 0x000fea0003800000 */
[----:B01----:R-:W0:Y:S01]  /*0690*/  LDC.64 R6, c[0x0][0x390] ;  /* 0x0000e400ff067b82 */ /* 0x003e220000000a00 */
[----:B------:R-:W-:Y:S01]  /*06a0*/  IMAD.IADD R5, R0, 0x1, R17 ;  /* 0x0000000100057824 */ /* 0x000fe200078e0211 */
[----:B------:R-:W-:-:S03]  /*06b0*/  IADD3 R17, PT, PT, R17, 0x80, RZ ;  /* 0x0000008011117810 */ /* 0x000fc60007ffe0ff */
[----:B0-----:R-:W-:-:S05]  /*06c0*/  IMAD.WIDE.U32 R6, R5, 0x4, R6 ;  /* 0x0000000405067825 */ /* 0x001fca00078e0006 */
[----:B------:R2:W-:Y:S02]  /*06d0*/  STG.E desc[UR4][R6.64], R8 ;  /* 0x0000000806007986 */ /* 0x0005e4000c101904 */
.L_x_22253:
        /* <DEDUP_REMOVED lines=8> */
.L_x_22254:
[----:B------:R-:W-:Y:S05]  /*0760*/  BSYNC.RELIABLE B1 ;  /* 0x0000000000017941 */ /* 0x000fea0003800100 */
.L_x_22249:
[----:B------:R-:W-:-:S13]  /*0770*/  ISETP.GE.U32.AND P0, PT, R17, R16, PT ;  /* 0x000000101100720c */ /* 0x000fda0003f06070 */
[----:B--2---:R-:W2:Y:S01]  /*0780*/  @!P0 LDC.64 R4, c[0x0][0x390] ;  /* 0x0000e400ff048b82 */ /* 0x004ea20000000a00 */
[----:B01----:R-:W-:Y:S01]  /*0790*/  @!P0 IADD3 R7, PT, PT, R0, R17, RZ ;  /* 0x0000001100078210 */ /* 0x003fe20007ffe0ff */
[----:B------:R-:W-:-:S04]  /*07a0*/  @!P0 VIADD R17, R17, 0x80 ;  /* 0x0000008011118836 */ /* 0x000fc80000000000 */
[----:B--2---:R-:W-:-:S05]  /*07b0*/  @!P0 IMAD.WIDE.U32 R4, R7, 0x4, R4 ;  /* 0x0000000407048825 */ /* 0x004fca00078e0004 */
[----:B------:R3:W-:Y:S02]  /*07c0*/  @!P0 STG.E desc[UR4][R4.64], R3 ;  /* 0x0000000304008986 */ /* 0x0007e4000c101904 */
.L_x_22255:
[----:B------:R-:W-:Y:S05]  /*07d0*/  BSYNC.RECONVERGENT B0 ;  /* 0x0000000000007941 */ /* 0x000fea0003800200 */
.L_x_22248:
        /* <DEDUP_REMOVED lines=8> */
.L_x_22247:
        /* <DEDUP_REMOVED lines=21> */
.L_x_22256:
        /* <DEDUP_REMOVED lines=13> */
.L_x_26332:


//--------------------- .text._ZN2at6native29vectorized_elementwise_kernelILi8ENS0_13AUnaryFunctorIiiiNS0_17BitwiseAndFunctorIiEEEESt5arrayIPcLm2EEEEviT0_T1_ --------------------------
	.section	.text._ZN2at6native29vectorized_elementwise_kernelILi8ENS0_13AUnaryFunctorIiiiNS0_17BitwiseAndFunctorIiEEEESt5arrayIPcLm2EEEEviT0_T1_,"ax",@progbits
	.align	128
        .global         _ZN2at6native29vectorized_elementwise_kernelILi8ENS0_13AUnaryFunctorIiiiNS0_17BitwiseAndFunctorIiEEEESt5arrayIPcLm2EEEEviT0_T1_
        .type           _ZN2at6native29vectorized_elementwise_kernelILi8ENS0_13AUnaryFunctorIiiiNS0_17BitwiseAndFunctorIiEEEESt5arrayIPcLm2EEEEviT0_T1_,@function
        .size           _ZN2at6native29vectorized_elementwise_kernelILi8ENS0_13AUnaryFunctorIiiiNS0_17BitwiseAndFunctorIiEEEESt5arrayIPcLm2EEEEviT0_T1_,(.L_x_26333 - _ZN2at6native29vectorized_elementwise_kernelILi8ENS0_13AUnaryFunctorIiiiNS0_17BitwiseAndFunctorIiEEEESt5arrayIPcLm2EEEEviT0_T1_)
        .other          _ZN2at6native29vectorized_elementwise_kernelILi8ENS0_13AUnaryFunctorIiiiNS0_17BitwiseAndFunctorIiEEEESt5arrayIPcLm2EEEEviT0_T1_,@"STO_CUDA_ENTRY STV_DEFAULT"
_ZN2at6native29vectorized_elementwise_kernelILi8ENS0_13AUnaryFunctorIiiiNS0_17BitwiseAndFunctorIiEEEESt5arrayIPcLm2EEEEviT0_T1_:
.text._ZN2at6native29vectorized_elementwise_kernelILi8ENS0_13AUnaryFunctorIiiiNS0_17BitwiseAndFunctorIiEEEESt5arrayIPcLm2EEEEviT0_T1_:
        /* <DEDUP_REMOVED lines=89> */
.L_x_22260:
[----:B------:R-:W-:-:S13]  /*0590*/  ISETP.GE.U32.AND P0, PT, R17, R16, PT ;  /* 0x000000101100720c */ /* 0x000fda0003f06070 */
[----:B------:R-:W-:Y:S05]  /*05a0*/  @P0 BRA `(.L_x_22262) ;  /* 0x0000000000300947 */ /* 0x000fea0003800000 */
[----:B0-----:R-:W0:Y:S01]  /*05b0*/  LDC.64 R6, c[0x0][0x390] ;  /* 0x0000e400ff067b82 */ /* 0x001e220000000a00 */
[----:B------:R-:W-:Y:S02]  /*05c0*/  IMAD.IADD R5, R0, 0x1, R17 ;  /* 0x0000000100057824 */ /* 0x000fe400078e0211 */
[----:B------:R-:W-:Y:S02]  /*05d0*/  VIADD R17, R17, 0x80 ;  /* 0x0000008011117836 */ /* 0x000fe40000000000 */
[----:B0-----:R-:W-:-:S05]  /*05e0*/  IMAD.WIDE.U32 R6, R5, 0x4, R6 ;  /* 0x0000000405067825 */ /* 0x001fca00078e0006 */
[----:B------:R1:W-:Y:S02]  /*05f0*/  STG.E desc[UR4][R6.64], R22 ;  /* 0x0000001606007986 */ /* 0x0003e4000c101904 */
.L_x_22261:
[----:B------:R-:W-:-:S13]  /*0600*/  ISETP.GE.U32.AND P0, PT, R17, R16, PT ;  /* 0x000000101100720c */ /* 0x000fda0003f06070 */
[----:B------:R-:W-:Y:S05]  /*0610*/  @P0 BRA `(.L_x_22263) ;  /* 0x0000000000300947 */ /* 0x000fea0003800000 */
[----:B01----:R-:W0:Y:S01]  /*0620*/  LDC.64 R6, c[0x0][0x390] ;  /* 0x0000e400ff067b82 */ /* 0x003e220000000a00 */
[----:B------:R-:W-:Y:S01]  /*0630*/  IADD3 R5, PT, PT, R0, R17, RZ ;  /* 0x0000001100057210 */ /* 0x000fe20007ffe0ff */
[----:B------:R-:W-:-:S04]  /*0640*/  VIADD R17, R17, 0x80 ;  /* 0x0000008011117836 */ /* 0x000fc80000000000 */
[----:B0-----:R-:W-:-:S05]  /*0650*/  IMAD.WIDE.U32 R6, R5, 0x4, R6 ;  /* 0x0000000405067825 */ /* 0x001fca00078e0006 */
[----:B------:R1:W-:Y:S02]  /*0660*/  STG.E desc[UR4][R6.64], R9 ;  /* 0x0000000906007986 */ /* 0x0003e4000c101904 */
.L_x_22262:
[----:B------:R-:W-:-:S13]  /*0670*/  ISETP.GE.U32.AND P0, PT, R17, R16, PT ;  /* 0x000000101100720c */ /* 0x000fda0003f06070 */
[----:B------:R-:W-:Y:S05]  /*0680*/  @P0 BRA `(.L_x_22264) ;  /* 0x0000000000340947 */ /* 0x000fea0003800000 */
[----:B01----:R-:W0:Y:S01]  /*0690*/  LDC.64 R6, c[0x0][0x390] ;  /* 0x0000e400ff067b82 */ /* 0x003e220000000a00 */
[----:B------:R-:W-:Y:S01]  /*06a0*/  IMAD.IADD R5, R0, 0x1, R17 ;  /* 0x0000000100057824 */ /* 0x000fe200078e0211 */
[----:B------:R-:W-:-:S03]  /*06b0*/  IADD3 R17, PT, PT, R17, 0x80, RZ ;  /* 0x0000008011117810 */ /* 0x000fc60007ffe0ff */
[----:B0-----:R-:W-:-:S05]  /*06c0*/  IMAD.WIDE.U32 R6, R5, 0x4, R6 ;  /* 0x0000000405067825 */ /* 0x001fca00078e0006 */
[----:B------:R2:W-:Y:S02]  /*06d0*/  STG.E desc[UR4][R6.64], R8 ;  /* 0x0000000806007986 */ /* 0x0005e4000c101904 */
.L_x_22263:
        /* <DEDUP_REMOVED lines=8> */
.L_x_22264:
[----:B------:R-:W-:Y:S05]  /*0760*/  BSYNC.RELIABLE B1 ;  /* 0x0000000000017941 */ /* 0x000fea0003800100 */
.L_x_22259:
[----:B------:R-:W-:-:S13]  /*0770*/  ISETP.GE.U32.AND P0, PT, R17, R16, PT ;  /* 0x000000101100720c */ /* 0x000fda0003f06070 */
[----:B--2---:R-:W2:Y:S01]  /*0780*/  @!P0 LDC.64 R4, c[0x0][0x390] ;  /* 0x0000e400ff048b82 */ /* 0x004ea20000000a00 */
[----:B01----:R-:W-:Y:S01]  /*0790*/  @!P0 IADD3 R7, PT, PT, R0, R17, RZ ;  /* 0x0000001100078210 */ /* 0x003fe20007ffe0ff */
[----:B------:R-:W-:-:S04]  /*07a0*/  @!P0 VIADD R17, R17, 0x80 ;  /* 0x0000008011118836 */ /* 0x000fc80000000000 */
[----:B--2---:R-:W-:-:S05]  /*07b0*/  @!P0 IMAD.WIDE.U32 R4, R7, 0x4, R4 ;  /* 0x0000000407048825 */ /* 0x004fca00078e0004 */
[----:B------:R3:W-:Y:S02]  /*07c0*/  @!P0 STG.E desc[UR4][R4.64], R3 ;  /* 0x0000000304008986 */ /* 0x0007e4000c101904 */
.L_x_22265:
[----:B------:R-:W-:Y:S05]  /*07d0*/  BSYNC.RECONVERGENT B0 ;  /* 0x0000000000007941 */ /* 0x000fea0003800200 */
.L_x_22258:
        /* <DEDUP_REMOVED lines=8> */
.L_x_22257:
        /* <DEDUP_REMOVED lines=19> */
.L_x_22266:
        /* <DEDUP_REMOVED lines=15> */
.L_x_26333:


//--------------------- .text._ZN2at6native18elementwise_kernelILi128ELi4EZNS0_15gpu_kernel_implINS0_13BinaryFunctorIiiiNS0_17BitwiseAndFunctorIiEEEEEEvRNS_18TensorIteratorBaseERKT_EUliE_EEviT1_ --------------------------
	.section	.text._ZN2at6native18elementwise_kernelILi128ELi4EZNS0_15gpu_kernel_implINS0_13BinaryFunctorIiiiNS0_17BitwiseAndFunctorIiEEEEEEvRNS_18TensorIteratorBaseERKT_EUliE_EEviT1_,"ax",@progbits
	.align	128
        .global         _ZN2at6native18elementwise_kernelILi128ELi4EZNS0_15gpu_kernel_implINS0_13BinaryFunctorIiiiNS0_17BitwiseAndFunctorIiEEEEEEvRNS_18TensorIteratorBaseERKT_EUliE_EEviT1_
        .type           _ZN2at6native18elementwise_kernelILi128ELi4EZNS0_15gpu_kernel_implINS0_13BinaryFunctorIiiiNS0_17BitwiseAndFunctorIiEEEEEEvRNS_18TensorIteratorBaseERKT_EUliE_EEviT1_,@function
        .size           _ZN2at6native18elementwise_kernelILi128ELi4EZNS0_15gpu_kernel_implINS0_13BinaryFunctorIiiiNS0_17BitwiseAndFunctorIiEEEEEEvRNS_18TensorIteratorBaseERKT_EUliE_EEviT1_,(.L_x_26334 - _ZN2at6native18elementwise_kernelILi128ELi4EZNS0_15gpu_kernel_implINS0_13BinaryFunctorIiiiNS0_17BitwiseAndFunctorIiEEEEEEvRNS_18TensorIteratorBaseERKT_EUliE_EEviT1_)
        .other          _ZN2at6native18elementwise_kernelILi128ELi4EZNS0_15gpu_kernel_implINS0_13BinaryFunctorIiiiNS0_17BitwiseAndFunctorIiEEEEEEvRNS_18TensorIteratorBaseERKT_EUliE_EEviT1_,@"STO_CUDA_ENTRY STV_DEFAULT"
_ZN2at6native18elementwise_kernelILi128ELi4EZNS0_15gpu_kernel_implINS0_13BinaryFunctorIiiiNS0_17BitwiseAndFunctorIiEEEEEEvRNS_18TensorIteratorBaseERKT_EUliE_EEviT1_:
.text._ZN2at6native18elementwise_kernelILi128ELi4EZNS0_15gpu_kernel_implINS0_13BinaryFunctorIiiiNS0_17BitwiseAndFunctorIiEEEEEEvRNS_18TensorIteratorBaseERKT_EUliE_EEviT1_:
        /* <DEDUP_REMOVED lines=371> */
.L_x_22269:
        /* <DEDUP_REMOVED lines=16> */
.L_x_22273:
[----:B------:R0:W5:Y:S01]  /*1830*/  LDG.E.U8 R19, desc[UR36][R2.64] ;  /* 0x0000002402137981 */ /* 0x000162000c1e1100 */
[----:B------:R-:W-:Y:S05]  /*1840*/  BRA `(.L_x_22275) ;  /* 0x0000000c002c7947 */ /* 0x000fea0003800000 */
.L_x_22272:
        /* <DEDUP_REMOVED lines=8> */
.L_x_22277:
[----:B------:R0:W5:Y:S01]  /*18d0*/  LDG.E R19, desc[UR36][R2.64] ;  /* 0x0000002402137981 */ /* 0x000162000c1e1900 */
[----:B------:R-:W-:Y:S05]  /*18e0*/  BRA `(.L_x_22275) ;  /* 0x0000000c00047947 */ /* 0x000fea0003800000 */
.L_x_22276:
[----:B------:R0:W5:Y:S01]  /*18f0*/  LDG.E.S16 R19, desc[UR36][R2.64] ;  /* 0x0000002402137981 */ /* 0x000162000c1e1700 */
[----:B------:R-:W-:Y:S05]  /*1900*/  BRA `(.L_x_22275) ;  /* 0x0000000800fc7947 */ /* 0x000fea0003800000 */
.L_x_22271:
        /* <DEDUP_REMOVED lines=9> */
.L_x_22279:
[----:B------:R-:W2:Y:S02]  /*19a0*/  LDG.E.U16 R2, desc[UR36][R2.64] ;  /* 0x0000002402027981 */ /* 0x000ea4000c1e1500 */
[----:B--2---:R-:W-:-:S06]  /*19b0*/  HADD2.F32 R19, -RZ, R2.H0_H0 ;  /* 0x20000002ff137230 */ /* 0x004fcc0000004100 */
[----:B------:R-:W0:Y:S01]  /*19c0*/  F2I.FTZ.TRUNC.NTZ R19, R19 ;  /* 0x0000001300137305 */ /* 0x000e22000021f100 */
[----:B------:R-:W-:Y:S05]  /*19d0*/  BRA `(.L_x_22275) ;  /* 0x0000000800c87947 */ /* 0x000fea0003800000 */
.L_x_22278:
        /* <DEDUP_REMOVED lines=9> */
.L_x_22281:
[----:B------:R-:W2:Y:S02]  /*1a70*/  LDG.E.U16 R2, desc[UR36][R2.64] ;  /* 0x0000002402027981 */ /* 0x000ea4000c1e1500 */
[----:B--2---:R-:W-:-:S06]  /*1a80*/  HADD2.F32 R19, -RZ, R2.H0_H0 ;  /* 0x20000002ff137230 */ /* 0x004fcc0000004100 */
[----:B------:R-:W0:Y:S01]  /*1a90*/  F2I.FTZ.TRUNC.NTZ R19, R19 ;  /* 0x0000001300137305 */ /* 0x000e22000021f100 */
[----:B------:R-:W-:Y:S05]  /*1aa0*/  BRA `(.L_x_22275) ;  /* 0x0000000800947947 */ /* 0x000fea0003800000 */
.L_x_22280:
[----:B------:R-:W2:Y:S02]  /*1ab0*/  LDG.E.64 R2, desc[UR36][R2.64] ;  /* 0x0000002402027981 */ /* 0x000ea4000c1e1b00 */
[----:B--2---:R0:W1:Y:S01]  /*1ac0*/  F2I.F64.TRUNC R19, R2 ;  /* 0x0000000200137311 */ /* 0x004062000030d100 */
[----:B------:R-:W-:Y:S05]  /*1ad0*/  BRA `(.L_x_22275) ;  /* 0x0000000800887947 */ /* 0x000fea0003800000 */
.L_x_22270:
        /* <DEDUP_REMOVED lines=12> */
.L_x_22284:
[----:B------:R-:W2:Y:S02]  /*1ba0*/  LDG.E.64 R2, desc[UR36][R2.64] ;  /* 0x0000002402027981 */ /* 0x000ea4000c1e1b00 */
[----:B--2---:R0:W1:Y:S01]  /*1bb0*/  F2I.F64.TRUNC R19, R2 ;  /* 0x0000000200137311 */ /* 0x004062000030d100 */
[----:B------:R-:W-:Y:S05]  /*1bc0*/  BRA `(.L_x_22275) ;  /* 0x00000008004c7947 */ /* 0x000fea0003800000 */
.L_x_22283:
        /* <DEDUP_REMOVED lines=26> */
.L_x_22286:
        /* <DEDUP_REMOVED lines=13> */
.L_x_22285:
[----:B------:R-:W2:Y:S02]  /*1e40*/  LDG.E.U16 R19, desc[UR36][R2.64] ;  /* 0x0000002402137981 */ /* 0x000ea4000c1e1500 */
[----:B--2---:R-:W-:-:S06]  /*1e50*/  SHF.L.U32 R19, R19, 0x10, RZ ;  /* 0x0000001013137819 */ /* 0x004fcc00000006ff */
[----:B------:R-:W0:Y:S01]  /*1e60*/  F2I.FTZ.TRUNC.NTZ R19, R19 ;  /* 0x0000001300137305 */ /* 0x000e22000021f100 */
[----:B------:R-:W-:Y:S05]  /*1e70*/  BRA `(.L_x_22275) ;  /* 0x0000000400a07947 */ /* 0x000fea0003800000 */
.L_x_22282:
        /* <DEDUP_REMOVED lines=10> */
.L_x_22289:
        /* <DEDUP_REMOVED lines=21> */
.L_x_22293:
[----:B------:R-:W-:Y:S05]  /*2070*/  BSYNC.RECONVERGENT B1 ;  /* 0x0000000000017941 */ /* 0x000fea0003800200 */
.L_x_22292:
[----:B------:R-:W-:Y:S01]  /*2080*/  IMAD.SHL.U32 R0, R0, 0x100000, RZ ;  /* 0x0010000000007824 */ /* 0x000fe200078e00ff */
[----:B------:R-:W-:-:S04]  /*2090*/  LEA R2, R2, 0x3b800000, 0x17 ;  /* 0x3b80000002027811 */ /* 0x000fc800078eb8ff */
[----:B------:R-:W-:-:S07]  /*20a0*/  LOP3.LUT R19, R2, R0, R19, 0xfe, !PT ;  /* 0x0000000002137212 */ /* 0x000fce00078efe13 */
.L_x_22291:
[----:B------:R-:W-:Y:S05]  /*20b0*/  BSYNC.RECONVERGENT B0 ;  /* 0x0000000000007941 */ /* 0x000fea0003800200 */
.L_x_22290:
[----:B------:R-:W1:Y:S01]  /*20c0*/  F2I.FTZ.TRUNC.NTZ R19, R19 ;  /* 0x0000001300137305 */ /* 0x000e62000021f100 */
[----:B------:R-:W-:Y:S05]  /*20d0*/  BRA `(.L_x_22275) ;  /* 0x0000000400087947 */ /* 0x000fea0003800000 */
.L_x_22288:
        /* <DEDUP_REMOVED lines=21> */
.L_x_22297:
[----:B------:R-:W-:Y:S05]  /*2230*/  BSYNC.RECONVERGENT B1 ;  /* 0x0000000000017941 */ /* 0x000fea0003800200 */
.L_x_22296:
[----:B------:R-:W-:Y:S01]  /*2240*/  IMAD.SHL.U32 R0, R0, 0x200000, RZ ;  /* 0x0020000000007824 */ /* 0x000fe200078e00ff */
[----:B------:R-:W-:-:S04]  /*2250*/  LEA R2, R2, 0x37800000, 0x17 ;  /* 0x3780000002027811 */ /* 0x000fc800078eb8ff */
[----:B------:R-:W-:-:S07]  /*2260*/  LOP3.LUT R19, R2, R0, R19, 0xfe, !PT ;  /* 0x0000000002137212 */ /* 0x000fce00078efe13 */
.L_x_22295:
[----:B------:R-:W-:Y:S05]  /*2270*/  BSYNC.RECONVERGENT B0 ;  /* 0x0000000000007941 */ /* 0x000fea0003800200 */
.L_x_22294:
[----:B------:R-:W2:Y:S01]  /*2280*/  F2I.FTZ.TRUNC.NTZ R19, R19 ;  /* 0x0000001300137305 */ /* 0x000ea2000021f100 */
[----:B------:R-:W-:Y:S05]  /*2290*/  BRA `(.L_x_22275) ;  /* 0x0000000000987947 */ /* 0x000fea0003800000 */
.L_x_22287:
[----:B------:R-:W-:-:S09]  /*22a0*/  UISETP.NE.AND UP0, UPT, UR4, 0x1c, UPT ;  /* 0x0000001c0400788c */ /* 0x000fd2000bf05270 */
[----:B------:R-:W-:Y:S05]  /*22b0*/  BRA.U !UP0, `(.L_x_22298) ;  /* 0x00000001088c7547 */ /* 0x000fea000b800000 */
[----:B------:R-:W-:-:S09]  /*22c0*/  UISETP.NE.AND UP0, UPT, UR4, 0x1d, UPT ;  /* 0x0000001d0400788c */ /* 0x000fd2000bf05270 */
[----:B------:R-:W-:Y:S05]  /*22d0*/  BRA.U !UP0, `(.L_x_22299) ;  /* 0x00000001087c7547 */ /* 0x000fea000b800000 */
[----:B------:R-:W-:-:S09]  /*22e0*/  UISETP.NE.AND UP0, UPT, UR4, 0x2c, UPT ;  /* 0x0000002c0400788c */ /* 0x000fd2000bf05270 */
[----:B------:R-:W-:Y:S05]  /*22f0*/  BRA.U !UP0, `(.L_x_22300) ;  /* 0x0000000108487547 */ /* 0x000fea000b800000 */
.L_x_22274:
        /* <DEDUP_REMOVED lines=16> */
.L_x_22301:
[----:B------:R-:W-:Y:S01]  /*2400*/  HFMA2 R19, -RZ, RZ, 0, 0 ;  /* 0x00000000ff137431 */ /* 0x000fe200000001ff */
[----:B------:R-:W-:Y:S06]  /*2410*/  BRA `(.L_x_22275) ;  /* 0x0000000000387947 */ /* 0x000fec0003800000 */
.L_x_22300:
        /* <DEDUP_REMOVED lines=8> */
.L_x_22303:
[----:B------:R-:W-:Y:S05]  /*24a0*/  BSYNC.RECONVERGENT B0 ;  /* 0x0000000000007941 */ /* 0x000fea0003800200 */
.L_x_22302:
[----:B------:R-:W4:Y:S01]  /*24b0*/  F2I.FTZ.TRUNC.NTZ R19, R19 ;  /* 0x0000001300137305 */ /* 0x000f22000021f100 */
[----:B------:R-:W-:Y:S05]  /*24c0*/  BRA `(.L_x_22275) ;  /* 0x00000000000c7947 */ /* 0x000fea0003800000 */
.L_x_22299:
[----:B------:R0:W5:Y:S01]  /*24d0*/  LDG.E R19, desc[UR36][R2.64] ;  /* 0x0000002402137981 */ /* 0x000162000c1e1900 */
[----:B------:R-:W-:Y:S05]  /*24e0*/  BRA `(.L_x_22275) ;  /* 0x0000000000047947 */ /* 0x000fea0003800000 */
.L_x_22298:
[----:B------:R3:W5:Y:S02]  /*24f0*/  LDG.E R19, desc[UR36][R2.64] ;  /* 0x0000002402137981 */ /* 0x000764000c1e1900 */
.L_x_22275:
        /* <DEDUP_REMOVED lines=16> */
.L_x_22307:
[----:B------:R0:W5:Y:S01]  /*2600*/  LDG.E.U8 R0, desc[UR36][R2.64] ;  /* 0x0000002402007981 */ /* 0x000162000c1e1100 */
[----:B------:R-:W-:Y:S05]  /*2610*/  BRA `(.L_x_22309) ;  /* 0x0000000c002c7947 */ /* 0x000fea0003800000 */
.L_x_22306:
        /* <DEDUP_REMOVED lines=8> */
.L_x_22311:
[----:B------:R3:W5:Y:S01]  /*26a0*/  LDG.E R0, desc[UR36][R2.64] ;  /* 0x0000002402007981 */ /* 0x000762000c1e1900 */
[----:B------:R-:W-:Y:S05]  /*26b0*/  BRA `(.L_x_22309) ;  /* 0x0000000c00047947 */ /* 0x000fea0003800000 */
.L_x_22310:
[----:B------:R0:W5:Y:S01]  /*26c0*/  LDG.E.S16 R0, desc[UR36][R2.64] ;  /* 0x0000002402007981 */ /* 0x000162000c1e1700 */
[----:B------:R-:W-:Y:S05]  /*26d0*/  BRA `(.L_x_22309) ;  /* 0x0000000800fc7947 */ /* 0x000fea0003800000 */
.L_x_22305:
        /* <DEDUP_REMOVED lines=9> */
.L_x_22313:
[----:B------:R-:W3:Y:S02]  /*2770*/  LDG.E.U16 R2, desc[UR36][R2.64] ;  /* 0x0000002402027981 */ /* 0x000ee4000c1e1500 */
[----:B---3--:R-:W-:-:S06]  /*2780*/  HADD2.F32 R0, -RZ, R2.H0_H0 ;  /* 0x20000002ff007230 */ /* 0x008fcc0000004100 */
[----:B------:R-:W0:Y:S01]  /*2790*/  F2I.FTZ.TRUNC.NTZ R0, R0 ;  /* 0x0000000000007305 */ /* 0x000e22000021f100 */
[----:B------:R-:W-:Y:S05]  /*27a0*/  BRA `(.L_x_22309) ;  /* 0x0000000800c87947 */ /* 0x000fea0003800000 */
.L_x_22312:
        /* <DEDUP_REMOVED lines=9> */
.L_x_22315:
[----:B------:R-:W3:Y:S02]  /*2840*/  LDG.E.U16 R2, desc[UR36][R2.64] ;  /* 0x0000002402027981 */ /* 0x000ee4000c1e1500 */
[----:B---3--:R-:W-:-:S06]  /*2850*/  HADD2.F32 R0, -RZ, R2.H0_H0 ;  /* 0x20000002ff007230 */ /* 0x008fcc0000004100 */
[----:B------:R-:W0:Y:S01]  /*2860*/  F2I.FTZ.TRUNC.NTZ R0, R0 ;  /* 0x0000000000007305 */ /* 0x000e22000021f100 */
[----:B------:R-:W-:Y:S05]  /*2870*/  BRA `(.L_x_22309) ;  /* 0x0000000800947947 */ /* 0x000fea0003800000 */
.L_x_22314:
[----:B------:R-:W3:Y:S02]  /*2880*/  LDG.E.64 R2, desc[UR36][R2.64] ;  /* 0x0000002402027981 */ /* 0x000ee4000c1e1b00 */
[----:B---3--:R0:W3:Y:S01]  /*2890*/  F2I.F64.TRUNC R0, R2 ;  /* 0x0000000200007311 */ /* 0x0080e2000030d100 */
[----:B------:R-:W-:Y:S05]  /*28a0*/  BRA `(.L_x_22309) ;  /* 0x0000000800887947 */ /* 0x000fea0003800000 */
.L_x_22304:
        /* <DEDUP_REMOVED lines=12> */
.L_x_22318:
[----:B------:R-:W3:Y:S02]  /*2970*/  LDG.E.64 R2, desc[UR36][R2.64] ;  /* 0x0000002402027981 */ /* 0x000ee4000c1e1b00 */
[----:B---3--:R0:W3:Y:S01]  /*2980*/  F2I.F64.TRUNC R0, R2 ;  /* 0x0000000200007311 */ /* 0x0080e2000030d100 */
[----:B------:R-:W-:Y:S05]  /*2990*/  BRA `(.L_x_22309) ;  /* 0x00000008004c7947 */ /* 0x000fea0003800000 */
.L_x_22317:
        /* <DEDUP_REMOVED lines=26> */
.L_x_22320:
        /* <DEDUP_REMOVED lines=13> */
.L_x_22319:
[----:B------:R-:W3:Y:S02]  /*2c10*/  LDG.E.U16 R0, desc[UR36][R2.64] ;  /* 0x0000002402007981 */ /* 0x000ee4000c1e1500 */
[----:B---3--:R-:W-:-:S06]  /*2c20*/  IMAD.U32 R0, R0, 0x10000, RZ ;  /* 0x0001000000007824 */ /* 0x008fcc00078e00ff */
[----:B------:R-:W0:Y:S01]  /*2c30*/  F2I.FTZ.TRUNC.NTZ R0, R0 ;  /* 0x0000000000007305 */ /* 0x000e22000021f100 */
[----:B------:R-:W-:Y:S05]  /*2c40*/  BRA `(.L_x_22309) ;  /* 0x0000000400a07947 */ /* 0x000fea0003800000 */
.L_x_22316:
        /* <DEDUP_REMOVED lines=10> */
.L_x_22323:
        /* <DEDUP_REMOVED lines=21> */
.L_x_22327:
[----:B------:R-:W-:Y:S05]  /*2e40*/  BSYNC.RECONVERGENT B1 ;  /* 0x0000000000017941 */ /* 0x000fea0003800200 */
.L_x_22326:
[----:B------:R-:W-:Y:S01]  /*2e50*/  IMAD.SHL.U32 R0, R0, 0x100000, RZ ;  /* 0x0010000000007824 */ /* 0x000fe200078e00ff */
[----:B------:R-:W-:-:S04]  /*2e60*/  LEA R2, R2, 0x3b800000, 0x17 ;  /* 0x3b80000002027811 */ /* 0x000fc800078eb8ff */
[----:B------:R-:W-:-:S07]  /*2e70*/  LOP3.LUT R0, R2, R0, R7, 0xfe, !PT ;  /* 0x0000000002007212 */ /* 0x000fce00078efe07 */
.L_x_22325:
[----:B------:R-:W-:Y:S05]  /*2e80*/  BSYNC.RECONVERGENT B0 ;  /* 0x0000000000007941 */ /* 0x000fea0003800200 */
.L_x_22324:
[----:B------:R-:W0:Y:S01]  /*2e90*/  F2I.FTZ.TRUNC.NTZ R0, R0 ;  /* 0x0000000000007305 */ /* 0x000e22000021f100 */
[----:B------:R-:W-:Y:S05]  /*2ea0*/  BRA `(.L_x_22309) ;  /* 0x0000000400087947 */ /* 0x000fea0003800000 */
.L_x_22322:
        /* <DEDUP_REMOVED lines=21> */
.L_x_22331:
[----:B------:R-:W-:Y:S05]  /*3000*/  BSYNC.RECONVERGENT B1 ;  /* 0x0000000000017941 */ /* 0x000fea0003800200 */
.L_x_22330:
[----:B------:R-:W-:Y:S02]  /*3010*/  SHF.L.U32 R0, R0, 0x15, RZ ;  /* 0x0000001500007819 */ /* 0x000fe400000006ff */
[----:B------:R-:W-:-:S04]  /*3020*/  LEA R2, R2, 0x37800000, 0x17 ;  /* 0x3780000002027811 */ /* 0x000fc800078eb8ff */
[----:B------:R-:W-:-:S07]  /*3030*/  LOP3.LUT R0, R2, R0, R7, 0xfe, !PT ;  /* 0x0000000002007212 */ /* 0x000fce00078efe07 */
.L_x_22329:
[----:B------:R-:W-:Y:S05]  /*3040*/  BSYNC.RECONVERGENT B0 ;  /* 0x0000000000007941 */ /* 0x000fea0003800200 */
.L_x_22328:
[----:B------:R-:W0:Y:S01]  /*3050*/  F2I.FTZ.TRUNC.NTZ R0, R0 ;  /* 0x0000000000007305 */ /* 0x000e22000021f100 */
[----:B------:R-:W-:Y:S05]  /*3060*/  BRA `(.L_x_22309) ;  /* 0x0000000000987947 */ /* 0x000fea0003800000 */
.L_x_22321:
[----:B------:R-:W-:-:S09]  /*3070*/  UISETP.NE.AND UP0, UPT, UR4, 0x1c, UPT ;  /* 0x0000001c0400788c */ /* 0x000fd2000bf05270 */
[----:B------:R-:W-:Y:S05]  /*3080*/  BRA.U !UP0, `(.L_x_22332) ;  /* 0x00000001088c7547 */ /* 0x000fea000b800000 */
[----:B------:R-:W-:-:S09]  /*3090*/  UISETP.NE.AND UP0, UPT, UR4, 0x1d, UPT ;  /* 0x0000001d0400788c */ /* 0x000fd2000bf05270 */
[----:B------:R-:W-:Y:S05]  /*30a0*/  BRA.U !UP0, `(.L_x_22333) ;  /* 0x00000001087c7547 */ /* 0x000fea000b800000 */
[----:B------:R-:W-:-:S09]  /*30b0*/  UISETP.NE.AND UP0, UPT, UR4, 0x2c, UPT ;  /* 0x0000002c0400788c */ /* 0x000fd2000bf05270 */
[----:B------:R-:W-:Y:S05]  /*30c0*/  BRA.U !UP0, `(.L_x_22334) ;  /* 0x0000000108487547 */ /* 0x000fea000b800000 */
.L_x_22308:
        /* <DEDUP_REMOVED lines=16> */
.L_x_22335:
[----:B------:R-:W-:Y:S01]  /*31d0*/  IMAD.MOV.U32 R0, RZ, RZ, RZ ;  /* 0x000000ffff007224 */ /* 0x000fe200078e00ff */
[----:B------:R-:W-:Y:S06]  /*31e0*/  BRA `(.L_x_22309) ;  /* 0x0000000000387947 */ /* 0x000fec0003800000 */
.L_x_22334:
        /* <DEDUP_REMOVED lines=8> */
.L_x_22337:
[----:B------:R-:W-:Y:S05]  /*3270*/  BSYNC.RECONVERGENT B0 ;  /* 0x0000000000007941 */ /* 0x000fea0003800200 */
.L_x_22336:
[----:B------:R-:W0:Y:S01]  /*3280*/  F2I.FTZ.TRUNC.NTZ R0, R0 ;  /* 0x0000000000007305 */ /* 0x000e22000021f100 */
[----:B------:R-:W-:Y:S05]  /*3290*/  BRA `(.L_x_22309) ;  /* 0x00000000000c7947 */ /* 0x000fea0003800000 */
.L_x_22333:
[----:B------:R0:W5:Y:S01]  /*32a0*/  LDG.E R0, desc[UR36][R2.64] ;  /* 0x0000002402007981 */ /* 0x000162000c1e1900 */
[----:B------:R-:W-:Y:S05]  /*32b0*/  BRA `(.L_x_22309) ;  /* 0x0000000000047947 */ /* 0x000fea0003800000 */
.L_x_22332:
[----:B------:R0:W5:Y:S02]  /*32c0*/  LDG.E R0, desc[UR36][R2.64] ;  /* 0x0000002402007981 */ /* 0x000164000c1e1900 */
.L_x_22309:
        /* <DEDUP_REMOVED lines=17> */
.L_x_22341:
[----:B------:R1:W-:Y:S01]  /*33e0*/  STG.E.U8 desc[UR36][R2.64], R4 ;  /* 0x0000000402007986 */ /* 0x0003e2000c101124 */
[----:B------:R-:W-:Y:S05]  /*33f0*/  BRA `(.L_x_22343) ;  /* 0x0000000c003c7947 */ /* 0x000fea0003800000 */
.L_x_22340:
        /* <DEDUP_REMOVED lines=9> */
.L_x_22345:
[----:B------:R3:W-:Y:S01]  /*3490*/  STG.E desc[UR36][R2.64], R4 ;  /* 0x0000000402007986 */ /* 0x0007e2000c101924 */
[----:B------:R-:W-:Y:S05]  /*34a0*/  BRA `(.L_x_22343) ;  /* 0x0000000c00107947 */ /* 0x000fea0003800000 */
.L_x_22344:
[----:B------:R2:W-:Y:S01]  /*34b0*/  STG.E.U16 desc[UR36][R2.64], R4 ;  /* 0x0000000402007986 */ /* 0x0005e2000c101524 */
[----:B------:R-:W-:Y:S05]  /*34c0*/  BRA `(.L_x_22343) ;  /* 0x0000000c00087947 */ /* 0x000fea0003800000 */
.L_x_22339:
        /* <DEDUP_REMOVED lines=9> */
.L_x_22347:
[----:B------:R-:W-:-:S04]  /*3560*/  I2FP.F32.S32 R0, R4 ;  /* 0x0000000400007245 */ /* 0x000fc80000201400 */
[----:B------:R-:W-:-:S05]  /*3570*/  F2FP.F16.F32.PACK_AB R0, RZ, R0 ;  /* 0x00000000ff00723e */ /* 0x000fca00000000ff */
[----:B------:R0:W-:Y:S01]  /*3580*/  STG.E.U16 desc[UR36][R2.64], R0 ;  /* 0x0000000002007986 */ /* 0x0001e2000c101524 */
[----:B------:R-:W-:Y:S05]  /*3590*/  BRA `(.L_x_22343) ;  /* 0x0000000800d47947 */ /* 0x000fea0003800000 */
.L_x_22346:
        /* <DEDUP_REMOVED lines=10> */
.L_x_22349:
[----:B------:R-:W-:-:S04]  /*3640*/  I2FP.F32.S32 R4, R4 ;  /* 0x0000000400047245 */ /* 0x000fc80000201400 */
[----:B------:R-:W-:-:S04]  /*3650*/  F2FP.F16.F32.PACK_AB R5, RZ, R4 ;  /* 0x00000004ff05723e */ /* 0x000fc800000000ff */
[----:B------:R-:W-:-:S05]  /*3660*/  PRMT R5, R5, 0x5410, RZ ;  /* 0x0000541005057816 */ /* 0x000fca00000000ff */
[----:B------:R0:W-:Y:S01]  /*3670*/  STG.E desc[UR36][R2.64], R5 ;  /* 0x0000000502007986 */ /* 0x0001e2000c101924 */
[----:B------:R-:W-:Y:S05]  /*3680*/  BRA `(.L_x_22343) ;  /* 0x0000000800987947 */ /* 0x000fea0003800000 */
.L_x_22348:
[----:B------:R-:W0:Y:S02]  /*3690*/  I2F.F64 R4, R4 ;  /* 0x0000000400047312 */ /* 0x000e240000201c00 */
[----:B0-----:R0:W-:Y:S01]  /*36a0*/  STG.E.64 desc[UR36][R2.64], R4 ;  /* 0x0000000402007986 */ /* 0x0011e2000c101b24 */
[----:B------:R-:W-:Y:S05]  /*36b0*/  BRA `(.L_x_22343) ;  /* 0x00000008008c7947 */ /* 0x000fea0003800000 */
.L_x_22338:
        /* <DEDUP_REMOVED lines=12> */
.L_x_22352:
[----:B------:R-:W0:Y:S01]  /*3780*/  I2F.F64 R4, R4 ;  /* 0x0000000400047312 */ /* 0x000e220000201c00 */
[----:B------:R-:W-:-:S05]  /*3790*/  CS2R R6, SRZ ;  /* 0x0000000000067805 */ /* 0x000fca000001ff00 */
[----:B0-----:R0:W-:Y:S01]  /*37a0*/  STG.E.128 desc[UR36][R2.64], R4 ;  /* 0x0000000402007986 */ /* 0x0011e2000c101d24 */
[----:B------:R-:W-:Y:S05]  /*37b0*/  BRA `(.L_x_22343) ;  /* 0x00000008004c7947 */ /* 0x000fea0003800000 */
.L_x_22351:
        /* <DEDUP_REMOVED lines=19> */
.L_x_22356:
[----:B------:R-:W-:Y:S05]  /*38f0*/  BSYNC.RECONVERGENT B0 ;  /* 0x0000000000007941 */ /* 0x000fea0003800200 */
.L_x_22355:
[----:B------:R-:W-:-:S05]  /*3900*/  LOP3.LUT R5, R0, 0x80, R5, 0xf8, !PT ;  /* 0x0000008000057812 */ /* 0x000fca00078ef805 */
[----:B------:R0:W-:Y:S01]  /*3910*/  STG.E.U8 desc[UR36][R2.64], R5 ;  /* 0x0000000502007986 */ /* 0x0001e2000c101124 */
[----:B------:R-:W-:Y:S05]  /*3920*/  BRA `(.L_x_22343) ;  /* 0x0000000400f07947 */ /* 0x000fea0003800000 */
.L_x_22354:
        /* <DEDUP_REMOVED lines=15> */
.L_x_22358:
[----:B------:R-:W-:Y:S05]  /*3a20*/  BSYNC.RECONVERGENT B0 ;  /* 0x0000000000007941 */ /* 0x000fea0003800200 */
.L_x_22357:
[----:B------:R-:W-:-:S05]  /*3a30*/  LOP3.LUT R5, R0, 0x80, R5, 0xf8, !PT ;  /* 0x0000008000057812 */ /* 0x000fca00078ef805 */
[----:B------:R0:W-:Y:S01]  /*3a40*/  STG.E.U8 desc[UR36][R2.64], R5 ;  /* 0x0000000502007986 */ /* 0x0001e2000c101124 */
[----:B------:R-:W-:Y:S05]  /*3a50*/  BRA `(.L_x_22343) ;  /* 0x0000000400a47947 */ /* 0x000fea0003800000 */
.L_x_22353:
[----:B------:R-:W-:-:S04]  /*3a60*/  I2FP.F32.S32 R0, R4 ;  /* 0x0000000400007245 */ /* 0x000fc80000201400 */
[----:B------:R-:W-:-:S05]  /*3a70*/  F2FP.BF16.F32.PACK_AB R0, RZ, R0 ;  /* 0x00000000ff00723e */ /* 0x000fca00000010ff */
[----:B------:R0:W-:Y:S01]  /*3a80*/  STG.E.U16 desc[UR36][R2.64], R0 ;  /* 0x0000000002007986 */ /* 0x0001e2000c101524 */
[----:B------:R-:W-:Y:S05]  /*3a90*/  BRA `(.L_x_22343) ;  /* 0x0000000400947947 */ /* 0x000fea0003800000 */
.L_x_22350:
        /* <DEDUP_REMOVED lines=10> */
.L_x_22361:
        /* <DEDUP_REMOVED lines=13> */
.L_x_22364:
[----:B------:R-:W-:-:S04]  /*3c10*/  SHF.R.U32.HI R0, RZ, 0x14, R5 ;  /* 0x00000014ff007819 */ /* 0x000fc80000011605 */
[----:B------:R-:W-:-:S04]  /*3c20*/  LOP3.LUT R0, R0, 0x1, RZ, 0xc0, !PT ;  /* 0x0000000100007812 */ /* 0x000fc800078ec0ff */
[----:B------:R-:W-:-:S04]  /*3c30*/  IADD3 R0, PT, PT, R5, 0x487ffff, R0 ;  /* 0x0487ffff05007810 */ /* 0x000fc80007ffe000 */
[----:B------:R-:W-:-:S04]  /*3c40*/  SHF.R.U32.HI R0, RZ, 0x14, R0 ;  /* 0x00000014ff007819 */ /* 0x000fc80000011600 */
[----:B------:R-:W-:-:S07]  /*3c50*/  LOP3.LUT R4, R0, 0xff, RZ, 0xc0, !PT ;  /* 0x000000ff00047812 */ /* 0x000fce00078ec0ff */
.L_x_22365:
[----:B------:R-:W-:-:S04]  /*3c60*/  SHF.R.U32.HI R5, RZ, 0x18, R5 ;  /* 0x00000018ff057819 */ /* 0x000fc80000011605 */
[----:B------:R-:W-:-:S04]  /*3c70*/  LOP3.LUT R4, R4, 0x80, R5, 0xf8, !PT ;  /* 0x0000008004047812 */ /* 0x000fc800078ef805 */
[----:B------:R-:W-:-:S07]  /*3c80*/  PRMT R0, R4, 0x7610, R0 ;  /* 0x0000761004007816 */ /* 0x000fce0000000000 */
.L_x_22363:
[----:B------:R-:W-:Y:S05]  /*3c90*/  BSYNC.RECONVERGENT B0 ;  /* 0x0000000000007941 */ /* 0x000fea0003800200 */
.L_x_22362:
[----:B------:R0:W-:Y:S01]  /*3ca0*/  STG.E.U8 desc[UR36][R2.64], R0 ;  /* 0x0000000002007986 */ /* 0x0001e2000c101124 */
[----:B------:R-:W-:Y:S05]  /*3cb0*/  BRA `(.L_x_22343) ;  /* 0x00000004000c7947 */ /* 0x000fea0003800000 */
.L_x_22360:
        /* <DEDUP_REMOVED lines=13> */
.L_x_22368:
[----:B------:R-:W-:-:S04]  /*3d90*/  SHF.R.U32.HI R0, RZ, 0x15, R5 ;  /* 0x00000015ff007819 */ /* 0x000fc80000011605 */
[----:B------:R-:W-:-:S04]  /*3da0*/  LOP3.LUT R0, R0, 0x1, RZ, 0xc0, !PT ;  /* 0x0000000100007812 */ /* 0x000fc800078ec0ff */
[----:B------:R-:W-:-:S04]  /*3db0*/  IADD3 R0, PT, PT, R5, 0x88fffff, R0 ;  /* 0x088fffff05007810 */ /* 0x000fc80007ffe000 */
[----:B------:R-:W-:-:S04]  /*3dc0*/  SHF.R.U32.HI R0, RZ, 0x15, R0 ;  /* 0x00000015ff007819 */ /* 0x000fc80000011600 */
[----:B------:R-:W-:-:S07]  /*3dd0*/  LOP3.LUT R4, R0, 0xff, RZ, 0xc0, !PT ;  /* 0x000000ff00047812 */ /* 0x000fce00078ec0ff */
.L_x_22369:
[----:B------:R-:W-:-:S04]  /*3de0*/  SHF.R.U32.HI R5, RZ, 0x18, R5 ;  /* 0x00000018ff057819 */ /* 0x000fc80000011605 */
[----:B------:R-:W-:-:S04]  /*3df0*/  LOP3.LUT R4, R4, 0x80, R5, 0xf8, !PT ;  /* 0x0000008004047812 */ /* 0x000fc800078ef805 */
[----:B------:R-:W-:-:S07]  /*3e00*/  PRMT R0, R4, 0x7610, R0 ;  /* 0x0000761004007816 */ /* 0x000fce0000000000 */
.L_x_22367:
[----:B------:R-:W-:Y:S05]  /*3e10*/  BSYNC.RECONVERGENT B0 ;  /* 0x0000000000007941 */ /* 0x000fea0003800200 */
.L_x_22366:
[----:B------:R0:W-:Y:S01]  /*3e20*/  STG.E.U8 desc[UR36][R2.64], R0 ;  /* 0x0000000002007986 */ /* 0x0001e2000c101124 */
[----:B------:R-:W-:Y:S05]  /*3e30*/  BRA `(.L_x_22343) ;  /* 0x0000000000ac7947 */ /* 0x000fea0003800000 */
.L_x_22359:
[----:B------:R-:W-:-:S09]  /*3e40*/  UISETP.NE.AND UP0, UPT, UR4, 0x1c, UPT ;  /* 0x0000001c0400788c */ /* 0x000fd2000bf05270 */
[----:B------:R-:W-:Y:S05]  /*3e50*/  BRA.U !UP0, `(.L_x_22370) ;  /* 0x0000000108a07547 */ /* 0x000fea000b800000 */
[----:B------:R-:W-:-:S09]  /*3e60*/  UISETP.NE.AND UP0, UPT, UR4, 0x1d, UPT ;  /* 0x0000001d0400788c */ /* 0x000fd2000bf05270 */
[----:B------:R-:W-:Y:S05]  /*3e70*/  BRA.U !UP0, `(.L_x_22371) ;  /* 0x00000001088c7547 */ /* 0x000fea000b800000 */
[----:B------:R-:W-:-:S09]  /*3e80*/  UISETP.NE.AND UP0, UPT, UR4, 0x2c, UPT ;  /* 0x0000002c0400788c */ /* 0x000fd2000bf05270 */
[----:B------:R-:W-:Y:S05]  /*3e90*/  BRA.U !UP0, `(.L_x_22372) ;  /* 0x0000000108447547 */ /* 0x000fea000b800000 */
.L_x_22342:
        /* <DEDUP_REMOVED lines=16> */
.L_x_22373:
[----:B------:R-:W-:Y:S05]  /*3fa0*/  BRA `(.L_x_22343) ;  /* 0x0000000000507947 */ /* 0x000fea0003800000 */
.L_x_22372:
        /* <DEDUP_REMOVED lines=16> */
.L_x_22371:
[----:B------:R-:W-:-:S05]  /*40b0*/  SHF.R.S32.HI R5, RZ, 0x1f, R4 ;  /* 0x0000001fff057819 */ /* 0x000fca0000011404 */
[----:B------:R0:W-:Y:S01]  /*40c0*/  STG.E.64 desc[UR36][R2.64], R4 ;  /* 0x0000000402007986 */ /* 0x0001e2000c101b24 */
[----:B------:R-:W-:Y:S05]  /*40d0*/  BRA `(.L_x_22343) ;  /* 0x0000000000047947 */ /* 0x000fea0003800000 */
.L_x_22370:
[----:B------:R0:W-:Y:S02]  /*40e0*/  STG.E desc[UR36][R2.64], R4 ;  /* 0x0000000402007986 */ /* 0x0001e4000c101924 */
.L_x_22343:
[----:B------:R-:W-:-:S07]  /*40f0*/  VIADD R17, R17, 0x80 ;  /* 0x0000008011117836 */ /* 0x000fce0000000000 */
.L_x_22268:
[----:B------:R-:W-:Y:S05]  /*4100*/  BSYNC.RECONVERGENT B6 ;  /* 0x0000000000067941 */ /* 0x000fea0003800200 */
.L_x_22267:
        /* <DEDUP_REMOVED lines=358> */
.L_x_22376:
        /* <DEDUP_REMOVED lines=16> */
.L_x_22380:
[----:B------:R0:W5:Y:S01]  /*5870*/  LDG.E.U8 R19, desc[UR36][R2.64] ;  /* 0x0000002402137981 */ /* 0x000162000c1e1100 */
[----:B------:R-:W-:Y:S05]  /*5880*/  BRA `(.L_x_22382) ;  /* 0x0000000c002c7947 */ /* 0x000fea0003800000 */
.L_x_22379:
        /* <DEDUP_REMOVED lines=8> */
.L_x_22384:
[----:B------:R0:W5:Y:S01]  /*5910*/  LDG.E R19, desc[UR36][R2.64] ;  /* 0x0000002402137981 */ /* 0x000162000c1e1900 */
[----:B------:R-:W-:Y:S05]  /*5920*/  BRA `(.L_x_22382) ;  /* 0x0000000c00047947 */ /* 0x000fea0003800000 */
.L_x_22383:
[----:B------:R0:W5:Y:S01]  /*5930*/  LDG.E.S16 R19, desc[UR36][R2.64] ;  /* 0x0000002402137981 */ /* 0x000162000c1e1700 */
[----:B------:R-:W-:Y:S05]  /*5940*/  BRA `(.L_x_22382) ;  /* 0x0000000800fc7947 */ /* 0x000fea0003800000 */
.L_x_22378:
        /* <DEDUP_REMOVED lines=9> */
.L_x_22386:
[----:B------:R-:W2:Y:S02]  /*59e0*/  LDG.E.U16 R2, desc[UR36][R2.64] ;  /* 0x0000002402027981 */ /* 0x000ea4000c1e1500 */
[----:B--2---:R-:W-:-:S06]  /*59f0*/  HADD2.F32 R19, -RZ, R2.H0_H0 ;  /* 0x20000002ff137230 */ /* 0x004fcc0000004100 */
[----:B------:R-:W0:Y:S01]  /*5a00*/  F2I.FTZ.TRUNC.NTZ R19, R19 ;  /* 0x0000001300137305 */ /* 0x000e22000021f100 */
[----:B------:R-:W-:Y:S05]  /*5a10*/  BRA `(.L_x_22382) ;  /* 0x0000000800c87947 */ /* 0x000fea0003800000 */
.L_x_22385:
        /* <DEDUP_REMOVED lines=9> */
.L_x_22388:
[----:B------:R-:W2:Y:S02]  /*5ab0*/  LDG.E.U16 R2, desc[UR36][R2.64] ;  /* 0x0000002402027981 */ /* 0x000ea4000c1e1500 */
[----:B--2---:R-:W-:-:S06]  /*5ac0*/  HADD2.F32 R19, -RZ, R2.H0_H0 ;  /* 0x20000002ff137230 */ /* 0x004fcc0000004100 */
[----:B------:R-:W0:Y:S01]  /*5ad0*/  F2I.FTZ.TRUNC.NTZ R19, R19 ;  /* 0x0000001300137305 */ /* 0x000e22000021f100 */
[----:B------:R-:W-:Y:S05]  /*5ae0*/  BRA `(.L_x_22382) ;  /* 0x0000000800947947 */ /* 0x000fea0003800000 */
.L_x_22387:
[----:B------:R-:W2:Y:S02]  /*5af0*/  LDG.E.64 R2, desc[UR36][R2.64] ;  /* 0x0000002402027981 */ /* 0x000ea4000c1e1b00 */
[----:B--2---:R0:W1:Y:S01]  /*5b00*/  F2I.F64.TRUNC R19, R2 ;  /* 0x0000000200137311 */ /* 0x004062000030d100 */
[----:B------:R-:W-:Y:S05]  /*5b10*/  BRA `(.L_x_22382) ;  /* 0x0000000800887947 */ /* 0x000fea0003800000 */
.L_x_22377:
        /* <DEDUP_REMOVED lines=12> */
.L_x_22391:
[----:B------:R-:W2:Y:S02]  /*5be0*/  LDG.E.64 R2, desc[UR36][R2.64] ;  /* 0x0000002402027981 */ /* 0x000ea4000c1e1b00 */
[----:B--2---:R0:W1:Y:S01]  /*5bf0*/  F2I.F64.TRUNC R19, R2 ;  /* 0x0000000200137311 */ /* 0x004062000030d100 */
[----:B------:R-:W-:Y:S05]  /*5c00*/  BRA `(.L_x_22382) ;  /* 0x00000008004c7947 */ /* 0x000fea0003800000 */
.L_x_22390:
        /* <DEDUP_REMOVED lines=26> */
.L_x_22393:
        /* <DEDUP_REMOVED lines=13> */
.L_x_22392:
[----:B------:R-:W2:Y:S02]  /*5e80*/  LDG.E.U16 R19, desc[UR36][R2.64] ;  /* 0x0000002402137981 */ /* 0x000ea4000c1e1500 */
[----:B--2---:R-:W-:-:S06]  /*5e90*/  IMAD.U32 R19, R19, 0x10000, RZ ;  /* 0x0001000013137824 */ /* 0x004fcc00078e00ff */
[----:B------:R-:W0:Y:S01]  /*5ea0*/  F2I.FTZ.TRUNC.NTZ R19, R19 ;  /* 0x0000001300137305 */ /* 0x000e22000021f100 */
[----:B------:R-:W-:Y:S05]  /*5eb0*/  BRA `(.L_x_22382) ;  /* 0x0000000400a07947 */ /* 0x000fea0003800000 */
.L_x_22389:
        /* <DEDUP_REMOVED lines=10> */
.L_x_22396:
        /* <DEDUP_REMOVED lines=21> */
.L_x_22400:
[----:B------:R-:W-:Y:S05]  /*60b0*/  BSYNC.RECONVERGENT B1 ;  /* 0x0000000000017941 */ /* 0x000fea0003800200 */
.L_x_22399:
[----:B------:R-:W-:Y:S01]  /*60c0*/  IMAD.SHL.U32 R0, R0, 0x100000, RZ ;  /* 0x0010000000007824 */ /* 0x000fe200078e00ff */
[----:B------:R-:W-:-:S04]  /*60d0*/  LEA R2, R2, 0x3b800000, 0x17 ;  /* 0x3b80000002027811 */ /* 0x000fc800078eb8ff */
[----:B------:R-:W-:-:S07]  /*60e0*/  LOP3.LUT R19, R2, R0, R19, 0xfe, !PT ;  /* 0x0000000002137212 */ /* 0x000fce00078efe13 */
.L_x_22398:
[----:B------:R-:W-:Y:S05]  /*60f0*/  BSYNC.RECONVERGENT B0 ;  /* 0x0000000000007941 */ /* 0x000fea0003800200 */
.L_x_22397:
[----:B------:R-:W1:Y:S01]  /*6100*/  F2I.FTZ.TRUNC.NTZ R19, R19 ;  /* 0x0000001300137305 */ /* 0x000e62000021f100 */
[----:B------:R-:W-:Y:S05]  /*6110*/  BRA `(.L_x_22382) ;  /* 0x0000000400087947 */ /* 0x000fea0003800000 */
.L_x_22395:
        /* <DEDUP_REMOVED lines=21> */
.L_x_22404:
[----:B------:R-:W-:Y:S05]  /*6270*/  BSYNC.RECONVERGENT B1 ;  /* 0x0000000000017941 */ /* 0x000fea0003800200 */
.L_x_22403:
[----:B------:R-:W-:Y:S01]  /*6280*/  IMAD.SHL.U32 R0, R0, 0x200000, RZ ;  /* 0x0020000000007824 */ /* 0x000fe200078e00ff */
[----:B------:R-:W-:-:S04]  /*6290*/  LEA R2, R2, 0x37800000, 0x17 ;  /* 0x3780000002027811 */ /* 0x000fc800078eb8ff */
[----:B------:R-:W-:-:S07]  /*62a0*/  LOP3.LUT R19, R2, R0, R19, 0xfe, !PT ;  /* 0x0000000002137212 */ /* 0x000fce00078efe13 */
.L_x_22402:
[----:B------:R-:W-:Y:S05]  /*62b0*/  BSYNC.RECONVERGENT B0 ;  /* 0x0000000000007941 */ /* 0x000fea0003800200 */
.L_x_22401:
[----:B------:R-:W2:Y:S01]  /*62c0*/  F2I.FTZ.TRUNC.NTZ R19, R19 ;  /* 0x0000001300137305 */ /* 0x000ea2000021f100 */
[----:B------:R-:W-:Y:S05]  /*62d0*/  BRA `(.L_x_22382) ;  /* 0x0000000000987947 */ /* 0x000fea0003800000 */
.L_x_22394:
        /* <DEDUP_REMOVED lines=14> */
.L_x_22408:
[----:B------:R-:W-:Y:S05]  /*63c0*/  BSYNC.RECONVERGENT B0 ;  /* 0x0000000000007941 */ /* 0x000fea0003800200 */
.L_x_22407:
[----:B------:R-:W4:Y:S01]  /*63d0*/  F2I.FTZ.TRUNC.NTZ R19, R19 ;  /* 0x0000001300137305 */ /* 0x000f22000021f100 */
[----:B------:R-:W-:Y:S05]  /*63e0*/  BRA `(.L_x_22382) ;  /* 0x0000000000547947 */ /* 0x000fea0003800000 */
.L_x_22381:
        /* <DEDUP_REMOVED lines=16> */
.L_x_22409:
[----:B------:R-:W-:Y:S01]  /*64f0*/  HFMA2 R19, -RZ, RZ, 0, 0 ;  /* 0x00000000ff137431 */ /* 0x000fe200000001ff */
[----:B------:R-:W-:Y:S06]  /*6500*/  BRA `(.L_x_22382) ;  /* 0x00000000000c7947 */ /* 0x000fec0003800000 */
.L_x_22406:
[----:B------:R3:W5:Y:S01]  /*6510*/  LDG.E R19, desc[UR36][R2.64] ;  /* 0x0000002402137981 */ /* 0x000762000c1e1900 */
[----:B------:R-:W-:Y:S05]  /*6520*/  BRA `(.L_x_22382) ;  /* 0x0000000000047947 */ /* 0x000fea0003800000 */
.L_x_22405:
[----:B------:R0:W5:Y:S02]  /*6530*/  LDG.E R19, desc[UR36][R2.64] ;  /* 0x0000002402137981 */ /* 0x000164000c1e1900 */
.L_x_22382:
        /* <DEDUP_REMOVED lines=16> */
.L_x_22413:
[----:B------:R0:W5:Y:S01]  /*6640*/  LDG.E.U8 R0, desc[UR36][R2.64] ;  /* 0x0000002402007981 */ /* 0x000162000c1e1100 */
[----:B------:R-:W-:Y:S05]  /*6650*/  BRA `(.L_x_22415) ;  /* 0x0000000c002c7947 */ /* 0x000fea0003800000 */
.L_x_22412:
        /* <DEDUP_REMOVED lines=8> */
.L_x_22417:
[----:B------:R0:W5:Y:S01]  /*66e0*/  LDG.E R0, desc[UR36][R2.64] ;  /* 0x0000002402007981 */ /* 0x000162000c1e1900 */
[----:B------:R-:W-:Y:S05]  /*66f0*/  BRA `(.L_x_22415) ;  /* 0x0000000c00047947 */ /* 0x000fea0003800000 */
.L_x_22416:
[----:B------:R0:W5:Y:S01]  /*6700*/  LDG.E.S16 R0, desc[UR36][R2.64] ;  /* 0x0000002402007981 */ /* 0x000162000c1e1700 */
[----:B------:R-:W-:Y:S05]  /*6710*/  BRA `(.L_x_22415) ;  /* 0x0000000800fc7947 */ /* 0x000fea0003800000 */
.L_x_22411:
        /* <DEDUP_REMOVED lines=9> */
.L_x_22419:
[----:B------:R-:W3:Y:S02]  /*67b0*/  LDG.E.U16 R2, desc[UR36][R2.64] ;  /* 0x0000002402027981 */ /* 0x000ee4000c1e1500 */
[----:B---3--:R-:W-:-:S06]  /*67c0*/  HADD2.F32 R0, -RZ, R2.H0_H0 ;  /* 0x20000002ff007230 */ /* 0x008fcc0000004100 */
[----:B------:R-:W0:Y:S01]  /*67d0*/  F2I.FTZ.TRUNC.NTZ R0, R0 ;  /* 0x0000000000007305 */ /* 0x000e22000021f100 */
[----:B------:R-:W-:Y:S05]  /*67e0*/  BRA `(.L_x_22415) ;  /* 0x0000000800c87947 */ /* 0x000fea0003800000 */
.L_x_22418:
        /* <DEDUP_REMOVED lines=9> */
.L_x_22421:
[----:B------:R-:W3:Y:S02]  /*6880*/  LDG.E.U16 R2, desc[UR36][R2.64] ;  /* 0x0000002402027981 */ /* 0x000ee4000c1e1500 */
[----:B---3--:R-:W-:-:S06]  /*6890*/  HADD2.F32 R0, -RZ, R2.H0_H0 ;  /* 0x20000002ff007230 */ /* 0x008fcc0000004100 */
[----:B------:R-:W0:Y:S01]  /*68a0*/  F2I.FTZ.TRUNC.NTZ R0, R0 ;  /* 0x0000000000007305 */ /* 0x000e22000021f100 */
[----:B------:R-:W-:Y:S05]  /*68b0*/  BRA `(.L_x_22415) ;  /* 0x0000000800947947 */ /* 0x000fea0003800000 */
.L_x_22420:
[----:B------:R-:W3:Y:S02]  /*68c0*/  LDG.E.64 R2, desc[UR36][R2.64] ;  /* 0x0000002402027981 */ /* 0x000ee4000c1e1b00 */
[----:B---3--:R0:W3:Y:S01]  /*68d0*/  F2I.F64.TRUNC R0, R2 ;  /* 0x0000000200007311 */ /* 0x0080e2000030d100 */
[----:B------:R-:W-:Y:S05]  /*68e0*/  BRA `(.L_x_22415) ;  /* 0x0000000800887947 */ /* 0x000fea0003800000 */
.L_x_22410:
        /* <DEDUP_REMOVED lines=12> */
.L_x_22424:
[----:B------:R-:W3:Y:S02]  /*69b0*/  LDG.E.64 R2, desc[UR36][R2.64] ;  /* 0x0000002402027981 */ /* 0x000ee4000c1e1b00 */
[----:B---3--:R0:W3:Y:S01]  /*69c0*/  F2I.F64.TRUNC R0, R2 ;  /* 0x0000000200007311 */ /* 0x0080e2000030d100 */
[----:B------:R-:W-:Y:S05]  /*69d0*/  BRA `(.L_x_22415) ;  /* 0x00000008004c7947 */ /* 0x000fea0003800000 */
.L_x_22423:
        /* <DEDUP_REMOVED lines=26> */
.L_x_22426:
        /* <DEDUP_REMOVED lines=13> */
.L_x_22425:
[----:B------:R-:W3:Y:S02]  /*6c50*/  LDG.E.U16 R0, desc[UR36][R2.64] ;  /* 0x0000002402007981 */ /* 0x000ee4000c1e1500 */
[----:B---3--:R-:W-:-:S06]  /*6c60*/  IMAD.U32 R0, R0, 0x10000, RZ ;  /* 0x0001000000007824 */ /* 0x008fcc00078e00ff */
[----:B------:R-:W0:Y:S01]  /*6c70*/  F2I.FTZ.TRUNC.NTZ R0, R0 ;  /* 0x0000000000007305 */ /* 0x000e22000021f100 */
[----:B------:R-:W-:Y:S05]  /*6c80*/  BRA `(.L_x_22415) ;  /* 0x0000000400a07947 */ /* 0x000fea0003800000 */
.L_x_22422:
        /* <DEDUP_REMOVED lines=10> */
.L_x_22429:
        /* <DEDUP_REMOVED lines=21> */
.L_x_22433:
[----:B------:R-:W-:Y:S05]  /*6e80*/  BSYNC.RECONVERGENT B1 ;  /* 0x0000000000017941 */ /* 0x000fea0003800200 */
.L_x_22432:
[----:B------:R-:W-:Y:S02]  /*6e90*/  SHF.L.U32 R0, R0, 0x14, RZ ;  /* 0x0000001400007819 */ /* 0x000fe400000006ff */
[----:B------:R-:W-:-:S04]  /*6ea0*/  LEA R2, R2, 0x3b800000, 0x17 ;  /* 0x3b80000002027811 */ /* 0x000fc800078eb8ff */
[----:B------:R-:W-:-:S07]  /*6eb0*/  LOP3.LUT R0, R2, R0, R7, 0xfe, !PT ;  /* 0x0000000002007212 */ /* 0x000fce00078efe07 */
.L_x_22431:
[----:B------:R-:W-:Y:S05]  /*6ec0*/  BSYNC.RECONVERGENT B0 ;  /* 0x0000000000007941 */ /* 0x000fea0003800200 */
.L_x_22430:
[----:B------:R-:W0:Y:S01]  /*6ed0*/  F2I.FTZ.TRUNC.NTZ R0, R0 ;  /* 0x0000000000007305 */ /* 0x000e22000021f100 */
[----:B------:R-:W-:Y:S05]  /*6ee0*/  BRA `(.L_x_22415) ;  /* 0x0000000400087947 */ /* 0x000fea0003800000 */
.L_x_22428:
        /* <DEDUP_REMOVED lines=21> */
.L_x_22437:
[----:B------:R-:W-:Y:S05]  /*7040*/  BSYNC.RECONVERGENT B1 ;  /* 0x0000000000017941 */ /* 0x000fea0003800200 */
.L_x_22436:
[----:B------:R-:W-:Y:S01]  /*7050*/  IMAD.SHL.U32 R0, R0, 0x200000, RZ ;  /* 0x0020000000007824 */ /* 0x000fe200078e00ff */
[----:B------:R-:W-:-:S04]  /*7060*/  LEA R2, R2, 0x37800000, 0x17 ;  /* 0x3780000002027811 */ /* 0x000fc800078eb8ff */
[----:B------:R-:W-:-:S07]  /*7070*/  LOP3.LUT R0, R2, R0, R7, 0xfe, !PT ;  /* 0x0000000002007212 */ /* 0x000fce00078efe07 */
.L_x_22435:
[----:B------:R-:W-:Y:S05]  /*7080*/  BSYNC.RECONVERGENT B0 ;  /* 0x0000000000007941 */ /* 0x000fea0003800200 */
.L_x_22434:
[----:B------:R-:W0:Y:S01]  /*7090*/  F2I.FTZ.TRUNC.NTZ R0, R0 ;  /* 0x0000000000007305 */ /* 0x000e22000021f100 */
[----:B------:R-:W-:Y:S05]  /*70a0*/  BRA `(.L_x_22415) ;  /* 0x0000000000987947 */ /* 0x000fea0003800000 */
.L_x_22427:
        /* <DEDUP_REMOVED lines=14> */
.L_x_22441:
[----:B------:R-:W-:Y:S05]  /*7190*/  BSYNC.RECONVERGENT B0 ;  /* 0x0000000000007941 */ /* 0x000fea0003800200 */
.L_x_22440:
[----:B------:R-:W0:Y:S01]  /*71a0*/  F2I.FTZ.TRUNC.NTZ R0, R0 ;  /* 0x0000000000007305 */ /* 0x000e22000021f100 */
[----:B------:R-:W-:Y:S05]  /*71b0*/  BRA `(.L_x_22415) ;  /* 0x0000000000547947 */ /* 0x000fea0003800000 */
.L_x_22414:
        /* <DEDUP_REMOVED lines=16> */
.L_x_22442:
[----:B------:R-:W-:Y:S01]  /*72c0*/  IMAD.MOV.U32 R0, RZ, RZ, RZ ;  /* 0x000000ffff007224 */ /* 0x000fe200078e00ff */
[----:B------:R-:W-:Y:S06]  /*72d0*/  BRA `(.L_x_22415) ;  /* 0x00000000000c7947 */ /* 0x000fec0003800000 */
.L_x_22439:
[----:B------:R0:W5:Y:S01]  /*72e0*/  LDG.E R0, desc[UR36][R2.64] ;  /* 0x0000002402007981 */ /* 0x000162000c1e1900 */
[----:B------:R-:W-:Y:S05]  /*72f0*/  BRA `(.L_x_22415) ;  /* 0x0000000000047947 */ /* 0x000fea0003800000 */
.L_x_22438:
[----:B------:R0:W5:Y:S02]  /*7300*/  LDG.E R0, desc[UR36][R2.64] ;  /* 0x0000002402007981 */ /* 0x000164000c1e1900 */
.L_x_22415:
        /* <DEDUP_REMOVED lines=17> */
.L_x_22446:
[----:B------:R0:W-:Y:S01]  /*7420*/  STG.E.U8 desc[UR36][R2.64], R4 ;  /* 0x0000000402007986 */ /* 0x0001e2000c101124 */
[----:B------:R-:W-:Y:S05]  /*7430*/  BRA `(.L_x_22448) ;  /* 0x0000000c00387947 */ /* 0x000fea0003800000 */
.L_x_22445:
        /* <DEDUP_REMOVED lines=9> */
.L_x_22450:
[----:B------:R0:W-:Y:S01]  /*74d0*/  STG.E desc[UR36][R2.64], R4 ;  /* 0x0000000402007986 */ /* 0x0001e2000c101924 */
[----:B------:R-:W-:Y:S05]  /*74e0*/  BRA `(.L_x_22448) ;  /* 0x0000000c000c7947 */ /* 0x000fea0003800000 */
.L_x_22449:
[----:B------:R0:W-:Y:S01]  /*74f0*/  STG.E.U16 desc[UR36][R2.64], R4 ;  /* 0x0000000402007986 */ /* 0x0001e2000c101524 */
[----:B------:R-:W-:Y:S05]  /*7500*/  BRA `(.L_x_22448) ;  /* 0x0000000c00047947 */ /* 0x000fea0003800000 */
.L_x_22444:
        /* <DEDUP_REMOVED lines=9> */
.L_x_22452:
[----:B------:R-:W-:-:S04]  /*75a0*/  I2FP.F32.S32 R0, R4 ;  /* 0x0000000400007245 */ /* 0x000fc80000201400 */
[----:B------:R-:W-:-:S05]  /*75b0*/  F2FP.F16.F32.PACK_AB R0, RZ, R0 ;  /* 0x00000000ff00723e */ /* 0x000fca00000000ff */
[----:B------:R0:W-:Y:S01]  /*75c0*/  STG.E.U16 desc[UR36][R2.64], R0 ;  /* 0x0000000002007986 */ /* 0x0001e2000c101524 */
[----:B------:R-:W-:Y:S05]  /*75d0*/  BRA `(.L_x_22448) ;  /* 0x0000000800d07947 */ /* 0x000fea0003800000 */
.L_x_22451:
        /* <DEDUP_REMOVED lines=10> */
.L_x_22454:
[----:B------:R-:W-:-:S04]  /*7680*/  I2FP.F32.S32 R4, R4 ;  /* 0x0000000400047245 */ /* 0x000fc80000201400 */
[----:B------:R-:W-:-:S04]  /*7690*/  F2FP.F16.F32.PACK_AB R5, RZ, R4 ;  /* 0x00000004ff05723e */ /* 0x000fc800000000ff */
[----:B------:R-:W-:-:S05]  /*76a0*/  PRMT R5, R5, 0x5410, RZ ;  /* 0x0000541005057816 */ /* 0x000fca00000000ff */
[----:B------:R0:W-:Y:S01]  /*76b0*/  STG.E desc[UR36][R2.64], R5 ;  /* 0x0000000502007986 */ /* 0x0001e2000c101924 */
[----:B------:R-:W-:Y:S05]  /*76c0*/  BRA `(.L_x_22448) ;  /* 0x0000000800947947 */ /* 0x000fea0003800000 */
.L_x_22453:
[----:B------:R-:W0:Y:S02]  /*76d0*/  I2F.F64 R4, R4 ;  /* 0x0000000400047312 */ /* 0x000e240000201c00 */
[----:B0-----:R0:W-:Y:S01]  /*76e0*/  STG.E.64 desc[UR36][R2.64], R4 ;  /* 0x0000000402007986 */ /* 0x0011e2000c101b24 */
[----:B------:R-:W-:Y:S05]  /*76f0*/  BRA `(.L_x_22448) ;  /* 0x0000000800887947 */ /* 0x000fea0003800000 */
.L_x_22443:
        /* <DEDUP_REMOVED lines=12> */
.L_x_22458:
        /* <DEDUP_REMOVED lines=18> */
.L_x_22461:
[----:B------:R-:W-:-:S04]  /*78e0*/  SHF.R.U32.HI R5, RZ, 0x18, R5 ;  /* 0x00000018ff057819 */ /* 0x000fc80000011605 */
[----:B------:R-:W-:-:S07]  /*78f0*/  LOP3.LUT R0, R0, 0x80, R5, 0xf8, !PT ;  /* 0x0000008000007812 */ /* 0x000fce00078ef805 */
.L_x_22460:
[----:B------:R-:W-:Y:S05]  /*7900*/  BSYNC.RECONVERGENT B0 ;  /* 0x0000000000007941 */ /* 0x000fea0003800200 */
.L_x_22459:
[----:B------:R3:W-:Y:S01]  /*7910*/  STG.E.U8 desc[UR36][R2.64], R0 ;  /* 0x0000000002007986 */ /* 0x0007e2000c101124 */
[----:B------:R-:W-:Y:S05]  /*7920*/  BRA `(.L_x_22448) ;  /* 0x0000000400fc7947 */ /* 0x000fea0003800000 */
.L_x_22457:
        /* <DEDUP_REMOVED lines=18> */
.L_x_22464:
[----:B------:R-:W-:-:S04]  /*7a50*/  SHF.R.U32.HI R5, RZ, 0x18, R5 ;  /* 0x00000018ff057819 */ /* 0x000fc80000011605 */
[----:B------:R-:W-:-:S07]  /*7a60*/  LOP3.LUT R0, R0, 0x80, R5, 0xf8, !PT ;  /* 0x0000008000007812 */ /* 0x000fce00078ef805 */
.L_x_22463:
[----:B------:R-:W-:Y:S05]  /*7a70*/  BSYNC.RECONVERGENT B0 ;  /* 0x0000000000007941 */ /* 0x000fea0003800200 */
.L_x_22462:
[----:B------:R0:W-:Y:S01]  /*7a80*/  STG.E.U8 desc[UR36][R2.64], R0 ;  /* 0x0000000002007986 */ /* 0x0001e2000c101124 */
[----:B------:R-:W-:Y:S05]  /*7a90*/  BRA `(.L_x_22448) ;  /* 0x0000000400a07947 */ /* 0x000fea0003800000 */
.L_x_22456:
        /* <DEDUP_REMOVED lines=22> */
.L_x_22466:
[----:B------:R-:W-:-:S05]  /*7c00*/  SHF.R.S32.HI R5, RZ, 0x1f, R4 ;  /* 0x0000001fff057819 */ /* 0x000fca0000011404 */
[----:B------:R1:W-:Y:S01]  /*7c10*/  STG.E.64 desc[UR36][R2.64], R4 ;  /* 0x0000000402007986 */ /* 0x0003e2000c101b24 */
[----:B------:R-:W-:Y:S05]  /*7c20*/  BRA `(.L_x_22448) ;  /* 0x00000004003c7947 */ /* 0x000fea0003800000 */
.L_x_22465:
[----:B------:R0:W-:Y:S01]  /*7c30*/  STG.E desc[UR36][R2.64], R4 ;  /* 0x0000000402007986 */ /* 0x0001e2000c101924 */
[----:B------:R-:W-:Y:S05]  /*7c40*/  BRA `(.L_x_22448) ;  /* 0x0000000400347947 */ /* 0x000fea0003800000 */
.L_x_22455:
        /* <DEDUP_REMOVED lines=10> */
.L_x_22468:
[----:B------:R-:W0:Y:S01]  /*7cf0*/  I2F.F64 R4, R4 ;  /* 0x0000000400047312 */ /* 0x000e220000201c00 */
[----:B------:R-:W-:-:S05]  /*7d00*/  CS2R R6, SRZ ;  /* 0x0000000000067805 */ /* 0x000fca000001ff00 */
[----:B0-----:R0:W-:Y:S01]  /*7d10*/  STG.E.128 desc[UR36][R2.64], R4 ;  /* 0x0000000402007986 */ /* 0x0011e2000c101d24 */
[----:B------:R-:W-:Y:S05]  /*7d20*/  BRA `(.L_x_22448) ;  /* 0x0000000000fc7947 */ /* 0x000fea0003800000 */
.L_x_22467:
[----:B------:R-:W-:-:S09]  /*7d30*/  UISETP.NE.AND UP0, UPT, UR4, 0xf, UPT ;  /* 0x0000000f0400788c */ /* 0x000fd2000bf05270 */
[----:B------:R-:W-:Y:S05]  /*7d40*/  BRA.U !UP0, `(.L_x_22469) ;  /* 0x0000000108e87547 */ /* 0x000fea000b800000 */
[----:B------:R-:W-:-:S09]  /*7d50*/  UISETP.NE.AND UP0, UPT, UR4, 0x17, UPT ;  /* 0x000000170400788c */ /* 0x000fd2000bf05270 */
[----:B------:R-:W-:Y:S05]  /*7d60*/  BRA.U !UP0, `(.L_x_22470) ;  /* 0x0000000108907547 */ /* 0x000fea000b800000 */
[----:B------:R-:W-:-:S09]  /*7d70*/  UISETP.NE.AND UP0, UPT, UR4, 0x18, UPT ;  /* 0x000000180400788c */ /* 0x000fd2000bf05270 */
[----:B------:R-:W-:Y:S05]  /*7d80*/  BRA.U !UP0, `(.L_x_22471) ;  /* 0x0000000108447547 */ /* 0x000fea000b800000 */
.L_x_22447:
        /* <DEDUP_REMOVED lines=16> */
.L_x_22472:
[----:B------:R-:W-:Y:S05]  /*7e90*/  BRA `(.L_x_22448) ;  /* 0x0000000000a07947 */ /* 0x000fea0003800000 */
.L_x_22471:
        /* <DEDUP_REMOVED lines=13> */
.L_x_22474:
[----:B------:R-:W-:Y:S05]  /*7f70*/  BSYNC.RECONVERGENT B0 ;  /* 0x0000000000007941 */ /* 0x000fea0003800200 */
.L_x_22473:
[----:B------:R-:W-:-:S05]  /*7f80*/  LOP3.LUT R5, R0, 0x80, R5, 0xf8, !PT ;  /* 0x0000008000057812 */ /* 0x000fca00078ef805 */
[----:B------:R0:W-:Y:S01]  /*7f90*/  STG.E.U8 desc[UR36][R2.64], R5 ;  /* 0x0000000502007986 */ /* 0x0001e2000c101124 */
[----:B------:R-:W-:Y:S05]  /*7fa0*/  BRA `(.L_x_22448) ;  /* 0x00000000005c7947 */ /* 0x000fea0003800000 */
.L_x_22470:
        /* <DEDUP_REMOVED lines=12> */
.L_x_22476:
[----:B------:R-:W-:Y:S01]  /*8070*/  IMAD.MOV.U32 R0, RZ, RZ, 0x7f ;  /* 0x0000007fff007424 */ /* 0x000fe200078e00ff */
[----:B------:R-:W-:-:S04]  /*8080*/  ISETP.GT.U32.AND P0, PT, R4, 0x7f800000, PT ;  /* 0x7f8000000400780c */ /* 0x000fc80003f04070 */
[----:B------:R-:W-:-:S09]  /*8090*/  SEL R0, R0, 0x7c, P0 ;  /* 0x0000007c00007807 */ /* 0x000fd20000000000 */
.L_x_22477:
[----:B------:R-:W-:Y:S05]  /*80a0*/  BSYNC.RECONVERGENT B0 ;  /* 0x0000000000007941 */ /* 0x000fea0003800200 */
.L_x_22475:
[----:B------:R-:W-:-:S04]  /*80b0*/  SHF.R.U32.HI R5, RZ, 0x18, R5 ;  /* 0x00000018ff057819 */ /* 0x000fc80000011605 */
[----:B------:R-:W-:-:S05]  /*80c0*/  LOP3.LUT R5, R0, 0x80, R5, 0xf8, !PT ;  /* 0x0000008000057812 */ /* 0x000fca00078ef805 */
[----:B------:R0:W-:Y:S01]  /*80d0*/  STG.E.U8 desc[UR36][R2.64], R5 ;  /* 0x0000000502007986 */ /* 0x0001e2000c101124 */
[----:B------:R-:W-:Y:S05]  /*80e0*/  BRA `(.L_x_22448) ;  /* 0x00000000000c7947 */ /* 0x000fea0003800000 */
.L_x_22469:
[----:B------:R-:W-:-:S04]  /*80f0*/  I2FP.F32.S32 R0, R4 ;  /* 0x0000000400007245 */ /* 0x000fc80000201400 */
[----:B------:R-:W-:-:S05]  /*8100*/  F2FP.BF16.F32.PACK_AB R0, RZ, R0 ;  /* 0x00000000ff00723e */ /* 0x000fca00000010ff */
[----:B------:R0:W-:Y:S02]  /*8110*/  STG.E.U16 desc[UR36][R2.64], R0 ;  /* 0x0000000002007986 */ /* 0x0001e4000c101524 */
.L_x_22448:
[----:B------:R-:W-:-:S07]  /*8120*/  IADD3 R17, PT, PT, R17, 0x80, RZ ;  /* 0x0000008011117810 */ /* 0x000fce0007ffe0ff */
.L_x_22375:
[----:B------:R-:W-:Y:S05]  /*8130*/  BSYNC.RECONVERGENT B6 ;  /* 0x0000000000067941 */ /* 0x000fea0003800200 */
.L_x_22374:
        /* <DEDUP_REMOVED lines=358> */
.L_x_22480:
        /* <DEDUP_REMOVED lines=16> */
.L_x_22484:
[----:B------:R4:W5:Y:S01]  /*98a0*/  LDG.E.U8 R19, desc[UR36][R2.64] ;  /* 0x0000002402137981 */ /* 0x000962000c1e1100 */
[----:B------:R-:W-:Y:S05]  /*98b0*/  BRA `(.L_x_22486) ;  /* 0x0000000c002c7947 */ /* 0x000fea0003800000 */
.L_x_22483:
        /* <DEDUP_REMOVED lines=8> */
.L_x_22488:
[----:B------:R2:W5:Y:S01]  /*9940*/  LDG.E R19, desc[UR36][R2.64] ;  /* 0x0000002402137981 */ /* 0x000562000c1e1900 */
[----:B------:R-:W-:Y:S05]  /*9950*/  BRA `(.L_x_22486) ;  /* 0x0000000c00047947 */ /* 0x000fea0003800000 */
.L_x_22487:
[----:B------:R0:W5:Y:S01]  /*9960*/  LDG.E.S16 R19, desc[UR36][R2.64] ;  /* 0x0000002402137981 */ /* 0x000162000c1e1700 */
[----:B------:R-:W-:Y:S05]  /*9970*/  BRA `(.L_x_22486) ;  /* 0x0000000800fc7947 */ /* 0x000fea0003800000 */
.L_x_22482:
        /* <DEDUP_REMOVED lines=9> */
.L_x_22490:
[----:B------:R-:W2:Y:S02]  /*9a10*/  LDG.E.U16 R2, desc[UR36][R2.64] ;  /* 0x0000002402027981 */ /* 0x000ea4000c1e1500 */
[----:B--2---:R-:W-:-:S06]  /*9a20*/  HADD2.F32 R19, -RZ, R2.H0_H0 ;  /* 0x20000002ff137230 */ /* 0x004fcc0000004100 */
[----:B------:R-:W0:Y:S01]  /*9a30*/  F2I.FTZ.TRUNC.NTZ R19, R19 ;  /* 0x0000001300137305 */ /* 0x000e22000021f100 */
[----:B------:R-:W-:Y:S05]  /*9a40*/  BRA `(.L_x_22486) ;  /* 0x0000000800c87947 */ /* 0x000fea0003800000 */
.L_x_22489:
        /* <DEDUP_REMOVED lines=9> */
.L_x_22492:
[----:B------:R-:W2:Y:S02]  /*9ae0*/  LDG.E.U16 R2, desc[UR36][R2.64] ;  /* 0x0000002402027981 */ /* 0x000ea4000c1e1500 */
[----:B--2---:R-:W-:-:S06]  /*9af0*/  HADD2.F32 R19, -RZ, R2.H0_H0 ;  /* 0x20000002ff137230 */ /* 0x004fcc0000004100 */
[----:B------:R-:W0:Y:S01]  /*9b00*/  F2I.FTZ.TRUNC.NTZ R19, R19 ;  /* 0x0000001300137305 */ /* 0x000e22000021f100 */
[----:B------:R-:W-:Y:S05]  /*9b10*/  BRA `(.L_x_22486) ;  /* 0x0000000800947947 */ /* 0x000fea0003800000 */
.L_x_22491:
[----:B------:R-:W2:Y:S02]  /*9b20*/  LDG.E.64 R2, desc[UR36][R2.64] ;  /* 0x0000002402027981 */ /* 0x000ea4000c1e1b00 */
[----:B--2---:R0:W1:Y:S01]  /*9b30*/  F2I.F64.TRUNC R19, R2 ;  /* 0x0000000200137311 */ /* 0x004062000030d100 */
[----:B------:R-:W-:Y:S05]  /*9b40*/  BRA `(.L_x_22486) ;  /* 0x0000000800887947 */ /* 0x000fea0003800000 */
.L_x_22481:
        /* <DEDUP_REMOVED lines=12> */
.L_x_22495:
[----:B------:R-:W2:Y:S02]  /*9c10*/  LDG.E.64 R2, desc[UR36][R2.64] ;  /* 0x0000002402027981 */ /* 0x000ea4000c1e1b00 */
[----:B--2---:R0:W1:Y:S01]  /*9c20*/  F2I.F64.TRUNC R19, R2 ;  /* 0x0000000200137311 */ /* 0x004062000030d100 */
[----:B------:R-:W-:Y:S05]  /*9c30*/  BRA `(.L_x_22486) ;  /* 0x00000008004c7947 */ /* 0x000fea0003800000 */
.L_x_22494:
        /* <DEDUP_REMOVED lines=26> */
.L_x_22497:
        /* <DEDUP_REMOVED lines=13> */
.L_x_22496:
[----:B------:R-:W2:Y:S02]  /*9eb0*/  LDG.E.U16 R19, desc[UR36][R2.64] ;  /* 0x0000002402137981 */ /* 0x000ea4000c1e1500 */
[----:B--2---:R-:W-:-:S06]  /*9ec0*/  IMAD.U32 R19, R19, 0x10000, RZ ;  /* 0x0001000013137824 */ /* 0x004fcc00078e00ff */
[----:B------:R-:W0:Y:S01]  /*9ed0*/  F2I.FTZ.TRUNC.NTZ R19, R19 ;  /* 0x0000001300137305 */ /* 0x000e22000021f100 */
[----:B------:R-:W-:Y:S05]  /*9ee0*/  BRA `(.L_x_22486) ;  /* 0x0000000400a07947 */ /* 0x000fea0003800000 */
.L_x_22493:
        /* <DEDUP_REMOVED lines=10> */
.L_x_22500:
        /* <DEDUP_REMOVED lines=21> */
.L_x_22504:
[----:B------:R-:W-:Y:S05]  /*a0e0*/  BSYNC.RECONVERGENT B1 ;  /* 0x0000000000017941 */ /* 0x000fea0003800200 */
.L_x_22503:
[----:B------:R-:W-:Y:S02]  /*a0f0*/  SHF.L.U32 R0, R0, 0x14, RZ ;  /* 0x0000001400007819 */ /* 0x000fe400000006ff */
[----:B------:R-:W-:-:S04]  /*a100*/  LEA R2, R2, 0x3b800000, 0x17 ;  /* 0x3b80000002027811 */ /* 0x000fc800078eb8ff */
[----:B------:R-:W-:-:S07]  /*a110*/  LOP3.LUT R19, R2, R0, R19, 0xfe, !PT ;  /* 0x0000000002137212 */ /* 0x000fce00078efe13 */
.L_x_22502:
[----:B------:R-:W-:Y:S05]  /*a120*/  BSYNC.RECONVERGENT B0 ;  /* 0x0000000000007941 */ /* 0x000fea0003800200 */
.L_x_22501:
[----:B------:R-:W0:Y:S01]  /*a130*/  F2I.FTZ.TRUNC.NTZ R19, R19 ;  /* 0x0000001300137305 */ /* 0x000e22000021f100 */
[----:B------:R-:W-:Y:S05]  /*a140*/  BRA `(.L_x_22486) ;  /* 0x0000000400087947 */ /* 0x000fea0003800000 */
.L_x_22499:
        /* <DEDUP_REMOVED lines=21> */
.L_x_22508:
[----:B------:R-:W-:Y:S05]  /*a2a0*/  BSYNC.RECONVERGENT B1 ;  /* 0x0000000000017941 */ /* 0x000fea0003800200 */
.L_x_22507:
[----:B------:R-:W-:Y:S01]  /*a2b0*/  IMAD.SHL.U32 R0, R0, 0x200000, RZ ;  /* 0x0020000000007824 */ /* 0x000fe200078e00ff */
[----:B------:R-:W-:-:S04]  /*a2c0*/  LEA R2, R2, 0x37800000, 0x17 ;  /* 0x3780000002027811 */ /* 0x000fc800078eb8ff */
[----:B------:R-:W-:-:S07]  /*a2d0*/  LOP3.LUT R19, R2, R0, R19, 0xfe, !PT ;  /* 0x0000000002137212 */ /* 0x000fce00078efe13 */
.L_x_22506:
[----:B------:R-:W-:Y:S05]  /*a2e0*/  BSYNC.RECONVERGENT B0 ;  /* 0x0000000000007941 */ /* 0x000fea0003800200 */
.L_x_22505:
[----:B------:R-:W0:Y:S01]  /*a2f0*/  F2I.FTZ.TRUNC.NTZ R19, R19 ;  /* 0x0000001300137305 */ /* 0x000e22000021f100 */
[----:B------:R-:W-:Y:S05]  /*a300*/  BRA `(.L_x_22486) ;  /* 0x0000000000987947 */ /* 0x000fea0003800000 */
.L_x_22498:
        /* <DEDUP_REMOVED lines=14> */
.L_x_22512:
[----:B------:R-:W-:Y:S05]  /*a3f0*/  BSYNC.RECONVERGENT B0 ;  /* 0x0000000000007941 */ /* 0x000fea0003800200 */
.L_x_22511:
[----:B------:R-:W0:Y:S01]  /*a400*/  F2I.FTZ.TRUNC.NTZ R19, R19 ;  /* 0x0000001300137305 */ /* 0x000e22000021f100 */
[----:B------:R-:W-:Y:S05]  /*a410*/  BRA `(.L_x_22486) ;  /* 0x0000000000547947 */ /* 0x000fea0003800000 */
.L_x_22485:
        /* <DEDUP_REMOVED lines=16> */
.L_x_22513:
[----:B------:R-:W-:Y:S01]  /*a520*/  MOV R19, RZ ;  /* 0x000000ff00137202 */ /* 0x000fe20000000f00 */
[----:B------:R-:W-:Y:S06]  /*a530*/  BRA `(.L_x_22486) ;  /* 0x00000000000c7947 */ /* 0x000fec0003800000 */
.L_x_22510:
[----:B------:R0:W5:Y:S01]  /*a540*/  LDG.E R19, desc[UR36][R2.64] ;  /* 0x0000002402137981 */ /* 0x000162000c1e1900 */
[----:B------:R-:W-:Y:S05]  /*a550*/  BRA `(.L_x_22486) ;  /* 0x0000000000047947 */ /* 0x000fea0003800000 */
.L_x_22509:
[----:B------:R0:W5:Y:S02]  /*a560*/  LDG.E R19, desc[UR36][R2.64] ;  /* 0x0000002402137981 */ /* 0x000164000c1e1900 */
.L_x_22486:
        /* <DEDUP_REMOVED lines=16> */
.L_x_22517:
[----:B------:R0:W5:Y:S01]  /*a670*/  LDG.E.U8 R0, desc[UR36][R2.64] ;  /* 0x0000002402007981 */ /* 0x000162000c1e1100 */
[----:B------:R-:W-:Y:S05]  /*a680*/  BRA `(.L_x_22519) ;  /* 0x0000000c002c7947 */ /* 0x000fea0003800000 */
.L_x_22516:
        /* <DEDUP_REMOVED lines=8> */
.L_x_22521:
[----:B------:R0:W5:Y:S01]  /*a710*/  LDG.E R0, desc[UR36][R2.64] ;  /* 0x0000002402007981 */ /* 0x000162000c1e1900 */
[----:B------:R-:W-:Y:S05]  /*a720*/  BRA `(.L_x_22519) ;  /* 0x0000000c00047947 */ /* 0x000fea0003800000 */
.L_x_22520:
[----:B------:R0:W5:Y:S01]  /*a730*/  LDG.E.S16 R0, desc[UR36][R2.64] ;  /* 0x0000002402007981 */ /* 0x000162000c1e1700 */
[----:B------:R-:W-:Y:S05]  /*a740*/  BRA `(.L_x_22519) ;  /* 0x0000000800fc7947 */ /* 0x000fea0003800000 */
.L_x_22515:
        /* <DEDUP_REMOVED lines=9> */
.L_x_22523:
[----:B------:R-:W2:Y:S02]  /*a7e0*/  LDG.E.U16 R2, desc[UR36][R2.64] ;  /* 0x0000002402027981 */ /* 0x000ea4000c1e1500 */
[----:B--2---:R-:W-:-:S06]  /*a7f0*/  HADD2.F32 R0, -RZ, R2.H0_H0 ;  /* 0x20000002ff007230 */ /* 0x004fcc0000004100 */
[----:B------:R-:W0:Y:S01]  /*a800*/  F2I.FTZ.TRUNC.NTZ R0, R0 ;  /* 0x0000000000007305 */ /* 0x000e22000021f100 */
[----:B------:R-:W-:Y:S05]  /*a810*/  BRA `(.L_x_22519) ;  /* 0x0000000800c87947 */ /* 0x000fea0003800000 */
.L_x_22522:
        /* <DEDUP_REMOVED lines=9> */
.L_x_22525:
[----:B------:R-:W2:Y:S02]  /*a8b0*/  LDG.E.U16 R2, desc[UR36][R2.64] ;  /* 0x0000002402027981 */ /* 0x000ea4000c1e1500 */
[----:B--2---:R-:W-:-:S06]  /*a8c0*/  HADD2.F32 R0, -RZ, R2.H0_H0 ;  /* 0x20000002ff007230 */ /* 0x004fcc0000004100 */
[----:B------:R-:W3:Y:S01]  /*a8d0*/  F2I.FTZ.TRUNC.NTZ R0, R0 ;  /* 0x0000000000007305 */ /* 0x000ee2000021f100 */
[----:B------:R-:W-:Y:S05]  /*a8e0*/  BRA `(.L_x_22519) ;  /* 0x0000000800947947 */ /* 0x000fea0003800000 */
.L_x_22524:
[----:B------:R-:W2:Y:S02]  /*a8f0*/  LDG.E.64 R2, desc[UR36][R2.64] ;  /* 0x0000002402027981 */ /* 0x000ea4000c1e1b00 */
[----:B--2---:R4:W0:Y:S01]  /*a900*/  F2I.F64.TRUNC R0, R2 ;  /* 0x0000000200007311 */ /* 0x004822000030d100 */
[----:B------:R-:W-:Y:S05]  /*a910*/  BRA `(.L_x_22519) ;  /* 0x0000000800887947 */ /* 0x000fea0003800000 */
.L_x_22514:
        /* <DEDUP_REMOVED lines=12> */
.L_x_22528:
[----:B------:R-:W2:Y:S02]  /*a9e0*/  LDG.E.64 R2, desc[UR36][R2.64] ;  /* 0x0000002402027981 */ /* 0x000ea4000c1e1b00 */
[----:B--2---:R0:W1:Y:S01]  /*a9f0*/  F2I.F64.TRUNC R0, R2 ;  /* 0x0000000200007311 */ /* 0x004062000030d100 */
[----:B------:R-:W-:Y:S05]  /*aa00*/  BRA `(.L_x_22519) ;  /* 0x00000008004c7947 */ /* 0x000fea0003800000 */
.L_x_22527:
        /* <DEDUP_REMOVED lines=26> */
.L_x_22530:
        /* <DEDUP_REMOVED lines=13> */
.L_x_22529:
[----:B------:R-:W2:Y:S02]  /*ac80*/  LDG.E.U16 R0, desc[UR36][R2.64] ;  /* 0x0000002402007981 */ /* 0x000ea4000c1e1500 */
[----:B--2---:R-:W-:-:S06]  /*ac90*/  IMAD.U32 R0, R0, 0x10000, RZ ;  /* 0x0001000000007824 */ /* 0x004fcc00078e00ff */
[----:B------:R-:W0:Y:S01]  /*aca0*/  F2I.FTZ.TRUNC.NTZ R0, R0 ;  /* 0x0000000000007305 */ /* 0x000e22000021f100 */
[----:B------:R-:W-:Y:S05]  /*acb0*/  BRA `(.L_x_22519) ;  /* 0x0000000400a07947 */ /* 0x000fea0003800000 */
.L_x_22526:
        /* <DEDUP_REMOVED lines=10> */
.L_x_22533:
        /* <DEDUP_REMOVED lines=21> */
.L_x_22537:
[----:B------:R-:W-:Y:S05]  /*aeb0*/  BSYNC.RECONVERGENT B1 ;  /* 0x0000000000017941 */ /* 0x000fea0003800200 */
.L_x_22536:
[----:B------:R-:W-:Y:S01]  /*aec0*/  IMAD.SHL.U32 R0, R0, 0x100000, RZ ;  /* 0x0010000000007824 */ /* 0x000fe200078e00ff */
[----:B------:R-:W-:-:S04]  /*aed0*/  LEA R2, R2, 0x3b800000, 0x17 ;  /* 0x3b80000002027811 */ /* 0x000fc800078eb8ff */
[----:B------:R-:W-:-:S07]  /*aee0*/  LOP3.LUT R0, R2, R0, R7, 0xfe, !PT ;  /* 0x0000000002007212 */ /* 0x000fce00078efe07 */
.L_x_22535:
[----:B------:R-:W-:Y:S05]  /*aef0*/  BSYNC.RECONVERGENT B0 ;  /* 0x0000000000007941 */ /* 0x000fea0003800200 */
.L_x_22534:
[----:B------:R-:W0:Y:S01]  /*af00*/  F2I.FTZ.TRUNC.NTZ R0, R0 ;  /* 0x0000000000007305 */ /* 0x000e22000021f100 */
[----:B------:R-:W-:Y:S05]  /*af10*/  BRA `(.L_x_22519) ;  /* 0x0000000400087947 */ /* 0x000fea0003800000 */
.L_x_22532:
        /* <DEDUP_REMOVED lines=21> */
.L_x_22541:
[----:B------:R-:W-:Y:S05]  /*b070*/  BSYNC.RECONVERGENT B1 ;  /* 0x0000000000017941 */ /* 0x000fea0003800200 */
.L_x_22540:
[----:B------:R-:W-:Y:S02]  /*b080*/  SHF.L.U32 R0, R0, 0x15, RZ ;  /* 0x0000001500007819 */ /* 0x000fe400000006ff */
[----:B------:R-:W-:-:S04]  /*b090*/  LEA R2, R2, 0x37800000, 0x17 ;  /* 0x3780000002027811 */ /* 0x000fc800078eb8ff */
[----:B------:R-:W-:-:S07]  /*b0a0*/  LOP3.LUT R0, R2, R0, R7, 0xfe, !PT ;  /* 0x0000000002007212 */ /* 0x000fce00078efe07 */
.L_x_22539:
[----:B------:R-:W-:Y:S05]  /*b0b0*/  BSYNC.RECONVERGENT B0 ;  /* 0x0000000000007941 */ /* 0x000fea0003800200 */
.L_x_22538:
[----:B------:R-:W0:Y:S01]  /*b0c0*/  F2I.FTZ.TRUNC.NTZ R0, R0 ;  /* 0x0000000000007305 */ /* 0x000e22000021f100 */
[----:B------:R-:W-:Y:S05]  /*b0d0*/  BRA `(.L_x_22519) ;  /* 0x0000000000987947 */ /* 0x000fea0003800000 */
.L_x_22531:
        /* <DEDUP_REMOVED lines=14> */
.L_x_22545:
[----:B------:R-:W-:Y:S05]  /*b1c0*/  BSYNC.RECONVERGENT B0 ;  /* 0x0000000000007941 */ /* 0x000fea0003800200 */
.L_x_22544:
[----:B------:R-:W0:Y:S01]  /*b1d0*/  F2I.FTZ.TRUNC.NTZ R0, R0 ;  /* 0x0000000000007305 */ /* 0x000e22000021f100 */
[----:B------:R-:W-:Y:S05]  /*b1e0*/  BRA `(.L_x_22519) ;  /* 0x0000000000547947 */ /* 0x000fea0003800000 */
.L_x_22518:
        /* <DEDUP_REMOVED lines=16> */
.L_x_22546:
[----:B------:R-:W-:Y:S01]  /*b2f0*/  IMAD.MOV.U32 R0, RZ, RZ, RZ ;  /* 0x000000ffff007224 */ /* 0x000fe200078e00ff */
[----:B------:R-:W-:Y:S06]  /*b300*/  BRA `(.L_x_22519) ;  /* 0x00000000000c7947 */ /* 0x000fec0003800000 */
.L_x_22543:
[----:B------:R0:W5:Y:S01]  /*b310*/  LDG.E R0, desc[UR36][R2.64] ;  /* 0x0000002402007981 */ /* 0x000162000c1e1900 */
[----:B------:R-:W-:Y:S05]  /*b320*/  BRA `(.L_x_22519) ;  /* 0x0000000000047947 */ /* 0x000fea0003800000 */
.L_x_22542:
[----:B------:R0:W5:Y:S02]  /*b330*/  LDG.E R0, desc[UR36][R2.64] ;  /* 0x0000002402007981 */ /* 0x000164000c1e1900 */
.L_x_22519:
        /* <DEDUP_REMOVED lines=17> */
.L_x_22550:
[----:B------:R0:W-:Y:S01]  /*b450*/  STG.E.U8 desc[UR36][R2.64], R4 ;  /* 0x0000000402007986 */ /* 0x0001e2000c101124 */
[----:B------:R-:W-:Y:S05]  /*b460*/  BRA `(.L_x_22552) ;  /* 0x0000000c00387947 */ /* 0x000fea0003800000 */
.L_x_22549:
        /* <DEDUP_REMOVED lines=9> */
.L_x_22554:
[----:B------:R0:W-:Y:S01]  /*b500*/  STG.E desc[UR36][R2.64], R4 ;  /* 0x0000000402007986 */ /* 0x0001e2000c101924 */
[----:B------:R-:W-:Y:S05]  /*b510*/  BRA `(.L_x_22552) ;  /* 0x0000000c000c7947 */ /* 0x000fea0003800000 */
.L_x_22553:
[----:B------:R0:W-:Y:S01]  /*b520*/  STG.E.U16 desc[UR36][R2.64], R4 ;  /* 0x0000000402007986 */ /* 0x0001e2000c101524 */
[----:B------:R-:W-:Y:S05]  /*b530*/  BRA `(.L_x_22552) ;  /* 0x0000000c00047947 */ /* 0x000fea0003800000 */
.L_x_22548:
        /* <DEDUP_REMOVED lines=9> */
.L_x_22556:
[----:B------:R-:W-:-:S04]  /*b5d0*/  I2FP.F32.S32 R0, R4 ;  /* 0x0000000400007245 */ /* 0x000fc80000201400 */
[----:B------:R-:W-:-:S05]  /*b5e0*/  F2FP.F16.F32.PACK_AB R0, RZ, R0 ;  /* 0x00000000ff00723e */ /* 0x000fca00000000ff */
[----:B------:R0:W-:Y:S01]  /*b5f0*/  STG.E.U16 desc[UR36][R2.64], R0 ;  /* 0x0000000002007986 */ /* 0x0001e2000c101524 */
[----:B------:R-:W-:Y:S05]  /*b600*/  BRA `(.L_x_22552) ;  /* 0x0000000800d07947 */ /* 0x000fea0003800000 */
.L_x_22555:
        /* <DEDUP_REMOVED lines=10> */
.L_x_22558:
[----:B------:R-:W-:-:S04]  /*b6b0*/  I2FP.F32.S32 R4, R4 ;  /* 0x0000000400047245 */ /* 0x000fc80000201400 */
[----:B------:R-:W-:-:S04]  /*b6c0*/  F2FP.F16.F32.PACK_AB R5, RZ, R4 ;  /* 0x00000004ff05723e */ /* 0x000fc800000000ff */
[----:B------:R-:W-:-:S05]  /*b6d0*/  PRMT R5, R5, 0x5410, RZ ;  /* 0x0000541005057816 */ /* 0x000fca00000000ff */
[----:B------:R0:W-:Y:S01]  /*b6e0*/  STG.E desc[UR36][R2.64], R5 ;  /* 0x0000000502007986 */ /* 0x0001e2000c101924 */
[----:B------:R-:W-:Y:S05]  /*b6f0*/  BRA `(.L_x_22552) ;  /* 0x0000000800947947 */ /* 0x000fea0003800000 */
.L_x_22557:
[----:B------:R-:W0:Y:S02]  /*b700*/  I2F.F64 R4, R4 ;  /* 0x0000000400047312 */ /* 0x000e240000201c00 */
[----:B0-----:R0:W-:Y:S01]  /*b710*/  STG.E.64 desc[UR36][R2.64], R4 ;  /* 0x0000000402007986 */ /* 0x0011e2000c101b24 */
[----:B------:R-:W-:Y:S05]  /*b720*/  BRA `(.L_x_22552) ;  /* 0x0000000800887947 */ /* 0x000fea0003800000 */
.L_x_22547:
        /* <DEDUP_REMOVED lines=12> */
.L_x_22562:
        /* <DEDUP_REMOVED lines=18> */
.L_x_22565:
[----:B------:R-:W-:-:S04]  /*b910*/  SHF.R.U32.HI R5, RZ, 0x18, R5 ;  /* 0x00000018ff057819 */ /* 0x000fc80000011605 */
[----:B------:R-:W-:-:S07]  /*b920*/  LOP3.LUT R0, R0, 0x80, R5, 0xf8, !PT ;  /* 0x0000008000007812 */ /* 0x000fce00078ef805 */
.L_x_22564:
[----:B------:R-:W-:Y:S05]  /*b930*/  BSYNC.RECONVERGENT B0 ;  /* 0x0000000000007941 */ /* 0x000fea0003800200 */
.L_x_22563:
[----:B------:R0:W-:Y:S01]  /*b940*/  STG.E.U8 desc[UR36][R2.64], R0 ;  /* 0x0000000002007986 */ /* 0x0001e2000c101124 */
[----:B------:R-:W-:Y:S05]  /*b950*/  BRA `(.L_x_22552) ;  /* 0x0000000400fc7947 */ /* 0x000fea0003800000 */
.L_x_22561:
        /* <DEDUP_REMOVED lines=18> */
.L_x_22568:
[----:B------:R-:W-:-:S04]  /*ba80*/  SHF.R.U32.HI R5, RZ, 0x18, R5 ;  /* 0x00000018ff057819 */ /* 0x000fc80000011605 */
[----:B------:R-:W-:-:S07]  /*ba90*/  LOP3.LUT R0, R0, 0x80, R5, 0xf8, !PT ;  /* 0x0000008000007812 */ /* 0x000fce00078ef805 */
.L_x_22567:
[----:B------:R-:W-:Y:S05]  /*baa0*/  BSYNC.RECONVERGENT B0 ;  /* 0x0000000000007941 */ /* 0x000fea0003800200 */
.L_x_22566:
[----:B------:R0:W-:Y:S01]  /*bab0*/  STG.E.U8 desc[UR36][R2.64], R0 ;  /* 0x0000000002007986 */ /* 0x0001e2000c101124 */
[----:B------:R-:W-:Y:S05]  /*bac0*/  BRA `(.L_x_22552) ;  /* 0x0000000400a07947 */ /* 0x000fea0003800000 */
.L_x_22560:
        /* <DEDUP_REMOVED lines=22> */
.L_x_22570:
[----:B------:R-:W-:-:S05]  /*bc30*/  SHF.R.S32.HI R5, RZ, 0x1f, R4 ;  /* 0x0000001fff057819 */ /* 0x000fca0000011404 */
[----:B------:R0:W-:Y:S01]  /*bc40*/  STG.E.64 desc[UR36][R2.64], R4 ;  /* 0x0000000402007986 */ /* 0x0001e2000c101b24 */
[----:B------:R-:W-:Y:S05]  /*bc50*/  BRA `(.L_x_22552) ;  /* 0x00000004003c7947 */ /* 0x000fea0003800000 */
.L_x_22569:
[----:B------:R0:W-:Y:S01]  /*bc60*/  STG.E desc[UR36][R2.64], R4 ;  /* 0x0000000402007986 */ /* 0x0001e2000c101924 */
[----:B------:R-:W-:Y:S05]  /*bc70*/  BRA `(.L_x_22552) ;  /* 0x0000000400347947 */ /* 0x000fea0003800000 */
.L_x_22559:
        /* <DEDUP_REMOVED lines=10> */
.L_x_22572:
[----:B------:R-:W0:Y:S01]  /*bd20*/  I2F.F64 R4, R4 ;  /* 0x0000000400047312 */ /* 0x000e220000201c00 */
[----:B------:R-:W-:-:S05]  /*bd30*/  CS2R R6, SRZ ;  /* 0x0000000000067805 */ /* 0x000fca000001ff00 */
[----:B0-----:R0:W-:Y:S01]  /*bd40*/  STG.E.128 desc[UR36][R2.64], R4 ;  /* 0x0000000402007986 */ /* 0x0011e2000c101d24 */
[----:B------:R-:W-:Y:S05]  /*bd50*/  BRA `(.L_x_22552) ;  /* 0x0000000000fc7947 */ /* 0x000fea0003800000 */
.L_x_22571:
[----:B------:R-:W-:-:S09]  /*bd60*/  UISETP.NE.AND UP0, UPT, UR4, 0xf, UPT ;  /* 0x0000000f0400788c */ /* 0x000fd2000bf05270 */
[----:B------:R-:W-:Y:S05]  /*bd70*/  BRA.U !UP0, `(.L_x_22573) ;  /* 0x0000000108e87547 */ /* 0x000fea000b800000 */
[----:B------:R-:W-:-:S09]  /*bd80*/  UISETP.NE.AND UP0, UPT, UR4, 0x17, UPT ;  /* 0x000000170400788c */ /* 0x000fd2000bf05270 */
[----:B------:R-:W-:Y:S05]  /*bd90*/  BRA.U !UP0, `(.L_x_22574) ;  /* 0x0000000108907547 */ /* 0x000fea000b800000 */
[----:B------:R-:W-:-:S09]  /*bda0*/  UISETP.NE.AND UP0, UPT, UR4, 0x18, UPT ;  /* 0x000000180400788c */ /* 0x000fd2000bf05270 */
[----:B------:R-:W-:Y:S05]  /*bdb0*/  BRA.U !UP0, `(.L_x_22575) ;  /* 0x0000000108447547 */ /* 0x000fea000b800000 */
.L_x_22551:
        /* <DEDUP_REMOVED lines=16> */
.L_x_22576:
[----:B------:R-:W-:Y:S05]  /*bec0*/  BRA `(.L_x_22552) ;  /* 0x0000000000a07947 */ /* 0x000fea0003800000 */
.L_x_22575:
        /* <DEDUP_REMOVED lines=13> */
.L_x_22578:
[----:B------:R-:W-:Y:S05]  /*bfa0*/  BSYNC.RECONVERGENT B0 ;  /* 0x0000000000007941 */ /* 0x000fea0003800200 */
.L_x_22577:
[----:B------:R-:W-:-:S05]  /*bfb0*/  LOP3.LUT R5, R0, 0x80, R5, 0xf8, !PT ;  /* 0x0000008000057812 */ /* 0x000fca00078ef805 */
[----:B------:R3:W-:Y:S01]  /*bfc0*/  STG.E.U8 desc[UR36][R2.64], R5 ;  /* 0x0000000502007986 */ /* 0x0007e2000c101124 */
[----:B------:R-:W-:Y:S05]  /*bfd0*/  BRA `(.L_x_22552) ;  /* 0x00000000005c7947 */ /* 0x000fea0003800000 */
.L_x_22574:
        /* <DEDUP_REMOVED lines=12> */
.L_x_22580:
[----:B------:R-:W-:Y:S01]  /*c0a0*/  IMAD.MOV.U32 R0, RZ, RZ, 0x7f ;  /* 0x0000007fff007424 */ /* 0x000fe200078e00ff */
[----:B------:R-:W-:-:S04]  /*c0b0*/  ISETP.GT.U32.AND P0, PT, R4, 0x7f800000, PT ;  /* 0x7f8000000400780c */ /* 0x000fc80003f04070 */
[----:B------:R-:W-:-:S09]  /*c0c0*/  SEL R0, R0, 0x7c, P0 ;  /* 0x0000007c00007807 */ /* 0x000fd20000000000 */
.L_x_22581:
[----:B------:R-:W-:Y:S05]  /*c0d0*/  BSYNC.RECONVERGENT B0 ;  /* 0x0000000000007941 */ /* 0x000fea0003800200 */
.L_x_22579:
[----:B------:R-:W-:-:S04]  /*c0e0*/  SHF.R.U32.HI R5, RZ, 0x18, R5 ;  /* 0x00000018ff057819 */ /* 0x000fc80000011605 */
[----:B------:R-:W-:-:S05]  /*c0f0*/  LOP3.LUT R5, R0, 0x80, R5, 0xf8, !PT ;  /* 0x0000008000057812 */ /* 0x000fca00078ef805 */
[----:B------:R2:W-:Y:S01]  /*c100*/  STG.E.U8 desc[UR36][R2.64], R5 ;  /* 0x0000000502007986 */ /* 0x0005e2000c101124 */
[----:B------:R-:W-:Y:S05]  /*c110*/  BRA `(.L_x_22552) ;  /* 0x00000000000c7947 */ /* 0x000fea0003800000 */
.L_x_22573:
[----:B------:R-:W-:-:S04]  /*c120*/  I2FP.F32.S32 R0, R4 ;  /* 0x0000000400007245 */ /* 0x000fc80000201400 */
[----:B------:R-:W-:-:S05]  /*c130*/  F2FP.BF16.F32.PACK_AB R0, RZ, R0 ;  /* 0x00000000ff00723e */ /* 0x000fca00000010ff */
[----:B------:R4:W-:Y:S02]  /*c140*/  STG.E.U16 desc[UR36][R2.64], R0 ;  /* 0x0000000002007986 */ /* 0x0009e4000c101524 */
.L_x_22552:
[----:B------:R-:W-:-:S07]  /*c150*/  VIADD R17, R17, 0x80 ;  /* 0x0000008011117836 */ /* 0x000fce0000000000 */
.L_x_22479:
[----:B------:R-:W-:Y:S05]  /*c160*/  BSYNC.RECONVERGENT B6 ;  /* 0x0000000000067941 */ /* 0x000fea0003800200 */
.L_x_22478:
        /* <DEDUP_REMOVED lines=357> */
.L_x_22582:
        /* <DEDUP_REMOVED lines=19> */
.L_x_22586:
[----:B------:R0:W5:Y:S01]  /*d8f0*/  LDG.E.U8 R19, desc[UR36][R2.64] ;  /* 0x0000002402137981 */ /* 0x000162000c1e1100 */
[----:B------:R-:W-:Y:S05]  /*d900*/  BRA `(.L_x_22588) ;  /* 0x0000000c002c7947 */ /* 0x000fea0003800000 */
.L_x_22585:
        /* <DEDUP_REMOVED lines=8> */
.L_x_22590:
[----:B------:R0:W5:Y:S01]  /*d990*/  LDG.E R19, desc[UR36][R2.64] ;  /* 0x0000002402137981 */ /* 0x000162000c1e1900 */
[----:B------:R-:W-:Y:S05]  /*d9a0*/  BRA `(.L_x_22588) ;  /* 0x0000000c00047947 */ /* 0x000fea0003800000 */
.L_x_22589:
[----:B------:R0:W5:Y:S01]  /*d9b0*/  LDG.E.S16 R19, desc[UR36][R2.64] ;  /* 0x0000002402137981 */ /* 0x000162000c1e1700 */
[----:B------:R-:W-:Y:S05]  /*d9c0*/  BRA `(.L_x_22588) ;  /* 0x0000000800fc7947 */ /* 0x000fea0003800000 */
.L_x_22584:
        /* <DEDUP_REMOVED lines=9> */
.L_x_22592:
[----:B------:R-:W2:Y:S02]  /*da60*/  LDG.E.U16 R2, desc[UR36][R2.64] ;  /* 0x0000002402027981 */ /* 0x000ea4000c1e1500 */
[----:B--2---:R-:W-:-:S06]  /*da70*/  HADD2.F32 R19, -RZ, R2.H0_H0 ;  /* 0x20000002ff137230 */ /* 0x004fcc0000004100 */
[----:B------:R-:W0:Y:S01]  /*da80*/  F2I.FTZ.TRUNC.NTZ R19, R19 ;  /* 0x0000001300137305 */ /* 0x000e22000021f100 */
[----:B------:R-:W-:Y:S05]  /*da90*/  BRA `(.L_x_22588) ;  /* 0x0000000800c87947 */ /* 0x000fea0003800000 */
.L_x_22591:
        /* <DEDUP_REMOVED lines=9> */
.L_x_22594:
[----:B------:R-:W2:Y:S02]  /*db30*/  LDG.E.U16 R2, desc[UR36][R2.64] ;  /* 0x0000002402027981 */ /* 0x000ea4000c1e1500 */
[----:B--2---:R-:W-:-:S06]  /*db40*/  HADD2.F32 R19, -RZ, R2.H0_H0 ;  /* 0x20000002ff137230 */ /* 0x004fcc0000004100 */
[----:B------:R-:W0:Y:S01]  /*db50*/  F2I.FTZ.TRUNC.NTZ R19, R19 ;  /* 0x0000001300137305 */ /* 0x000e22000021f100 */
[----:B------:R-:W-:Y:S05]  /*db60*/  BRA `(.L_x_22588) ;  /* 0x0000000800947947 */ /* 0x000fea0003800000 */
.L_x_22593:
[----:B------:R-:W2:Y:S02]  /*db70*/  LDG.E.64 R2, desc[UR36][R2.64] ;  /* 0x0000002402027981 */ /* 0x000ea4000c1e1b00 */
[----:B--2---:R0:W1:Y:S01]  /*db80*/  F2I.F64.TRUNC R19, R2 ;  /* 0x0000000200137311 */ /* 0x004062000030d100 */
[----:B------:R-:W-:Y:S05]  /*db90*/  BRA `(.L_x_22588) ;  /* 0x0000000800887947 */ /* 0x000fea0003800000 */
.L_x_22583:
        /* <DEDUP_REMOVED lines=12> */
.L_x_22597:
[----:B------:R-:W2:Y:S02]  /*dc60*/  LDG.E.64 R2, desc[UR36][R2.64] ;  /* 0x0000002402027981 */ /* 0x000ea4000c1e1b00 */
[----:B--2---:R0:W1:Y:S01]  /*dc70*/  F2I.F64.TRUNC R19, R2 ;  /* 0x0000000200137311 */ /* 0x004062000030d100 */
[----:B------:R-:W-:Y:S05]  /*dc80*/  BRA `(.L_x_22588) ;  /* 0x00000008004c7947 */ /* 0x000fea0003800000 */
.L_x_22596:
        /* <DEDUP_REMOVED lines=26> */
.L_x_22599:
        /* <DEDUP_REMOVED lines=13> */
.L_x_22598:
[----:B------:R-:W2:Y:S02]  /*df00*/  LDG.E.U16 R19, desc[UR36][R2.64] ;  /* 0x0000002402137981 */ /* 0x000ea4000c1e1500 */
[----:B--2---:R-:W-:-:S06]  /*df10*/  IMAD.U32 R19, R19, 0x10000, RZ ;  /* 0x0001000013137824 */ /* 0x004fcc00078e00ff */
[----:B------:R-:W0:Y:S01]  /*df20*/  F2I.FTZ.TRUNC.NTZ R19, R19 ;  /* 0x0000001300137305 */ /* 0x000e22000021f100 */
[----:B------:R-:W-:Y:S05]  /*df30*/  BRA `(.L_x_22588) ;  /* 0x0000000400a07947 */ /* 0x000fea0003800000 */
.L_x_22595:
        /* <DEDUP_REMOVED lines=10> */
.L_x_22602:
        /* <DEDUP_REMOVED lines=21> */
.L_x_22606:
[----:B------:R-:W-:Y:S05]  /*e130*/  BSYNC.RECONVERGENT B1 ;  /* 0x0000000000017941 */ /* 0x000fea0003800200 */
.L_x_22605:
[----:B------:R-:W-:Y:S02]  /*e140*/  SHF.L.U32 R0, R0, 0x14, RZ ;  /* 0x0000001400007819 */ /* 0x000fe400000006ff */
[----:B------:R-:W-:-:S04]  /*e150*/  LEA R2, R2, 0x3b800000, 0x17 ;  /* 0x3b80000002027811 */ /* 0x000fc800078eb8ff */
[----:B------:R-:W-:-:S07]  /*e160*/  LOP3.LUT R19, R2, R0, R19, 0xfe, !PT ;  /* 0x0000000002137212 */ /* 0x000fce00078efe13 */
.L_x_22604:
[----:B------:R-:W-:Y:S05]  /*e170*/  BSYNC.RECONVERGENT B0 ;  /* 0x0000000000007941 */ /* 0x000fea0003800200 */
.L_x_22603:
[----:B------:R-:W0:Y:S01]  /*e180*/  F2I.FTZ.TRUNC.NTZ R19, R19 ;  /* 0x0000001300137305 */ /* 0x000e22000021f100 */
[----:B------:R-:W-:Y:S05]  /*e190*/  BRA `(.L_x_22588) ;  /* 0x0000000400087947 */ /* 0x000fea0003800000 */
.L_x_22601:
        /* <DEDUP_REMOVED lines=21> */
.L_x_22610:
[----:B------:R-:W-:Y:S05]  /*e2f0*/  BSYNC.RECONVERGENT B1 ;  /* 0x0000000000017941 */ /* 0x000fea0003800200 */
.L_x_22609:
[----:B------:R-:W-:Y:S01]  /*e300*/  IMAD.SHL.U32 R0, R0, 0x200000, RZ ;  /* 0x0020000000007824 */ /* 0x000fe200078e00ff */
[----:B------:R-:W-:-:S04]  /*e310*/  LEA R2, R2, 0x37800000, 0x17 ;  /* 0x3780000002027811 */ /* 0x000fc800078eb8ff */
[----:B------:R-:W-:-:S07]  /*e320*/  LOP3.LUT R19, R2, R0, R19, 0xfe, !PT ;  /* 0x0000000002137212 */ /* 0x000fce00078efe13 */
.L_x_22608:
[----:B------:R-:W-:Y:S05]  /*e330*/  BSYNC.RECONVERGENT B0 ;  /* 0x0000000000007941 */ /* 0x000fea0003800200 */
.L_x_22607:
[----:B------:R-:W0:Y:S01]  /*e340*/  F2I.FTZ.TRUNC.NTZ R19, R19 ;  /* 0x0000001300137305 */ /* 0x000e22000021f100 */
[----:B------:R-:W-:Y:S05]  /*e350*/  BRA `(.L_x_22588) ;  /* 0x0000000000987947 */ /* 0x000fea0003800000 */
.L_x_22600:
        /* <DEDUP_REMOVED lines=14> */
.L_x_22614:
[----:B------:R-:W-:Y:S05]  /*e440*/  BSYNC.RECONVERGENT B0 ;  /* 0x0000000000007941 */ /* 0x000fea0003800200 */
.L_x_22613:
[----:B------:R-:W0:Y:S01]  /*e450*/  F2I.FTZ.TRUNC.NTZ R19, R19 ;  /* 0x0000001300137305 */ /* 0x000e22000021f100 */
[----:B------:R-:W-:Y:S05]  /*e460*/  BRA `(.L_x_22588) ;  /* 0x0000000000547947 */ /* 0x000fea0003800000 */
.L_x_22587:
        /* <DEDUP_REMOVED lines=16> */
.L_x_22615:
[----:B------:R-:W-:Y:S01]  /*e570*/  MOV R19, RZ ;  /* 0x000000ff00137202 */ /* 0x000fe20000000f00 */
[----:B------:R-:W-:Y:S06]  /*e580*/  BRA `(.L_x_22588) ;  /* 0x00000000000c7947 */ /* 0x000fec0003800000 */
.L_x_22612:
[----:B------:R0:W5:Y:S01]  /*e590*/  LDG.E R19, desc[UR36][R2.64] ;  /* 0x0000002402137981 */ /* 0x000162000c1e1900 */
[----:B------:R-:W-:Y:S05]  /*e5a0*/  BRA `(.L_x_22588) ;  /* 0x0000000000047947 */ /* 0x000fea0003800000 */
.L_x_22611:
[----:B------:R0:W5:Y:S02]  /*e5b0*/  LDG.E R19, desc[UR36][R2.64] ;  /* 0x0000002402137981 */ /* 0x000164000c1e1900 */
.L_x_22588:
        /* <DEDUP_REMOVED lines=16> */
.L_x_22619:
[----:B----4-:R4:W5:Y:S01]  /*e6c0*/  LDG.E.U8 R0, desc[UR36][R2.64] ;  /* 0x0000002402007981 */ /* 0x010962000c1e1100 */
[----:B------:R-:W-:Y:S05]  /*e6d0*/  BRA `(.L_x_22621) ;  /* 0x0000000c002c7947 */ /* 0x000fea0003800000 */
.L_x_22618:
        /* <DEDUP_REMOVED lines=8> */
.L_x_22623:
[----:B----4-:R0:W5:Y:S01]  /*e760*/  LDG.E R0, desc[UR36][R2.64] ;  /* 0x0000002402007981 */ /* 0x010162000c1e1900 */
[----:B------:R-:W-:Y:S05]  /*e770*/  BRA `(.L_x_22621) ;  /* 0x0000000c00047947 */ /* 0x000fea0003800000 */
.L_x_22622:
[----:B----4-:R0:W5:Y:S01]  /*e780*/  LDG.E.S16 R0, desc[UR36][R2.64] ;  /* 0x0000002402007981 */ /* 0x010162000c1e1700 */
[----:B------:R-:W-:Y:S05]  /*e790*/  BRA `(.L_x_22621) ;  /* 0x0000000800fc7947 */ /* 0x000fea0003800000 */
.L_x_22617:
        /* <DEDUP_REMOVED lines=9> */
.L_x_22625:
[----:B------:R-:W4:Y:S02]  /*e830*/  LDG.E.U16 R2, desc[UR36][R2.64] ;  /* 0x0000002402027981 */ /* 0x000f24000c1e1500 */
[----:B----4-:R-:W-:-:S06]  /*e840*/  HADD2.F32 R0, -RZ, R2.H0_H0 ;  /* 0x20000002ff007230 */ /* 0x010fcc0000004100 */
[----:B------:R-:W0:Y:S01]  /*e850*/  F2I.FTZ.TRUNC.NTZ R0, R0 ;  /* 0x0000000000007305 */ /* 0x000e22000021f100 */
[----:B------:R-:W-:Y:S05]  /*e860*/  BRA `(.L_x_22621) ;  /* 0x0000000800c87947 */ /* 0x000fea0003800000 */
.L_x_22624:
        /* <DEDUP_REMOVED lines=9> */
.L_x_22627:
[----:B------:R-:W4:Y:S02]  /*e900*/  LDG.E.U16 R2, desc[UR36][R2.64] ;  /* 0x0000002402027981 */ /* 0x000f24000c1e1500 */
[----:B----4-:R-:W-:-:S06]  /*e910*/  HADD2.F32 R0, -RZ, R2.H0_H0 ;  /* 0x20000002ff007230 */ /* 0x010fcc0000004100 */
[----:B------:R-:W0:Y:S01]  /*e920*/  F2I.FTZ.TRUNC.NTZ R0, R0 ;  /* 0x0000000000007305 */ /* 0x000e22000021f100 */
[----:B------:R-:W-:Y:S05]  /*e930*/  BRA `(.L_x_22621) ;  /* 0x0000000800947947 */ /* 0x000fea0003800000 */
.L_x_22626:
[----:B------:R-:W4:Y:S02]  /*e940*/  LDG.E.64 R2, desc[UR36][R2.64] ;  /* 0x0000002402027981 */ /* 0x000f24000c1e1b00 */
[----:B----4-:R0:W4:Y:S01]  /*e950*/  F2I.F64.TRUNC R0, R2 ;  /* 0x0000000200007311 */ /* 0x010122000030d100 */
[----:B------:R-:W-:Y:S05]  /*e960*/  BRA `(.L_x_22621) ;  /* 0x0000000800887947 */ /* 0x000fea0003800000 */
.L_x_22616:
        /* <DEDUP_REMOVED lines=12> */
.L_x_22630:
[----:B------:R-:W4:Y:S02]  /*ea30*/  LDG.E.64 R2, desc[UR36][R2.64] ;  /* 0x0000002402027981 */ /* 0x000f24000c1e1b00 */
[----:B----4-:R0:W4:Y:S01]  /*ea40*/  F2I.F64.TRUNC R0, R2 ;  /* 0x0000000200007311 */ /* 0x010122000030d100 */
[----:B------:R-:W-:Y:S05]  /*ea50*/  BRA `(.L_x_22621) ;  /* 0x00000008004c7947 */ /* 0x000fea0003800000 */
.L_x_22629:
        /* <DEDUP_REMOVED lines=26> */
.L_x_22632:
        /* <DEDUP_REMOVED lines=13> */
.L_x_22631:
[----:B----4-:R-:W4:Y:S02]  /*ecd0*/  LDG.E.U16 R0, desc[UR36][R2.64] ;  /* 0x0000002402007981 */ /* 0x010f24000c1e1500 */
[----:B----4-:R-:W-:-:S06]  /*ece0*/  IMAD.U32 R0, R0, 0x10000, RZ ;  /* 0x0001000000007824 */ /* 0x010fcc00078e00ff */
[----:B------:R-:W0:Y:S01]  /*ecf0*/  F2I.FTZ.TRUNC.NTZ R0, R0 ;  /* 0x0000000000007305 */ /* 0x000e22000021f100 */
[----:B------:R-:W-:Y:S05]  /*ed00*/  BRA `(.L_x_22621) ;  /* 0x0000000400a07947 */ /* 0x000fea0003800000 */
.L_x_22628:
        /* <DEDUP_REMOVED lines=10> */
.L_x_22635:
        /* <DEDUP_REMOVED lines=21> */
.L_x_22639:
[----:B------:R-:W-:Y:S05]  /*ef00*/  BSYNC.RECONVERGENT B1 ;  /* 0x0000000000017941 */ /* 0x000fea0003800200 */
.L_x_22638:
[----:B------:R-:W-:Y:S01]  /*ef10*/  IMAD.SHL.U32 R0, R0, 0x100000, RZ ;  /* 0x0010000000007824 */ /* 0x000fe200078e00ff */
[----:B------:R-:W-:-:S04]  /*ef20*/  LEA R2, R2, 0x3b800000, 0x17 ;  /* 0x3b80000002027811 */ /* 0x000fc800078eb8ff */
[----:B------:R-:W-:-:S07]  /*ef30*/  LOP3.LUT R0, R2, R0, R7, 0xfe, !PT ;  /* 0x0000000002007212 */ /* 0x000fce00078efe07 */
.L_x_22637:
[----:B------:R-:W-:Y:S05]  /*ef40*/  BSYNC.RECONVERGENT B0 ;  /* 0x0000000000007941 */ /* 0x000fea0003800200 */
.L_x_22636:
[----:B------:R-:W0:Y:S01]  /*ef50*/  F2I.FTZ.TRUNC.NTZ R0, R0 ;  /* 0x0000000000007305 */ /* 0x000e22000021f100 */
[----:B------:R-:W-:Y:S05]  /*ef60*/  BRA `(.L_x_22621) ;  /* 0x0000000400087947 */ /* 0x000fea0003800000 */
.L_x_22634:
        /* <DEDUP_REMOVED lines=21> */
.L_x_22643:
[----:B------:R-:W-:Y:S05]  /*f0c0*/  BSYNC.RECONVERGENT B1 ;  /* 0x0000000000017941 */ /* 0x000fea0003800200 */
.L_x_22642:
[----:B------:R-:W-:Y:S02]  /*f0d0*/  SHF.L.U32 R0, R0, 0x15, RZ ;  /* 0x0000001500007819 */ /* 0x000fe400000006ff */
[----:B------:R-:W-:-:S04]  /*f0e0*/  LEA R2, R2, 0x37800000, 0x17 ;  /* 0x3780000002027811 */ /* 0x000fc800078eb8ff */
[----:B------:R-:W-:-:S07]  /*f0f0*/  LOP3.LUT R0, R2, R0, R7, 0xfe, !PT ;  /* 0x0000000002007212 */ /* 0x000fce00078efe07 */
.L_x_22641:
[----:B------:R-:W-:Y:S05]  /*f100*/  BSYNC.RECONVERGENT B0 ;  /* 0x0000000000007941 */ /* 0x000fea0003800200 */
.L_x_22640:
[----:B------:R-:W0:Y:S01]  /*f110*/  F2I.FTZ.TRUNC.NTZ R0, R0 ;  /* 0x0000000000007305 */ /* 0x000e22000021f100 */
[----:B------:R-:W-:Y:S05]  /*f120*/  BRA `(.L_x_22621) ;  /* 0x0000000000987947 */ /* 0x000fea0003800000 */
.L_x_22633:
        /* <DEDUP_REMOVED lines=14> */
.L_x_22647:
[----:B------:R-:W-:Y:S05]  /*f210*/  BSYNC.RECONVERGENT B0 ;  /* 0x0000000000007941 */ /* 0x000fea0003800200 */
.L_x_22646:
[----:B------:R-:W0:Y:S01]  /*f220*/  F2I.FTZ.TRUNC.NTZ R0, R0 ;  /* 0x0000000000007305 */ /* 0x000e22000021f100 */
[----:B------:R-:W-:Y:S05]  /*f230*/  BRA `(.L_x_22621) ;  /* 0x0000000000547947 */ /* 0x000fea0003800000 */
.L_x_22620:
        /* <DEDUP_REMOVED lines=16> */
.L_x_22648:
[----:B------:R-:W-:Y:S01]  /*f340*/  IMAD.MOV.U32 R0, RZ, RZ, RZ ;  /* 0x000000ffff007224 */ /* 0x000fe200078e00ff */
[----:B------:R-:W-:Y:S06]  /*f350*/  BRA `(.L_x_22621) ;  /* 0x00000000000c7947 */ /* 0x000fec0003800000 */
.L_x_22645:
[----:B----4-:R0:W5:Y:S01]  /*f360*/  LDG.E R0, desc[UR36][R2.64] ;  /* 0x0000002402007981 */ /* 0x010162000c1e1900 */
[----:B------:R-:W-:Y:S05]  /*f370*/  BRA `(.L_x_22621) ;  /* 0x0000000000047947 */ /* 0x000fea0003800000 */
.L_x_22644:
[----:B----4-:R0:W5:Y:S02]  /*f380*/  LDG.E R0, desc[UR36][R2.64] ;  /* 0x0000002402007981 */ /* 0x010164000c1e1900 */
.L_x_22621:
        /* <DEDUP_REMOVED lines=14> */
.L_x_22652:
[----:B------:R-:W-:Y:S01]  /*f470*/  STG.E.U8 desc[UR36][R16.64], R2 ;  /* 0x0000000210007986 */ /* 0x000fe2000c101124 */
[----:B------:R-:W-:Y:S05]  /*f480*/  EXIT ;  /* 0x000000000000794d */ /* 0x000fea0003800000 */
.L_x_22651:
        /* <DEDUP_REMOVED lines=9> */
.L_x_22655:
[----:B------:R-:W-:Y:S01]  /*f520*/  STG.E desc[UR36][R16.64], R2 ;  /* 0x0000000210007986 */ /* 0x000fe2000c101924 */
[----:B------:R-:W-:Y:S05]  /*f530*/  EXIT ;  /* 0x000000000000794d */ /* 0x000fea0003800000 */
.L_x_22654:
[----:B------:R-:W-:Y:S01]  /*f540*/  STG.E.U16 desc[UR36][R16.64], R2 ;  /* 0x0000000210007986 */ /* 0x000fe2000c101524 */
[----:B------:R-:W-:Y:S05]  /*f550*/  EXIT ;  /* 0x000000000000794d */ /* 0x000fea0003800000 */
.L_x_22650:
        /* <DEDUP_REMOVED lines=9> */
.L_x_22657:
[----:B------:R-:W-:-:S04]  /*f5f0*/  I2FP.F32.S32 R0, R2 ;  /* 0x0000000200007245 */ /* 0x000fc80000201400 */
[----:B------:R-:W-:-:S05]  /*f600*/  F2FP.F16.F32.PACK_AB R0, RZ, R0 ;  /* 0x00000000ff00723e */ /* 0x000fca00000000ff */
[----:B------:R-:W-:Y:S01]  /*f610*/  STG.E.U16 desc[UR36][R16.64], R0 ;  /* 0x0000000010007986 */ /* 0x000fe2000c101524 */
[----:B------:R-:W-:Y:S05]  /*f620*/  EXIT ;  /* 0x000000000000794d */ /* 0x000fea0003800000 */
.L_x_22656:
        /* <DEDUP_REMOVED lines=10> */
.L_x_22659:
[----:B------:R-:W-:-:S04]  /*f6d0*/  I2FP.F32.S32 R2, R2 ;  /* 0x0000000200027245 */ /* 0x000fc80000201400 */
[----:B------:R-:W-:-:S04]  /*f6e0*/  F2FP.F16.F32.PACK_AB R3, RZ, R2 ;  /* 0x00000002ff03723e */ /* 0x000fc800000000ff */
[----:B------:R-:W-:-:S05]  /*f6f0*/  PRMT R3, R3, 0x5410, RZ ;  /* 0x0000541003037816 */ /* 0x000fca00000000ff */
[----:B------:R-:W-:Y:S01]  /*f700*/  STG.E desc[UR36][R16.64], R3 ;  /* 0x0000000310007986 */ /* 0x000fe2000c101924 */
[----:B------:R-:W-:Y:S05]  /*f710*/  EXIT ;  /* 0x000000000000794d */ /* 0x000fea0003800000 */
.L_x_22658:
[----:B------:R-:W0:Y:S02]  /*f720*/  I2F.F64 R2, R2 ;  /* 0x0000000200027312 */ /* 0x000e240000201c00 */
[----:B0-----:R-:W-:Y:S01]  /*f730*/  STG.E.64 desc[UR36][R16.64], R2 ;  /* 0x0000000210007986 */ /* 0x001fe2000c101b24 */
[----:B------:R-:W-:Y:S05]  /*f740*/  EXIT ;  /* 0x000000000000794d */ /* 0x000fea0003800000 */
.L_x_22649:
        /* <DEDUP_REMOVED lines=12> */
.L_x_22663:
        /* <DEDUP_REMOVED lines=17> */
.L_x_22666:
[----:B------:R-:W-:-:S04]  /*f920*/  SHF.R.U32.HI R3, RZ, 0x18, R3 ;  /* 0x00000018ff037819 */ /* 0x000fc80000011603 */
[----:B------:R-:W-:-:S04]  /*f930*/  LOP3.LUT R0, R0, 0x80, R3, 0xf8, !PT ;  /* 0x0000008000007812 */ /* 0x000fc800078ef803 */
[----:B------:R-:W-:-:S07]  /*f940*/  PRMT R8, R0, 0x7610, R8 ;  /* 0x0000761000087816 */ /* 0x000fce0000000008 */
.L_x_22665:
[----:B------:R-:W-:Y:S05]  /*f950*/  BSYNC.RECONVERGENT B0 ;  /* 0x0000000000007941 */ /* 0x000fea0003800200 */
.L_x_22664:
[----:B------:R-:W-:Y:S01]  /*f960*/  STG.E.U8 desc[UR36][R16.64], R8 ;  /* 0x0000000810007986 */ /* 0x000fe2000c101124 */
[----:B------:R-:W-:Y:S05]  /*f970*/  EXIT ;  /* 0x000000000000794d */ /* 0x000fea0003800000 */
.L_x_22662:
        /* <DEDUP_REMOVED lines=17> */
.L_x_22669:
[----:B------:R-:W-:-:S04]  /*fa90*/  SHF.R.U32.HI R3, RZ, 0x18, R3 ;  /* 0x00000018ff037819 */ /* 0x000fc80000011603 */
[----:B------:R-:W-:-:S04]  /*faa0*/  LOP3.LUT R0, R0, 0x80, R3, 0xf8, !PT ;  /* 0x0000008000007812 */ /* 0x000fc800078ef803 */
[----:B------:R-:W-:-:S07]  /*fab0*/  PRMT R8, R0, 0x7610, R8 ;  /* 0x0000761000087816 */ /* 0x000fce0000000008 */
.L_x_22668:
[----:B------:R-:W-:Y:S05]  /*fac0*/  BSYNC.RECONVERGENT B0 ;  /* 0x0000000000007941 */ /* 0x000fea0003800200 */
.L_x_22667:
[----:B------:R-:W-:Y:S01]  /*fad0*/  STG.E.U8 desc[UR36][R16.64], R8 ;  /* 0x0000000810007986 */ /* 0x000fe2000c101124 */
[----:B------:R-:W-:Y:S05]  /*fae0*/  EXIT ;  /* 0x000000000000794d */ /* 0x000fea0003800000 */
.L_x_22661:
        /* <DEDUP_REMOVED lines=22> */
.L_x_22671:
[----:B------:R-:W-:-:S05]  /*fc50*/  SHF.R.S32.HI R3, RZ, 0x1f, R2 ;  /* 0x0000001fff037819 */ /* 0x000fca0000011402 */
[----:B------:R-:W-:Y:S01]  /*fc60*/  STG.E.64 desc[UR36][R16.64], R2 ;  /* 0x0000000210007986 */ /* 0x000fe2000c101b24 */
[----:B------:R-:W-:Y:S05]  /*fc70*/  EXIT ;  /* 0x000000000000794d */ /* 0x000fea0003800000 */
.L_x_22670:
[----:B------:R-:W-:Y:S01]  /*fc80*/  STG.E desc[UR36][R16.64], R2 ;  /* 0x0000000210007986 */ /* 0x000fe2000c101924 */
[----:B------:R-:W-:Y:S05]  /*fc90*/  EXIT ;  /* 0x000000000000794d */ /* 0x000fea0003800000 */
.L_x_22660:
        /* <DEDUP_REMOVED lines=10> */
.L_x_22673:
[----:B--2---:R-:W0:Y:S01]  /*fd40*/  I2F.F64 R4, R2 ;  /* 0x0000000200047312 */ /* 0x004e220000201c00 */
[----:B------:R-:W-:-:S05]  /*fd50*/  CS2R R6, SRZ ;  /* 0x0000000000067805 */ /* 0x000fca000001ff00 */
[----:B0-----:R-:W-:Y:S01]  /*fd60*/  STG.E.128 desc[UR36][R16.64], R4 ;  /* 0x0000000410007986 */ /* 0x001fe2000c101d24 */
[----:B------:R-:W-:Y:S05]  /*fd70*/  EXIT ;  /* 0x000000000000794d */ /* 0x000fea0003800000 */
.L_x_22672:
[----:B------:R-:W-:-:S09]  /*fd80*/  UISETP.NE.AND UP0, UPT, UR4, 0xf, UPT ;  /* 0x0000000f0400788c */ /* 0x000fd2000bf05270 */
[----:B------:R-:W-:Y:S05]  /*fd90*/  BRA.U !UP0, `(.L_x_22674) ;  /* 0x0000000108e87547 */ /* 0x000fea000b800000 */
[----:B------:R-:W-:-:S09]  /*fda0*/  UISETP.NE.AND UP0, UPT, UR4, 0x17, UPT ;  /* 0x000000170400788c */ /* 0x000fd2000bf05270 */
[----:B------:R-:W-:Y:S05]  /*fdb0*/  BRA.U !UP0, `(.L_x_22675) ;  /* 0x0000000108907547 */ /* 0x000fea000b800000 */
[----:B------:R-:W-:-:S09]  /*fdc0*/  UISETP.NE.AND UP0, UPT, UR4, 0x18, UPT ;  /* 0x000000180400788c */ /* 0x000fd2000bf05270 */
[----:B------:R-:W-:Y:S05]  /*fdd0*/  BRA.U !UP0, `(.L_x_22676) ;  /* 0x0000000108447547 */ /* 0x000fea000b800000 */
.L_x_22653:
        /* <DEDUP_REMOVED lines=16> */
.L_x_22677:
[----:B------:R-:W-:Y:S05]  /*fee0*/  EXIT ;  /* 0x000000000000794d */ /* 0x000fea0003800000 */
.L_x_22676:
        /* <DEDUP_REMOVED lines=13> */
.L_x_22679:
[----:B------:R-:W-:Y:S05]  /*ffc0*/  BSYNC.RECONVERGENT B0 ;  /* 0x0000000000007941 */ /* 0x000fea0003800200 */
.L_x_22678:
[----:B------:R-:W-:-:S05]  /*ffd0*/  LOP3.LUT R3, R0, 0x80, R3, 0xf8, !PT ;  /* 0x0000008000037812 */ /* 0x000fca00078ef803 */
[----:B------:R-:W-:Y:S01]  /*ffe0*/  STG.E.U8 desc[UR36][R16.64], R3 ;  /* 0x0000000310007986 */ /* 0x000fe2000c101124 */
[----:B------:R-:W-:Y:S05]  /*fff0*/  EXIT ;  /* 0x000000000000794d */ /* 0x000fea0003800000 */
.L_x_22675:
        /* <DEDUP_REMOVED lines=12> */
.L_x_22681:
[----:B------:R-:W-:Y:S01]  /*100c0*/  IMAD.MOV.U32 R0, RZ, RZ, 0x7f ;  /* 0x0000007fff007424 */ /* 0x000fe200078e00ff */
[----:B------:R-:W-:-:S04]  /*100d0*/  ISETP.GT.U32.AND P0, PT, R2, 0x7f800000, PT ;  /* 0x7f8000000200780c */ /* 0x000fc80003f04070 */
[----:B------:R-:W-:-:S09]  /*100e0*/  SEL R0, R0, 0x7c, P0 ;  /* 0x0000007c00007807 */ /* 0x000fd20000000000 */
.L_x_22682:
[----:B------:R-:W-:Y:S05]  /*100f0*/  BSYNC.RECONVERGENT B0 ;  /* 0x0000000000007941 */ /* 0x000fea0003800200 */
.L_x_22680:
[----:B------:R-:W-:-:S04]  /*10100*/  SHF.R.U32.HI R3, RZ, 0x18, R3 ;  /* 0x00000018ff037819 */ /* 0x000fc80000011603 */
[----:B------:R-:W-:-:S05]  /*10110*/  LOP3.LUT R3, R0, 0x80, R3, 0xf8, !PT ;  /* 0x0000008000037812 */ /* 0x000fca00078ef803 */
[----:B------:R-:W-:Y:S01]  /*10120*/  STG.E.U8 desc[UR36][R16.64], R3 ;  /* 0x0000000310007986 */ /* 0x000fe2000c101124 */
[----:B------:R-:W-:Y:S05]  /*10130*/  EXIT ;  /* 0x000000000000794d */ /* 0x000fea0003800000 */
.L_x_22674:
[----:B------:R-:W-:-:S04]  /*10140*/  I2FP.F32.S32 R0, R2 ;  /* 0x0000000200007245 */ /* 0x000fc80000201400 */
[----:B------:R-:W-:-:S05]  /*10150*/  F2FP.BF16.F32.PACK_AB R0, RZ, R0 ;  /* 0x00000000ff00723e */ /* 0x000fca00000010ff */
[----:B------:R-:W-:Y:S01]  /*10160*/  STG.E.U16 desc[UR36][R16.64], R0 ;  /* 0x0000000010007986 */ /* 0x000fe2000c101524 */
[----:B------:R-:W-:Y:S05]  /*10170*/  EXIT ;  /* 0x000000000000794d */ /* 0x000fea0003800000 */
.L_x_22683:
        /* <DEDUP_REMOVED lines=16> */
.L_x_26334:


//--------------------- .text._ZN2at6native27unrolled_elementwise_kernelINS0_13BinaryFunctorIiiiNS0_17BitwiseAndFunctorIiEEEESt5arrayIPcLm3EELi4E23TrivialOffsetCalculatorILi2EjES9_ILi1EjENS0_6memory12LoadWithCastILi2EEENSC_13StoreWithCastILi1EEEEEviT_T0_T2_T3_T4_T5_ --------------------------
	.section	.text._ZN2at6native27unrolled_elementwise_kernelINS0_13BinaryFunctorIiiiNS0_17BitwiseAndFunctorIiEEEESt5arrayIPcLm3EELi4E23TrivialOffsetCalculatorILi2EjES9_ILi1EjENS0_6memory12LoadWithCastILi2EEENSC_13StoreWithCastILi1EEEEEviT_T0_T2_T3_T4_T5_,"ax",@progbits
	.align	128
        .global         _ZN2at6native27unrolled_elementwise_kernelINS0_13BinaryFunctorIiiiNS0_17BitwiseAndFunctorIiEEEESt5arrayIPcLm3EELi4E23TrivialOffsetCalculatorILi2EjES9_ILi1EjENS0_6memory12LoadWithCastILi2EEENSC_13StoreWithCastILi1EEEEEviT_T0_T2_T3_T4_T5_
        .type           _ZN2at6native27unrolled_elementwise_kernelINS0_13BinaryFunctorIiiiNS0_17BitwiseAndFunctorIiEEEESt5arrayIPcLm3EELi4E23TrivialOffsetCalculatorILi2EjES9_ILi1EjENS0_6memory12LoadWithCastILi2EEENSC_13StoreWithCastILi1EEEEEviT_T0_T2_T3_T4_T5_,@function
        .size           _ZN2at6native27unrolled_elementwise_kernelINS0_13BinaryFunctorIiiiNS0_17BitwiseAndFunctorIiEEEESt5arrayIPcLm3EELi4E23TrivialOffsetCalculatorILi2EjES9_ILi1EjENS0_6memory12LoadWithCastILi2EEENSC_13StoreWithCastILi1EEEEEviT_T0_T2_T3_T4_T5_,(.L_x_26335 - _ZN2at6native27unrolled_elementwise_kernelINS0_13BinaryFunctorIiiiNS0_17BitwiseAndFunctorIiEEEESt5arrayIPcLm3EELi4E23TrivialOffsetCalculatorILi2EjES9_ILi1EjENS0_6memory12LoadWithCastILi2EEENSC_13StoreWithCastILi1EEEEEviT_T0_T2_T3_T4_T5_)
        .other          _ZN2at6native27unrolled_elementwise_kernelINS0_13BinaryFunctorIiiiNS0_17BitwiseAndFunctorIiEEEESt5arrayIPcLm3EELi4E23TrivialOffsetCalculatorILi2EjES9_ILi1EjENS0_6memory12LoadWithCastILi2EEENSC_13StoreWithCastILi1EEEEEviT_T0_T2_T3_T4_T5_,@"STO_CUDA_ENTRY STV_DEFAULT"
_ZN2at6native27unrolled_elementwise_kernelINS0_13BinaryFunctorIiiiNS0_17BitwiseAndFunctorIiEEEESt5arrayIPcLm3EELi4E23TrivialOffsetCalculatorILi2EjES9_ILi1EjENS0_6memory12LoadWithCastILi2EEENSC_13StoreWithCastILi1EEEEEviT_T0_T2_T3_T4_T5_:
.text._ZN2at6native27unrolled_elementwise_kernelINS0_13BinaryFunctorIiiiNS0_17BitwiseAndFunctorIiEEEESt5arrayIPcLm3EELi4E23TrivialOffsetCalculatorILi2EjES9_ILi1EjENS0_6memory12LoadWithCastILi2EEENSC_13StoreWithCastILi1EEEEEviT_T0_T2_T3_T4_T5_:
        /* <DEDUP_REMOVED lines=33> */
.L_x_22689:
[----:B------:R3:W5:Y:S01]  /*0210*/  LDG.E.U8 R29, desc[UR36][R4.64] ;  /* 0x00000024041d7981 */ /* 0x000762000c1e1100 */
[----:B------:R-:W-:Y:S05]  /*0220*/  BRA `(.L_x_22691) ;  /* 0x0000000c00307947 */ /* 0x000fea0003800000 */
.L_x_22688:
        /* <DEDUP_REMOVED lines=8> */
.L_x_22693:
[----:B------:R1:W5:Y:S01]  /*02b0*/  LDG.E R29, desc[UR36][R4.64] ;  /* 0x00000024041d7981 */ /* 0x000362000c1e1900 */
[----:B------:R-:W-:Y:S05]  /*02c0*/  BRA `(.L_x_22691) ;  /* 0x0000000c00087947 */ /* 0x000fea0003800000 */
.L_x_22692:
[----:B------:R2:W5:Y:S01]  /*02d0*/  LDG.E.S16 R29, desc[UR36][R4.64] ;  /* 0x00000024041d7981 */ /* 0x000562000c1e1700 */
[----:B------:R-:W-:Y:S05]  /*02e0*/  BRA `(.L_x_22691) ;  /* 0x0000000c00007947 */ /* 0x000fea0003800000 */
.L_x_22687:
        /* <DEDUP_REMOVED lines=9> */
.L_x_22695:
[----:B------:R-:W2:Y:S02]  /*0380*/  LDG.E.U16 R4, desc[UR36][R4.64] ;  /* 0x0000002404047981 */ /* 0x000ea4000c1e1500 */
[----:B--2---:R-:W-:-:S06]  /*0390*/  HADD2.F32 R29, -RZ, R4.H0_H0 ;  /* 0x20000004ff1d7230 */ /* 0x004fcc0000004100 */
[----:B------:R-:W0:Y:S01]  /*03a0*/  F2I.FTZ.TRUNC.NTZ R29, R29 ;  /* 0x0000001d001d7305 */ /* 0x000e22000021f100 */
[----:B------:R-:W-:Y:S05]  /*03b0*/  BRA `(.L_x_22691) ;  /* 0x0000000800cc7947 */ /* 0x000fea0003800000 */
.L_x_22694:
        /* <DEDUP_REMOVED lines=9> */
.L_x_22697:
[----:B------:R-:W2:Y:S02]  /*0450*/  LDG.E.U16 R4, desc[UR36][R4.64] ;  /* 0x0000002404047981 */ /* 0x000ea4000c1e1500 */
[----:B--2---:R-:W-:-:S06]  /*0460*/  HADD2.F32 R29, -RZ, R4.H0_H0 ;  /* 0x20000004ff1d7230 */ /* 0x004fcc0000004100 */
[----:B------:R-:W0:Y:S01]  /*0470*/  F2I.FTZ.TRUNC.NTZ R29, R29 ;  /* 0x0000001d001d7305 */ /* 0x000e22000021f100 */
[----:B------:R-:W-:Y:S05]  /*0480*/  BRA `(.L_x_22691) ;  /* 0x0000000800987947 */ /* 0x000fea0003800000 */
.L_x_22696:
[----:B------:R-:W2:Y:S02]  /*0490*/  LDG.E.64 R4, desc[UR36][R4.64] ;  /* 0x0000002404047981 */ /* 0x000ea4000c1e1b00 */
[----:B--2---:R0:W1:Y:S01]  /*04a0*/  F2I.F64.TRUNC R29, R4 ;  /* 0x00000004001d7311 */ /* 0x004062000030d100 */
[----:B------:R-:W-:Y:S05]  /*04b0*/  BRA `(.L_x_22691) ;  /* 0x00000008008c7947 */ /* 0x000fea0003800000 */
.L_x_22686:
        /* <DEDUP_REMOVED lines=12> */
.L_x_22700:
[----:B------:R-:W2:Y:S02]  /*0580*/  LDG.E.64 R4, desc[UR36][R4.64] ;  /* 0x0000002404047981 */ /* 0x000ea4000c1e1b00 */
[----:B--2---:R0:W1:Y:S01]  /*0590*/  F2I.F64.TRUNC R29, R4 ;  /* 0x00000004001d7311 */ /* 0x004062000030d100 */
[----:B------:R-:W-:Y:S05]  /*05a0*/  BRA `(.L_x_22691) ;  /* 0x0000000800507947 */ /* 0x000fea0003800000 */
.L_x_22699:
        /* <DEDUP_REMOVED lines=26> */
.L_x_22702:
        /* <DEDUP_REMOVED lines=14> */
.L_x_22701:
[----:B------:R-:W2:Y:S02]  /*0830*/  LDG.E.U16 R29, desc[UR36][R4.64] ;  /* 0x00000024041d7981 */ /* 0x000ea4000c1e1500 */
[----:B--2---:R-:W-:-:S06]  /*0840*/  IMAD.U32 R29, R29, 0x10000, RZ ;  /* 0x000100001d1d7824 */ /* 0x004fcc00078e00ff */
[----:B------:R-:W0:Y:S01]  /*0850*/  F2I.FTZ.TRUNC.NTZ R29, R29 ;  /* 0x0000001d001d7305 */ /* 0x000e22000021f100 */
[----:B------:R-:W-:Y:S05]  /*0860*/  BRA `(.L_x_22691) ;  /* 0x0000000400a07947 */ /* 0x000fea0003800000 */
.L_x_22698:
        /* <DEDUP_REMOVED lines=10> */
.L_x_22705:
        /* <DEDUP_REMOVED lines=21> */
.L_x_22709:
[----:B------:R-:W-:Y:S05]  /*0a60*/  BSYNC.RECONVERGENT B1 ;  /* 0x0000000000017941 */ /* 0x000fea0003800200 */
.L_x_22708:
[----:B------:R-:W-:Y:S01]  /*0a70*/  IMAD.SHL.U32 R0, R0, 0x100000, RZ ;  /* 0x0010000000007824 */ /* 0x000fe200078e00ff */
[----:B------:R-:W-:-:S04]  /*0a80*/  LEA R3, R3, 0x3b800000, 0x17 ;  /* 0x3b80000003037811 */ /* 0x000fc800078eb8ff */
[----:B------:R-:W-:-:S07]  /*0a90*/  LOP3.LUT R29, R3, R0, R29, 0xfe, !PT ;  /* 0x00000000031d7212 */ /* 0x000fce00078efe1d */
.L_x_22707:
[----:B------:R-:W-:Y:S05]  /*0aa0*/  BSYNC.RECONVERGENT B0 ;  /* 0x0000000000007941 */ /* 0x000fea0003800200 */
.L_x_22706:
[----:B------:R-:W0:Y:S01]  /*0ab0*/  F2I.FTZ.TRUNC.NTZ R29, R29 ;  /* 0x0000001d001d7305 */ /* 0x000e22000021f100 */
[----:B------:R-:W-:Y:S05]  /*0ac0*/  BRA `(.L_x_22691) ;  /* 0x0000000400087947 */ /* 0x000fea0003800000 */
.L_x_22704:
        /* <DEDUP_REMOVED lines=21> */
.L_x_22713:
[----:B------:R-:W-:Y:S05]  /*0c20*/  BSYNC.RECONVERGENT B1 ;  /* 0x0000000000017941 */ /* 0x000fea0003800200 */
.L_x_22712:
[----:B------:R-:W-:Y:S01]  /*0c30*/  IMAD.SHL.U32 R0, R0, 0x200000, RZ ;  /* 0x0020000000007824 */ /* 0x000fe200078e00ff */
[----:B------:R-:W-:-:S04]  /*0c40*/  LEA R3, R3, 0x37800000, 0x17 ;  /* 0x3780000003037811 */ /* 0x000fc800078eb8ff */
[----:B------:R-:W-:-:S07]  /*0c50*/  LOP3.LUT R29, R3, R0, R29, 0xfe, !PT ;  /* 0x00000000031d7212 */ /* 0x000fce00078efe1d */
.L_x_22711:
[----:B------:R-:W-:Y:S05]  /*0c60*/  BSYNC.RECONVERGENT B0 ;  /* 0x0000000000007941 */ /* 0x000fea0003800200 */
.L_x_22710:
[----:B------:R-:W0:Y:S01]  /*0c70*/  F2I.FTZ.TRUNC.NTZ R29, R29 ;  /* 0x0000001d001d7305 */ /* 0x000e22000021f100 */
[----:B------:R-:W-:Y:S05]  /*0c80*/  BRA `(.L_x_22691) ;  /* 0x0000000000987947 */ /* 0x000fea0003800000 */
.L_x_22703:
[----:B------:R-:W-:-:S09]  /*0c90*/  UISETP.NE.AND UP0, UPT, UR4, 0x1c, UPT ;  /* 0x0000001c0400788c */ /* 0x000fd2000bf05270 */
[----:B------:R-:W-:Y:S05]  /*0ca0*/  BRA.U !UP0, `(.L_x_22714) ;  /* 0x00000001088c7547 */ /* 0x000fea000b800000 */
[----:B------:R-:W-:-:S09]  /*0cb0*/  UISETP.NE.AND UP0, UPT, UR4, 0x1d, UPT ;  /* 0x0000001d0400788c */ /* 0x000fd2000bf05270 */
[----:B------:R-:W-:Y:S05]  /*0cc0*/  BRA.U !UP0, `(.L_x_22715) ;  /* 0x00000001087c7547 */ /* 0x000fea000b800000 */
[----:B------:R-:W-:-:S09]  /*0cd0*/  UISETP.NE.AND UP0, UPT, UR4, 0x2c, UPT ;  /* 0x0000002c0400788c */ /* 0x000fd2000bf05270 */
[----:B------:R-:W-:Y:S05]  /*0ce0*/  BRA.U !UP0, `(.L_x_22716) ;  /* 0x0000000108487547 */ /* 0x000fea000b800000 */
.L_x_22690:
        /* <DEDUP_REMOVED lines=16> */
.L_x_22717:
[----:B------:R-:W-:Y:S01]  /*0df0*/  IMAD.MOV.U32 R29, RZ, RZ, RZ ;  /* 0x000000ffff1d7224 */ /* 0x000fe200078e00ff */
[----:B------:R-:W-:Y:S06]  /*0e00*/  BRA `(.L_x_22691) ;  /* 0x0000000000387947 */ /* 0x000fec0003800000 */
.L_x_22716:
        /* <DEDUP_REMOVED lines=8> */
.L_x_22719:
[----:B------:R-:W-:Y:S05]  /*0e90*/  BSYNC.RECONVERGENT B0 ;  /* 0x0000000000007941 */ /* 0x000fea0003800200 */
.L_x_22718:
[----:B------:R-:W0:Y:S01]  /*0ea0*/  F2I.FTZ.TRUNC.NTZ R29, R29 ;  /* 0x0000001d001d7305 */ /* 0x000e22000021f100 */
[----:B------:R-:W-:Y:S05]  /*0eb0*/  BRA `(.L_x_22691) ;  /* 0x00000000000c7947 */ /* 0x000fea0003800000 */
.L_x_22715:
[----:B------:R0:W5:Y:S01]  /*0ec0*/  LDG.E R29, desc[UR36][R4.64] ;  /* 0x00000024041d7981 */ /* 0x000162000c1e1900 */
[----:B------:R-:W-:Y:S05]  /*0ed0*/  BRA `(.L_x_22691) ;  /* 0x0000000000047947 */ /* 0x000fea0003800000 */
.L_x_22714:
[----:B------:R0:W5:Y:S02]  /*0ee0*/  LDG.E R29, desc[UR36][R4.64] ;  /* 0x00000024041d7981 */ /* 0x000164000c1e1900 */
.L_x_22691:
        /* <DEDUP_REMOVED lines=18> */
.L_x_22723:
[----:B------:R1:W5:Y:S01]  /*1010*/  LDG.E.U8 R24, desc[UR36][R4.64] ;  /* 0x0000002404187981 */ /* 0x000362000c1e1100 */
[----:B------:R-:W-:Y:S05]  /*1020*/  BRA `(.L_x_22725) ;  /* 0x0000000c00307947 */ /* 0x000fea0003800000 */
.L_x_22722:
        /* <DEDUP_REMOVED lines=8> */
.L_x_22727:
[----:B------:R3:W5:Y:S01]  /*10b0*/  LDG.E R24, desc[UR36][R4.64] ;  /* 0x0000002404187981 */ /* 0x000762000c1e1900 */
[----:B------:R-:W-:Y:S05]  /*10c0*/  BRA `(.L_x_22725) ;  /* 0x0000000c00087947 */ /* 0x000fea0003800000 */
.L_x_22726:
[----:B------:R2:W5:Y:S01]  /*10d0*/  LDG.E.S16 R24, desc[UR36][R4.64] ;  /* 0x0000002404187981 */ /* 0x000562000c1e1700 */
[----:B------:R-:W-:Y:S05]  /*10e0*/  BRA `(.L_x_22725) ;  /* 0x0000000c00007947 */ /* 0x000fea0003800000 */
.L_x_22721:
        /* <DEDUP_REMOVED lines=9> */
.L_x_22729:
[----:B------:R-:W2:Y:S02]  /*1180*/  LDG.E.U16 R4, desc[UR36][R4.64] ;  /* 0x0000002404047981 */ /* 0x000ea4000c1e1500 */
[----:B--2---:R-:W-:-:S06]  /*1190*/  HADD2.F32 R24, -RZ, R4.H0_H0 ;  /* 0x20000004ff187230 */ /* 0x004fcc0000004100 */
[----:B------:R-:W0:Y:S01]  /*11a0*/  F2I.FTZ.TRUNC.NTZ R24, R24 ;  /* 0x0000001800187305 */ /* 0x000e22000021f100 */
[----:B------:R-:W-:Y:S05]  /*11b0*/  BRA `(.L_x_22725) ;  /* 0x0000000800cc7947 */ /* 0x000fea0003800000 */
.L_x_22728:
        /* <DEDUP_REMOVED lines=9> */
.L_x_22731:
[----:B------:R-:W2:Y:S02]  /*1250*/  LDG.E.U16 R4, desc[UR36][R4.64] ;  /* 0x0000002404047981 */ /* 0x000ea4000c1e1500 */
[----:B--2---:R-:W-:-:S06]  /*1260*/  HADD2.F32 R24, -RZ, R4.H0_H0 ;  /* 0x20000004ff187230 */ /* 0x004fcc0000004100 */
[----:B------:R-:W0:Y:S01]  /*1270*/  F2I.FTZ.TRUNC.NTZ R24, R24 ;  /* 0x0000001800187305 */ /* 0x000e22000021f100 */
[----:B------:R-:W-:Y:S05]  /*1280*/  BRA `(.L_x_22725) ;  /* 0x0000000800987947 */ /* 0x000fea0003800000 */
.L_x_22730:
[----:B------:R-:W2:Y:S02]  /*1290*/  LDG.E.64 R24, desc[UR36][R4.64] ;  /* 0x0000002404187981 */ /* 0x000ea4000c1e1b00 */
[----:B--2---:R0:W1:Y:S01]  /*12a0*/  F2I.F64.TRUNC R24, R24 ;  /* 0x0000001800187311 */ /* 0x004062000030d100 */
[----:B------:R-:W-:Y:S05]  /*12b0*/  BRA `(.L_x_22725) ;  /* 0x00000008008c7947 */ /* 0x000fea0003800000 */
.L_x_22720:
        /* <DEDUP_REMOVED lines=12> */
.L_x_22734:
[----:B------:R-:W2:Y:S02]  /*1380*/  LDG.E.64 R4, desc[UR36][R4.64] ;  /* 0x0000002404047981 */ /* 0x000ea4000c1e1b00 */
[----:B--2---:R0:W1:Y:S01]  /*1390*/  F2I.F64.TRUNC R24, R4 ;  /* 0x0000000400187311 */ /* 0x004062000030d100 */
[----:B------:R-:W-:Y:S05]  /*13a0*/  BRA `(.L_x_22725) ;  /* 0x0000000800507947 */ /* 0x000fea0003800000 */
.L_x_22733:
        /* <DEDUP_REMOVED lines=26> */
.L_x_22736:
        /* <DEDUP_REMOVED lines=14> */
.L_x_22735:
[----:B------:R-:W2:Y:S02]  /*1630*/  LDG.E.U16 R24, desc[UR36][R4.64] ;  /* 0x0000002404187981 */ /* 0x000ea4000c1e1500 */
[----:B--2---:R-:W-:-:S06]  /*1640*/  IMAD.U32 R24, R24, 0x10000, RZ ;  /* 0x0001000018187824 */ /* 0x004fcc00078e00ff */
[----:B------:R-:W0:Y:S01]  /*1650*/  F2I.FTZ.TRUNC.NTZ R24, R24 ;  /* 0x0000001800187305 */ /* 0x000e22000021f100 */
[----:B------:R-:W-:Y:S05]  /*1660*/  BRA `(.L_x_22725) ;  /* 0x0000000400a07947 */ /* 0x000fea0003800000 */
.L_x_22732:
        /* <DEDUP_REMOVED lines=10> */
.L_x_22739:
        /* <DEDUP_REMOVED lines=21> */
.L_x_22743:
[----:B------:R-:W-:Y:S05]  /*1860*/  BSYNC.RECONVERGENT B1 ;  /* 0x0000000000017941 */ /* 0x000fea0003800200 */
.L_x_22742:
[----:B------:R-:W-:Y:S01]  /*1870*/  IMAD.SHL.U32 R0, R0, 0x100000, RZ ;  /* 0x0010000000007824 */ /* 0x000fe200078e00ff */
[----:B------:R-:W-:-:S04]  /*1880*/  LEA R3, R3, 0x3b800000, 0x17 ;  /* 0x3b80000003037811 */ /* 0x000fc800078eb8ff */
[----:B------:R-:W-:-:S07]  /*1890*/  LOP3.LUT R24, R3, R0, R7, 0xfe, !PT ;  /* 0x0000000003187212 */ /* 0x000fce00078efe07 */
.L_x_22741:
[----:B------:R-:W-:Y:S05]  /*18a0*/  BSYNC.RECONVERGENT B0 ;  /* 0x0000000000007941 */ /* 0x000fea0003800200 */
.L_x_22740:
[----:B------:R-:W0:Y:S01]  /*18b0*/  F2I.FTZ.TRUNC.NTZ R24, R24 ;  /* 0x0000001800187305 */ /* 0x000e22000021f100 */
[----:B------:R-:W-:Y:S05]  /*18c0*/  BRA `(.L_x_22725) ;  /* 0x0000000400087947 */ /* 0x000fea0003800000 */
.L_x_22738:
        /* <DEDUP_REMOVED lines=21> */
.L_x_22747:
[----:B------:R-:W-:Y:S05]  /*1a20*/  BSYNC.RECONVERGENT B1 ;  /* 0x0000000000017941 */ /* 0x000fea0003800200 */
.L_x_22746:
[----:B------:R-:W-:Y:S01]  /*1a30*/  IMAD.SHL.U32 R0, R0, 0x200000, RZ ;  /* 0x0020000000007824 */ /* 0x000fe200078e00ff */
[----:B------:R-:W-:-:S04]  /*1a40*/  LEA R3, R3, 0x37800000, 0x17 ;  /* 0x3780000003037811 */ /* 0x000fc800078eb8ff */
[----:B------:R-:W-:-:S07]  /*1a50*/  LOP3.LUT R24, R3, R0, R7, 0xfe, !PT ;  /* 0x0000000003187212 */ /* 0x000fce00078efe07 */
.L_x_22745:
[----:B------:R-:W-:Y:S05]  /*1a60*/  BSYNC.RECONVERGENT B0 ;  /* 0x0000000000007941 */ /* 0x000fea0003800200 */
.L_x_22744:
[----:B------:R-:W0:Y:S01]  /*1a70*/  F2I.FTZ.TRUNC.NTZ R24, R24 ;  /* 0x0000001800187305 */ /* 0x000e22000021f100 */
[----:B------:R-:W-:Y:S05]  /*1a80*/  BRA `(.L_x_22725) ;  /* 0x0000000000987947 */ /* 0x000fea0003800000 */
.L_x_22737:
[----:B------:R-:W-:-:S09]  /*1a90*/  UISETP.NE.AND UP0, UPT, UR4, 0x1c, UPT ;  /* 0x0000001c0400788c */ /* 0x000fd2000bf05270 */
[----:B------:R-:W-:Y:S05]  /*1aa0*/  BRA.U !UP0, `(.L_x_22748) ;  /* 0x00000001088c7547 */ /* 0x000fea000b800000 */
[----:B------:R-:W-:-:S09]  /*1ab0*/  UISETP.NE.AND UP0, UPT, UR4, 0x1d, UPT ;  /* 0x0000001d0400788c */ /* 0x000fd2000bf05270 */
[----:B------:R-:W-:Y:S05]  /*1ac0*/  BRA.U !UP0, `(.L_x_22749) ;  /* 0x00000001087c7547 */ /* 0x000fea000b800000 */
[----:B------:R-:W-:-:S09]  /*1ad0*/  UISETP.NE.AND UP0, UPT, UR4, 0x2c, UPT ;  /* 0x0000002c0400788c */ /* 0x000fd2000bf05270 */
[----:B------:R-:W-:Y:S05]  /*1ae0*/  BRA.U !UP0, `(.L_x_22750) ;  /* 0x0000000108487547 */ /* 0x000fea000b800000 */
.L_x_22724:
        /* <DEDUP_REMOVED lines=16> */
.L_x_22751:
[----:B------:R-:W-:Y:S01]  /*1bf0*/  IMAD.MOV.U32 R24, RZ, RZ, RZ ;  /* 0x000000ffff187224 */ /* 0x000fe200078e00ff */
[----:B------:R-:W-:Y:S06]  /*1c00*/  BRA `(.L_x_22725) ;  /* 0x0000000000387947 */ /* 0x000fec0003800000 */
.L_x_22750:
        /* <DEDUP_REMOVED lines=8> */
.L_x_22753:
[----:B------:R-:W-:Y:S05]  /*1c90*/  BSYNC.RECONVERGENT B0 ;  /* 0x0000000000007941 */ /* 0x000fea0003800200 */
.L_x_22752:
[----:B------:R-:W0:Y:S01]  /*1ca0*/  F2I.FTZ.TRUNC.NTZ R24, R24 ;  /* 0x0000001800187305 */ /* 0x000e22000021f100 */
[----:B------:R-:W-:Y:S05]  /*1cb0*/  BRA `(.L_x_22725) ;  /* 0x00000000000c7947 */ /* 0x000fea0003800000 */
.L_x_22749:
[----:B------:R0:W5:Y:S01]  /*1cc0*/  LDG.E R24, desc[UR36][R4.64] ;  /* 0x0000002404187981 */ /* 0x000162000c1e1900 */
[----:B------:R-:W-:Y:S05]  /*1cd0*/  BRA `(.L_x_22725) ;  /* 0x0000000000047947 */ /* 0x000fea0003800000 */
.L_x_22748:
[----:B------:R0:W5:Y:S02]  /*1ce0*/  LDG.E R24, desc[UR36][R4.64] ;  /* 0x0000002404187981 */ /* 0x000164000c1e1900 */
.L_x_22725:
[----:B------:R-:W-:-:S07]  /*1cf0*/  VIADD R17, R19, 0x80 ;  /* 0x0000008013117836 */ /* 0x000fce0000000000 */
.L_x_22685:
[----:B------:R-:W-:Y:S05]  /*1d00*/  BSYNC.RECONVERGENT B6 ;  /* 0x0000000000067941 */ /* 0x000fea0003800200 */
.L_x_22684:
        /* <DEDUP_REMOVED lines=23> */
.L_x_22759:
[----:B------:R0:W5:Y:S01]  /*1e80*/  LDG.E.U8 R26, desc[UR36][R4.64] ;  /* 0x00000024041a7981 */ /* 0x000162000c1e1100 */
[----:B------:R-:W-:Y:S05]  /*1e90*/  BRA `(.L_x_22761) ;  /* 0x0000000c00307947 */ /* 0x000fea0003800000 */
.L_x_22758:
        /* <DEDUP_REMOVED lines=8> */
.L_x_22763:
[----:B------:R0:W5:Y:S01]  /*1f20*/  LDG.E R26, desc[UR36][R4.64] ;  /* 0x00000024041a7981 */ /* 0x000162000c1e1900 */
[----:B------:R-:W-:Y:S05]  /*1f30*/  BRA `(.L_x_22761) ;  /* 0x0000000c00087947 */ /* 0x000fea0003800000 */
.L_x_22762:
[----:B------:R0:W5:Y:S01]  /*1f40*/  LDG.E.S16 R26, desc[UR36][R4.64] ;  /* 0x00000024041a7981 */ /* 0x000162000c1e1700 */
[----:B------:R-:W-:Y:S05]  /*1f50*/  BRA `(.L_x_22761) ;  /* 0x0000000c00007947 */ /* 0x000fea0003800000 */
.L_x_22757:
        /* <DEDUP_REMOVED lines=9> */
.L_x_22765:
[----:B------:R-:W2:Y:S02]  /*1ff0*/  LDG.E.U16 R4, desc[UR36][R4.64] ;  /* 0x0000002404047981 */ /* 0x000ea4000c1e1500 */
[----:B--2---:R-:W-:-:S06]  /*2000*/  HADD2.F32 R26, -RZ, R4.H0_H0 ;  /* 0x20000004ff1a7230 */ /* 0x004fcc0000004100 */
[----:B------:R-:W0:Y:S01]  /*2010*/  F2I.FTZ.TRUNC.NTZ R26, R26 ;  /* 0x0000001a001a7305 */ /* 0x000e22000021f100 */
[----:B------:R-:W-:Y:S05]  /*2020*/  BRA `(.L_x_22761) ;  /* 0x0000000800cc7947 */ /* 0x000fea0003800000 */
.L_x_22764:
        /* <DEDUP_REMOVED lines=9> */
.L_x_22767:
[----:B------:R-:W2:Y:S02]  /*20c0*/  LDG.E.U16 R4, desc[UR36][R4.64] ;  /* 0x0000002404047981 */ /* 0x000ea4000c1e1500 */
[----:B--2---:R-:W-:-:S06]  /*20d0*/  HADD2.F32 R26, -RZ, R4.H0_H0 ;  /* 0x20000004ff1a7230 */ /* 0x004fcc0000004100 */
[----:B------:R-:W0:Y:S01]  /*20e0*/  F2I.FTZ.TRUNC.NTZ R26, R26 ;  /* 0x0000001a001a7305 */ /* 0x000e22000021f100 */
[----:B------:R-:W-:Y:S05]  /*20f0*/  BRA `(.L_x_22761) ;  /* 0x0000000800987947 */ /* 0x000fea0003800000 */
.L_x_22766:
[----:B------:R-:W2:Y:S02]  /*2100*/  LDG.E.64 R26, desc[UR36][R4.64] ;  /* 0x00000024041a7981 */ /* 0x000ea4000c1e1b00 */
[----:B--2---:R0:W1:Y:S01]  /*2110*/  F2I.F64.TRUNC R26, R26 ;  /* 0x0000001a001a7311 */ /* 0x004062000030d100 */
[----:B------:R-:W-:Y:S05]  /*2120*/  BRA `(.L_x_22761) ;  /* 0x00000008008c7947 */ /* 0x000fea0003800000 */
.L_x_22756:
        /* <DEDUP_REMOVED lines=12> */
.L_x_22770:
[----:B------:R-:W2:Y:S02]  /*21f0*/  LDG.E.64 R4, desc[UR36][R4.64] ;  /* 0x0000002404047981 */ /* 0x000ea4000c1e1b00 */
[----:B--2---:R0:W1:Y:S01]  /*2200*/  F2I.F64.TRUNC R26, R4 ;  /* 0x00000004001a7311 */ /* 0x004062000030d100 */
[----:B------:R-:W-:Y:S05]  /*2210*/  BRA `(.L_x_22761) ;  /* 0x0000000800507947 */ /* 0x000fea0003800000 */
.L_x_22769:
        /* <DEDUP_REMOVED lines=26> */
.L_x_22772:
        /* <DEDUP_REMOVED lines=14> */
.L_x_22771:
[----:B------:R-:W2:Y:S02]  /*24a0*/  LDG.E.U16 R26, desc[UR36][R4.64] ;  /* 0x00000024041a7981 */ /* 0x000ea4000c1e1500 */
[----:B--2---:R-:W-:-:S06]  /*24b0*/  IMAD.U32 R26, R26, 0x10000, RZ ;  /* 0x000100001a1a7824 */ /* 0x004fcc00078e00ff */
[----:B------:R-:W2:Y:S01]  /*24c0*/  F2I.FTZ.TRUNC.NTZ R26, R26 ;  /* 0x0000001a001a7305 */ /* 0x000ea2000021f100 */
[----:B------:R-:W-:Y:S05]  /*24d0*/  BRA `(.L_x_22761) ;  /* 0x0000000400a07947 */ /* 0x000fea0003800000 */
.L_x_22768:
        /* <DEDUP_REMOVED lines=10> */
.L_x_22775:
        /* <DEDUP_REMOVED lines=21> */
.L_x_22779:
[----:B------:R-:W-:Y:S05]  /*26d0*/  BSYNC.RECONVERGENT B1 ;  /* 0x0000000000017941 */ /* 0x000fea0003800200 */
.L_x_22778:
[----:B------:R-:W-:Y:S01]  /*26e0*/  IMAD.SHL.U32 R0, R0, 0x100000, RZ ;  /* 0x0010000000007824 */ /* 0x000fe200078e00ff */
[----:B------:R-:W-:-:S04]  /*26f0*/  LEA R3, R3, 0x3b800000, 0x17 ;  /* 0x3b80000003037811 */ /* 0x000fc800078eb8ff */
[----:B------:R-:W-:-:S07]  /*2700*/  LOP3.LUT R26, R3, R0, R7, 0xfe, !PT ;  /* 0x00000000031a7212 */ /* 0x000fce00078efe07 */
.L_x_22777:
[----:B------:R-:W-:Y:S05]  /*2710*/  BSYNC.RECONVERGENT B0 ;  /* 0x0000000000007941 */ /* 0x000fea0003800200 */
.L_x_22776:
[----:B------:R-:W0:Y:S01]  /*2720*/  F2I.FTZ.TRUNC.NTZ R26, R26 ;  /* 0x0000001a001a7305 */ /* 0x000e22000021f100 */
[----:B------:R-:W-:Y:S05]  /*2730*/  BRA `(.L_x_22761) ;  /* 0x0000000400087947 */ /* 0x000fea0003800000 */
.L_x_22774:
        /* <DEDUP_REMOVED lines=21> */
.L_x_22783:
[----:B------:R-:W-:Y:S05]  /*2890*/  BSYNC.RECONVERGENT B1 ;  /* 0x0000000000017941 */ /* 0x000fea0003800200 */
.L_x_22782:
[----:B------:R-:W-:Y:S01]  /*28a0*/  IMAD.SHL.U32 R0, R0, 0x200000, RZ ;  /* 0x0020000000007824 */ /* 0x000fe200078e00ff */
[----:B------:R-:W-:-:S04]  /*28b0*/  LEA R3, R3, 0x37800000, 0x17 ;  /* 0x3780000003037811 */ /* 0x000fc800078eb8ff */
[----:B------:R-:W-:-:S07]  /*28c0*/  LOP3.LUT R26, R3, R0, R7, 0xfe, !PT ;  /* 0x00000000031a7212 */ /* 0x000fce00078efe07 */
.L_x_22781:
[----:B------:R-:W-:Y:S05]  /*28d0*/  BSYNC.RECONVERGENT B0 ;  /* 0x0000000000007941 */ /* 0x000fea0003800200 */
.L_x_22780:
[----:B------:R-:W0:Y:S01]  /*28e0*/  F2I.FTZ.TRUNC.NTZ R26, R26 ;  /* 0x0000001a001a7305 */ /* 0x000e22000021f100 */
[----:B------:R-:W-:Y:S05]  /*28f0*/  BRA `(.L_x_22761) ;  /* 0x0000000000987947 */ /* 0x000fea0003800000 */
.L_x_22773:
        /* <DEDUP_REMOVED lines=14> */
.L_x_22787:
[----:B------:R-:W-:Y:S05]  /*29e0*/  BSYNC.RECONVERGENT B0 ;  /* 0x0000000000007941 */ /* 0x000fea0003800200 */
.L_x_22786:
[----:B------:R-:W0:Y:S01]  /*29f0*/  F2I.FTZ.TRUNC.NTZ R26, R26 ;  /* 0x0000001a001a7305 */ /* 0x000e22000021f100 */
[----:B------:R-:W-:Y:S05]  /*2a00*/  BRA `(.L_x_22761) ;  /* 0x0000000000547947 */ /* 0x000fea0003800000 */
.L_x_22760:
        /* <DEDUP_REMOVED lines=16> */
.L_x_22788:
[----:B------:R-:W-:Y:S01]  /*2b10*/  IMAD.MOV.U32 R26, RZ, RZ, RZ ;  /* 0x000000ffff1a7224 */ /* 0x000fe200078e00ff */
[----:B------:R-:W-:Y:S06]  /*2b20*/  BRA `(.L_x_22761) ;  /* 0x00000000000c7947 */ /* 0x000fec0003800000 */
.L_x_22785:
[----:B------:R0:W5:Y:S01]  /*2b30*/  LDG.E R26, desc[UR36][R4.64] ;  /* 0x00000024041a7981 */ /* 0x000162000c1e1900 */
[----:B------:R-:W-:Y:S05]  /*2b40*/  BRA `(.L_x_22761) ;  /* 0x0000000000047947 */ /* 0x000fea0003800000 */
.L_x_22784:
[----:B------:R0:W5:Y:S02]  /*2b50*/  LDG.E R26, desc[UR36][R4.64] ;  /* 0x00000024041a7981 */ /* 0x000164000c1e1900 */
.L_x_22761:
        /* <DEDUP_REMOVED lines=18> */
.L_x_22792:
[----:B------:R0:W5:Y:S01]  /*2c80*/  LDG.E.U8 R27, desc[UR36][R4.64] ;  /* 0x00000024041b7981 */ /* 0x000162000c1e1100 */
[----:B------:R-:W-:Y:S05]  /*2c90*/  BRA `(.L_x_22794) ;  /* 0x0000000c00307947 */ /* 0x000fea0003800000 */
.L_x_22791:
        /* <DEDUP_REMOVED lines=8> */
.L_x_22796:
[----:B------:R0:W5:Y:S01]  /*2d20*/  LDG.E R27, desc[UR36][R4.64] ;  /* 0x00000024041b7981 */ /* 0x000162000c1e1900 */
[----:B------:R-:W-:Y:S05]  /*2d30*/  BRA `(.L_x_22794) ;  /* 0x0000000c00087947 */ /* 0x000fea0003800000 */
.L_x_22795:
[----:B------:R0:W5:Y:S01]  /*2d40*/  LDG.E.S16 R27, desc[UR36][R4.64] ;  /* 0x00000024041b7981 */ /* 0x000162000c1e1700 */
[----:B------:R-:W-:Y:S05]  /*2d50*/  BRA `(.L_x_22794) ;  /* 0x0000000c00007947 */ /* 0x000fea0003800000 */
.L_x_22790:
        /* <DEDUP_REMOVED lines=9> */
.L_x_22798:
[----:B------:R-:W3:Y:S02]  /*2df0*/  LDG.E.U16 R4, desc[UR36][R4.64] ;  /* 0x0000002404047981 */ /* 0x000ee4000c1e1500 */
[----:B---3--:R-:W-:-:S06]  /*2e00*/  HADD2.F32 R27, -RZ, R4.H0_H0 ;  /* 0x20000004ff1b7230 */ /* 0x008fcc0000004100 */
[----:B------:R-:W0:Y:S01]  /*2e10*/  F2I.FTZ.TRUNC.NTZ R27, R27 ;  /* 0x0000001b001b7305 */ /* 0x000e22000021f100 */
[----:B------:R-:W-:Y:S05]  /*2e20*/  BRA `(.L_x_22794) ;  /* 0x0000000800cc7947 */ /* 0x000fea0003800000 */
.L_x_22797:
        /* <DEDUP_REMOVED lines=9> */
.L_x_22800:
[----:B------:R-:W3:Y:S02]  /*2ec0*/  LDG.E.U16 R4, desc[UR36][R4.64] ;  /* 0x0000002404047981 */ /* 0x000ee4000c1e1500 */
[----:B---3--:R-:W-:-:S06]  /*2ed0*/  HADD2.F32 R27, -RZ, R4.H0_H0 ;  /* 0x20000004ff1b7230 */ /* 0x008fcc0000004100 */
[----:B------:R-:W0:Y:S01]  /*2ee0*/  F2I.FTZ.TRUNC.NTZ R27, R27 ;  /* 0x0000001b001b7305 */ /* 0x000e22000021f100 */
[----:B------:R-:W-:Y:S05]  /*2ef0*/  BRA `(.L_x_22794) ;  /* 0x0000000800987947 */ /* 0x000fea0003800000 */
.L_x_22799:
[----:B------:R-:W3:Y:S02]  /*2f00*/  LDG.E.64 R4, desc[UR36][R4.64] ;  /* 0x0000002404047981 */ /* 0x000ee4000c1e1b00 */
[----:B---3--:R0:W3:Y:S01]  /*2f10*/  F2I.F64.TRUNC R27, R4 ;  /* 0x00000004001b7311 */ /* 0x0080e2000030d100 */
[----:B------:R-:W-:Y:S05]  /*2f20*/  BRA `(.L_x_22794) ;  /* 0x00000008008c7947 */ /* 0x000fea0003800000 */
.L_x_22789:
        /* <DEDUP_REMOVED lines=12> */
.L_x_22803:
[----:B------:R-:W3:Y:S02]  /*2ff0*/  LDG.E.64 R4, desc[UR36][R4.64] ;  /* 0x0000002404047981 */ /* 0x000ee4000c1e1b00 */
[----:B---3--:R0:W3:Y:S01]  /*3000*/  F2I.F64.TRUNC R27, R4 ;  /* 0x00000004001b7311 */ /* 0x0080e2000030d100 */
[----:B------:R-:W-:Y:S05]  /*3010*/  BRA `(.L_x_22794) ;  /* 0x0000000800507947 */ /* 0x000fea0003800000 */
.L_x_22802:
        /* <DEDUP_REMOVED lines=26> */
.L_x_22805:
        /* <DEDUP_REMOVED lines=14> */
.L_x_22804:
[----:B------:R-:W3:Y:S02]  /*32a0*/  LDG.E.U16 R27, desc[UR36][R4.64] ;  /* 0x00000024041b7981 */ /* 0x000ee4000c1e1500 */
[----:B---3--:R-:W-:-:S06]  /*32b0*/  IMAD.U32 R27, R27, 0x10000, RZ ;  /* 0x000100001b1b7824 */ /* 0x008fcc00078e00ff */
[----:B------:R-:W0:Y:S01]  /*32c0*/  F2I.FTZ.TRUNC.NTZ R27, R27 ;  /* 0x0000001b001b7305 */ /* 0x000e22000021f100 */
[----:B------:R-:W-:Y:S05]  /*32d0*/  BRA `(.L_x_22794) ;  /* 0x0000000400a07947 */ /* 0x000fea0003800000 */
.L_x_22801:
        /* <DEDUP_REMOVED lines=10> */
.L_x_22808:
        /* <DEDUP_REMOVED lines=21> */
.L_x_22812:
[----:B------:R-:W-:Y:S05]  /*34d0*/  BSYNC.RECONVERGENT B1 ;  /* 0x0000000000017941 */ /* 0x000fea0003800200 */
.L_x_22811:
[----:B------:R-:W-:Y:S01]  /*34e0*/  IMAD.SHL.U32 R0, R0, 0x100000, RZ ;  /* 0x0010000000007824 */ /* 0x000fe200078e00ff */
[----:B------:R-:W-:-:S04]  /*34f0*/  LEA R3, R3, 0x3b800000, 0x17 ;  /* 0x3b80000003037811 */ /* 0x000fc800078eb8ff */
[----:B------:R-:W-:-:S07]  /*3500*/  LOP3.LUT R27, R3, R0, R27, 0xfe, !PT ;  /* 0x00000000031b7212 */ /* 0x000fce00078efe1b */
.L_x_22810:
[----:B------:R-:W-:Y:S05]  /*3510*/  BSYNC.RECONVERGENT B0 ;  /* 0x0000000000007941 */ /* 0x000fea0003800200 */
.L_x_22809:
[----:B------:R-:W3:Y:S01]  /*3520*/  F2I.FTZ.TRUNC.NTZ R27, R27 ;  /* 0x0000001b001b7305 */ /* 0x000ee2000021f100 */
[----:B------:R-:W-:Y:S05]  /*3530*/  BRA `(.L_x_22794) ;  /* 0x0000000400087947 */ /* 0x000fea0003800000 */
.L_x_22807:
        /* <DEDUP_REMOVED lines=21> */
.L_x_22816:
[----:B------:R-:W-:Y:S05]  /*3690*/  BSYNC.RECONVERGENT B1 ;  /* 0x0000000000017941 */ /* 0x000fea0003800200 */
.L_x_22815:
[----:B------:R-:W-:Y:S01]  /*36a0*/  IMAD.SHL.U32 R0, R0, 0x200000, RZ ;  /* 0x0020000000007824 */ /* 0x000fe200078e00ff */
[----:B------:R-:W-:-:S04]  /*36b0*/  LEA R3, R3, 0x37800000, 0x17 ;  /* 0x3780000003037811 */ /* 0x000fc800078eb8ff */
[----:B------:R-:W-:-:S07]  /*36c0*/  LOP3.LUT R27, R3, R0, R27, 0xfe, !PT ;  /* 0x00000000031b7212 */ /* 0x000fce00078efe1b */
.L_x_22814:
[----:B------:R-:W-:Y:S05]  /*36d0*/  BSYNC.RECONVERGENT B0 ;  /* 0x0000000000007941 */ /* 0x000fea0003800200 */
.L_x_22813:
[----:B------:R-:W0:Y:S01]  /*36e0*/  F2I.FTZ.TRUNC.NTZ R27, R27 ;  /* 0x0000001b001b7305 */ /* 0x000e22000021f100 */
[----:B------:R-:W-:Y:S05]  /*36f0*/  BRA `(.L_x_22794) ;  /* 0x0000000000987947 */ /* 0x000fea0003800000 */
.L_x_22806:
        /* <DEDUP_REMOVED lines=14> */
.L_x_22820:
[----:B------:R-:W-:Y:S05]  /*37e0*/  BSYNC.RECONVERGENT B0 ;  /* 0x0000000000007941 */ /* 0x000fea0003800200 */
.L_x_22819:
[----:B------:R-:W0:Y:S01]  /*37f0*/  F2I.FTZ.TRUNC.NTZ R27, R27 ;  /* 0x0000001b001b7305 */ /* 0x000e22000021f100 */
[----:B------:R-:W-:Y:S05]  /*3800*/  BRA `(.L_x_22794) ;  /* 0x0000000000547947 */ /* 0x000fea0003800000 */
.L_x_22793:
        /* <DEDUP_REMOVED lines=16> */
.L_x_22821:
[----:B------:R-:W-:Y:S01]  /*3910*/  IMAD.MOV.U32 R27, RZ, RZ, RZ ;  /* 0x000000ffff1b7224 */ /* 0x000fe200078e00ff */
[----:B------:R-:W-:Y:S06]  /*3920*/  BRA `(.L_x_22794) ;  /* 0x00000000000c7947 */ /* 0x000fec0003800000 */
.L_x_22818:
[----:B------:R0:W5:Y:S01]  /*3930*/  LDG.E R27, desc[UR36][R4.64] ;  /* 0x00000024041b7981 */ /* 0x000162000c1e1900 */
[----:B------:R-:W-:Y:S05]  /*3940*/  BRA `(.L_x_22794) ;  /* 0x0000000000047947 */ /* 0x000fea0003800000 */
.L_x_22817:
[----:B------:R0:W5:Y:S02]  /*3950*/  LDG.E R27, desc[UR36][R4.64] ;  /* 0x00000024041b7981 */ /* 0x000164000c1e1900 */
.L_x_22794:
[----:B------:R-:W-:-:S07]  /*3960*/  VIADD R17, R17, 0x80 ;  /* 0x0000008011117836 */ /* 0x000fce0000000000 */
.L_x_22755:
[----:B------:R-:W-:Y:S05]  /*3970*/  BSYNC.RECONVERGENT B6 ;  /* 0x0000000000067941 */ /* 0x000fea0003800200 */
.L_x_22754:
        /* <DEDUP_REMOVED lines=24> */
.L_x_22827:
[----:B------:R0:W5:Y:S01]  /*3b00*/  LDG.E.U8 R22, desc[UR36][R4.64] ;  /* 0x0000002404167981 */ /* 0x000162000c1e1100 */
[----:B------:R-:W-:Y:S05]  /*3b10*/  BRA `(.L_x_22829) ;  /* 0x0000000c00307947 */ /* 0x000fea0003800000 */
.L_x_22826:
        /* <DEDUP_REMOVED lines=8> */
.L_x_22831:
[----:B------:R0:W5:Y:S01]  /*3ba0*/  LDG.E R22, desc[UR36][R4.64] ;  /* 0x0000002404167981 */ /* 0x000162000c1e1900 */
[----:B------:R-:W-:Y:S05]  /*3bb0*/  BRA `(.L_x_22829) ;  /* 0x0000000c00087947 */ /* 0x000fea0003800000 */
.L_x_22830:
[----:B------:R0:W5:Y:S01]  /*3bc0*/  LDG.E.S16 R22, desc[UR36][R4.64] ;  /* 0x0000002404167981 */ /* 0x000162000c1e1700 */
[----:B------:R-:W-:Y:S05]  /*3bd0*/  BRA `(.L_x_22829) ;  /* 0x0000000c00007947 */ /* 0x000fea0003800000 */
.L_x_22825:
        /* <DEDUP_REMOVED lines=9> */
.L_x_22833:
[----:B------:R-:W2:Y:S02]  /*3c70*/  LDG.E.U16 R4, desc[UR36][R4.64] ;  /* 0x0000002404047981 */ /* 0x000ea4000c1e1500 */
[----:B--2---:R-:W-:-:S06]  /*3c80*/  HADD2.F32 R22, -RZ, R4.H0_H0 ;  /* 0x20000004ff167230 */ /* 0x004fcc0000004100 */
[----:B------:R-:W0:Y:S01]  /*3c90*/  F2I.FTZ.TRUNC.NTZ R22, R22 ;  /* 0x0000001600167305 */ /* 0x000e22000021f100 */
[----:B------:R-:W-:Y:S05]  /*3ca0*/  BRA `(.L_x_22829) ;  /* 0x0000000800cc7947 */ /* 0x000fea0003800000 */
.L_x_22832:
        /* <DEDUP_REMOVED lines=9> */
.L_x_22835:
[----:B------:R-:W2:Y:S02]  /*3d40*/  LDG.E.U16 R4, desc[UR36][R4.64] ;  /* 0x0000002404047981 */ /* 0x000ea4000c1e1500 */
[----:B--2---:R-:W-:-:S06]  /*3d50*/  HADD2.F32 R22, -RZ, R4.H0_H0 ;  /* 0x20000004ff167230 */ /* 0x004fcc0000004100 */
[----:B------:R-:W0:Y:S01]  /*3d60*/  F2I.FTZ.TRUNC.NTZ R22, R22 ;  /* 0x0000001600167305 */ /* 0x000e22000021f100 */
[----:B------:R-:W-:Y:S05]  /*3d70*/  BRA `(.L_x_22829) ;  /* 0x0000000800987947 */ /* 0x000fea0003800000 */
.L_x_22834:
[----:B------:R-:W2:Y:S02]  /*3d80*/  LDG.E.64 R22, desc[UR36][R4.64] ;  /* 0x0000002404167981 */ /* 0x000ea4000c1e1b00 */
[----:B--2---:R0:W1:Y:S01]  /*3d90*/  F2I.F64.TRUNC R22, R22 ;  /* 0x0000001600167311 */ /* 0x004062000030d100 */
[----:B------:R-:W-:Y:S05]  /*3da0*/  BRA `(.L_x_22829) ;  /* 0x00000008008c7947 */ /* 0x000fea0003800000 */
.L_x_22824:
        /* <DEDUP_REMOVED lines=12> */
.L_x_22838:
[----:B------:R-:W2:Y:S02]  /*3e70*/  LDG.E.64 R4, desc[UR36][R4.64] ;  /* 0x0000002404047981 */ /* 0x000ea4000c1e1b00 */
[----:B--2---:R0:W1:Y:S01]  /*3e80*/  F2I.F64.TRUNC R22, R4 ;  /* 0x0000000400167311 */ /* 0x004062000030d100 */
[----:B------:R-:W-:Y:S05]  /*3e90*/  BRA `(.L_x_22829) ;  /* 0x0000000800507947 */ /* 0x000fea0003800000 */
.L_x_22837:
        /* <DEDUP_REMOVED lines=26> */
.L_x_22840:
        /* <DEDUP_REMOVED lines=14> */
.L_x_22839:
[----:B------:R-:W2:Y:S02]  /*4120*/  LDG.E.U16 R22, desc[UR36][R4.64] ;  /* 0x0000002404167981 */ /* 0x000ea4000c1e1500 */
[----:B--2---:R-:W-:-:S06]  /*4130*/  IMAD.U32 R22, R22, 0x10000, RZ ;  /* 0x0001000016167824 */ /* 0x004fcc00078e00ff */
[----:B------:R-:W2:Y:S01]  /*4140*/  F2I.FTZ.TRUNC.NTZ R22, R22 ;  /* 0x0000001600167305 */ /* 0x000ea2000021f100 */
[----:B------:R-:W-:Y:S05]  /*4150*/  BRA `(.L_x_22829) ;  /* 0x0000000400a07947 */ /* 0x000fea0003800000 */
.L_x_22836:
        /* <DEDUP_REMOVED lines=10> */
.L_x_22843:
        /* <DEDUP_REMOVED lines=21> */
.L_x_22847:
[----:B------:R-:W-:Y:S05]  /*4350*/  BSYNC.RECONVERGENT B1 ;  /* 0x0000000000017941 */ /* 0x000fea0003800200 */
.L_x_22846:
[----:B------:R-:W-:Y:S01]  /*4360*/  IMAD.SHL.U32 R0, R0, 0x100000, RZ ;  /* 0x0010000000007824 */ /* 0x000fe200078e00ff */
[----:B------:R-:W-:-:S04]  /*4370*/  LEA R3, R3, 0x3b800000, 0x17 ;  /* 0x3b80000003037811 */ /* 0x000fc800078eb8ff */
[----:B------:R-:W-:-:S07]  /*4380*/  LOP3.LUT R22, R3, R0, R7, 0xfe, !PT ;  /* 0x0000000003167212 */ /* 0x000fce00078efe07 */
.L_x_22845:
[----:B------:R-:W-:Y:S05]  /*4390*/  BSYNC.RECONVERGENT B0 ;  /* 0x0000000000007941 */ /* 0x000fea0003800200 */
.L_x_22844:
[----:B------:R-:W0:Y:S01]  /*43a0*/  F2I.FTZ.TRUNC.NTZ R22, R22 ;  /* 0x0000001600167305 */ /* 0x000e22000021f100 */
[----:B------:R-:W-:Y:S05]  /*43b0*/  BRA `(.L_x_22829) ;  /* 0x0000000400087947 */ /* 0x000fea0003800000 */
.L_x_22842:
        /* <DEDUP_REMOVED lines=21> */
.L_x_22851:
[----:B------:R-:W-:Y:S05]  /*4510*/  BSYNC.RECONVERGENT B1 ;  /* 0x0000000000017941 */ /* 0x000fea0003800200 */
.L_x_22850:
[----:B------:R-:W-:Y:S01]  /*4520*/  IMAD.SHL.U32 R0, R0, 0x200000, RZ ;  /* 0x0020000000007824 */ /* 0x000fe200078e00ff */
[----:B------:R-:W-:-:S04]  /*4530*/  LEA R3, R3, 0x37800000, 0x17 ;  /* 0x3780000003037811 */ /* 0x000fc800078eb8ff */
[----:B------:R-:W-:-:S07]  /*4540*/  LOP3.LUT R22, R3, R0, R7, 0xfe, !PT ;  /* 0x0000000003167212 */ /* 0x000fce00078efe07 */
.L_x_22849:
[----:B------:R-:W-:Y:S05]  /*4550*/  BSYNC.RECONVERGENT B0 ;  /* 0x0000000000007941 */ /* 0x000fea0003800200 */
.L_x_22848:
[----:B------:R-:W0:Y:S01]  /*4560*/  F2I.FTZ.TRUNC.NTZ R22, R22 ;  /* 0x0000001600167305 */ /* 0x000e22000021f100 */
[----:B------:R-:W-:Y:S05]  /*4570*/  BRA `(.L_x_22829) ;  /* 0x0000000000987947 */ /* 0x000fea0003800000 */
.L_x_22841:
        /* <DEDUP_REMOVED lines=14> */
.L_x_22855:
[----:B------:R-:W-:Y:S05]  /*4660*/  BSYNC.RECONVERGENT B0 ;  /* 0x0000000000007941 */ /* 0x000fea0003800200 */
.L_x_22854:
[----:B------:R-:W0:Y:S01]  /*4670*/  F2I.FTZ.TRUNC.NTZ R22, R22 ;  /* 0x0000001600167305 */ /* 0x000e22000021f100 */
[----:B------:R-:W-:Y:S05]  /*4680*/  BRA `(.L_x_22829) ;  /* 0x0000000000547947 */ /* 0x000fea0003800000 */
.L_x_22828:
        /* <DEDUP_REMOVED lines=16> */
.L_x_22856:
[----:B------:R-:W-:Y:S01]  /*4790*/  IMAD.MOV.U32 R22, RZ, RZ, RZ ;  /* 0x000000ffff167224 */ /* 0x000fe200078e00ff */
[----:B------:R-:W-:Y:S06]  /*47a0*/  BRA `(.L_x_22829) ;  /* 0x00000000000c7947 */ /* 0x000fec0003800000 */
.L_x_22853:
[----:B------:R0:W5:Y:S01]  /*47b0*/  LDG.E R22, desc[UR36][R4.64] ;  /* 0x0000002404167981 */ /* 0x000162000c1e1900 */
[----:B------:R-:W-:Y:S05]  /*47c0*/  BRA `(.L_x_22829) ;  /* 0x0000000000047947 */ /* 0x000fea0003800000 */
.L_x_22852:
[----:B------:R0:W5:Y:S02]  /*47d0*/  LDG.E R22, desc[UR36][R4.64] ;  /* 0x0000002404167981 */ /* 0x000164000c1e1900 */
.L_x_22829:
        /* <DEDUP_REMOVED lines=18> */
.L_x_22860:
[----:B------:R0:W5:Y:S01]  /*4900*/  LDG.E.U8 R25, desc[UR36][R4.64] ;  /* 0x0000002404197981 */ /* 0x000162000c1e1100 */
[----:B------:R-:W-:Y:S05]  /*4910*/  BRA `(.L_x_22862) ;  /* 0x0000000c00307947 */ /* 0x000fea0003800000 */
.L_x_22859:
        /* <DEDUP_REMOVED lines=8> */
.L_x_22864:
[----:B------:R0:W5:Y:S01]  /*49a0*/  LDG.E R25, desc[UR36][R4.64] ;  /* 0x0000002404197981 */ /* 0x000162000c1e1900 */
[----:B------:R-:W-:Y:S05]  /*49b0*/  BRA `(.L_x_22862) ;  /* 0x0000000c00087947 */ /* 0x000fea0003800000 */
.L_x_22863:
[----:B------:R0:W5:Y:S01]  /*49c0*/  LDG.E.S16 R25, desc[UR36][R4.64] ;  /* 0x0000002404197981 */ /* 0x000162000c1e1700 */
[----:B------:R-:W-:Y:S05]  /*49d0*/  BRA `(.L_x_22862) ;  /* 0x0000000c00007947 */ /* 0x000fea0003800000 */
.L_x_22858:
        /* <DEDUP_REMOVED lines=9> */
.L_x_22866:
[----:B------:R-:W3:Y:S02]  /*4a70*/  LDG.E.U16 R4, desc[UR36][R4.64] ;  /* 0x0000002404047981 */ /* 0x000ee4000c1e1500 */
[----:B---3--:R-:W-:-:S06]  /*4a80*/  HADD2.F32 R25, -RZ, R4.H0_H0 ;  /* 0x20000004ff197230 */ /* 0x008fcc0000004100 */
[----:B------:R-:W0:Y:S01]  /*4a90*/  F2I.FTZ.TRUNC.NTZ R25, R25 ;  /* 0x0000001900197305 */ /* 0x000e22000021f100 */
[----:B------:R-:W-:Y:S05]  /*4aa0*/  BRA `(.L_x_22862) ;  /* 0x0000000800cc7947 */ /* 0x000fea0003800000 */
.L_x_22865:
        /* <DEDUP_REMOVED lines=9> */
.L_x_22868:
[----:B------:R-:W3:Y:S02]  /*4b40*/  LDG.E.U16 R4, desc[UR36][R4.64] ;  /* 0x0000002404047981 */ /* 0x000ee4000c1e1500 */
[----:B---3--:R-:W-:-:S06]  /*4b50*/  HADD2.F32 R25, -RZ, R4.H0_H0 ;  /* 0x20000004ff197230 */ /* 0x008fcc0000004100 */
[----:B------:R-:W0:Y:S01]  /*4b60*/  F2I.FTZ.TRUNC.NTZ R25, R25 ;  /* 0x0000001900197305 */ /* 0x000e22000021f100 */
[----:B------:R-:W-:Y:S05]  /*4b70*/  BRA `(.L_x_22862) ;  /* 0x0000000800987947 */ /* 0x000fea0003800000 */
.L_x_22867:
[----:B------:R-:W3:Y:S02]  /*4b80*/  LDG.E.64 R4, desc[UR36][R4.64] ;  /* 0x0000002404047981 */ /* 0x000ee4000c1e1b00 */
[----:B---3--:R0:W3:Y:S01]  /*4b90*/  F2I.F64.TRUNC R25, R4 ;  /* 0x0000000400197311 */ /* 0x0080e2000030d100 */
[----:B------:R-:W-:Y:S05]  /*4ba0*/  BRA `(.L_x_22862) ;  /* 0x00000008008c7947 */ /* 0x000fea0003800000 */
.L_x_22857:
        /* <DEDUP_REMOVED lines=12> */
.L_x_22871:
[----:B------:R-:W3:Y:S02]  /*4c70*/  LDG.E.64 R4, desc[UR36][R4.64] ;  /* 0x0000002404047981 */ /* 0x000ee4000c1e1b00 */
[----:B---3--:R0:W3:Y:S01]  /*4c80*/  F2I.F64.TRUNC R25, R4 ;  /* 0x0000000400197311 */ /* 0x0080e2000030d100 */
[----:B------:R-:W-:Y:S05]  /*4c90*/  BRA `(.L_x_22862) ;  /* 0x0000000800507947 */ /* 0x000fea0003800000 */
.L_x_22870:
        /* <DEDUP_REMOVED lines=26> */
.L_x_22873:
        /* <DEDUP_REMOVED lines=14> */
.L_x_22872:
[----:B------:R-:W3:Y:S02]  /*4f20*/  LDG.E.U16 R25, desc[UR36][R4.64] ;  /* 0x0000002404197981 */ /* 0x000ee4000c1e1500 */
[----:B---3--:R-:W-:-:S06]  /*4f30*/  IMAD.U32 R25, R25, 0x10000, RZ ;  /* 0x0001000019197824 */ /* 0x008fcc00078e00ff */
[----:B------:R-:W0:Y:S01]  /*4f40*/  F2I.FTZ.TRUNC.NTZ R25, R25 ;  /* 0x0000001900197305 */ /* 0x000e22000021f100 */
[----:B------:R-:W-:Y:S05]  /*4f50*/  BRA `(.L_x_22862) ;  /* 0x0000000400a07947 */ /* 0x000fea0003800000 */
.L_x_22869:
        /* <DEDUP_REMOVED lines=10> */
.L_x_22876:
        /* <DEDUP_REMOVED lines=21> */
.L_x_22880:
[----:B------:R-:W-:Y:S05]  /*5150*/  BSYNC.RECONVERGENT B1 ;  /* 0x0000000000017941 */ /* 0x000fea0003800200 */
.L_x_22879:
[----:B------:R-:W-:Y:S01]  /*5160*/  IMAD.SHL.U32 R0, R0, 0x100000, RZ ;  /* 0x0010000000007824 */ /* 0x000fe200078e00ff */
[----:B------:R-:W-:-:S04]  /*5170*/  LEA R3, R3, 0x3b800000, 0x17 ;  /* 0x3b80000003037811 */ /* 0x000fc800078eb8ff */
[----:B------:R-:W-:-:S07]  /*5180*/  LOP3.LUT R25, R3, R0, R25, 0xfe, !PT ;  /* 0x0000000003197212 */ /* 0x000fce00078efe19 */
.L_x_22878:
[----:B------:R-:W-:Y:S05]  /*5190*/  BSYNC.RECONVERGENT B0 ;  /* 0x0000000000007941 */ /* 0x000fea0003800200 */
.L_x_22877:
[----:B------:R-:W3:Y:S01]  /*51a0*/  F2I.FTZ.TRUNC.NTZ R25, R25 ;  /* 0x0000001900197305 */ /* 0x000ee2000021f100 */
[----:B------:R-:W-:Y:S05]  /*51b0*/  BRA `(.L_x_22862) ;  /* 0x0000000400087947 */ /* 0x000fea0003800000 */
.L_x_22875:
        /* <DEDUP_REMOVED lines=21> */
.L_x_22884:
[----:B------:R-:W-:Y:S05]  /*5310*/  BSYNC.RECONVERGENT B1 ;  /* 0x0000000000017941 */ /* 0x000fea0003800200 */
.L_x_22883:
[----:B------:R-:W-:Y:S01]  /*5320*/  IMAD.SHL.U32 R0, R0, 0x200000, RZ ;  /* 0x0020000000007824 */ /* 0x000fe200078e00ff */
[----:B------:R-:W-:-:S04]  /*5330*/  LEA R3, R3, 0x37800000, 0x17 ;  /* 0x3780000003037811 */ /* 0x000fc800078eb8ff */
[----:B------:R-:W-:-:S07]  /*5340*/  LOP3.LUT R25, R3, R0, R25, 0xfe, !PT ;  /* 0x0000000003197212 */ /* 0x000fce00078efe19 */
.L_x_22882:
[----:B------:R-:W-:Y:S05]  /*5350*/  BSYNC.RECONVERGENT B0 ;  /* 0x0000000000007941 */ /* 0x000fea0003800200 */
.L_x_22881:
[----:B------:R-:W0:Y:S01]  /*5360*/  F2I.FTZ.TRUNC.NTZ R25, R25 ;  /* 0x0000001900197305 */ /* 0x000e22000021f100 */
[----:B------:R-:W-:Y:S05]  /*5370*/  BRA `(.L_x_22862) ;  /* 0x0000000000987947 */ /* 0x000fea0003800000 */
.L_x_22874:
        /* <DEDUP_REMOVED lines=14> */
.L_x_22888:
[----:B------:R-:W-:Y:S05]  /*5460*/  BSYNC.RECONVERGENT B0 ;  /* 0x0000000000007941 */ /* 0x000fea0003800200 */
.L_x_22887:
[----:B------:R-:W0:Y:S01]  /*5470*/  F2I.FTZ.TRUNC.NTZ R25, R25 ;  /* 0x0000001900197305 */ /* 0x000e22000021f100 */
[----:B------:R-:W-:Y:S05]  /*5480*/  BRA `(.L_x_22862) ;  /* 0x0000000000547947 */ /* 0x000fea0003800000 */
.L_x_22861:
        /* <DEDUP_REMOVED lines=16> */
.L_x_22889:
[----:B------:R-:W-:Y:S01]  /*5590*/  IMAD.MOV.U32 R25, RZ, RZ, RZ ;  /* 0x000000ffff197224 */ /* 0x000fe200078e00ff */
[----:B------:R-:W-:Y:S06]  /*55a0*/  BRA `(.L_x_22862) ;  /* 0x00000000000c7947 */ /* 0x000fec0003800000 */
.L_x_22886:
[----:B------:R0:W5:Y:S01]  /*55b0*/  LDG.E R25, desc[UR36][R4.64] ;  /* 0x0000002404197981 */ /* 0x000162000c1e1900 */
[----:B------:R-:W-:Y:S05]  /*55c0*/  BRA `(.L_x_22862) ;  /* 0x0000000000047947 */ /* 0x000fea0003800000 */
.L_x_22885:
[----:B------:R0:W5:Y:S02]  /*55d0*/  LDG.E R25, desc[UR36][R4.64] ;  /* 0x0000002404197981 */ /* 0x000164000c1e1900 */
.L_x_22862:
[----:B------:R-:W-:-:S07]  /*55e0*/  VIADD R17, R17, 0x80 ;  /* 0x0000008011117836 */ /* 0x000fce0000000000 */
.L_x_22823:
[----:B------:R-:W-:Y:S05]  /*55f0*/  BSYNC.RECONVERGENT B6 ;  /* 0x0000000000067941 */ /* 0x000fea0003800200 */
.L_x_22822:
        /* <DEDUP_REMOVED lines=24> */
.L_x_22895:
[----:B------:R0:W5:Y:S01]  /*5780*/  LDG.E.U8 R23, desc[UR36][R4.64] ;  /* 0x0000002404177981 */ /* 0x000162000c1e1100 */
[----:B------:R-:W-:Y:S05]  /*5790*/  BRA `(.L_x_22897) ;  /* 0x0000000c00307947 */ /* 0x000fea0003800000 */
.L_x_22894:
        /* <DEDUP_REMOVED lines=8> */
.L_x_22899:
[----:B------:R3:W5:Y:S01]  /*5820*/  LDG.E R23, desc[UR36][R4.64] ;  /* 0x0000002404177981 */ /* 0x000762000c1e1900 */
[----:B------:R-:W-:Y:S05]  /*5830*/  BRA `(.L_x_22897) ;  /* 0x0000000c00087947 */ /* 0x000fea0003800000 */
.L_x_22898:
[----:B------:R2:W5:Y:S01]  /*5840*/  LDG.E.S16 R23, desc[UR36][R4.64] ;  /* 0x0000002404177981 */ /* 0x000562000c1e1700 */
[----:B------:R-:W-:Y:S05]  /*5850*/  BRA `(.L_x_22897) ;  /* 0x0000000c00007947 */ /* 0x000fea0003800000 */
.L_x_22893:
        /* <DEDUP_REMOVED lines=9> */
.L_x_22901:
[----:B------:R-:W2:Y:S02]  /*58f0*/  LDG.E.U16 R4, desc[UR36][R4.64] ;  /* 0x0000002404047981 */ /* 0x000ea4000c1e1500 */
[----:B--2---:R-:W-:-:S06]  /*5900*/  HADD2.F32 R23, -RZ, R4.H0_H0 ;  /* 0x20000004ff177230 */ /* 0x004fcc0000004100 */
[----:B------:R-:W0:Y:S01]  /*5910*/  F2I.FTZ.TRUNC.NTZ R23, R23 ;  /* 0x0000001700177305 */ /* 0x000e22000021f100 */
[----:B------:R-:W-:Y:S05]  /*5920*/  BRA `(.L_x_22897) ;  /* 0x0000000800cc7947 */ /* 0x000fea0003800000 */
.L_x_22900:
        /* <DEDUP_REMOVED lines=9> */
.L_x_22903:
[----:B------:R-:W2:Y:S02]  /*59c0*/  LDG.E.U16 R4, desc[UR36][R4.64] ;  /* 0x0000002404047981 */ /* 0x000ea4000c1e1500 */
[----:B--2---:R-:W-:-:S06]  /*59d0*/  HADD2.F32 R23, -RZ, R4.H0_H0 ;  /* 0x20000004ff177230 */ /* 0x004fcc0000004100 */
[----:B------:R-:W0:Y:S01]  /*59e0*/  F2I.FTZ.TRUNC.NTZ R23, R23 ;  /* 0x0000001700177305 */ /* 0x000e22000021f100 */
[----:B------:R-:W-:Y:S05]  /*59f0*/  BRA `(.L_x_22897) ;  /* 0x0000000800987947 */ /* 0x000fea0003800000 */
.L_x_22902:
[----:B------:R-:W2:Y:S02]  /*5a00*/  LDG.E.64 R4, desc[UR36][R4.64] ;  /* 0x0000002404047981 */ /* 0x000ea4000c1e1b00 */
[----:B--2---:R0:W1:Y:S01]  /*5a10*/  F2I.F64.TRUNC R23, R4 ;  /* 0x0000000400177311 */ /* 0x004062000030d100 */
[----:B------:R-:W-:Y:S05]  /*5a20*/  BRA `(.L_x_22897) ;  /* 0x00000008008c7947 */ /* 0x000fea0003800000 */
.L_x_22892:
        /* <DEDUP_REMOVED lines=12> */
.L_x_22906:
[----:B------:R-:W2:Y:S02]  /*5af0*/  LDG.E.64 R4, desc[UR36][R4.64] ;  /* 0x0000002404047981 */ /* 0x000ea4000c1e1b00 */
[----:B--2---:R0:W1:Y:S01]  /*5b00*/  F2I.F64.TRUNC R23, R4 ;  /* 0x0000000400177311 */ /* 0x004062000030d100 */
[----:B------:R-:W-:Y:S05]  /*5b10*/  BRA `(.L_x_22897) ;  /* 0x0000000800507947 */ /* 0x000fea0003800000 */
.L_x_22905:
        /* <DEDUP_REMOVED lines=26> */
.L_x_22908:
        /* <DEDUP_REMOVED lines=14> */
.L_x_22907:
[----:B------:R-:W2:Y:S02]  /*5da0*/  LDG.E.U16 R23, desc[UR36][R4.64] ;  /* 0x0000002404177981 */ /* 0x000ea4000c1e1500 */
[----:B--2---:R-:W-:-:S06]  /*5db0*/  IMAD.U32 R23, R23, 0x10000, RZ ;  /* 0x0001000017177824 */ /* 0x004fcc00078e00ff */
[----:B------:R-:W0:Y:S01]  /*5dc0*/  F2I.FTZ.TRUNC.NTZ R23, R23 ;  /* 0x0000001700177305 */ /* 0x000e22000021f100 */
[----:B------:R-:W-:Y:S05]  /*5dd0*/  BRA `(.L_x_22897) ;  /* 0x0000000400a07947 */ /* 0x000fea0003800000 */
.L_x_22904:
        /* <DEDUP_REMOVED lines=10> */
.L_x_22911:
        /* <DEDUP_REMOVED lines=21> */
.L_x_22915:
[----:B------:R-:W-:Y:S05]  /*5fd0*/  BSYNC.RECONVERGENT B1 ;  /* 0x0000000000017941 */ /* 0x000fea0003800200 */
.L_x_22914:
[----:B------:R-:W-:Y:S01]  /*5fe0*/  IMAD.SHL.U32 R0, R0, 0x100000, RZ ;  /* 0x0010000000007824 */ /* 0x000fe200078e00ff */
[----:B------:R-:W-:-:S04]  /*5ff0*/  LEA R3, R3, 0x3b800000, 0x17 ;  /* 0x3b80000003037811 */ /* 0x000fc800078eb8ff */
[----:B------:R-:W-:-:S07]  /*6000*/  LOP3.LUT R23, R3, R0, R23, 0xfe, !PT ;  /* 0x0000000003177212 */ /* 0x000fce00078efe17 */
.L_x_22913:
[----:B------:R-:W-:Y:S05]  /*6010*/  BSYNC.RECONVERGENT B0 ;  /* 0x0000000000007941 */ /* 0x000fea0003800200 */
.L_x_22912:
[----:B------:R-:W0:Y:S01]  /*6020*/  F2I.FTZ.TRUNC.NTZ R23, R23 ;  /* 0x0000001700177305 */ /* 0x000e22000021f100 */
[----:B------:R-:W-:Y:S05]  /*6030*/  BRA `(.L_x_22897) ;  /* 0x0000000400087947 */ /* 0x000fea0003800000 */
.L_x_22910:
        /* <DEDUP_REMOVED lines=21> */
.L_x_22919:
[----:B------:R-:W-:Y:S05]  /*6190*/  BSYNC.RECONVERGENT B1 ;  /* 0x0000000000017941 */ /* 0x000fea0003800200 */
.L_x_22918:
[----:B------:R-:W-:Y:S01]  /*61a0*/  IMAD.SHL.U32 R0, R0, 0x200000, RZ ;  /* 0x0020000000007824 */ /* 0x000fe200078e00ff */
[----:B------:R-:W-:-:S04]  /*61b0*/  LEA R3, R3, 0x37800000, 0x17 ;  /* 0x3780000003037811 */ /* 0x000fc800078eb8ff */
[----:B------:R-:W-:-:S07]  /*61c0*/  LOP3.LUT R23, R3, R0, R23, 0xfe, !PT ;  /* 0x0000000003177212 */ /* 0x000fce00078efe17 */
.L_x_22917:
[----:B------:R-:W-:Y:S05]  /*61d0*/  BSYNC.RECONVERGENT B0 ;  /* 0x0000000000007941 */ /* 0x000fea0003800200 */
.L_x_22916:
[----:B------:R-:W0:Y:S01]  /*61e0*/  F2I.FTZ.TRUNC.NTZ R23, R23 ;  /* 0x0000001700177305 */ /* 0x000e22000021f100 */
[----:B------:R-:W-:Y:S05]  /*61f0*/  BRA `(.L_x_22897) ;  /* 0x0000000000987947 */ /* 0x000fea0003800000 */
.L_x_22909:
        /* <DEDUP_REMOVED lines=14> */
.L_x_22923:
[----:B------:R-:W-:Y:S05]  /*62e0*/  BSYNC.RECONVERGENT B0 ;  /* 0x0000000000007941 */ /* 0x000fea0003800200 */
.L_x_22922:
[----:B------:R-:W0:Y:S01]  /*62f0*/  F2I.FTZ.TRUNC.NTZ R23, R23 ;  /* 0x0000001700177305 */ /* 0x000e22000021f100 */
[----:B------:R-:W-:Y:S05]  /*6300*/  BRA `(.L_x_22897) ;  /* 0x0000000000547947 */ /* 0x000fea0003800000 */
.L_x_22896:
        /* <DEDUP_REMOVED lines=16> */
.L_x_22924:
[----:B------:R-:W-:Y:S01]  /*6410*/  IMAD.MOV.U32 R23, RZ, RZ, RZ ;  /* 0x000000ffff177224 */ /* 0x000fe200078e00ff */
[----:B------:R-:W-:Y:S06]  /*6420*/  BRA `(.L_x_22897) ;  /* 0x00000000000c7947 */ /* 0x000fec0003800000 */
.L_x_22921:
[----:B------:R0:W5:Y:S01]  /*6430*/  LDG.E R23, desc[UR36][R4.64] ;  /* 0x0000002404177981 */ /* 0x000162000c1e1900 */
[----:B------:R-:W-:Y:S05]  /*6440*/  BRA `(.L_x_22897) ;  /* 0x0000000000047947 */ /* 0x000fea0003800000 */
.L_x_22920:
[----:B------:R0:W5:Y:S02]  /*6450*/  LDG.E R23, desc[UR36][R4.64] ;  /* 0x0000002404177981 */ /* 0x000164000c1e1900 */
.L_x_22897:
        /* <DEDUP_REMOVED lines=19> */
.L_x_22928:
[----:B------:R0:W5:Y:S01]  /*6590*/  LDG.E.U8 R18, desc[UR36][R4.64] ;  /* 0x0000002404127981 */ /* 0x000162000c1e1100 */
[----:B------:R-:W-:Y:S05]  /*65a0*/  BRA `(.L_x_22891) ;  /* 0x0000000c002c7947 */ /* 0x000fea0003800000 */
.L_x_22927:
        /* <DEDUP_REMOVED lines=8> */
.L_x_22931:
[----:B------:R0:W5:Y:S01]  /*6630*/  LDG.E R18, desc[UR36][R4.64] ;  /* 0x0000002404127981 */ /* 0x000162000c1e1900 */
[----:B------:R-:W-:Y:S05]  /*6640*/  BRA `(.L_x_22891) ;  /* 0x0000000c00047947 */ /* 0x000fea0003800000 */
.L_x_22930:
[----:B------:R0:W5:Y:S01]  /*6650*/  LDG.E.S16 R18, desc[UR36][R4.64] ;  /* 0x0000002404127981 */ /* 0x000162000c1e1700 */
[----:B------:R-:W-:Y:S05]  /*6660*/  BRA `(.L_x_22891) ;  /* 0x0000000800fc7947 */ /* 0x000fea0003800000 */
.L_x_22926:
        /* <DEDUP_REMOVED lines=9> */
.L_x_22933:
[----:B------:R-:W2:Y:S02]  /*6700*/  LDG.E.U16 R4, desc[UR36][R4.64] ;  /* 0x0000002404047981 */ /* 0x000ea4000c1e1500 */
[----:B--2---:R-:W-:-:S06]  /*6710*/  HADD2.F32 R18, -RZ, R4.H0_H0 ;  /* 0x20000004ff127230 */ /* 0x004fcc0000004100 */
[----:B------:R-:W0:Y:S01]  /*6720*/  F2I.FTZ.TRUNC.NTZ R18, R18 ;  /* 0x0000001200127305 */ /* 0x000e22000021f100 */
[----:B------:R-:W-:Y:S05]  /*6730*/  BRA `(.L_x_22891) ;  /* 0x0000000800c87947 */ /* 0x000fea0003800000 */
.L_x_22932:
        /* <DEDUP_REMOVED lines=9> */
.L_x_22935:
[----:B------:R-:W2:Y:S02]  /*67d0*/  LDG.E.U16 R4, desc[UR36][R4.64] ;  /* 0x0000002404047981 */ /* 0x000ea4000c1e1500 */
[----:B--2---:R-:W-:-:S06]  /*67e0*/  HADD2.F32 R18, -RZ, R4.H0_H0 ;  /* 0x20000004ff127230 */ /* 0x004fcc0000004100 */
[----:B------:R-:W0:Y:S01]  /*67f0*/  F2I.FTZ.TRUNC.NTZ R18, R18 ;  /* 0x0000001200127305 */ /* 0x000e22000021f100 */
[----:B------:R-:W-:Y:S05]  /*6800*/  BRA `(.L_x_22891) ;  /* 0x0000000800947947 */ /* 0x000fea0003800000 */
.L_x_22934:
[----:B------:R-:W2:Y:S02]  /*6810*/  LDG.E.64 R4, desc[UR36][R4.64] ;  /* 0x0000002404047981 */ /* 0x000ea4000c1e1b00 */
[----:B--2---:R0:W1:Y:S01]  /*6820*/  F2I.F64.TRUNC R18, R4 ;  /* 0x0000000400127311 */ /* 0x004062000030d100 */
[----:B------:R-:W-:Y:S05]  /*6830*/  BRA `(.L_x_22891) ;  /* 0x0000000800887947 */ /* 0x000fea0003800000 */
.L_x_22925:
        /* <DEDUP_REMOVED lines=12> */
.L_x_22938:
[----:B------:R-:W2:Y:S02]  /*6900*/  LDG.E.64 R4, desc[UR36][R4.64] ;  /* 0x0000002404047981 */ /* 0x000ea4000c1e1b00 */
[----:B--2---:R0:W1:Y:S01]  /*6910*/  F2I.F64.TRUNC R18, R4 ;  /* 0x0000000400127311 */ /* 0x004062000030d100 */
[----:B------:R-:W-:Y:S05]  /*6920*/  BRA `(.L_x_22891) ;  /* 0x00000008004c7947 */ /* 0x000fea0003800000 */
.L_x_22937:
        /* <DEDUP_REMOVED lines=26> */
.L_x_22940:
        /* <DEDUP_REMOVED lines=14> */
.L_x_22939:
[----:B------:R-:W2:Y:S02]  /*6bb0*/  LDG.E.U16 R18, desc[UR36][R4.64] ;  /* 0x0000002404127981 */ /* 0x000ea4000c1e1500 */
[----:B--2---:R-:W-:-:S06]  /*6bc0*/  IMAD.U32 R18, R18, 0x10000, RZ ;  /* 0x0001000012127824 */ /* 0x004fcc00078e00ff */
[----:B------:R-:W0:Y:S01]  /*6bd0*/  F2I.FTZ.TRUNC.NTZ R18, R18 ;  /* 0x0000001200127305 */ /* 0x000e22000021f100 */
[----:B------:R-:W-:Y:S05]  /*6be0*/  BRA `(.L_x_22891) ;  /* 0x00000004009c7947 */ /* 0x000fea0003800000 */
.L_x_22936:
        /* <DEDUP_REMOVED lines=10> */
.L_x_22943:
        /* <DEDUP_REMOVED lines=21> */
.L_x_22947:
[----:B------:R-:W-:Y:S05]  /*6de0*/  BSYNC.RECONVERGENT B1 ;  /* 0x0000000000017941 */ /* 0x000fea0003800200 */
.L_x_22946:
[----:B------:R-:W-:Y:S01]  /*6df0*/  IMAD.SHL.U32 R0, R0, 0x100000, RZ ;  /* 0x0010000000007824 */ /* 0x000fe200078e00ff */
[----:B------:R-:W-:-:S04]  /*6e00*/  LEA R3, R3, 0x3b800000, 0x17 ;  /* 0x3b80000003037811 */ /* 0x000fc800078eb8ff */
[----:B------:R-:W-:-:S07]  /*6e10*/  LOP3.LUT R18, R3, R0, R7, 0xfe, !PT ;  /* 0x0000000003127212 */ /* 0x000fce00078efe07 */
.L_x_22945:
[----:B------:R-:W-:Y:S05]  /*6e20*/  BSYNC.RECONVERGENT B0 ;  /* 0x0000000000007941 */ /* 0x000fea0003800200 */
.L_x_22944:
[----:B------:R-:W0:Y:S01]  /*6e30*/  F2I.FTZ.TRUNC.NTZ R18, R18 ;  /* 0x0000001200127305 */ /* 0x000e22000021f100 */
[----:B------:R-:W-:Y:S05]  /*6e40*/  BRA `(.L_x_22891) ;  /* 0x0000000400047947 */ /* 0x000fea0003800000 */
.L_x_22942:
        /* <DEDUP_REMOVED lines=21> */
.L_x_22951:
[----:B------:R-:W-:Y:S05]  /*6fa0*/  BSYNC.RECONVERGENT B1 ;  /* 0x0000000000017941 */ /* 0x000fea0003800200 */
.L_x_22950:
[----:B------:R-:W-:Y:S01]  /*6fb0*/  IMAD.SHL.U32 R0, R0, 0x200000, RZ ;  /* 0x0020000000007824 */ /* 0x000fe200078e00ff */
[----:B------:R-:W-:-:S04]  /*6fc0*/  LEA R3, R3, 0x37800000, 0x17 ;  /* 0x3780000003037811 */ /* 0x000fc800078eb8ff */
[----:B------:R-:W-:-:S07]  /*6fd0*/  LOP3.LUT R18, R3, R0, R7, 0xfe, !PT ;  /* 0x0000000003127212 */ /* 0x000fce00078efe07 */
.L_x_22949:
[----:B------:R-:W-:Y:S05]  /*6fe0*/  BSYNC.RECONVERGENT B0 ;  /* 0x0000000000007941 */ /* 0x000fea0003800200 */
.L_x_22948:
[----:B------:R-:W0:Y:S01]  /*6ff0*/  F2I.FTZ.TRUNC.NTZ R18, R18 ;  /* 0x0000001200127305 */ /* 0x000e22000021f100 */
[----:B------:R-:W-:Y:S05]  /*7000*/  BRA `(.L_x_22891) ;  /* 0x0000000000947947 */ /* 0x000fea0003800000 */
.L_x_22941:
        /* <DEDUP_REMOVED lines=14> */
.L_x_22955:
[----:B------:R-:W-:Y:S05]  /*70f0*/  BSYNC.RECONVERGENT B0 ;  /* 0x0000000000007941 */ /* 0x000fea0003800200 */
.L_x_22954:
[----:B------:R-:W0:Y:S01]  /*7100*/  F2I.FTZ.TRUNC.NTZ R18, R18 ;  /* 0x0000001200127305 */ /* 0x000e22000021f100 */
[----:B------:R-:W-:Y:S05]  /*7110*/  BRA `(.L_x_22891) ;  /* 0x0000000000507947 */ /* 0x000fea0003800000 */
.L_x_22929:
        /* <DEDUP_REMOVED lines=16> */
.L_x_22956:
[----:B------:R-:W-:Y:S05]  /*7220*/  BRA `(.L_x_22891) ;  /* 0x00000000000c7947 */ /* 0x000fea0003800000 */
.L_x_22953:
[----:B------:R0:W5:Y:S01]  /*7230*/  LDG.E R18, desc[UR36][R4.64] ;  /* 0x0000002404127981 */ /* 0x000162000c1e1900 */
[----:B------:R-:W-:Y:S05]  /*7240*/  BRA `(.L_x_22891) ;  /* 0x0000000000047947 */ /* 0x000fea0003800000 */
.L_x_22952:
[----:B------:R0:W5:Y:S02]  /*7250*/  LDG.E R18, desc[UR36][R4.64] ;  /* 0x0000002404127981 */ /* 0x000164000c1e1900 */
.L_x_22891:
[----:B------:R-:W-:Y:S05]  /*7260*/  BSYNC.RECONVERGENT B6 ;  /* 0x0000000000067941 */ /* 0x000fea0003800200 */
.L_x_22890:
        /* <DEDUP_REMOVED lines=30> */
.L_x_22963:
[----:B------:R0:W-:Y:S01]  /*7450*/  STG.E.U8 desc[UR36][R8.64], R4 ;  /* 0x0000000408007986 */ /* 0x0001e2000c101124 */
[----:B------:R-:W-:Y:S05]  /*7460*/  BRA `(.L_x_22965) ;  /* 0x0000000c003c7947 */ /* 0x000fea0003800000 */
.L_x_22962:
        /* <DEDUP_REMOVED lines=9> */
.L_x_22967:
[----:B------:R0:W-:Y:S01]  /*7500*/  STG.E desc[UR36][R8.64], R4 ;  /* 0x0000000408007986 */ /* 0x0001e2000c101924 */
[----:B------:R-:W-:Y:S05]  /*7510*/  BRA `(.L_x_22965) ;  /* 0x0000000c00107947 */ /* 0x000fea0003800000 */
.L_x_22966:
[----:B------:R0:W-:Y:S01]  /*7520*/  STG.E.U16 desc[UR36][R8.64], R4 ;  /* 0x0000000408007986 */ /* 0x0001e2000c101524 */
[----:B------:R-:W-:Y:S05]  /*7530*/  BRA `(.L_x_22965) ;  /* 0x0000000c00087947 */ /* 0x000fea0003800000 */
.L_x_22961:
        /* <DEDUP_REMOVED lines=9> */
.L_x_22969:
[----:B------:R-:W-:-:S04]  /*75d0*/  I2FP.F32.S32 R0, R4 ;  /* 0x0000000400007245 */ /* 0x000fc80000201400 */
[----:B------:R-:W-:-:S05]  /*75e0*/  F2FP.F16.F32.PACK_AB R0, RZ, R0 ;  /* 0x00000000ff00723e */ /* 0x000fca00000000ff */
[----:B------:R0:W-:Y:S01]  /*75f0*/  STG.E.U16 desc[UR36][R8.64], R0 ;  /* 0x0000000008007986 */ /* 0x0001e2000c101524 */
[----:B------:R-:W-:Y:S05]  /*7600*/  BRA `(.L_x_22965) ;  /* 0x0000000800d47947 */ /* 0x000fea0003800000 */
.L_x_22968:
        /* <DEDUP_REMOVED lines=10> */
.L_x_22971:
[----:B------:R-:W-:-:S04]  /*76b0*/  I2FP.F32.S32 R4, R4 ;  /* 0x0000000400047245 */ /* 0x000fc80000201400 */
[----:B------:R-:W-:-:S04]  /*76c0*/  F2FP.F16.F32.PACK_AB R3, RZ, R4 ;  /* 0x00000004ff03723e */ /* 0x000fc800000000ff */
[----:B------:R-:W-:-:S05]  /*76d0*/  PRMT R3, R3, 0x5410, RZ ;  /* 0x0000541003037816 */ /* 0x000fca00000000ff */
[----:B------:R3:W-:Y:S01]  /*76e0*/  STG.E desc[UR36][R8.64], R3 ;  /* 0x0000000308007986 */ /* 0x0007e2000c101924 */
[----:B------:R-:W-:Y:S05]  /*76f0*/  BRA `(.L_x_22965) ;  /* 0x0000000800987947 */ /* 0x000fea0003800000 */
.L_x_22970:
[----:B------:R-:W0:Y:S02]  /*7700*/  I2F.F64 R4, R4 ;  /* 0x0000000400047312 */ /* 0x000e240000201c00 */
[----:B0-----:R4:W-:Y:S01]  /*7710*/  STG.E.64 desc[UR36][R8.64], R4 ;  /* 0x0000000408007986 */ /* 0x0019e2000c101b24 */
[----:B------:R-:W-:Y:S05]  /*7720*/  BRA `(.L_x_22965) ;  /* 0x00000008008c7947 */ /* 0x000fea0003800000 */
.L_x_22960:
        /* <DEDUP_REMOVED lines=12> */
.L_x_22974:
[----:B------:R-:W0:Y:S01]  /*77f0*/  I2F.F64 R4, R4 ;  /* 0x0000000400047312 */ /* 0x000e220000201c00 */
[----:B------:R-:W-:-:S05]  /*7800*/  CS2R R6, SRZ ;  /* 0x0000000000067805 */ /* 0x000fca000001ff00 */
[----:B0-----:R0:W-:Y:S01]  /*7810*/  STG.E.128 desc[UR36][R8.64], R4 ;  /* 0x0000000408007986 */ /* 0x0011e2000c101d24 */
[----:B------:R-:W-:Y:S05]  /*7820*/  BRA `(.L_x_22965) ;  /* 0x00000008004c7947 */ /* 0x000fea0003800000 */
.L_x_22973:
        /* <DEDUP_REMOVED lines=19> */
.L_x_22978:
[----:B------:R-:W-:Y:S05]  /*7960*/  BSYNC.RECONVERGENT B0 ;  /* 0x0000000000007941 */ /* 0x000fea0003800200 */
.L_x_22977:
[----:B------:R-:W-:-:S05]  /*7970*/  LOP3.LUT R5, R0, 0x80, R5, 0xf8, !PT ;  /* 0x0000008000057812 */ /* 0x000fca00078ef805 */
[----:B------:R0:W-:Y:S01]  /*7980*/  STG.E.U8 desc[UR36][R8.64], R5 ;  /* 0x0000000508007986 */ /* 0x0001e2000c101124 */
[----:B------:R-:W-:Y:S05]  /*7990*/  BRA `(.L_x_22965) ;  /* 0x0000000400f07947 */ /* 0x000fea0003800000 */
.L_x_22976:
        /* <DEDUP_REMOVED lines=15> */
.L_x_22980:
[----:B------:R-:W-:Y:S05]  /*7a90*/  BSYNC.RECONVERGENT B0 ;  /* 0x0000000000007941 */ /* 0x000fea0003800200 */
.L_x_22979:
[----:B------:R-:W-:-:S05]  /*7aa0*/  LOP3.LUT R5, R0, 0x80, R5, 0xf8, !PT ;  /* 0x0000008000057812 */ /* 0x000fca00078ef805 */
[----:B------:R0:W-:Y:S01]  /*7ab0*/  STG.E.U8 desc[UR36][R8.64], R5 ;  /* 0x0000000508007986 */ /* 0x0001e2000c101124 */
[----:B------:R-:W-:Y:S05]  /*7ac0*/  BRA `(.L_x_22965) ;  /* 0x0000000400a47947 */ /* 0x000fea0003800000 */
.L_x_22975:
[----:B------:R-:W-:-:S04]  /*7ad0*/  I2FP.F32.S32 R0, R4 ;  /* 0x0000000400007245 */ /* 0x000fc80000201400 */
[----:B------:R-:W-:-:S05]  /*7ae0*/  F2FP.BF16.F32.PACK_AB R0, RZ, R0 ;  /* 0x00000000ff00723e */ /* 0x000fca00000010ff */
[----:B------:R0:W-:Y:S01]  /*7af0*/  STG.E.U16 desc[UR36][R8.64], R0 ;  /* 0x0000000008007986 */ /* 0x0001e2000c101524 */
[----:B------:R-:W-:Y:S05]  /*7b00*/  BRA `(.L_x_22965) ;  /* 0x0000000400947947 */ /* 0x000fea0003800000 */
.L_x_22972:
        /* <DEDUP_REMOVED lines=10> */
.L_x_22983:
        /* <DEDUP_REMOVED lines=13> */
.L_x_22986:
[----:B------:R-:W-:-:S04]  /*7c80*/  SHF.R.U32.HI R0, RZ, 0x14, R3 ;  /* 0x00000014ff007819 */ /* 0x000fc80000011603 */
[----:B------:R-:W-:-:S04]  /*7c90*/  LOP3.LUT R0, R0, 0x1, RZ, 0xc0, !PT ;  /* 0x0000000100007812 */ /* 0x000fc800078ec0ff */
[----:B------:R-:W-:-:S04]  /*7ca0*/  IADD3 R0, PT, PT, R3, 0x487ffff, R0 ;  /* 0x0487ffff03007810 */ /* 0x000fc80007ffe000 */
[----:B------:R-:W-:-:S04]  /*7cb0*/  SHF.R.U32.HI R0, RZ, 0x14, R0 ;  /* 0x00000014ff007819 */ /* 0x000fc80000011600 */
[----:B------:R-:W-:-:S07]  /*7cc0*/  LOP3.LUT R0, R0, 0xff, RZ, 0xc0, !PT ;  /* 0x000000ff00007812 */ /* 0x000fce00078ec0ff */
.L_x_22987:
[----:B------:R-:W-:-:S04]  /*7cd0*/  SHF.R.U32.HI R3, RZ, 0x18, R3 ;  /* 0x00000018ff037819 */ /* 0x000fc80000011603 */
[----:B------:R-:W-:-:S04]  /*7ce0*/  LOP3.LUT R0, R0, 0x80, R3, 0xf8, !PT ;  /* 0x0000008000007812 */ /* 0x000fc800078ef803 */
[----:B------:R-:W-:-:S07]  /*7cf0*/  PRMT R4, R0, 0x7610, R4 ;  /* 0x0000761000047816 */ /* 0x000fce0000000004 */
.L_x_22985:
[----:B------:R-:W-:Y:S05]  /*7d00*/  BSYNC.RECONVERGENT B0 ;  /* 0x0000000000007941 */ /* 0x000fea0003800200 */
.L_x_22984:
[----:B------:R0:W-:Y:S01]  /*7d10*/  STG.E.U8 desc[UR36][R8.64], R4 ;  /* 0x0000000408007986 */ /* 0x0001e2000c101124 */
[----:B------:R-:W-:Y:S05]  /*7d20*/  BRA `(.L_x_22965) ;  /* 0x00000004000c7947 */ /* 0x000fea0003800000 */
.L_x_22982:
        /* <DEDUP_REMOVED lines=13> */
.L_x_22990:
[----:B------:R-:W-:-:S04]  /*7e00*/  SHF.R.U32.HI R0, RZ, 0x15, R3 ;  /* 0x00000015ff007819 */ /* 0x000fc80000011603 */
[----:B------:R-:W-:-:S04]  /*7e10*/  LOP3.LUT R0, R0, 0x1, RZ, 0xc0, !PT ;  /* 0x0000000100007812 */ /* 0x000fc800078ec0ff */
[----:B------:R-:W-:-:S04]  /*7e20*/  IADD3 R0, PT, PT, R3, 0x88fffff, R0 ;  /* 0x088fffff03007810 */ /* 0x000fc80007ffe000 */
[----:B------:R-:W-:-:S04]  /*7e30*/  SHF.R.U32.HI R0, RZ, 0x15, R0 ;  /* 0x00000015ff007819 */ /* 0x000fc80000011600 */
[----:B------:R-:W-:-:S07]  /*7e40*/  LOP3.LUT R0, R0, 0xff, RZ, 0xc0, !PT ;  /* 0x000000ff00007812 */ /* 0x000fce00078ec0ff */
.L_x_22991:
[----:B------:R-:W-:-:S04]  /*7e50*/  SHF.R.U32.HI R3, RZ, 0x18, R3 ;  /* 0x00000018ff037819 */ /* 0x000fc80000011603 */
[----:B------:R-:W-:-:S04]  /*7e60*/  LOP3.LUT R0, R0, 0x80, R3, 0xf8, !PT ;  /* 0x0000008000007812 */ /* 0x000fc800078ef803 */
[----:B------:R-:W-:-:S07]  /*7e70*/  PRMT R4, R0, 0x7610, R4 ;  /* 0x0000761000047816 */ /* 0x000fce0000000004 */
.L_x_22989:
[----:B------:R-:W-:Y:S05]  /*7e80*/  BSYNC.RECONVERGENT B0 ;  /* 0x0000000000007941 */ /* 0x000fea0003800200 */
.L_x_22988:
[----:B------:R0:W-:Y:S01]  /*7e90*/  STG.E.U8 desc[UR36][R8.64], R4 ;  /* 0x0000000408007986 */ /* 0x0001e2000c101124 */
[----:B------:R-:W-:Y:S05]  /*7ea0*/  BRA `(.L_x_22965) ;  /* 0x0000000000ac7947 */ /* 0x000fea0003800000 */
.L_x_22981:
[----:B------:R-:W-:-:S13]  /*7eb0*/  ISETP.NE.AND P0, PT, R0, 0x1c, PT ;  /* 0x0000001c0000780c */ /* 0x000fda0003f05270 */
[----:B------:R-:W-:Y:S05]  /*7ec0*/  @!P0 BRA `(.L_x_22992) ;  /* 0x0000000000a08947 */ /* 0x000fea0003800000 */
[----:B------:R-:W-:-:S13]  /*7ed0*/  ISETP.NE.AND P0, PT, R0, 0x1d, PT ;  /* 0x0000001d0000780c */ /* 0x000fda0003f05270 */
[----:B------:R-:W-:Y:S05]  /*7ee0*/  @!P0 BRA `(.L_x_22993) ;  /* 0x00000000008c8947 */ /* 0x000fea0003800000 */
[----:B------:R-:W-:-:S13]  /*7ef0*/  ISETP.NE.AND P0, PT, R0, 0x2c, PT ;  /* 0x0000002c0000780c */ /* 0x000fda0003f05270 */
[----:B------:R-:W-:Y:S05]  /*7f00*/  @!P0 BRA `(.L_x_22994) ;  /* 0x0000000000448947 */ /* 0x000fea0003800000 */
.L_x_22964:
        /* <DEDUP_REMOVED lines=16> */
.L_x_22995:
[----:B------:R-:W-:Y:S05]  /*8010*/  BRA `(.L_x_22965) ;  /* 0x0000000000507947 */ /* 0x000fea0003800000 */
.L_x_22994:
        /* <DEDUP_REMOVED lines=16> */
.L_x_22993:
[----:B------:R-:W-:-:S05]  /*8120*/  SHF.R.S32.HI R5, RZ, 0x1f, R4 ;  /* 0x0000001fff057819 */ /* 0x000fca0000011404 */
[----:B------:R0:W-:Y:S01]  /*8130*/  STG.E.64 desc[UR36][R8.64], R4 ;  /* 0x0000000408007986 */ /* 0x0001e2000c101b24 */
[----:B------:R-:W-:Y:S05]  /*8140*/  BRA `(.L_x_22965) ;  /* 0x0000000000047947 */ /* 0x000fea0003800000 */
.L_x_22992:
[----:B------:R0:W-:Y:S02]  /*8150*/  STG.E desc[UR36][R8.64], R4 ;  /* 0x0000000408007986 */ /* 0x0001e4000c101924 */
.L_x_22965:
        /* <DEDUP_REMOVED lines=23> */
.L_x_23000:
[----:B------:R4:W-:Y:S01]  /*82d0*/  STG.E.U8 desc[UR36][R8.64], R24 ;  /* 0x0000001808007986 */ /* 0x0009e2000c101124 */
[----:B------:R-:W-:Y:S05]  /*82e0*/  BRA `(.L_x_23002) ;  /* 0x0000000c00387947 */ /* 0x000fea0003800000 */
.L_x_22999:
        /* <DEDUP_REMOVED lines=9> */
.L_x_23004:
[----:B------:R2:W-:Y:S01]  /*8380*/  STG.E desc[UR36][R8.64], R24 ;  /* 0x0000001808007986 */ /* 0x0005e2000c101924 */
[----:B------:R-:W-:Y:S05]  /*8390*/  BRA `(.L_x_23002) ;  /* 0x0000000c000c7947 */ /* 0x000fea0003800000 */
.L_x_23003:
[----:B------:R0:W-:Y:S01]  /*83a0*/  STG.E.U16 desc[UR36][R8.64], R24 ;  /* 0x0000001808007986 */ /* 0x0001e2000c101524 */
[----:B------:R-:W-:Y:S05]  /*83b0*/  BRA `(.L_x_23002) ;  /* 0x0000000c00047947 */ /* 0x000fea0003800000 */
.L_x_22998:
        /* <DEDUP_REMOVED lines=9> */
.L_x_23006:
[----:B------:R-:W-:-:S04]  /*8450*/  I2FP.F32.S32 R0, R24 ;  /* 0x0000001800007245 */ /* 0x000fc80000201400 */
[----:B------:R-:W-:-:S05]  /*8460*/  F2FP.F16.F32.PACK_AB R0, RZ, R0 ;  /* 0x00000000ff00723e */ /* 0x000fca00000000ff */
[----:B------:R0:W-:Y:S01]  /*8470*/  STG.E.U16 desc[UR36][R8.64], R0 ;  /* 0x0000000008007986 */ /* 0x0001e2000c101524 */
[----:B------:R-:W-:Y:S05]  /*8480*/  BRA `(.L_x_23002) ;  /* 0x0000000800d07947 */ /* 0x000fea0003800000 */
.L_x_23005:
        /* <DEDUP_REMOVED lines=10> */
.L_x_23008:
[----:B------:R-:W-:-:S04]  /*8530*/  I2FP.F32.S32 R24, R24 ;  /* 0x0000001800187245 */ /* 0x000fc80000201400 */
[----:B------:R-:W-:-:S04]  /*8540*/  F2FP.F16.F32.PACK_AB R3, RZ, R24 ;  /* 0x00000018ff03723e */ /* 0x000fc800000000ff */
[----:B------:R-:W-:-:S05]  /*8550*/  PRMT R3, R3, 0x5410, RZ ;  /* 0x0000541003037816 */ /* 0x000fca00000000ff */
[----:B------:R0:W-:Y:S01]  /*8560*/  STG.E desc[UR36][R8.64], R3 ;  /* 0x0000000308007986 */ /* 0x0001e2000c101924 */
[----:B------:R-:W-:Y:S05]  /*8570*/  BRA `(.L_x_23002) ;  /* 0x0000000800947947 */ /* 0x000fea0003800000 */
.L_x_23007:
[----:B------:R-:W0:Y:S02]  /*8580*/  I2F.F64 R24, R24 ;  /* 0x0000001800187312 */ /* 0x000e240000201c00 */
[----:B0-----:R0:W-:Y:S01]  /*8590*/  STG.E.64 desc[UR36][R8.64], R24 ;  /* 0x0000001808007986 */ /* 0x0011e2000c101b24 */
[----:B------:R-:W-:Y:S05]  /*85a0*/  BRA `(.L_x_23002) ;  /* 0x0000000800887947 */ /* 0x000fea0003800000 */
.L_x_22997:
        /* <DEDUP_REMOVED lines=12> */
.L_x_23012:
        /* <DEDUP_REMOVED lines=17> */
.L_x_23015:
[----:B------:R-:W-:-:S04]  /*8780*/  SHF.R.U32.HI R3, RZ, 0x18, R5 ;  /* 0x00000018ff037819 */ /* 0x000fc80000011605 */
[----:B------:R-:W-:-:S04]  /*8790*/  LOP3.LUT R0, R0, 0x80, R3, 0xf8, !PT ;  /* 0x0000008000007812 */ /* 0x000fc800078ef803 */
[----:B------:R-:W-:-:S07]  /*87a0*/  PRMT R4, R0, 0x7610, R4 ;  /* 0x0000761000047816 */ /* 0x000fce0000000004 */
.L_x_23014:
[----:B------:R-:W-:Y:S05]  /*87b0*/  BSYNC.RECONVERGENT B0 ;  /* 0x0000000000007941 */ /* 0x000fea0003800200 */
.L_x_23013:
[----:B------:R0:W-:Y:S01]  /*87c0*/  STG.E.U8 desc[UR36][R8.64], R4 ;  /* 0x0000000408007986 */ /* 0x0001e2000c101124 */
[----:B------:R-:W-:Y:S05]  /*87d0*/  BRA `(.L_x_23002) ;  /* 0x0000000400fc7947 */ /* 0x000fea0003800000 */
.L_x_23011:
        /* <DEDUP_REMOVED lines=17> */
.L_x_23018:
[----:B------:R-:W-:-:S04]  /*88f0*/  SHF.R.U32.HI R3, RZ, 0x18, R5 ;  /* 0x00000018ff037819 */ /* 0x000fc80000011605 */
[----:B------:R-:W-:-:S04]  /*8900*/  LOP3.LUT R0, R0, 0x80, R3, 0xf8, !PT ;  /* 0x0000008000007812 */ /* 0x000fc800078ef803 */
[----:B------:R-:W-:-:S07]  /*8910*/  PRMT R4, R0, 0x7610, R4 ;  /* 0x0000761000047816 */ /* 0x000fce0000000004 */
.L_x_23017:
[----:B------:R-:W-:Y:S05]  /*8920*/  BSYNC.RECONVERGENT B0 ;  /* 0x0000000000007941 */ /* 0x000fea0003800200 */
.L_x_23016:
[----:B------:R0:W-:Y:S01]  /*8930*/  STG.E.U8 desc[UR36][R8.64], R4 ;  /* 0x0000000408007986 */ /* 0x0001e2000c101124 */
[----:B------:R-:W-:Y:S05]  /*8940*/  BRA `(.L_x_23002) ;  /* 0x0000000400a07947 */ /* 0x000fea0003800000 */
.L_x_23010:
        /* <DEDUP_REMOVED lines=22> */
.L_x_23020:
[----:B------:R-:W-:-:S05]  /*8ab0*/  SHF.R.S32.HI R25, RZ, 0x1f, R24 ;  /* 0x0000001fff197819 */ /* 0x000fca0000011418 */
[----:B------:R0:W-:Y:S01]  /*8ac0*/  STG.E.64 desc[UR36][R8.64], R24 ;  /* 0x0000001808007986 */ /* 0x0001e2000c101b24 */
[----:B------:R-:W-:Y:S05]  /*8ad0*/  BRA `(.L_x_23002) ;  /* 0x00000004003c7947 */ /* 0x000fea0003800000 */
.L_x_23019:
[----:B------:R0:W-:Y:S01]  /*8ae0*/  STG.E desc[UR36][R8.64], R24 ;  /* 0x0000001808007986 */ /* 0x0001e2000c101924 */
[----:B------:R-:W-:Y:S05]  /*8af0*/  BRA `(.L_x_23002) ;  /* 0x0000000400347947 */ /* 0x000fea0003800000 */
.L_x_23009:
        /* <DEDUP_REMOVED lines=10> */
.L_x_23022:
[----:B------:R-:W0:Y:S01]  /*8ba0*/  I2F.F64 R4, R24 ;  /* 0x0000001800047312 */ /* 0x000e220000201c00 */
[----:B------:R-:W-:-:S05]  /*8bb0*/  CS2R R6, SRZ ;  /* 0x0000000000067805 */ /* 0x000fca000001ff00 */
[----:B0-----:R0:W-:Y:S01]  /*8bc0*/  STG.E.128 desc[UR36][R8.64], R4 ;  /* 0x0000000408007986 */ /* 0x0011e2000c101d24 */
[----:B------:R-:W-:Y:S05]  /*8bd0*/  BRA `(.L_x_23002) ;  /* 0x0000000000fc7947 */ /* 0x000fea0003800000 */
.L_x_23021:
[----:B------:R-:W-:-:S13]  /*8be0*/  ISETP.NE.AND P0, PT, R0, 0xf, PT ;  /* 0x0000000f0000780c */ /* 0x000fda0003f05270 */
[----:B------:R-:W-:Y:S05]  /*8bf0*/  @!P0 BRA `(.L_x_23023) ;  /* 0x0000000000e88947 */ /* 0x000fea0003800000 */
[----:B------:R-:W-:-:S13]  /*8c00*/  ISETP.NE.AND P0, PT, R0, 0x17, PT ;  /* 0x000000170000780c */ /* 0x000fda0003f05270 */
[----:B------:R-:W-:Y:S05]  /*8c10*/  @!P0 BRA `(.L_x_23024) ;  /* 0x0000000000908947 */ /* 0x000fea0003800000 */
[----:B------:R-:W-:-:S13]  /*8c20*/  ISETP.NE.AND P0, PT, R0, 0x18, PT ;  /* 0x000000180000780c */ /* 0x000fda0003f05270 */
[----:B------:R-:W-:Y:S05]  /*8c30*/  @!P0 BRA `(.L_x_23025) ;  /* 0x0000000000448947 */ /* 0x000fea0003800000 */
.L_x_23001:
        /* <DEDUP_REMOVED lines=16> */
.L_x_23026:
[----:B------:R-:W-:Y:S05]  /*8d40*/  BRA `(.L_x_23002) ;  /* 0x0000000000a07947 */ /* 0x000fea0003800000 */
.L_x_23025:
        /* <DEDUP_REMOVED lines=13> */
.L_x_23028:
[----:B------:R-:W-:Y:S05]  /*8e20*/  BSYNC.RECONVERGENT B0 ;  /* 0x0000000000007941 */ /* 0x000fea0003800200 */
.L_x_23027:
[----:B------:R-:W-:-:S05]  /*8e30*/  LOP3.LUT R3, R0, 0x80, R3, 0xf8, !PT ;  /* 0x0000008000037812 */ /* 0x000fca00078ef803 */
[----:B------:R0:W-:Y:S01]  /*8e40*/  STG.E.U8 desc[UR36][R8.64], R3 ;  /* 0x0000000308007986 */ /* 0x0001e2000c101124 */
[----:B------:R-:W-:Y:S05]  /*8e50*/  BRA `(.L_x_23002) ;  /* 0x00000000005c7947 */ /* 0x000fea0003800000 */
.L_x_23024:
        /* <DEDUP_REMOVED lines=12> */
.L_x_23030:
[----:B------:R-:W-:Y:S01]  /*8f20*/  IMAD.MOV.U32 R0, RZ, RZ, 0x7f ;  /* 0x0000007fff007424 */ /* 0x000fe200078e00ff */
[----:B------:R-:W-:-:S04]  /*8f30*/  ISETP.GT.U32.AND P0, PT, R4, 0x7f800000, PT ;  /* 0x7f8000000400780c */ /* 0x000fc80003f04070 */
[----:B------:R-:W-:-:S09]  /*8f40*/  SEL R0, R0, 0x7c, P0 ;  /* 0x0000007c00007807 */ /* 0x000fd20000000000 */
.L_x_23031:
[----:B------:R-:W-:Y:S05]  /*8f50*/  BSYNC.RECONVERGENT B0 ;  /* 0x0000000000007941 */ /* 0x000fea0003800200 */
.L_x_23029:
[----:B------:R-:W-:-:S04]  /*8f60*/  SHF.R.U32.HI R3, RZ, 0x18, R3 ;  /* 0x00000018ff037819 */ /* 0x000fc80000011603 */
[----:B------:R-:W-:-:S05]  /*8f70*/  LOP3.LUT R3, R0, 0x80, R3, 0xf8, !PT ;  /* 0x0000008000037812 */ /* 0x000fca00078ef803 */
[----:B------:R0:W-:Y:S01]  /*8f80*/  STG.E.U8 desc[UR36][R8.64], R3 ;  /* 0x0000000308007986 */ /* 0x0001e2000c101124 */
[----:B------:R-:W-:Y:S05]  /*8f90*/  BRA `(.L_x_23002) ;  /* 0x00000000000c7947 */ /* 0x000fea0003800000 */
.L_x_23023:
[----:B------:R-:W-:-:S04]  /*8fa0*/  I2FP.F32.S32 R0, R24 ;  /* 0x0000001800007245 */ /* 0x000fc80000201400 */
[----:B------:R-:W-:-:S05]  /*8fb0*/  F2FP.BF16.F32.PACK_AB R0, RZ, R0 ;  /* 0x00000000ff00723e */ /* 0x000fca00000010ff */
[----:B------:R0:W-:Y:S02]  /*8fc0*/  STG.E.U16 desc[UR36][R8.64], R0 ;  /* 0x0000000008007986 */ /* 0x0001e4000c101524 */
.L_x_23002:
[----:B------:R-:W-:-:S07]  /*8fd0*/  VIADD R19, R19, 0x80 ;  /* 0x0000008013137836 */ /* 0x000fce0000000000 */
.L_x_22959:
[----:B------:R-:W-:-:S13]  /*8fe0*/  ISETP.GE.AND P0, PT, R19, R16, PT ;  /* 0x000000101300720c */ /* 0x000fda0003f06270 */
[----:B------:R-:W-:Y:S05]  /*8ff0*/  @P0 BREAK.RELIABLE B6 ;  /* 0x0000000000060942 */ /* 0x000fea0003800100 */
[----:B------:R-:W-:Y:S05]  /*9000*/  @P0 BRA `(.L_x_22996) ;  /* 0x0000000c00980947 */ /* 0x000fea0003800000 */
[----:B------:R-:W-:Y:S05]  /*9010*/  BSYNC.RELIABLE B6 ;  /* 0x0000000000067941 */ /* 0x000fea0003800100 */
.L_x_22958:
        /* <DEDUP_REMOVED lines=20> */
.L_x_23035:
[----:B------:R0:W-:Y:S01]  /*9160*/  STG.E.U8 desc[UR36][R8.64], R22 ;  /* 0x0000001608007986 */ /* 0x0001e2000c101124 */
[----:B------:R-:W-:Y:S05]  /*9170*/  BRA `(.L_x_23037) ;  /* 0x0000000c00387947 */ /* 0x000fea0003800000 */
.L_x_23034:
        /* <DEDUP_REMOVED lines=9> */
.L_x_23039:
[----:B------:R0:W-:Y:S01]  /*9210*/  STG.E desc[UR36][R8.64], R22 ;  /* 0x0000001608007986 */ /* 0x0001e2000c101924 */
[----:B------:R-:W-:Y:S05]  /*9220*/  BRA `(.L_x_23037) ;  /* 0x0000000c000c7947 */ /* 0x000fea0003800000 */
.L_x_23038:
[----:B------:R0:W-:Y:S01]  /*9230*/  STG.E.U16 desc[UR36][R8.64], R22 ;  /* 0x0000001608007986 */ /* 0x0001e2000c101524 */
[----:B------:R-:W-:Y:S05]  /*9240*/  BRA `(.L_x_23037) ;  /* 0x0000000c00047947 */ /* 0x000fea0003800000 */
.L_x_23033:
        /* <DEDUP_REMOVED lines=9> */
.L_x_23041:
[----:B------:R-:W-:-:S04]  /*92e0*/  I2FP.F32.S32 R0, R22 ;  /* 0x0000001600007245 */ /* 0x000fc80000201400 */
[----:B------:R-:W-:-:S05]  /*92f0*/  F2FP.F16.F32.PACK_AB R0, RZ, R0 ;  /* 0x00000000ff00723e */ /* 0x000fca00000000ff */
[----:B------:R0:W-:Y:S01]  /*9300*/  STG.E.U16 desc[UR36][R8.64], R0 ;  /* 0x0000000008007986 */ /* 0x0001e2000c101524 */
[----:B------:R-:W-:Y:S05]  /*9310*/  BRA `(.L_x_23037) ;  /* 0x0000000800d07947 */ /* 0x000fea0003800000 */
.L_x_23040:
        /* <DEDUP_REMOVED lines=10> */
.L_x_23043:
[----:B------:R-:W-:-:S04]  /*93c0*/  I2FP.F32.S32 R22, R22 ;  /* 0x0000001600167245 */ /* 0x000fc80000201400 */
[----:B------:R-:W-:-:S04]  /*93d0*/  F2FP.F16.F32.PACK_AB R3, RZ, R22 ;  /* 0x00000016ff03723e */ /* 0x000fc800000000ff */
[----:B------:R-:W-:-:S05]  /*93e0*/  PRMT R3, R3, 0x5410, RZ ;  /* 0x0000541003037816 */ /* 0x000fca00000000ff */
[----:B------:R2:W-:Y:S01]  /*93f0*/  STG.E desc[UR36][R8.64], R3 ;  /* 0x0000000308007986 */ /* 0x0005e2000c101924 */
[----:B------:R-:W-:Y:S05]  /*9400*/  BRA `(.L_x_23037) ;  /* 0x0000000800947947 */ /* 0x000fea0003800000 */
.L_x_23042:
[----:B------:R-:W0:Y:S02]  /*9410*/  I2F.F64 R22, R22 ;  /* 0x0000001600167312 */ /* 0x000e240000201c00 */
[----:B0-----:R4:W-:Y:S01]  /*9420*/  STG.E.64 desc[UR36][R8.64], R22 ;  /* 0x0000001608007986 */ /* 0x0019e2000c101b24 */
[----:B------:R-:W-:Y:S05]  /*9430*/  BRA `(.L_x_23037) ;  /* 0x0000000800887947 */ /* 0x000fea0003800000 */
.L_x_23032:
        /* <DEDUP_REMOVED lines=12> */
.L_x_23047:
        /* <DEDUP_REMOVED lines=17> */
.L_x_23050:
[----:B------:R-:W-:-:S04]  /*9610*/  SHF.R.U32.HI R3, RZ, 0x18, R5 ;  /* 0x00000018ff037819 */ /* 0x000fc80000011605 */
[----:B------:R-:W-:-:S04]  /*9620*/  LOP3.LUT R0, R0, 0x80, R3, 0xf8, !PT ;  /* 0x0000008000007812 */ /* 0x000fc800078ef803 */
[----:B------:R-:W-:-:S07]  /*9630*/  PRMT R4, R0, 0x7610, R4 ;  /* 0x0000761000047816 */ /* 0x000fce0000000004 */
.L_x_23049:
[----:B------:R-:W-:Y:S05]  /*9640*/  BSYNC.RECONVERGENT B0 ;  /* 0x0000000000007941 */ /* 0x000fea0003800200 */
.L_x_23048:
[----:B------:R0:W-:Y:S01]  /*9650*/  STG.E.U8 desc[UR36][R8.64], R4 ;  /* 0x0000000408007986 */ /* 0x0001e2000c101124 */
[----:B------:R-:W-:Y:S05]  /*9660*/  BRA `(.L_x_23037) ;  /* 0x0000000400fc7947 */ /* 0x000fea0003800000 */
.L_x_23046:
        /* <DEDUP_REMOVED lines=17> */
.L_x_23053:
[----:B------:R-:W-:-:S04]  /*9780*/  SHF.R.U32.HI R3, RZ, 0x18, R5 ;  /* 0x00000018ff037819 */ /* 0x000fc80000011605 */
[----:B------:R-:W-:-:S04]  /*9790*/  LOP3.LUT R0, R0, 0x80, R3, 0xf8, !PT ;  /* 0x0000008000007812 */ /* 0x000fc800078ef803 */
[----:B------:R-:W-:-:S07]  /*97a0*/  PRMT R4, R0, 0x7610, R4 ;  /* 0x0000761000047816 */ /* 0x000fce0000000004 */
.L_x_23052:
[----:B------:R-:W-:Y:S05]  /*97b0*/  BSYNC.RECONVERGENT B0 ;  /* 0x0000000000007941 */ /* 0x000fea0003800200 */
.L_x_23051:
[----:B------:R0:W-:Y:S01]  /*97c0*/  STG.E.U8 desc[UR36][R8.64], R4 ;  /* 0x0000000408007986 */ /* 0x0001e2000c101124 */
[----:B------:R-:W-:Y:S05]  /*97d0*/  BRA `(.L_x_23037) ;  /* 0x0000000400a07947 */ /* 0x000fea0003800000 */
.L_x_23045:
        /* <DEDUP_REMOVED lines=22> */
.L_x_23055:
[----:B------:R-:W-:-:S05]  /*9940*/  SHF.R.S32.HI R23, RZ, 0x1f, R22 ;  /* 0x0000001fff177819 */ /* 0x000fca0000011416 */
[----:B------:R0:W-:Y:S01]  /*9950*/  STG.E.64 desc[UR36][R8.64], R22 ;  /* 0x0000001608007986 */ /* 0x0001e2000c101b24 */
[----:B------:R-:W-:Y:S05]  /*9960*/  BRA `(.L_x_23037) ;  /* 0x00000004003c7947 */ /* 0x000fea0003800000 */
.L_x_23054:
[----:B------:R0:W-:Y:S01]  /*9970*/  STG.E desc[UR36][R8.64], R22 ;  /* 0x0000001608007986 */ /* 0x0001e2000c101924 */
[----:B------:R-:W-:Y:S05]  /*9980*/  BRA `(.L_x_23037) ;  /* 0x0000000400347947 */ /* 0x000fea0003800000 */
.L_x_23044:
        /* <DEDUP_REMOVED lines=10> */
.L_x_23057:
[----:B------:R-:W0:Y:S01]  /*9a30*/  I2F.F64 R4, R22 ;  /* 0x0000001600047312 */ /* 0x000e220000201c00 */
[----:B------:R-:W-:-:S05]  /*9a40*/  CS2R R6, SRZ ;  /* 0x0000000000067805 */ /* 0x000fca000001ff00 */
[----:B0-----:R0:W-:Y:S01]  /*9a50*/  STG.E.128 desc[UR36][R8.64], R4 ;  /* 0x0000000408007986 */ /* 0x0011e2000c101d24 */
[----:B------:R-:W-:Y:S05]  /*9a60*/  BRA `(.L_x_23037) ;  /* 0x0000000000fc7947 */ /* 0x000fea0003800000 */
.L_x_23056:
[----:B------:R-:W-:-:S13]  /*9a70*/  ISETP.NE.AND P0, PT, R0, 0xf, PT ;  /* 0x0000000f0000780c */ /* 0x000fda0003f05270 */
[----:B------:R-:W-:Y:S05]  /*9a80*/  @!P0 BRA `(.L_x_23058) ;  /* 0x0000000000e88947 */ /* 0x000fea0003800000 */
[----:B------:R-:W-:-:S13]  /*9a90*/  ISETP.NE.AND P0, PT, R0, 0x17, PT ;  /* 0x000000170000780c */ /* 0x000fda0003f05270 */
[----:B------:R-:W-:Y:S05]  /*9aa0*/  @!P0 BRA `(.L_x_23059) ;  /* 0x0000000000908947 */ /* 0x000fea0003800000 */
[----:B------:R-:W-:-:S13]  /*9ab0*/  ISETP.NE.AND P0, PT, R0, 0x18, PT ;  /* 0x000000180000780c */ /* 0x000fda0003f05270 */
[----:B------:R-:W-:Y:S05]  /*9ac0*/  @!P0 BRA `(.L_x_23060) ;  /* 0x0000000000448947 */ /* 0x000fea0003800000 */
.L_x_23036:
        /* <DEDUP_REMOVED lines=16> */
.L_x_23061:
[----:B------:R-:W-:Y:S05]  /*9bd0*/  BRA `(.L_x_23037) ;  /* 0x0000000000a07947 */ /* 0x000fea0003800000 */
.L_x_23060:
        /* <DEDUP_REMOVED lines=13> */
.L_x_23063:
[----:B------:R-:W-:Y:S05]  /*9cb0*/  BSYNC.RECONVERGENT B0 ;  /* 0x0000000000007941 */ /* 0x000fea0003800200 */
.L_x_23062:
[----:B------:R-:W-:-:S05]  /*9cc0*/  LOP3.LUT R3, R0, 0x80, R3, 0xf8, !PT ;  /* 0x0000008000037812 */ /* 0x000fca00078ef803 */
[----:B------:R0:W-:Y:S01]  /*9cd0*/  STG.E.U8 desc[UR36][R8.64], R3 ;  /* 0x0000000308007986 */ /* 0x0001e2000c101124 */
[----:B------:R-:W-:Y:S05]  /*9ce0*/  BRA `(.L_x_23037) ;  /* 0x00000000005c7947 */ /* 0x000fea0003800000 */
.L_x_23059:
        /* <DEDUP_REMOVED lines=12> */
.L_x_23065:
[----:B------:R-:W-:Y:S01]  /*9db0*/  IMAD.MOV.U32 R0, RZ, RZ, 0x7f ;  /* 0x0000007fff007424 */ /* 0x000fe200078e00ff */
[----:B------:R-:W-:-:S04]  /*9dc0*/  ISETP.GT.U32.AND P0, PT, R4, 0x7f800000, PT ;  /* 0x7f8000000400780c */ /* 0x000fc80003f04070 */
[----:B------:R-:W-:-:S09]  /*9dd0*/  SEL R0, R0, 0x7c, P0 ;  /* 0x0000007c00007807 */ /* 0x000fd20000000000 */
.L_x_23066:
[----:B------:R-:W-:Y:S05]  /*9de0*/  BSYNC.RECONVERGENT B0 ;  /* 0x0000000000007941 */ /* 0x000fea0003800200 */
.L_x_23064:
[----:B------:R-:W-:-:S04]  /*9df0*/  SHF.R.U32.HI R3, RZ, 0x18, R3 ;  /* 0x00000018ff037819 */ /* 0x000fc80000011603 */
[----:B------:R-:W-:-:S05]  /*9e00*/  LOP3.LUT R3, R0, 0x80, R3, 0xf8, !PT ;  /* 0x0000008000037812 */ /* 0x000fca00078ef803 */
[----:B------:R0:W-:Y:S01]  /*9e10*/  STG.E.U8 desc[UR36][R8.64], R3 ;  /* 0x0000000308007986 */ /* 0x0001e2000c101124 */
[----:B------:R-:W-:Y:S05]  /*9e20*/  BRA `(.L_x_23037) ;  /* 0x00000000000c7947 */ /* 0x000fea0003800000 */
.L_x_23058:
[----:B------:R-:W-:-:S04]  /*9e30*/  I2FP.F32.S32 R0, R22 ;  /* 0x0000001600007245 */ /* 0x000fc80000201400 */
[----:B------:R-:W-:-:S05]  /*9e40*/  F2FP.BF16.F32.PACK_AB R0, RZ, R0 ;  /* 0x00000000ff00723e */ /* 0x000fca00000010ff */
[----:B------:R0:W-:Y:S02]  /*9e50*/  STG.E.U16 desc[UR36][R8.64], R0 ;  /* 0x0000000008007986 */ /* 0x0001e4000c101524 */
.L_x_23037:
[----:B------:R-:W-:-:S07]  /*9e60*/  VIADD R19, R19, 0x80 ;  /* 0x0000008013137836 */ /* 0x000fce0000000000 */
.L_x_22996:
[----:B------:R-:W-:Y:S05]  /*9e70*/  BSYNC.RECONVERGENT B7 ;  /* 0x0000000000077941 */ /* 0x000fea0003800200 */
.L_x_22957:
        /* <DEDUP_REMOVED lines=21> */
.L_x_23070:
[----:B------:R-:W-:Y:S01]  /*9fd0*/  STG.E.U8 desc[UR36][R2.64], R18 ;  /* 0x0000001202007986 */ /* 0x000fe2000c101124 */
[----:B------:R-:W-:Y:S05]  /*9fe0*/  EXIT ;  /* 0x000000000000794d */ /* 0x000fea0003800000 */
.L_x_23069:
        /* <DEDUP_REMOVED lines=9> */
.L_x_23073:
[----:B------:R-:W-:Y:S01]  /*a080*/  STG.E desc[UR36][R2.64], R18 ;  /* 0x0000001202007986 */ /* 0x000fe2000c101924 */
[----:B------:R-:W-:Y:S05]  /*a090*/  EXIT ;  /* 0x000000000000794d */ /* 0x000fea0003800000 */
.L_x_23072:
[----:B------:R-:W-:Y:S01]  /*a0a0*/  STG.E.U16 desc[UR36][R2.64], R18 ;  /* 0x0000001202007986 */ /* 0x000fe2000c101524 */
[----:B------:R-:W-:Y:S05]  /*a0b0*/  EXIT ;  /* 0x000000000000794d */ /* 0x000fea0003800000 */
.L_x_23068:
        /* <DEDUP_REMOVED lines=9> */
.L_x_23075:
[----:B------:R-:W-:-:S04]  /*a150*/  I2FP.F32.S32 R0, R18 ;  /* 0x0000001200007245 */ /* 0x000fc80000201400 */
[----:B------:R-:W-:-:S05]  /*a160*/  F2FP.F16.F32.PACK_AB R0, RZ, R0 ;  /* 0x00000000ff00723e */ /* 0x000fca00000000ff */
[----:B------:R-:W-:Y:S01]  /*a170*/  STG.E.U16 desc[UR36][R2.64], R0 ;  /* 0x0000000002007986 */ /* 0x000fe2000c101524 */
[----:B------:R-:W-:Y:S05]  /*a180*/  EXIT ;  /* 0x000000000000794d */ /* 0x000fea0003800000 */
.L_x_23074:
        /* <DEDUP_REMOVED lines=10> */
.L_x_23077:
[----:B------:R-:W-:-:S04]  /*a230*/  I2FP.F32.S32 R18, R18 ;  /* 0x0000001200127245 */ /* 0x000fc80000201400 */
[----:B------:R-:W-:-:S04]  /*a240*/  F2FP.F16.F32.PACK_AB R5, RZ, R18 ;  /* 0x00000012ff05723e */ /* 0x000fc800000000ff */
[----:B------:R-:W-:-:S05]  /*a250*/  PRMT R5, R5, 0x5410, RZ ;  /* 0x0000541005057816 */ /* 0x000fca00000000ff */
[----:B------:R-:W-:Y:S01]  /*a260*/  STG.E desc[UR36][R2.64], R5 ;  /* 0x0000000502007986 */ /* 0x000fe2000c101924 */
[----:B------:R-:W-:Y:S05]  /*a270*/  EXIT ;  /* 0x000000000000794d */ /* 0x000fea0003800000 */
.L_x_23076:
[----:B------:R-:W0:Y:S02]  /*a280*/  I2F.F64 R18, R18 ;  /* 0x0000001200127312 */ /* 0x000e240000201c00 */
[----:B0-----:R-:W-:Y:S01]  /*a290*/  STG.E.64 desc[UR36][R2.64], R18 ;  /* 0x0000001202007986 */ /* 0x001fe2000c101b24 */
[----:B------:R-:W-:Y:S05]  /*a2a0*/  EXIT ;  /* 0x000000000000794d */ /* 0x000fea0003800000 */
.L_x_23067:
        /* <DEDUP_REMOVED lines=12> */
.L_x_23081:
        /* <DEDUP_REMOVED lines=18> */
.L_x_23084:
[----:B------:R-:W-:-:S04]  /*a490*/  SHF.R.U32.HI R5, RZ, 0x18, R5 ;  /* 0x00000018ff057819 */ /* 0x000fc80000011605 */
[----:B------:R-:W-:-:S07]  /*a4a0*/  LOP3.LUT R0, R0, 0x80, R5, 0xf8, !PT ;  /* 0x0000008000007812 */ /* 0x000fce00078ef805 */
.L_x_23083:
[----:B------:R-:W-:Y:S05]  /*a4b0*/  BSYNC.RECONVERGENT B0 ;  /* 0x0000000000007941 */ /* 0x000fea0003800200 */
.L_x_23082:
[----:B------:R-:W-:Y:S01]  /*a4c0*/  STG.E.U8 desc[UR36][R2.64], R0 ;  /* 0x0000000002007986 */ /* 0x000fe2000c101124 */
[----:B------:R-:W-:Y:S05]  /*a4d0*/  EXIT ;  /* 0x000000000000794d */ /* 0x000fea0003800000 */
.L_x_23080:
        /* <DEDUP_REMOVED lines=18> */
.L_x_23087:
[----:B------:R-:W-:-:S04]  /*a600*/  SHF.R.U32.HI R5, RZ, 0x18, R5 ;  /* 0x00000018ff057819 */ /* 0x000fc80000011605 */
[----:B------:R-:W-:-:S07]  /*a610*/  LOP3.LUT R0, R0, 0x80, R5, 0xf8, !PT ;  /* 0x0000008000007812 */ /* 0x000fce00078ef805 */
.L_x_23086:
[----:B------:R-:W-:Y:S05]  /*a620*/  BSYNC.RECONVERGENT B0 ;  /* 0x0000000000007941 */ /* 0x000fea0003800200 */
.L_x_23085:
[----:B------:R-:W-:Y:S01]  /*a630*/  STG.E.U8 desc[UR36][R2.64], R0 ;  /* 0x0000000002007986 */ /* 0x000fe2000c101124 */
[----:B------:R-:W-:Y:S05]  /*a640*/  EXIT ;  /* 0x000000000000794d */ /* 0x000fea0003800000 */
.L_x_23079:
        /* <DEDUP_REMOVED lines=22> */
.L_x_23089:
[----:B------:R-:W-:-:S05]  /*a7b0*/  SHF.R.S32.HI R19, RZ, 0x1f, R18 ;  /* 0x0000001fff137819 */ /* 0x000fca0000011412 */
[----:B------:R-:W-:Y:S01]  /*a7c0*/  STG.E.64 desc[UR36][R2.64], R18 ;  /* 0x0000001202007986 */ /* 0x000fe2000c101b24 */
[----:B------:R-:W-:Y:S05]  /*a7d0*/  EXIT ;  /* 0x000000000000794d */ /* 0x000fea0003800000 */
.L_x_23088:
[----:B------:R-:W-:Y:S01]  /*a7e0*/  STG.E desc[UR36][R2.64], R18 ;  /* 0x0000001202007986 */ /* 0x000fe2000c101924 */
[----:B------:R-:W-:Y:S05]  /*a7f0*/  EXIT ;  /* 0x000000000000794d */ /* 0x000fea0003800000 */
.L_x_23078:
        /* <DEDUP_REMOVED lines=10> */
.L_x_23091:
[----:B------:R-:W0:Y:S01]  /*a8a0*/  I2F.F64 R4, R18 ;  /* 0x0000001200047312 */ /* 0x000e220000201c00 */
[----:B------:R-:W-:-:S05]  /*a8b0*/  CS2R R6, SRZ ;  /* 0x0000000000067805 */ /* 0x000fca000001ff00 */
[----:B0-----:R-:W-:Y:S01]  /*a8c0*/  STG.E.128 desc[UR36][R2.64], R4 ;  /* 0x0000000402007986 */ /* 0x001fe2000c101d24 */
[----:B------:R-:W-:Y:S05]  /*a8d0*/  EXIT ;  /* 0x000000000000794d */ /* 0x000fea0003800000 */
.L_x_23090:
[----:B------:R-:W-:-:S13]  /*a8e0*/  ISETP.NE.AND P0, PT, R0, 0xf, PT ;  /* 0x0000000f0000780c */ /* 0x000fda0003f05270 */
[----:B------:R-:W-:Y:S05]  /*a8f0*/  @!P0 BRA `(.L_x_23092) ;  /* 0x0000000000e88947 */ /* 0x000fea0003800000 */
[----:B------:R-:W-:-:S13]  /*a900*/  ISETP.NE.AND P0, PT, R0, 0x17, PT ;  /* 0x000000170000780c */ /* 0x000fda0003f05270 */
[----:B------:R-:W-:Y:S05]  /*a910*/  @!P0 BRA `(.L_x_23093) ;  /* 0x0000000000908947 */ /* 0x000fea0003800000 */
[----:B------:R-:W-:-:S13]  /*a920*/  ISETP.NE.AND P0, PT, R0, 0x18, PT ;  /* 0x000000180000780c */ /* 0x000fda0003f05270 */
[----:B------:R-:W-:Y:S05]  /*a930*/  @!P0 BRA `(.L_x_23094) ;  /* 0x0000000000448947 */ /* 0x000fea0003800000 */
.L_x_23071:
        /* <DEDUP_REMOVED lines=16> */
.L_x_23095:
[----:B------:R-:W-:Y:S05]  /*aa40*/  EXIT ;  /* 0x000000000000794d */ /* 0x000fea0003800000 */
.L_x_23094:
        /* <DEDUP_REMOVED lines=13> */
.L_x_23097:
[----:B------:R-:W-:Y:S05]  /*ab20*/  BSYNC.RECONVERGENT B0 ;  /* 0x0000000000007941 */ /* 0x000fea0003800200 */
.L_x_23096:
[----:B------:R-:W-:-:S05]  /*ab30*/  LOP3.LUT R5, R0, 0x80, R5, 0xf8, !PT ;  /* 0x0000008000057812 */ /* 0x000fca00078ef805 */
[----:B------:R-:W-:Y:S01]  /*ab40*/  STG.E.U8 desc[UR36][R2.64], R5 ;  /* 0x0000000502007986 */ /* 0x000fe2000c101124 */
[----:B------:R-:W-:Y:S05]  /*ab50*/  EXIT ;  /* 0x000000000000794d */ /* 0x000fea0003800000 */
.L_x_23093:
        /* <DEDUP_REMOVED lines=12> */
.L_x_23099:
[----:B------:R-:W-:Y:S01]  /*ac20*/  IMAD.MOV.U32 R0, RZ, RZ, 0x7f ;  /* 0x0000007fff007424 */ /* 0x000fe200078e00ff */
[----:B------:R-:W-:-:S04]  /*ac30*/  ISETP.GT.U32.AND P0, PT, R4, 0x7f800000, PT ;  /* 0x7f8000000400780c */ /* 0x000fc80003f04070 */
[----:B------:R-:W-:-:S09]  /*ac40*/  SEL R0, R0, 0x7c, P0 ;  /* 0x0000007c00007807 */ /* 0x000fd20000000000 */
.L_x_23100:
[----:B------:R-:W-:Y:S05]  /*ac50*/  BSYNC.RECONVERGENT B0 ;  /* 0x0000000000007941 */ /* 0x000fea0003800200 */
.L_x_23098:
[----:B------:R-:W-:-:S04]  /*ac60*/  SHF.R.U32.HI R5, RZ, 0x18, R5 ;  /* 0x00000018ff057819 */ /* 0x000fc80000011605 */
[----:B------:R-:W-:-:S05]  /*ac70*/  LOP3.LUT R5, R0, 0x80, R5, 0xf8, !PT ;  /* 0x0000008000057812 */ /* 0x000fca00078ef805 */
[----:B------:R-:W-:Y:S01]  /*ac80*/  STG.E.U8 desc[UR36][R2.64], R5 ;  /* 0x0000000502007986 */ /* 0x000fe2000c101124 */
[----:B------:R-:W-:Y:S05]  /*ac90*/  EXIT ;  /* 0x000000000000794d */ /* 0x000fea0003800000 */
.L_x_23092:
[----:B------:R-:W-:-:S04]  /*aca0*/  I2FP.F32.S32 R0, R18 ;  /* 0x0000001200007245 */ /* 0x000fc80000201400 */
[----:B------:R-:W-:-:S05]  /*acb0*/  F2FP.BF16.F32.PACK_AB R0, RZ, R0 ;  /* 0x00000000ff00723e */ /* 0x000fca00000010ff */
[----:B------:R-:W-:Y:S01]  /*acc0*/  STG.E.U16 desc[UR36][R2.64], R0 ;  /* 0x0000000002007986 */ /* 0x000fe2000c101524 */
[----:B------:R-:W-:Y:S05]  /*acd0*/  EXIT ;  /* 0x000000000000794d */ /* 0x000fea0003800000 */
.L_x_23101:
        /* <DEDUP_REMOVED lines=10> */
.L_x_26335:


//--------------------- .text._ZN2at6native18elementwise_kernelILi128ELi2EZNS0_22gpu_kernel_impl_nocastINS0_13BinaryFunctorIiiiNS0_17BitwiseAndFunctorIiEEEEEEvRNS_18TensorIteratorBaseERKT_EUliE_EEviT1_ --------------------------
	.section	.text._ZN2at6native18elementwise_kernelILi128ELi2EZNS0_22gpu_kernel_impl_nocastINS0_13BinaryFunctorIiiiNS0_17BitwiseAndFunctorIiEEEEEEvRNS_18TensorIteratorBaseERKT_EUliE_EEviT1_,"ax",@progbits
	.align	128
        .global         _ZN2at6native18elementwise_kernelILi128ELi2EZNS0_22gpu_kernel_impl_nocastINS0_13BinaryFunctorIiiiNS0_17BitwiseAndFunctorIiEEEEEEvRNS_18TensorIteratorBaseERKT_EUliE_EEviT1_
        .type           _ZN2at6native18elementwise_kernelILi128ELi2EZNS0_22gpu_kernel_impl_nocastINS0_13BinaryFunctorIiiiNS0_17BitwiseAndFunctorIiEEEEEEvRNS_18TensorIteratorBaseERKT_EUliE_EEviT1_,@function
        .size           _ZN2at6native18elementwise_kernelILi128ELi2EZNS0_22gpu_kernel_impl_nocastINS0_13BinaryFunctorIiiiNS0_17BitwiseAndFunctorIiEEEEEEvRNS_18TensorIteratorBaseERKT_EUliE_EEviT1_,(.L_x_26336 - _ZN2at6native18elementwise_kernelILi128ELi2EZNS0_22gpu_kernel_impl_nocastINS0_13BinaryFunctorIiiiNS0_17BitwiseAndFunctorIiEEEEEEvRNS_18TensorIteratorBaseERKT_EUliE_EEviT1_)
        .other          _ZN2at6native18elementwise_kernelILi128ELi2EZNS0_22gpu_kernel_impl_nocastINS0_13BinaryFunctorIiiiNS0_17BitwiseAndFunctorIiEEEEEEvRNS_18TensorIteratorBaseERKT_EUliE_EEviT1_,@"STO_CUDA_ENTRY STV_DEFAULT"
_ZN2at6native18elementwise_kernelILi128ELi2EZNS0_22gpu_kernel_impl_nocastINS0_13BinaryFunctorIiiiNS0_17BitwiseAndFunctorIiEEEEEEvRNS_18TensorIteratorBaseERKT_EUliE_EEviT1_:
.text._ZN2at6native18elementwise_kernelILi128ELi2EZNS0_22gpu_kernel_impl_nocastINS0_13BinaryFunctorIiiiNS0_17BitwiseAndFunctorIiEEEEEEvRNS_18TensorIteratorBaseERKT_EUliE_EEviT1_:
        /* <DEDUP_REMOVED lines=21> */
.L_x_23104:
[----:B------:R-:W-:Y:S05]  /*0150*/  BSYNC.RECONVERGENT B0 ;  /* 0x0000000000007941 */ /* 0x000fea0003800200 */
.L_x_23103:
        /* <DEDUP_REMOVED lines=10> */
.L_x_23102:
        /* <DEDUP_REMOVED lines=355> */
.L_x_23107:
        /* <DEDUP_REMOVED lines=13> */
.L_x_23106:
[----:B------:R-:W-:Y:S05]  /*1900*/  BSYNC.RECONVERGENT B0 ;  /* 0x0000000000007941 */ /* 0x000fea0003800200 */
.L_x_23105:
        /* <DEDUP_REMOVED lines=350> */
.L_x_23108:
        /* <DEDUP_REMOVED lines=13> */
.L_x_23109:
        /* <DEDUP_REMOVED lines=12> */
.L_x_26336:


//--------------------- .text._ZN2at6native27unrolled_elementwise_kernelINS0_13BinaryFunctorIiiiNS0_17BitwiseAndFunctorIiEEEESt5arrayIPcLm3EELi4E23TrivialOffsetCalculatorILi2EjES9_ILi1EjENS0_6memory15LoadWithoutCastENSC_16StoreWithoutCastEEEviT_T0_T2_T3_T4_T5_ --------------------------
	.section	.text._ZN2at6native27unrolled_elementwise_kernelINS0_13BinaryFunctorIiiiNS0_17BitwiseAndFunctorIiEEEESt5arrayIPcLm3EELi4E23TrivialOffsetCalculatorILi2EjES9_ILi1EjENS0_6memory15LoadWithoutCastENSC_16StoreWithoutCastEEEviT_T0_T2_T3_T4_T5_,"ax",@progbits
	.align	128
        .global         _ZN2at6native27unrolled_elementwise_kernelINS0_13BinaryFunctorIiiiNS0_17BitwiseAndFunctorIiEEEESt5arrayIPcLm3EELi4E23TrivialOffsetCalculatorILi2EjES9_ILi1EjENS0_6memory15LoadWithoutCastENSC_16StoreWithoutCastEEEviT_T0_T2_T3_T4_T5_
        .type           _ZN2at6native27unrolled_elementwise_kernelINS0_13BinaryFunctorIiiiNS0_17BitwiseAndFunctorIiEEEESt5arrayIPcLm3EELi4E23TrivialOffsetCalculatorILi2EjES9_ILi1EjENS0_6memory15LoadWithoutCastENSC_16StoreWithoutCastEEEviT_T0_T2_T3_T4_T5_,@function
        .size           _ZN2at6native27unrolled_elementwise_kernelINS0_13BinaryFunctorIiiiNS0_17BitwiseAndFunctorIiEEEESt5arrayIPcLm3EELi4E23TrivialOffsetCalculatorILi2EjES9_ILi1EjENS0_6memory15LoadWithoutCastENSC_16StoreWithoutCastEEEviT_T0_T2_T3_T4_T5_,(.L_x_26337 - _ZN2at6native27unrolled_elementwise_kernelINS0_13BinaryFunctorIiiiNS0_17BitwiseAndFunctorIiEEEESt5arrayIPcLm3EELi4E23TrivialOffsetCalculatorILi2EjES9_ILi1EjENS0_6memory15LoadWithoutCastENSC_16StoreWithoutCastEEEviT_T0_T2_T3_T4_T5_)
        .other          _ZN2at6native27unrolled_elementwise_kernelINS0_13BinaryFunctorIiiiNS0_17BitwiseAndFunctorIiEEEESt5arrayIPcLm3EELi4E23TrivialOffsetCalculatorILi2EjES9_ILi1EjENS0_6memory15LoadWithoutCastENSC_16StoreWithoutCastEEEviT_T0_T2_T3_T4_T5_,@"STO_CUDA_ENTRY STV_DEFAULT"
_ZN2at6native27unrolled_elementwise_kernelINS0_13BinaryFunctorIiiiNS0_17BitwiseAndFunctorIiEEEESt5arrayIPcLm3EELi4E23TrivialOffsetCalculatorILi2EjES9_ILi1EjENS0_6memory15LoadWithoutCastENSC_16StoreWithoutCastEEEviT_T0_T2_T3_T4_T5_:
.text._ZN2at6native27unrolled_elementwise_kernelINS0_13BinaryFunctorIiiiNS0_17BitwiseAndFunctorIiEEEESt5arrayIPcLm3EELi4E23TrivialOffsetCalculatorILi2EjES9_ILi1EjENS0_6memory15LoadWithoutCastENSC_16StoreWithoutCastEEEviT_T0_T2_T3_T4_T5_:
        /* <DEDUP_REMOVED lines=69> */
.L_x_23112:
[----:B------:R-:W-:Y:S05]  /*0450*/  BSYNC.RELIABLE B1 ;  /* 0x0000000000017941 */ /* 0x000fea0003800100 */
.L_x_23111:
[----:B------:R-:W-:-:S13]  /*0460*/  ISETP.GE.AND P0, PT, R19, R18, PT ;  /* 0x000000121300720c */ /* 0x000fda0003f06270 */
[----:B0-----:R-:W0:Y:S01]  /*0470*/  @!P0 LDC.64 R2, c[0x0][0x388] ;  /* 0x0000e200ff028b82 */ /* 0x001e220000000a00 */
[----:B------:R-:W-:Y:S01]  /*0480*/  @!P0 IMAD R5, R0, 0x200, R19 ;  /* 0x0000020000058824 */ /* 0x000fe200078e0213 */
[----:B------:R-:W-:-:S03]  /*0490*/  @!P0 IADD3 R19, PT, PT, R19, 0x80, RZ ;  /* 0x0000008013138810 */ /* 0x000fc60007ffe0ff */
[----:B0-----:R-:W-:-:S05]  /*04a0*/  @!P0 IMAD.WIDE.U32 R2, R5, 0x4, R2 ;  /* 0x0000000405028825 */ /* 0x001fca00078e0002 */
[----:B------:R1:W-:Y:S02]  /*04b0*/  @!P0 STG.E desc[UR4][R2.64], R23 ;  /* 0x0000001702008986 */ /* 0x0003e4000c101904 */
.L_x_23113:
[----:B------:R-:W-:Y:S05]  /*04c0*/  BSYNC.RECONVERGENT B0 ;  /* 0x0000000000007941 */ /* 0x000fea0003800200 */
.L_x_23110:
        /* <DEDUP_REMOVED lines=8> */
.L_x_23114:
        /* <DEDUP_REMOVED lines=11> */
.L_x_26337:


//--------------------- .text._ZN2at6native29vectorized_elementwise_kernelILi2ENS0_13BinaryFunctorIiiiNS0_17BitwiseAndFunctorIiEEEESt5arrayIPcLm3EEEEviT0_T1_ --------------------------
	.section	.text._ZN2at6native29vectorized_elementwise_kernelILi2ENS0_13BinaryFunctorIiiiNS0_17BitwiseAndFunctorIiEEEESt5arrayIPcLm3EEEEviT0_T1_,"ax",@progbits
	.align	128
        .global         _ZN2at6native29vectorized_elementwise_kernelILi2ENS0_13BinaryFunctorIiiiNS0_17BitwiseAndFunctorIiEEEESt5arrayIPcLm3EEEEviT0_T1_
        .type           _ZN2at6native29vectorized_elementwise_kernelILi2ENS0_13BinaryFunctorIiiiNS0_17BitwiseAndFunctorIiEEEESt5arrayIPcLm3EEEEviT0_T1_,@function
        .size           _ZN2at6native29vectorized_elementwise_kernelILi2ENS0_13BinaryFunctorIiiiNS0_17BitwiseAndFunctorIiEEEESt5arrayIPcLm3EEEEviT0_T1_,(.L_x_26338 - _ZN2at6native29vectorized_elementwise_kernelILi2ENS0_13BinaryFunctorIiiiNS0_17BitwiseAndFunctorIiEEEESt5arrayIPcLm3EEEEviT0_T1_)
        .other          _ZN2at6native29vectorized_elementwise_kernelILi2ENS0_13BinaryFunctorIiiiNS0_17BitwiseAndFunctorIiEEEESt5arrayIPcLm3EEEEviT0_T1_,@"STO_CUDA_ENTRY STV_DEFAULT"
_ZN2at6native29vectorized_elementwise_kernelILi2ENS0_13BinaryFunctorIiiiNS0_17BitwiseAndFunctorIiEEEESt5arrayIPcLm3EEEEviT0_T1_:
.text._ZN2at6native29vectorized_elementwise_kernelILi2ENS0_13BinaryFunctorIiiiNS0_17BitwiseAndFunctorIiEEEESt5arrayIPcLm3EEEEviT0_T1_:
        /* <DEDUP_REMOVED lines=118> */
.L_x_23118:
[----:B------:R-:W-:-:S13]  /*0760*/  ISETP.GE.U32.AND P0, PT, R2, R5, PT ;  /* 0x000000050200720c */ /* 0x000fda0003f06070 */
[----:B------:R-:W-:Y:S05]  /*0770*/  @P0 BRA `(.L_x_23120) ;  /* 0x0000000000300947 */ /* 0x000fea0003800000 */
[----:B0-----:R-:W0:Y:S01]  /*0780*/  LDC.64 R8, c[0x0][0x388] ;  /* 0x0000e200ff087b82 */ /* 0x001e220000000a00 */
[----:B------:R-:W-:Y:S01]  /*0790*/  IADD3 R11, PT, PT, R3, R2, RZ ;  /* 0x00000002030b7210 */ /* 0x000fe20007ffe0ff */
[----:B------:R-:W-:-:S04]  /*07a0*/  VIADD R2, R2, 0x80 ;  /* 0x0000008002027836 */ /* 0x000fc80000000000 */
[----:B0-----:R-:W-:-:S05]  /*07b0*/  IMAD.WIDE.U32 R8, R11, 0x4, R8 ;  /* 0x000000040b087825 */ /* 0x001fca00078e0008 */
[----:B------:R1:W-:Y:S02]  /*07c0*/  STG.E desc[UR4][R8.64], R6 ;  /* 0x0000000608007986 */ /* 0x0003e4000c101904 */
.L_x_23119:
[----:B------:R-:W-:-:S13]  /*07d0*/  ISETP.GE.U32.AND P0, PT, R2, R5, PT ;  /* 0x000000050200720c */ /* 0x000fda0003f06070 */
[----:B------:R-:W-:Y:S05]  /*07e0*/  @P0 BRA `(.L_x_23121) ;  /* 0x0000000000300947 */ /* 0x000fea0003800000 */
[----:B01----:R-:W0:Y:S01]  /*07f0*/  LDC.64 R8, c[0x0][0x388] ;  /* 0x0000e200ff087b82 */ /* 0x003e220000000a00 */
[----:B------:R-:W-:Y:S01]  /*0800*/  IADD3 R11, PT, PT, R3, R2, RZ ;  /* 0x00000002030b7210 */ /* 0x000fe20007ffe0ff */
[----:B------:R-:W-:-:S04]  /*0810*/  VIADD R2, R2, 0x80 ;  /* 0x0000008002027836 */ /* 0x000fc80000000000 */
[----:B0-----:R-:W-:-:S05]  /*0820*/  IMAD.WIDE.U32 R8, R11, 0x4, R8 ;  /* 0x000000040b087825 */ /* 0x001fca00078e0008 */
[----:B------:R1:W-:Y:S02]  /*0830*/  STG.E desc[UR4][R8.64], R7 ;  /* 0x0000000708007986 */ /* 0x0003e4000c101904 */
.L_x_23120:
[----:B------:R-:W-:-:S13]  /*0840*/  ISETP.GE.U32.AND P0, PT, R2, R5, PT ;  /* 0x000000050200720c */ /* 0x000fda0003f06070 */
[----:B------:R-:W-:Y:S05]  /*0850*/  @P0 BRA `(.L_x_23122) ;  /* 0x0000000000340947 */ /* 0x000fea0003800000 */
[----:B-1----:R-:W1:Y:S01]  /*0860*/  LDC.64 R6, c[0x0][0x388] ;  /* 0x0000e200ff067b82 */ /* 0x002e620000000a00 */
[----:B0-----:R-:W-:Y:S01]  /*0870*/  IADD3 R9, PT, PT, R3, R2, RZ ;  /* 0x0000000203097210 */ /* 0x001fe20007ffe0ff */
[----:B------:R-:W-:-:S04]  /*0880*/  VIADD R2, R2, 0x80 ;  /* 0x0000008002027836 */ /* 0x000fc80000000000 */
[----:B-1----:R-:W-:-:S05]  /*0890*/  IMAD.WIDE.U32 R6, R9, 0x4, R6 ;  /* 0x0000000409067825 */ /* 0x002fca00078e0006 */
[----:B------:R2:W-:Y:S02]  /*08a0*/  STG.E desc[UR4][R6.64], R20 ;  /* 0x0000001406007986 */ /* 0x0005e4000c101904 */
.L_x_23121:
        /* <DEDUP_REMOVED lines=8> */
.L_x_23122:
[----:B------:R-:W-:Y:S05]  /*0930*/  BSYNC.RELIABLE B1 ;  /* 0x0000000000017941 */ /* 0x000fea0003800100 */
.L_x_23117:
[----:B------:R-:W-:-:S13]  /*0940*/  ISETP.GE.U32.AND P0, PT, R2, R5, PT ;  /* 0x000000050200720c */ /* 0x000fda0003f06070 */
[----:B-12---:R-:W1:Y:S01]  /*0950*/  @!P0 LDC.64 R6, c[0x0][0x388] ;  /* 0x0000e200ff068b82 */ /* 0x006e620000000a00 */
[----:B0-----:R-:W-:Y:S01]  /*0960*/  @!P0 IADD3 R9, PT, PT, R3, R2, RZ ;  /* 0x0000000203098210 */ /* 0x001fe20007ffe0ff */
[----:B------:R-:W-:-:S04]  /*0970*/  @!P0 VIADD R2, R2, 0x80 ;  /* 0x0000008002028836 */ /* 0x000fc80000000000 */
[----:B-1----:R-:W-:-:S05]  /*0980*/  @!P0 IMAD.WIDE.U32 R6, R9, 0x4, R6 ;  /* 0x0000000409068825 */ /* 0x002fca00078e0006 */
[----:B------:R3:W-:Y:S02]  /*0990*/  @!P0 STG.E desc[UR4][R6.64], R0 ;  /* 0x0000000006008986 */ /* 0x0007e4000c101904 */
.L_x_23123:
[----:B------:R-:W-:Y:S05]  /*09a0*/  BSYNC.RECONVERGENT B0 ;  /* 0x0000000000007941 */ /* 0x000fea0003800200 */
.L_x_23116:
        /* <DEDUP_REMOVED lines=8> */
.L_x_23115:
        /* <DEDUP_REMOVED lines=31> */
.L_x_23124:
        /* <DEDUP_REMOVED lines=14> */
.L_x_26338:


//--------------------- .text._ZN2at6native29vectorized_elementwise_kernelILi4ENS0_13BinaryFunctorIiiiNS0_17BitwiseAndFunctorIiEEEESt5arrayIPcLm3EEEEviT0_T1_ --------------------------
	.section	.text._ZN2at6native29vectorized_elementwise_kernelILi4ENS0_13BinaryFunctorIiiiNS0_17BitwiseAndFunctorIiEEEESt5arrayIPcLm3EEEEviT0_T1_,"ax",@progbits
	.align	128
        .global         _ZN2at6native29vectorized_elementwise_kernelILi4ENS0_13BinaryFunctorIiiiNS0_17BitwiseAndFunctorIiEEEESt5arrayIPcLm3EEEEviT0_T1_
        .type           _ZN2at6native29vectorized_elementwise_kernelILi4ENS0_13BinaryFunctorIiiiNS0_17BitwiseAndFunctorIiEEEESt5arrayIPcLm3EEEEviT0_T1_,@function
        .size           _ZN2at6native29vectorized_elementwise_kernelILi4ENS0_13BinaryFunctorIiiiNS0_17BitwiseAndFunctorIiEEEESt5arrayIPcLm3EEEEviT0_T1_,(.L_x_26339 - _ZN2at6native29vectorized_elementwise_kernelILi4ENS0_13BinaryFunctorIiiiNS0_17BitwiseAndFunctorIiEEEESt5arrayIPcLm3EEEEviT0_T1_)
        .other          _ZN2at6native29vectorized_elementwise_kernelILi4ENS0_13BinaryFunctorIiiiNS0_17BitwiseAndFunctorIiEEEESt5arrayIPcLm3EEEEviT0_T1_,@"STO_CUDA_ENTRY STV_DEFAULT"
_ZN2at6native29vectorized_elementwise_kernelILi4ENS0_13BinaryFunctorIiiiNS0_17BitwiseAndFunctorIiEEEESt5arrayIPcLm3EEEEviT0_T1_:
.text._ZN2at6native29vectorized_elementwise_kernelILi4ENS0_13BinaryFunctorIiiiNS0_17BitwiseAndFunctorIiEEEESt5arrayIPcLm3EEEEviT0_T1_:
        /* <DEDUP_REMOVED lines=118> */
.L_x_23128:
[----:B------:R-:W-:-:S13]  /*0760*/  ISETP.GE.U32.AND P0, PT, R2, R5, PT ;  /* 0x000000050200720c */ /* 0x000fda0003f06070 */
[----:B------:R-:W-:Y:S05]  /*0770*/  @P0 BRA `(.L_x_23130) ;  /* 0x0000000000300947 */ /* 0x000fea0003800000 */
[----:B0-----:R-:W0:Y:S01]  /*0780*/  LDC.64 R8, c[0x0][0x388] ;  /* 0x0000e200ff087b82 */ /* 0x001e220000000a00 */
[----:B------:R-:W-:Y:S01]  /*0790*/  IADD3 R11, PT, PT, R3, R2, RZ ;  /* 0x00000002030b7210 */ /* 0x000fe20007ffe0ff */
[----:B------:R-:W-:-:S04]  /*07a0*/  VIADD R2, R2, 0x80 ;  /* 0x0000008002027836 */ /* 0x000fc80000000000 */
[----:B0-----:R-:W-:-:S05]  /*07b0*/  IMAD.WIDE.U32 R8, R11, 0x4, R8 ;  /* 0x000000040b087825 */ /* 0x001fca00078e0008 */
[----:B------:R1:W-:Y:S02]  /*07c0*/  STG.E desc[UR4][R8.64], R6 ;  /* 0x0000000608007986 */ /* 0x0003e4000c101904 */
.L_x_23129:
[----:B------:R-:W-:-:S13]  /*07d0*/  ISETP.GE.U32.AND P0, PT, R2, R5, PT ;  /* 0x000000050200720c */ /* 0x000fda0003f06070 */
[----:B------:R-:W-:Y:S05]  /*07e0*/  @P0 BRA `(.L_x_23131) ;  /* 0x0000000000300947 */ /* 0x000fea0003800000 */
[----:B01----:R-:W0:Y:S01]  /*07f0*/  LDC.64 R8, c[0x0][0x388] ;  /* 0x0000e200ff087b82 */ /* 0x003e220000000a00 */
[----:B------:R-:W-:Y:S01]  /*0800*/  IADD3 R11, PT, PT, R3, R2, RZ ;  /* 0x00000002030b7210 */ /* 0x000fe20007ffe0ff */
[----:B------:R-:W-:-:S04]  /*0810*/  VIADD R2, R2, 0x80 ;  /* 0x0000008002027836 */ /* 0x000fc80000000000 */
[----:B0-----:R-:W-:-:S05]  /*0820*/  IMAD.WIDE.U32 R8, R11, 0x4, R8 ;  /* 0x000000040b087825 */ /* 0x001fca00078e0008 */
[----:B------:R1:W-:Y:S02]  /*0830*/  STG.E desc[UR4][R8.64], R7 ;  /* 0x0000000708007986 */ /* 0x0003e4000c101904 */
.L_x_23130:
[----:B------:R-:W-:-:S13]  /*0840*/  ISETP.GE.U32.AND P0, PT, R2, R5, PT ;  /* 0x000000050200720c */ /* 0x000fda0003f06070 */
[----:B------:R-:W-:Y:S05]  /*0850*/  @P0 BRA `(.L_x_23132) ;  /* 0x0000000000340947 */ /* 0x000fea0003800000 */
[----:B-1----:R-:W1:Y:S01]  /*0860*/  LDC.64 R6, c[0x0][0x388] ;  /* 0x0000e200ff067b82 */ /* 0x002e620000000a00 */
[----:B0-----:R-:W-:Y:S01]  /*0870*/  IADD3 R9, PT, PT, R3, R2, RZ ;  /* 0x0000000203097210 */ /* 0x001fe20007ffe0ff */
[----:B------:R-:W-:-:S04]  /*0880*/  VIADD R2, R2, 0x80 ;  /* 0x0000008002027836 */ /* 0x000fc80000000000 */
[----:B-1----:R-:W-:-:S05]  /*0890*/  IMAD.WIDE.U32 R6, R9, 0x4, R6 ;  /* 0x0000000409067825 */ /* 0x002fca00078e0006 */
[----:B------:R2:W-:Y:S02]  /*08a0*/  STG.E desc[UR4][R6.64], R20 ;  /* 0x0000001406007986 */ /* 0x0005e4000c101904 */
.L_x_23131:
        /* <DEDUP_REMOVED lines=8> */
.L_x_23132:
[----:B------:R-:W-:Y:S05]  /*0930*/  BSYNC.RELIABLE B1 ;  /* 0x0000000000017941 */ /* 0x000fea0003800100 */
.L_x_23127:
[----:B------:R-:W-:-:S13]  /*0940*/  ISETP.GE.U32.AND P0, PT, R2, R5, PT ;  /* 0x000000050200720c */ /* 0x000fda0003f06070 */
[----:B-12---:R-:W1:Y:S01]  /*0950*/  @!P0 LDC.64 R6, c[0x0][0x388] ;  /* 0x0000e200ff068b82 */ /* 0x006e620000000a00 */
[----:B0-----:R-:W-:Y:S01]  /*0960*/  @!P0 IADD3 R9, PT, PT, R3, R2, RZ ;  /* 0x0000000203098210 */ /* 0x001fe20007ffe0ff */
[----:B------:R-:W-:-:S04]  /*0970*/  @!P0 VIADD R2, R2, 0x80 ;  /* 0x0000008002028836 */ /* 0x000fc80000000000 */
[----:B-1----:R-:W-:-:S05]  /*0980*/  @!P0 IMAD.WIDE.U32 R6, R9, 0x4, R6 ;  /* 0x0000000409068825 */ /* 0x002fca00078e0006 */
[----:B------:R3:W-:Y:S02]  /*0990*/  @!P0 STG.E desc[UR4][R6.64], R0 ;  /* 0x0000000006008986 */ /* 0x0007e4000c101904 */
.L_x_23133:
[----:B------:R-:W-:Y:S05]  /*09a0*/  BSYNC.RECONVERGENT B0 ;  /* 0x0000000000007941 */ /* 0x000fea0003800200 */
.L_x_23126:
        /* <DEDUP_REMOVED lines=8> */
.L_x_23125:
        /* <DEDUP_REMOVED lines=25> */
.L_x_23134:
        /* <DEDUP_REMOVED lines=12> */
.L_x_26339:


//--------------------- .text._ZN2at6native29vectorized_elementwise_kernelILi8ENS0_13BinaryFunctorIiiiNS0_17BitwiseAndFunctorIiEEEESt5arrayIPcLm3EEEEviT0_T1_ --------------------------
	.section	.text._ZN2at6native29vectorized_elementwise_kernelILi8ENS0_13BinaryFunctorIiiiNS0_17BitwiseAndFunctorIiEEEESt5arrayIPcLm3EEEEviT0_T1_,"ax",@progbits
	.align	128
        .global         _ZN2at6native29vectorized_elementwise_kernelILi8ENS0_13BinaryFunctorIiiiNS0_17BitwiseAndFunctorIiEEEESt5arrayIPcLm3EEEEviT0_T1_
        .type           _ZN2at6native29vectorized_elementwise_kernelILi8ENS0_13BinaryFunctorIiiiNS0_17BitwiseAndFunctorIiEEEESt5arrayIPcLm3EEEEviT0_T1_,@function
        .size           _ZN2at6native29vectorized_elementwise_kernelILi8ENS0_13BinaryFunctorIiiiNS0_17BitwiseAndFunctorIiEEEESt5arrayIPcLm3EEEEviT0_T1_,(.L_x_26340 - _ZN2at6native29vectorized_elementwise_kernelILi8ENS0_13BinaryFunctorIiiiNS0_17BitwiseAndFunctorIiEEEESt5arrayIPcLm3EEEEviT0_T1_)
        .other          _ZN2at6native29vectorized_elementwise_kernelILi8ENS0_13BinaryFunctorIiiiNS0_17BitwiseAndFunctorIiEEEESt5arrayIPcLm3EEEEviT0_T1_,@"STO_CUDA_ENTRY STV_DEFAULT"
_ZN2at6native29vectorized_elementwise_kernelILi8ENS0_13BinaryFunctorIiiiNS0_17BitwiseAndFunctorIiEEEESt5arrayIPcLm3EEEEviT0_T1_:
.text._ZN2at6native29vectorized_elementwise_kernelILi8ENS0_13BinaryFunctorIiiiNS0_17BitwiseAndFunctorIiEEEESt5arrayIPcLm3EEEEviT0_T1_:
        /* <DEDUP_REMOVED lines=118> */
.L_x_23138:
[----:B------:R-:W-:-:S13]  /*0760*/  ISETP.GE.U32.AND P0, PT, R2, R5, PT ;  /* 0x000000050200720c */ /* 0x000fda0003f06070 */
[----:B------:R-:W-:Y:S05]  /*0770*/  @P0 BRA `(.L_x_23140) ;  /* 0x0000000000300947 */ /* 0x000fea0003800000 */
[----:B0-----:R-:W0:Y:S01]  /*0780*/  LDC.64 R8, c[0x0][0x388] ;  /* 0x0000e200ff087b82 */ /* 0x001e220000000a00 */
[----:B------:R-:W-:Y:S01]  /*0790*/  IADD3 R11, PT, PT, R3, R2, RZ ;  /* 0x00000002030b7210 */ /* 0x000fe20007ffe0ff */
[----:B------:R-:W-:-:S04]  /*07a0*/  VIADD R2, R2, 0x80 ;  /* 0x0000008002027836 */ /* 0x000fc80000000000 */
[----:B0-----:R-:W-:-:S05]  /*07b0*/  IMAD.WIDE.U32 R8, R11, 0x4, R8 ;  /* 0x000000040b087825 */ /* 0x001fca00078e0008 */
[----:B------:R1:W-:Y:S02]  /*07c0*/  STG.E desc[UR4][R8.64], R6 ;  /* 0x0000000608007986 */ /* 0x0003e4000c101904 */
.L_x_23139:
[----:B------:R-:W-:-:S13]  /*07d0*/  ISETP.GE.U32.AND P0, PT, R2, R5, PT ;  /* 0x000000050200720c */ /* 0x000fda0003f06070 */
[----:B------:R-:W-:Y:S05]  /*07e0*/  @P0 BRA `(.L_x_23141) ;  /* 0x0000000000300947 */ /* 0x000fea0003800000 */
[----:B01----:R-:W0:Y:S01]  /*07f0*/  LDC.64 R8, c[0x0][0x388] ;  /* 0x0000e200ff087b82 */ /* 0x003e220000000a00 */
[----:B------:R-:W-:Y:S01]  /*0800*/  IADD3 R11, PT, PT, R3, R2, RZ ;  /* 0x00000002030b7210 */ /* 0x000fe20007ffe0ff */
[----:B------:R-:W-:-:S04]  /*0810*/  VIADD R2, R2, 0x80 ;  /* 0x0000008002027836 */ /* 0x000fc80000000000 */
[----:B0-----:R-:W-:-:S05]  /*0820*/  IMAD.WIDE.U32 R8, R11, 0x4, R8 ;  /* 0x000000040b087825 */ /* 0x001fca00078e0008 */
[----:B------:R1:W-:Y:S02]  /*0830*/  STG.E desc[UR4][R8.64], R7 ;  /* 0x0000000708007986 */ /* 0x0003e4000c101904 */
.L_x_23140:
[----:B------:R-:W-:-:S13]  /*0840*/  ISETP.GE.U32.AND P0, PT, R2, R5, PT ;  /* 0x000000050200720c */ /* 0x000fda0003f06070 */
[----:B------:R-:W-:Y:S05]  /*0850*/  @P0 BRA `(.L_x_23142) ;  /* 0x0000000000340947 */ /* 0x000fea0003800000 */
[----:B-1----:R-:W1:Y:S01]  /*0860*/  LDC.64 R6, c[0x0][0x388] ;  /* 0x0000e200ff067b82 */ /* 0x002e620000000a00 */
[----:B0-----:R-:W-:Y:S01]  /*0870*/  IADD3 R9, PT, PT, R3, R2, RZ ;  /* 0x0000000203097210 */ /* 0x001fe20007ffe0ff */
[----:B------:R-:W-:-:S04]  /*0880*/  VIADD R2, R2, 0x80 ;  /* 0x0000008002027836 */ /* 0x000fc80000000000 */
[----:B-1----:R-:W-:-:S05]  /*0890*/  IMAD.WIDE.U32 R6, R9, 0x4, R6 ;  /* 0x0000000409067825 */ /* 0x002fca00078e0006 */
[----:B------:R2:W-:Y:S02]  /*08a0*/  STG.E desc[UR4][R6.64], R20 ;  /* 0x0000001406007986 */ /* 0x0005e4000c101904 */
.L_x_23141:
        /* <DEDUP_REMOVED lines=8> */
.L_x_23142:
[----:B------:R-:W-:Y:S05]  /*0930*/  BSYNC.RELIABLE B1 ;  /* 0x0000000000017941 */ /* 0x000fea0003800100 */
.L_x_23137:
[----:B------:R-:W-:-:S13]  /*0940*/  ISETP.GE.U32.AND P0, PT, R2, R5, PT ;  /* 0x000000050200720c */ /* 0x000fda0003f06070 */
[----:B-12---:R-:W1:Y:S01]  /*0950*/  @!P0 LDC.64 R6, c[0x0][0x388] ;  /* 0x0000e200ff068b82 */ /* 0x006e620000000a00 */
[----:B0-----:R-:W-:Y:S01]  /*0960*/  @!P0 IADD3 R9, PT, PT, R3, R2, RZ ;  /* 0x0000000203098210 */ /* 0x001fe20007ffe0ff */
[----:B------:R-:W-:-:S04]  /*0970*/  @!P0 VIADD R2, R2, 0x80 ;  /* 0x0000008002028836 */ /* 0x000fc80000000000 */
[----:B-1----:R-:W-:-:S05]  /*0980*/  @!P0 IMAD.WIDE.U32 R6, R9, 0x4, R6 ;  /* 0x0000000409068825 */ /* 0x002fca00078e0006 */
[----:B------:R3:W-:Y:S02]  /*0990*/  @!P0 STG.E desc[UR4][R6.64], R0 ;  /* 0x0000000006008986 */ /* 0x0007e4000c101904 */
.L_x_23143:
[----:B------:R-:W-:Y:S05]  /*09a0*/  BSYNC.RECONVERGENT B0 ;  /* 0x0000000000007941 */ /* 0x000fea0003800200 */
.L_x_23136:
        /* <DEDUP_REMOVED lines=8> */
.L_x_23135:
        /* <DEDUP_REMOVED lines=22> */
.L_x_23144:
        /* <DEDUP_REMOVED lines=15> */
.L_x_26340:


//--------------------- .text._ZN2at6native18elementwise_kernelILi128ELi4EZNS0_15gpu_kernel_implINS0_13AUnaryFunctorIaaaNS0_17BitwiseAndFunctorIaEEEEEEvRNS_18TensorIteratorBaseERKT_EUliE_EEviT1_ --------------------------
	.section	.text._ZN2at6native18elementwise_kernelILi128ELi4EZNS0_15gpu_kernel_implINS0_13AUnaryFunctorIaaaNS0_17BitwiseAndFunctorIaEEEEEEvRNS_18TensorIteratorBaseERKT_EUliE_EEviT1_,"ax",@progbits
	.align	128
        .global         _ZN2at6native18elementwise_kernelILi128ELi4EZNS0_15gpu_kernel_implINS0_13AUnaryFunctorIaaaNS0_17BitwiseAndFunctorIaEEEEEEvRNS_18TensorIteratorBaseERKT_EUliE_EEviT1_
        .type           _ZN2at6native18elementwise_kernelILi128ELi4EZNS0_15gpu_kernel_implINS0_13AUnaryFunctorIaaaNS0_17BitwiseAndFunctorIaEEEEEEvRNS_18TensorIteratorBaseERKT_EUliE_EEviT1_,@function
        .size           _ZN2at6native18elementwise_kernelILi128ELi4EZNS0_15gpu_kernel_implINS0_13AUnaryFunctorIaaaNS0_17BitwiseAndFunctorIaEEEEEEvRNS_18TensorIteratorBaseERKT_EUliE_EEviT1_,(.L_x_26341 - _ZN2at6native18elementwise_kernelILi128ELi4EZNS0_15gpu_kernel_implINS0_13AUnaryFunctorIaaaNS0_17BitwiseAndFunctorIaEEEEEEvRNS_18TensorIteratorBaseERKT_EUliE_EEviT1_)
        .other          _ZN2at6native18elementwise_kernelILi128ELi4EZNS0_15gpu_kernel_implINS0_13AUnaryFunctorIaaaNS0_17BitwiseAndFunctorIaEEEEEEvRNS_18TensorIteratorBaseERKT_EUliE_EEviT1_,@"STO_CUDA_ENTRY STV_DEFAULT"
_ZN2at6native18elementwise_kernelILi128ELi4EZNS0_15gpu_kernel_implINS0_13AUnaryFunctorIaaaNS0_17BitwiseAndFunctorIaEEEEEEvRNS_18TensorIteratorBaseERKT_EUliE_EEviT1_:
.text._ZN2at6native18elementwise_kernelILi128ELi4EZNS0_15gpu_kernel_implINS0_13AUnaryFunctorIaaaNS0_17BitwiseAndFunctorIaEEEEEEvRNS_18TensorIteratorBaseERKT_EUliE_EEviT1_:
        /* <DEDUP_REMOVED lines=320> */
.L_x_23147:
        /* <DEDUP_REMOVED lines=16> */
.L_x_23151:
[----:B------:R0:W5:Y:S01]  /*1500*/  LDG.E.U8 R0, desc[UR36][R2.64] ;  /* 0x0000002402007981 */ /* 0x000162000c1e1100 */
[----:B------:R-:W-:Y:S05]  /*1510*/  BRA `(.L_x_23153) ;  /* 0x0000000c004c7947 */ /* 0x000fea0003800000 */
.L_x_23150:
        /* <DEDUP_REMOVED lines=8> */
.L_x_23155:
[----:B------:R0:W5:Y:S01]  /*15a0*/  LDG.E.U8 R0, desc[UR36][R2.64] ;  /* 0x0000002402007981 */ /* 0x000162000c1e1100 */
[----:B------:R-:W-:Y:S05]  /*15b0*/  BRA `(.L_x_23153) ;  /* 0x0000000c00247947 */ /* 0x000fea0003800000 */
.L_x_23154:
[----:B------:R0:W5:Y:S01]  /*15c0*/  LDG.E.U16 R0, desc[UR36][R2.64] ;  /* 0x0000002402007981 */ /* 0x000162000c1e1500 */
[----:B------:R-:W-:Y:S05]  /*15d0*/  BRA `(.L_x_23153) ;  /* 0x0000000c001c7947 */ /* 0x000fea0003800000 */
.L_x_23149:
        /* <DEDUP_REMOVED lines=9> */
.L_x_23157:
[----:B------:R-:W2:Y:S02]  /*1670*/  LDG.E.U16 R4, desc[UR36][R2.64] ;  /* 0x0000002402047981 */ /* 0x000ea4000c1e1500 */
[----:B--2---:R-:W-:-:S06]  /*1680*/  HADD2.F32 R4, -RZ, R4.H0_H0 ;  /* 0x20000004ff047230 */ /* 0x004fcc0000004100 */
[----:B------:R-:W0:Y:S02]  /*1690*/  F2I.FTZ.TRUNC.NTZ R4, R4 ;  /* 0x0000000400047305 */ /* 0x000e24000021f100 */
[----:B0-----:R-:W-:Y:S01]  /*16a0*/  PRMT R0, R4, 0x7610, R0 ;  /* 0x0000761004007816 */ /* 0x001fe20000000000 */
[----:B------:R-:W-:Y:S06]  /*16b0*/  BRA `(.L_x_23153) ;  /* 0x0000000800e47947 */ /* 0x000fec0003800000 */
.L_x_23156:
        /* <DEDUP_REMOVED lines=9> */
.L_x_23159:
[----:B------:R-:W2:Y:S02]  /*1750*/  LDG.E.U16 R2, desc[UR36][R2.64] ;  /* 0x0000002402027981 */ /* 0x000ea4000c1e1500 */
[----:B--2---:R-:W-:-:S06]  /*1760*/  HADD2.F32 R4, -RZ, R2.H0_H0 ;  /* 0x20000002ff047230 */ /* 0x004fcc0000004100 */
[----:B------:R-:W0:Y:S02]  /*1770*/  F2I.FTZ.TRUNC.NTZ R4, R4 ;  /* 0x0000000400047305 */ /* 0x000e24000021f100 */
[----:B0-----:R-:W-:Y:S01]  /*1780*/  PRMT R0, R4, 0x7610, R0 ;  /* 0x0000761004007816 */ /* 0x001fe20000000000 */
[----:B------:R-:W-:Y:S06]  /*1790*/  BRA `(.L_x_23153) ;  /* 0x0000000800ac7947 */ /* 0x000fec0003800000 */
.L_x_23158:
[----:B------:R-:W2:Y:S02]  /*17a0*/  LDG.E.64 R2, desc[UR36][R2.64] ;  /* 0x0000002402027981 */ /* 0x000ea4000c1e1b00 */
[----:B--2---:R0:W1:Y:S01]  /*17b0*/  F2I.F64.TRUNC R0, R2 ;  /* 0x0000000200007311 */ /* 0x004062000030d100 */
[----:B------:R-:W-:Y:S05]  /*17c0*/  BRA `(.L_x_23153) ;  /* 0x0000000800a07947 */ /* 0x000fea0003800000 */
.L_x_23148:
        /* <DEDUP_REMOVED lines=12> */
.L_x_23162:
[----:B------:R-:W2:Y:S02]  /*1890*/  LDG.E.64 R2, desc[UR36][R2.64] ;  /* 0x0000002402027981 */ /* 0x000ea4000c1e1b00 */
[----:B--2---:R3:W4:Y:S01]  /*18a0*/  F2I.F64.TRUNC R0, R2 ;  /* 0x0000000200007311 */ /* 0x004722000030d100 */
[----:B------:R-:W-:Y:S05]  /*18b0*/  BRA `(.L_x_23153) ;  /* 0x0000000800647947 */ /* 0x000fea0003800000 */
.L_x_23161:
        /* <DEDUP_REMOVED lines=27> */
.L_x_23164:
        /* <DEDUP_REMOVED lines=14> */
.L_x_23163:
[----:B------:R-:W2:Y:S02]  /*1b50*/  LDG.E.U16 R4, desc[UR36][R2.64] ;  /* 0x0000002402047981 */ /* 0x000ea4000c1e1500 */
[----:B--2---:R-:W-:-:S06]  /*1b60*/  IMAD.U32 R4, R4, 0x10000, RZ ;  /* 0x0001000004047824 */ /* 0x004fcc00078e00ff */
[----:B------:R-:W0:Y:S02]  /*1b70*/  F2I.FTZ.TRUNC.NTZ R4, R4 ;  /* 0x0000000400047305 */ /* 0x000e24000021f100 */
[----:B0-----:R-:W-:Y:S01]  /*1b80*/  PRMT R0, R4, 0x7610, R0 ;  /* 0x0000761004007816 */ /* 0x001fe20000000000 */
[----:B------:R-:W-:Y:S06]  /*1b90*/  BRA `(.L_x_23153) ;  /* 0x0000000400ac7947 */ /* 0x000fec0003800000 */
.L_x_23160:
        /* <DEDUP_REMOVED lines=10> */
.L_x_23167:
        /* <DEDUP_REMOVED lines=21> */
.L_x_23171:
[----:B------:R-:W-:Y:S05]  /*1d90*/  BSYNC.RECONVERGENT B1 ;  /* 0x0000000000017941 */ /* 0x000fea0003800200 */
.L_x_23170:
[----:B------:R-:W-:Y:S02]  /*1da0*/  SHF.L.U32 R0, R0, 0x14, RZ ;  /* 0x0000001400007819 */ /* 0x000fe400000006ff */
[----:B------:R-:W-:-:S04]  /*1db0*/  LEA R2, R2, 0x3b800000, 0x17 ;  /* 0x3b80000002027811 */ /* 0x000fc800078eb8ff */
[----:B------:R-:W-:-:S07]  /*1dc0*/  LOP3.LUT R4, R2, R0, R7, 0xfe, !PT ;  /* 0x0000000002047212 */ /* 0x000fce00078efe07 */
.L_x_23169:
[----:B------:R-:W-:Y:S05]  /*1dd0*/  BSYNC.RECONVERGENT B0 ;  /* 0x0000000000007941 */ /* 0x000fea0003800200 */
.L_x_23168:
[----:B------:R-:W0:Y:S02]  /*1de0*/  F2I.FTZ.TRUNC.NTZ R4, R4 ;  /* 0x0000000400047305 */ /* 0x000e24000021f100 */
[----:B0-----:R-:W-:Y:S01]  /*1df0*/  PRMT R0, R4, 0x7610, R0 ;  /* 0x0000761004007816 */ /* 0x001fe20000000000 */
[----:B------:R-:W-:Y:S06]  /*1e00*/  BRA `(.L_x_23153) ;  /* 0x0000000400107947 */ /* 0x000fec0003800000 */
.L_x_23166:
        /* <DEDUP_REMOVED lines=21> */
.L_x_23175:
[----:B------:R-:W-:Y:S05]  /*1f60*/  BSYNC.RECONVERGENT B1 ;  /* 0x0000000000017941 */ /* 0x000fea0003800200 */
.L_x_23174:
[----:B------:R-:W-:Y:S01]  /*1f70*/  IMAD.SHL.U32 R0, R0, 0x200000, RZ ;  /* 0x0020000000007824 */ /* 0x000fe200078e00ff */
[----:B------:R-:W-:-:S04]  /*1f80*/  LEA R2, R2, 0x37800000, 0x17 ;  /* 0x3780000002027811 */ /* 0x000fc800078eb8ff */
[----:B------:R-:W-:-:S07]  /*1f90*/  LOP3.LUT R4, R2, R0, R7, 0xfe, !PT ;  /* 0x0000000002047212 */ /* 0x000fce00078efe07 */
.L_x_23173:
[----:B------:R-:W-:Y:S05]  /*1fa0*/  BSYNC.RECONVERGENT B0 ;  /* 0x0000000000007941 */ /* 0x000fea0003800200 */
.L_x_23172:
[----:B------:R-:W0:Y:S02]  /*1fb0*/  F2I.FTZ.TRUNC.NTZ R4, R4 ;  /* 0x0000000400047305 */ /* 0x000e24000021f100 */
[----:B0-----:R-:W-:Y:S01]  /*1fc0*/  PRMT R0, R4, 0x7610, R0 ;  /* 0x0000761004007816 */ /* 0x001fe20000000000 */
[----:B------:R-:W-:Y:S06]  /*1fd0*/  BRA `(.L_x_23153) ;  /* 0x00000000009c7947 */ /* 0x000fec0003800000 */
.L_x_23165:
[----:B------:R-:W-:-:S09]  /*1fe0*/  UISETP.NE.AND UP0, UPT, UR4, 0x1c, UPT ;  /* 0x0000001c0400788c */ /* 0x000fd2000bf05270 */
[----:B------:R-:W-:Y:S05]  /*1ff0*/  BRA.U !UP0, `(.L_x_23176) ;  /* 0x0000000108907547 */ /* 0x000fea000b800000 */
[----:B------:R-:W-:-:S09]  /*2000*/  UISETP.NE.AND UP0, UPT, UR4, 0x1d, UPT ;  /* 0x0000001d0400788c */ /* 0x000fd2000bf05270 */
[----:B------:R-:W-:Y:S05]  /*2010*/  BRA.U !UP0, `(.L_x_23177) ;  /* 0x0000000108807547 */ /* 0x000fea000b800000 */
[----:B------:R-:W-:-:S09]  /*2020*/  UISETP.NE.AND UP0, UPT, UR4, 0x2c, UPT ;  /* 0x0000002c0400788c */ /* 0x000fd2000bf05270 */
[----:B------:R-:W-:Y:S05]  /*2030*/  BRA.U !UP0, `(.L_x_23178) ;  /* 0x0000000108487547 */ /* 0x000fea000b800000 */
.L_x_23152:
        /* <DEDUP_REMOVED lines=16> */
.L_x_23179:
[----:B------:R-:W-:Y:S01]  /*2140*/  PRMT R0, RZ, 0x7610, R0 ;  /* 0x00007610ff007816 */ /* 0x000fe20000000000 */
[----:B------:R-:W-:Y:S06]  /*2150*/  BRA `(.L_x_23153) ;  /* 0x00000000003c7947 */ /* 0x000fec0003800000 */
.L_x_23178:
        /* <DEDUP_REMOVED lines=8> */
.L_x_23181:
[----:B------:R-:W-:Y:S05]  /*21e0*/  BSYNC.RECONVERGENT B0 ;  /* 0x0000000000007941 */ /* 0x000fea0003800200 */
.L_x_23180:
[----:B------:R-:W0:Y:S02]  /*21f0*/  F2I.FTZ.TRUNC.NTZ R4, R4 ;  /* 0x0000000400047305 */ /* 0x000e24000021f100 */
[----:B0-----:R-:W-:Y:S01]  /*2200*/  PRMT R0, R4, 0x7610, R0 ;  /* 0x0000761004007816 */ /* 0x001fe20000000000 */
[----:B------:R-:W-:Y:S06]  /*2210*/  BRA `(.L_x_23153) ;  /* 0x00000000000c7947 */ /* 0x000fec0003800000 */
.L_x_23177:
[----:B------:R2:W5:Y:S01]  /*2220*/  LDG.E.U8 R0, desc[UR36][R2.64] ;  /* 0x0000002402007981 */ /* 0x000562000c1e1100 */
[----:B------:R-:W-:Y:S05]  /*2230*/  BRA `(.L_x_23153) ;  /* 0x0000000000047947 */ /* 0x000fea0003800000 */
.L_x_23176:
[----:B------:R1:W5:Y:S02]  /*2240*/  LDG.E.U8 R0, desc[UR36][R2.64] ;  /* 0x0000002402007981 */ /* 0x000364000c1e1100 */
.L_x_23153:
        /* <DEDUP_REMOVED lines=17> */
.L_x_23185:
[----:B------:R3:W-:Y:S01]  /*2360*/  STG.E.U8 desc[UR36][R2.64], R7 ;  /* 0x0000000702007986 */ /* 0x0007e2000c101124 */
[----:B------:R-:W-:Y:S05]  /*2370*/  BRA `(.L_x_23187) ;  /* 0x0000000c007c7947 */ /* 0x000fea0003800000 */
.L_x_23184:
        /* <DEDUP_REMOVED lines=12> */
.L_x_23189:
[----:B------:R-:W-:-:S05]  /*2440*/  PRMT R5, R7, 0x8880, RZ ;  /* 0x0000888007057816 */ /* 0x000fca00000000ff */
[----:B------:R1:W-:Y:S01]  /*2450*/  STG.E desc[UR36][R2.64], R5 ;  /* 0x0000000502007986 */ /* 0x0003e2000c101924 */
[----:B------:R-:W-:Y:S05]  /*2460*/  BRA `(.L_x_23187) ;  /* 0x0000000c00407947 */ /* 0x000fea0003800000 */
.L_x_23188:
[----:B------:R-:W-:-:S04]  /*2470*/  PRMT R5, R7, 0x8880, RZ ;  /* 0x0000888007057816 */ /* 0x000fc800000000ff */
[----:B------:R-:W-:-:S05]  /*2480*/  PRMT R5, R5, 0x7710, RZ ;  /* 0x0000771005057816 */ /* 0x000fca00000000ff */
[----:B------:R2:W-:Y:S01]  /*2490*/  STG.E.U16 desc[UR36][R2.64], R5 ;  /* 0x0000000502007986 */ /* 0x0005e2000c101524 */
[----:B------:R-:W-:Y:S05]  /*24a0*/  BRA `(.L_x_23187) ;  /* 0x0000000c00307947 */ /* 0x000fea0003800000 */
.L_x_23183:
        /* <DEDUP_REMOVED lines=9> */
.L_x_23191:
[----:B------:R-:W0:Y:S02]  /*2540*/  I2F.S8 R0, R7 ;  /* 0x0000000700007306 */ /* 0x000e240000001400 */
[----:B0-----:R-:W-:-:S05]  /*2550*/  F2FP.F16.F32.PACK_AB R0, RZ, R0 ;  /* 0x00000000ff00723e */ /* 0x001fca00000000ff */
[----:B------:R0:W-:Y:S01]  /*2560*/  STG.E.U16 desc[UR36][R2.64], R0 ;  /* 0x0000000002007986 */ /* 0x0001e2000c101524 */
[----:B------:R-:W-:Y:S05]  /*2570*/  BRA `(.L_x_23187) ;  /* 0x0000000800fc7947 */ /* 0x000fea0003800000 */
.L_x_23190:
[----:B------:R-:W-:-:S09]  /*2580*/  UISETP.NE.AND UP0, UPT, UR4, 0x7, UPT ;  /* 0x000000070400788c */ /* 0x000fd2000bf05270 */
[----:B------:R-:W-:Y:S05]  /*2590*/  BRA.U !UP0, `(.L_x_23192) ;  /* 0x0000000108347547 */ /* 0x000fea000b800000 */
[----:B------:R-:W-:-:S09]  /*25a0*/  UISETP.NE.AND UP0, UPT, UR4, 0x8, UPT ;  /* 0x000000080400788c */ /* 0x000fd2000bf05270 */
[----:B------:R-:W-:Y:S05]  /*25b0*/  BRA.U !UP0, `(.L_x_23193) ;  /* 0x0000000108187547 */ /* 0x000fea000b800000 */
[----:B------:R-:W-:-:S09]  /*25c0*/  UISETP.NE.AND UP0, UPT, UR4, 0x9, UPT ;  /* 0x000000090400788c */ /* 0x000fd2000bf05270 */
[----:B------:R-:W-:Y:S05]  /*25d0*/  BRA.U UP0, `(.L_x_23186) ;  /* 0x0000000900407547 */ /* 0x000fea000b800000 */
[----:B------:R-:W0:Y:S01]  /*25e0*/  I2F.S8 R4, R7 ;  /* 0x0000000700047306 */ /* 0x000e220000001400 */
[----:B------:R-:W-:-:S05]  /*25f0*/  HFMA2 R5, -RZ, RZ, 0, 0 ;  /* 0x00000000ff057431 */ /* 0x000fca00000001ff */
[----:B0-----:R0:W-:Y:S01]  /*2600*/  STG.E.64 desc[UR36][R2.64], R4 ;  /* 0x0000000402007986 */ /* 0x0011e2000c101b24 */
[----:B------:R-:W-:Y:S05]  /*2610*/  BRA `(.L_x_23187) ;  /* 0x0000000800d47947 */ /* 0x000fea0003800000 */
.L_x_23193:
[----:B------:R-:W0:Y:S02]  /*2620*/  I2F.S8 R7, R7 ;  /* 0x0000000700077306 */ /* 0x000e240000001400 */
[----:B0-----:R-:W-:-:S04]  /*2630*/  F2FP.F16.F32.PACK_AB R5, RZ, R7 ;  /* 0x00000007ff05723e */ /* 0x001fc800000000ff */
[----:B------:R-:W-:-:S05]  /*2640*/  PRMT R5, R5, 0x5410, RZ ;  /* 0x0000541005057816 */ /* 0x000fca00000000ff */
[----:B------:R0:W-:Y:S01]  /*2650*/  STG.E desc[UR36][R2.64], R5 ;  /* 0x0000000502007986 */ /* 0x0001e2000c101924 */
[----:B------:R-:W-:Y:S05]  /*2660*/  BRA `(.L_x_23187) ;  /* 0x0000000800c07947 */ /* 0x000fea0003800000 */
.L_x_23192:
[----:B------:R-:W-:-:S04]  /*2670*/  PRMT R4, R7, 0x8880, RZ ;  /* 0x0000888007047816 */ /* 0x000fc800000000ff */
[----:B------:R-:W-:-:S06]  /*2680*/  PRMT R4, R4, 0x7710, RZ ;  /* 0x0000771004047816 */ /* 0x000fcc00000000ff */
[----:B------:R-:W0:Y:S02]  /*2690*/  I2F.F64.S16 R4, R4 ;  /* 0x0000000400047312 */ /* 0x000e240000101c00 */
[----:B0-----:R0:W-:Y:S01]  /*26a0*/  STG.E.64 desc[UR36][R2.64], R4 ;  /* 0x0000000402007986 */ /* 0x0011e2000c101b24 */
[----:B------:R-:W-:Y:S05]  /*26b0*/  BRA `(.L_x_23187) ;  /* 0x0000000800ac7947 */ /* 0x000fea0003800000 */
.L_x_23182:
        /* <DEDUP_REMOVED lines=12> */
.L_x_23196:
[----:B------:R-:W-:Y:S02]  /*2780*/  PRMT R4, R7, 0x8880, RZ ;  /* 0x0000888007047816 */ /* 0x000fe400000000ff */
[----:B------:R-:W-:Y:S02]  /*2790*/  CS2R R6, SRZ ;  /* 0x0000000000067805 */ /* 0x000fe4000001ff00 */
[----:B------:R-:W-:-:S06]  /*27a0*/  PRMT R4, R4, 0x7710, RZ ;  /* 0x0000771004047816 */ /* 0x000fcc00000000ff */
[----:B------:R-:W0:Y:S02]  /*27b0*/  I2F.F64.S16 R4, R4 ;  /* 0x0000000400047312 */ /* 0x000e240000101c00 */
[----:B0-----:R0:W-:Y:S01]  /*27c0*/  STG.E.128 desc[UR36][R2.64], R4 ;  /* 0x0000000402007986 */ /* 0x0011e2000c101d24 */
[----:B------:R-:W-:Y:S05]  /*27d0*/  BRA `(.L_x_23187) ;  /* 0x0000000800647947 */ /* 0x000fea0003800000 */
.L_x_23195:
        /* <DEDUP_REMOVED lines=19> */
.L_x_23200:
[----:B------:R-:W-:Y:S05]  /*2910*/  BSYNC.RECONVERGENT B0 ;  /* 0x0000000000007941 */ /* 0x000fea0003800200 */
.L_x_23199:
[----:B------:R-:W-:-:S05]  /*2920*/  LOP3.LUT R5, R0, 0x80, R5, 0xf8, !PT ;  /* 0x0000008000057812 */ /* 0x000fca00078ef805 */
[----:B------:R0:W-:Y:S01]  /*2930*/  STG.E.U8 desc[UR36][R2.64], R5 ;  /* 0x0000000502007986 */ /* 0x0001e2000c101124 */
[----:B------:R-:W-:Y:S05]  /*2940*/  BRA `(.L_x_23187) ;  /* 0x0000000800087947 */ /* 0x000fea0003800000 */
.L_x_23198:
        /* <DEDUP_REMOVED lines=15> */
.L_x_23202:
[----:B------:R-:W-:Y:S05]  /*2a40*/  BSYNC.RECONVERGENT B0 ;  /* 0x0000000000007941 */ /* 0x000fea0003800200 */
.L_x_23201:
[----:B------:R-:W-:-:S05]  /*2a50*/  LOP3.LUT R5, R0, 0x80, R5, 0xf8, !PT ;  /* 0x0000008000057812 */ /* 0x000fca00078ef805 */
[----:B------:R0:W-:Y:S01]  /*2a60*/  STG.E.U8 desc[UR36][R2.64], R5 ;  /* 0x0000000502007986 */ /* 0x0001e2000c101124 */
[----:B------:R-:W-:Y:S05]  /*2a70*/  BRA `(.L_x_23187) ;  /* 0x0000000400bc7947 */ /* 0x000fea0003800000 */
.L_x_23197:
[----:B------:R-:W0:Y:S02]  /*2a80*/  I2F.S8 R0, R7 ;  /* 0x0000000700007306 */ /* 0x000e240000001400 */
[----:B0-----:R-:W-:-:S05]  /*2a90*/  F2FP.BF16.F32.PACK_AB R0, RZ, R0 ;  /* 0x00000000ff00723e */ /* 0x001fca00000010ff */
[----:B------:R0:W-:Y:S01]  /*2aa0*/  STG.E.U16 desc[UR36][R2.64], R0 ;  /* 0x0000000002007986 */ /* 0x0001e2000c101524 */
[----:B------:R-:W-:Y:S05]  /*2ab0*/  BRA `(.L_x_23187) ;  /* 0x0000000400ac7947 */ /* 0x000fea0003800000 */
.L_x_23194:
        /* <DEDUP_REMOVED lines=12> */
.L_x_23205:
        /* <DEDUP_REMOVED lines=13> */
.L_x_23208:
[----:B------:R-:W-:-:S04]  /*2c50*/  SHF.R.U32.HI R0, RZ, 0x14, R5 ;  /* 0x00000014ff007819 */ /* 0x000fc80000011605 */
[----:B------:R-:W-:-:S04]  /*2c60*/  LOP3.LUT R0, R0, 0x1, RZ, 0xc0, !PT ;  /* 0x0000000100007812 */ /* 0x000fc800078ec0ff */
[----:B------:R-:W-:-:S04]  /*2c70*/  IADD3 R0, PT, PT, R5, 0x487ffff, R0 ;  /* 0x0487ffff05007810 */ /* 0x000fc80007ffe000 */
[----:B------:R-:W-:-:S04]  /*2c80*/  SHF.R.U32.HI R0, RZ, 0x14, R0 ;  /* 0x00000014ff007819 */ /* 0x000fc80000011600 */
[----:B------:R-:W-:-:S07]  /*2c90*/  LOP3.LUT R4, R0, 0xff, RZ, 0xc0, !PT ;  /* 0x000000ff00047812 */ /* 0x000fce00078ec0ff */
.L_x_23209:
[----:B------:R-:W-:-:S04]  /*2ca0*/  SHF.R.U32.HI R5, RZ, 0x18, R5 ;  /* 0x00000018ff057819 */ /* 0x000fc80000011605 */
[----:B------:R-:W-:-:S04]  /*2cb0*/  LOP3.LUT R4, R4, 0x80, R5, 0xf8, !PT ;  /* 0x0000008004047812 */ /* 0x000fc800078ef805 */
[----:B------:R-:W-:-:S07]  /*2cc0*/  PRMT R0, R4, 0x7610, R0 ;  /* 0x0000761004007816 */ /* 0x000fce0000000000 */
.L_x_23207:
[----:B------:R-:W-:Y:S05]  /*2cd0*/  BSYNC.RECONVERGENT B0 ;  /* 0x0000000000007941 */ /* 0x000fea0003800200 */
.L_x_23206:
[----:B------:R0:W-:Y:S01]  /*2ce0*/  STG.E.U8 desc[UR36][R2.64], R0 ;  /* 0x0000000002007986 */ /* 0x0001e2000c101124 */
[----:B------:R-:W-:Y:S05]  /*2cf0*/  BRA `(.L_x_23187) ;  /* 0x00000004001c7947 */ /* 0x000fea0003800000 */
.L_x_23204:
        /* <DEDUP_REMOVED lines=13> */
.L_x_23212:
[----:B------:R-:W-:-:S04]  /*2dd0*/  SHF.R.U32.HI R0, RZ, 0x15, R5 ;  /* 0x00000015ff007819 */ /* 0x000fc80000011605 */
[----:B------:R-:W-:-:S04]  /*2de0*/  LOP3.LUT R0, R0, 0x1, RZ, 0xc0, !PT ;  /* 0x0000000100007812 */ /* 0x000fc800078ec0ff */
[----:B------:R-:W-:-:S04]  /*2df0*/  IADD3 R0, PT, PT, R5, 0x88fffff, R0 ;  /* 0x088fffff05007810 */ /* 0x000fc80007ffe000 */
[----:B------:R-:W-:-:S04]  /*2e00*/  SHF.R.U32.HI R0, RZ, 0x15, R0 ;  /* 0x00000015ff007819 */ /* 0x000fc80000011600 */
[----:B------:R-:W-:-:S07]  /*2e10*/  LOP3.LUT R4, R0, 0xff, RZ, 0xc0, !PT ;  /* 0x000000ff00047812 */ /* 0x000fce00078ec0ff */
.L_x_23213:
[----:B------:R-:W-:-:S04]  /*2e20*/  SHF.R.U32.HI R5, RZ, 0x18, R5 ;  /* 0x00000018ff057819 */ /* 0x000fc80000011605 */
[----:B------:R-:W-:-:S04]  /*2e30*/  LOP3.LUT R4, R4, 0x80, R5, 0xf8, !PT ;  /* 0x0000008004047812 */ /* 0x000fc800078ef805 */
[----:B------:R-:W-:-:S07]  /*2e40*/  PRMT R0, R4, 0x7610, R0 ;  /* 0x0000761004007816 */ /* 0x000fce0000000000 */
.L_x_23211:
[----:B------:R-:W-:Y:S05]  /*2e50*/  BSYNC.RECONVERGENT B0 ;  /* 0x0000000000007941 */ /* 0x000fea0003800200 */
.L_x_23210:
[----:B------:R0:W-:Y:S01]  /*2e60*/  STG.E.U8 desc[UR36][R2.64], R0 ;  /* 0x0000000002007986 */ /* 0x0001e2000c101124 */
[----:B------:R-:W-:Y:S05]  /*2e70*/  BRA `(.L_x_23187) ;  /* 0x0000000000bc7947 */ /* 0x000fea0003800000 */
.L_x_23203:
[----:B------:R-:W-:-:S09]  /*2e80*/  UISETP.NE.AND UP0, UPT, UR4, 0x1c, UPT ;  /* 0x0000001c0400788c */ /* 0x000fd2000bf05270 */
[----:B------:R-:W-:Y:S05]  /*2e90*/  BRA.U !UP0, `(.L_x_23214) ;  /* 0x0000000108ac7547 */ /* 0x000fea000b800000 */
[----:B------:R-:W-:-:S09]  /*2ea0*/  UISETP.NE.AND UP0, UPT, UR4, 0x1d, UPT ;  /* 0x0000001d0400788c */ /* 0x000fd2000bf05270 */
[----:B------:R-:W-:Y:S05]  /*2eb0*/  BRA.U !UP0, `(.L_x_23215) ;  /* 0x00000001088c7547 */ /* 0x000fea000b800000 */
[----:B------:R-:W-:-:S09]  /*2ec0*/  UISETP.NE.AND UP0, UPT, UR4, 0x2c, UPT ;  /* 0x0000002c0400788c */ /* 0x000fd2000bf05270 */
[----:B------:R-:W-:Y:S05]  /*2ed0*/  BRA.U !UP0, `(.L_x_23216) ;  /* 0x0000000108447547 */ /* 0x000fea000b800000 */
.L_x_23186:
        /* <DEDUP_REMOVED lines=16> */
.L_x_23217:
[----:B------:R-:W-:Y:S05]  /*2fe0*/  BRA `(.L_x_23187) ;  /* 0x0000000000607947 */ /* 0x000fea0003800000 */
.L_x_23216:
        /* <DEDUP_REMOVED lines=16> */
.L_x_23215:
[----:B------:R-:W-:-:S04]  /*30f0*/  LOP3.LUT R7, R7, 0xffff, RZ, 0xc0, !PT ;  /* 0x0000ffff07077812 */ /* 0x000fc800078ec0ff */
[----:B------:R-:W-:-:S05]  /*3100*/  PRMT R7, R7, 0x8880, RZ ;  /* 0x0000888007077816 */ /* 0x000fca00000000ff */
[----:B------:R-:W-:-:S05]  /*3110*/  IMAD.MOV.U32 R4, RZ, RZ, R7 ;  /* 0x000000ffff047224 */ /* 0x000fca00078e0007 */
[----:B------:R-:W-:-:S05]  /*3120*/  SHF.R.S32.HI R5, RZ, 0x1f, R4 ;  /* 0x0000001fff057819 */ /* 0x000fca0000011404 */
[----:B------:R0:W-:Y:S01]  /*3130*/  STG.E.64 desc[UR36][R2.64], R4 ;  /* 0x0000000402007986 */ /* 0x0001e2000c101b24 */
[----:B------:R-:W-:Y:S05]  /*3140*/  BRA `(.L_x_23187) ;  /* 0x0000000000087947 */ /* 0x000fea0003800000 */
.L_x_23214:
[----:B------:R-:W-:-:S05]  /*3150*/  PRMT R5, R7, 0x8880, RZ ;  /* 0x0000888007057816 */ /* 0x000fca00000000ff */
[----:B------:R0:W-:Y:S02]  /*3160*/  STG.E desc[UR36][R2.64], R5 ;  /* 0x0000000502007986 */ /* 0x0001e4000c101924 */
.L_x_23187:
[----:B------:R-:W-:-:S07]  /*3170*/  VIADD R17, R17, 0x80 ;  /* 0x0000008011117836 */ /* 0x000fce0000000000 */
.L_x_23146:
[----:B------:R-:W-:Y:S05]  /*3180*/  BSYNC.RECONVERGENT B6 ;  /* 0x0000000000067941 */ /* 0x000fea0003800200 */
.L_x_23145:
        /* <DEDUP_REMOVED lines=307> */
.L_x_23220:
        /* <DEDUP_REMOVED lines=16> */
.L_x_23224:
[----:B------:R1:W5:Y:S01]  /*45c0*/  LDG.E.U8 R0, desc[UR36][R2.64] ;  /* 0x0000002402007981 */ /* 0x000362000c1e1100 */
[----:B------:R-:W-:Y:S05]  /*45d0*/  BRA `(.L_x_23226) ;  /* 0x0000000c004c7947 */ /* 0x000fea0003800000 */
.L_x_23223:
        /* <DEDUP_REMOVED lines=8> */
.L_x_23228:
[----:B------:R3:W5:Y:S01]  /*4660*/  LDG.E.U8 R0, desc[UR36][R2.64] ;  /* 0x0000002402007981 */ /* 0x000762000c1e1100 */
[----:B------:R-:W-:Y:S05]  /*4670*/  BRA `(.L_x_23226) ;  /* 0x0000000c00247947 */ /* 0x000fea0003800000 */
.L_x_23227:
[----:B------:R2:W5:Y:S01]  /*4680*/  LDG.E.U16 R0, desc[UR36][R2.64] ;  /* 0x0000002402007981 */ /* 0x000562000c1e1500 */
[----:B------:R-:W-:Y:S05]  /*4690*/  BRA `(.L_x_23226) ;  /* 0x0000000c001c7947 */ /* 0x000fea0003800000 */
.L_x_23222:
        /* <DEDUP_REMOVED lines=9> */
.L_x_23230:
[----:B------:R-:W2:Y:S02]  /*4730*/  LDG.E.U16 R4, desc[UR36][R2.64] ;  /* 0x0000002402047981 */ /* 0x000ea4000c1e1500 */
[----:B--2---:R-:W-:-:S06]  /*4740*/  HADD2.F32 R4, -RZ, R4.H0_H0 ;  /* 0x20000004ff047230 */ /* 0x004fcc0000004100 */
[----:B------:R-:W0:Y:S02]  /*4750*/  F2I.FTZ.TRUNC.NTZ R4, R4 ;  /* 0x0000000400047305 */ /* 0x000e24000021f100 */
[----:B0-----:R-:W-:Y:S01]  /*4760*/  PRMT R0, R4, 0x7610, R0 ;  /* 0x0000761004007816 */ /* 0x001fe20000000000 */
[----:B------:R-:W-:Y:S06]  /*4770*/  BRA `(.L_x_23226) ;  /* 0x0000000800e47947 */ /* 0x000fec0003800000 */
.L_x_23229:
        /* <DEDUP_REMOVED lines=9> */
.L_x_23232:
[----:B------:R-:W2:Y:S02]  /*4810*/  LDG.E.U16 R2, desc[UR36][R2.64] ;  /* 0x0000002402027981 */ /* 0x000ea4000c1e1500 */
[----:B--2---:R-:W-:-:S06]  /*4820*/  HADD2.F32 R4, -RZ, R2.H0_H0 ;  /* 0x20000002ff047230 */ /* 0x004fcc0000004100 */
[----:B------:R-:W0:Y:S02]  /*4830*/  F2I.FTZ.TRUNC.NTZ R4, R4 ;  /* 0x0000000400047305 */ /* 0x000e24000021f100 */
[----:B0-----:R-:W-:Y:S01]  /*4840*/  PRMT R0, R4, 0x7610, R0 ;  /* 0x0000761004007816 */ /* 0x001fe20000000000 */
[----:B------:R-:W-:Y:S06]  /*4850*/  BRA `(.L_x_23226) ;  /* 0x0000000800ac7947 */ /* 0x000fec0003800000 */
.L_x_23231:
[----:B------:R-:W2:Y:S02]  /*4860*/  LDG.E.64 R2, desc[UR36][R2.64] ;  /* 0x0000002402027981 */ /* 0x000ea4000c1e1b00 */
[----:B--2---:R0:W1:Y:S01]  /*4870*/  F2I.F64.TRUNC R0, R2 ;  /* 0x0000000200007311 */ /* 0x004062000030d100 */
[----:B------:R-:W-:Y:S05]  /*4880*/  BRA `(.L_x_23226) ;  /* 0x0000000800a07947 */ /* 0x000fea0003800000 */
.L_x_23221:
        /* <DEDUP_REMOVED lines=12> */
.L_x_23235:
[----:B------:R-:W2:Y:S02]  /*4950*/  LDG.E.64 R2, desc[UR36][R2.64] ;  /* 0x0000002402027981 */ /* 0x000ea4000c1e1b00 */
[----:B--2---:R0:W1:Y:S01]  /*4960*/  F2I.F64.TRUNC R0, R2 ;  /* 0x0000000200007311 */ /* 0x004062000030d100 */
[----:B------:R-:W-:Y:S05]  /*4970*/  BRA `(.L_x_23226) ;  /* 0x0000000800647947 */ /* 0x000fea0003800000 */
.L_x_23234:
        /* <DEDUP_REMOVED lines=27> */
.L_x_23237:
        /* <DEDUP_REMOVED lines=14> */
.L_x_23236:
[----:B------:R-:W2:Y:S02]  /*4c10*/  LDG.E.U16 R4, desc[UR36][R2.64] ;  /* 0x0000002402047981 */ /* 0x000ea4000c1e1500 */
[----:B--2---:R-:W-:-:S06]  /*4c20*/  IMAD.U32 R4, R4, 0x10000, RZ ;  /* 0x0001000004047824 */ /* 0x004fcc00078e00ff */
[----:B------:R-:W0:Y:S02]  /*4c30*/  F2I.FTZ.TRUNC.NTZ R4, R4 ;  /* 0x0000000400047305 */ /* 0x000e24000021f100 */
[----:B0-----:R-:W-:Y:S01]  /*4c40*/  PRMT R0, R4, 0x7610, R0 ;  /* 0x0000761004007816 */ /* 0x001fe20000000000 */
[----:B------:R-:W-:Y:S06]  /*4c50*/  BRA `(.L_x_23226) ;  /* 0x0000000400ac7947 */ /* 0x000fec0003800000 */
.L_x_23233:
        /* <DEDUP_REMOVED lines=10> */
.L_x_23240:
        /* <DEDUP_REMOVED lines=21> */
.L_x_23244:
[----:B------:R-:W-:Y:S05]  /*4e50*/  BSYNC.RECONVERGENT B1 ;  /* 0x0000000000017941 */ /* 0x000fea0003800200 */
.L_x_23243:
[----:B------:R-:W-:Y:S01]  /*4e60*/  IMAD.SHL.U32 R0, R0, 0x100000, RZ ;  /* 0x0010000000007824 */ /* 0x000fe200078e00ff */
[----:B------:R-:W-:-:S04]  /*4e70*/  LEA R2, R2, 0x3b800000, 0x17 ;  /* 0x3b80000002027811 */ /* 0x000fc800078eb8ff */
[----:B------:R-:W-:-:S07]  /*4e80*/  LOP3.LUT R4, R2, R0, R7, 0xfe, !PT ;  /* 0x0000000002047212 */ /* 0x000fce00078efe07 */
.L_x_23242:
[----:B------:R-:W-:Y:S05]  /*4e90*/  BSYNC.RECONVERGENT B0 ;  /* 0x0000000000007941 */ /* 0x000fea0003800200 */
.L_x_23241:
[----:B------:R-:W0:Y:S02]  /*4ea0*/  F2I.FTZ.TRUNC.NTZ R4, R4 ;  /* 0x0000000400047305 */ /* 0x000e24000021f100 */
[----:B0-----:R-:W-:Y:S01]  /*4eb0*/  PRMT R0, R4, 0x7610, R0 ;  /* 0x0000761004007816 */ /* 0x001fe20000000000 */
[----:B------:R-:W-:Y:S06]  /*4ec0*/  BRA `(.L_x_23226) ;  /* 0x0000000400107947 */ /* 0x000fec0003800000 */
.L_x_23239:
        /* <DEDUP_REMOVED lines=21> */
.L_x_23248:
[----:B------:R-:W-:Y:S05]  /*5020*/  BSYNC.RECONVERGENT B1 ;  /* 0x0000000000017941 */ /* 0x000fea0003800200 */
.L_x_23247:
[----:B------:R-:W-:Y:S02]  /*5030*/  SHF.L.U32 R0, R0, 0x15, RZ ;  /* 0x0000001500007819 */ /* 0x000fe400000006ff */
[----:B------:R-:W-:-:S04]  /*5040*/  LEA R2, R2, 0x37800000, 0x17 ;  /* 0x3780000002027811 */ /* 0x000fc800078eb8ff */
[----:B------:R-:W-:-:S07]  /*5050*/  LOP3.LUT R4, R2, R0, R7, 0xfe, !PT ;  /* 0x0000000002047212 */ /* 0x000fce00078efe07 */
.L_x_23246:
[----:B------:R-:W-:Y:S05]  /*5060*/  BSYNC.RECONVERGENT B0 ;  /* 0x0000000000007941 */ /* 0x000fea0003800200 */
.L_x_23245:
[----:B------:R-:W0:Y:S02]  /*5070*/  F2I.FTZ.TRUNC.NTZ R4, R4 ;  /* 0x0000000400047305 */ /* 0x000e24000021f100 */
[----:B0-----:R-:W-:Y:S01]  /*5080*/  PRMT R0, R4, 0x7610, R0 ;  /* 0x0000761004007816 */ /* 0x001fe20000000000 */
[----:B------:R-:W-:Y:S06]  /*5090*/  BRA `(.L_x_23226) ;  /* 0x00000000009c7947 */ /* 0x000fec0003800000 */
.L_x_23238:
        /* <DEDUP_REMOVED lines=14> */
.L_x_23252:
[----:B------:R-:W-:Y:S05]  /*5180*/  BSYNC.RECONVERGENT B0 ;  /* 0x0000000000007941 */ /* 0x000fea0003800200 */
.L_x_23251:
[----:B------:R-:W0:Y:S02]  /*5190*/  F2I.FTZ.TRUNC.NTZ R4, R4 ;  /* 0x0000000400047305 */ /* 0x000e24000021f100 */
[----:B0-----:R-:W-:Y:S01]  /*51a0*/  PRMT R0, R4, 0x7610, R0 ;  /* 0x0000761004007816 */ /* 0x001fe20000000000 */
[----:B------:R-:W-:Y:S06]  /*51b0*/  BRA `(.L_x_23226) ;  /* 0x0000000000547947 */ /* 0x000fec0003800000 */
.L_x_23225:
        /* <DEDUP_REMOVED lines=16> */
.L_x_23253:
[----:B------:R-:W-:Y:S01]  /*52c0*/  PRMT R0, RZ, 0x7610, R0 ;  /* 0x00007610ff007816 */ /* 0x000fe20000000000 */
[----:B------:R-:W-:Y:S06]  /*52d0*/  BRA `(.L_x_23226) ;  /* 0x00000000000c7947 */ /* 0x000fec0003800000 */
.L_x_23250:
[----:B------:R0:W5:Y:S01]  /*52e0*/  LDG.E.U8 R0, desc[UR36][R2.64] ;  /* 0x0000002402007981 */ /* 0x000162000c1e1100 */
[----:B------:R-:W-:Y:S05]  /*52f0*/  BRA `(.L_x_23226) ;  /* 0x0000000000047947 */ /* 0x000fea0003800000 */
.L_x_23249:
[----:B------:R0:W5:Y:S02]  /*5300*/  LDG.E.U8 R0, desc[UR36][R2.64] ;  /* 0x0000002402007981 */ /* 0x000164000c1e1100 */
.L_x_23226:
        /* <DEDUP_REMOVED lines=17> */
.L_x_23257:
[----:B------:R0:W-:Y:S01]  /*5420*/  STG.E.U8 desc[UR36][R2.64], R7 ;  /* 0x0000000702007986 */ /* 0x0001e2000c101124 */
[----:B------:R-:W-:Y:S05]  /*5430*/  BRA `(.L_x_23259) ;  /* 0x0000000c00787947 */ /* 0x000fea0003800000 */
.L_x_23256:
        /* <DEDUP_REMOVED lines=12> */
.L_x_23261:
[----:B------:R-:W-:-:S05]  /*5500*/  PRMT R5, R7, 0x8880, RZ ;  /* 0x0000888007057816 */ /* 0x000fca00000000ff */
[----:B------:R0:W-:Y:S01]  /*5510*/  STG.E desc[UR36][R2.64], R5 ;  /* 0x0000000502007986 */ /* 0x0001e2000c101924 */
[----:B------:R-:W-:Y:S05]  /*5520*/  BRA `(.L_x_23259) ;  /* 0x0000000c003c7947 */ /* 0x000fea0003800000 */
.L_x_23260:
[----:B------:R-:W-:-:S04]  /*5530*/  PRMT R5, R7, 0x8880, RZ ;  /* 0x0000888007057816 */ /* 0x000fc800000000ff */
[----:B------:R-:W-:-:S05]  /*5540*/  PRMT R5, R5, 0x7710, RZ ;  /* 0x0000771005057816 */ /* 0x000fca00000000ff */
[----:B------:R0:W-:Y:S01]  /*5550*/  STG.E.U16 desc[UR36][R2.64], R5 ;  /* 0x0000000502007986 */ /* 0x0001e2000c101524 */
[----:B------:R-:W-:Y:S05]  /*5560*/  BRA `(.L_x_23259) ;  /* 0x0000000c002c7947 */ /* 0x000fea0003800000 */
.L_x_23255:
        /* <DEDUP_REMOVED lines=9> */
.L_x_23263:
[----:B------:R-:W0:Y:S02]  /*5600*/  I2F.S8 R0, R7 ;  /* 0x0000000700007306 */ /* 0x000e240000001400 */
[----:B0-----:R-:W-:-:S05]  /*5610*/  F2FP.F16.F32.PACK_AB R0, RZ, R0 ;  /* 0x00000000ff00723e */ /* 0x001fca00000000ff */
[----:B------:R0:W-:Y:S01]  /*5620*/  STG.E.U16 desc[UR36][R2.64], R0 ;  /* 0x0000000002007986 */ /* 0x0001e2000c101524 */
[----:B------:R-:W-:Y:S05]  /*5630*/  BRA `(.L_x_23259) ;  /* 0x0000000800f87947 */ /* 0x000fea0003800000 */
.L_x_23262:
        /* <DEDUP_REMOVED lines=10> */
.L_x_23265:
[----:B------:R-:W0:Y:S02]  /*56e0*/  I2F.S8 R7, R7 ;  /* 0x0000000700077306 */ /* 0x000e240000001400 */
[----:B0-----:R-:W-:-:S04]  /*56f0*/  F2FP.F16.F32.PACK_AB R5, RZ, R7 ;  /* 0x00000007ff05723e */ /* 0x001fc800000000ff */
[----:B------:R-:W-:-:S05]  /*5700*/  PRMT R5, R5, 0x5410, RZ ;  /* 0x0000541005057816 */ /* 0x000fca00000000ff */
[----:B------:R0:W-:Y:S01]  /*5710*/  STG.E desc[UR36][R2.64], R5 ;  /* 0x0000000502007986 */ /* 0x0001e2000c101924 */
[----:B------:R-:W-:Y:S05]  /*5720*/  BRA `(.L_x_23259) ;  /* 0x0000000800bc7947 */ /* 0x000fea0003800000 */
.L_x_23264:
[----:B------:R-:W-:-:S04]  /*5730*/  PRMT R4, R7, 0x8880, RZ ;  /* 0x0000888007047816 */ /* 0x000fc800000000ff */
[----:B------:R-:W-:-:S06]  /*5740*/  PRMT R4, R4, 0x7710, RZ ;  /* 0x0000771004047816 */ /* 0x000fcc00000000ff */
[----:B------:R-:W0:Y:S02]  /*5750*/  I2F.F64.S16 R4, R4 ;  /* 0x0000000400047312 */ /* 0x000e240000101c00 */
[----:B0-----:R0:W-:Y:S01]  /*5760*/  STG.E.64 desc[UR36][R2.64], R4 ;  /* 0x0000000402007986 */ /* 0x0011e2000c101b24 */
[----:B------:R-:W-:Y:S05]  /*5770*/  BRA `(.L_x_23259) ;  /* 0x0000000800a87947 */ /* 0x000fea0003800000 */
.L_x_23254:
        /* <DEDUP_REMOVED lines=14> */
.L_x_23269:
        /* <DEDUP_REMOVED lines=18> */
.L_x_23272:
[----:B------:R-:W-:-:S04]  /*5980*/  SHF.R.U32.HI R5, RZ, 0x18, R5 ;  /* 0x00000018ff057819 */ /* 0x000fc80000011605 */
[----:B------:R-:W-:-:S07]  /*5990*/  LOP3.LUT R0, R0, 0x80, R5, 0xf8, !PT ;  /* 0x0000008000007812 */ /* 0x000fce00078ef805 */
.L_x_23271:
[----:B------:R-:W-:Y:S05]  /*59a0*/  BSYNC.RECONVERGENT B0 ;  /* 0x0000000000007941 */ /* 0x000fea0003800200 */
.L_x_23270:
[----:B------:R0:W-:Y:S01]  /*59b0*/  STG.E.U8 desc[UR36][R2.64], R0 ;  /* 0x0000000002007986 */ /* 0x0001e2000c101124 */
[----:B------:R-:W-:Y:S05]  /*59c0*/  BRA `(.L_x_23259) ;  /* 0x0000000800147947 */ /* 0x000fea0003800000 */
.L_x_23268:
        /* <DEDUP_REMOVED lines=18> */
.L_x_23275:
[----:B------:R-:W-:-:S04]  /*5af0*/  SHF.R.U32.HI R5, RZ, 0x18, R5 ;  /* 0x00000018ff057819 */ /* 0x000fc80000011605 */
[----:B------:R-:W-:-:S07]  /*5b00*/  LOP3.LUT R0, R0, 0x80, R5, 0xf8, !PT ;  /* 0x0000008000007812 */ /* 0x000fce00078ef805 */
.L_x_23274:
[----:B------:R-:W-:Y:S05]  /*5b10*/  BSYNC.RECONVERGENT B0 ;  /* 0x0000000000007941 */ /* 0x000fea0003800200 */
.L_x_23273:
[----:B------:R0:W-:Y:S01]  /*5b20*/  STG.E.U8 desc[UR36][R2.64], R0 ;  /* 0x0000000002007986 */ /* 0x0001e2000c101124 */
[----:B------:R-:W-:Y:S05]  /*5b30*/  BRA `(.L_x_23259) ;  /* 0x0000000400b87947 */ /* 0x000fea0003800000 */
.L_x_23267:
        /* <DEDUP_REMOVED lines=22> */
.L_x_23277:
[----:B------:R-:W-:-:S04]  /*5ca0*/  LOP3.LUT R7, R7, 0xffff, RZ, 0xc0, !PT ;  /* 0x0000ffff07077812 */ /* 0x000fc800078ec0ff */
[----:B------:R-:W-:-:S04]  /*5cb0*/  PRMT R7, R7, 0x8880, RZ ;  /* 0x0000888007077816 */ /* 0x000fc800000000ff */
[----:B------:R-:W-:-:S04]  /*5cc0*/  MOV R4, R7 ;  /* 0x0000000700047202 */ /* 0x000fc80000000f00 */
[----:B------:R-:W-:-:S05]  /*5cd0*/  SHF.R.S32.HI R5, RZ, 0x1f, R4 ;  /* 0x0000001fff057819 */ /* 0x000fca0000011404 */
[----:B------:R0:W-:Y:S01]  /*5ce0*/  STG.E.64 desc[UR36][R2.64], R4 ;  /* 0x0000000402007986 */ /* 0x0001e2000c101b24 */
[----:B------:R-:W-:Y:S05]  /*5cf0*/  BRA `(.L_x_23259) ;  /* 0x0000000400487947 */ /* 0x000fea0003800000 */
.L_x_23276:
[----:B------:R-:W-:-:S05]  /*5d00*/  PRMT R5, R7, 0x8880, RZ ;  /* 0x0000888007057816 */ /* 0x000fca00000000ff */
[----:B------:R0:W-:Y:S01]  /*5d10*/  STG.E desc[UR36][R2.64], R5 ;  /* 0x0000000502007986 */ /* 0x0001e2000c101924 */
[----:B------:R-:W-:Y:S05]  /*5d20*/  BRA `(.L_x_23259) ;  /* 0x00000004003c7947 */ /* 0x000fea0003800000 */
.L_x_23266:
        /* <DEDUP_REMOVED lines=10> */
.L_x_23279:
[----:B------:R-:W-:Y:S02]  /*5dd0*/  PRMT R4, R7, 0x8880, RZ ;  /* 0x0000888007047816 */ /* 0x000fe400000000ff */
[----:B------:R-:W-:Y:S02]  /*5de0*/  CS2R R6, SRZ ;  /* 0x0000000000067805 */ /* 0x000fe4000001ff00 */
[----:B------:R-:W-:-:S06]  /*5df0*/  PRMT R4, R4, 0x7710, RZ ;  /* 0x0000771004047816 */ /* 0x000fcc00000000ff */
[----:B------:R-:W0:Y:S02]  /*5e00*/  I2F.F64.S16 R4, R4 ;  /* 0x0000000400047312 */ /* 0x000e240000101c00 */
[----:B0-----:R4:W-:Y:S01]  /*5e10*/  STG.E.128 desc[UR36][R2.64], R4 ;  /* 0x0000000402007986 */ /* 0x0019e2000c101d24 */
[----:B------:R-:W-:Y:S05]  /*5e20*/  BRA `(.L_x_23259) ;  /* 0x0000000000fc7947 */ /* 0x000fea0003800000 */
.L_x_23278:
[----:B------:R-:W-:-:S09]  /*5e30*/  UISETP.NE.AND UP0, UPT, UR4, 0xf, UPT ;  /* 0x0000000f0400788c */ /* 0x000fd2000bf05270 */
[----:B------:R-:W-:Y:S05]  /*5e40*/  BRA.U !UP0, `(.L_x_23280) ;  /* 0x0000000108e87547 */ /* 0x000fea000b800000 */
[----:B------:R-:W-:-:S09]  /*5e50*/  UISETP.NE.AND UP0, UPT, UR4, 0x17, UPT ;  /* 0x000000170400788c */ /* 0x000fd2000bf05270 */
[----:B------:R-:W-:Y:S05]  /*5e60*/  BRA.U !UP0, `(.L_x_23281) ;  /* 0x0000000108907547 */ /* 0x000fea000b800000 */
[----:B------:R-:W-:-:S09]  /*5e70*/  UISETP.NE.AND UP0, UPT, UR4, 0x18, UPT ;  /* 0x000000180400788c */ /* 0x000fd2000bf05270 */
[----:B------:R-:W-:Y:S05]  /*5e80*/  BRA.U !UP0, `(.L_x_23282) ;  /* 0x0000000108447547 */ /* 0x000fea000b800000 */
.L_x_23258:
        /* <DEDUP_REMOVED lines=16> */
.L_x_23283:
[----:B------:R-:W-:Y:S05]  /*5f90*/  BRA `(.L_x_23259) ;  /* 0x0000000000a07947 */ /* 0x000fea0003800000 */
.L_x_23282:
        /* <DEDUP_REMOVED lines=13> */
.L_x_23285:
[----:B------:R-:W-:Y:S05]  /*6070*/  BSYNC.RECONVERGENT B0 ;  /* 0x0000000000007941 */ /* 0x000fea0003800200 */
.L_x_23284:
[----:B------:R-:W-:-:S05]  /*6080*/  LOP3.LUT R5, R0, 0x80, R5, 0xf8, !PT ;  /* 0x0000008000057812 */ /* 0x000fca00078ef805 */
[----:B------:R2:W-:Y:S01]  /*6090*/  STG.E.U8 desc[UR36][R2.64], R5 ;  /* 0x0000000502007986 */ /* 0x0005e2000c101124 */
[----:B------:R-:W-:Y:S05]  /*60a0*/  BRA `(.L_x_23259) ;  /* 0x00000000005c7947 */ /* 0x000fea0003800000 */
.L_x_23281:
        /* <DEDUP_REMOVED lines=12> */
.L_x_23287:
[----:B------:R-:W-:Y:S01]  /*6170*/  IMAD.MOV.U32 R0, RZ, RZ, 0x7f ;  /* 0x0000007fff007424 */ /* 0x000fe200078e00ff */
[----:B------:R-:W-:-:S04]  /*6180*/  ISETP.GT.U32.AND P0, PT, R4, 0x7f800000, PT ;  /* 0x7f8000000400780c */ /* 0x000fc80003f04070 */
[----:B------:R-:W-:-:S09]  /*6190*/  SEL R0, R0, 0x7c, P0 ;  /* 0x0000007c00007807 */ /* 0x000fd20000000000 */
.L_x_23288:
[----:B------:R-:W-:Y:S05]  /*61a0*/  BSYNC.RECONVERGENT B0 ;  /* 0x0000000000007941 */ /* 0x000fea0003800200 */
.L_x_23286:
[----:B------:R-:W-:-:S04]  /*61b0*/  SHF.R.U32.HI R5, RZ, 0x18, R5 ;  /* 0x00000018ff057819 */ /* 0x000fc80000011605 */
[----:B------:R-:W-:-:S05]  /*61c0*/  LOP3.LUT R5, R0, 0x80, R5, 0xf8, !PT ;  /* 0x0000008000057812 */ /* 0x000fca00078ef805 */
[----:B------:R1:W-:Y:S01]  /*61d0*/  STG.E.U8 desc[UR36][R2.64], R5 ;  /* 0x0000000502007986 */ /* 0x0003e2000c101124 */
[----:B------:R-:W-:Y:S05]  /*61e0*/  BRA `(.L_x_23259) ;  /* 0x00000000000c7947 */ /* 0x000fea0003800000 */
.L_x_23280:
[----:B------:R-:W0:Y:S02]  /*61f0*/  I2F.S8 R0, R7 ;  /* 0x0000000700007306 */ /* 0x000e240000001400 */
[----:B0-----:R-:W-:-:S05]  /*6200*/  F2FP.BF16.F32.PACK_AB R0, RZ, R0 ;  /* 0x00000000ff00723e */ /* 0x001fca00000010ff */
[----:B------:R0:W-:Y:S02]  /*6210*/  STG.E.U16 desc[UR36][R2.64], R0 ;  /* 0x0000000002007986 */ /* 0x0001e4000c101524 */
.L_x_23259:
[----:B------:R-:W-:-:S07]  /*6220*/  IADD3 R17, PT, PT, R17, 0x80, RZ ;  /* 0x0000008011117810 */ /* 0x000fce0007ffe0ff */
.L_x_23219:
[----:B------:R-:W-:Y:S05]  /*6230*/  BSYNC.RECONVERGENT B6 ;  /* 0x0000000000067941 */ /* 0x000fea0003800200 */
.L_x_23218:
        /* <DEDUP_REMOVED lines=307> */
.L_x_23291:
        /* <DEDUP_REMOVED lines=16> */
.L_x_23295:
[----:B------:R0:W5:Y:S01]  /*7670*/  LDG.E.U8 R0, desc[UR36][R2.64] ;  /* 0x0000002402007981 */ /* 0x000162000c1e1100 */
[----:B------:R-:W-:Y:S05]  /*7680*/  BRA `(.L_x_23297) ;  /* 0x0000000c004c7947 */ /* 0x000fea0003800000 */
.L_x_23294:
        /* <DEDUP_REMOVED lines=8> */
.L_x_23299:
[----:B------:R0:W5:Y:S01]  /*7710*/  LDG.E.U8 R0, desc[UR36][R2.64] ;  /* 0x0000002402007981 */ /* 0x000162000c1e1100 */
[----:B------:R-:W-:Y:S05]  /*7720*/  BRA `(.L_x_23297) ;  /* 0x0000000c00247947 */ /* 0x000fea0003800000 */
.L_x_23298:
[----:B------:R0:W5:Y:S01]  /*7730*/  LDG.E.U16 R0, desc[UR36][R2.64] ;  /* 0x0000002402007981 */ /* 0x000162000c1e1500 */
[----:B------:R-:W-:Y:S05]  /*7740*/  BRA `(.L_x_23297) ;  /* 0x0000000c001c7947 */ /* 0x000fea0003800000 */
.L_x_23293:
        /* <DEDUP_REMOVED lines=9> */
.L_x_23301:
[----:B------:R-:W2:Y:S02]  /*77e0*/  LDG.E.U16 R4, desc[UR36][R2.64] ;  /* 0x0000002402047981 */ /* 0x000ea4000c1e1500 */
[----:B--2---:R-:W-:-:S06]  /*77f0*/  HADD2.F32 R4, -RZ, R4.H0_H0 ;  /* 0x20000004ff047230 */ /* 0x004fcc0000004100 */
[----:B------:R-:W0:Y:S02]  /*7800*/  F2I.FTZ.TRUNC.NTZ R4, R4 ;  /* 0x0000000400047305 */ /* 0x000e24000021f100 */
[----:B0-----:R-:W-:Y:S01]  /*7810*/  PRMT R0, R4, 0x7610, R0 ;  /* 0x0000761004007816 */ /* 0x001fe20000000000 */
[----:B------:R-:W-:Y:S06]  /*7820*/  BRA `(.L_x_23297) ;  /* 0x0000000800e47947 */ /* 0x000fec0003800000 */
.L_x_23300:
        /* <DEDUP_REMOVED lines=9> */
.L_x_23303:
[----:B------:R-:W2:Y:S02]  /*78c0*/  LDG.E.U16 R2, desc[UR36][R2.64] ;  /* 0x0000002402027981 */ /* 0x000ea4000c1e1500 */
[----:B--2---:R-:W-:-:S06]  /*78d0*/  HADD2.F32 R4, -RZ, R2.H0_H0 ;  /* 0x20000002ff047230 */ /* 0x004fcc0000004100 */
[----:B------:R-:W0:Y:S02]  /*78e0*/  F2I.FTZ.TRUNC.NTZ R4, R4 ;  /* 0x0000000400047305 */ /* 0x000e24000021f100 */
[----:B0-----:R-:W-:Y:S01]  /*78f0*/  PRMT R0, R4, 0x7610, R0 ;  /* 0x0000761004007816 */ /* 0x001fe20000000000 */
[----:B------:R-:W-:Y:S06]  /*7900*/  BRA `(.L_x_23297) ;  /* 0x0000000800ac7947 */ /* 0x000fec0003800000 */
.L_x_23302:
[----:B------:R-:W2:Y:S02]  /*7910*/  LDG.E.64 R2, desc[UR36][R2.64] ;  /* 0x0000002402027981 */ /* 0x000ea4000c1e1b00 */
[----:B--2---:R0:W1:Y:S01]  /*7920*/  F2I.F64.TRUNC R0, R2 ;  /* 0x0000000200007311 */ /* 0x004062000030d100 */
[----:B------:R-:W-:Y:S05]  /*7930*/  BRA `(.L_x_23297) ;  /* 0x0000000800a07947 */ /* 0x000fea0003800000 */
.L_x_23292:
        /* <DEDUP_REMOVED lines=12> */
.L_x_23306:
[----:B------:R-:W2:Y:S02]  /*7a00*/  LDG.E.64 R2, desc[UR36][R2.64] ;  /* 0x0000002402027981 */ /* 0x000ea4000c1e1b00 */
[----:B--2---:R0:W1:Y:S01]  /*7a10*/  F2I.F64.TRUNC R0, R2 ;  /* 0x0000000200007311 */ /* 0x004062000030d100 */
[----:B------:R-:W-:Y:S05]  /*7a20*/  BRA `(.L_x_23297) ;  /* 0x0000000800647947 */ /* 0x000fea0003800000 */
.L_x_23305:
        /* <DEDUP_REMOVED lines=27> */
.L_x_23308:
        /* <DEDUP_REMOVED lines=14> */
.L_x_23307:
[----:B------:R-:W2:Y:S02]  /*7cc0*/  LDG.E.U16 R4, desc[UR36][R2.64] ;  /* 0x0000002402047981 */ /* 0x000ea4000c1e1500 */
[----:B--2---:R-:W-:-:S06]  /*7cd0*/  IMAD.U32 R4, R4, 0x10000, RZ ;  /* 0x0001000004047824 */ /* 0x004fcc00078e00ff */
[----:B------:R-:W0:Y:S02]  /*7ce0*/  F2I.FTZ.TRUNC.NTZ R4, R4 ;  /* 0x0000000400047305 */ /* 0x000e24000021f100 */
[----:B0-----:R-:W-:Y:S01]  /*7cf0*/  PRMT R0, R4, 0x7610, R0 ;  /* 0x0000761004007816 */ /* 0x001fe20000000000 */
[----:B------:R-:W-:Y:S06]  /*7d00*/  BRA `(.L_x_23297) ;  /* 0x0000000400ac7947 */ /* 0x000fec0003800000 */
.L_x_23304:
        /* <DEDUP_REMOVED lines=10> */
.L_x_23311:
        /* <DEDUP_REMOVED lines=21> */
.L_x_23315:
[----:B------:R-:W-:Y:S05]  /*7f00*/  BSYNC.RECONVERGENT B1 ;  /* 0x0000000000017941 */ /* 0x000fea0003800200 */
.L_x_23314:
[----:B------:R-:W-:Y:S02]  /*7f10*/  SHF.L.U32 R0, R0, 0x14, RZ ;  /* 0x0000001400007819 */ /* 0x000fe400000006ff */
[----:B------:R-:W-:-:S04]  /*7f20*/  LEA R2, R2, 0x3b800000, 0x17 ;  /* 0x3b80000002027811 */ /* 0x000fc800078eb8ff */
[----:B------:R-:W-:-:S07]  /*7f30*/  LOP3.LUT R4, R2, R0, R7, 0xfe, !PT ;  /* 0x0000000002047212 */ /* 0x000fce00078efe07 */
.L_x_23313:
[----:B------:R-:W-:Y:S05]  /*7f40*/  BSYNC.RECONVERGENT B0 ;  /* 0x0000000000007941 */ /* 0x000fea0003800200 */
.L_x_23312:
[----:B------:R-:W0:Y:S02]  /*7f50*/  F2I.FTZ.TRUNC.NTZ R4, R4 ;  /* 0x0000000400047305 */ /* 0x000e24000021f100 */
[----:B0-----:R-:W-:Y:S01]  /*7f60*/  PRMT R0, R4, 0x7610, R0 ;  /* 0x0000761004007816 */ /* 0x001fe20000000000 */
[----:B------:R-:W-:Y:S06]  /*7f70*/  BRA `(.L_x_23297) ;  /* 0x0000000400107947 */ /* 0x000fec0003800000 */
.L_x_23310:
        /* <DEDUP_REMOVED lines=21> */
.L_x_23319:
[----:B------:R-:W-:Y:S05]  /*80d0*/  BSYNC.RECONVERGENT B1 ;  /* 0x0000000000017941 */ /* 0x000fea0003800200 */
.L_x_23318:
[----:B------:R-:W-:Y:S01]  /*80e0*/  IMAD.SHL.U32 R0, R0, 0x200000, RZ ;  /* 0x0020000000007824 */ /* 0x000fe200078e00ff */
[----:B------:R-:W-:-:S04]  /*80f0*/  LEA R2, R2, 0x37800000, 0x17 ;  /* 0x3780000002027811 */ /* 0x000fc800078eb8ff */
[----:B------:R-:W-:-:S07]  /*8100*/  LOP3.LUT R4, R2, R0, R7, 0xfe, !PT ;  /* 0x0000000002047212 */ /* 0x000fce00078efe07 */
.L_x_23317:
[----:B------:R-:W-:Y:S05]  /*8110*/  BSYNC.RECONVERGENT B0 ;  /* 0x0000000000007941 */ /* 0x000fea0003800200 */
.L_x_23316:
[----:B------:R-:W0:Y:S02]  /*8120*/  F2I.FTZ.TRUNC.NTZ R4, R4 ;  /* 0x0000000400047305 */ /* 0x000e24000021f100 */
[----:B0-----:R-:W-:Y:S01]  /*8130*/  PRMT R0, R4, 0x7610, R0 ;  /* 0x0000761004007816 */ /* 0x001fe20000000000 */
[----:B------:R-:W-:Y:S06]  /*8140*/  BRA `(.L_x_23297) ;  /* 0x00000000009c7947 */ /* 0x000fec0003800000 */
.L_x_23309:
        /* <DEDUP_REMOVED lines=14> */
.L_x_23323:
[----:B------:R-:W-:Y:S05]  /*8230*/  BSYNC.RECONVERGENT B0 ;  /* 0x0000000000007941 */ /* 0x000fea0003800200 */
.L_x_23322:
[----:B------:R-:W0:Y:S02]  /*8240*/  F2I.FTZ.TRUNC.NTZ R4, R4 ;  /* 0x0000000400047305 */ /* 0x000e24000021f100 */
[----:B0-----:R-:W-:Y:S01]  /*8250*/  PRMT R0, R4, 0x7610, R0 ;  /* 0x0000761004007816 */ /* 0x001fe20000000000 */
[----:B------:R-:W-:Y:S06]  /*8260*/  BRA `(.L_x_23297) ;  /* 0x0000000000547947 */ /* 0x000fec0003800000 */
.L_x_23296:
        /* <DEDUP_REMOVED lines=16> */
.L_x_23324:
[----:B------:R-:W-:Y:S01]  /*8370*/  PRMT R0, RZ, 0x7610, R0 ;  /* 0x00007610ff007816 */ /* 0x000fe20000000000 */
[----:B------:R-:W-:Y:S06]  /*8380*/  BRA `(.L_x_23297) ;  /* 0x00000000000c7947 */ /* 0x000fec0003800000 */
.L_x_23321:
[----:B------:R3:W5:Y:S01]  /*8390*/  LDG.E.U8 R0, desc[UR36][R2.64] ;  /* 0x0000002402007981 */ /* 0x000762000c1e1100 */
[----:B------:R-:W-:Y:S05]  /*83a0*/  BRA `(.L_x_23297) ;  /* 0x0000000000047947 */ /* 0x000fea0003800000 */
.L_x_23320:
[----:B------:R4:W5:Y:S02]  /*83b0*/  LDG.E.U8 R0, desc[UR36][R2.64] ;  /* 0x0000002402007981 */ /* 0x000964000c1e1100 */
.L_x_23297:
        /* <DEDUP_REMOVED lines=17> */
.L_x_23328:
[----:B------:R4:W-:Y:S01]  /*84d0*/  STG.E.U8 desc[UR36][R2.64], R7 ;  /* 0x0000000702007986 */ /* 0x0009e2000c101124 */
[----:B------:R-:W-:Y:S05]  /*84e0*/  BRA `(.L_x_23330) ;  /* 0x0000000c00787947 */ /* 0x000fea0003800000 */
.L_x_23327:
        /* <DEDUP_REMOVED lines=12> */
.L_x_23332:
[----:B------:R-:W-:-:S05]  /*85b0*/  PRMT R5, R7, 0x8880, RZ ;  /* 0x0000888007057816 */ /* 0x000fca00000000ff */
[----:B------:R2:W-:Y:S01]  /*85c0*/  STG.E desc[UR36][R2.64], R5 ;  /* 0x0000000502007986 */ /* 0x0005e2000c101924 */
[----:B------:R-:W-:Y:S05]  /*85d0*/  BRA `(.L_x_23330) ;  /* 0x0000000c003c7947 */ /* 0x000fea0003800000 */
.L_x_23331:
[----:B------:R-:W-:-:S04]  /*85e0*/  PRMT R5, R7, 0x8880, RZ ;  /* 0x0000888007057816 */ /* 0x000fc800000000ff */
[----:B------:R-:W-:-:S05]  /*85f0*/  PRMT R5, R5, 0x7710, RZ ;  /* 0x0000771005057816 */ /* 0x000fca00000000ff */
[----:B------:R0:W-:Y:S01]  /*8600*/  STG.E.U16 desc[UR36][R2.64], R5 ;  /* 0x0000000502007986 */ /* 0x0001e2000c101524 */
[----:B------:R-:W-:Y:S05]  /*8610*/  BRA `(.L_x_23330) ;  /* 0x0000000c002c7947 */ /* 0x000fea0003800000 */
.L_x_23326:
        /* <DEDUP_REMOVED lines=9> */
.L_x_23334:
[----:B------:R-:W0:Y:S02]  /*86b0*/  I2F.S8 R0, R7 ;  /* 0x0000000700007306 */ /* 0x000e240000001400 */
[----:B0-----:R-:W-:-:S05]  /*86c0*/  F2FP.F16.F32.PACK_AB R0, RZ, R0 ;  /* 0x00000000ff00723e */ /* 0x001fca00000000ff */
[----:B------:R0:W-:Y:S01]  /*86d0*/  STG.E.U16 desc[UR36][R2.64], R0 ;  /* 0x0000000002007986 */ /* 0x0001e2000c101524 */
[----:B------:R-:W-:Y:S05]  /*86e0*/  BRA `(.L_x_23330) ;  /* 0x0000000800f87947 */ /* 0x000fea0003800000 */
.L_x_23333:
[----:B------:R-:W-:-:S09]  /*86f0*/  UISETP.NE.AND UP0, UPT, UR4, 0x7, UPT ;  /* 0x000000070400788c */ /* 0x000fd2000bf05270 */
[----:B------:R-:W-:Y:S05]  /*8700*/  BRA.U !UP0, `(.L_x_23335) ;  /* 0x0000000108347547 */ /* 0x000fea000b800000 */
[----:B------:R-:W-:-:S09]  /*8710*/  UISETP.NE.AND UP0, UPT, UR4, 0x8, UPT ;  /* 0x000000080400788c */ /* 0x000fd2000bf05270 */
[----:B------:R-:W-:Y:S05]  /*8720*/  BRA.U !UP0, `(.L_x_23336) ;  /* 0x0000000108187547 */ /* 0x000fea000b800000 */
[----:B------:R-:W-:-:S09]  /*8730*/  UISETP.NE.AND UP0, UPT, UR4, 0x9, UPT ;  /* 0x000000090400788c */ /* 0x000fd2000bf05270 */
[----:B------:R-:W-:Y:S05]  /*8740*/  BRA.U UP0, `(.L_x_23329) ;  /* 0x0000000500fc7547 */ /* 0x000fea000b800000 */
[----:B------:R-:W0:Y:S01]  /*8750*/  I2F.S8 R4, R7 ;  /* 0x0000000700047306 */ /* 0x000e220000001400 */
[----:B------:R-:W-:-:S05]  /*8760*/  MOV R5, RZ ;  /* 0x000000ff00057202 */ /* 0x000fca0000000f00 */
[----:B0-----:R0:W-:Y:S01]  /*8770*/  STG.E.64 desc[UR36][R2.64], R4 ;  /* 0x0000000402007986 */ /* 0x0011e2000c101b24 */
[----:B------:R-:W-:Y:S05]  /*8780*/  BRA `(.L_x_23330) ;  /* 0x0000000800d07947 */ /* 0x000fea0003800000 */
.L_x_23336:
[----:B------:R-:W0:Y:S02]  /*8790*/  I2F.S8 R7, R7 ;  /* 0x0000000700077306 */ /* 0x000e240000001400 */
[----:B0-----:R-:W-:-:S04]  /*87a0*/  F2FP.F16.F32.PACK_AB R5, RZ, R7 ;  /* 0x00000007ff05723e */ /* 0x001fc800000000ff */
[----:B------:R-:W-:-:S05]  /*87b0*/  PRMT R5, R5, 0x5410, RZ ;  /* 0x0000541005057816 */ /* 0x000fca00000000ff */
[----:B------:R0:W-:Y:S01]  /*87c0*/  STG.E desc[UR36][R2.64], R5 ;  /* 0x0000000502007986 */ /* 0x0001e2000c101924 */
[----:B------:R-:W-:Y:S05]  /*87d0*/  BRA `(.L_x_23330) ;  /* 0x0000000800bc7947 */ /* 0x000fea0003800000 */
.L_x_23335:
[----:B------:R-:W-:-:S04]  /*87e0*/  PRMT R4, R7, 0x8880, RZ ;  /* 0x0000888007047816 */ /* 0x000fc800000000ff */
[----:B------:R-:W-:-:S06]  /*87f0*/  PRMT R4, R4, 0x7710, RZ ;  /* 0x0000771004047816 */ /* 0x000fcc00000000ff */
[----:B------:R-:W0:Y:S02]  /*8800*/  I2F.F64.S16 R4, R4 ;  /* 0x0000000400047312 */ /* 0x000e240000101c00 */
[----:B0-----:R0:W-:Y:S01]  /*8810*/  STG.E.64 desc[UR36][R2.64], R4 ;  /* 0x0000000402007986 */ /* 0x0011e2000c101b24 */
[----:B------:R-:W-:Y:S05]  /*8820*/  BRA `(.L_x_23330) ;  /* 0x0000000800a87947 */ /* 0x000fea0003800000 */
.L_x_23325:
        /* <DEDUP_REMOVED lines=14> */
.L_x_23340:
        /* <DEDUP_REMOVED lines=18> */
.L_x_23343:
[----:B------:R-:W-:-:S04]  /*8a30*/  SHF.R.U32.HI R5, RZ, 0x18, R5 ;  /* 0x00000018ff057819 */ /* 0x000fc80000011605 */
[----:B------:R-:W-:-:S07]  /*8a40*/  LOP3.LUT R0, R0, 0x80, R5, 0xf8, !PT ;  /* 0x0000008000007812 */ /* 0x000fce00078ef805 */
.L_x_23342:
[----:B------:R-:W-:Y:S05]  /*8a50*/  BSYNC.RECONVERGENT B0 ;  /* 0x0000000000007941 */ /* 0x000fea0003800200 */
.L_x_23341:
[----:B------:R0:W-:Y:S01]  /*8a60*/  STG.E.U8 desc[UR36][R2.64], R0 ;  /* 0x0000000002007986 */ /* 0x0001e2000c101124 */
[----:B------:R-:W-:Y:S05]  /*8a70*/  BRA `(.L_x_23330) ;  /* 0x0000000800147947 */ /* 0x000fea0003800000 */
.L_x_23339:
        /* <DEDUP_REMOVED lines=18> */
.L_x_23346:
[----:B------:R-:W-:-:S04]  /*8ba0*/  SHF.R.U32.HI R5, RZ, 0x18, R5 ;  /* 0x00000018ff057819 */ /* 0x000fc80000011605 */
[----:B------:R-:W-:-:S07]  /*8bb0*/  LOP3.LUT R0, R0, 0x80, R5, 0xf8, !PT ;  /* 0x0000008000007812 */ /* 0x000fce00078ef805 */
.L_x_23345:
[----:B------:R-:W-:Y:S05]  /*8bc0*/  BSYNC.RECONVERGENT B0 ;  /* 0x0000000000007941 */ /* 0x000fea0003800200 */
.L_x_23344:
[----:B------:R0:W-:Y:S01]  /*8bd0*/  STG.E.U8 desc[UR36][R2.64], R0 ;  /* 0x0000000002007986 */ /* 0x0001e2000c101124 */
[----:B------:R-:W-:Y:S05]  /*8be0*/  BRA `(.L_x_23330) ;  /* 0x0000000400b87947 */ /* 0x000fea0003800000 */
.L_x_23338:
        /* <DEDUP_REMOVED lines=22> */
.L_x_23348:
[----:B------:R-:W-:-:S04]  /*8d50*/  LOP3.LUT R7, R7, 0xffff, RZ, 0xc0, !PT ;  /* 0x0000ffff07077812 */ /* 0x000fc800078ec0ff */
[----:B------:R-:W-:-:S05]  /*8d60*/  PRMT R7, R7, 0x8880, RZ ;  /* 0x0000888007077816 */ /* 0x000fca00000000ff */
[----:B------:R-:W-:-:S05]  /*8d70*/  IMAD.MOV.U32 R4, RZ, RZ, R7 ;  /* 0x000000ffff047224 */ /* 0x000fca00078e0007 */
[----:B------:R-:W-:-:S05]  /*8d80*/  SHF.R.S32.HI R5, RZ, 0x1f, R4 ;  /* 0x0000001fff057819 */ /* 0x000fca0000011404 */
[----:B------:R0:W-:Y:S01]  /*8d90*/  STG.E.64 desc[UR36][R2.64], R4 ;  /* 0x0000000402007986 */ /* 0x0001e2000c101b24 */
[----:B------:R-:W-:Y:S05]  /*8da0*/  BRA `(.L_x_23330) ;  /* 0x0000000400487947 */ /* 0x000fea0003800000 */
.L_x_23347:
[----:B------:R-:W-:-:S05]  /*8db0*/  PRMT R5, R7, 0x8880, RZ ;  /* 0x0000888007057816 */ /* 0x000fca00000000ff */
[----:B------:R0:W-:Y:S01]  /*8dc0*/  STG.E desc[UR36][R2.64], R5 ;  /* 0x0000000502007986 */ /* 0x0001e2000c101924 */
[----:B------:R-:W-:Y:S05]  /*8dd0*/  BRA `(.L_x_23330) ;  /* 0x00000004003c7947 */ /* 0x000fea0003800000 */
.L_x_23337:
        /* <DEDUP_REMOVED lines=10> */
.L_x_23350:
[----:B------:R-:W-:Y:S02]  /*8e80*/  PRMT R4, R7, 0x8880, RZ ;  /* 0x0000888007047816 */ /* 0x000fe400000000ff */
[----:B------:R-:W-:Y:S02]  /*8e90*/  CS2R R6, SRZ ;  /* 0x0000000000067805 */ /* 0x000fe4000001ff00 */
[----:B------:R-:W-:-:S06]  /*8ea0*/  PRMT R4, R4, 0x7710, RZ ;  /* 0x0000771004047816 */ /* 0x000fcc00000000ff */
[----:B------:R-:W0:Y:S02]  /*8eb0*/  I2F.F64.S16 R4, R4 ;  /* 0x0000000400047312 */ /* 0x000e240000101c00 */
[----:B0-----:R0:W-:Y:S01]  /*8ec0*/  STG.E.128 desc[UR36][R2.64], R4 ;  /* 0x0000000402007986 */ /* 0x0011e2000c101d24 */
[----:B------:R-:W-:Y:S05]  /*8ed0*/  BRA `(.L_x_23330) ;  /* 0x0000000000fc7947 */ /* 0x000fea0003800000 */
.L_x_23349:
[----:B------:R-:W-:-:S09]  /*8ee0*/  UISETP.NE.AND UP0, UPT, UR4, 0xf, UPT ;  /* 0x0000000f0400788c */ /* 0x000fd2000bf05270 */
[----:B------:R-:W-:Y:S05]  /*8ef0*/  BRA.U !UP0, `(.L_x_23351) ;  /* 0x0000000108e87547 */ /* 0x000fea000b800000 */
[----:B------:R-:W-:-:S09]  /*8f00*/  UISETP.NE.AND UP0, UPT, UR4, 0x17, UPT ;  /* 0x000000170400788c */ /* 0x000fd2000bf05270 */
[----:B------:R-:W-:Y:S05]  /*8f10*/  BRA.U !UP0, `(.L_x_23352) ;  /* 0x0000000108907547 */ /* 0x000fea000b800000 */
[----:B------:R-:W-:-:S09]  /*8f20*/  UISETP.NE.AND UP0, UPT, UR4, 0x18, UPT ;  /* 0x000000180400788c */ /* 0x000fd2000bf05270 */
[----:B------:R-:W-:Y:S05]  /*8f30*/  BRA.U !UP0, `(.L_x_23353) ;  /* 0x0000000108447547 */ /* 0x000fea000b800000 */
.L_x_23329:
        /* <DEDUP_REMOVED lines=16> */
.L_x_23354:
[----:B------:R-:W-:Y:S05]  /*9040*/  BRA `(.L_x_23330) ;  /* 0x0000000000a07947 */ /* 0x000fea0003800000 */
.L_x_23353:
        /* <DEDUP_REMOVED lines=13> */
.L_x_23356:
[----:B------:R-:W-:Y:S05]  /*9120*/  BSYNC.RECONVERGENT B0 ;  /* 0x0000000000007941 */ /* 0x000fea0003800200 */
.L_x_23355:
[----:B------:R-:W-:-:S05]  /*9130*/  LOP3.LUT R5, R0, 0x80, R5, 0xf8, !PT ;  /* 0x0000008000057812 */ /* 0x000fca00078ef805 */
[----:B------:R0:W-:Y:S01]  /*9140*/  STG.E.U8 desc[UR36][R2.64], R5 ;  /* 0x0000000502007986 */ /* 0x0001e2000c101124 */
[----:B------:R-:W-:Y:S05]  /*9150*/  BRA `(.L_x_23330) ;  /* 0x00000000005c7947 */ /* 0x000fea0003800000 */
.L_x_23352:
        /* <DEDUP_REMOVED lines=12> */
.L_x_23358:
[----:B------:R-:W-:Y:S02]  /*9220*/  ISETP.GT.U32.AND P0, PT, R4, 0x7f800000, PT ;  /* 0x7f8000000400780c */ /* 0x000fe40003f04070 */
[----:B------:R-:W-:-:S04]  /*9230*/  MOV R0, 0x7f ;  /* 0x0000007f00007802 */ /* 0x000fc80000000f00 */
[----:B------:R-:W-:-:S07]  /*9240*/  SEL R0, R0, 0x7c, P0 ;  /* 0x0000007c00007807 */ /* 0x000fce0000000000 */
.L_x_23359:
[----:B------:R-:W-:Y:S05]  /*9250*/  BSYNC.RECONVERGENT B0 ;  /* 0x0000000000007941 */ /* 0x000fea0003800200 */
.L_x_23357:
[----:B------:R-:W-:-:S04]  /*9260*/  SHF.R.U32.HI R5, RZ, 0x18, R5 ;  /* 0x00000018ff057819 */ /* 0x000fc80000011605 */
[----:B------:R-:W-:-:S05]  /*9270*/  LOP3.LUT R5, R0, 0x80, R5, 0xf8, !PT ;  /* 0x0000008000057812 */ /* 0x000fca00078ef805 */
[----:B------:R0:W-:Y:S01]  /*9280*/  STG.E.U8 desc[UR36][R2.64], R5 ;  /* 0x0000000502007986 */ /* 0x0001e2000c101124 */
[----:B------:R-:W-:Y:S05]  /*9290*/  BRA `(.L_x_23330) ;  /* 0x00000000000c7947 */ /* 0x000fea0003800000 */
.L_x_23351:
[----:B------:R-:W0:Y:S02]  /*92a0*/  I2F.S8 R0, R7 ;  /* 0x0000000700007306 */ /* 0x000e240000001400 */
[----:B0-----:R-:W-:-:S05]  /*92b0*/  F2FP.BF16.F32.PACK_AB R0, RZ, R0 ;  /* 0x00000000ff00723e */ /* 0x001fca00000010ff */
[----:B------:R0:W-:Y:S02]  /*92c0*/  STG.E.U16 desc[UR36][R2.64], R0 ;  /* 0x0000000002007986 */ /* 0x0001e4000c101524 */
.L_x_23330:
[----:B------:R-:W-:-:S07]  /*92d0*/  VIADD R17, R17, 0x80 ;  /* 0x0000008011117836 */ /* 0x000fce0000000000 */
.L_x_23290:
[----:B------:R-:W-:Y:S05]  /*92e0*/  BSYNC.RECONVERGENT B6 ;  /* 0x0000000000067941 */ /* 0x000fea0003800200 */
.L_x_23289:
        /* <DEDUP_REMOVED lines=306> */
.L_x_23360:
        /* <DEDUP_REMOVED lines=18> */
.L_x_23364:
[----:B------:R0:W5:Y:S01]  /*a730*/  LDG.E.U8 R0, desc[UR36][R2.64] ;  /* 0x0000002402007981 */ /* 0x000162000c1e1100 */
[----:B------:R-:W-:Y:S05]  /*a740*/  BRA `(.L_x_23366) ;  /* 0x0000000c004c7947 */ /* 0x000fea0003800000 */
.L_x_23363:
        /* <DEDUP_REMOVED lines=8> */
.L_x_23368:
[----:B------:R0:W5:Y:S01]  /*a7d0*/  LDG.E.U8 R0, desc[UR36][R2.64] ;  /* 0x0000002402007981 */ /* 0x000162000c1e1100 */
[----:B------:R-:W-:Y:S05]  /*a7e0*/  BRA `(.L_x_23366) ;  /* 0x0000000c00247947 */ /* 0x000fea0003800000 */
.L_x_23367:
[----:B------:R0:W5:Y:S01]  /*a7f0*/  LDG.E.U16 R0, desc[UR36][R2.64] ;  /* 0x0000002402007981 */ /* 0x000162000c1e1500 */
[----:B------:R-:W-:Y:S05]  /*a800*/  BRA `(.L_x_23366) ;  /* 0x0000000c001c7947 */ /* 0x000fea0003800000 */
.L_x_23362:
        /* <DEDUP_REMOVED lines=9> */
.L_x_23370:
[----:B------:R-:W2:Y:S02]  /*a8a0*/  LDG.E.U16 R4, desc[UR36][R2.64] ;  /* 0x0000002402047981 */ /* 0x000ea4000c1e1500 */
[----:B--2---:R-:W-:-:S06]  /*a8b0*/  HADD2.F32 R4, -RZ, R4.H0_H0 ;  /* 0x20000004ff047230 */ /* 0x004fcc0000004100 */
[----:B------:R-:W0:Y:S02]  /*a8c0*/  F2I.FTZ.TRUNC.NTZ R4, R4 ;  /* 0x0000000400047305 */ /* 0x000e24000021f100 */
[----:B0-----:R-:W-:Y:S01]  /*a8d0*/  PRMT R0, R4, 0x7610, R0 ;  /* 0x0000761004007816 */ /* 0x001fe20000000000 */
[----:B------:R-:W-:Y:S06]  /*a8e0*/  BRA `(.L_x_23366) ;  /* 0x0000000800e47947 */ /* 0x000fec0003800000 */
.L_x_23369:
        /* <DEDUP_REMOVED lines=9> */
.L_x_23372:
[----:B------:R-:W2:Y:S02]  /*a980*/  LDG.E.U16 R2, desc[UR36][R2.64] ;  /* 0x0000002402027981 */ /* 0x000ea4000c1e1500 */
[----:B--2---:R-:W-:-:S06]  /*a990*/  HADD2.F32 R4, -RZ, R2.H0_H0 ;  /* 0x20000002ff047230 */ /* 0x004fcc0000004100 */
[----:B------:R-:W0:Y:S02]  /*a9a0*/  F2I.FTZ.TRUNC.NTZ R4, R4 ;  /* 0x0000000400047305 */ /* 0x000e24000021f100 */
[----:B0-----:R-:W-:Y:S01]  /*a9b0*/  PRMT R0, R4, 0x7610, R0 ;  /* 0x0000761004007816 */ /* 0x001fe20000000000 */
[----:B------:R-:W-:Y:S06]  /*a9c0*/  BRA `(.L_x_23366) ;  /* 0x0000000800ac7947 */ /* 0x000fec0003800000 */
.L_x_23371:
[----:B------:R-:W2:Y:S02]  /*a9d0*/  LDG.E.64 R2, desc[UR36][R2.64] ;  /* 0x0000002402027981 */ /* 0x000ea4000c1e1b00 */
[----:B--2---:R0:W1:Y:S01]  /*a9e0*/  F2I.F64.TRUNC R0, R2 ;  /* 0x0000000200007311 */ /* 0x004062000030d100 */
[----:B------:R-:W-:Y:S05]  /*a9f0*/  BRA `(.L_x_23366) ;  /* 0x0000000800a07947 */ /* 0x000fea0003800000 */
.L_x_23361:
        /* <DEDUP_REMOVED lines=12> */
.L_x_23375:
[----:B------:R-:W2:Y:S02]  /*aac0*/  LDG.E.64 R2, desc[UR36][R2.64] ;  /* 0x0000002402027981 */ /* 0x000ea4000c1e1b00 */
[----:B--2---:R3:W4:Y:S01]  /*aad0*/  F2I.F64.TRUNC R0, R2 ;  /* 0x0000000200007311 */ /* 0x004722000030d100 */
[----:B------:R-:W-:Y:S05]  /*aae0*/  BRA `(.L_x_23366) ;  /* 0x0000000800647947 */ /* 0x000fea0003800000 */
.L_x_23374:
        /* <DEDUP_REMOVED lines=27> */
.L_x_23377:
        /* <DEDUP_REMOVED lines=14> */
.L_x_23376:
[----:B------:R-:W2:Y:S02]  /*ad80*/  LDG.E.U16 R4, desc[UR36][R2.64] ;  /* 0x0000002402047981 */ /* 0x000ea4000c1e1500 */
[----:B--2---:R-:W-:-:S06]  /*ad90*/  IMAD.U32 R4, R4, 0x10000, RZ ;  /* 0x0001000004047824 */ /* 0x004fcc00078e00ff */
[----:B------:R-:W0:Y:S02]  /*ada0*/  F2I.FTZ.TRUNC.NTZ R4, R4 ;  /* 0x0000000400047305 */ /* 0x000e24000021f100 */
[----:B0-----:R-:W-:Y:S01]  /*adb0*/  PRMT R0, R4, 0x7610, R0 ;  /* 0x0000761004007816 */ /* 0x001fe20000000000 */
[----:B------:R-:W-:Y:S06]  /*adc0*/  BRA `(.L_x_23366) ;  /* 0x0000000400ac7947 */ /* 0x000fec0003800000 */
.L_x_23373:
        /* <DEDUP_REMOVED lines=10> */
.L_x_23380:
        /* <DEDUP_REMOVED lines=21> */
.L_x_23384:
[----:B------:R-:W-:Y:S05]  /*afc0*/  BSYNC.RECONVERGENT B1 ;  /* 0x0000000000017941 */ /* 0x000fea0003800200 */
.L_x_23383:
[----:B------:R-:W-:Y:S01]  /*afd0*/  IMAD.SHL.U32 R0, R0, 0x100000, RZ ;  /* 0x0010000000007824 */ /* 0x000fe200078e00ff */
[----:B------:R-:W-:-:S04]  /*afe0*/  LEA R2, R2, 0x3b800000, 0x17 ;  /* 0x3b80000002027811 */ /* 0x000fc800078eb8ff */
[----:B------:R-:W-:-:S07]  /*aff0*/  LOP3.LUT R4, R2, R0, R7, 0xfe, !PT ;  /* 0x0000000002047212 */ /* 0x000fce00078efe07 */
.L_x_23382:
[----:B------:R-:W-:Y:S05]  /*b000*/  BSYNC.RECONVERGENT B0 ;  /* 0x0000000000007941 */ /* 0x000fea0003800200 */
.L_x_23381:
[----:B------:R-:W0:Y:S02]  /*b010*/  F2I.FTZ.TRUNC.NTZ R4, R4 ;  /* 0x0000000400047305 */ /* 0x000e24000021f100 */
[----:B0-----:R-:W-:Y:S01]  /*b020*/  PRMT R0, R4, 0x7610, R0 ;  /* 0x0000761004007816 */ /* 0x001fe20000000000 */
[----:B------:R-:W-:Y:S06]  /*b030*/  BRA `(.L_x_23366) ;  /* 0x0000000400107947 */ /* 0x000fec0003800000 */
.L_x_23379:
        /* <DEDUP_REMOVED lines=21> */
.L_x_23388:
[----:B------:R-:W-:Y:S05]  /*b190*/  BSYNC.RECONVERGENT B1 ;  /* 0x0000000000017941 */ /* 0x000fea0003800200 */
.L_x_23387:
[----:B------:R-:W-:Y:S01]  /*b1a0*/  IMAD.SHL.U32 R0, R0, 0x200000, RZ ;  /* 0x0020000000007824 */ /* 0x000fe200078e00ff */
[----:B------:R-:W-:-:S04]  /*b1b0*/  LEA R2, R2, 0x37800000, 0x17 ;  /* 0x3780000002027811 */ /* 0x000fc800078eb8ff */
[----:B------:R-:W-:-:S07]  /*b1c0*/  LOP3.LUT R4, R2, R0, R7, 0xfe, !PT ;  /* 0x0000000002047212 */ /* 0x000fce00078efe07 */
.L_x_23386:
[----:B------:R-:W-:Y:S05]  /*b1d0*/  BSYNC.RECONVERGENT B0 ;  /* 0x0000000000007941 */ /* 0x000fea0003800200 */
.L_x_23385:
[----:B------:R-:W0:Y:S02]  /*b1e0*/  F2I.FTZ.TRUNC.NTZ R4, R4 ;  /* 0x0000000400047305 */ /* 0x000e24000021f100 */
[----:B0-----:R-:W-:Y:S01]  /*b1f0*/  PRMT R0, R4, 0x7610, R0 ;  /* 0x0000761004007816 */ /* 0x001fe20000000000 */
[----:B------:R-:W-:Y:S06]  /*b200*/  BRA `(.L_x_23366) ;  /* 0x00000000009c7947 */ /* 0x000fec0003800000 */
.L_x_23378:
        /* <DEDUP_REMOVED lines=14> */
.L_x_23392:
[----:B------:R-:W-:Y:S05]  /*b2f0*/  BSYNC.RECONVERGENT B0 ;  /* 0x0000000000007941 */ /* 0x000fea0003800200 */
.L_x_23391:
[----:B------:R-:W0:Y:S02]  /*b300*/  F2I.FTZ.TRUNC.NTZ R4, R4 ;  /* 0x0000000400047305 */ /* 0x000e24000021f100 */
[----:B0-----:R-:W-:Y:S01]  /*b310*/  PRMT R0, R4, 0x7610, R0 ;  /* 0x0000761004007816 */ /* 0x001fe20000000000 */
[----:B------:R-:W-:Y:S06]  /*b320*/  BRA `(.L_x_23366) ;  /* 0x0000000000547947 */ /* 0x000fec0003800000 */
.L_x_23365:
        /* <DEDUP_REMOVED lines=16> */
.L_x_23393:
[----:B------:R-:W-:Y:S01]  /*b430*/  PRMT R0, RZ, 0x7610, R0 ;  /* 0x00007610ff007816 */ /* 0x000fe20000000000 */
[----:B------:R-:W-:Y:S06]  /*b440*/  BRA `(.L_x_23366) ;  /* 0x00000000000c7947 */ /* 0x000fec0003800000 */
.L_x_23390:
[----:B------:R2:W5:Y:S01]  /*b450*/  LDG.E.U8 R0, desc[UR36][R2.64] ;  /* 0x0000002402007981 */ /* 0x000562000c1e1100 */
[----:B------:R-:W-:Y:S05]  /*b460*/  BRA `(.L_x_23366) ;  /* 0x0000000000047947 */ /* 0x000fea0003800000 */
.L_x_23389:
[----:B------:R1:W5:Y:S02]  /*b470*/  LDG.E.U8 R0, desc[UR36][R2.64] ;  /* 0x0000002402007981 */ /* 0x000364000c1e1100 */
.L_x_23366:
        /* <DEDUP_REMOVED lines=14> */
.L_x_23397:
[----:B------:R-:W-:Y:S01]  /*b560*/  STG.E.U8 desc[UR36][R16.64], R5 ;  /* 0x0000000510007986 */ /* 0x000fe2000c101124 */
[----:B------:R-:W-:Y:S05]  /*b570*/  EXIT ;  /* 0x000000000000794d */ /* 0x000fea0003800000 */
.L_x_23396:
        /* <DEDUP_REMOVED lines=8> */
[----:B0-23--:R-:W-:-:S04]  /*b600*/  MOV R2, R0 ;  /* 0x0000000000027202 */ /* 0x00dfc80000000f00 */
[----:B------:R-:W-:-:S05]  /*b610*/  SHF.R.S32.HI R3, RZ, 0x1f, R2 ;  /* 0x0000001fff037819 */ /* 0x000fca0000011402 */
[----:B------:R-:W-:Y:S01]  /*b620*/  STG.E.64 desc[UR36][R16.64], R2 ;  /* 0x0000000210007986 */ /* 0x000fe2000c101b24 */
[----:B------:R-:W-:Y:S05]  /*b630*/  EXIT ;  /* 0x000000000000794d */ /* 0x000fea0003800000 */
.L_x_23400:
[----:B0-23--:R-:W-:-:S05]  /*b640*/  PRMT R3, R5, 0x8880, RZ ;  /* 0x0000888005037816 */ /* 0x00dfca00000000ff */
[----:B------:R-:W-:Y:S01]  /*b650*/  STG.E desc[UR36][R16.64], R3 ;  /* 0x0000000310007986 */ /* 0x000fe2000c101924 */
[----:B------:R-:W-:Y:S05]  /*b660*/  EXIT ;  /* 0x000000000000794d */ /* 0x000fea0003800000 */
.L_x_23399:
[----:B0-23--:R-:W-:-:S04]  /*b670*/  PRMT R3, R5, 0x8880, RZ ;  /* 0x0000888005037816 */ /* 0x00dfc800000000ff */
[----:B------:R-:W-:-:S05]  /*b680*/  PRMT R3, R3, 0x7710, RZ ;  /* 0x0000771003037816 */ /* 0x000fca00000000ff */
[----:B------:R-:W-:Y:S01]  /*b690*/  STG.E.U16 desc[UR36][R16.64], R3 ;  /* 0x0000000310007986 */ /* 0x000fe2000c101524 */
[----:B------:R-:W-:Y:S05]  /*b6a0*/  EXIT ;  /* 0x000000000000794d */ /* 0x000fea0003800000 */
.L_x_23395:
        /* <DEDUP_REMOVED lines=9> */
.L_x_23402:
[----:B------:R-:W1:Y:S02]  /*b740*/  I2F.S8 R0, R5 ;  /* 0x0000000500007306 */ /* 0x000e640000001400 */
[----:B-1----:R-:W-:-:S05]  /*b750*/  F2FP.F16.F32.PACK_AB R0, RZ, R0 ;  /* 0x00000000ff00723e */ /* 0x002fca00000000ff */
[----:B------:R-:W-:Y:S01]  /*b760*/  STG.E.U16 desc[UR36][R16.64], R0 ;  /* 0x0000000010007986 */ /* 0x000fe2000c101524 */
[----:B------:R-:W-:Y:S05]  /*b770*/  EXIT ;  /* 0x000000000000794d */ /* 0x000fea0003800000 */
.L_x_23401:
[----:B------:R-:W-:-:S09]  /*b780*/  UISETP.NE.AND UP0, UPT, UR4, 0x7, UPT ;  /* 0x000000070400788c */ /* 0x000fd2000bf05270 */
[----:B------:R-:W-:Y:S05]  /*b790*/  BRA.U !UP0, `(.L_x_23403) ;  /* 0x0000000108347547 */ /* 0x000fea000b800000 */
[----:B------:R-:W-:-:S09]  /*b7a0*/  UISETP.NE.AND UP0, UPT, UR4, 0x8, UPT ;  /* 0x000000080400788c */ /* 0x000fd2000bf05270 */
[----:B------:R-:W-:Y:S05]  /*b7b0*/  BRA.U !UP0, `(.L_x_23404) ;  /* 0x0000000108187547 */ /* 0x000fea000b800000 */
[----:B------:R-:W-:-:S09]  /*b7c0*/  UISETP.NE.AND UP0, UPT, UR4, 0x9, UPT ;  /* 0x000000090400788c */ /* 0x000fd2000bf05270 */
[----:B------:R-:W-:Y:S05]  /*b7d0*/  BRA.U UP0, `(.L_x_23398) ;  /* 0x0000000500fc7547 */ /* 0x000fea000b800000 */
[----:B0-23--:R-:W0:Y:S01]  /*b7e0*/  I2F.S8 R2, R5 ;  /* 0x0000000500027306 */ /* 0x00de220000001400 */
[----:B------:R-:W-:-:S05]  /*b7f0*/  IMAD.MOV.U32 R3, RZ, RZ, RZ ;  /* 0x000000ffff037224 */ /* 0x000fca00078e00ff */
[----:B0-----:R-:W-:Y:S01]  /*b800*/  STG.E.64 desc[UR36][R16.64], R2 ;  /* 0x0000000210007986 */ /* 0x001fe2000c101b24 */
[----:B------:R-:W-:Y:S05]  /*b810*/  EXIT ;  /* 0x000000000000794d */ /* 0x000fea0003800000 */
.L_x_23404:
[----:B------:R-:W0:Y:S02]  /*b820*/  I2F.S8 R5, R5 ;  /* 0x0000000500057306 */ /* 0x000e240000001400 */
[----:B0-23--:R-:W-:-:S04]  /*b830*/  F2FP.F16.F32.PACK_AB R3, RZ, R5 ;  /* 0x00000005ff03723e */ /* 0x00dfc800000000ff */
[----:B------:R-:W-:-:S05]  /*b840*/  PRMT R3, R3, 0x5410, RZ ;  /* 0x0000541003037816 */ /* 0x000fca00000000ff */
[----:B------:R-:W-:Y:S01]  /*b850*/  STG.E desc[UR36][R16.64], R3 ;  /* 0x0000000310007986 */ /* 0x000fe2000c101924 */
[----:B------:R-:W-:Y:S05]  /*b860*/  EXIT ;  /* 0x000000000000794d */ /* 0x000fea0003800000 */
.L_x_23403:
[----:B0-23--:R-:W-:-:S04]  /*b870*/  PRMT R2, R5, 0x8880, RZ ;  /* 0x0000888005027816 */ /* 0x00dfc800000000ff */
[----:B------:R-:W-:-:S06]  /*b880*/  PRMT R2, R2, 0x7710, RZ ;  /* 0x0000771002027816 */ /* 0x000fcc00000000ff */
[----:B------:R-:W0:Y:S02]  /*b890*/  I2F.F64.S16 R2, R2 ;  /* 0x0000000200027312 */ /* 0x000e240000101c00 */
[----:B0-----:R-:W-:Y:S01]  /*b8a0*/  STG.E.64 desc[UR36][R16.64], R2 ;  /* 0x0000000210007986 */ /* 0x001fe2000c101b24 */
[----:B------:R-:W-:Y:S05]  /*b8b0*/  EXIT ;  /* 0x000000000000794d */ /* 0x000fea0003800000 */
.L_x_23394:
        /* <DEDUP_REMOVED lines=14> */
.L_x_23408:
        /* <DEDUP_REMOVED lines=17> */
.L_x_23411:
[----:B------:R-:W-:-:S04]  /*bab0*/  SHF.R.U32.HI R3, RZ, 0x18, R3 ;  /* 0x00000018ff037819 */ /* 0x000fc80000011603 */
[----:B------:R-:W-:-:S04]  /*bac0*/  LOP3.LUT R0, R0, 0x80, R3, 0xf8, !PT ;  /* 0x0000008000007812 */ /* 0x000fc800078ef803 */
[----:B------:R-:W-:-:S07]  /*bad0*/  PRMT R8, R0, 0x7610, R8 ;  /* 0x0000761000087816 */ /* 0x000fce0000000008 */
.L_x_23410:
[----:B------:R-:W-:Y:S05]  /*bae0*/  BSYNC.RECONVERGENT B0 ;  /* 0x0000000000007941 */ /* 0x000fea0003800200 */
.L_x_23409:
[----:B------:R-:W-:Y:S01]  /*baf0*/  STG.E.U8 desc[UR36][R16.64], R8 ;  /* 0x0000000810007986 */ /* 0x000fe2000c101124 */
[----:B------:R-:W-:Y:S05]  /*bb00*/  EXIT ;  /* 0x000000000000794d */ /* 0x000fea0003800000 */
.L_x_23407:
        /* <DEDUP_REMOVED lines=17> */
.L_x_23414:
[----:B------:R-:W-:-:S04]  /*bc20*/  SHF.R.U32.HI R3, RZ, 0x18, R3 ;  /* 0x00000018ff037819 */ /* 0x000fc80000011603 */
[----:B------:R-:W-:-:S04]  /*bc30*/  LOP3.LUT R0, R0, 0x80, R3, 0xf8, !PT ;  /* 0x0000008000007812 */ /* 0x000fc800078ef803 */
[----:B------:R-:W-:-:S07]  /*bc40*/  PRMT R8, R0, 0x7610, R8 ;  /* 0x0000761000087816 */ /* 0x000fce0000000008 */
.L_x_23413:
[----:B------:R-:W-:Y:S05]  /*bc50*/  BSYNC.RECONVERGENT B0 ;  /* 0x0000000000007941 */ /* 0x000fea0003800200 */
.L_x_23412:
[----:B------:R-:W-:Y:S01]  /*bc60*/  STG.E.U8 desc[UR36][R16.64], R8 ;  /* 0x0000000810007986 */ /* 0x000fe2000c101124 */
[----:B------:R-:W-:Y:S05]  /*bc70*/  EXIT ;  /* 0x000000000000794d */ /* 0x000fea0003800000 */
.L_x_23406:
        /* <DEDUP_REMOVED lines=22> */
.L_x_23416:
[----:B------:R-:W-:-:S04]  /*bde0*/  LOP3.LUT R5, R5, 0xffff, RZ, 0xc0, !PT ;  /* 0x0000ffff05057812 */ /* 0x000fc800078ec0ff */
[----:B------:R-:W-:-:S04]  /*bdf0*/  PRMT R5, R5, 0x8880, RZ ;  /* 0x0000888005057816 */ /* 0x000fc800000000ff */
[----:B0-23--:R-:W-:-:S04]  /*be00*/  MOV R2, R5 ;  /* 0x0000000500027202 */ /* 0x00dfc80000000f00 */
[----:B------:R-:W-:-:S05]  /*be10*/  SHF.R.S32.HI R3, RZ, 0x1f, R2 ;  /* 0x0000001fff037819 */ /* 0x000fca0000011402 */
[----:B------:R-:W-:Y:S01]  /*be20*/  STG.E.64 desc[UR36][R16.64], R2 ;  /* 0x0000000210007986 */ /* 0x000fe2000c101b24 */
[----:B------:R-:W-:Y:S05]  /*be30*/  EXIT ;  /* 0x000000000000794d */ /* 0x000fea0003800000 */
.L_x_23415:
[----:B0-23--:R-:W-:-:S05]  /*be40*/  PRMT R3, R5, 0x8880, RZ ;  /* 0x0000888005037816 */ /* 0x00dfca00000000ff */
[----:B------:R-:W-:Y:S01]  /*be50*/  STG.E desc[UR36][R16.64], R3 ;  /* 0x0000000310007986 */ /* 0x000fe2000c101924 */
[----:B------:R-:W-:Y:S05]  /*be60*/  EXIT ;  /* 0x000000000000794d */ /* 0x000fea0003800000 */
.L_x_23405:
        /* <DEDUP_REMOVED lines=10> */
.L_x_23418:
[----:B------:R-:W-:Y:S02]  /*bf10*/  PRMT R4, R5, 0x8880, RZ ;  /* 0x0000888005047816 */ /* 0x000fe400000000ff */
[----:B------:R-:W-:Y:S02]  /*bf20*/  CS2R R6, SRZ ;  /* 0x0000000000067805 */ /* 0x000fe4000001ff00 */
[----:B------:R-:W-:-:S06]  /*bf30*/  PRMT R4, R4, 0x7710, RZ ;  /* 0x0000771004047816 */ /* 0x000fcc00000000ff */
[----:B------:R-:W1:Y:S02]  /*bf40*/  I2F.F64.S16 R4, R4 ;  /* 0x0000000400047312 */ /* 0x000e640000101c00 */
[----:B-1----:R-:W-:Y:S01]  /*bf50*/  STG.E.128 desc[UR36][R16.64], R4 ;  /* 0x0000000410007986 */ /* 0x002fe2000c101d24 */
[----:B------:R-:W-:Y:S05]  /*bf60*/  EXIT ;  /* 0x000000000000794d */ /* 0x000fea0003800000 */
.L_x_23417:
[----:B------:R-:W-:-:S09]  /*bf70*/  UISETP.NE.AND UP0, UPT, UR4, 0xf, UPT ;  /* 0x0000000f0400788c */ /* 0x000fd2000bf05270 */
[----:B------:R-:W-:Y:S05]  /*bf80*/  BRA.U !UP0, `(.L_x_23419) ;  /* 0x0000000108e87547 */ /* 0x000fea000b800000 */
[----:B------:R-:W-:-:S09]  /*bf90*/  UISETP.NE.AND UP0, UPT, UR4, 0x17, UPT ;  /* 0x000000170400788c */ /* 0x000fd2000bf05270 */
[----:B------:R-:W-:Y:S05]  /*bfa0*/  BRA.U !UP0, `(.L_x_23420) ;  /* 0x0000000108907547 */ /* 0x000fea000b800000 */
[----:B------:R-:W-:-:S09]  /*bfb0*/  UISETP.NE.AND UP0, UPT, UR4, 0x18, UPT ;  /* 0x000000180400788c */ /* 0x000fd2000bf05270 */
[----:B------:R-:W-:Y:S05]  /*bfc0*/  BRA.U !UP0, `(.L_x_23421) ;  /* 0x0000000108447547 */ /* 0x000fea000b800000 */
.L_x_23398:
        /* <DEDUP_REMOVED lines=8> */
[----:B-1----:R-:W-:Y:S02]  /*c050*/  IMAD.U32 R4, RZ, RZ, UR4 ;  /* 0x00000004ff047e24 */ /* 0x002fe4000f8e00ff */
[----:B------:R-:W-:-:S02]  /*c060*/  IMAD.U32 R5, RZ, RZ, UR5 ;  /* 0x00000005ff057e24 */ /* 0x000fc4000f8e00ff */
[----:B---3--:R-:W-:Y:S01]  /*c070*/  IMAD.U32 R6, RZ, RZ, UR6 ;  /* 0x00000006ff067e24 */ /* 0x008fe2000f8e00ff */
[----:B------:R-:W-:Y:S01]  /*c080*/  MOV R7, UR7 ;  /* 0x0000000700077c02 */ /* 0x000fe20008000f00 */
[----:B----4-:R-:W-:Y:S02]  /*c090*/  IMAD.U32 R10, RZ, RZ, UR8 ;  /* 0x00000008ff0a7e24 */ /* 0x010fe4000f8e00ff */
[----:B0-----:R-:W-:-:S07]  /*c0a0*/  IMAD.U32 R11, RZ, RZ, UR9 ;  /* 0x00000009ff0b7e24 */ /* 0x001fce000f8e00ff */
[----:B------:R-:W-:-:S07]  /*c0b0*/  LEPC R20, `(.L_x_23422) ;  /* 0x000000001014794e */ /* 0x000fce0000000000 */
[----:B--2---:R-:W-:Y:S05]  /*c0c0*/  CALL.ABS.NOINC R2 ;  /* 0x0000000002007343 */ /* 0x004fea0003c00000 */
.L_x_23422:
[----:B------:R-:W-:Y:S05]  /*c0d0*/  EXIT ;  /* 0x000000000000794d */ /* 0x000fea0003800000 */
.L_x_23421:
[----:B------:R-:W0:Y:S01]  /*c0e0*/  I2F.S8 R5, R5 ;  /* 0x0000000500057306 */ /* 0x000e220000001400 */
        /* <DEDUP_REMOVED lines=12> */
.L_x_23424:
[----:B------:R-:W-:Y:S05]  /*c1b0*/  BSYNC.RECONVERGENT B0 ;  /* 0x0000000000007941 */ /* 0x000fea0003800200 */
.L_x_23423:
[----:B------:R-:W-:-:S05]  /*c1c0*/  LOP3.LUT R3, R0, 0x80, R3, 0xf8, !PT ;  /* 0x0000008000037812 */ /* 0x000fca00078ef803 */
[----:B------:R-:W-:Y:S01]  /*c1d0*/  STG.E.U8 desc[UR36][R16.64], R3 ;  /* 0x0000000310007986 */ /* 0x000fe2000c101124 */
[----:B------:R-:W-:Y:S05]  /*c1e0*/  EXIT ;  /* 0x000000000000794d */ /* 0x000fea0003800000 */
.L_x_23420:
        /* <DEDUP_REMOVED lines=12> */
.L_x_23426:
[----:B------:R-:W-:Y:S01]  /*c2b0*/  IMAD.MOV.U32 R0, RZ, RZ, 0x7f ;  /* 0x0000007fff007424 */ /* 0x000fe200078e00ff */
[----:B------:R-:W-:-:S04]  /*c2c0*/  ISETP.GT.U32.AND P0, PT, R2, 0x7f800000, PT ;  /* 0x7f8000000200780c */ /* 0x000fc80003f04070 */
[----:B------:R-:W-:-:S09]  /*c2d0*/  SEL R0, R0, 0x7c, P0 ;  /* 0x0000007c00007807 */ /* 0x000fd20000000000 */
.L_x_23427:
[----:B------:R-:W-:Y:S05]  /*c2e0*/  BSYNC.RECONVERGENT B0 ;  /* 0x0000000000007941 */ /* 0x000fea0003800200 */
.L_x_23425:
[----:B------:R-:W-:-:S04]  /*c2f0*/  SHF.R.U32.HI R3, RZ, 0x18, R3 ;  /* 0x00000018ff037819 */ /* 0x000fc80000011603 */
[----:B------:R-:W-:-:S05]  /*c300*/  LOP3.LUT R3, R0, 0x80, R3, 0xf8, !PT ;  /* 0x0000008000037812 */ /* 0x000fca00078ef803 */
[----:B------:R-:W-:Y:S01]  /*c310*/  STG.E.U8 desc[UR36][R16.64], R3 ;  /* 0x0000000310007986 */ /* 0x000fe2000c101124 */
[----:B------:R-:W-:Y:S05]  /*c320*/  EXIT ;  /* 0x000000000000794d */ /* 0x000fea0003800000 */
.L_x_23419:
[----:B------:R-:W1:Y:S02]  /*c330*/  I2F.S8 R0, R5 ;  /* 0x0000000500007306 */ /* 0x000e640000001400 */
[----:B-1----:R-:W-:-:S05]  /*c340*/  F2FP.BF16.F32.PACK_AB R0, RZ, R0 ;  /* 0x00000000ff00723e */ /* 0x002fca00000010ff */
[----:B------:R-:W-:Y:S01]  /*c350*/  STG.E.U16 desc[UR36][R16.64], R0 ;  /* 0x0000000010007986 */ /* 0x000fe2000c101524 */
[----:B------:R-:W-:Y:S05]  /*c360*/  EXIT ;  /* 0x000000000000794d */ /* 0x000fea0003800000 */
.L_x_23428:
        /* <DEDUP_REMOVED lines=9> */
.L_x_26341:


//--------------------- .text._ZN2at6native27unrolled_elementwise_kernelINS0_13AUnaryFunctorIaaaNS0_17BitwiseAndFunctorIaEEEESt5arrayIPcLm2EELi4E23TrivialOffsetCalculatorILi1EjESA_NS0_6memory12LoadWithCastILi1EEENSB_13StoreWithCastILi1EEEEEviT_T0_T2_T3_T4_T5_ --------------------------
	.section	.text._ZN2at6native27unrolled_elementwise_kernelINS0_13AUnaryFunctorIaaaNS0_17BitwiseAndFunctorIaEEEESt5arrayIPcLm2EELi4E23TrivialOffsetCalculatorILi1EjESA_NS0_6memory12LoadWithCastILi1EEENSB_13StoreWithCastILi1EEEEEviT_T0_T2_T3_T4_T5_,"ax",@progbits
	.align	128
        .global         _ZN2at6native27unrolled_elementwise_kernelINS0_13AUnaryFunctorIaaaNS0_17BitwiseAndFunctorIaEEEESt5arrayIPcLm2EELi4E23TrivialOffsetCalculatorILi1EjESA_NS0_6memory12LoadWithCastILi1EEENSB_13StoreWithCastILi1EEEEEviT_T0_T2_T3_T4_T5_
        .type           _ZN2at6native27unrolled_elementwise_kernelINS0_13AUnaryFunctorIaaaNS0_17BitwiseAndFunctorIaEEEESt5arrayIPcLm2EELi4E23TrivialOffsetCalculatorILi1EjESA_NS0_6memory12LoadWithCastILi1EEENSB_13StoreWithCastILi1EEEEEviT_T0_T2_T3_T4_T5_,@function
        .size           _ZN2at6native27unrolled_elementwise_kernelINS0_13AUnaryFunctorIaaaNS0_17BitwiseAndFunctorIaEEEESt5arrayIPcLm2EELi4E23TrivialOffsetCalculatorILi1EjESA_NS0_6memory12LoadWithCastILi1EEENSB_13StoreWithCastILi1EEEEEviT_T0_T2_T3_T4_T5_,(.L_x_26342 - _ZN2at6native27unrolled_elementwise_kernelINS0_13AUnaryFunctorIaaaNS0_17BitwiseAndFunctorIaEEEESt5arrayIPcLm2EELi4E23TrivialOffsetCalculatorILi1EjESA_NS0_6memory12LoadWithCastILi1EEENSB_13StoreWithCastILi1EEEEEviT_T0_T2_T3_T4_T5_)
        .other          _ZN2at6native27unrolled_elementwise_kernelINS0_13AUnaryFunctorIaaaNS0_17BitwiseAndFunctorIaEEEESt5arrayIPcLm2EELi4E23TrivialOffsetCalculatorILi1EjESA_NS0_6memory12LoadWithCastILi1EEENSB_13StoreWithCastILi1EEEEEviT_T0_T2_T3_T4_T5_,@"STO_CUDA_ENTRY STV_DEFAULT"
_ZN2at6native27unrolled_elementwise_kernelINS0_13AUnaryFunctorIaaaNS0_17BitwiseAndFunctorIaEEEESt5arrayIPcLm2EELi4E23TrivialOffsetCalculatorILi1EjESA_NS0_6memory12LoadWithCastILi1EEENSB_13StoreWithCastILi1EEEEEviT_T0_T2_T3_T4_T5_:
.text._ZN2at6native27unrolled_elementwise_kernelINS0_13AUnaryFunctorIaaaNS0_17BitwiseAndFunctorIaEEEESt5arrayIPcLm2EELi4E23TrivialOffsetCalculatorILi1EjESA_NS0_6memory12LoadWithCastILi1EEENSB_13StoreWithCastILi1EEEEEviT_T0_T2_T3_T4_T5_:
        /* <DEDUP_REMOVED lines=31> */
.L_x_23434:
[----:B------:R3:W5:Y:S01]  /*01f0*/  LDG.E.U8 R18, desc[UR36][R4.64] ;  /* 0x0000002404127981 */ /* 0x000762000c1e1100 */
[----:B------:R-:W-:Y:S05]  /*0200*/  BRA `(.L_x_23436) ;  /* 0x0000000c00507947 */ /* 0x000fea0003800000 */
.L_x_23433:
        /* <DEDUP_REMOVED lines=8> */
.L_x_23438:
[----:B------:R1:W5:Y:S01]  /*0290*/  LDG.E.U8 R18, desc[UR36][R4.64] ;  /* 0x0000002404127981 */ /* 0x000362000c1e1100 */
[----:B------:R-:W-:Y:S05]  /*02a0*/  BRA `(.L_x_23436) ;  /* 0x0000000c00287947 */ /* 0x000fea0003800000 */
.L_x_23437:
[----:B------:R2:W5:Y:S01]  /*02b0*/  LDG.E.U16 R18, desc[UR36][R4.64] ;  /* 0x0000002404127981 */ /* 0x000562000c1e1500 */
[----:B------:R-:W-:Y:S05]  /*02c0*/  BRA `(.L_x_23436) ;  /* 0x0000000c00207947 */ /* 0x000fea0003800000 */
.L_x_23432:
        /* <DEDUP_REMOVED lines=9> */
.L_x_23440:
[----:B------:R-:W2:Y:S02]  /*0360*/  LDG.E.U16 R0, desc[UR36][R4.64] ;  /* 0x0000002404007981 */ /* 0x000ea4000c1e1500 */
[----:B--2---:R-:W-:-:S06]  /*0370*/  HADD2.F32 R0, -RZ, R0.H0_H0 ;  /* 0x20000000ff007230 */ /* 0x004fcc0000004100 */
[----:B------:R-:W0:Y:S02]  /*0380*/  F2I.FTZ.TRUNC.NTZ R0, R0 ;  /* 0x0000000000007305 */ /* 0x000e24000021f100 */
[----:B0-----:R-:W-:Y:S01]  /*0390*/  PRMT R18, R0, 0x7610, R18 ;  /* 0x0000761000127816 */ /* 0x001fe20000000012 */
[----:B------:R-:W-:Y:S06]  /*03a0*/  BRA `(.L_x_23436) ;  /* 0x0000000800e87947 */ /* 0x000fec0003800000 */
.L_x_23439:
        /* <DEDUP_REMOVED lines=9> */
.L_x_23442:
[----:B------:R-:W2:Y:S02]  /*0440*/  LDG.E.U16 R4, desc[UR36][R4.64] ;  /* 0x0000002404047981 */ /* 0x000ea4000c1e1500 */
[----:B--2---:R-:W-:-:S06]  /*0450*/  HADD2.F32 R0, -RZ, R4.H0_H0 ;  /* 0x20000004ff007230 */ /* 0x004fcc0000004100 */
[----:B------:R-:W0:Y:S02]  /*0460*/  F2I.FTZ.TRUNC.NTZ R0, R0 ;  /* 0x0000000000007305 */ /* 0x000e24000021f100 */
[----:B0-----:R-:W-:Y:S01]  /*0470*/  PRMT R18, R0, 0x7610, R18 ;  /* 0x0000761000127816 */ /* 0x001fe20000000012 */
[----:B------:R-:W-:Y:S06]  /*0480*/  BRA `(.L_x_23436) ;  /* 0x0000000800b07947 */ /* 0x000fec0003800000 */
.L_x_23441:
[----:B------:R-:W2:Y:S02]  /*0490*/  LDG.E.64 R4, desc[UR36][R4.64] ;  /* 0x0000002404047981 */ /* 0x000ea4000c1e1b00 */
[----:B--2---:R0:W1:Y:S01]  /*04a0*/  F2I.F64.TRUNC R18, R4 ;  /* 0x0000000400127311 */ /* 0x004062000030d100 */
[----:B------:R-:W-:Y:S05]  /*04b0*/  BRA `(.L_x_23436) ;  /* 0x0000000800a47947 */ /* 0x000fea0003800000 */
.L_x_23431:
        /* <DEDUP_REMOVED lines=12> */
.L_x_23445:
[----:B------:R-:W2:Y:S02]  /*0580*/  LDG.E.64 R4, desc[UR36][R4.64] ;  /* 0x0000002404047981 */ /* 0x000ea4000c1e1b00 */
[----:B--2---:R0:W1:Y:S01]  /*0590*/  F2I.F64.TRUNC R18, R4 ;  /* 0x0000000400127311 */ /* 0x004062000030d100 */
[----:B------:R-:W-:Y:S05]  /*05a0*/  BRA `(.L_x_23436) ;  /* 0x0000000800687947 */ /* 0x000fea0003800000 */
.L_x_23444:
        /* <DEDUP_REMOVED lines=27> */
.L_x_23447:
        /* <DEDUP_REMOVED lines=15> */
.L_x_23446:
[----:B------:R-:W2:Y:S02]  /*0850*/  LDG.E.U16 R0, desc[UR36][R4.64] ;  /* 0x0000002404007981 */ /* 0x000ea4000c1e1500 */
[----:B--2---:R-:W-:-:S06]  /*0860*/  IMAD.U32 R0, R0, 0x10000, RZ ;  /* 0x0001000000007824 */ /* 0x004fcc00078e00ff */
[----:B------:R-:W0:Y:S02]  /*0870*/  F2I.FTZ.TRUNC.NTZ R0, R0 ;  /* 0x0000000000007305 */ /* 0x000e24000021f100 */
[----:B0-----:R-:W-:Y:S01]  /*0880*/  PRMT R18, R0, 0x7610, R18 ;  /* 0x0000761000127816 */ /* 0x001fe20000000012 */
[----:B------:R-:W-:Y:S06]  /*0890*/  BRA `(.L_x_23436) ;  /* 0x0000000400ac7947 */ /* 0x000fec0003800000 */
.L_x_23443:
        /* <DEDUP_REMOVED lines=10> */
.L_x_23450:
        /* <DEDUP_REMOVED lines=21> */
.L_x_23454:
[----:B------:R-:W-:Y:S05]  /*0a90*/  BSYNC.RECONVERGENT B1 ;  /* 0x0000000000017941 */ /* 0x000fea0003800200 */
.L_x_23453:
[----:B------:R-:W-:Y:S01]  /*0aa0*/  IMAD.SHL.U32 R0, R0, 0x100000, RZ ;  /* 0x0010000000007824 */ /* 0x000fe200078e00ff */
[----:B------:R-:W-:-:S04]  /*0ab0*/  LEA R3, R3, 0x3b800000, 0x17 ;  /* 0x3b80000003037811 */ /* 0x000fc800078eb8ff */
[----:B------:R-:W-:-:S07]  /*0ac0*/  LOP3.LUT R0, R3, R0, R7, 0xfe, !PT ;  /* 0x0000000003007212 */ /* 0x000fce00078efe07 */
.L_x_23452:
[----:B------:R-:W-:Y:S05]  /*0ad0*/  BSYNC.RECONVERGENT B0 ;  /* 0x0000000000007941 */ /* 0x000fea0003800200 */
.L_x_23451:
[----:B------:R-:W0:Y:S02]  /*0ae0*/  F2I.FTZ.TRUNC.NTZ R0, R0 ;  /* 0x0000000000007305 */ /* 0x000e24000021f100 */
[----:B0-----:R-:W-:Y:S01]  /*0af0*/  PRMT R18, R0, 0x7610, R18 ;  /* 0x0000761000127816 */ /* 0x001fe20000000012 */
[----:B------:R-:W-:Y:S06]  /*0b00*/  BRA `(.L_x_23436) ;  /* 0x0000000400107947 */ /* 0x000fec0003800000 */
.L_x_23449:
        /* <DEDUP_REMOVED lines=21> */
.L_x_23458:
[----:B------:R-:W-:Y:S05]  /*0c60*/  BSYNC.RECONVERGENT B1 ;  /* 0x0000000000017941 */ /* 0x000fea0003800200 */
.L_x_23457:
[----:B------:R-:W-:Y:S01]  /*0c70*/  IMAD.SHL.U32 R0, R0, 0x200000, RZ ;  /* 0x0020000000007824 */ /* 0x000fe200078e00ff */
[----:B------:R-:W-:-:S04]  /*0c80*/  LEA R3, R3, 0x37800000, 0x17 ;  /* 0x3780000003037811 */ /* 0x000fc800078eb8ff */
[----:B------:R-:W-:-:S07]  /*0c90*/  LOP3.LUT R0, R3, R0, R7, 0xfe, !PT ;  /* 0x0000000003007212 */ /* 0x000fce00078efe07 */
.L_x_23456:
[----:B------:R-:W-:Y:S05]  /*0ca0*/  BSYNC.RECONVERGENT B0 ;  /* 0x0000000000007941 */ /* 0x000fea0003800200 */
.L_x_23455:
[----:B------:R-:W0:Y:S02]  /*0cb0*/  F2I.FTZ.TRUNC.NTZ R0, R0 ;  /* 0x0000000000007305 */ /* 0x000e24000021f100 */
[----:B0-----:R-:W-:Y:S01]  /*0cc0*/  PRMT R18, R0, 0x7610, R18 ;  /* 0x0000761000127816 */ /* 0x001fe20000000012 */
[----:B------:R-:W-:Y:S06]  /*0cd0*/  BRA `(.L_x_23436) ;  /* 0x00000000009c7947 */ /* 0x000fec0003800000 */
.L_x_23448:
[----:B------:R-:W-:-:S09]  /*0ce0*/  UISETP.NE.AND UP0, UPT, UR4, 0x1c, UPT ;  /* 0x0000001c0400788c */ /* 0x000fd2000bf05270 */
[----:B------:R-:W-:Y:S05]  /*0cf0*/  BRA.U !UP0, `(.L_x_23459) ;  /* 0x0000000108907547 */ /* 0x000fea000b800000 */
[----:B------:R-:W-:-:S09]  /*0d00*/  UISETP.NE.AND UP0, UPT, UR4, 0x1d, UPT ;  /* 0x0000001d0400788c */ /* 0x000fd2000bf05270 */
[----:B------:R-:W-:Y:S05]  /*0d10*/  BRA.U !UP0, `(.L_x_23460) ;  /* 0x0000000108807547 */ /* 0x000fea000b800000 */
[----:B------:R-:W-:-:S09]  /*0d20*/  UISETP.NE.AND UP0, UPT, UR4, 0x2c, UPT ;  /* 0x0000002c0400788c */ /* 0x000fd2000bf05270 */
[----:B------:R-:W-:Y:S05]  /*0d30*/  BRA.U !UP0, `(.L_x_23461) ;  /* 0x0000000108487547 */ /* 0x000fea000b800000 */
.L_x_23435:
        /* <DEDUP_REMOVED lines=16> */
.L_x_23462:
[----:B------:R-:W-:Y:S01]  /*0e40*/  PRMT R18, RZ, 0x7610, R18 ;  /* 0x00007610ff127816 */ /* 0x000fe20000000012 */
[----:B------:R-:W-:Y:S06]  /*0e50*/  BRA `(.L_x_23436) ;  /* 0x00000000003c7947 */ /* 0x000fec0003800000 */
.L_x_23461:
        /* <DEDUP_REMOVED lines=8> */
.L_x_23464:
[----:B------:R-:W-:Y:S05]  /*0ee0*/  BSYNC.RECONVERGENT B0 ;  /* 0x0000000000007941 */ /* 0x000fea0003800200 */
.L_x_23463:
[----:B------:R-:W0:Y:S02]  /*0ef0*/  F2I.FTZ.TRUNC.NTZ R0, R0 ;  /* 0x0000000000007305 */ /* 0x000e24000021f100 */
[----:B0-----:R-:W-:Y:S01]  /*0f00*/  PRMT R18, R0, 0x7610, R18 ;  /* 0x0000761000127816 */ /* 0x001fe20000000012 */
[----:B------:R-:W-:Y:S06]  /*0f10*/  BRA `(.L_x_23436) ;  /* 0x00000000000c7947 */ /* 0x000fec0003800000 */
.L_x_23460:
[----:B------:R0:W5:Y:S01]  /*0f20*/  LDG.E.U8 R18, desc[UR36][R4.64] ;  /* 0x0000002404127981 */ /* 0x000162000c1e1100 */
[----:B------:R-:W-:Y:S05]  /*0f30*/  BRA `(.L_x_23436) ;  /* 0x0000000000047947 */ /* 0x000fea0003800000 */
.L_x_23459:
[----:B------:R0:W5:Y:S02]  /*0f40*/  LDG.E.U8 R18, desc[UR36][R4.64] ;  /* 0x0000002404127981 */ /* 0x000164000c1e1100 */
.L_x_23436:
[----:B------:R-:W-:-:S07]  /*0f50*/  VIADD R19, R2, 0x80 ;  /* 0x0000008002137836 */ /* 0x000fce0000000000 */
.L_x_23430:
[----:B------:R-:W-:Y:S05]  /*0f60*/  BSYNC.RECONVERGENT B6 ;  /* 0x0000000000067941 */ /* 0x000fea0003800200 */
.L_x_23429:
        /* <DEDUP_REMOVED lines=23> */
.L_x_23470:
[----:B------:R0:W5:Y:S01]  /*10e0*/  LDG.E.U8 R24, desc[UR36][R4.64] ;  /* 0x0000002404187981 */ /* 0x000162000c1e1100 */
[----:B------:R-:W-:Y:S05]  /*10f0*/  BRA `(.L_x_23472) ;  /* 0x0000000c00507947 */ /* 0x000fea0003800000 */
.L_x_23469:
        /* <DEDUP_REMOVED lines=8> */
.L_x_23474:
[----:B------:R0:W5:Y:S01]  /*1180*/  LDG.E.U8 R24, desc[UR36][R4.64] ;  /* 0x0000002404187981 */ /* 0x000162000c1e1100 */
[----:B------:R-:W-:Y:S05]  /*1190*/  BRA `(.L_x_23472) ;  /* 0x0000000c00287947 */ /* 0x000fea0003800000 */
.L_x_23473:
[----:B------:R0:W5:Y:S01]  /*11a0*/  LDG.E.U16 R24, desc[UR36][R4.64] ;  /* 0x0000002404187981 */ /* 0x000162000c1e1500 */
[----:B------:R-:W-:Y:S05]  /*11b0*/  BRA `(.L_x_23472) ;  /* 0x0000000c00207947 */ /* 0x000fea0003800000 */
.L_x_23468:
        /* <DEDUP_REMOVED lines=9> */
.L_x_23476:
[----:B------:R-:W2:Y:S02]  /*1250*/  LDG.E.U16 R0, desc[UR36][R4.64] ;  /* 0x0000002404007981 */ /* 0x000ea4000c1e1500 */
[----:B--2---:R-:W-:-:S06]  /*1260*/  HADD2.F32 R0, -RZ, R0.H0_H0 ;  /* 0x20000000ff007230 */ /* 0x004fcc0000004100 */
[----:B------:R-:W0:Y:S02]  /*1270*/  F2I.FTZ.TRUNC.NTZ R0, R0 ;  /* 0x0000000000007305 */ /* 0x000e24000021f100 */
[----:B0-----:R-:W-:Y:S01]  /*1280*/  PRMT R24, R0, 0x7610, R24 ;  /* 0x0000761000187816 */ /* 0x001fe20000000018 */
[----:B------:R-:W-:Y:S06]  /*1290*/  BRA `(.L_x_23472) ;  /* 0x0000000800e87947 */ /* 0x000fec0003800000 */
.L_x_23475:
        /* <DEDUP_REMOVED lines=9> */
.L_x_23478:
[----:B------:R-:W2:Y:S02]  /*1330*/  LDG.E.U16 R4, desc[UR36][R4.64] ;  /* 0x0000002404047981 */ /* 0x000ea4000c1e1500 */
[----:B--2---:R-:W-:-:S06]  /*1340*/  HADD2.F32 R0, -RZ, R4.H0_H0 ;  /* 0x20000004ff007230 */ /* 0x004fcc0000004100 */
[----:B------:R-:W0:Y:S02]  /*1350*/  F2I.FTZ.TRUNC.NTZ R0, R0 ;  /* 0x0000000000007305 */ /* 0x000e24000021f100 */
[----:B0-----:R-:W-:Y:S01]  /*1360*/  PRMT R24, R0, 0x7610, R24 ;  /* 0x0000761000187816 */ /* 0x001fe20000000018 */
[----:B------:R-:W-:Y:S06]  /*1370*/  BRA `(.L_x_23472) ;  /* 0x0000000800b07947 */ /* 0x000fec0003800000 */
.L_x_23477:
[----:B------:R-:W2:Y:S02]  /*1380*/  LDG.E.64 R4, desc[UR36][R4.64] ;  /* 0x0000002404047981 */ /* 0x000ea4000c1e1b00 */
[----:B--2---:R0:W1:Y:S01]  /*1390*/  F2I.F64.TRUNC R24, R4 ;  /* 0x0000000400187311 */ /* 0x004062000030d100 */
[----:B------:R-:W-:Y:S05]  /*13a0*/  BRA `(.L_x_23472) ;  /* 0x0000000800a47947 */ /* 0x000fea0003800000 */
.L_x_23467:
        /* <DEDUP_REMOVED lines=12> */
.L_x_23481:
[----:B------:R-:W2:Y:S02]  /*1470*/  LDG.E.64 R4, desc[UR36][R4.64] ;  /* 0x0000002404047981 */ /* 0x000ea4000c1e1b00 */
[----:B--2---:R0:W1:Y:S01]  /*1480*/  F2I.F64.TRUNC R24, R4 ;  /* 0x0000000400187311 */ /* 0x004062000030d100 */
[----:B------:R-:W-:Y:S05]  /*1490*/  BRA `(.L_x_23472) ;  /* 0x0000000800687947 */ /* 0x000fea0003800000 */
.L_x_23480:
        /* <DEDUP_REMOVED lines=27> */
.L_x_23483:
        /* <DEDUP_REMOVED lines=15> */
.L_x_23482:
[----:B------:R-:W2:Y:S02]  /*1740*/  LDG.E.U16 R0, desc[UR36][R4.64] ;  /* 0x0000002404007981 */ /* 0x000ea4000c1e1500 */
[----:B--2---:R-:W-:-:S06]  /*1750*/  IMAD.U32 R0, R0, 0x10000, RZ ;  /* 0x0001000000007824 */ /* 0x004fcc00078e00ff */
[----:B------:R-:W0:Y:S02]  /*1760*/  F2I.FTZ.TRUNC.NTZ R0, R0 ;  /* 0x0000000000007305 */ /* 0x000e24000021f100 */
[----:B0-----:R-:W-:Y:S01]  /*1770*/  PRMT R24, R0, 0x7610, R24 ;  /* 0x0000761000187816 */ /* 0x001fe20000000018 */
[----:B------:R-:W-:Y:S06]  /*1780*/  BRA `(.L_x_23472) ;  /* 0x0000000400ac7947 */ /* 0x000fec0003800000 */
.L_x_23479:
        /* <DEDUP_REMOVED lines=10> */
.L_x_23486:
        /* <DEDUP_REMOVED lines=21> */
.L_x_23490:
[----:B------:R-:W-:Y:S05]  /*1980*/  BSYNC.RECONVERGENT B1 ;  /* 0x0000000000017941 */ /* 0x000fea0003800200 */
.L_x_23489:
[----:B------:R-:W-:Y:S01]  /*1990*/  IMAD.SHL.U32 R0, R0, 0x100000, RZ ;  /* 0x0010000000007824 */ /* 0x000fe200078e00ff */
[----:B------:R-:W-:-:S04]  /*19a0*/  LEA R3, R3, 0x3b800000, 0x17 ;  /* 0x3b80000003037811 */ /* 0x000fc800078eb8ff */
[----:B------:R-:W-:-:S07]  /*19b0*/  LOP3.LUT R0, R3, R0, R7, 0xfe, !PT ;  /* 0x0000000003007212 */ /* 0x000fce00078efe07 */
.L_x_23488:
[----:B------:R-:W-:Y:S05]  /*19c0*/  BSYNC.RECONVERGENT B0 ;  /* 0x0000000000007941 */ /* 0x000fea0003800200 */
.L_x_23487:
[----:B------:R-:W0:Y:S02]  /*19d0*/  F2I.FTZ.TRUNC.NTZ R0, R0 ;  /* 0x0000000000007305 */ /* 0x000e24000021f100 */
[----:B0-----:R-:W-:Y:S01]  /*19e0*/  PRMT R24, R0, 0x7610, R24 ;  /* 0x0000761000187816 */ /* 0x001fe20000000018 */
[----:B------:R-:W-:Y:S06]  /*19f0*/  BRA `(.L_x_23472) ;  /* 0x0000000400107947 */ /* 0x000fec0003800000 */
.L_x_23485:
        /* <DEDUP_REMOVED lines=21> */
.L_x_23494:
[----:B------:R-:W-:Y:S05]  /*1b50*/  BSYNC.RECONVERGENT B1 ;  /* 0x0000000000017941 */ /* 0x000fea0003800200 */
.L_x_23493:
[----:B------:R-:W-:Y:S01]  /*1b60*/  IMAD.SHL.U32 R0, R0, 0x200000, RZ ;  /* 0x0020000000007824 */ /* 0x000fe200078e00ff */
[----:B------:R-:W-:-:S04]  /*1b70*/  LEA R3, R3, 0x37800000, 0x17 ;  /* 0x3780000003037811 */ /* 0x000fc800078eb8ff */
[----:B------:R-:W-:-:S07]  /*1b80*/  LOP3.LUT R0, R3, R0, R7, 0xfe, !PT ;  /* 0x0000000003007212 */ /* 0x000fce00078efe07 */
.L_x_23492:
[----:B------:R-:W-:Y:S05]  /*1b90*/  BSYNC.RECONVERGENT B0 ;  /* 0x0000000000007941 */ /* 0x000fea0003800200 */
.L_x_23491:
[----:B------:R-:W0:Y:S02]  /*1ba0*/  F2I.FTZ.TRUNC.NTZ R0, R0 ;  /* 0x0000000000007305 */ /* 0x000e24000021f100 */
[----:B0-----:R-:W-:Y:S01]  /*1bb0*/  PRMT R24, R0, 0x7610, R24 ;  /* 0x0000761000187816 */ /* 0x001fe20000000018 */
[----:B------:R-:W-:Y:S06]  /*1bc0*/  BRA `(.L_x_23472) ;  /* 0x00000000009c7947 */ /* 0x000fec0003800000 */
.L_x_23484:
        /* <DEDUP_REMOVED lines=14> */
.L_x_23498:
[----:B------:R-:W-:Y:S05]  /*1cb0*/  BSYNC.RECONVERGENT B0 ;  /* 0x0000000000007941 */ /* 0x000fea0003800200 */
.L_x_23497:
[----:B------:R-:W0:Y:S02]  /*1cc0*/  F2I.FTZ.TRUNC.NTZ R0, R0 ;  /* 0x0000000000007305 */ /* 0x000e24000021f100 */
[----:B0-----:R-:W-:Y:S01]  /*1cd0*/  PRMT R24, R0, 0x7610, R24 ;  /* 0x0000761000187816 */ /* 0x001fe20000000018 */
[----:B------:R-:W-:Y:S06]  /*1ce0*/  BRA `(.L_x_23472) ;  /* 0x0000000000547947 */ /* 0x000fec0003800000 */
.L_x_23471:
        /* <DEDUP_REMOVED lines=16> */
.L_x_23499:
[----:B------:R-:W-:Y:S01]  /*1df0*/  PRMT R24, RZ, 0x7610, R24 ;  /* 0x00007610ff187816 */ /* 0x000fe20000000018 */
[----:B------:R-:W-:Y:S06]  /*1e00*/  BRA `(.L_x_23472) ;  /* 0x00000000000c7947 */ /* 0x000fec0003800000 */
.L_x_23496:
[----:B------:R3:W5:Y:S01]  /*1e10*/  LDG.E.U8 R24, desc[UR36][R4.64] ;  /* 0x0000002404187981 */ /* 0x000762000c1e1100 */
[----:B------:R-:W-:Y:S05]  /*1e20*/  BRA `(.L_x_23472) ;  /* 0x0000000000047947 */ /* 0x000fea0003800000 */
.L_x_23495:
[----:B------:R2:W5:Y:S02]  /*1e30*/  LDG.E.U8 R24, desc[UR36][R4.64] ;  /* 0x0000002404187981 */ /* 0x000564000c1e1100 */
.L_x_23472:
[----:B------:R-:W-:-:S07]  /*1e40*/  VIADD R19, R19, 0x80 ;  /* 0x0000008013137836 */ /* 0x000fce0000000000 */
.L_x_23466:
[----:B------:R-:W-:Y:S05]  /*1e50*/  BSYNC.RECONVERGENT B6 ;  /* 0x0000000000067941 */ /* 0x000fea0003800200 */
.L_x_23465:
        /* <DEDUP_REMOVED lines=23> */
.L_x_23505:
[----:B------:R0:W5:Y:S01]  /*1fd0*/  LDG.E.U8 R17, desc[UR36][R4.64] ;  /* 0x0000002404117981 */ /* 0x000162000c1e1100 */
[----:B------:R-:W-:Y:S05]  /*1fe0*/  BRA `(.L_x_23507) ;  /* 0x0000000c00507947 */ /* 0x000fea0003800000 */
.L_x_23504:
        /* <DEDUP_REMOVED lines=8> */
.L_x_23509:
[----:B------:R0:W5:Y:S01]  /*2070*/  LDG.E.U8 R17, desc[UR36][R4.64] ;  /* 0x0000002404117981 */ /* 0x000162000c1e1100 */
[----:B------:R-:W-:Y:S05]  /*2080*/  BRA `(.L_x_23507) ;  /* 0x0000000c00287947 */ /* 0x000fea0003800000 */
.L_x_23508:
[----:B------:R0:W5:Y:S01]  /*2090*/  LDG.E.U16 R17, desc[UR36][R4.64] ;  /* 0x0000002404117981 */ /* 0x000162000c1e1500 */
[----:B------:R-:W-:Y:S05]  /*20a0*/  BRA `(.L_x_23507) ;  /* 0x0000000c00207947 */ /* 0x000fea0003800000 */
.L_x_23503:
        /* <DEDUP_REMOVED lines=9> */
.L_x_23511:
[----:B------:R-:W2:Y:S02]  /*2140*/  LDG.E.U16 R0, desc[UR36][R4.64] ;  /* 0x0000002404007981 */ /* 0x000ea4000c1e1500 */
[----:B--2---:R-:W-:-:S06]  /*2150*/  HADD2.F32 R0, -RZ, R0.H0_H0 ;  /* 0x20000000ff007230 */ /* 0x004fcc0000004100 */
[----:B------:R-:W0:Y:S02]  /*2160*/  F2I.FTZ.TRUNC.NTZ R0, R0 ;  /* 0x0000000000007305 */ /* 0x000e24000021f100 */
[----:B0-----:R-:W-:Y:S01]  /*2170*/  PRMT R17, R0, 0x7610, R17 ;  /* 0x0000761000117816 */ /* 0x001fe20000000011 */
[----:B------:R-:W-:Y:S06]  /*2180*/  BRA `(.L_x_23507) ;  /* 0x0000000800e87947 */ /* 0x000fec0003800000 */
.L_x_23510:
        /* <DEDUP_REMOVED lines=9> */
.L_x_23513:
[----:B------:R-:W2:Y:S02]  /*2220*/  LDG.E.U16 R4, desc[UR36][R4.64] ;  /* 0x0000002404047981 */ /* 0x000ea4000c1e1500 */
[----:B--2---:R-:W-:-:S06]  /*2230*/  HADD2.F32 R0, -RZ, R4.H0_H0 ;  /* 0x20000004ff007230 */ /* 0x004fcc0000004100 */
[----:B------:R-:W0:Y:S02]  /*2240*/  F2I.FTZ.TRUNC.NTZ R0, R0 ;  /* 0x0000000000007305 */ /* 0x000e24000021f100 */
[----:B0-----:R-:W-:Y:S01]  /*2250*/  PRMT R17, R0, 0x7610, R17 ;  /* 0x0000761000117816 */ /* 0x001fe20000000011 */
[----:B------:R-:W-:Y:S06]  /*2260*/  BRA `(.L_x_23507) ;  /* 0x0000000800b07947 */ /* 0x000fec0003800000 */
.L_x_23512:
[----:B------:R-:W2:Y:S02]  /*2270*/  LDG.E.64 R4, desc[UR36][R4.64] ;  /* 0x0000002404047981 */ /* 0x000ea4000c1e1b00 */
[----:B--2---:R0:W1:Y:S01]  /*2280*/  F2I.F64.TRUNC R17, R4 ;  /* 0x0000000400117311 */ /* 0x004062000030d100 */
[----:B------:R-:W-:Y:S05]  /*2290*/  BRA `(.L_x_23507) ;  /* 0x0000000800a47947 */ /* 0x000fea0003800000 */
.L_x_23502:
        /* <DEDUP_REMOVED lines=12> */
.L_x_23516:
[----:B------:R-:W2:Y:S02]  /*2360*/  LDG.E.64 R4, desc[UR36][R4.64] ;  /* 0x0000002404047981 */ /* 0x000ea4000c1e1b00 */
[----:B--2---:R3:W4:Y:S01]  /*2370*/  F2I.F64.TRUNC R17, R4 ;  /* 0x0000000400117311 */ /* 0x004722000030d100 */
[----:B------:R-:W-:Y:S05]  /*2380*/  BRA `(.L_x_23507) ;  /* 0x0000000800687947 */ /* 0x000fea0003800000 */
.L_x_23515:
        /* <DEDUP_REMOVED lines=27> */
.L_x_23518:
        /* <DEDUP_REMOVED lines=15> */
.L_x_23517:
[----:B------:R-:W2:Y:S02]  /*2630*/  LDG.E.U16 R0, desc[UR36][R4.64] ;  /* 0x0000002404007981 */ /* 0x000ea4000c1e1500 */
[----:B--2---:R-:W-:-:S06]  /*2640*/  IMAD.U32 R0, R0, 0x10000, RZ ;  /* 0x0001000000007824 */ /* 0x004fcc00078e00ff */
[----:B------:R-:W0:Y:S02]  /*2650*/  F2I.FTZ.TRUNC.NTZ R0, R0 ;  /* 0x0000000000007305 */ /* 0x000e24000021f100 */
[----:B0-----:R-:W-:Y:S01]  /*2660*/  PRMT R17, R0, 0x7610, R17 ;  /* 0x0000761000117816 */ /* 0x001fe20000000011 */
[----:B------:R-:W-:Y:S06]  /*2670*/  BRA `(.L_x_23507) ;  /* 0x0000000400ac7947 */ /* 0x000fec0003800000 */
.L_x_23514:
        /* <DEDUP_REMOVED lines=10> */
.L_x_23521:
        /* <DEDUP_REMOVED lines=21> */
.L_x_23525:
[----:B------:R-:W-:Y:S05]  /*2870*/  BSYNC.RECONVERGENT B1 ;  /* 0x0000000000017941 */ /* 0x000fea0003800200 */
.L_x_23524:
[----:B------:R-:W-:Y:S01]  /*2880*/  IMAD.SHL.U32 R0, R0, 0x100000, RZ ;  /* 0x0010000000007824 */ /* 0x000fe200078e00ff */
[----:B------:R-:W-:-:S04]  /*2890*/  LEA R3, R3, 0x3b800000, 0x17 ;  /* 0x3b80000003037811 */ /* 0x000fc800078eb8ff */
[----:B------:R-:W-:-:S07]  /*28a0*/  LOP3.LUT R0, R3, R0, R7, 0xfe, !PT ;  /* 0x0000000003007212 */ /* 0x000fce00078efe07 */
.L_x_23523:
[----:B------:R-:W-:Y:S05]  /*28b0*/  BSYNC.RECONVERGENT B0 ;  /* 0x0000000000007941 */ /* 0x000fea0003800200 */
.L_x_23522:
[----:B------:R-:W0:Y:S02]  /*28c0*/  F2I.FTZ.TRUNC.NTZ R0, R0 ;  /* 0x0000000000007305 */ /* 0x000e24000021f100 */
[----:B0-----:R-:W-:Y:S01]  /*28d0*/  PRMT R17, R0, 0x7610, R17 ;  /* 0x0000761000117816 */ /* 0x001fe20000000011 */
[----:B------:R-:W-:Y:S06]  /*28e0*/  BRA `(.L_x_23507) ;  /* 0x0000000400107947 */ /* 0x000fec0003800000 */
.L_x_23520:
        /* <DEDUP_REMOVED lines=21> */
.L_x_23529:
[----:B------:R-:W-:Y:S05]  /*2a40*/  BSYNC.RECONVERGENT B1 ;  /* 0x0000000000017941 */ /* 0x000fea0003800200 */
.L_x_23528:
[----:B------:R-:W-:Y:S01]  /*2a50*/  IMAD.SHL.U32 R0, R0, 0x200000, RZ ;  /* 0x0020000000007824 */ /* 0x000fe200078e00ff */
[----:B------:R-:W-:-:S04]  /*2a60*/  LEA R3, R3, 0x37800000, 0x17 ;  /* 0x3780000003037811 */ /* 0x000fc800078eb8ff */
[----:B------:R-:W-:-:S07]  /*2a70*/  LOP3.LUT R0, R3, R0, R7, 0xfe, !PT ;  /* 0x0000000003007212 */ /* 0x000fce00078efe07 */
.L_x_23527:
[----:B------:R-:W-:Y:S05]  /*2a80*/  BSYNC.RECONVERGENT B0 ;  /* 0x0000000000007941 */ /* 0x000fea0003800200 */
.L_x_23526:
[----:B------:R-:W0:Y:S02]  /*2a90*/  F2I.FTZ.TRUNC.NTZ R0, R0 ;  /* 0x0000000000007305 */ /* 0x000e24000021f100 */
[----:B0-----:R-:W-:Y:S01]  /*2aa0*/  PRMT R17, R0, 0x7610, R17 ;  /* 0x0000761000117816 */ /* 0x001fe20000000011 */
[----:B------:R-:W-:Y:S06]  /*2ab0*/  BRA `(.L_x_23507) ;  /* 0x00000000009c7947 */ /* 0x000fec0003800000 */
.L_x_23519:
        /* <DEDUP_REMOVED lines=14> */
.L_x_23533:
[----:B------:R-:W-:Y:S05]  /*2ba0*/  BSYNC.RECONVERGENT B0 ;  /* 0x0000000000007941 */ /* 0x000fea0003800200 */
.L_x_23532:
[----:B------:R-:W0:Y:S02]  /*2bb0*/  F2I.FTZ.TRUNC.NTZ R0, R0 ;  /* 0x0000000000007305 */ /* 0x000e24000021f100 */
[----:B0-----:R-:W-:Y:S01]  /*2bc0*/  PRMT R17, R0, 0x7610, R17 ;  /* 0x0000761000117816 */ /* 0x001fe20000000011 */
[----:B------:R-:W-:Y:S06]  /*2bd0*/  BRA `(.L_x_23507) ;  /* 0x0000000000547947 */ /* 0x000fec0003800000 */
.L_x_23506:
        /* <DEDUP_REMOVED lines=16> */
.L_x_23534:
[----:B------:R-:W-:Y:S01]  /*2ce0*/  PRMT R17, RZ, 0x7610, R17 ;  /* 0x00007610ff117816 */ /* 0x000fe20000000011 */
[----:B------:R-:W-:Y:S06]  /*2cf0*/  BRA `(.L_x_23507) ;  /* 0x00000000000c7947 */ /* 0x000fec0003800000 */
.L_x_23531:
[----:B------:R2:W5:Y:S01]  /*2d00*/  LDG.E.U8 R17, desc[UR36][R4.64] ;  /* 0x0000002404117981 */ /* 0x000562000c1e1100 */
[----:B------:R-:W-:Y:S05]  /*2d10*/  BRA `(.L_x_23507) ;  /* 0x0000000000047947 */ /* 0x000fea0003800000 */
.L_x_23530:
[----:B------:R1:W5:Y:S02]  /*2d20*/  LDG.E.U8 R17, desc[UR36][R4.64] ;  /* 0x0000002404117981 */ /* 0x000364000c1e1100 */
.L_x_23507:
[----:B------:R-:W-:-:S07]  /*2d30*/  VIADD R19, R19, 0x80 ;  /* 0x0000008013137836 */ /* 0x000fce0000000000 */
.L_x_23501:
[----:B------:R-:W-:Y:S05]  /*2d40*/  BSYNC.RECONVERGENT B6 ;  /* 0x0000000000067941 */ /* 0x000fea0003800200 */
.L_x_23500:
        /* <DEDUP_REMOVED lines=23> */
.L_x_23540:
[----:B------:R0:W5:Y:S01]  /*2ec0*/  LDG.E.U8 R16, desc[UR36][R4.64] ;  /* 0x0000002404107981 */ /* 0x000162000c1e1100 */
[----:B------:R-:W-:Y:S05]  /*2ed0*/  BRA `(.L_x_23536) ;  /* 0x0000000c004c7947 */ /* 0x000fea0003800000 */
.L_x_23539:
        /* <DEDUP_REMOVED lines=8> */
.L_x_23543:
[----:B------:R0:W5:Y:S01]  /*2f60*/  LDG.E.U8 R16, desc[UR36][R4.64] ;  /* 0x0000002404107981 */ /* 0x000162000c1e1100 */
[----:B------:R-:W-:Y:S05]  /*2f70*/  BRA `(.L_x_23536) ;  /* 0x0000000c00247947 */ /* 0x000fea0003800000 */
.L_x_23542:
[----:B------:R0:W5:Y:S01]  /*2f80*/  LDG.E.U16 R16, desc[UR36][R4.64] ;  /* 0x0000002404107981 */ /* 0x000162000c1e1500 */
[----:B------:R-:W-:Y:S05]  /*2f90*/  BRA `(.L_x_23536) ;  /* 0x0000000c001c7947 */ /* 0x000fea0003800000 */
.L_x_23538:
        /* <DEDUP_REMOVED lines=9> */
.L_x_23545:
[----:B------:R-:W2:Y:S02]  /*3030*/  LDG.E.U16 R0, desc[UR36][R4.64] ;  /* 0x0000002404007981 */ /* 0x000ea4000c1e1500 */
[----:B--2---:R-:W-:-:S06]  /*3040*/  HADD2.F32 R0, -RZ, R0.H0_H0 ;  /* 0x20000000ff007230 */ /* 0x004fcc0000004100 */
[----:B------:R-:W0:Y:S02]  /*3050*/  F2I.FTZ.TRUNC.NTZ R0, R0 ;  /* 0x0000000000007305 */ /* 0x000e24000021f100 */
[----:B0-----:R-:W-:Y:S01]  /*3060*/  PRMT R16, R0, 0x7610, R16 ;  /* 0x0000761000107816 */ /* 0x001fe20000000010 */
[----:B------:R-:W-:Y:S06]  /*3070*/  BRA `(.L_x_23536) ;  /* 0x0000000800e47947 */ /* 0x000fec0003800000 */
.L_x_23544:
        /* <DEDUP_REMOVED lines=9> */
.L_x_23547:
[----:B------:R-:W2:Y:S02]  /*3110*/  LDG.E.U16 R4, desc[UR36][R4.64] ;  /* 0x0000002404047981 */ /* 0x000ea4000c1e1500 */
[----:B--2---:R-:W-:-:S06]  /*3120*/  HADD2.F32 R0, -RZ, R4.H0_H0 ;  /* 0x20000004ff007230 */ /* 0x004fcc0000004100 */
[----:B------:R-:W0:Y:S02]  /*3130*/  F2I.FTZ.TRUNC.NTZ R0, R0 ;  /* 0x0000000000007305 */ /* 0x000e24000021f100 */
[----:B0-----:R-:W-:Y:S01]  /*3140*/  PRMT R16, R0, 0x7610, R16 ;  /* 0x0000761000107816 */ /* 0x001fe20000000010 */
[----:B------:R-:W-:Y:S06]  /*3150*/  BRA `(.L_x_23536) ;  /* 0x0000000800ac7947 */ /* 0x000fec0003800000 */
.L_x_23546:
[----:B------:R-:W2:Y:S02]  /*3160*/  LDG.E.64 R4, desc[UR36][R4.64] ;  /* 0x0000002404047981 */ /* 0x000ea4000c1e1b00 */
[----:B--2---:R0:W1:Y:S01]  /*3170*/  F2I.F64.TRUNC R16, R4 ;  /* 0x0000000400107311 */ /* 0x004062000030d100 */
[----:B------:R-:W-:Y:S05]  /*3180*/  BRA `(.L_x_23536) ;  /* 0x0000000800a07947 */ /* 0x000fea0003800000 */
.L_x_23537:
        /* <DEDUP_REMOVED lines=12> */
.L_x_23550:
[----:B------:R-:W2:Y:S02]  /*3250*/  LDG.E.64 R4, desc[UR36][R4.64] ;  /* 0x0000002404047981 */ /* 0x000ea4000c1e1b00 */
[----:B--2---:R0:W1:Y:S01]  /*3260*/  F2I.F64.TRUNC R16, R4 ;  /* 0x0000000400107311 */ /* 0x004062000030d100 */
[----:B------:R-:W-:Y:S05]  /*3270*/  BRA `(.L_x_23536) ;  /* 0x0000000800647947 */ /* 0x000fea0003800000 */
.L_x_23549:
        /* <DEDUP_REMOVED lines=27> */
.L_x_23552:
        /* <DEDUP_REMOVED lines=15> */
.L_x_23551:
[----:B------:R-:W2:Y:S02]  /*3520*/  LDG.E.U16 R0, desc[UR36][R4.64] ;  /* 0x0000002404007981 */ /* 0x000ea4000c1e1500 */
[----:B--2---:R-:W-:-:S06]  /*3530*/  IMAD.U32 R0, R0, 0x10000, RZ ;  /* 0x0001000000007824 */ /* 0x004fcc00078e00ff */
[----:B------:R-:W0:Y:S02]  /*3540*/  F2I.FTZ.TRUNC.NTZ R0, R0 ;  /* 0x0000000000007305 */ /* 0x000e24000021f100 */
[----:B0-----:R-:W-:Y:S01]  /*3550*/  PRMT R16, R0, 0x7610, R16 ;  /* 0x0000761000107816 */ /* 0x001fe20000000010 */
[----:B------:R-:W-:Y:S06]  /*3560*/  BRA `(.L_x_23536) ;  /* 0x0000000400a87947 */ /* 0x000fec0003800000 */
.L_x_23548:
        /* <DEDUP_REMOVED lines=10> */
.L_x_23555:
        /* <DEDUP_REMOVED lines=21> */
.L_x_23559:
[----:B------:R-:W-:Y:S05]  /*3760*/  BSYNC.RECONVERGENT B1 ;  /* 0x0000000000017941 */ /* 0x000fea0003800200 */
.L_x_23558:
[----:B------:R-:W-:Y:S01]  /*3770*/  IMAD.SHL.U32 R0, R0, 0x100000, RZ ;  /* 0x0010000000007824 */ /* 0x000fe200078e00ff */
[----:B------:R-:W-:-:S04]  /*3780*/  LEA R3, R3, 0x3b800000, 0x17 ;  /* 0x3b80000003037811 */ /* 0x000fc800078eb8ff */
[----:B------:R-:W-:-:S07]  /*3790*/  LOP3.LUT R0, R3, R0, R7, 0xfe, !PT ;  /* 0x0000000003007212 */ /* 0x000fce00078efe07 */
.L_x_23557:
[----:B------:R-:W-:Y:S05]  /*37a0*/  BSYNC.RECONVERGENT B0 ;  /* 0x0000000000007941 */ /* 0x000fea0003800200 */
.L_x_23556:
[----:B------:R-:W0:Y:S02]  /*37b0*/  F2I.FTZ.TRUNC.NTZ R0, R0 ;  /* 0x0000000000007305 */ /* 0x000e24000021f100 */
[----:B0-----:R-:W-:Y:S01]  /*37c0*/  PRMT R16, R0, 0x7610, R16 ;  /* 0x0000761000107816 */ /* 0x001fe20000000010 */
[----:B------:R-:W-:Y:S06]  /*37d0*/  BRA `(.L_x_23536) ;  /* 0x00000004000c7947 */ /* 0x000fec0003800000 */
.L_x_23554:
        /* <DEDUP_REMOVED lines=21> */
.L_x_23563:
[----:B------:R-:W-:Y:S05]  /*3930*/  BSYNC.RECONVERGENT B1 ;  /* 0x0000000000017941 */ /* 0x000fea0003800200 */
.L_x_23562:
[----:B------:R-:W-:Y:S01]  /*3940*/  IMAD.SHL.U32 R0, R0, 0x200000, RZ ;  /* 0x0020000000007824 */ /* 0x000fe200078e00ff */
[----:B------:R-:W-:-:S04]  /*3950*/  LEA R3, R3, 0x37800000, 0x17 ;  /* 0x3780000003037811 */ /* 0x000fc800078eb8ff */
[----:B------:R-:W-:-:S07]  /*3960*/  LOP3.LUT R0, R3, R0, R7, 0xfe, !PT ;  /* 0x0000000003007212 */ /* 0x000fce00078efe07 */
.L_x_23561:
[----:B------:R-:W-:Y:S05]  /*3970*/  BSYNC.RECONVERGENT B0 ;  /* 0x0000000000007941 */ /* 0x000fea0003800200 */
.L_x_23560:
[----:B------:R-:W0:Y:S02]  /*3980*/  F2I.FTZ.TRUNC.NTZ R0, R0 ;  /* 0x0000000000007305 */ /* 0x000e24000021f100 */
[----:B0-----:R-:W-:Y:S01]  /*3990*/  PRMT R16, R0, 0x7610, R16 ;  /* 0x0000761000107816 */ /* 0x001fe20000000010 */
[----:B------:R-:W-:Y:S06]  /*39a0*/  BRA `(.L_x_23536) ;  /* 0x0000000000987947 */ /* 0x000fec0003800000 */
.L_x_23553:
        /* <DEDUP_REMOVED lines=14> */
.L_x_23567:
[----:B------:R-:W-:Y:S05]  /*3a90*/  BSYNC.RECONVERGENT B0 ;  /* 0x0000000000007941 */ /* 0x000fea0003800200 */
.L_x_23566:
[----:B------:R-:W0:Y:S02]  /*3aa0*/  F2I.FTZ.TRUNC.NTZ R0, R0 ;  /* 0x0000000000007305 */ /* 0x000e24000021f100 */
[----:B0-----:R-:W-:Y:S01]  /*3ab0*/  PRMT R16, R0, 0x7610, R16 ;  /* 0x0000761000107816 */ /* 0x001fe20000000010 */
[----:B------:R-:W-:Y:S06]  /*3ac0*/  BRA `(.L_x_23536) ;  /* 0x0000000000507947 */ /* 0x000fec0003800000 */
.L_x_23541:
        /* <DEDUP_REMOVED lines=16> */
.L_x_23568:
[----:B------:R-:W-:Y:S05]  /*3bd0*/  BRA `(.L_x_23536) ;  /* 0x00000000000c7947 */ /* 0x000fea0003800000 */
.L_x_23565:
[----:B------:R0:W5:Y:S01]  /*3be0*/  LDG.E.U8 R16, desc[UR36][R4.64] ;  /* 0x0000002404107981 */ /* 0x000162000c1e1100 */
[----:B------:R-:W-:Y:S05]  /*3bf0*/  BRA `(.L_x_23536) ;  /* 0x0000000000047947 */ /* 0x000fea0003800000 */
.L_x_23564:
[----:B------:R0:W5:Y:S02]  /*3c00*/  LDG.E.U8 R16, desc[UR36][R4.64] ;  /* 0x0000002404107981 */ /* 0x000164000c1e1100 */
.L_x_23536:
[----:B------:R-:W-:Y:S05]  /*3c10*/  BSYNC.RECONVERGENT B6 ;  /* 0x0000000000067941 */ /* 0x000fea0003800200 */
.L_x_23535:
        /* <DEDUP_REMOVED lines=31> */
.L_x_23575:
[----:B------:R0:W-:Y:S01]  /*3e10*/  STG.E.U8 desc[UR36][R8.64], R3 ;  /* 0x0000000308007986 */ /* 0x0001e2000c101124 */
[----:B------:R-:W-:Y:S05]  /*3e20*/  BRA `(.L_x_23577) ;  /* 0x0000000c00807947 */ /* 0x000fea0003800000 */
.L_x_23574:
        /* <DEDUP_REMOVED lines=12> */
.L_x_23579:
[----:B------:R-:W-:-:S05]  /*3ef0*/  PRMT R3, R3, 0x8880, RZ ;  /* 0x0000888003037816 */ /* 0x000fca00000000ff */
[----:B------:R0:W-:Y:S01]  /*3f00*/  STG.E desc[UR36][R8.64], R3 ;  /* 0x0000000308007986 */ /* 0x0001e2000c101924 */
[----:B------:R-:W-:Y:S05]  /*3f10*/  BRA `(.L_x_23577) ;  /* 0x0000000c00447947 */ /* 0x000fea0003800000 */
.L_x_23578:
[----:B------:R-:W-:-:S04]  /*3f20*/  PRMT R3, R3, 0x8880, RZ ;  /* 0x0000888003037816 */ /* 0x000fc800000000ff */
[----:B------:R-:W-:-:S05]  /*3f30*/  PRMT R3, R3, 0x7710, RZ ;  /* 0x0000771003037816 */ /* 0x000fca00000000ff */
[----:B------:R0:W-:Y:S01]  /*3f40*/  STG.E.U16 desc[UR36][R8.64], R3 ;  /* 0x0000000308007986 */ /* 0x0001e2000c101524 */
[----:B------:R-:W-:Y:S05]  /*3f50*/  BRA `(.L_x_23577) ;  /* 0x0000000c00347947 */ /* 0x000fea0003800000 */
.L_x_23573:
        /* <DEDUP_REMOVED lines=9> */
.L_x_23581:
[----:B------:R-:W0:Y:S02]  /*3ff0*/  I2F.S8 R0, R3 ;  /* 0x0000000300007306 */ /* 0x000e240000001400 */
[----:B0-----:R-:W-:-:S05]  /*4000*/  F2FP.F16.F32.PACK_AB R0, RZ, R0 ;  /* 0x00000000ff00723e */ /* 0x001fca00000000ff */
[----:B------:R0:W-:Y:S01]  /*4010*/  STG.E.U16 desc[UR36][R8.64], R0 ;  /* 0x0000000008007986 */ /* 0x0001e2000c101524 */
[----:B------:R-:W-:Y:S05]  /*4020*/  BRA `(.L_x_23577) ;  /* 0x0000000c00007947 */ /* 0x000fea0003800000 */
.L_x_23580:
        /* <DEDUP_REMOVED lines=10> */
.L_x_23583:
[----:B------:R-:W0:Y:S02]  /*40d0*/  I2F.S8 R3, R3 ;  /* 0x0000000300037306 */ /* 0x000e240000001400 */
[----:B0-----:R-:W-:-:S04]  /*40e0*/  F2FP.F16.F32.PACK_AB R3, RZ, R3 ;  /* 0x00000003ff03723e */ /* 0x001fc800000000ff */
[----:B------:R-:W-:-:S05]  /*40f0*/  PRMT R3, R3, 0x5410, RZ ;  /* 0x0000541003037816 */ /* 0x000fca00000000ff */
[----:B------:R0:W-:Y:S01]  /*4100*/  STG.E desc[UR36][R8.64], R3 ;  /* 0x0000000308007986 */ /* 0x0001e2000c101924 */
[----:B------:R-:W-:Y:S05]  /*4110*/  BRA `(.L_x_23577) ;  /* 0x0000000800c47947 */ /* 0x000fea0003800000 */
.L_x_23582:
[----:B------:R-:W-:-:S04]  /*4120*/  PRMT R4, R3, 0x8880, RZ ;  /* 0x0000888003047816 */ /* 0x000fc800000000ff */
[----:B------:R-:W-:-:S06]  /*4130*/  PRMT R4, R4, 0x7710, RZ ;  /* 0x0000771004047816 */ /* 0x000fcc00000000ff */
[----:B------:R-:W0:Y:S02]  /*4140*/  I2F.F64.S16 R4, R4 ;  /* 0x0000000400047312 */ /* 0x000e240000101c00 */
[----:B0-----:R0:W-:Y:S01]  /*4150*/  STG.E.64 desc[UR36][R8.64], R4 ;  /* 0x0000000408007986 */ /* 0x0011e2000c101b24 */
[----:B------:R-:W-:Y:S05]  /*4160*/  BRA `(.L_x_23577) ;  /* 0x0000000800b07947 */ /* 0x000fea0003800000 */
.L_x_23572:
        /* <DEDUP_REMOVED lines=12> */
.L_x_23586:
[----:B------:R-:W-:Y:S02]  /*4230*/  PRMT R4, R3, 0x8880, RZ ;  /* 0x0000888003047816 */ /* 0x000fe400000000ff */
[----:B------:R-:W-:Y:S02]  /*4240*/  CS2R R6, SRZ ;  /* 0x0000000000067805 */ /* 0x000fe4000001ff00 */
[----:B------:R-:W-:-:S06]  /*4250*/  PRMT R4, R4, 0x7710, RZ ;  /* 0x0000771004047816 */ /* 0x000fcc00000000ff */
[----:B------:R-:W0:Y:S02]  /*4260*/  I2F.F64.S16 R4, R4 ;  /* 0x0000000400047312 */ /* 0x000e240000101c00 */
[----:B0-----:R3:W-:Y:S01]  /*4270*/  STG.E.128 desc[UR36][R8.64], R4 ;  /* 0x0000000408007986 */ /* 0x0017e2000c101d24 */
[----:B------:R-:W-:Y:S05]  /*4280*/  BRA `(.L_x_23577) ;  /* 0x0000000800687947 */ /* 0x000fea0003800000 */
.L_x_23585:
        /* <DEDUP_REMOVED lines=19> */
.L_x_23590:
[----:B------:R-:W-:Y:S05]  /*43c0*/  BSYNC.RECONVERGENT B0 ;  /* 0x0000000000007941 */ /* 0x000fea0003800200 */
.L_x_23589:
[----:B------:R-:W-:-:S05]  /*43d0*/  LOP3.LUT R5, R0, 0x80, R5, 0xf8, !PT ;  /* 0x0000008000057812 */ /* 0x000fca00078ef805 */
[----:B------:R2:W-:Y:S01]  /*43e0*/  STG.E.U8 desc[UR36][R8.64], R5 ;  /* 0x0000000508007986 */ /* 0x0005e2000c101124 */
[----:B------:R-:W-:Y:S05]  /*43f0*/  BRA `(.L_x_23577) ;  /* 0x00000008000c7947 */ /* 0x000fea0003800000 */
.L_x_23588:
        /* <DEDUP_REMOVED lines=15> */
.L_x_23592:
[----:B------:R-:W-:Y:S05]  /*44f0*/  BSYNC.RECONVERGENT B0 ;  /* 0x0000000000007941 */ /* 0x000fea0003800200 */
.L_x_23591:
[----:B------:R-:W-:-:S05]  /*4500*/  LOP3.LUT R5, R0, 0x80, R5, 0xf8, !PT ;  /* 0x0000008000057812 */ /* 0x000fca00078ef805 */
[----:B------:R1:W-:Y:S01]  /*4510*/  STG.E.U8 desc[UR36][R8.64], R5 ;  /* 0x0000000508007986 */ /* 0x0003e2000c101124 */
[----:B------:R-:W-:Y:S05]  /*4520*/  BRA `(.L_x_23577) ;  /* 0x0000000400c07947 */ /* 0x000fea0003800000 */
.L_x_23587:
[----:B------:R-:W0:Y:S02]  /*4530*/  I2F.S8 R0, R3 ;  /* 0x0000000300007306 */ /* 0x000e240000001400 */
[----:B0-----:R-:W-:-:S05]  /*4540*/  F2FP.BF16.F32.PACK_AB R0, RZ, R0 ;  /* 0x00000000ff00723e */ /* 0x001fca00000010ff */
[----:B------:R0:W-:Y:S01]  /*4550*/  STG.E.U16 desc[UR36][R8.64], R0 ;  /* 0x0000000008007986 */ /* 0x0001e2000c101524 */
[----:B------:R-:W-:Y:S05]  /*4560*/  BRA `(.L_x_23577) ;  /* 0x0000000400b07947 */ /* 0x000fea0003800000 */
.L_x_23584:
        /* <DEDUP_REMOVED lines=12> */
.L_x_23595:
        /* <DEDUP_REMOVED lines=13> */
.L_x_23598:
[----:B------:R-:W-:-:S04]  /*4700*/  SHF.R.U32.HI R0, RZ, 0x14, R3 ;  /* 0x00000014ff007819 */ /* 0x000fc80000011603 */
[----:B------:R-:W-:-:S04]  /*4710*/  LOP3.LUT R0, R0, 0x1, RZ, 0xc0, !PT ;  /* 0x0000000100007812 */ /* 0x000fc800078ec0ff */
[----:B------:R-:W-:-:S04]  /*4720*/  IADD3 R0, PT, PT, R3, 0x487ffff, R0 ;  /* 0x0487ffff03007810 */ /* 0x000fc80007ffe000 */
[----:B------:R-:W-:-:S04]  /*4730*/  SHF.R.U32.HI R0, RZ, 0x14, R0 ;  /* 0x00000014ff007819 */ /* 0x000fc80000011600 */
[----:B------:R-:W-:-:S07]  /*4740*/  LOP3.LUT R0, R0, 0xff, RZ, 0xc0, !PT ;  /* 0x000000ff00007812 */ /* 0x000fce00078ec0ff */
.L_x_23599:
[----:B------:R-:W-:-:S04]  /*4750*/  SHF.R.U32.HI R3, RZ, 0x18, R3 ;  /* 0x00000018ff037819 */ /* 0x000fc80000011603 */
[----:B------:R-:W-:-:S04]  /*4760*/  LOP3.LUT R0, R0, 0x80, R3, 0xf8, !PT ;  /* 0x0000008000007812 */ /* 0x000fc800078ef803 */
[----:B------:R-:W-:-:S07]  /*4770*/  PRMT R4, R0, 0x7610, R4 ;  /* 0x0000761000047816 */ /* 0x000fce0000000004 */
.L_x_23597:
[----:B------:R-:W-:Y:S05]  /*4780*/  BSYNC.RECONVERGENT B0 ;  /* 0x0000000000007941 */ /* 0x000fea0003800200 */
.L_x_23596:
[----:B------:R0:W-:Y:S01]  /*4790*/  STG.E.U8 desc[UR36][R8.64], R4 ;  /* 0x0000000408007986 */ /* 0x0001e2000c101124 */
[----:B------:R-:W-:Y:S05]  /*47a0*/  BRA `(.L_x_23577) ;  /* 0x0000000400207947 */ /* 0x000fea0003800000 */
.L_x_23594:
        /* <DEDUP_REMOVED lines=13> */
.L_x_23602:
[----:B------:R-:W-:-:S04]  /*4880*/  SHF.R.U32.HI R0, RZ, 0x15, R3 ;  /* 0x00000015ff007819 */ /* 0x000fc80000011603 */
[----:B------:R-:W-:-:S04]  /*4890*/  LOP3.LUT R0, R0, 0x1, RZ, 0xc0, !PT ;  /* 0x0000000100007812 */ /* 0x000fc800078ec0ff */
[----:B------:R-:W-:-:S04]  /*48a0*/  IADD3 R0, PT, PT, R3, 0x88fffff, R0 ;  /* 0x088fffff03007810 */ /* 0x000fc80007ffe000 */
[----:B------:R-:W-:-:S04]  /*48b0*/  SHF.R.U32.HI R0, RZ, 0x15, R0 ;  /* 0x00000015ff007819 */ /* 0x000fc80000011600 */
[----:B------:R-:W-:-:S07]  /*48c0*/  LOP3.LUT R0, R0, 0xff, RZ, 0xc0, !PT ;  /* 0x000000ff00007812 */ /* 0x000fce00078ec0ff */
.L_x_23603:
[----:B------:R-:W-:-:S04]  /*48d0*/  SHF.R.U32.HI R3, RZ, 0x18, R3 ;  /* 0x00000018ff037819 */ /* 0x000fc80000011603 */
[----:B------:R-:W-:-:S04]  /*48e0*/  LOP3.LUT R0, R0, 0x80, R3, 0xf8, !PT ;  /* 0x0000008000007812 */ /* 0x000fc800078ef803 */
[----:B------:R-:W-:-:S07]  /*48f0*/  PRMT R4, R0, 0x7610, R4 ;  /* 0x0000761000047816 */ /* 0x000fce0000000004 */
.L_x_23601:
[----:B------:R-:W-:Y:S05]  /*4900*/  BSYNC.RECONVERGENT B0 ;  /* 0x0000000000007941 */ /* 0x000fea0003800200 */
.L_x_23600:
[----:B------:R0:W-:Y:S01]  /*4910*/  STG.E.U8 desc[UR36][R8.64], R4 ;  /* 0x0000000408007986 */ /* 0x0001e2000c101124 */
[----:B------:R-:W-:Y:S05]  /*4920*/  BRA `(.L_x_23577) ;  /* 0x0000000000c07947 */ /* 0x000fea0003800000 */
.L_x_23593:
[----:B------:R-:W-:-:S13]  /*4930*/  ISETP.NE.AND P0, PT, R0, 0x1c, PT ;  /* 0x0000001c0000780c */ /* 0x000fda0003f05270 */
[----:B------:R-:W-:Y:S05]  /*4940*/  @!P0 BRA `(.L_x_23604) ;  /* 0x0000000000b08947 */ /* 0x000fea0003800000 */
[----:B------:R-:W-:-:S13]  /*4950*/  ISETP.NE.AND P0, PT, R0, 0x1d, PT ;  /* 0x0000001d0000780c */ /* 0x000fda0003f05270 */
[----:B------:R-:W-:Y:S05]  /*4960*/  @!P0 BRA `(.L_x_23605) ;  /* 0x0000000000908947 */ /* 0x000fea0003800000 */
[----:B------:R-:W-:-:S13]  /*4970*/  ISETP.NE.AND P0, PT, R0, 0x2c, PT ;  /* 0x0000002c0000780c */ /* 0x000fda0003f05270 */
[----:B------:R-:W-:Y:S05]  /*4980*/  @!P0 BRA `(.L_x_23606) ;  /* 0x0000000000448947 */ /* 0x000fea0003800000 */
.L_x_23576:
        /* <DEDUP_REMOVED lines=16> */
.L_x_23607:
[----:B------:R-:W-:Y:S05]  /*4a90*/  BRA `(.L_x_23577) ;  /* 0x0000000000647947 */ /* 0x000fea0003800000 */
.L_x_23606:
        /* <DEDUP_REMOVED lines=17> */
.L_x_23605:
[----:B------:R-:W-:-:S04]  /*4bb0*/  LOP3.LUT R3, R3, 0xffff, RZ, 0xc0, !PT ;  /* 0x0000ffff03037812 */ /* 0x000fc800078ec0ff */
[----:B------:R-:W-:-:S05]  /*4bc0*/  PRMT R3, R3, 0x8880, RZ ;  /* 0x0000888003037816 */ /* 0x000fca00000000ff */
[----:B------:R-:W-:-:S05]  /*4bd0*/  IMAD.MOV.U32 R4, RZ, RZ, R3 ;  /* 0x000000ffff047224 */ /* 0x000fca00078e0003 */
[----:B------:R-:W-:-:S05]  /*4be0*/  SHF.R.S32.HI R5, RZ, 0x1f, R4 ;  /* 0x0000001fff057819 */ /* 0x000fca0000011404 */
[----:B------:R0:W-:Y:S01]  /*4bf0*/  STG.E.64 desc[UR36][R8.64], R4 ;  /* 0x0000000408007986 */ /* 0x0001e2000c101b24 */
[----:B------:R-:W-:Y:S05]  /*4c00*/  BRA `(.L_x_23577) ;  /* 0x0000000000087947 */ /* 0x000fea0003800000 */
.L_x_23604:
[----:B------:R-:W-:-:S05]  /*4c10*/  PRMT R3, R3, 0x8880, RZ ;  /* 0x0000888003037816 */ /* 0x000fca00000000ff */
[----:B------:R0:W-:Y:S02]  /*4c20*/  STG.E desc[UR36][R8.64], R3 ;  /* 0x0000000308007986 */ /* 0x0001e4000c101924 */
.L_x_23577:
        /* <DEDUP_REMOVED lines=23> */
.L_x_23612:
[----:B------:R0:W-:Y:S01]  /*4da0*/  STG.E.U8 desc[UR36][R8.64], R18 ;  /* 0x0000001208007986 */ /* 0x0001e2000c101124 */
[----:B------:R-:W-:Y:S05]  /*4db0*/  BRA `(.L_x_23614) ;  /* 0x0000000c00787947 */ /* 0x000fea0003800000 */
.L_x_23611:
        /* <DEDUP_REMOVED lines=12> */
.L_x_23616:
[----:B------:R-:W-:-:S05]  /*4e80*/  PRMT R3, R18, 0x8880, RZ ;  /* 0x0000888012037816 */ /* 0x000fca00000000ff */
[----:B------:R3:W-:Y:S01]  /*4e90*/  STG.E desc[UR36][R8.64], R3 ;  /* 0x0000000308007986 */ /* 0x0007e2000c101924 */
[----:B------:R-:W-:Y:S05]  /*4ea0*/  BRA `(.L_x_23614) ;  /* 0x0000000c003c7947 */ /* 0x000fea0003800000 */
.L_x_23615:
[----:B------:R-:W-:-:S04]  /*4eb0*/  PRMT R3, R18, 0x8880, RZ ;  /* 0x0000888012037816 */ /* 0x000fc800000000ff */
[----:B------:R-:W-:-:S05]  /*4ec0*/  PRMT R3, R3, 0x7710, RZ ;  /* 0x0000771003037816 */ /* 0x000fca00000000ff */
[----:B------:R2:W-:Y:S01]  /*4ed0*/  STG.E.U16 desc[UR36][R8.64], R3 ;  /* 0x0000000308007986 */ /* 0x0005e2000c101524 */
[----:B------:R-:W-:Y:S05]  /*4ee0*/  BRA `(.L_x_23614) ;  /* 0x0000000c002c7947 */ /* 0x000fea0003800000 */
.L_x_23610:
        /* <DEDUP_REMOVED lines=9> */
.L_x_23618:
[----:B------:R-:W0:Y:S02]  /*4f80*/  I2F.S8 R0, R18 ;  /* 0x0000001200007306 */ /* 0x000e240000001400 */
[----:B0-----:R-:W-:-:S05]  /*4f90*/  F2FP.F16.F32.PACK_AB R0, RZ, R0 ;  /* 0x00000000ff00723e */ /* 0x001fca00000000ff */
[----:B------:R0:W-:Y:S01]  /*4fa0*/  STG.E.U16 desc[UR36][R8.64], R0 ;  /* 0x0000000008007986 */ /* 0x0001e2000c101524 */
[----:B------:R-:W-:Y:S05]  /*4fb0*/  BRA `(.L_x_23614) ;  /* 0x0000000800f87947 */ /* 0x000fea0003800000 */
.L_x_23617:
        /* <DEDUP_REMOVED lines=10> */
.L_x_23620:
[----:B------:R-:W0:Y:S02]  /*5060*/  I2F.S8 R18, R18 ;  /* 0x0000001200127306 */ /* 0x000e240000001400 */
[----:B0-----:R-:W-:-:S04]  /*5070*/  F2FP.F16.F32.PACK_AB R3, RZ, R18 ;  /* 0x00000012ff03723e */ /* 0x001fc800000000ff */
[----:B------:R-:W-:-:S05]  /*5080*/  PRMT R3, R3, 0x5410, RZ ;  /* 0x0000541003037816 */ /* 0x000fca00000000ff */
[----:B------:R0:W-:Y:S01]  /*5090*/  STG.E desc[UR36][R8.64], R3 ;  /* 0x0000000308007986 */ /* 0x0001e2000c101924 */
[----:B------:R-:W-:Y:S05]  /*50a0*/  BRA `(.L_x_23614) ;  /* 0x0000000800bc7947 */ /* 0x000fea0003800000 */
.L_x_23619:
[----:B------:R-:W-:-:S04]  /*50b0*/  PRMT R4, R18, 0x8880, RZ ;  /* 0x0000888012047816 */ /* 0x000fc800000000ff */
[----:B------:R-:W-:-:S06]  /*50c0*/  PRMT R4, R4, 0x7710, RZ ;  /* 0x0000771004047816 */ /* 0x000fcc00000000ff */
[----:B------:R-:W0:Y:S02]  /*50d0*/  I2F.F64.S16 R4, R4 ;  /* 0x0000000400047312 */ /* 0x000e240000101c00 */
[----:B0-----:R0:W-:Y:S01]  /*50e0*/  STG.E.64 desc[UR36][R8.64], R4 ;  /* 0x0000000408007986 */ /* 0x0011e2000c101b24 */
[----:B------:R-:W-:Y:S05]  /*50f0*/  BRA `(.L_x_23614) ;  /* 0x0000000800a87947 */ /* 0x000fea0003800000 */
.L_x_23609:
        /* <DEDUP_REMOVED lines=14> */
.L_x_23624:
        /* <DEDUP_REMOVED lines=17> */
.L_x_23627:
[----:B------:R-:W-:-:S04]  /*52f0*/  SHF.R.U32.HI R3, RZ, 0x18, R5 ;  /* 0x00000018ff037819 */ /* 0x000fc80000011605 */
[----:B------:R-:W-:-:S04]  /*5300*/  LOP3.LUT R0, R0, 0x80, R3, 0xf8, !PT ;  /* 0x0000008000007812 */ /* 0x000fc800078ef803 */
[----:B------:R-:W-:-:S07]  /*5310*/  PRMT R4, R0, 0x7610, R4 ;  /* 0x0000761000047816 */ /* 0x000fce0000000004 */
.L_x_23626:
[----:B------:R-:W-:Y:S05]  /*5320*/  BSYNC.RECONVERGENT B0 ;  /* 0x0000000000007941 */ /* 0x000fea0003800200 */
.L_x_23625:
[----:B------:R0:W-:Y:S01]  /*5330*/  STG.E.U8 desc[UR36][R8.64], R4 ;  /* 0x0000000408007986 */ /* 0x0001e2000c101124 */
[----:B------:R-:W-:Y:S05]  /*5340*/  BRA `(.L_x_23614) ;  /* 0x0000000800147947 */ /* 0x000fea0003800000 */
.L_x_23623:
        /* <DEDUP_REMOVED lines=17> */
.L_x_23630:
[----:B------:R-:W-:-:S04]  /*5460*/  SHF.R.U32.HI R3, RZ, 0x18, R5 ;  /* 0x00000018ff037819 */ /* 0x000fc80000011605 */
[----:B------:R-:W-:-:S04]  /*5470*/  LOP3.LUT R0, R0, 0x80, R3, 0xf8, !PT ;  /* 0x0000008000007812 */ /* 0x000fc800078ef803 */
[----:B------:R-:W-:-:S07]  /*5480*/  PRMT R4, R0, 0x7610, R4 ;  /* 0x0000761000047816 */ /* 0x000fce0000000004 */
.L_x_23629:
[----:B------:R-:W-:Y:S05]  /*5490*/  BSYNC.RECONVERGENT B0 ;  /* 0x0000000000007941 */ /* 0x000fea0003800200 */
.L_x_23628:
[----:B------:R0:W-:Y:S01]  /*54a0*/  STG.E.U8 desc[UR36][R8.64], R4 ;  /* 0x0000000408007986 */ /* 0x0001e2000c101124 */
[----:B------:R-:W-:Y:S05]  /*54b0*/  BRA `(.L_x_23614) ;  /* 0x0000000400b87947 */ /* 0x000fea0003800000 */
.L_x_23622:
        /* <DEDUP_REMOVED lines=22> */
.L_x_23632:
[----:B------:R-:W-:-:S04]  /*5620*/  LOP3.LUT R18, R18, 0xffff, RZ, 0xc0, !PT ;  /* 0x0000ffff12127812 */ /* 0x000fc800078ec0ff */
[----:B------:R-:W-:-:S05]  /*5630*/  PRMT R18, R18, 0x8880, RZ ;  /* 0x0000888012127816 */ /* 0x000fca00000000ff */
[----:B------:R-:W-:-:S05]  /*5640*/  IMAD.MOV.U32 R4, RZ, RZ, R18 ;  /* 0x000000ffff047224 */ /* 0x000fca00078e0012 */
[----:B------:R-:W-:-:S05]  /*5650*/  SHF.R.S32.HI R5, RZ, 0x1f, R4 ;  /* 0x0000001fff057819 */ /* 0x000fca0000011404 */
[----:B------:R0:W-:Y:S01]  /*5660*/  STG.E.64 desc[UR36][R8.64], R4 ;  /* 0x0000000408007986 */ /* 0x0001e2000c101b24 */
[----:B------:R-:W-:Y:S05]  /*5670*/  BRA `(.L_x_23614) ;  /* 0x0000000400487947 */ /* 0x000fea0003800000 */
.L_x_23631:
[----:B------:R-:W-:-:S05]  /*5680*/  PRMT R3, R18, 0x8880, RZ ;  /* 0x0000888012037816 */ /* 0x000fca00000000ff */
[----:B------:R0:W-:Y:S01]  /*5690*/  STG.E desc[UR36][R8.64], R3 ;  /* 0x0000000308007986 */ /* 0x0001e2000c101924 */
[----:B------:R-:W-:Y:S05]  /*56a0*/  BRA `(.L_x_23614) ;  /* 0x00000004003c7947 */ /* 0x000fea0003800000 */
.L_x_23621:
        /* <DEDUP_REMOVED lines=10> */
.L_x_23634:
[----:B------:R-:W-:Y:S02]  /*5750*/  PRMT R4, R18, 0x8880, RZ ;  /* 0x0000888012047816 */ /* 0x000fe400000000ff */
[----:B------:R-:W-:Y:S02]  /*5760*/  CS2R R6, SRZ ;  /* 0x0000000000067805 */ /* 0x000fe4000001ff00 */
[----:B------:R-:W-:-:S06]  /*5770*/  PRMT R4, R4, 0x7710, RZ ;  /* 0x0000771004047816 */ /* 0x000fcc00000000ff */
[----:B------:R-:W0:Y:S02]  /*5780*/  I2F.F64.S16 R4, R4 ;  /* 0x0000000400047312 */ /* 0x000e240000101c00 */
[----:B0-----:R0:W-:Y:S01]  /*5790*/  STG.E.128 desc[UR36][R8.64], R4 ;  /* 0x0000000408007986 */ /* 0x0011e2000c101d24 */
[----:B------:R-:W-:Y:S05]  /*57a0*/  BRA `(.L_x_23614) ;  /* 0x0000000000fc7947 */ /* 0x000fea0003800000 */
.L_x_23633:
[----:B------:R-:W-:-:S13]  /*57b0*/  ISETP.NE.AND P0, PT, R0, 0xf, PT ;  /* 0x0000000f0000780c */ /* 0x000fda0003f05270 */
[----:B------:R-:W-:Y:S05]  /*57c0*/  @!P0 BRA `(.L_x_23635) ;  /* 0x0000000000e88947 */ /* 0x000fea0003800000 */
[----:B------:R-:W-:-:S13]  /*57d0*/  ISETP.NE.AND P0, PT, R0, 0x17, PT ;  /* 0x000000170000780c */ /* 0x000fda0003f05270 */
[----:B------:R-:W-:Y:S05]  /*57e0*/  @!P0 BRA `(.L_x_23636) ;  /* 0x0000000000908947 */ /* 0x000fea0003800000 */
[----:B------:R-:W-:-:S13]  /*57f0*/  ISETP.NE.AND P0, PT, R0, 0x18, PT ;  /* 0x000000180000780c */ /* 0x000fda0003f05270 */
[----:B------:R-:W-:Y:S05]  /*5800*/  @!P0 BRA `(.L_x_23637) ;  /* 0x0000000000448947 */ /* 0x000fea0003800000 */
.L_x_23613:
        /* <DEDUP_REMOVED lines=16> */
.L_x_23638:
[----:B------:R-:W-:Y:S05]  /*5910*/  BRA `(.L_x_23614) ;  /* 0x0000000000a07947 */ /* 0x000fea0003800000 */
.L_x_23637:
        /* <DEDUP_REMOVED lines=13> */
.L_x_23640:
[----:B------:R-:W-:Y:S05]  /*59f0*/  BSYNC.RECONVERGENT B0 ;  /* 0x0000000000007941 */ /* 0x000fea0003800200 */
.L_x_23639:
[----:B------:R-:W-:-:S05]  /*5a00*/  LOP3.LUT R3, R0, 0x80, R3, 0xf8, !PT ;  /* 0x0000008000037812 */ /* 0x000fca00078ef803 */
[----:B------:R0:W-:Y:S01]  /*5a10*/  STG.E.U8 desc[UR36][R8.64], R3 ;  /* 0x0000000308007986 */ /* 0x0001e2000c101124 */
[----:B------:R-:W-:Y:S05]  /*5a20*/  BRA `(.L_x_23614) ;  /* 0x00000000005c7947 */ /* 0x000fea0003800000 */
.L_x_23636:
        /* <DEDUP_REMOVED lines=12> */
.L_x_23642:
[----:B------:R-:W-:Y:S01]  /*5af0*/  IMAD.MOV.U32 R0, RZ, RZ, 0x7f ;  /* 0x0000007fff007424 */ /* 0x000fe200078e00ff */
[----:B------:R-:W-:-:S04]  /*5b00*/  ISETP.GT.U32.AND P0, PT, R3, 0x7f800000, PT ;  /* 0x7f8000000300780c */ /* 0x000fc80003f04070 */
[----:B------:R-:W-:-:S09]  /*5b10*/  SEL R0, R0, 0x7c, P0 ;  /* 0x0000007c00007807 */ /* 0x000fd20000000000 */
.L_x_23643:
[----:B------:R-:W-:Y:S05]  /*5b20*/  BSYNC.RECONVERGENT B0 ;  /* 0x0000000000007941 */ /* 0x000fea0003800200 */
.L_x_23641:
[----:B------:R-:W-:-:S04]  /*5b30*/  SHF.R.U32.HI R3, RZ, 0x18, R5 ;  /* 0x00000018ff037819 */ /* 0x000fc80000011605 */
[----:B------:R-:W-:-:S05]  /*5b40*/  LOP3.LUT R3, R0, 0x80, R3, 0xf8, !PT ;  /* 0x0000008000037812 */ /* 0x000fca00078ef803 */
[----:B------:R0:W-:Y:S01]  /*5b50*/  STG.E.U8 desc[UR36][R8.64], R3 ;  /* 0x0000000308007986 */ /* 0x0001e2000c101124 */
[----:B------:R-:W-:Y:S05]  /*5b60*/  BRA `(.L_x_23614) ;  /* 0x00000000000c7947 */ /* 0x000fea0003800000 */
.L_x_23635:
[----:B------:R-:W0:Y:S02]  /*5b70*/  I2F.S8 R0, R18 ;  /* 0x0000001200007306 */ /* 0x000e240000001400 */
[----:B0-----:R-:W-:-:S05]  /*5b80*/  F2FP.BF16.F32.PACK_AB R0, RZ, R0 ;  /* 0x00000000ff00723e */ /* 0x001fca00000010ff */
[----:B------:R0:W-:Y:S02]  /*5b90*/  STG.E.U16 desc[UR36][R8.64], R0 ;  /* 0x0000000008007986 */ /* 0x0001e4000c101524 */
.L_x_23614:
[----:B------:R-:W-:-:S07]  /*5ba0*/  VIADD R2, R2, 0x80 ;  /* 0x0000008002027836 */ /* 0x000fce0000000000 */
.L_x_23571:
[----:B------:R-:W-:-:S13]  /*5bb0*/  ISETP.GE.AND P0, PT, R2, R22, PT ;  /* 0x000000160200720c */ /* 0x000fda0003f06270 */
[----:B------:R-:W-:Y:S05]  /*5bc0*/  @P0 BREAK.RELIABLE B6 ;  /* 0x0000000000060942 */ /* 0x000fea0003800100 */
[----:B------:R-:W-:Y:S05]  /*5bd0*/  @P0 BRA `(.L_x_23608) ;  /* 0x0000000c00d80947 */ /* 0x000fea0003800000 */
[----:B------:R-:W-:Y:S05]  /*5be0*/  BSYNC.RELIABLE B6 ;  /* 0x0000000000067941 */ /* 0x000fea0003800100 */
.L_x_23570:
        /* <DEDUP_REMOVED lines=20> */
.L_x_23647:
[----:B------:R0:W-:Y:S01]  /*5d30*/  STG.E.U8 desc[UR36][R8.64], R17 ;  /* 0x0000001108007986 */ /* 0x0001e2000c101124 */
[----:B------:R-:W-:Y:S05]  /*5d40*/  BRA `(.L_x_23649) ;  /* 0x0000000c00787947 */ /* 0x000fea0003800000 */
.L_x_23646:
        /* <DEDUP_REMOVED lines=12> */
.L_x_23651:
[----:B------:R-:W-:-:S05]  /*5e10*/  PRMT R3, R17, 0x8880, RZ ;  /* 0x0000888011037816 */ /* 0x000fca00000000ff */
[----:B------:R0:W-:Y:S01]  /*5e20*/  STG.E desc[UR36][R8.64], R3 ;  /* 0x0000000308007986 */ /* 0x0001e2000c101924 */
[----:B------:R-:W-:Y:S05]  /*5e30*/  BRA `(.L_x_23649) ;  /* 0x0000000c003c7947 */ /* 0x000fea0003800000 */
.L_x_23650:
[----:B------:R-:W-:-:S04]  /*5e40*/  PRMT R3, R17, 0x8880, RZ ;  /* 0x0000888011037816 */ /* 0x000fc800000000ff */
[----:B------:R-:W-:-:S05]  /*5e50*/  PRMT R3, R3, 0x7710, RZ ;  /* 0x0000771003037816 */ /* 0x000fca00000000ff */
[----:B------:R0:W-:Y:S01]  /*5e60*/  STG.E.U16 desc[UR36][R8.64], R3 ;  /* 0x0000000308007986 */ /* 0x0001e2000c101524 */
[----:B------:R-:W-:Y:S05]  /*5e70*/  BRA `(.L_x_23649) ;  /* 0x0000000c002c7947 */ /* 0x000fea0003800000 */
.L_x_23645:
        /* <DEDUP_REMOVED lines=9> */
.L_x_23653:
[----:B------:R-:W0:Y:S02]  /*5f10*/  I2F.S8 R0, R17 ;  /* 0x0000001100007306 */ /* 0x000e240000001400 */
[----:B0-----:R-:W-:-:S05]  /*5f20*/  F2FP.F16.F32.PACK_AB R0, RZ, R0 ;  /* 0x00000000ff00723e */ /* 0x001fca00000000ff */
[----:B------:R0:W-:Y:S01]  /*5f30*/  STG.E.U16 desc[UR36][R8.64], R0 ;  /* 0x0000000008007986 */ /* 0x0001e2000c101524 */
[----:B------:R-:W-:Y:S05]  /*5f40*/  BRA `(.L_x_23649) ;  /* 0x0000000800f87947 */ /* 0x000fea0003800000 */
.L_x_23652:
        /* <DEDUP_REMOVED lines=10> */
.L_x_23655:
[----:B------:R-:W0:Y:S02]  /*5ff0*/  I2F.S8 R17, R17 ;  /* 0x0000001100117306 */ /* 0x000e240000001400 */
[----:B0-----:R-:W-:-:S04]  /*6000*/  F2FP.F16.F32.PACK_AB R3, RZ, R17 ;  /* 0x00000011ff03723e */ /* 0x001fc800000000ff */
[----:B------:R-:W-:-:S05]  /*6010*/  PRMT R3, R3, 0x5410, RZ ;  /* 0x0000541003037816 */ /* 0x000fca00000000ff */
[----:B------:R0:W-:Y:S01]  /*6020*/  STG.E desc[UR36][R8.64], R3 ;  /* 0x0000000308007986 */ /* 0x0001e2000c101924 */
[----:B------:R-:W-:Y:S05]  /*6030*/  BRA `(.L_x_23649) ;  /* 0x0000000800bc7947 */ /* 0x000fea0003800000 */
.L_x_23654:
[----:B------:R-:W-:-:S04]  /*6040*/  PRMT R4, R17, 0x8880, RZ ;  /* 0x0000888011047816 */ /* 0x000fc800000000ff */
[----:B------:R-:W-:-:S06]  /*6050*/  PRMT R4, R4, 0x7710, RZ ;  /* 0x0000771004047816 */ /* 0x000fcc00000000ff */
[----:B------:R-:W0:Y:S02]  /*6060*/  I2F.F64.S16 R4, R4 ;  /* 0x0000000400047312 */ /* 0x000e240000101c00 */
[----:B0-----:R0:W-:Y:S01]  /*6070*/  STG.E.64 desc[UR36][R8.64], R4 ;  /* 0x0000000408007986 */ /* 0x0011e2000c101b24 */
[----:B------:R-:W-:Y:S05]  /*6080*/  BRA `(.L_x_23649) ;  /* 0x0000000800a87947 */ /* 0x000fea0003800000 */
.L_x_23644:
        /* <DEDUP_REMOVED lines=14> */
.L_x_23659:
        /* <DEDUP_REMOVED lines=17> */
.L_x_23662:
[----:B------:R-:W-:-:S04]  /*6280*/  SHF.R.U32.HI R3, RZ, 0x18, R17 ;  /* 0x00000018ff037819 */ /* 0x000fc80000011611 */
[----:B------:R-:W-:-:S04]  /*6290*/  LOP3.LUT R0, R0, 0x80, R3, 0xf8, !PT ;  /* 0x0000008000007812 */ /* 0x000fc800078ef803 */
[----:B------:R-:W-:-:S07]  /*62a0*/  PRMT R4, R0, 0x7610, R4 ;  /* 0x0000761000047816 */ /* 0x000fce0000000004 */
.L_x_23661:
[----:B------:R-:W-:Y:S05]  /*62b0*/  BSYNC.RECONVERGENT B0 ;  /* 0x0000000000007941 */ /* 0x000fea0003800200 */
.L_x_23660:
[----:B------:R0:W-:Y:S01]  /*62c0*/  STG.E.U8 desc[UR36][R8.64], R4 ;  /* 0x0000000408007986 */ /* 0x0001e2000c101124 */
[----:B------:R-:W-:Y:S05]  /*62d0*/  BRA `(.L_x_23649) ;  /* 0x0000000800147947 */ /* 0x000fea0003800000 */
.L_x_23658:
        /* <DEDUP_REMOVED lines=17> */
.L_x_23665:
[----:B------:R-:W-:-:S04]  /*63f0*/  SHF.R.U32.HI R3, RZ, 0x18, R17 ;  /* 0x00000018ff037819 */ /* 0x000fc80000011611 */
[----:B------:R-:W-:-:S04]  /*6400*/  LOP3.LUT R0, R0, 0x80, R3, 0xf8, !PT ;  /* 0x0000008000007812 */ /* 0x000fc800078ef803 */
[----:B------:R-:W-:-:S07]  /*6410*/  PRMT R4, R0, 0x7610, R4 ;  /* 0x0000761000047816 */ /* 0x000fce0000000004 */
.L_x_23664:
[----:B------:R-:W-:Y:S05]  /*6420*/  BSYNC.RECONVERGENT B0 ;  /* 0x0000000000007941 */ /* 0x000fea0003800200 */
.L_x_23663:
[----:B------:R0:W-:Y:S01]  /*6430*/  STG.E.U8 desc[UR36][R8.64], R4 ;  /* 0x0000000408007986 */ /* 0x0001e2000c101124 */
[----:B------:R-:W-:Y:S05]  /*6440*/  BRA `(.L_x_23649) ;  /* 0x0000000400b87947 */ /* 0x000fea0003800000 */
.L_x_23657:
        /* <DEDUP_REMOVED lines=22> */
.L_x_23667:
[----:B------:R-:W-:-:S04]  /*65b0*/  LOP3.LUT R17, R17, 0xffff, RZ, 0xc0, !PT ;  /* 0x0000ffff11117812 */ /* 0x000fc800078ec0ff */
[----:B------:R-:W-:-:S05]  /*65c0*/  PRMT R17, R17, 0x8880, RZ ;  /* 0x0000888011117816 */ /* 0x000fca00000000ff */
[----:B------:R-:W-:-:S05]  /*65d0*/  IMAD.MOV.U32 R4, RZ, RZ, R17 ;  /* 0x000000ffff047224 */ /* 0x000fca00078e0011 */
[----:B------:R-:W-:-:S05]  /*65e0*/  SHF.R.S32.HI R5, RZ, 0x1f, R4 ;  /* 0x0000001fff057819 */ /* 0x000fca0000011404 */
[----:B------:R0:W-:Y:S01]  /*65f0*/  STG.E.64 desc[UR36][R8.64], R4 ;  /* 0x0000000408007986 */ /* 0x0001e2000c101b24 */
[----:B------:R-:W-:Y:S05]  /*6600*/  BRA `(.L_x_23649) ;  /* 0x0000000400487947 */ /* 0x000fea0003800000 */
.L_x_23666:
[----:B------:R-:W-:-:S05]  /*6610*/  PRMT R3, R17, 0x8880, RZ ;  /* 0x0000888011037816 */ /* 0x000fca00000000ff */
[----:B------:R0:W-:Y:S01]  /*6620*/  STG.E desc[UR36][R8.64], R3 ;  /* 0x0000000308007986 */ /* 0x0001e2000c101924 */
[----:B------:R-:W-:Y:S05]  /*6630*/  BRA `(.L_x_23649) ;  /* 0x00000004003c7947 */ /* 0x000fea0003800000 */
.L_x_23656:
        /* <DEDUP_REMOVED lines=10> */
.L_x_23669:
[----:B------:R-:W-:Y:S02]  /*66e0*/  PRMT R4, R17, 0x8880, RZ ;  /* 0x0000888011047816 */ /* 0x000fe400000000ff */
[----:B------:R-:W-:Y:S02]  /*66f0*/  CS2R R6, SRZ ;  /* 0x0000000000067805 */ /* 0x000fe4000001ff00 */
[----:B------:R-:W-:-:S06]  /*6700*/  PRMT R4, R4, 0x7710, RZ ;  /* 0x0000771004047816 */ /* 0x000fcc00000000ff */
[----:B------:R-:W0:Y:S02]  /*6710*/  I2F.F64.S16 R4, R4 ;  /* 0x0000000400047312 */ /* 0x000e240000101c00 */
[----:B0-----:R4:W-:Y:S01]  /*6720*/  STG.E.128 desc[UR36][R8.64], R4 ;  /* 0x0000000408007986 */ /* 0x0019e2000c101d24 */
[----:B------:R-:W-:Y:S05]  /*6730*/  BRA `(.L_x_23649) ;  /* 0x0000000000fc7947 */ /* 0x000fea0003800000 */
.L_x_23668:
[----:B------:R-:W-:-:S13]  /*6740*/  ISETP.NE.AND P0, PT, R0, 0xf, PT ;  /* 0x0000000f0000780c */ /* 0x000fda0003f05270 */
[----:B------:R-:W-:Y:S05]  /*6750*/  @!P0 BRA `(.L_x_23670) ;  /* 0x0000000000e88947 */ /* 0x000fea0003800000 */
[----:B------:R-:W-:-:S13]  /*6760*/  ISETP.NE.AND P0, PT, R0, 0x17, PT ;  /* 0x000000170000780c */ /* 0x000fda0003f05270 */
[----:B------:R-:W-:Y:S05]  /*6770*/  @!P0 BRA `(.L_x_23671) ;  /* 0x0000000000908947 */ /* 0x000fea0003800000 */
[----:B------:R-:W-:-:S13]  /*6780*/  ISETP.NE.AND P0, PT, R0, 0x18, PT ;  /* 0x000000180000780c */ /* 0x000fda0003f05270 */
[----:B------:R-:W-:Y:S05]  /*6790*/  @!P0 BRA `(.L_x_23672) ;  /* 0x0000000000448947 */ /* 0x000fea0003800000 */
.L_x_23648:
        /* <DEDUP_REMOVED lines=16> */
.L_x_23673:
[----:B------:R-:W-:Y:S05]  /*68a0*/  BRA `(.L_x_23649) ;  /* 0x0000000000a07947 */ /* 0x000fea0003800000 */
.L_x_23672:
        /* <DEDUP_REMOVED lines=13> */
.L_x_23675:
[----:B------:R-:W-:Y:S05]  /*6980*/  BSYNC.RECONVERGENT B0 ;  /* 0x0000000000007941 */ /* 0x000fea0003800200 */
.L_x_23674:
[----:B------:R-:W-:-:S05]  /*6990*/  LOP3.LUT R3, R0, 0x80, R3, 0xf8, !PT ;  /* 0x0000008000037812 */ /* 0x000fca00078ef803 */
[----:B------:R2:W-:Y:S01]  /*69a0*/  STG.E.U8 desc[UR36][R8.64], R3 ;  /* 0x0000000308007986 */ /* 0x0005e2000c101124 */
[----:B------:R-:W-:Y:S05]  /*69b0*/  BRA `(.L_x_23649) ;  /* 0x00000000005c7947 */ /* 0x000fea0003800000 */
.L_x_23671:
        /* <DEDUP_REMOVED lines=12> */
.L_x_23677:
[----:B------:R-:W-:Y:S01]  /*6a80*/  IMAD.MOV.U32 R0, RZ, RZ, 0x7f ;  /* 0x0000007fff007424 */ /* 0x000fe200078e00ff */
[----:B------:R-:W-:-:S04]  /*6a90*/  ISETP.GT.U32.AND P0, PT, R3, 0x7f800000, PT ;  /* 0x7f8000000300780c */ /* 0x000fc80003f04070 */
[----:B------:R-:W-:-:S09]  /*6aa0*/  SEL R0, R0, 0x7c, P0 ;  /* 0x0000007c00007807 */ /* 0x000fd20000000000 */
.L_x_23678:
[----:B------:R-:W-:Y:S05]  /*6ab0*/  BSYNC.RECONVERGENT B0 ;  /* 0x0000000000007941 */ /* 0x000fea0003800200 */
.L_x_23676:
[----:B------:R-:W-:-:S04]  /*6ac0*/  SHF.R.U32.HI R3, RZ, 0x18, R17 ;  /* 0x00000018ff037819 */ /* 0x000fc80000011611 */
[----:B------:R-:W-:-:S05]  /*6ad0*/  LOP3.LUT R3, R0, 0x80, R3, 0xf8, !PT ;  /* 0x0000008000037812 */ /* 0x000fca00078ef803 */
[----:B------:R1:W-:Y:S01]  /*6ae0*/  STG.E.U8 desc[UR36][R8.64], R3 ;  /* 0x0000000308007986 */ /* 0x0003e2000c101124 */
[----:B------:R-:W-:Y:S05]  /*6af0*/  BRA `(.L_x_23649) ;  /* 0x00000000000c7947 */ /* 0x000fea0003800000 */
.L_x_23670:
[----:B------:R-:W0:Y:S02]  /*6b00*/  I2F.S8 R0, R17 ;  /* 0x0000001100007306 */ /* 0x000e240000001400 */
[----:B0-----:R-:W-:-:S05]  /*6b10*/  F2FP.BF16.F32.PACK_AB R0, RZ, R0 ;  /* 0x00000000ff00723e */ /* 0x001fca00000010ff */
[----:B------:R0:W-:Y:S02]  /*6b20*/  STG.E.U16 desc[UR36][R8.64], R0 ;  /* 0x0000000008007986 */ /* 0x0001e4000c101524 */
.L_x_23649:
[----:B------:R-:W-:-:S07]  /*6b30*/  VIADD R2, R2, 0x80 ;  /* 0x0000008002027836 */ /* 0x000fce0000000000 */
.L_x_23608:
[----:B------:R-:W-:Y:S05]  /*6b40*/  BSYNC.RECONVERGENT B7 ;  /* 0x0000000000077941 */ /* 0x000fea0003800200 */
.L_x_23569:
        /* <DEDUP_REMOVED lines=21> */
.L_x_23682:
[----:B------:R-:W-:Y:S01]  /*6ca0*/  STG.E.U8 desc[UR36][R2.64], R16 ;  /* 0x0000001002007986 */ /* 0x000fe2000c101124 */
[----:B------:R-:W-:Y:S05]  /*6cb0*/  EXIT ;  /* 0x000000000000794d */ /* 0x000fea0003800000 */
.L_x_23681:
        /* <DEDUP_REMOVED lines=12> */
.L_x_23685:
[----:B------:R-:W-:-:S05]  /*6d80*/  PRMT R5, R16, 0x8880, RZ ;  /* 0x0000888010057816 */ /* 0x000fca00000000ff */
[----:B------:R-:W-:Y:S01]  /*6d90*/  STG.E desc[UR36][R2.64], R5 ;  /* 0x0000000502007986 */ /* 0x000fe2000c101924 */
[----:B------:R-:W-:Y:S05]  /*6da0*/  EXIT ;  /* 0x000000000000794d */ /* 0x000fea0003800000 */
.L_x_23684:
[----:B------:R-:W-:-:S04]  /*6db0*/  PRMT R5, R16, 0x8880, RZ ;  /* 0x0000888010057816 */ /* 0x000fc800000000ff */
[----:B------:R-:W-:-:S05]  /*6dc0*/  PRMT R5, R5, 0x7710, RZ ;  /* 0x0000771005057816 */ /* 0x000fca00000000ff */
[----:B------:R-:W-:Y:S01]  /*6dd0*/  STG.E.U16 desc[UR36][R2.64], R5 ;  /* 0x0000000502007986 */ /* 0x000fe2000c101524 */
[----:B------:R-:W-:Y:S05]  /*6de0*/  EXIT ;  /* 0x000000000000794d */ /* 0x000fea0003800000 */
.L_x_23680:
        /* <DEDUP_REMOVED lines=9> */
.L_x_23687:
[----:B------:R-:W0:Y:S02]  /*6e80*/  I2F.S8 R0, R16 ;  /* 0x0000001000007306 */ /* 0x000e240000001400 */
[----:B0-----:R-:W-:-:S05]  /*6e90*/  F2FP.F16.F32.PACK_AB R0, RZ, R0 ;  /* 0x00000000ff00723e */ /* 0x001fca00000000ff */
[----:B------:R-:W-:Y:S01]  /*6ea0*/  STG.E.U16 desc[UR36][R2.64], R0 ;  /* 0x0000000002007986 */ /* 0x000fe2000c101524 */
[----:B------:R-:W-:Y:S05]  /*6eb0*/  EXIT ;  /* 0x000000000000794d */ /* 0x000fea0003800000 */
.L_x_23686:
        /* <DEDUP_REMOVED lines=10> */
.L_x_23689:
[----:B------:R-:W0:Y:S02]  /*6f60*/  I2F.S8 R16, R16 ;  /* 0x0000001000107306 */ /* 0x000e240000001400 */
[----:B0-----:R-:W-:-:S04]  /*6f70*/  F2FP.F16.F32.PACK_AB R5, RZ, R16 ;  /* 0x00000010ff05723e */ /* 0x001fc800000000ff */
[----:B------:R-:W-:-:S05]  /*6f80*/  PRMT R5, R5, 0x5410, RZ ;  /* 0x0000541005057816 */ /* 0x000fca00000000ff */
[----:B------:R-:W-:Y:S01]  /*6f90*/  STG.E desc[UR36][R2.64], R5 ;  /* 0x0000000502007986 */ /* 0x000fe2000c101924 */
[----:B------:R-:W-:Y:S05]  /*6fa0*/  EXIT ;  /* 0x000000000000794d */ /* 0x000fea0003800000 */
.L_x_23688:
[----:B------:R-:W-:-:S04]  /*6fb0*/  PRMT R4, R16, 0x8880, RZ ;  /* 0x0000888010047816 */ /* 0x000fc800000000ff */
[----:B------:R-:W-:-:S06]  /*6fc0*/  PRMT R4, R4, 0x7710, RZ ;  /* 0x0000771004047816 */ /* 0x000fcc00000000ff */
[----:B------:R-:W0:Y:S02]  /*6fd0*/  I2F.F64.S16 R4, R4 ;  /* 0x0000000400047312 */ /* 0x000e240000101c00 */
[----:B0-----:R-:W-:Y:S01]  /*6fe0*/  STG.E.64 desc[UR36][R2.64], R4 ;  /* 0x0000000402007986 */ /* 0x001fe2000c101b24 */
[----:B------:R-:W-:Y:S05]  /*6ff0*/  EXIT ;  /* 0x000000000000794d */ /* 0x000fea0003800000 */
.L_x_23679:
        /* <DEDUP_REMOVED lines=14> */
.L_x_23693:
        /* <DEDUP_REMOVED lines=18> */
.L_x_23696:
[----:B------:R-:W-:-:S04]  /*7200*/  SHF.R.U32.HI R5, RZ, 0x18, R5 ;  /* 0x00000018ff057819 */ /* 0x000fc80000011605 */
[----:B------:R-:W-:-:S07]  /*7210*/  LOP3.LUT R0, R0, 0x80, R5, 0xf8, !PT ;  /* 0x0000008000007812 */ /* 0x000fce00078ef805 */
.L_x_23695:
[----:B------:R-:W-:Y:S05]  /*7220*/  BSYNC.RECONVERGENT B0 ;  /* 0x0000000000007941 */ /* 0x000fea0003800200 */
.L_x_23694:
[----:B------:R-:W-:Y:S01]  /*7230*/  STG.E.U8 desc[UR36][R2.64], R0 ;  /* 0x0000000002007986 */ /* 0x000fe2000c101124 */
[----:B------:R-:W-:Y:S05]  /*7240*/  EXIT ;  /* 0x000000000000794d */ /* 0x000fea0003800000 */
.L_x_23692:
        /* <DEDUP_REMOVED lines=18> */
.L_x_23699:
[----:B------:R-:W-:-:S04]  /*7370*/  SHF.R.U32.HI R5, RZ, 0x18, R5 ;  /* 0x00000018ff057819 */ /* 0x000fc80000011605 */
[----:B------:R-:W-:-:S07]  /*7380*/  LOP3.LUT R0, R0, 0x80, R5, 0xf8, !PT ;  /* 0x0000008000007812 */ /* 0x000fce00078ef805 */
.L_x_23698:
[----:B------:R-:W-:Y:S05]  /*7390*/  BSYNC.RECONVERGENT B0 ;  /* 0x0000000000007941 */ /* 0x000fea0003800200 */
.L_x_23697:
[----:B------:R-:W-:Y:S01]  /*73a0*/  STG.E.U8 desc[UR36][R2.64], R0 ;  /* 0x0000000002007986 */ /* 0x000fe2000c101124 */
[----:B------:R-:W-:Y:S05]  /*73b0*/  EXIT ;  /* 0x000000000000794d */ /* 0x000fea0003800000 */
.L_x_23691:
        /* <DEDUP_REMOVED lines=22> */
.L_x_23701:
[----:B------:R-:W-:-:S04]  /*7520*/  LOP3.LUT R16, R16, 0xffff, RZ, 0xc0, !PT ;  /* 0x0000ffff10107812 */ /* 0x000fc800078ec0ff */
[----:B------:R-:W-:-:S05]  /*7530*/  PRMT R16, R16, 0x8880, RZ ;  /* 0x0000888010107816 */ /* 0x000fca00000000ff */
[----:B------:R-:W-:-:S05]  /*7540*/  IMAD.MOV.U32 R4, RZ, RZ, R16 ;  /* 0x000000ffff047224 */ /* 0x000fca00078e0010 */
[----:B------:R-:W-:-:S05]  /*7550*/  SHF.R.S32.HI R5, RZ, 0x1f, R4 ;  /* 0x0000001fff057819 */ /* 0x000fca0000011404 */
[----:B------:R-:W-:Y:S01]  /*7560*/  STG.E.64 desc[UR36][R2.64], R4 ;  /* 0x0000000402007986 */ /* 0x000fe2000c101b24 */
[----:B------:R-:W-:Y:S05]  /*7570*/  EXIT ;  /* 0x000000000000794d */ /* 0x000fea0003800000 */
.L_x_23700:
[----:B------:R-:W-:-:S05]  /*7580*/  PRMT R5, R16, 0x8880, RZ ;  /* 0x0000888010057816 */ /* 0x000fca00000000ff */
[----:B------:R-:W-:Y:S01]  /*7590*/  STG.E desc[UR36][R2.64], R5 ;  /* 0x0000000502007986 */ /* 0x000fe2000c101924 */
[----:B------:R-:W-:Y:S05]  /*75a0*/  EXIT ;  /* 0x000000000000794d */ /* 0x000fea0003800000 */
.L_x_23690:
        /* <DEDUP_REMOVED lines=10> */
.L_x_23703:
[----:B------:R-:W-:Y:S02]  /*7650*/  PRMT R4, R16, 0x8880, RZ ;  /* 0x0000888010047816 */ /* 0x000fe400000000ff */
[----:B------:R-:W-:Y:S02]  /*7660*/  CS2R R6, SRZ ;  /* 0x0000000000067805 */ /* 0x000fe4000001ff00 */
[----:B------:R-:W-:-:S06]  /*7670*/  PRMT R4, R4, 0x7710, RZ ;  /* 0x0000771004047816 */ /* 0x000fcc00000000ff */
[----:B------:R-:W0:Y:S02]  /*7680*/  I2F.F64.S16 R4, R4 ;  /* 0x0000000400047312 */ /* 0x000e240000101c00 */
[----:B0-----:R-:W-:Y:S01]  /*7690*/  STG.E.128 desc[UR36][R2.64], R4 ;  /* 0x0000000402007986 */ /* 0x001fe2000c101d24 */
[----:B------:R-:W-:Y:S05]  /*76a0*/  EXIT ;  /* 0x000000000000794d */ /* 0x000fea0003800000 */
.L_x_23702:
[----:B------:R-:W-:-:S13]  /*76b0*/  ISETP.NE.AND P0, PT, R0, 0xf, PT ;  /* 0x0000000f0000780c */ /* 0x000fda0003f05270 */
[----:B------:R-:W-:Y:S05]  /*76c0*/  @!P0 BRA `(.L_x_23704) ;  /* 0x0000000000e88947 */ /* 0x000fea0003800000 */
[----:B------:R-:W-:-:S13]  /*76d0*/  ISETP.NE.AND P0, PT, R0, 0x17, PT ;  /* 0x000000170000780c */ /* 0x000fda0003f05270 */
[----:B------:R-:W-:Y:S05]  /*76e0*/  @!P0 BRA `(.L_x_23705) ;  /* 0x0000000000908947 */ /* 0x000fea0003800000 */
[----:B------:R-:W-:-:S13]  /*76f0*/  ISETP.NE.AND P0, PT, R0, 0x18, PT ;  /* 0x000000180000780c */ /* 0x000fda0003f05270 */
[----:B------:R-:W-:Y:S05]  /*7700*/  @!P0 BRA `(.L_x_23706) ;  /* 0x0000000000448947 */ /* 0x000fea0003800000 */
.L_x_23683:
        /* <DEDUP_REMOVED lines=16> */
.L_x_23707:
[----:B------:R-:W-:Y:S05]  /*7810*/  EXIT ;  /* 0x000000000000794d */ /* 0x000fea0003800000 */
.L_x_23706:
        /* <DEDUP_REMOVED lines=13> */
.L_x_23709:
[----:B------:R-:W-:Y:S05]  /*78f0*/  BSYNC.RECONVERGENT B0 ;  /* 0x0000000000007941 */ /* 0x000fea0003800200 */
.L_x_23708:
[----:B------:R-:W-:-:S05]  /*7900*/  LOP3.LUT R5, R0, 0x80, R5, 0xf8, !PT ;  /* 0x0000008000057812 */ /* 0x000fca00078ef805 */
[----:B------:R-:W-:Y:S01]  /*7910*/  STG.E.U8 desc[UR36][R2.64], R5 ;  /* 0x0000000502007986 */ /* 0x000fe2000c101124 */
[----:B------:R-:W-:Y:S05]  /*7920*/  EXIT ;  /* 0x000000000000794d */ /* 0x000fea0003800000 */
.L_x_23705:
        /* <DEDUP_REMOVED lines=12> */
.L_x_23711:
[----:B------:R-:W-:Y:S01]  /*79f0*/  IMAD.MOV.U32 R0, RZ, RZ, 0x7f ;  /* 0x0000007fff007424 */ /* 0x000fe200078e00ff */
[----:B------:R-:W-:-:S04]  /*7a00*/  ISETP.GT.U32.AND P0, PT, R4, 0x7f800000, PT ;  /* 0x7f8000000400780c */ /* 0x000fc80003f04070 */
[----:B------:R-:W-:-:S09]  /*7a10*/  SEL R0, R0, 0x7c, P0 ;  /* 0x0000007c00007807 */ /* 0x000fd20000000000 */
.L_x_23712:
[----:B------:R-:W-:Y:S05]  /*7a20*/  BSYNC.RECONVERGENT B0 ;  /* 0x0000000000007941 */ /* 0x000fea0003800200 */
.L_x_23710:
[----:B------:R-:W-:-:S04]  /*7a30*/  SHF.R.U32.HI R5, RZ, 0x18, R5 ;  /* 0x00000018ff057819 */ /* 0x000fc80000011605 */
[----:B------:R-:W-:-:S05]  /*7a40*/  LOP3.LUT R5, R0, 0x80, R5, 0xf8, !PT ;  /* 0x0000008000057812 */ /* 0x000fca00078ef805 */
[----:B------:R-:W-:Y:S01]  /*7a50*/  STG.E.U8 desc[UR36][R2.64], R5 ;  /* 0x0000000502007986 */ /* 0x000fe2000c101124 */
[----:B------:R-:W-:Y:S05]  /*7a60*/  EXIT ;  /* 0x000000000000794d */ /* 0x000fea0003800000 */
.L_x_23704:
[----:B------:R-:W0:Y:S02]  /*7a70*/  I2F.S8 R0, R16 ;  /* 0x0000001000007306 */ /* 0x000e240000001400 */
[----:B0-----:R-:W-:-:S05]  /*7a80*/  F2FP.BF16.F32.PACK_AB R0, RZ, R0 ;  /* 0x00000000ff00723e */ /* 0x001fca00000010ff */
[----:B------:R-:W-:Y:S01]  /*7a90*/  STG.E.U16 desc[UR36][R2.64], R0 ;  /* 0x0000000002007986 */ /* 0x000fe2000c101524 */
[----:B------:R-:W-:Y:S05]  /*7aa0*/  EXIT ;  /* 0x000000000000794d */ /* 0x000fea0003800000 */
.L_x_23713:
        /* <DEDUP_REMOVED lines=13> */
.L_x_26342:


//--------------------- .text._ZN2at6native18elementwise_kernelILi128ELi4EZNS0_22gpu_kernel_impl_nocastINS0_13AUnaryFunctorIaaaNS0_17BitwiseAndFunctorIaEEEEEEvRNS_18TensorIteratorBaseERKT_EUliE_EEviT1_ --------------------------
	.section	.text._ZN2at6native18elementwise_kernelILi128ELi4EZNS0_22gpu_kernel_impl_nocastINS0_13AUnaryFunctorIaaaNS0_17BitwiseAndFunctorIaEEEEEEvRNS_18TensorIteratorBaseERKT_EUliE_EEviT1_,"ax",@progbits
	.align	128
        .global         _ZN2at6native18elementwise_kernelILi128ELi4EZNS0_22gpu_kernel_impl_nocastINS0_13AUnaryFunctorIaaaNS0_17BitwiseAndFunctorIaEEEEEEvRNS_18TensorIteratorBaseERKT_EUliE_EEviT1_
        .type           _ZN2at6native18elementwise_kernelILi128ELi4EZNS0_22gpu_kernel_impl_nocastINS0_13AUnaryFunctorIaaaNS0_17BitwiseAndFunctorIaEEEEEEvRNS_18TensorIteratorBaseERKT_EUliE_EEviT1_,@function
        .size           _ZN2at6native18elementwise_kernelILi128ELi4EZNS0_22gpu_kernel_impl_nocastINS0_13AUnaryFunctorIaaaNS0_17BitwiseAndFunctorIaEEEEEEvRNS_18TensorIteratorBaseERKT_EUliE_EEviT1_,(.L_x_26343 - _ZN2at6native18elementwise_kernelILi128ELi4EZNS0_22gpu_kernel_impl_nocastINS0_13AUnaryFunctorIaaaNS0_17BitwiseAndFunctorIaEEEEEEvRNS_18TensorIteratorBaseERKT_EUliE_EEviT1_)
        .other          _ZN2at6native18elementwise_kernelILi128ELi4EZNS0_22gpu_kernel_impl_nocastINS0_13AUnaryFunctorIaaaNS0_17BitwiseAndFunctorIaEEEEEEvRNS_18TensorIteratorBaseERKT_EUliE_EEviT1_,@"STO_CUDA_ENTRY STV_DEFAULT"
_ZN2at6native18elementwise_kernelILi128ELi4EZNS0_22gpu_kernel_impl_nocastINS0_13AUnaryFunctorIaaaNS0_17BitwiseAndFunctorIaEEEEEEvRNS_18TensorIteratorBaseERKT_EUliE_EEviT1_:
.text._ZN2at6native18elementwise_kernelILi128ELi4EZNS0_22gpu_kernel_impl_nocastINS0_13AUnaryFunctorIaaaNS0_17BitwiseAndFunctorIaEEEEEEvRNS_18TensorIteratorBaseERKT_EUliE_EEviT1_:
        /* <DEDUP_REMOVED lines=30> */
.L_x_23717:
[----:B------:R-:W-:-:S13]  /*01e0*/  ISETP.GE.AND P0, PT, R3, UR4, PT ;  /* 0x0000000403007c0c */ /* 0x000fda000bf06270 */
[----:B------:R-:W-:Y:S05]  /*01f0*/  @P0 BREAK.RELIABLE B1 ;  /* 0x0000000000010942 */ /* 0x000fea0003800100 */
[----:B------:R-:W-:Y:S05]  /*0200*/  @P0 BRA `(.L_x_23718) ;  /* 0x00000000001c0947 */ /* 0x000fea0003800000 */
[----:B------:R-:W-:Y:S05]  /*0210*/  BSYNC.RELIABLE B1 ;  /* 0x0000000000017941 */ /* 0x000fea0003800100 */
.L_x_23716:
[----:B------:R-:W1:Y:S02]  /*0220*/  LDC.64 R4, c[0x0][0x588] ;  /* 0x00016200ff047b82 */ /* 0x000e640000000a00 */
[----:B-1----:R-:W2:Y:S06]  /*0230*/  LDG.E.U8 R4, desc[UR6][R4.64] ;  /* 0x0000000604047981 */ /* 0x002eac000c1e1100 */
[----:B0-----:R-:W0:Y:S01]  /*0240*/  LDC.64 R6, c[0x0][0x580] ;  /* 0x00016000ff067b82 */ /* 0x001e220000000a00 */
[----:B------:R-:W-:Y:S02]  /*0250*/  IADD3 R3, PT, PT, R3, 0x80, RZ ;  /* 0x0000008003037810 */ /* 0x000fe40007ffe0ff */
[----:B--2---:R-:W-:-:S05]  /*0260*/  LOP3.LUT R9, R4, UR5, RZ, 0xc0, !PT ;  /* 0x0000000504097c12 */ /* 0x004fca000f8ec0ff */
[----:B0-----:R1:W-:Y:S02]  /*0270*/  STG.E.U8 desc[UR6][R6.64], R9 ;  /* 0x0000000906007986 */ /* 0x0013e4000c101106 */
.L_x_23718:
[----:B------:R-:W-:Y:S05]  /*0280*/  BSYNC.RECONVERGENT B0 ;  /* 0x0000000000007941 */ /* 0x000fea0003800200 */
.L_x_23715:
        /* <DEDUP_REMOVED lines=9> */
.L_x_23714:
        /* <DEDUP_REMOVED lines=306> */
.L_x_23722:
        /* <DEDUP_REMOVED lines=310> */
.L_x_23724:
        /* <DEDUP_REMOVED lines=9> */
.L_x_23721:
[----:B------:R-:W-:-:S13]  /*2a30*/  ISETP.GE.AND P0, PT, R3, UR4, PT ;  /* 0x0000000403007c0c */ /* 0x000fda000bf06270 */
[----:B------:R-:W-:Y:S05]  /*2a40*/  @P0 BREAK.RELIABLE B1 ;  /* 0x0000000000010942 */ /* 0x000fea0003800100 */
[----:B------:R-:W-:Y:S05]  /*2a50*/  @P0 BRA `(.L_x_23723) ;  /* 0x0000001000d00947 */ /* 0x000fea0003800000 */
[----:B------:R-:W-:Y:S05]  /*2a60*/  BSYNC.RELIABLE B1 ;  /* 0x0000000000017941 */ /* 0x000fea0003800100 */
.L_x_23720:
        /* <DEDUP_REMOVED lines=298> */
.L_x_23725:
        /* <DEDUP_REMOVED lines=9> */
.L_x_23723:
[----:B------:R-:W-:Y:S05]  /*3da0*/  BSYNC.RECONVERGENT B0 ;  /* 0x0000000000007941 */ /* 0x000fea0003800200 */
.L_x_23719:
        /* <DEDUP_REMOVED lines=301> */
.L_x_23726:
        /* <DEDUP_REMOVED lines=9> */
.L_x_23727:
        /* <DEDUP_REMOVED lines=15> */
.L_x_26343:


//--------------------- .text._ZN2at6native27unrolled_elementwise_kernelINS0_13AUnaryFunctorIaaaNS0_17BitwiseAndFunctorIaEEEESt5arrayIPcLm2EELi4E23TrivialOffsetCalculatorILi1EjESA_NS0_6memory15LoadWithoutCastENSB_16StoreWithoutCastEEEviT_T0_T2_T3_T4_T5_ --------------------------
	.section	.text._ZN2at6native27unrolled_elementwise_kernelINS0_13AUnaryFunctorIaaaNS0_17BitwiseAndFunctorIaEEEESt5arrayIPcLm2EELi4E23TrivialOffsetCalculatorILi1EjESA_NS0_6memory15LoadWithoutCastENSB_16StoreWithoutCastEEEviT_T0_T2_T3_T4_T5_,"ax",@progbits
	.align	128
        .global         _ZN2at6native27unrolled_elementwise_kernelINS0_13AUnaryFunctorIaaaNS0_17BitwiseAndFunctorIaEEEESt5arrayIPcLm2EELi4E23TrivialOffsetCalculatorILi1EjESA_NS0_6memory15LoadWithoutCastENSB_16StoreWithoutCastEEEviT_T0_T2_T3_T4_T5_
        .type           _ZN2at6native27unrolled_elementwise_kernelINS0_13AUnaryFunctorIaaaNS0_17BitwiseAndFunctorIaEEEESt5arrayIPcLm2EELi4E23TrivialOffsetCalculatorILi1EjESA_NS0_6memory15LoadWithoutCastENSB_16StoreWithoutCastEEEviT_T0_T2_T3_T4_T5_,@function
        .size           _ZN2at6native27unrolled_elementwise_kernelINS0_13AUnaryFunctorIaaaNS0_17BitwiseAndFunctorIaEEEESt5arrayIPcLm2EELi4E23TrivialOffsetCalculatorILi1EjESA_NS0_6memory15LoadWithoutCastENSB_16StoreWithoutCastEEEviT_T0_T2_T3_T4_T5_,(.L_x_26344 - _ZN2at6native27unrolled_elementwise_kernelINS0_13AUnaryFunctorIaaaNS0_17BitwiseAndFunctorIaEEEESt5arrayIPcLm2EELi4E23TrivialOffsetCalculatorILi1EjESA_NS0_6memory15LoadWithoutCastENSB_16StoreWithoutCastEEEviT_T0_T2_T3_T4_T5_)
        .other          _ZN2at6native27unrolled_elementwise_kernelINS0_13AUnaryFunctorIaaaNS0_17BitwiseAndFunctorIaEEEESt5arrayIPcLm2EELi4E23TrivialOffsetCalculatorILi1EjESA_NS0_6memory15LoadWithoutCastENSB_16StoreWithoutCastEEEviT_T0_T2_T3_T4_T5_,@"STO_CUDA_ENTRY STV_DEFAULT"
_ZN2at6native27unrolled_elementwise_kernelINS0_13AUnaryFunctorIaaaNS0_17BitwiseAndFunctorIaEEEESt5arrayIPcLm2EELi4E23TrivialOffsetCalculatorILi1EjESA_NS0_6memory15LoadWithoutCastENSB_16StoreWithoutCastEEEviT_T0_T2_T3_T4_T5_:
.text._ZN2at6native27unrolled_elementwise_kernelINS0_13AUnaryFunctorIaaaNS0_17BitwiseAndFunctorIaEEEESt5arrayIPcLm2EELi4E23TrivialOffsetCalculatorILi1EjESA_NS0_6memory15LoadWithoutCastENSB_16StoreWithoutCastEEEviT_T0_T2_T3_T4_T5_:
        /* <DEDUP_REMOVED lines=62> */
.L_x_23730:
[----:B------:R-:W-:Y:S05]  /*03e0*/  BSYNC.RELIABLE B1 ;  /* 0x0000000000017941 */ /* 0x000fea0003800100 */
.L_x_23729:
[----:B------:R-:W-:-:S13]  /*03f0*/  ISETP.GE.AND P0, PT, R5, R4, PT ;  /* 0x000000040500720c */ /* 0x000fda0003f06270 */
[----:B------:R-:W1:Y:S01]  /*0400*/  @!P0 LDC.64 R6, c[0x0][0x388] ;  /* 0x0000e200ff068b82 */ /* 0x000e620000000a00 */
[----:B0-----:R-:W-:Y:S02]  /*0410*/  @!P0 IMAD R3, R0, 0x200, R5 ;  /* 0x0000020000038824 */ /* 0x001fe400078e0205 */
[----:B------:R-:W-:-:S03]  /*0420*/  @!P0 VIADD R5, R5, 0x80 ;  /* 0x0000008005058836 */ /* 0x000fc60000000000 */
[----:B-1----:R-:W-:-:S05]  /*0430*/  @!P0 IADD3 R2, P1, PT, R3, R6, RZ ;  /* 0x0000000603028210 */ /* 0x002fca0007f3e0ff */
[----:B------:R-:W-:-:S05]  /*0440*/  @!P0 IMAD.X R3, RZ, RZ, R7, P1 ;  /* 0x000000ffff038224 */ /* 0x000fca00008e0607 */
[----:B------:R1:W-:Y:S03]  /*0450*/  @!P0 STG.E.U8 desc[UR4][R2.64], R17 ;  /* 0x0000001102008986 */ /* 0x0003e6000c101104 */
.L_x_23731:
[----:B------:R-:W-:Y:S05]  /*0460*/  BSYNC.RECONVERGENT B0 ;  /* 0x0000000000007941 */ /* 0x000fea0003800200 */
.L_x_23728:
        /* <DEDUP_REMOVED lines=9> */
.L_x_23732:
        /* <DEDUP_REMOVED lines=16> */
.L_x_26344:


//--------------------- .text._ZN2at6native29vectorized_elementwise_kernelILi2ENS0_13AUnaryFunctorIaaaNS0_17BitwiseAndFunctorIaEEEESt5arrayIPcLm2EEEEviT0_T1_ --------------------------
	.section	.text._ZN2at6native29vectorized_elementwise_kernelILi2ENS0_13AUnaryFunctorIaaaNS0_17BitwiseAndFunctorIaEEEESt5arrayIPcLm2EEEEviT0_T1_,"ax",@progbits
	.align	128
        .global         _ZN2at6native29vectorized_elementwise_kernelILi2ENS0_13AUnaryFunctorIaaaNS0_17BitwiseAndFunctorIaEEEESt5arrayIPcLm2EEEEviT0_T1_
        .type           _ZN2at6native29vectorized_elementwise_kernelILi2ENS0_13AUnaryFunctorIaaaNS0_17BitwiseAndFunctorIaEEEESt5arrayIPcLm2EEEEviT0_T1_,@function
        .size           _ZN2at6native29vectorized_elementwise_kernelILi2ENS0_13AUnaryFunctorIaaaNS0_17BitwiseAndFunctorIaEEEESt5arrayIPcLm2EEEEviT0_T1_,(.L_x_26345 - _ZN2at6native29vectorized_elementwise_kernelILi2ENS0_13AUnaryFunctorIaaaNS0_17BitwiseAndFunctorIaEEEESt5arrayIPcLm2EEEEviT0_T1_)
        .other          _ZN2at6native29vectorized_elementwise_kernelILi2ENS0_13AUnaryFunctorIaaaNS0_17BitwiseAndFunctorIaEEEESt5arrayIPcLm2EEEEviT0_T1_,@"STO_CUDA_ENTRY STV_DEFAULT"
_ZN2at6native29vectorized_elementwise_kernelILi2ENS0_13AUnaryFunctorIaaaNS0_17BitwiseAndFunctorIaEEEESt5arrayIPcLm2EEEEviT0_T1_:
.text._ZN2at6native29vectorized_elementwise_kernelILi2ENS0_13AUnaryFunctorIaaaNS0_17BitwiseAndFunctorIaEEEESt5arrayIPcLm2EEEEviT0_T1_:
        /* <DEDUP_REMOVED lines=100> */
.L_x_23736:
        /* <DEDUP_REMOVED lines=8> */
.L_x_23737:
        /* <DEDUP_REMOVED lines=8> */
.L_x_23738:
        /* <DEDUP_REMOVED lines=8> */
.L_x_23739:
        /* <DEDUP_REMOVED lines=9> */
.L_x_23740:
[----:B------:R-:W-:Y:S05]  /*0850*/  BSYNC.RELIABLE B1 ;  /* 0x0000000000017941 */ /* 0x000fea0003800100 */
.L_x_23735:
[----:B------:R-:W-:-:S13]  /*0860*/  ISETP.GE.U32.AND P0, PT, R0, UR5, PT ;  /* 0x0000000500007c0c */ /* 0x000fda000bf06070 */
[----:B------:R-:W3:Y:S01]  /*0870*/  @!P0 LDC.64 R6, c[0x0][0x388] ;  /* 0x0000e200ff068b82 */ /* 0x000ee20000000a00 */
[C---:B012---:R-:W-:Y:S02]  /*0880*/  @!P0 VIADD R5, R0.reuse, UR4 ;  /* 0x0000000400058c36 */ /* 0x047fe40008000000 */
[----:B------:R-:W-:-:S03]  /*0890*/  @!P0 VIADD R0, R0, 0x80 ;  /* 0x0000008000008836 */ /* 0x000fc60000000000 */
[----:B---3--:R-:W-:-:S05]  /*08a0*/  @!P0 IADD3 R4, P1, PT, R5, R6, RZ ;  /* 0x0000000605048210 */ /* 0x008fca0007f3e0ff */
[----:B------:R-:W-:-:S05]  /*08b0*/  @!P0 IMAD.X R5, RZ, RZ, R7, P1 ;  /* 0x000000ffff058224 */ /* 0x000fca00008e0607 */
[----:B------:R3:W-:Y:S03]  /*08c0*/  @!P0 STG.E.U8 desc[UR8][R4.64], R3 ;  /* 0x0000000304008986 */ /* 0x0007e6000c101108 */
.L_x_23741:
[----:B------:R-:W-:Y:S05]  /*08d0*/  BSYNC.RECONVERGENT B0 ;  /* 0x0000000000007941 */ /* 0x000fea0003800200 */
.L_x_23734:
        /* <DEDUP_REMOVED lines=9> */
.L_x_23733:
        /* <DEDUP_REMOVED lines=42> */
.L_x_23742:
        /* <DEDUP_REMOVED lines=15> */
.L_x_26345:


//--------------------- .text._ZN2at6native29vectorized_elementwise_kernelILi4ENS0_13AUnaryFunctorIaaaNS0_17BitwiseAndFunctorIaEEEESt5arrayIPcLm2EEEEviT0_T1_ --------------------------
	.section	.text._ZN2at6native29vectorized_elementwise_kernelILi4ENS0_13AUnaryFunctorIaaaNS0_17BitwiseAndFunctorIaEEEESt5arrayIPcLm2EEEEviT0_T1_,"ax",@progbits
	.align	128
        .global         _ZN2at6native29vectorized_elementwise_kernelILi4ENS0_13AUnaryFunctorIaaaNS0_17BitwiseAndFunctorIaEEEESt5arrayIPcLm2EEEEviT0_T1_
        .type           _ZN2at6native29vectorized_elementwise_kernelILi4ENS0_13AUnaryFunctorIaaaNS0_17BitwiseAndFunctorIaEEEESt5arrayIPcLm2EEEEviT0_T1_,@function
        .size           _ZN2at6native29vectorized_elementwise_kernelILi4ENS0_13AUnaryFunctorIaaaNS0_17BitwiseAndFunctorIaEEEESt5arrayIPcLm2EEEEviT0_T1_,(.L_x_26346 - _ZN2at6native29vectorized_elementwise_kernelILi4ENS0_13AUnaryFunctorIaaaNS0_17BitwiseAndFunctorIaEEEESt5arrayIPcLm2EEEEviT0_T1_)
        .other          _ZN2at6native29vectorized_elementwise_kernelILi4ENS0_13AUnaryFunctorIaaaNS0_17BitwiseAndFunctorIaEEEESt5arrayIPcLm2EEEEviT0_T1_,@"STO_CUDA_ENTRY STV_DEFAULT"
_ZN2at6native29vectorized_elementwise_kernelILi4ENS0_13AUnaryFunctorIaaaNS0_17BitwiseAndFunctorIaEEEESt5arrayIPcLm2EEEEviT0_T1_:
.text._ZN2at6native29vectorized_elementwise_kernelILi4ENS0_13AUnaryFunctorIaaaNS0_17BitwiseAndFunctorIaEEEESt5arrayIPcLm2EEEEviT0_T1_:
        /* <DEDUP_REMOVED lines=100> */
.L_x_23746:
        /* <DEDUP_REMOVED lines=8> */
.L_x_23747:
        /* <DEDUP_REMOVED lines=8> */
.L_x_23748:
        /* <DEDUP_REMOVED lines=8> */
.L_x_23749:
        /* <DEDUP_REMOVED lines=9> */
.L_x_23750:
[----:B------:R-:W-:Y:S05]  /*0850*/  BSYNC.RELIABLE B1 ;  /* 0x0000000000017941 */ /* 0x000fea0003800100 */
.L_x_23745:
[----:B------:R-:W-:-:S13]  /*0860*/  ISETP.GE.U32.AND P0, PT, R0, UR5, PT ;  /* 0x0000000500007c0c */ /* 0x000fda000bf06070 */
[----:B------:R-:W3:Y:S01]  /*0870*/  @!P0 LDC.64 R6, c[0x0][0x388] ;  /* 0x0000e200ff068b82 */ /* 0x000ee20000000a00 */
[C---:B012---:R-:W-:Y:S02]  /*0880*/  @!P0 VIADD R5, R0.reuse, UR4 ;  /* 0x0000000400058c36 */ /* 0x047fe40008000000 */
[----:B------:R-:W-:-:S03]  /*0890*/  @!P0 VIADD R0, R0, 0x80 ;  /* 0x0000008000008836 */ /* 0x000fc60000000000 */
[----:B---3--:R-:W-:-:S05]  /*08a0*/  @!P0 IADD3 R4, P1, PT, R5, R6, RZ ;  /* 0x0000000605048210 */ /* 0x008fca0007f3e0ff */
[----:B------:R-:W-:-:S05]  /*08b0*/  @!P0 IMAD.X R5, RZ, RZ, R7, P1 ;  /* 0x000000ffff058224 */ /* 0x000fca00008e0607 */
[----:B------:R3:W-:Y:S03]  /*08c0*/  @!P0 STG.E.U8 desc[UR8][R4.64], R3 ;  /* 0x0000000304008986 */ /* 0x0007e6000c101108 */
.L_x_23751:
[----:B------:R-:W-:Y:S05]  /*08d0*/  BSYNC.RECONVERGENT B0 ;  /* 0x0000000000007941 */ /* 0x000fea0003800200 */
.L_x_23744:
        /* <DEDUP_REMOVED lines=9> */
.L_x_23743:
        /* <DEDUP_REMOVED lines=9> */
[----:B------:R-:W3:Y:S01]  /*0a00*/  LDG.E R9, desc[UR8][R4.64+0x200] ;  /* 0x0002000804097981 */ /* 0x000ee2000c1e1900 */
[----:B0-----:R-:W-:-:S04]  /*0a10*/  UIADD3 UR6, UP0, UPT, UR4, UR6, URZ ;  /* 0x0000000604067290 */ /* 0x001fc8000ff1e0ff */
[----:B------:R-:W-:Y:S02]  /*0a20*/  UIADD3.X UR7, UPT, UPT, URZ, UR7, URZ, UP0, !UPT ;  /* 0x00000007ff077290 */ /* 0x000fe400087fe4ff */
[----:B------:R-:W-:-:S04]  /*0a30*/  IMAD.U32 R2, RZ, RZ, UR6 ;  /* 0x00000006ff027e24 */ /* 0x000fc8000f8e00ff */
[----:B------:R-:W-:Y:S02]  /*0a40*/  IMAD.U32 R3, RZ, RZ, UR7 ;  /* 0x00000007ff037e24 */ /* 0x000fe4000f8e00ff */
[----:B------:R-:W-:Y:S01]  /*0a50*/  IMAD.WIDE.U32 R2, R15, 0x4, R2 ;  /* 0x000000040f027825 */ /* 0x000fe200078e0002 */
[C---:B--2---:R-:W-:Y:S02]  /*0a60*/  PRMT R6, R0.reuse, 0x7770, RZ ;  /* 0x0000777000067816 */ /* 0x044fe400000000ff */
[C---:B------:R-:W-:Y:S02]  /*0a70*/  PRMT R7, R0.reuse, 0x7771, RZ ;  /* 0x0000777100077816 */ /* 0x040fe400000000ff */
[C---:B------:R-:W-:Y:S02]  /*0a80*/  PRMT R8, R0.reuse, 0x7772, RZ ;  /* 0x0000777200087816 */ /* 0x040fe400000000ff */
[----:B------:R-:W-:Y:S02]  /*0a90*/  PRMT R0, R0, 0x7773, RZ ;  /* 0x0000777300007816 */ /* 0x000fe400000000ff */
[----:B---3--:R-:W-:-:S02]  /*0aa0*/  PRMT R10, R9, 0x7770, RZ ;  /* 0x00007770090a7816 */ /* 0x008fc400000000ff */
[C---:B------:R-:W-:Y:S02]  /*0ab0*/  PRMT R4, R9.reuse, 0x7771, RZ ;  /* 0x0000777109047816 */ /* 0x040fe400000000ff */
[C---:B------:R-:W-:Y:S02]  /*0ac0*/  PRMT R5, R9.reuse, 0x7772, RZ ;  /* 0x0000777209057816 */ /* 0x040fe400000000ff */
        /* <DEDUP_REMOVED lines=18> */
.L_x_23752:
        /* <DEDUP_REMOVED lines=9> */
.L_x_26346:


//--------------------- .text._ZN2at6native29vectorized_elementwise_kernelILi8ENS0_13AUnaryFunctorIaaaNS0_17BitwiseAndFunctorIaEEEESt5arrayIPcLm2EEEEviT0_T1_ --------------------------
	.section	.text._ZN2at6native29vectorized_elementwise_kernelILi8ENS0_13AUnaryFunctorIaaaNS0_17BitwiseAndFunctorIaEEEESt5arrayIPcLm2EEEEviT0_T1_,"ax",@progbits
	.align	128
        .global         _ZN2at6native29vectorized_elementwise_kernelILi8ENS0_13AUnaryFunctorIaaaNS0_17BitwiseAndFunctorIaEEEESt5arrayIPcLm2EEEEviT0_T1_
        .type           _ZN2at6native29vectorized_elementwise_kernelILi8ENS0_13AUnaryFunctorIaaaNS0_17BitwiseAndFunctorIaEEEESt5arrayIPcLm2EEEEviT0_T1_,@function
        .size           _ZN2at6native29vectorized_elementwise_kernelILi8ENS0_13AUnaryFunctorIaaaNS0_17BitwiseAndFunctorIaEEEESt5arrayIPcLm2EEEEviT0_T1_,(.L_x_26347 - _ZN2at6native29vectorized_elementwise_kernelILi8ENS0_13AUnaryFunctorIaaaNS0_17BitwiseAndFunctorIaEEEESt5arrayIPcLm2EEEEviT0_T1_)
        .other          _ZN2at6native29vectorized_elementwise_kernelILi8ENS0_13AUnaryFunctorIaaaNS0_17BitwiseAndFunctorIaEEEESt5arrayIPcLm2EEEEviT0_T1_,@"STO_CUDA_ENTRY STV_DEFAULT"
_ZN2at6native29vectorized_elementwise_kernelILi8ENS0_13AUnaryFunctorIaaaNS0_17BitwiseAndFunctorIaEEEESt5arrayIPcLm2EEEEviT0_T1_:
.text._ZN2at6native29vectorized_elementwise_kernelILi8ENS0_13AUnaryFunctorIaaaNS0_17BitwiseAndFunctorIaEEEESt5arrayIPcLm2EEEEviT0_T1_:
        /* <DEDUP_REMOVED lines=100> */
.L_x_23756:
        /* <DEDUP_REMOVED lines=8> */
.L_x_23757:
        /* <DEDUP_REMOVED lines=8> */
.L_x_23758:
        /* <DEDUP_REMOVED lines=8> */
.L_x_23759:
        /* <DEDUP_REMOVED lines=9> */
.L_x_23760:
[----:B------:R-:W-:Y:S05]  /*0850*/  BSYNC.RELIABLE B1 ;  /* 0x0000000000017941 */ /* 0x000fea0003800100 */
.L_x_23755:
[----:B------:R-:W-:-:S13]  /*0860*/  ISETP.GE.U32.AND P0, PT, R0, UR5, PT ;  /* 0x0000000500007c0c */ /* 0x000fda000bf06070 */
[----:B------:R-:W3:Y:S01]  /*0870*/  @!P0 LDC.64 R6, c[0x0][0x388] ;  /* 0x0000e200ff068b82 */ /* 0x000ee20000000a00 */
[C---:B012---:R-:W-:Y:S02]  /*0880*/  @!P0 VIADD R5, R0.reuse, UR4 ;  /* 0x0000000400058c36 */ /* 0x047fe40008000000 */
[----:B------:R-:W-:-:S03]  /*0890*/  @!P0 VIADD R0, R0, 0x80 ;  /* 0x0000008000008836 */ /* 0x000fc60000000000 */
[----:B---3--:R-:W-:-:S05]  /*08a0*/  @!P0 IADD3 R4, P1, PT, R5, R6, RZ ;  /* 0x0000000605048210 */ /* 0x008fca0007f3e0ff */
[----:B------:R-:W-:-:S05]  /*08b0*/  @!P0 IMAD.X R5, RZ, RZ, R7, P1 ;  /* 0x000000ffff058224 */ /* 0x000fca00008e0607 */
[----:B------:R3:W-:Y:S03]  /*08c0*/  @!P0 STG.E.U8 desc[UR8][R4.64], R3 ;  /* 0x0000000304008986 */ /* 0x0007e6000c101108 */
.L_x_23761:
[----:B------:R-:W-:Y:S05]  /*08d0*/  BSYNC.RECONVERGENT B0 ;  /* 0x0000000000007941 */ /* 0x000fea0003800200 */
.L_x_23754:
        /* <DEDUP_REMOVED lines=9> */
.L_x_23753:
        /* <DEDUP_REMOVED lines=19> */
[----:B------:R-:W-:Y:S01]  /*0aa0*/  PRMT R6, R3, 0x7770, RZ ;  /* 0x0000777003067816 */ /* 0x000fe200000000ff */
[----:B------:R-:W-:Y:S01]  /*0ab0*/  IMAD.U32 R3, RZ, RZ, UR7 ;  /* 0x00000007ff037e24 */ /* 0x000fe2000f8e00ff */
[----:B------:R-:W-:Y:S02]  /*0ac0*/  LOP3.LUT R7, R7, UR10, RZ, 0xc0, !PT ;  /* 0x0000000a07077c12 */ /* 0x000fe4000f8ec0ff */
[----:B------:R-:W-:Y:S01]  /*0ad0*/  LOP3.LUT R8, R8, UR10, RZ, 0xc0, !PT ;  /* 0x0000000a08087c12 */ /* 0x000fe2000f8ec0ff */
[----:B------:R-:W-:Y:S01]  /*0ae0*/  IMAD.WIDE.U32 R2, R13, 0x8, R2 ;  /* 0x000000080d027825 */ /* 0x000fe200078e0002 */
[----:B------:R-:W-:Y:S02]  /*0af0*/  LOP3.LUT R10, R10, UR10, RZ, 0xc0, !PT ;  /* 0x0000000a0a0a7c12 */ /* 0x000fe4000f8ec0ff */
[----:B------:R-:W-:-:S02]  /*0b00*/  LOP3.LUT R9, R9, UR10, RZ, 0xc0, !PT ;  /* 0x0000000a09097c12 */ /* 0x000fc4000f8ec0ff */
[----:B------:R-:W-:Y:S02]  /*0b10*/  LOP3.LUT R4, R4, UR10, RZ, 0xc0, !PT ;  /* 0x0000000a04047c12 */ /* 0x000fe4000f8ec0ff */
[----:B------:R-:W-:Y:S02]  /*0b20*/  LOP3.LUT R11, R0, UR10, RZ, 0xc0, !PT ;  /* 0x0000000a000b7c12 */ /* 0x000fe4000f8ec0ff */
[----:B------:R-:W-:Y:S02]  /*0b30*/  LOP3.LUT R6, R6, UR10, RZ, 0xc0, !PT ;  /* 0x0000000a06067c12 */ /* 0x000fe4000f8ec0ff */
[----:B------:R-:W-:Y:S02]  /*0b40*/  LOP3.LUT R5, R5, UR10, RZ, 0xc0, !PT ;  /* 0x0000000a05057c12 */ /* 0x000fe4000f8ec0ff */
        /* <DEDUP_REMOVED lines=8> */
.L_x_23762:
        /* <DEDUP_REMOVED lines=11> */
.L_x_26347:


//--------------------- .text._ZN2at6native18elementwise_kernelILi128ELi4EZNS0_15gpu_kernel_implINS0_13BinaryFunctorIaaaNS0_17BitwiseAndFunctorIaEEEEEEvRNS_18TensorIteratorBaseERKT_EUliE_EEviT1_ --------------------------
	.section	.text._ZN2at6native18elementwise_kernelILi128ELi4EZNS0_15gpu_kernel_implINS0_13BinaryFunctorIaaaNS0_17BitwiseAndFunctorIaEEEEEEvRNS_18TensorIteratorBaseERKT_EUliE_EEviT1_,"ax",@progbits
	.align	128
        .global         _ZN2at6native18elementwise_kernelILi128ELi4EZNS0_15gpu_kernel_implINS0_13BinaryFunctorIaaaNS0_17BitwiseAndFunctorIaEEEEEEvRNS_18TensorIteratorBaseERKT_EUliE_EEviT1_
        .type           _ZN2at6native18elementwise_kernelILi128ELi4EZNS0_15gpu_kernel_implINS0_13BinaryFunctorIaaaNS0_17BitwiseAndFunctorIaEEEEEEvRNS_18TensorIteratorBaseERKT_EUliE_EEviT1_,@function
        .size           _ZN2at6native18elementwise_kernelILi128ELi4EZNS0_15gpu_kernel_implINS0_13BinaryFunctorIaaaNS0_17BitwiseAndFunctorIaEEEEEEvRNS_18TensorIteratorBaseERKT_EUliE_EEviT1_,(.L_x_26348 - _ZN2at6native18elementwise_kernelILi128ELi4EZNS0_15gpu_kernel_implINS0_13BinaryFunctorIaaaNS0_17BitwiseAndFunctorIaEEEEEEvRNS_18TensorIteratorBaseERKT_EUliE_EEviT1_)
        .other          _ZN2at6native18elementwise_kernelILi128ELi4EZNS0_15gpu_kernel_implINS0_13BinaryFunctorIaaaNS0_17BitwiseAndFunctorIaEEEEEEvRNS_18TensorIteratorBaseERKT_EUliE_EEviT1_,@"STO_CUDA_ENTRY STV_DEFAULT"
_ZN2at6native18elementwise_kernelILi128ELi4EZNS0_15gpu_kernel_implINS0_13BinaryFunctorIaaaNS0_17BitwiseAndFunctorIaEEEEEEvRNS_18TensorIteratorBaseERKT_EUliE_EEviT1_:
.text._ZN2at6native18elementwise_kernelILi128ELi4EZNS0_15gpu_kernel_implINS0_13BinaryFunctorIaaaNS0_17BitwiseAndFunctorIaEEEEEEvRNS_18TensorIteratorBaseERKT_EUliE_EEviT1_:
        /* <DEDUP_REMOVED lines=371> */
.L_x_23765:
        /* <DEDUP_REMOVED lines=16> */
.L_x_23769:
[----:B------:R0:W5:Y:S01]  /*1830*/  LDG.E.U8 R19, desc[UR36][R2.64] ;  /* 0x0000002402137981 */ /* 0x000162000c1e1100 */
[----:B------:R-:W-:Y:S05]  /*1840*/  BRA `(.L_x_23771) ;  /* 0x0000000c004c7947 */ /* 0x000fea0003800000 */
.L_x_23768:
        /* <DEDUP_REMOVED lines=8> */
.L_x_23773:
[----:B------:R0:W5:Y:S01]  /*18d0*/  LDG.E.U8 R19, desc[UR36][R2.64] ;  /* 0x0000002402137981 */ /* 0x000162000c1e1100 */
[----:B------:R-:W-:Y:S05]  /*18e0*/  BRA `(.L_x_23771) ;  /* 0x0000000c00247947 */ /* 0x000fea0003800000 */
.L_x_23772:
[----:B------:R0:W5:Y:S01]  /*18f0*/  LDG.E.U16 R19, desc[UR36][R2.64] ;  /* 0x0000002402137981 */ /* 0x000162000c1e1500 */
[----:B------:R-:W-:Y:S05]  /*1900*/  BRA `(.L_x_23771) ;  /* 0x0000000c001c7947 */ /* 0x000fea0003800000 */
.L_x_23767:
        /* <DEDUP_REMOVED lines=9> */
.L_x_23775:
[----:B------:R-:W2:Y:S02]  /*19a0*/  LDG.E.U16 R0, desc[UR36][R2.64] ;  /* 0x0000002402007981 */ /* 0x000ea4000c1e1500 */
[----:B--2---:R-:W-:-:S06]  /*19b0*/  HADD2.F32 R0, -RZ, R0.H0_H0 ;  /* 0x20000000ff007230 */ /* 0x004fcc0000004100 */
[----:B------:R-:W0:Y:S02]  /*19c0*/  F2I.FTZ.TRUNC.NTZ R0, R0 ;  /* 0x0000000000007305 */ /* 0x000e24000021f100 */
[----:B0-----:R-:W-:Y:S01]  /*19d0*/  PRMT R19, R0, 0x7610, R19 ;  /* 0x0000761000137816 */ /* 0x001fe20000000013 */
[----:B------:R-:W-:Y:S06]  /*19e0*/  BRA `(.L_x_23771) ;  /* 0x0000000800e47947 */ /* 0x000fec0003800000 */
.L_x_23774:
        /* <DEDUP_REMOVED lines=9> */
.L_x_23777:
[----:B------:R-:W2:Y:S02]  /*1a80*/  LDG.E.U16 R2, desc[UR36][R2.64] ;  /* 0x0000002402027981 */ /* 0x000ea4000c1e1500 */
[----:B--2---:R-:W-:-:S06]  /*1a90*/  HADD2.F32 R0, -RZ, R2.H0_H0 ;  /* 0x20000002ff007230 */ /* 0x004fcc0000004100 */
[----:B------:R-:W0:Y:S02]  /*1aa0*/  F2I.FTZ.TRUNC.NTZ R0, R0 ;  /* 0x0000000000007305 */ /* 0x000e24000021f100 */
[----:B0-----:R-:W-:Y:S01]  /*1ab0*/  PRMT R19, R0, 0x7610, R19 ;  /* 0x0000761000137816 */ /* 0x001fe20000000013 */
[----:B------:R-:W-:Y:S06]  /*1ac0*/  BRA `(.L_x_23771) ;  /* 0x0000000800ac7947 */ /* 0x000fec0003800000 */
.L_x_23776:
[----:B------:R-:W2:Y:S02]  /*1ad0*/  LDG.E.64 R2, desc[UR36][R2.64] ;  /* 0x0000002402027981 */ /* 0x000ea4000c1e1b00 */
[----:B--2---:R0:W1:Y:S01]  /*1ae0*/  F2I.F64.TRUNC R19, R2 ;  /* 0x0000000200137311 */ /* 0x004062000030d100 */
[----:B------:R-:W-:Y:S05]  /*1af0*/  BRA `(.L_x_23771) ;  /* 0x0000000800a07947 */ /* 0x000fea0003800000 */
.L_x_23766:
        /* <DEDUP_REMOVED lines=12> */
.L_x_23780:
[----:B------:R-:W2:Y:S02]  /*1bc0*/  LDG.E.64 R2, desc[UR36][R2.64] ;  /* 0x0000002402027981 */ /* 0x000ea4000c1e1b00 */
[----:B--2---:R3:W4:Y:S01]  /*1bd0*/  F2I.F64.TRUNC R19, R2 ;  /* 0x0000000200137311 */ /* 0x004722000030d100 */
[----:B------:R-:W-:Y:S05]  /*1be0*/  BRA `(.L_x_23771) ;  /* 0x0000000800647947 */ /* 0x000fea0003800000 */
.L_x_23779:
        /* <DEDUP_REMOVED lines=27> */
.L_x_23782:
        /* <DEDUP_REMOVED lines=14> */
.L_x_23781:
[----:B------:R-:W2:Y:S02]  /*1e80*/  LDG.E.U16 R0, desc[UR36][R2.64] ;  /* 0x0000002402007981 */ /* 0x000ea4000c1e1500 */
[----:B--2---:R-:W-:-:S06]  /*1e90*/  IMAD.U32 R0, R0, 0x10000, RZ ;  /* 0x0001000000007824 */ /* 0x004fcc00078e00ff */
[----:B------:R-:W0:Y:S02]  /*1ea0*/  F2I.FTZ.TRUNC.NTZ R0, R0 ;  /* 0x0000000000007305 */ /* 0x000e24000021f100 */
[----:B0-----:R-:W-:Y:S01]  /*1eb0*/  PRMT R19, R0, 0x7610, R19 ;  /* 0x0000761000137816 */ /* 0x001fe20000000013 */
[----:B------:R-:W-:Y:S06]  /*1ec0*/  BRA `(.L_x_23771) ;  /* 0x0000000400ac7947 */ /* 0x000fec0003800000 */
.L_x_23778:
        /* <DEDUP_REMOVED lines=10> */
.L_x_23785:
        /* <DEDUP_REMOVED lines=21> */
.L_x_23789:
[----:B------:R-:W-:Y:S05]  /*20c0*/  BSYNC.RECONVERGENT B1 ;  /* 0x0000000000017941 */ /* 0x000fea0003800200 */
.L_x_23788:
[----:B------:R-:W-:Y:S01]  /*20d0*/  IMAD.SHL.U32 R0, R0, 0x100000, RZ ;  /* 0x0010000000007824 */ /* 0x000fe200078e00ff */
[----:B------:R-:W-:-:S04]  /*20e0*/  LEA R2, R2, 0x3b800000, 0x17 ;  /* 0x3b80000002027811 */ /* 0x000fc800078eb8ff */
[----:B------:R-:W-:-:S07]  /*20f0*/  LOP3.LUT R0, R2, R0, R7, 0xfe, !PT ;  /* 0x0000000002007212 */ /* 0x000fce00078efe07 */
.L_x_23787:
[----:B------:R-:W-:Y:S05]  /*2100*/  BSYNC.RECONVERGENT B0 ;  /* 0x0000000000007941 */ /* 0x000fea0003800200 */
.L_x_23786:
[----:B------:R-:W0:Y:S02]  /*2110*/  F2I.FTZ.TRUNC.NTZ R0, R0 ;  /* 0x0000000000007305 */ /* 0x000e24000021f100 */
[----:B0-----:R-:W-:Y:S01]  /*2120*/  PRMT R19, R0, 0x7610, R19 ;  /* 0x0000761000137816 */ /* 0x001fe20000000013 */
[----:B------:R-:W-:Y:S06]  /*2130*/  BRA `(.L_x_23771) ;  /* 0x0000000400107947 */ /* 0x000fec0003800000 */
.L_x_23784:
        /* <DEDUP_REMOVED lines=21> */
.L_x_23793:
[----:B------:R-:W-:Y:S05]  /*2290*/  BSYNC.RECONVERGENT B1 ;  /* 0x0000000000017941 */ /* 0x000fea0003800200 */
.L_x_23792:
[----:B------:R-:W-:Y:S01]  /*22a0*/  IMAD.SHL.U32 R0, R0, 0x200000, RZ ;  /* 0x0020000000007824 */ /* 0x000fe200078e00ff */
[----:B------:R-:W-:-:S04]  /*22b0*/  LEA R2, R2, 0x37800000, 0x17 ;  /* 0x3780000002027811 */ /* 0x000fc800078eb8ff */
[----:B------:R-:W-:-:S07]  /*22c0*/  LOP3.LUT R0, R2, R0, R7, 0xfe, !PT ;  /* 0x0000000002007212 */ /* 0x000fce00078efe07 */
.L_x_23791:
[----:B------:R-:W-:Y:S05]  /*22d0*/  BSYNC.RECONVERGENT B0 ;  /* 0x0000000000007941 */ /* 0x000fea0003800200 */
.L_x_23790:
[----:B------:R-:W0:Y:S02]  /*22e0*/  F2I.FTZ.TRUNC.NTZ R0, R0 ;  /* 0x0000000000007305 */ /* 0x000e24000021f100 */
[----:B0-----:R-:W-:Y:S01]  /*22f0*/  PRMT R19, R0, 0x7610, R19 ;  /* 0x0000761000137816 */ /* 0x001fe20000000013 */
[----:B------:R-:W-:Y:S06]  /*2300*/  BRA `(.L_x_23771) ;  /* 0x00000000009c7947 */ /* 0x000fec0003800000 */
.L_x_23783:
[----:B------:R-:W-:-:S09]  /*2310*/  UISETP.NE.AND UP0, UPT, UR4, 0x1c, UPT ;  /* 0x0000001c0400788c */ /* 0x000fd2000bf05270 */
[----:B------:R-:W-:Y:S05]  /*2320*/  BRA.U !UP0, `(.L_x_23794) ;  /* 0x0000000108907547 */ /* 0x000fea000b800000 */
[----:B------:R-:W-:-:S09]  /*2330*/  UISETP.NE.AND UP0, UPT, UR4, 0x1d, UPT ;  /* 0x0000001d0400788c */ /* 0x000fd2000bf05270 */
[----:B------:R-:W-:Y:S05]  /*2340*/  BRA.U !UP0, `(.L_x_23795) ;  /* 0x0000000108807547 */ /* 0x000fea000b800000 */
[----:B------:R-:W-:-:S09]  /*2350*/  UISETP.NE.AND UP0, UPT, UR4, 0x2c, UPT ;  /* 0x0000002c0400788c */ /* 0x000fd2000bf05270 */
[----:B------:R-:W-:Y:S05]  /*2360*/  BRA.U !UP0, `(.L_x_23796) ;  /* 0x0000000108487547 */ /* 0x000fea000b800000 */
.L_x_23770:
        /* <DEDUP_REMOVED lines=16> */
.L_x_23797:
[----:B------:R-:W-:Y:S01]  /*2470*/  PRMT R19, RZ, 0x7610, R19 ;  /* 0x00007610ff137816 */ /* 0x000fe20000000013 */
[----:B------:R-:W-:Y:S06]  /*2480*/  BRA `(.L_x_23771) ;  /* 0x00000000003c7947 */ /* 0x000fec0003800000 */
.L_x_23796:
        /* <DEDUP_REMOVED lines=8> */
.L_x_23799:
[----:B------:R-:W-:Y:S05]  /*2510*/  BSYNC.RECONVERGENT B0 ;  /* 0x0000000000007941 */ /* 0x000fea0003800200 */
.L_x_23798:
[----:B------:R-:W0:Y:S02]  /*2520*/  F2I.FTZ.TRUNC.NTZ R0, R0 ;  /* 0x0000000000007305 */ /* 0x000e24000021f100 */
[----:B0-----:R-:W-:Y:S01]  /*2530*/  PRMT R19, R0, 0x7610, R19 ;  /* 0x0000761000137816 */ /* 0x001fe20000000013 */
[----:B------:R-:W-:Y:S06]  /*2540*/  BRA `(.L_x_23771) ;  /* 0x00000000000c7947 */ /* 0x000fec0003800000 */
.L_x_23795:
[----:B------:R2:W5:Y:S01]  /*2550*/  LDG.E.U8 R19, desc[UR36][R2.64] ;  /* 0x0000002402137981 */ /* 0x000562000c1e1100 */
[----:B------:R-:W-:Y:S05]  /*2560*/  BRA `(.L_x_23771) ;  /* 0x0000000000047947 */ /* 0x000fea0003800000 */
.L_x_23794:
[----:B------:R1:W5:Y:S02]  /*2570*/  LDG.E.U8 R19, desc[UR36][R2.64] ;  /* 0x0000002402137981 */ /* 0x000364000c1e1100 */
.L_x_23771:
        /* <DEDUP_REMOVED lines=16> */
.L_x_23803:
[----:B------:R3:W5:Y:S01]  /*2680*/  LDG.E.U8 R0, desc[UR36][R2.64] ;  /* 0x0000002402007981 */ /* 0x000762000c1e1100 */
[----:B------:R-:W-:Y:S05]  /*2690*/  BRA `(.L_x_23805) ;  /* 0x0000000c004c7947 */ /* 0x000fea0003800000 */
.L_x_23802:
        /* <DEDUP_REMOVED lines=8> */
.L_x_23807:
[----:B------:R1:W5:Y:S01]  /*2720*/  LDG.E.U8 R0, desc[UR36][R2.64] ;  /* 0x0000002402007981 */ /* 0x000362000c1e1100 */
[----:B------:R-:W-:Y:S05]  /*2730*/  BRA `(.L_x_23805) ;  /* 0x0000000c00247947 */ /* 0x000fea0003800000 */
.L_x_23806:
[----:B------:R2:W5:Y:S01]  /*2740*/  LDG.E.U16 R0, desc[UR36][R2.64] ;  /* 0x0000002402007981 */ /* 0x000562000c1e1500 */
[----:B------:R-:W-:Y:S05]  /*2750*/  BRA `(.L_x_23805) ;  /* 0x0000000c001c7947 */ /* 0x000fea0003800000 */
.L_x_23801:
        /* <DEDUP_REMOVED lines=9> */
.L_x_23809:
[----:B------:R-:W2:Y:S02]  /*27f0*/  LDG.E.U16 R4, desc[UR36][R2.64] ;  /* 0x0000002402047981 */ /* 0x000ea4000c1e1500 */
[----:B--2---:R-:W-:-:S06]  /*2800*/  HADD2.F32 R4, -RZ, R4.H0_H0 ;  /* 0x20000004ff047230 */ /* 0x004fcc0000004100 */
[----:B------:R-:W0:Y:S02]  /*2810*/  F2I.FTZ.TRUNC.NTZ R4, R4 ;  /* 0x0000000400047305 */ /* 0x000e24000021f100 */
[----:B0-----:R-:W-:Y:S01]  /*2820*/  PRMT R0, R4, 0x7610, R0 ;  /* 0x0000761004007816 */ /* 0x001fe20000000000 */
[----:B------:R-:W-:Y:S06]  /*2830*/  BRA `(.L_x_23805) ;  /* 0x0000000800e47947 */ /* 0x000fec0003800000 */
.L_x_23808:
        /* <DEDUP_REMOVED lines=9> */
.L_x_23811:
[----:B------:R-:W2:Y:S02]  /*28d0*/  LDG.E.U16 R2, desc[UR36][R2.64] ;  /* 0x0000002402027981 */ /* 0x000ea4000c1e1500 */
[----:B--2---:R-:W-:-:S06]  /*28e0*/  HADD2.F32 R4, -RZ, R2.H0_H0 ;  /* 0x20000002ff047230 */ /* 0x004fcc0000004100 */
[----:B------:R-:W0:Y:S02]  /*28f0*/  F2I.FTZ.TRUNC.NTZ R4, R4 ;  /* 0x0000000400047305 */ /* 0x000e24000021f100 */
[----:B0-----:R-:W-:Y:S01]  /*2900*/  PRMT R0, R4, 0x7610, R0 ;  /* 0x0000761004007816 */ /* 0x001fe20000000000 */
[----:B------:R-:W-:Y:S06]  /*2910*/  BRA `(.L_x_23805) ;  /* 0x0000000800ac7947 */ /* 0x000fec0003800000 */
.L_x_23810:
[----:B------:R-:W2:Y:S02]  /*2920*/  LDG.E.64 R2, desc[UR36][R2.64] ;  /* 0x0000002402027981 */ /* 0x000ea4000c1e1b00 */
[----:B--2---:R0:W1:Y:S01]  /*2930*/  F2I.F64.TRUNC R0, R2 ;  /* 0x0000000200007311 */ /* 0x004062000030d100 */
[----:B------:R-:W-:Y:S05]  /*2940*/  BRA `(.L_x_23805) ;  /* 0x0000000800a07947 */ /* 0x000fea0003800000 */
.L_x_23800:
        /* <DEDUP_REMOVED lines=12> */
.L_x_23814:
[----:B------:R-:W2:Y:S02]  /*2a10*/  LDG.E.64 R2, desc[UR36][R2.64] ;  /* 0x0000002402027981 */ /* 0x000ea4000c1e1b00 */
[----:B--2---:R0:W1:Y:S01]  /*2a20*/  F2I.F64.TRUNC R0, R2 ;  /* 0x0000000200007311 */ /* 0x004062000030d100 */
[----:B------:R-:W-:Y:S05]  /*2a30*/  BRA `(.L_x_23805) ;  /* 0x0000000800647947 */ /* 0x000fea0003800000 */
.L_x_23813:
        /* <DEDUP_REMOVED lines=27> */
.L_x_23816:
        /* <DEDUP_REMOVED lines=14> */
.L_x_23815:
[----:B------:R-:W2:Y:S02]  /*2cd0*/  LDG.E.U16 R4, desc[UR36][R2.64] ;  /* 0x0000002402047981 */ /* 0x000ea4000c1e1500 */
[----:B--2---:R-:W-:-:S06]  /*2ce0*/  IMAD.U32 R4, R4, 0x10000, RZ ;  /* 0x0001000004047824 */ /* 0x004fcc00078e00ff */
[----:B------:R-:W0:Y:S02]  /*2cf0*/  F2I.FTZ.TRUNC.NTZ R4, R4 ;  /* 0x0000000400047305 */ /* 0x000e24000021f100 */
[----:B0-----:R-:W-:Y:S01]  /*2d00*/  PRMT R0, R4, 0x7610, R0 ;  /* 0x0000761004007816 */ /* 0x001fe20000000000 */
[----:B------:R-:W-:Y:S06]  /*2d10*/  BRA `(.L_x_23805) ;  /* 0x0000000400ac7947 */ /* 0x000fec0003800000 */
.L_x_23812:
        /* <DEDUP_REMOVED lines=10> */
.L_x_23819:
        /* <DEDUP_REMOVED lines=21> */
.L_x_23823:
[----:B------:R-:W-:Y:S05]  /*2f10*/  BSYNC.RECONVERGENT B1 ;  /* 0x0000000000017941 */ /* 0x000fea0003800200 */
.L_x_23822:
[----:B------:R-:W-:Y:S01]  /*2f20*/  IMAD.SHL.U32 R0, R0, 0x100000, RZ ;  /* 0x0010000000007824 */ /* 0x000fe200078e00ff */
[----:B------:R-:W-:-:S04]  /*2f30*/  LEA R2, R2, 0x3b800000, 0x17 ;  /* 0x3b80000002027811 */ /* 0x000fc800078eb8ff */
[----:B------:R-:W-:-:S07]  /*2f40*/  LOP3.LUT R4, R2, R0, R7, 0xfe, !PT ;  /* 0x0000000002047212 */ /* 0x000fce00078efe07 */
.L_x_23821:
[----:B------:R-:W-:Y:S05]  /*2f50*/  BSYNC.RECONVERGENT B0 ;  /* 0x0000000000007941 */ /* 0x000fea0003800200 */
.L_x_23820:
[----:B------:R-:W0:Y:S02]  /*2f60*/  F2I.FTZ.TRUNC.NTZ R4, R4 ;  /* 0x0000000400047305 */ /* 0x000e24000021f100 */
[----:B0-----:R-:W-:Y:S01]  /*2f70*/  PRMT R0, R4, 0x7610, R0 ;  /* 0x0000761004007816 */ /* 0x001fe20000000000 */
[----:B------:R-:W-:Y:S06]  /*2f80*/  BRA `(.L_x_23805) ;  /* 0x0000000400107947 */ /* 0x000fec0003800000 */
.L_x_23818:
        /* <DEDUP_REMOVED lines=21> */
.L_x_23827:
[----:B------:R-:W-:Y:S05]  /*30e0*/  BSYNC.RECONVERGENT B1 ;  /* 0x0000000000017941 */ /* 0x000fea0003800200 */
.L_x_23826:
[----:B------:R-:W-:Y:S01]  /*30f0*/  IMAD.SHL.U32 R0, R0, 0x200000, RZ ;  /* 0x0020000000007824 */ /* 0x000fe200078e00ff */
[----:B------:R-:W-:-:S04]  /*3100*/  LEA R2, R2, 0x37800000, 0x17 ;  /* 0x3780000002027811 */ /* 0x000fc800078eb8ff */
[----:B------:R-:W-:-:S07]  /*3110*/  LOP3.LUT R4, R2, R0, R7, 0xfe, !PT ;  /* 0x0000000002047212 */ /* 0x000fce00078efe07 */
.L_x_23825:
[----:B------:R-:W-:Y:S05]  /*3120*/  BSYNC.RECONVERGENT B0 ;  /* 0x0000000000007941 */ /* 0x000fea0003800200 */
.L_x_23824:
[----:B------:R-:W0:Y:S02]  /*3130*/  F2I.FTZ.TRUNC.NTZ R4, R4 ;  /* 0x0000000400047305 */ /* 0x000e24000021f100 */
[----:B0-----:R-:W-:Y:S01]  /*3140*/  PRMT R0, R4, 0x7610, R0 ;  /* 0x0000761004007816 */ /* 0x001fe20000000000 */
[----:B------:R-:W-:Y:S06]  /*3150*/  BRA `(.L_x_23805) ;  /* 0x00000000009c7947 */ /* 0x000fec0003800000 */
.L_x_23817:
[----:B------:R-:W-:-:S09]  /*3160*/  UISETP.NE.AND UP0, UPT, UR4, 0x1c, UPT ;  /* 0x0000001c0400788c */ /* 0x000fd2000bf05270 */
[----:B------:R-:W-:Y:S05]  /*3170*/  BRA.U !UP0, `(.L_x_23828) ;  /* 0x0000000108907547 */ /* 0x000fea000b800000 */
[----:B------:R-:W-:-:S09]  /*3180*/  UISETP.NE.AND UP0, UPT, UR4, 0x1d, UPT ;  /* 0x0000001d0400788c */ /* 0x000fd2000bf05270 */
[----:B------:R-:W-:Y:S05]  /*3190*/  BRA.U !UP0, `(.L_x_23829) ;  /* 0x0000000108807547 */ /* 0x000fea000b800000 */
[----:B------:R-:W-:-:S09]  /*31a0*/  UISETP.NE.AND UP0, UPT, UR4, 0x2c, UPT ;  /* 0x0000002c0400788c */ /* 0x000fd2000bf05270 */
[----:B------:R-:W-:Y:S05]  /*31b0*/  BRA.U !UP0, `(.L_x_23830) ;  /* 0x0000000108487547 */ /* 0x000fea000b800000 */
.L_x_23804:
        /* <DEDUP_REMOVED lines=16> */
.L_x_23831:
[----:B------:R-:W-:Y:S01]  /*32c0*/  PRMT R0, RZ, 0x7610, R0 ;  /* 0x00007610ff007816 */ /* 0x000fe20000000000 */
[----:B------:R-:W-:Y:S06]  /*32d0*/  BRA `(.L_x_23805) ;  /* 0x00000000003c7947 */ /* 0x000fec0003800000 */
.L_x_23830:
        /* <DEDUP_REMOVED lines=8> */
.L_x_23833:
[----:B------:R-:W-:Y:S05]  /*3360*/  BSYNC.RECONVERGENT B0 ;  /* 0x0000000000007941 */ /* 0x000fea0003800200 */
.L_x_23832:
[----:B------:R-:W0:Y:S02]  /*3370*/  F2I.FTZ.TRUNC.NTZ R4, R4 ;  /* 0x0000000400047305 */ /* 0x000e24000021f100 */
[----:B0-----:R-:W-:Y:S01]  /*3380*/  PRMT R0, R4, 0x7610, R0 ;  /* 0x0000761004007816 */ /* 0x001fe20000000000 */
[----:B------:R-:W-:Y:S06]  /*3390*/  BRA `(.L_x_23805) ;  /* 0x00000000000c7947 */ /* 0x000fec0003800000 */
.L_x_23829:
[----:B------:R0:W5:Y:S01]  /*33a0*/  LDG.E.U8 R0, desc[UR36][R2.64] ;  /* 0x0000002402007981 */ /* 0x000162000c1e1100 */
[----:B------:R-:W-:Y:S05]  /*33b0*/  BRA `(.L_x_23805) ;  /* 0x0000000000047947 */ /* 0x000fea0003800000 */
.L_x_23828:
[----:B------:R0:W5:Y:S02]  /*33c0*/  LDG.E.U8 R0, desc[UR36][R2.64] ;  /* 0x0000002402007981 */ /* 0x000164000c1e1100 */
.L_x_23805:
        /* <DEDUP_REMOVED lines=17> */
.L_x_23837:
[----:B------:R1:W-:Y:S01]  /*34e0*/  STG.E.U8 desc[UR36][R2.64], R19 ;  /* 0x0000001302007986 */ /* 0x0003e2000c101124 */
[----:B------:R-:W-:Y:S05]  /*34f0*/  BRA `(.L_x_23839) ;  /* 0x0000000c00847947 */ /* 0x000fea0003800000 */
.L_x_23836:
        /* <DEDUP_REMOVED lines=12> */
.L_x_23841:
[----:B------:R-:W-:-:S04]  /*35c0*/  LOP3.LUT R19, R19, 0xffff, RZ, 0xc0, !PT ;  /* 0x0000ffff13137812 */ /* 0x000fc800078ec0ff */
[----:B------:R-:W-:-:S05]  /*35d0*/  PRMT R5, R19, 0x8880, RZ ;  /* 0x0000888013057816 */ /* 0x000fca00000000ff */
[----:B------:R3:W-:Y:S01]  /*35e0*/  STG.E desc[UR36][R2.64], R5 ;  /* 0x0000000502007986 */ /* 0x0007e2000c101924 */
[----:B------:R-:W-:Y:S05]  /*35f0*/  BRA `(.L_x_23839) ;  /* 0x0000000c00447947 */ /* 0x000fea0003800000 */
.L_x_23840:
[----:B------:R-:W-:-:S04]  /*3600*/  PRMT R5, R19, 0x8880, RZ ;  /* 0x0000888013057816 */ /* 0x000fc800000000ff */
[----:B------:R-:W-:-:S05]  /*3610*/  PRMT R5, R5, 0x7710, RZ ;  /* 0x0000771005057816 */ /* 0x000fca00000000ff */
[----:B------:R2:W-:Y:S01]  /*3620*/  STG.E.U16 desc[UR36][R2.64], R5 ;  /* 0x0000000502007986 */ /* 0x0005e2000c101524 */
[----:B------:R-:W-:Y:S05]  /*3630*/  BRA `(.L_x_23839) ;  /* 0x0000000c00347947 */ /* 0x000fea0003800000 */
.L_x_23835:
        /* <DEDUP_REMOVED lines=9> */
.L_x_23843:
[----:B------:R-:W0:Y:S02]  /*36d0*/  I2F.S8 R0, R19 ;  /* 0x0000001300007306 */ /* 0x000e240000001400 */
[----:B0-----:R-:W-:-:S05]  /*36e0*/  F2FP.F16.F32.PACK_AB R0, RZ, R0 ;  /* 0x00000000ff00723e */ /* 0x001fca00000000ff */
[----:B------:R0:W-:Y:S01]  /*36f0*/  STG.E.U16 desc[UR36][R2.64], R0 ;  /* 0x0000000002007986 */ /* 0x0001e2000c101524 */
[----:B------:R-:W-:Y:S05]  /*3700*/  BRA `(.L_x_23839) ;  /* 0x0000000c00007947 */ /* 0x000fea0003800000 */
.L_x_23842:
        /* <DEDUP_REMOVED lines=10> */
.L_x_23845:
[----:B------:R-:W0:Y:S02]  /*37b0*/  I2F.S8 R19, R19 ;  /* 0x0000001300137306 */ /* 0x000e240000001400 */
[----:B0-----:R-:W-:-:S04]  /*37c0*/  F2FP.F16.F32.PACK_AB R5, RZ, R19 ;  /* 0x00000013ff05723e */ /* 0x001fc800000000ff */
[----:B------:R-:W-:-:S05]  /*37d0*/  PRMT R5, R5, 0x5410, RZ ;  /* 0x0000541005057816 */ /* 0x000fca00000000ff */
[----:B------:R0:W-:Y:S01]  /*37e0*/  STG.E desc[UR36][R2.64], R5 ;  /* 0x0000000502007986 */ /* 0x0001e2000c101924 */
[----:B------:R-:W-:Y:S05]  /*37f0*/  BRA `(.L_x_23839) ;  /* 0x0000000800c47947 */ /* 0x000fea0003800000 */
.L_x_23844:
[----:B------:R-:W-:-:S04]  /*3800*/  PRMT R4, R19, 0x8880, RZ ;  /* 0x0000888013047816 */ /* 0x000fc800000000ff */
[----:B------:R-:W-:-:S06]  /*3810*/  PRMT R4, R4, 0x7710, RZ ;  /* 0x0000771004047816 */ /* 0x000fcc00000000ff */
[----:B------:R-:W0:Y:S02]  /*3820*/  I2F.F64.S16 R4, R4 ;  /* 0x0000000400047312 */ /* 0x000e240000101c00 */
[----:B0-----:R0:W-:Y:S01]  /*3830*/  STG.E.64 desc[UR36][R2.64], R4 ;  /* 0x0000000402007986 */ /* 0x0011e2000c101b24 */
[----:B------:R-:W-:Y:S05]  /*3840*/  BRA `(.L_x_23839) ;  /* 0x0000000800b07947 */ /* 0x000fea0003800000 */
.L_x_23834:
        /* <DEDUP_REMOVED lines=12> */
.L_x_23848:
[----:B------:R-:W-:Y:S02]  /*3910*/  PRMT R4, R19, 0x8880, RZ ;  /* 0x0000888013047816 */ /* 0x000fe400000000ff */
[----:B------:R-:W-:Y:S02]  /*3920*/  CS2R R6, SRZ ;  /* 0x0000000000067805 */ /* 0x000fe4000001ff00 */
[----:B------:R-:W-:-:S06]  /*3930*/  PRMT R4, R4, 0x7710, RZ ;  /* 0x0000771004047816 */ /* 0x000fcc00000000ff */
[----:B------:R-:W0:Y:S02]  /*3940*/  I2F.F64.S16 R4, R4 ;  /* 0x0000000400047312 */ /* 0x000e240000101c00 */
[----:B0-----:R0:W-:Y:S01]  /*3950*/  STG.E.128 desc[UR36][R2.64], R4 ;  /* 0x0000000402007986 */ /* 0x0011e2000c101d24 */
[----:B------:R-:W-:Y:S05]  /*3960*/  BRA `(.L_x_23839) ;  /* 0x0000000800687947 */ /* 0x000fea0003800000 */
.L_x_23847:
        /* <DEDUP_REMOVED lines=19> */
.L_x_23852:
[----:B------:R-:W-:Y:S05]  /*3aa0*/  BSYNC.RECONVERGENT B0 ;  /* 0x0000000000007941 */ /* 0x000fea0003800200 */
.L_x_23851:
[----:B------:R-:W-:-:S05]  /*3ab0*/  LOP3.LUT R5, R0, 0x80, R5, 0xf8, !PT ;  /* 0x0000008000057812 */ /* 0x000fca00078ef805 */
[----:B------:R0:W-:Y:S01]  /*3ac0*/  STG.E.U8 desc[UR36][R2.64], R5 ;  /* 0x0000000502007986 */ /* 0x0001e2000c101124 */
[----:B------:R-:W-:Y:S05]  /*3ad0*/  BRA `(.L_x_23839) ;  /* 0x00000008000c7947 */ /* 0x000fea0003800000 */
.L_x_23850:
        /* <DEDUP_REMOVED lines=15> */
.L_x_23854:
[----:B------:R-:W-:Y:S05]  /*3bd0*/  BSYNC.RECONVERGENT B0 ;  /* 0x0000000000007941 */ /* 0x000fea0003800200 */
.L_x_23853:
[----:B------:R-:W-:-:S05]  /*3be0*/  LOP3.LUT R5, R0, 0x80, R5, 0xf8, !PT ;  /* 0x0000008000057812 */ /* 0x000fca00078ef805 */
[----:B------:R0:W-:Y:S01]  /*3bf0*/  STG.E.U8 desc[UR36][R2.64], R5 ;  /* 0x0000000502007986 */ /* 0x0001e2000c101124 */
[----:B------:R-:W-:Y:S05]  /*3c00*/  BRA `(.L_x_23839) ;  /* 0x0000000400c07947 */ /* 0x000fea0003800000 */
.L_x_23849:
[----:B------:R-:W0:Y:S02]  /*3c10*/  I2F.S8 R0, R19 ;  /* 0x0000001300007306 */ /* 0x000e240000001400 */
[----:B0-----:R-:W-:-:S05]  /*3c20*/  F2FP.BF16.F32.PACK_AB R0, RZ, R0 ;  /* 0x00000000ff00723e */ /* 0x001fca00000010ff */
[----:B------:R0:W-:Y:S01]  /*3c30*/  STG.E.U16 desc[UR36][R2.64], R0 ;  /* 0x0000000002007986 */ /* 0x0001e2000c101524 */
[----:B------:R-:W-:Y:S05]  /*3c40*/  BRA `(.L_x_23839) ;  /* 0x0000000400b07947 */ /* 0x000fea0003800000 */
.L_x_23846:
        /* <DEDUP_REMOVED lines=12> */
.L_x_23857:
        /* <DEDUP_REMOVED lines=13> */
.L_x_23860:
[----:B------:R-:W-:-:S04]  /*3de0*/  SHF.R.U32.HI R0, RZ, 0x14, R5 ;  /* 0x00000014ff007819 */ /* 0x000fc80000011605 */
[----:B------:R-:W-:-:S04]  /*3df0*/  LOP3.LUT R0, R0, 0x1, RZ, 0xc0, !PT ;  /* 0x0000000100007812 */ /* 0x000fc800078ec0ff */
[----:B------:R-:W-:-:S04]  /*3e00*/  IADD3 R0, PT, PT, R5, 0x487ffff, R0 ;  /* 0x0487ffff05007810 */ /* 0x000fc80007ffe000 */
[----:B------:R-:W-:-:S04]  /*3e10*/  SHF.R.U32.HI R0, RZ, 0x14, R0 ;  /* 0x00000014ff007819 */ /* 0x000fc80000011600 */
[----:B------:R-:W-:-:S07]  /*3e20*/  LOP3.LUT R4, R0, 0xff, RZ, 0xc0, !PT ;  /* 0x000000ff00047812 */ /* 0x000fce00078ec0ff */
.L_x_23861:
[----:B------:R-:W-:-:S04]  /*3e30*/  SHF.R.U32.HI R5, RZ, 0x18, R5 ;  /* 0x00000018ff057819 */ /* 0x000fc80000011605 */
[----:B------:R-:W-:-:S04]  /*3e40*/  LOP3.LUT R4, R4, 0x80, R5, 0xf8, !PT ;  /* 0x0000008004047812 */ /* 0x000fc800078ef805 */
[----:B------:R-:W-:-:S07]  /*3e50*/  PRMT R0, R4, 0x7610, R0 ;  /* 0x0000761004007816 */ /* 0x000fce0000000000 */
.L_x_23859:
[----:B------:R-:W-:Y:S05]  /*3e60*/  BSYNC.RECONVERGENT B0 ;  /* 0x0000000000007941 */ /* 0x000fea0003800200 */
.L_x_23858:
[----:B------:R0:W-:Y:S01]  /*3e70*/  STG.E.U8 desc[UR36][R2.64], R0 ;  /* 0x0000000002007986 */ /* 0x0001e2000c101124 */
[----:B------:R-:W-:Y:S05]  /*3e80*/  BRA `(.L_x_23839) ;  /* 0x0000000400207947 */ /* 0x000fea0003800000 */
.L_x_23856:
        /* <DEDUP_REMOVED lines=13> */
.L_x_23864:
[----:B------:R-:W-:-:S04]  /*3f60*/  SHF.R.U32.HI R0, RZ, 0x15, R5 ;  /* 0x00000015ff007819 */ /* 0x000fc80000011605 */
[----:B------:R-:W-:-:S04]  /*3f70*/  LOP3.LUT R0, R0, 0x1, RZ, 0xc0, !PT ;  /* 0x0000000100007812 */ /* 0x000fc800078ec0ff */
[----:B------:R-:W-:-:S04]  /*3f80*/  IADD3 R0, PT, PT, R5, 0x88fffff, R0 ;  /* 0x088fffff05007810 */ /* 0x000fc80007ffe000 */
[----:B------:R-:W-:-:S04]  /*3f90*/  SHF.R.U32.HI R0, RZ, 0x15, R0 ;  /* 0x00000015ff007819 */ /* 0x000fc80000011600 */
[----:B------:R-:W-:-:S07]  /*3fa0*/  LOP3.LUT R4, R0, 0xff, RZ, 0xc0, !PT ;  /* 0x000000ff00047812 */ /* 0x000fce00078ec0ff */
.L_x_23865:
[----:B------:R-:W-:-:S04]  /*3fb0*/  SHF.R.U32.HI R5, RZ, 0x18, R5 ;  /* 0x00000018ff057819 */ /* 0x000fc80000011605 */
[----:B------:R-:W-:-:S04]  /*3fc0*/  LOP3.LUT R4, R4, 0x80, R5, 0xf8, !PT ;  /* 0x0000008004047812 */ /* 0x000fc800078ef805 */
[----:B------:R-:W-:-:S07]  /*3fd0*/  PRMT R0, R4, 0x7610, R0 ;  /* 0x0000761004007816 */ /* 0x000fce0000000000 */
.L_x_23863:
[----:B------:R-:W-:Y:S05]  /*3fe0*/  BSYNC.RECONVERGENT B0 ;  /* 0x0000000000007941 */ /* 0x000fea0003800200 */
.L_x_23862:
[----:B------:R0:W-:Y:S01]  /*3ff0*/  STG.E.U8 desc[UR36][R2.64], R0 ;  /* 0x0000000002007986 */ /* 0x0001e2000c101124 */
[----:B------:R-:W-:Y:S05]  /*4000*/  BRA `(.L_x_23839) ;  /* 0x0000000000c07947 */ /* 0x000fea0003800000 */
.L_x_23855:
[----:B------:R-:W-:-:S09]  /*4010*/  UISETP.NE.AND UP0, UPT, UR4, 0x1c, UPT ;  /* 0x0000001c0400788c */ /* 0x000fd2000bf05270 */
[----:B------:R-:W-:Y:S05]  /*4020*/  BRA.U !UP0, `(.L_x_23866) ;  /* 0x0000000108ac7547 */ /* 0x000fea000b800000 */
[----:B------:R-:W-:-:S09]  /*4030*/  UISETP.NE.AND UP0, UPT, UR4, 0x1d, UPT ;  /* 0x0000001d0400788c */ /* 0x000fd2000bf05270 */
[----:B------:R-:W-:Y:S05]  /*4040*/  BRA.U !UP0, `(.L_x_23867) ;  /* 0x00000001088c7547 */ /* 0x000fea000b800000 */
[----:B------:R-:W-:-:S09]  /*4050*/  UISETP.NE.AND UP0, UPT, UR4, 0x2c, UPT ;  /* 0x0000002c0400788c */ /* 0x000fd2000bf05270 */
[----:B------:R-:W-:Y:S05]  /*4060*/  BRA.U !UP0, `(.L_x_23868) ;  /* 0x0000000108447547 */ /* 0x000fea000b800000 */
.L_x_23838:
        /* <DEDUP_REMOVED lines=16> */
.L_x_23869:
[----:B------:R-:W-:Y:S05]  /*4170*/  BRA `(.L_x_23839) ;  /* 0x0000000000647947 */ /* 0x000fea0003800000 */
.L_x_23868:
        /* <DEDUP_REMOVED lines=16> */
.L_x_23867:
[----:B------:R-:W-:-:S04]  /*4280*/  LOP3.LUT R19, R19, 0xffff, RZ, 0xc0, !PT ;  /* 0x0000ffff13137812 */ /* 0x000fc800078ec0ff */
[----:B------:R-:W-:-:S04]  /*4290*/  PRMT R19, R19, 0x8880, RZ ;  /* 0x0000888013137816 */ /* 0x000fc800000000ff */
[----:B------:R-:W-:-:S04]  /*42a0*/  MOV R4, R19 ;  /* 0x0000001300047202 */ /* 0x000fc80000000f00 */
[----:B------:R-:W-:-:S05]  /*42b0*/  SHF.R.S32.HI R5, RZ, 0x1f, R4 ;  /* 0x0000001fff057819 */ /* 0x000fca0000011404 */
[----:B------:R0:W-:Y:S01]  /*42c0*/  STG.E.64 desc[UR36][R2.64], R4 ;  /* 0x0000000402007986 */ /* 0x0001e2000c101b24 */
[----:B------:R-:W-:Y:S05]  /*42d0*/  BRA `(.L_x_23839) ;  /* 0x00000000000c7947 */ /* 0x000fea0003800000 */
.L_x_23866:
[----:B------:R-:W-:-:S04]  /*42e0*/  LOP3.LUT R19, R19, 0xffff, RZ, 0xc0, !PT ;  /* 0x0000ffff13137812 */ /* 0x000fc800078ec0ff */
[----:B------:R-:W-:-:S05]  /*42f0*/  PRMT R5, R19, 0x8880, RZ ;  /* 0x0000888013057816 */ /* 0x000fca00000000ff */
[----:B------:R0:W-:Y:S02]  /*4300*/  STG.E desc[UR36][R2.64], R5 ;  /* 0x0000000502007986 */ /* 0x0001e4000c101924 */
.L_x_23839:
[----:B------:R-:W-:-:S07]  /*4310*/  VIADD R17, R17, 0x80 ;  /* 0x0000008011117836 */ /* 0x000fce0000000000 */
.L_x_23764:
[----:B------:R-:W-:Y:S05]  /*4320*/  BSYNC.RECONVERGENT B6 ;  /* 0x0000000000067941 */ /* 0x000fea0003800200 */
.L_x_23763:
        /* <DEDUP_REMOVED lines=358> */
.L_x_23872:
        /* <DEDUP_REMOVED lines=16> */
.L_x_23876:
[----:B------:R0:W5:Y:S01]  /*5a90*/  LDG.E.U8 R19, desc[UR36][R2.64] ;  /* 0x0000002402137981 */ /* 0x000162000c1e1100 */
[----:B------:R-:W-:Y:S05]  /*5aa0*/  BRA `(.L_x_23878) ;  /* 0x0000000c004c7947 */ /* 0x000fea0003800000 */
.L_x_23875:
        /* <DEDUP_REMOVED lines=8> */
.L_x_23880:
[----:B------:R0:W5:Y:S01]  /*5b30*/  LDG.E.U8 R19, desc[UR36][R2.64] ;  /* 0x0000002402137981 */ /* 0x000162000c1e1100 */
[----:B------:R-:W-:Y:S05]  /*5b40*/  BRA `(.L_x_23878) ;  /* 0x0000000c00247947 */ /* 0x000fea0003800000 */
.L_x_23879:
[----:B------:R0:W5:Y:S01]  /*5b50*/  LDG.E.U16 R19, desc[UR36][R2.64] ;  /* 0x0000002402137981 */ /* 0x000162000c1e1500 */
[----:B------:R-:W-:Y:S05]  /*5b60*/  BRA `(.L_x_23878) ;  /* 0x0000000c001c7947 */ /* 0x000fea0003800000 */
.L_x_23874:
        /* <DEDUP_REMOVED lines=9> */
.L_x_23882:
[----:B------:R-:W2:Y:S02]  /*5c00*/  LDG.E.U16 R0, desc[UR36][R2.64] ;  /* 0x0000002402007981 */ /* 0x000ea4000c1e1500 */
[----:B--2---:R-:W-:-:S06]  /*5c10*/  HADD2.F32 R0, -RZ, R0.H0_H0 ;  /* 0x20000000ff007230 */ /* 0x004fcc0000004100 */
[----:B------:R-:W0:Y:S02]  /*5c20*/  F2I.FTZ.TRUNC.NTZ R0, R0 ;  /* 0x0000000000007305 */ /* 0x000e24000021f100 */
[----:B0-----:R-:W-:Y:S01]  /*5c30*/  PRMT R19, R0, 0x7610, R19 ;  /* 0x0000761000137816 */ /* 0x001fe20000000013 */
[----:B------:R-:W-:Y:S06]  /*5c40*/  BRA `(.L_x_23878) ;  /* 0x0000000800e47947 */ /* 0x000fec0003800000 */
.L_x_23881:
        /* <DEDUP_REMOVED lines=9> */
.L_x_23884:
[----:B------:R-:W2:Y:S02]  /*5ce0*/  LDG.E.U16 R2, desc[UR36][R2.64] ;  /* 0x0000002402027981 */ /* 0x000ea4000c1e1500 */
[----:B--2---:R-:W-:-:S06]  /*5cf0*/  HADD2.F32 R0, -RZ, R2.H0_H0 ;  /* 0x20000002ff007230 */ /* 0x004fcc0000004100 */
[----:B------:R-:W0:Y:S02]  /*5d00*/  F2I.FTZ.TRUNC.NTZ R0, R0 ;  /* 0x0000000000007305 */ /* 0x000e24000021f100 */
[----:B0-----:R-:W-:Y:S01]  /*5d10*/  PRMT R19, R0, 0x7610, R19 ;  /* 0x0000761000137816 */ /* 0x001fe20000000013 */
[----:B------:R-:W-:Y:S06]  /*5d20*/  BRA `(.L_x_23878) ;  /* 0x0000000800ac7947 */ /* 0x000fec0003800000 */
.L_x_23883:
[----:B------:R-:W2:Y:S02]  /*5d30*/  LDG.E.64 R2, desc[UR36][R2.64] ;  /* 0x0000002402027981 */ /* 0x000ea4000c1e1b00 */
[----:B--2---:R0:W1:Y:S01]  /*5d40*/  F2I.F64.TRUNC R19, R2 ;  /* 0x0000000200137311 */ /* 0x004062000030d100 */
[----:B------:R-:W-:Y:S05]  /*5d50*/  BRA `(.L_x_23878) ;  /* 0x0000000800a07947 */ /* 0x000fea0003800000 */
.L_x_23873:
        /* <DEDUP_REMOVED lines=12> */
.L_x_23887:
[----:B------:R-:W2:Y:S02]  /*5e20*/  LDG.E.64 R2, desc[UR36][R2.64] ;  /* 0x0000002402027981 */ /* 0x000ea4000c1e1b00 */
[----:B--2---:R3:W4:Y:S01]  /*5e30*/  F2I.F64.TRUNC R19, R2 ;  /* 0x0000000200137311 */ /* 0x004722000030d100 */
[----:B------:R-:W-:Y:S05]  /*5e40*/  BRA `(.L_x_23878) ;  /* 0x0000000800647947 */ /* 0x000fea0003800000 */
.L_x_23886:
        /* <DEDUP_REMOVED lines=27> */
.L_x_23889:
        /* <DEDUP_REMOVED lines=14> */
.L_x_23888:
[----:B------:R-:W2:Y:S02]  /*60e0*/  LDG.E.U16 R0, desc[UR36][R2.64] ;  /* 0x0000002402007981 */ /* 0x000ea4000c1e1500 */
[----:B--2---:R-:W-:-:S06]  /*60f0*/  SHF.L.U32 R0, R0, 0x10, RZ ;  /* 0x0000001000007819 */ /* 0x004fcc00000006ff */
[----:B------:R-:W0:Y:S02]  /*6100*/  F2I.FTZ.TRUNC.NTZ R0, R0 ;  /* 0x0000000000007305 */ /* 0x000e24000021f100 */
[----:B0-----:R-:W-:Y:S01]  /*6110*/  PRMT R19, R0, 0x7610, R19 ;  /* 0x0000761000137816 */ /* 0x001fe20000000013 */
[----:B------:R-:W-:Y:S06]  /*6120*/  BRA `(.L_x_23878) ;  /* 0x0000000400ac7947 */ /* 0x000fec0003800000 */
.L_x_23885:
        /* <DEDUP_REMOVED lines=10> */
.L_x_23892:
        /* <DEDUP_REMOVED lines=21> */
.L_x_23896:
[----:B------:R-:W-:Y:S05]  /*6320*/  BSYNC.RECONVERGENT B1 ;  /* 0x0000000000017941 */ /* 0x000fea0003800200 */
.L_x_23895:
[----:B------:R-:W-:Y:S02]  /*6330*/  SHF.L.U32 R0, R0, 0x14, RZ ;  /* 0x0000001400007819 */ /* 0x000fe400000006ff */
[----:B------:R-:W-:-:S04]  /*6340*/  LEA R2, R2, 0x3b800000, 0x17 ;  /* 0x3b80000002027811 */ /* 0x000fc800078eb8ff */
[----:B------:R-:W-:-:S07]  /*6350*/  LOP3.LUT R0, R2, R0, R7, 0xfe, !PT ;  /* 0x0000000002007212 */ /* 0x000fce00078efe07 */
.L_x_23894:
[----:B------:R-:W-:Y:S05]  /*6360*/  BSYNC.RECONVERGENT B0 ;  /* 0x0000000000007941 */ /* 0x000fea0003800200 */
.L_x_23893:
[----:B------:R-:W0:Y:S02]  /*6370*/  F2I.FTZ.TRUNC.NTZ R0, R0 ;  /* 0x0000000000007305 */ /* 0x000e24000021f100 */
[----:B0-----:R-:W-:Y:S01]  /*6380*/  PRMT R19, R0, 0x7610, R19 ;  /* 0x0000761000137816 */ /* 0x001fe20000000013 */
[----:B------:R-:W-:Y:S06]  /*6390*/  BRA `(.L_x_23878) ;  /* 0x0000000400107947 */ /* 0x000fec0003800000 */
.L_x_23891:
        /* <DEDUP_REMOVED lines=21> */
.L_x_23900:
[----:B------:R-:W-:Y:S05]  /*64f0*/  BSYNC.RECONVERGENT B1 ;  /* 0x0000000000017941 */ /* 0x000fea0003800200 */
.L_x_23899:
[----:B------:R-:W-:Y:S02]  /*6500*/  SHF.L.U32 R0, R0, 0x15, RZ ;  /* 0x0000001500007819 */ /* 0x000fe400000006ff */
[----:B------:R-:W-:-:S04]  /*6510*/  LEA R2, R2, 0x37800000, 0x17 ;  /* 0x3780000002027811 */ /* 0x000fc800078eb8ff */
[----:B------:R-:W-:-:S07]  /*6520*/  LOP3.LUT R0, R2, R0, R7, 0xfe, !PT ;  /* 0x0000000002007212 */ /* 0x000fce00078efe07 */
.L_x_23898:
[----:B------:R-:W-:Y:S05]  /*6530*/  BSYNC.RECONVERGENT B0 ;  /* 0x0000000000007941 */ /* 0x000fea0003800200 */
.L_x_23897:
[----:B------:R-:W0:Y:S02]  /*6540*/  F2I.FTZ.TRUNC.NTZ R0, R0 ;  /* 0x0000000000007305 */ /* 0x000e24000021f100 */
[----:B0-----:R-:W-:Y:S01]  /*6550*/  PRMT R19, R0, 0x7610, R19 ;  /* 0x0000761000137816 */ /* 0x001fe20000000013 */
[----:B------:R-:W-:Y:S06]  /*6560*/  BRA `(.L_x_23878) ;  /* 0x00000000009c7947 */ /* 0x000fec0003800000 */
.L_x_23890:
        /* <DEDUP_REMOVED lines=14> */
.L_x_23904:
[----:B------:R-:W-:Y:S05]  /*6650*/  BSYNC.RECONVERGENT B0 ;  /* 0x0000000000007941 */ /* 0x000fea0003800200 */
.L_x_23903:
[----:B------:R-:W0:Y:S02]  /*6660*/  F2I.FTZ.TRUNC.NTZ R0, R0 ;  /* 0x0000000000007305 */ /* 0x000e24000021f100 */
[----:B0-----:R-:W-:Y:S01]  /*6670*/  PRMT R19, R0, 0x7610, R19 ;  /* 0x0000761000137816 */ /* 0x001fe20000000013 */
[----:B------:R-:W-:Y:S06]  /*6680*/  BRA `(.L_x_23878) ;  /* 0x0000000000547947 */ /* 0x000fec0003800000 */
.L_x_23877:
        /* <DEDUP_REMOVED lines=16> */
.L_x_23905:
[----:B------:R-:W-:Y:S01]  /*6790*/  PRMT R19, RZ, 0x7610, R19 ;  /* 0x00007610ff137816 */ /* 0x000fe20000000013 */
[----:B------:R-:W-:Y:S06]  /*67a0*/  BRA `(.L_x_23878) ;  /* 0x00000000000c7947 */ /* 0x000fec0003800000 */
.L_x_23902:
[----:B------:R1:W5:Y:S01]  /*67b0*/  LDG.E.U8 R19, desc[UR36][R2.64] ;  /* 0x0000002402137981 */ /* 0x000362000c1e1100 */
[----:B------:R-:W-:Y:S05]  /*67c0*/  BRA `(.L_x_23878) ;  /* 0x0000000000047947 */ /* 0x000fea0003800000 */
.L_x_23901:
[----:B------:R2:W5:Y:S02]  /*67d0*/  LDG.E.U8 R19, desc[UR36][R2.64] ;  /* 0x0000002402137981 */ /* 0x000564000c1e1100 */
.L_x_23878:
        /* <DEDUP_REMOVED lines=16> */
.L_x_23909:
[----:B------:R3:W5:Y:S01]  /*68e0*/  LDG.E.U8 R0, desc[UR36][R2.64] ;  /* 0x0000002402007981 */ /* 0x000762000c1e1100 */
[----:B------:R-:W-:Y:S05]  /*68f0*/  BRA `(.L_x_23911) ;  /* 0x0000000c004c7947 */ /* 0x000fea0003800000 */
.L_x_23908:
        /* <DEDUP_REMOVED lines=8> */
.L_x_23913:
[----:B------:R2:W5:Y:S01]  /*6980*/  LDG.E.U8 R0, desc[UR36][R2.64] ;  /* 0x0000002402007981 */ /* 0x000562000c1e1100 */
[----:B------:R-:W-:Y:S05]  /*6990*/  BRA `(.L_x_23911) ;  /* 0x0000000c00247947 */ /* 0x000fea0003800000 */
.L_x_23912:
[----:B------:R0:W5:Y:S01]  /*69a0*/  LDG.E.U16 R0, desc[UR36][R2.64] ;  /* 0x0000002402007981 */ /* 0x000162000c1e1500 */
[----:B------:R-:W-:Y:S05]  /*69b0*/  BRA `(.L_x_23911) ;  /* 0x0000000c001c7947 */ /* 0x000fea0003800000 */
.L_x_23907:
        /* <DEDUP_REMOVED lines=9> */
.L_x_23915:
[----:B------:R-:W2:Y:S02]  /*6a50*/  LDG.E.U16 R4, desc[UR36][R2.64] ;  /* 0x0000002402047981 */ /* 0x000ea4000c1e1500 */
[----:B--2---:R-:W-:-:S06]  /*6a60*/  HADD2.F32 R4, -RZ, R4.H0_H0 ;  /* 0x20000004ff047230 */ /* 0x004fcc0000004100 */
[----:B------:R-:W0:Y:S02]  /*6a70*/  F2I.FTZ.TRUNC.NTZ R4, R4 ;  /* 0x0000000400047305 */ /* 0x000e24000021f100 */
[----:B0-----:R-:W-:Y:S01]  /*6a80*/  PRMT R0, R4, 0x7610, R0 ;  /* 0x0000761004007816 */ /* 0x001fe20000000000 */
[----:B------:R-:W-:Y:S06]  /*6a90*/  BRA `(.L_x_23911) ;  /* 0x0000000800e47947 */ /* 0x000fec0003800000 */
.L_x_23914:
        /* <DEDUP_REMOVED lines=9> */
.L_x_23917:
[----:B------:R-:W2:Y:S02]  /*6b30*/  LDG.E.U16 R2, desc[UR36][R2.64] ;  /* 0x0000002402027981 */ /* 0x000ea4000c1e1500 */
[----:B--2---:R-:W-:-:S06]  /*6b40*/  HADD2.F32 R4, -RZ, R2.H0_H0 ;  /* 0x20000002ff047230 */ /* 0x004fcc0000004100 */
[----:B------:R-:W0:Y:S02]  /*6b50*/  F2I.FTZ.TRUNC.NTZ R4, R4 ;  /* 0x0000000400047305 */ /* 0x000e24000021f100 */
[----:B0-----:R-:W-:Y:S01]  /*6b60*/  PRMT R0, R4, 0x7610, R0 ;  /* 0x0000761004007816 */ /* 0x001fe20000000000 */
[----:B------:R-:W-:Y:S06]  /*6b70*/  BRA `(.L_x_23911) ;  /* 0x0000000800ac7947 */ /* 0x000fec0003800000 */
.L_x_23916:
[----:B------:R-:W2:Y:S02]  /*6b80*/  LDG.E.64 R2, desc[UR36][R2.64] ;  /* 0x0000002402027981 */ /* 0x000ea4000c1e1b00 */
[----:B--2---:R0:W1:Y:S01]  /*6b90*/  F2I.F64.TRUNC R0, R2 ;  /* 0x0000000200007311 */ /* 0x004062000030d100 */
[----:B------:R-:W-:Y:S05]  /*6ba0*/  BRA `(.L_x_23911) ;  /* 0x0000000800a07947 */ /* 0x000fea0003800000 */
.L_x_23906:
        /* <DEDUP_REMOVED lines=12> */
.L_x_23920:
[----:B------:R-:W2:Y:S02]  /*6c70*/  LDG.E.64 R2, desc[UR36][R2.64] ;  /* 0x0000002402027981 */ /* 0x000ea4000c1e1b00 */
[----:B--2---:R0:W1:Y:S01]  /*6c80*/  F2I.F64.TRUNC R0, R2 ;  /* 0x0000000200007311 */ /* 0x004062000030d100 */
[----:B------:R-:W-:Y:S05]  /*6c90*/  BRA `(.L_x_23911) ;  /* 0x0000000800647947 */ /* 0x000fea0003800000 */
.L_x_23919:
        /* <DEDUP_REMOVED lines=27> */
.L_x_23922:
        /* <DEDUP_REMOVED lines=14> */
.L_x_23921:
[----:B------:R-:W2:Y:S02]  /*6f30*/  LDG.E.U16 R4, desc[UR36][R2.64] ;  /* 0x0000002402047981 */ /* 0x000ea4000c1e1500 */
[----:B--2---:R-:W-:-:S06]  /*6f40*/  IMAD.U32 R4, R4, 0x10000, RZ ;  /* 0x0001000004047824 */ /* 0x004fcc00078e00ff */
[----:B------:R-:W0:Y:S02]  /*6f50*/  F2I.FTZ.TRUNC.NTZ R4, R4 ;  /* 0x0000000400047305 */ /* 0x000e24000021f100 */
[----:B0-----:R-:W-:Y:S01]  /*6f60*/  PRMT R0, R4, 0x7610, R0 ;  /* 0x0000761004007816 */ /* 0x001fe20000000000 */
[----:B------:R-:W-:Y:S06]  /*6f70*/  BRA `(.L_x_23911) ;  /* 0x0000000400ac7947 */ /* 0x000fec0003800000 */
.L_x_23918:
        /* <DEDUP_REMOVED lines=10> */
.L_x_23925:
        /* <DEDUP_REMOVED lines=21> */
.L_x_23929:
[----:B------:R-:W-:Y:S05]  /*7170*/  BSYNC.RECONVERGENT B1 ;  /* 0x0000000000017941 */ /* 0x000fea0003800200 */
.L_x_23928:
[----:B------:R-:W-:Y:S01]  /*7180*/  IMAD.SHL.U32 R0, R0, 0x100000, RZ ;  /* 0x0010000000007824 */ /* 0x000fe200078e00ff */
[----:B------:R-:W-:-:S04]  /*7190*/  LEA R2, R2, 0x3b800000, 0x17 ;  /* 0x3b80000002027811 */ /* 0x000fc800078eb8ff */
[----:B------:R-:W-:-:S07]  /*71a0*/  LOP3.LUT R4, R2, R0, R7, 0xfe, !PT ;  /* 0x0000000002047212 */ /* 0x000fce00078efe07 */
.L_x_23927:
[----:B------:R-:W-:Y:S05]  /*71b0*/  BSYNC.RECONVERGENT B0 ;  /* 0x0000000000007941 */ /* 0x000fea0003800200 */
.L_x_23926:
[----:B------:R-:W0:Y:S02]  /*71c0*/  F2I.FTZ.TRUNC.NTZ R4, R4 ;  /* 0x0000000400047305 */ /* 0x000e24000021f100 */
[----:B0-----:R-:W-:Y:S01]  /*71d0*/  PRMT R0, R4, 0x7610, R0 ;  /* 0x0000761004007816 */ /* 0x001fe20000000000 */
[----:B------:R-:W-:Y:S06]  /*71e0*/  BRA `(.L_x_23911) ;  /* 0x0000000400107947 */ /* 0x000fec0003800000 */
.L_x_23924:
        /* <DEDUP_REMOVED lines=21> */
.L_x_23933:
[----:B------:R-:W-:Y:S05]  /*7340*/  BSYNC.RECONVERGENT B1 ;  /* 0x0000000000017941 */ /* 0x000fea0003800200 */
.L_x_23932:
[----:B------:R-:W-:Y:S01]  /*7350*/  IMAD.SHL.U32 R0, R0, 0x200000, RZ ;  /* 0x0020000000007824 */ /* 0x000fe200078e00ff */
[----:B------:R-:W-:-:S04]  /*7360*/  LEA R2, R2, 0x37800000, 0x17 ;  /* 0x3780000002027811 */ /* 0x000fc800078eb8ff */
[----:B------:R-:W-:-:S07]  /*7370*/  LOP3.LUT R4, R2, R0, R7, 0xfe, !PT ;  /* 0x0000000002047212 */ /* 0x000fce00078efe07 */
.L_x_23931:
[----:B------:R-:W-:Y:S05]  /*7380*/  BSYNC.RECONVERGENT B0 ;  /* 0x0000000000007941 */ /* 0x000fea0003800200 */
.L_x_23930:
[----:B------:R-:W0:Y:S02]  /*7390*/  F2I.FTZ.TRUNC.NTZ R4, R4 ;  /* 0x0000000400047305 */ /* 0x000e24000021f100 */
[----:B0-----:R-:W-:Y:S01]  /*73a0*/  PRMT R0, R4, 0x7610, R0 ;  /* 0x0000761004007816 */ /* 0x001fe20000000000 */
[----:B------:R-:W-:Y:S06]  /*73b0*/  BRA `(.L_x_23911) ;  /* 0x00000000009c7947 */ /* 0x000fec0003800000 */
.L_x_23923:
        /* <DEDUP_REMOVED lines=14> */
.L_x_23937:
[----:B------:R-:W-:Y:S05]  /*74a0*/  BSYNC.RECONVERGENT B0 ;  /* 0x0000000000007941 */ /* 0x000fea0003800200 */
.L_x_23936:
[----:B------:R-:W0:Y:S02]  /*74b0*/  F2I.FTZ.TRUNC.NTZ R4, R4 ;  /* 0x0000000400047305 */ /* 0x000e24000021f100 */
[----:B0-----:R-:W-:Y:S01]  /*74c0*/  PRMT R0, R4, 0x7610, R0 ;  /* 0x0000761004007816 */ /* 0x001fe20000000000 */
[----:B------:R-:W-:Y:S06]  /*74d0*/  BRA `(.L_x_23911) ;  /* 0x0000000000547947 */ /* 0x000fec0003800000 */
.L_x_23910:
        /* <DEDUP_REMOVED lines=16> */
.L_x_23938:
[----:B------:R-:W-:Y:S01]  /*75e0*/  PRMT R0, RZ, 0x7610, R0 ;  /* 0x00007610ff007816 */ /* 0x000fe20000000000 */
[----:B------:R-:W-:Y:S06]  /*75f0*/  BRA `(.L_x_23911) ;  /* 0x00000000000c7947 */ /* 0x000fec0003800000 */
.L_x_23935:
[----:B------:R0:W5:Y:S01]  /*7600*/  LDG.E.U8 R0, desc[UR36][R2.64] ;  /* 0x0000002402007981 */ /* 0x000162000c1e1100 */
[----:B------:R-:W-:Y:S05]  /*7610*/  BRA `(.L_x_23911) ;  /* 0x0000000000047947 */ /* 0x000fea0003800000 */
.L_x_23934:
[----:B------:R0:W5:Y:S02]  /*7620*/  LDG.E.U8 R0, desc[UR36][R2.64] ;  /* 0x0000002402007981 */ /* 0x000164000c1e1100 */
.L_x_23911:
        /* <DEDUP_REMOVED lines=17> */
.L_x_23942:
[----:B------:R0:W-:Y:S01]  /*7740*/  STG.E.U8 desc[UR36][R2.64], R19 ;  /* 0x0000001302007986 */ /* 0x0001e2000c101124 */
[----:B------:R-:W-:Y:S05]  /*7750*/  BRA `(.L_x_23944) ;  /* 0x0000000c00807947 */ /* 0x000fea0003800000 */
.L_x_23941:
        /* <DEDUP_REMOVED lines=12> */
.L_x_23946:
[----:B------:R-:W-:-:S04]  /*7820*/  LOP3.LUT R19, R19, 0xffff, RZ, 0xc0, !PT ;  /* 0x0000ffff13137812 */ /* 0x000fc800078ec0ff */
[----:B------:R-:W-:-:S05]  /*7830*/  PRMT R5, R19, 0x8880, RZ ;  /* 0x0000888013057816 */ /* 0x000fca00000000ff */
[----:B------:R0:W-:Y:S01]  /*7840*/  STG.E desc[UR36][R2.64], R5 ;  /* 0x0000000502007986 */ /* 0x0001e2000c101924 */
[----:B------:R-:W-:Y:S05]  /*7850*/  BRA `(.L_x_23944) ;  /* 0x0000000c00407947 */ /* 0x000fea0003800000 */
.L_x_23945:
[----:B------:R-:W-:-:S04]  /*7860*/  PRMT R5, R19, 0x8880, RZ ;  /* 0x0000888013057816 */ /* 0x000fc800000000ff */
[----:B------:R-:W-:-:S05]  /*7870*/  PRMT R5, R5, 0x7710, RZ ;  /* 0x0000771005057816 */ /* 0x000fca00000000ff */
[----:B------:R0:W-:Y:S01]  /*7880*/  STG.E.U16 desc[UR36][R2.64], R5 ;  /* 0x0000000502007986 */ /* 0x0001e2000c101524 */
[----:B------:R-:W-:Y:S05]  /*7890*/  BRA `(.L_x_23944) ;  /* 0x0000000c00307947 */ /* 0x000fea0003800000 */
.L_x_23940:
        /* <DEDUP_REMOVED lines=9> */
.L_x_23948:
[----:B------:R-:W0:Y:S02]  /*7930*/  I2F.S8 R0, R19 ;  /* 0x0000001300007306 */ /* 0x000e240000001400 */
[----:B0-----:R-:W-:-:S05]  /*7940*/  F2FP.F16.F32.PACK_AB R0, RZ, R0 ;  /* 0x00000000ff00723e */ /* 0x001fca00000000ff */
[----:B------:R0:W-:Y:S01]  /*7950*/  STG.E.U16 desc[UR36][R2.64], R0 ;  /* 0x0000000002007986 */ /* 0x0001e2000c101524 */
[----:B------:R-:W-:Y:S05]  /*7960*/  BRA `(.L_x_23944) ;  /* 0x0000000800fc7947 */ /* 0x000fea0003800000 */
.L_x_23947:
        /* <DEDUP_REMOVED lines=10> */
.L_x_23950:
[----:B------:R-:W0:Y:S02]  /*7a10*/  I2F.S8 R19, R19 ;  /* 0x0000001300137306 */ /* 0x000e240000001400 */
[----:B0-----:R-:W-:-:S04]  /*7a20*/  F2FP.F16.F32.PACK_AB R5, RZ, R19 ;  /* 0x00000013ff05723e */ /* 0x001fc800000000ff */
[----:B------:R-:W-:-:S05]  /*7a30*/  PRMT R5, R5, 0x5410, RZ ;  /* 0x0000541005057816 */ /* 0x000fca00000000ff */
[----:B------:R0:W-:Y:S01]  /*7a40*/  STG.E desc[UR36][R2.64], R5 ;  /* 0x0000000502007986 */ /* 0x0001e2000c101924 */
[----:B------:R-:W-:Y:S05]  /*7a50*/  BRA `(.L_x_23944) ;  /* 0x0000000800c07947 */ /* 0x000fea0003800000 */
.L_x_23949:
[----:B------:R-:W-:-:S04]  /*7a60*/  PRMT R4, R19, 0x8880, RZ ;  /* 0x0000888013047816 */ /* 0x000fc800000000ff */
[----:B------:R-:W-:-:S06]  /*7a70*/  PRMT R4, R4, 0x7710, RZ ;  /* 0x0000771004047816 */ /* 0x000fcc00000000ff */
[----:B------:R-:W0:Y:S02]  /*7a80*/  I2F.F64.S16 R4, R4 ;  /* 0x0000000400047312 */ /* 0x000e240000101c00 */
[----:B0-----:R0:W-:Y:S01]  /*7a90*/  STG.E.64 desc[UR36][R2.64], R4 ;  /* 0x0000000402007986 */ /* 0x0011e2000c101b24 */
[----:B------:R-:W-:Y:S05]  /*7aa0*/  BRA `(.L_x_23944) ;  /* 0x0000000800ac7947 */ /* 0x000fea0003800000 */
.L_x_23939:
        /* <DEDUP_REMOVED lines=14> */
.L_x_23954:
        /* <DEDUP_REMOVED lines=18> */
.L_x_23957:
[----:B------:R-:W-:-:S04]  /*7cb0*/  SHF.R.U32.HI R5, RZ, 0x18, R5 ;  /* 0x00000018ff057819 */ /* 0x000fc80000011605 */
[----:B------:R-:W-:-:S07]  /*7cc0*/  LOP3.LUT R0, R0, 0x80, R5, 0xf8, !PT ;  /* 0x0000008000007812 */ /* 0x000fce00078ef805 */
.L_x_23956:
[----:B------:R-:W-:Y:S05]  /*7cd0*/  BSYNC.RECONVERGENT B0 ;  /* 0x0000000000007941 */ /* 0x000fea0003800200 */
.L_x_23955:
[----:B------:R3:W-:Y:S01]  /*7ce0*/  STG.E.U8 desc[UR36][R2.64], R0 ;  /* 0x0000000002007986 */ /* 0x0007e2000c101124 */
[----:B------:R-:W-:Y:S05]  /*7cf0*/  BRA `(.L_x_23944) ;  /* 0x0000000800187947 */ /* 0x000fea0003800000 */
.L_x_23953:
        /* <DEDUP_REMOVED lines=18> */
.L_x_23960:
[----:B------:R-:W-:-:S04]  /*7e20*/  SHF.R.U32.HI R5, RZ, 0x18, R5 ;  /* 0x00000018ff057819 */ /* 0x000fc80000011605 */
[----:B------:R-:W-:-:S07]  /*7e30*/  LOP3.LUT R0, R0, 0x80, R5, 0xf8, !PT ;  /* 0x0000008000007812 */ /* 0x000fce00078ef805 */
.L_x_23959:
[----:B------:R-:W-:Y:S05]  /*7e40*/  BSYNC.RECONVERGENT B0 ;  /* 0x0000000000007941 */ /* 0x000fea0003800200 */
.L_x_23958:
[----:B------:R0:W-:Y:S01]  /*7e50*/  STG.E.U8 desc[UR36][R2.64], R0 ;  /* 0x0000000002007986 */ /* 0x0001e2000c101124 */
[----:B------:R-:W-:Y:S05]  /*7e60*/  BRA `(.L_x_23944) ;  /* 0x0000000400bc7947 */ /* 0x000fea0003800000 */
.L_x_23952:
        /* <DEDUP_REMOVED lines=22> */
.L_x_23962:
[----:B------:R-:W-:-:S04]  /*7fd0*/  LOP3.LUT R19, R19, 0xffff, RZ, 0xc0, !PT ;  /* 0x0000ffff13137812 */ /* 0x000fc800078ec0ff */
[----:B------:R-:W-:-:S05]  /*7fe0*/  PRMT R19, R19, 0x8880, RZ ;  /* 0x0000888013137816 */ /* 0x000fca00000000ff */
[----:B------:R-:W-:-:S05]  /*7ff0*/  IMAD.MOV.U32 R4, RZ, RZ, R19 ;  /* 0x000000ffff047224 */ /* 0x000fca00078e0013 */
[----:B------:R-:W-:-:S05]  /*8000*/  SHF.R.S32.HI R5, RZ, 0x1f, R4 ;  /* 0x0000001fff057819 */ /* 0x000fca0000011404 */
[----:B------:R1:W-:Y:S01]  /*8010*/  STG.E.64 desc[UR36][R2.64], R4 ;  /* 0x0000000402007986 */ /* 0x0003e2000c101b24 */
[----:B------:R-:W-:Y:S05]  /*8020*/  BRA `(.L_x_23944) ;  /* 0x00000004004c7947 */ /* 0x000fea0003800000 */
.L_x_23961:
[----:B------:R-:W-:-:S04]  /*8030*/  LOP3.LUT R19, R19, 0xffff, RZ, 0xc0, !PT ;  /* 0x0000ffff13137812 */ /* 0x000fc800078ec0ff */
[----:B------:R-:W-:-:S05]  /*8040*/  PRMT R5, R19, 0x8880, RZ ;  /* 0x0000888013057816 */ /* 0x000fca00000000ff */
[----:B------:R0:W-:Y:S01]  /*8050*/  STG.E desc[UR36][R2.64], R5 ;  /* 0x0000000502007986 */ /* 0x0001e2000c101924 */
[----:B------:R-:W-:Y:S05]  /*8060*/  BRA `(.L_x_23944) ;  /* 0x00000004003c7947 */ /* 0x000fea0003800000 */
.L_x_23951:
        /* <DEDUP_REMOVED lines=10> */
.L_x_23964:
[----:B------:R-:W-:Y:S02]  /*8110*/  PRMT R4, R19, 0x8880, RZ ;  /* 0x0000888013047816 */ /* 0x000fe400000000ff */
[----:B------:R-:W-:Y:S02]  /*8120*/  CS2R R6, SRZ ;  /* 0x0000000000067805 */ /* 0x000fe4000001ff00 */
[----:B------:R-:W-:-:S06]  /*8130*/  PRMT R4, R4, 0x7710, RZ ;  /* 0x0000771004047816 */ /* 0x000fcc00000000ff */
[----:B------:R-:W0:Y:S02]  /*8140*/  I2F.F64.S16 R4, R4 ;  /* 0x0000000400047312 */ /* 0x000e240000101c00 */
[----:B0-----:R0:W-:Y:S01]  /*8150*/  STG.E.128 desc[UR36][R2.64], R4 ;  /* 0x0000000402007986 */ /* 0x0011e2000c101d24 */
[----:B------:R-:W-:Y:S05]  /*8160*/  BRA `(.L_x_23944) ;  /* 0x0000000000fc7947 */ /* 0x000fea0003800000 */
.L_x_23963:
[----:B------:R-:W-:-:S09]  /*8170*/  UISETP.NE.AND UP0, UPT, UR4, 0xf, UPT ;  /* 0x0000000f0400788c */ /* 0x000fd2000bf05270 */
[----:B------:R-:W-:Y:S05]  /*8180*/  BRA.U !UP0, `(.L_x_23965) ;  /* 0x0000000108e87547 */ /* 0x000fea000b800000 */
[----:B------:R-:W-:-:S09]  /*8190*/  UISETP.NE.AND UP0, UPT, UR4, 0x17, UPT ;  /* 0x000000170400788c */ /* 0x000fd2000bf05270 */
[----:B------:R-:W-:Y:S05]  /*81a0*/  BRA.U !UP0, `(.L_x_23966) ;  /* 0x0000000108907547 */ /* 0x000fea000b800000 */
[----:B------:R-:W-:-:S09]  /*81b0*/  UISETP.NE.AND UP0, UPT, UR4, 0x18, UPT ;  /* 0x000000180400788c */ /* 0x000fd2000bf05270 */
[----:B------:R-:W-:Y:S05]  /*81c0*/  BRA.U !UP0, `(.L_x_23967) ;  /* 0x0000000108447547 */ /* 0x000fea000b800000 */
.L_x_23943:
        /* <DEDUP_REMOVED lines=16> */
.L_x_23968:
[----:B------:R-:W-:Y:S05]  /*82d0*/  BRA `(.L_x_23944) ;  /* 0x0000000000a07947 */ /* 0x000fea0003800000 */
.L_x_23967:
        /* <DEDUP_REMOVED lines=13> */
.L_x_23970:
[----:B------:R-:W-:Y:S05]  /*83b0*/  BSYNC.RECONVERGENT B0 ;  /* 0x0000000000007941 */ /* 0x000fea0003800200 */
.L_x_23969:
[----:B------:R-:W-:-:S05]  /*83c0*/  LOP3.LUT R5, R0, 0x80, R5, 0xf8, !PT ;  /* 0x0000008000057812 */ /* 0x000fca00078ef805 */
[----:B------:R0:W-:Y:S01]  /*83d0*/  STG.E.U8 desc[UR36][R2.64], R5 ;  /* 0x0000000502007986 */ /* 0x0001e2000c101124 */
[----:B------:R-:W-:Y:S05]  /*83e0*/  BRA `(.L_x_23944) ;  /* 0x00000000005c7947 */ /* 0x000fea0003800000 */
.L_x_23966:
        /* <DEDUP_REMOVED lines=12> */
.L_x_23972:
[----:B------:R-:W-:Y:S01]  /*84b0*/  IMAD.MOV.U32 R0, RZ, RZ, 0x7f ;  /* 0x0000007fff007424 */ /* 0x000fe200078e00ff */
[----:B------:R-:W-:-:S04]  /*84c0*/  ISETP.GT.U32.AND P0, PT, R4, 0x7f800000, PT ;  /* 0x7f8000000400780c */ /* 0x000fc80003f04070 */
[----:B------:R-:W-:-:S09]  /*84d0*/  SEL R0, R0, 0x7c, P0 ;  /* 0x0000007c00007807 */ /* 0x000fd20000000000 */
.L_x_23973:
[----:B------:R-:W-:Y:S05]  /*84e0*/  BSYNC.RECONVERGENT B0 ;  /* 0x0000000000007941 */ /* 0x000fea0003800200 */
.L_x_23971:
[----:B------:R-:W-:-:S04]  /*84f0*/  SHF.R.U32.HI R5, RZ, 0x18, R5 ;  /* 0x00000018ff057819 */ /* 0x000fc80000011605 */
[----:B------:R-:W-:-:S05]  /*8500*/  LOP3.LUT R5, R0, 0x80, R5, 0xf8, !PT ;  /* 0x0000008000057812 */ /* 0x000fca00078ef805 */
[----:B------:R0:W-:Y:S01]  /*8510*/  STG.E.U8 desc[UR36][R2.64], R5 ;  /* 0x0000000502007986 */ /* 0x0001e2000c101124 */
[----:B------:R-:W-:Y:S05]  /*8520*/  BRA `(.L_x_23944) ;  /* 0x00000000000c7947 */ /* 0x000fea0003800000 */
.L_x_23965:
[----:B------:R-:W0:Y:S02]  /*8530*/  I2F.S8 R0, R19 ;  /* 0x0000001300007306 */ /* 0x000e240000001400 */
[----:B0-----:R-:W-:-:S05]  /*8540*/  F2FP.BF16.F32.PACK_AB R0, RZ, R0 ;  /* 0x00000000ff00723e */ /* 0x001fca00000010ff */
[----:B------:R0:W-:Y:S02]  /*8550*/  STG.E.U16 desc[UR36][R2.64], R0 ;  /* 0x0000000002007986 */ /* 0x0001e4000c101524 */
.L_x_23944:
[----:B------:R-:W-:-:S07]  /*8560*/  VIADD R17, R17, 0x80 ;  /* 0x0000008011117836 */ /* 0x000fce0000000000 */
.L_x_23871:
[----:B------:R-:W-:Y:S05]  /*8570*/  BSYNC.RECONVERGENT B6 ;  /* 0x0000000000067941 */ /* 0x000fea0003800200 */
.L_x_23870:
        /* <DEDUP_REMOVED lines=358> */
.L_x_23976:
        /* <DEDUP_REMOVED lines=16> */
.L_x_23980:
[----:B------:R4:W5:Y:S01]  /*9ce0*/  LDG.E.U8 R19, desc[UR36][R2.64] ;  /* 0x0000002402137981 */ /* 0x000962000c1e1100 */
[----:B------:R-:W-:Y:S05]  /*9cf0*/  BRA `(.L_x_23982) ;  /* 0x0000000c004c7947 */ /* 0x000fea0003800000 */
.L_x_23979:
        /* <DEDUP_REMOVED lines=8> */
.L_x_23984:
[----:B------:R2:W5:Y:S01]  /*9d80*/  LDG.E.U8 R19, desc[UR36][R2.64] ;  /* 0x0000002402137981 */ /* 0x000562000c1e1100 */
[----:B------:R-:W-:Y:S05]  /*9d90*/  BRA `(.L_x_23982) ;  /* 0x0000000c00247947 */ /* 0x000fea0003800000 */
.L_x_23983:
[----:B------:R0:W5:Y:S01]  /*9da0*/  LDG.E.U16 R19, desc[UR36][R2.64] ;  /* 0x0000002402137981 */ /* 0x000162000c1e1500 */
[----:B------:R-:W-:Y:S05]  /*9db0*/  BRA `(.L_x_23982) ;  /* 0x0000000c001c7947 */ /* 0x000fea0003800000 */
.L_x_23978:
        /* <DEDUP_REMOVED lines=9> */
.L_x_23986:
[----:B------:R-:W2:Y:S02]  /*9e50*/  LDG.E.U16 R0, desc[UR36][R2.64] ;  /* 0x0000002402007981 */ /* 0x000ea4000c1e1500 */
[----:B--2---:R-:W-:-:S06]  /*9e60*/  HADD2.F32 R0, -RZ, R0.H0_H0 ;  /* 0x20000000ff007230 */ /* 0x004fcc0000004100 */
[----:B------:R-:W0:Y:S02]  /*9e70*/  F2I.FTZ.TRUNC.NTZ R0, R0 ;  /* 0x0000000000007305 */ /* 0x000e24000021f100 */
[----:B0-----:R-:W-:Y:S01]  /*9e80*/  PRMT R19, R0, 0x7610, R19 ;  /* 0x0000761000137816 */ /* 0x001fe20000000013 */
[----:B------:R-:W-:Y:S06]  /*9e90*/  BRA `(.L_x_23982) ;  /* 0x0000000800e47947 */ /* 0x000fec0003800000 */
.L_x_23985:
        /* <DEDUP_REMOVED lines=9> */
.L_x_23988:
[----:B------:R-:W2:Y:S02]  /*9f30*/  LDG.E.U16 R2, desc[UR36][R2.64] ;  /* 0x0000002402027981 */ /* 0x000ea4000c1e1500 */
[----:B--2---:R-:W-:-:S06]  /*9f40*/  HADD2.F32 R0, -RZ, R2.H0_H0 ;  /* 0x20000002ff007230 */ /* 0x004fcc0000004100 */
[----:B------:R-:W0:Y:S02]  /*9f50*/  F2I.FTZ.TRUNC.NTZ R0, R0 ;  /* 0x0000000000007305 */ /* 0x000e24000021f100 */
[----:B0-----:R-:W-:Y:S01]  /*9f60*/  PRMT R19, R0, 0x7610, R19 ;  /* 0x0000761000137816 */ /* 0x001fe20000000013 */
[----:B------:R-:W-:Y:S06]  /*9f70*/  BRA `(.L_x_23982) ;  /* 0x0000000800ac7947 */ /* 0x000fec0003800000 */
.L_x_23987:
[----:B------:R-:W2:Y:S02]  /*9f80*/  LDG.E.64 R2, desc[UR36][R2.64] ;  /* 0x0000002402027981 */ /* 0x000ea4000c1e1b00 */
[----:B--2---:R0:W1:Y:S01]  /*9f90*/  F2I.F64.TRUNC R19, R2 ;  /* 0x0000000200137311 */ /* 0x004062000030d100 */
[----:B------:R-:W-:Y:S05]  /*9fa0*/  BRA `(.L_x_23982) ;  /* 0x0000000800a07947 */ /* 0x000fea0003800000 */
.L_x_23977:
        /* <DEDUP_REMOVED lines=12> */
.L_x_23991:
[----:B------:R-:W2:Y:S02]  /*a070*/  LDG.E.64 R2, desc[UR36][R2.64] ;  /* 0x0000002402027981 */ /* 0x000ea4000c1e1b00 */
[----:B--2---:R0:W1:Y:S01]  /*a080*/  F2I.F64.TRUNC R19, R2 ;  /* 0x0000000200137311 */ /* 0x004062000030d100 */
[----:B------:R-:W-:Y:S05]  /*a090*/  BRA `(.L_x_23982) ;  /* 0x0000000800647947 */ /* 0x000fea0003800000 */
.L_x_23990:
        /* <DEDUP_REMOVED lines=27> */
.L_x_23993:
        /* <DEDUP_REMOVED lines=14> */
.L_x_23992:
[----:B------:R-:W2:Y:S02]  /*a330*/  LDG.E.U16 R0, desc[UR36][R2.64] ;  /* 0x0000002402007981 */ /* 0x000ea4000c1e1500 */
[----:B--2---:R-:W-:-:S06]  /*a340*/  IMAD.U32 R0, R0, 0x10000, RZ ;  /* 0x0001000000007824 */ /* 0x004fcc00078e00ff */
[----:B------:R-:W0:Y:S02]  /*a350*/  F2I.FTZ.TRUNC.NTZ R0, R0 ;  /* 0x0000000000007305 */ /* 0x000e24000021f100 */
[----:B0-----:R-:W-:Y:S01]  /*a360*/  PRMT R19, R0, 0x7610, R19 ;  /* 0x0000761000137816 */ /* 0x001fe20000000013 */
[----:B------:R-:W-:Y:S06]  /*a370*/  BRA `(.L_x_23982) ;  /* 0x0000000400ac7947 */ /* 0x000fec0003800000 */
.L_x_23989:
        /* <DEDUP_REMOVED lines=10> */
.L_x_23996:
        /* <DEDUP_REMOVED lines=21> */
.L_x_24000:
[----:B------:R-:W-:Y:S05]  /*a570*/  BSYNC.RECONVERGENT B1 ;  /* 0x0000000000017941 */ /* 0x000fea0003800200 */
.L_x_23999:
[----:B------:R-:W-:Y:S01]  /*a580*/  IMAD.SHL.U32 R0, R0, 0x100000, RZ ;  /* 0x0010000000007824 */ /* 0x000fe200078e00ff */
[----:B------:R-:W-:-:S04]  /*a590*/  LEA R2, R2, 0x3b800000, 0x17 ;  /* 0x3b80000002027811 */ /* 0x000fc800078eb8ff */
[----:B------:R-:W-:-:S07]  /*a5a0*/  LOP3.LUT R0, R2, R0, R7, 0xfe, !PT ;  /* 0x0000000002007212 */ /* 0x000fce00078efe07 */
.L_x_23998:
[----:B------:R-:W-:Y:S05]  /*a5b0*/  BSYNC.RECONVERGENT B0 ;  /* 0x0000000000007941 */ /* 0x000fea0003800200 */
.L_x_23997:
[----:B------:R-:W0:Y:S02]  /*a5c0*/  F2I.FTZ.TRUNC.NTZ R0, R0 ;  /* 0x0000000000007305 */ /* 0x000e24000021f100 */
[----:B0-----:R-:W-:Y:S01]  /*a5d0*/  PRMT R19, R0, 0x7610, R19 ;  /* 0x0000761000137816 */ /* 0x001fe20000000013 */
[----:B------:R-:W-:Y:S06]  /*a5e0*/  BRA `(.L_x_23982) ;  /* 0x0000000400107947 */ /* 0x000fec0003800000 */
.L_x_23995:
        /* <DEDUP_REMOVED lines=21> */
.L_x_24004:
[----:B------:R-:W-:Y:S05]  /*a740*/  BSYNC.RECONVERGENT B1 ;  /* 0x0000000000017941 */ /* 0x000fea0003800200 */
.L_x_24003:
[----:B------:R-:W-:Y:S01]  /*a750*/  IMAD.SHL.U32 R0, R0, 0x200000, RZ ;  /* 0x0020000000007824 */ /* 0x000fe200078e00ff */
[----:B------:R-:W-:-:S04]  /*a760*/  LEA R2, R2, 0x37800000, 0x17 ;  /* 0x3780000002027811 */ /* 0x000fc800078eb8ff */
[----:B------:R-:W-:-:S07]  /*a770*/  LOP3.LUT R0, R2, R0, R7, 0xfe, !PT ;  /* 0x0000000002007212 */ /* 0x000fce00078efe07 */
.L_x_24002:
[----:B------:R-:W-:Y:S05]  /*a780*/  BSYNC.RECONVERGENT B0 ;  /* 0x0000000000007941 */ /* 0x000fea0003800200 */
.L_x_24001:
[----:B------:R-:W0:Y:S02]  /*a790*/  F2I.FTZ.TRUNC.NTZ R0, R0 ;  /* 0x0000000000007305 */ /* 0x000e24000021f100 */
[----:B0-----:R-:W-:Y:S01]  /*a7a0*/  PRMT R19, R0, 0x7610, R19 ;  /* 0x0000761000137816 */ /* 0x001fe20000000013 */
[----:B------:R-:W-:Y:S06]  /*a7b0*/  BRA `(.L_x_23982) ;  /* 0x00000000009c7947 */ /* 0x000fec0003800000 */
.L_x_23994:
        /* <DEDUP_REMOVED lines=14> */
.L_x_24008:
[----:B------:R-:W-:Y:S05]  /*a8a0*/  BSYNC.RECONVERGENT B0 ;  /* 0x0000000000007941 */ /* 0x000fea0003800200 */
.L_x_24007:
[----:B------:R-:W0:Y:S02]  /*a8b0*/  F2I.FTZ.TRUNC.NTZ R0, R0 ;  /* 0x0000000000007305 */ /* 0x000e24000021f100 */
[----:B0-----:R-:W-:Y:S01]  /*a8c0*/  PRMT R19, R0, 0x7610, R19 ;  /* 0x0000761000137816 */ /* 0x001fe20000000013 */
[----:B------:R-:W-:Y:S06]  /*a8d0*/  BRA `(.L_x_23982) ;  /* 0x0000000000547947 */ /* 0x000fec0003800000 */
.L_x_23981:
        /* <DEDUP_REMOVED lines=16> */
.L_x_24009:
[----:B------:R-:W-:Y:S01]  /*a9e0*/  PRMT R19, RZ, 0x7610, R19 ;  /* 0x00007610ff137816 */ /* 0x000fe20000000013 */
[----:B------:R-:W-:Y:S06]  /*a9f0*/  BRA `(.L_x_23982) ;  /* 0x00000000000c7947 */ /* 0x000fec0003800000 */
.L_x_24006:
[----:B------:R0:W5:Y:S01]  /*aa00*/  LDG.E.U8 R19, desc[UR36][R2.64] ;  /* 0x0000002402137981 */ /* 0x000162000c1e1100 */
[----:B------:R-:W-:Y:S05]  /*aa10*/  BRA `(.L_x_23982) ;  /* 0x0000000000047947 */ /* 0x000fea0003800000 */
.L_x_24005:
[----:B------:R0:W5:Y:S02]  /*aa20*/  LDG.E.U8 R19, desc[UR36][R2.64] ;  /* 0x0000002402137981 */ /* 0x000164000c1e1100 */
.L_x_23982:
        /* <DEDUP_REMOVED lines=16> */
.L_x_24013:
[----:B------:R0:W5:Y:S01]  /*ab30*/  LDG.E.U8 R0, desc[UR36][R2.64] ;  /* 0x0000002402007981 */ /* 0x000162000c1e1100 */
[----:B------:R-:W-:Y:S05]  /*ab40*/  BRA `(.L_x_24015) ;  /* 0x0000000c004c7947 */ /* 0x000fea0003800000 */
.L_x_24012:
        /* <DEDUP_REMOVED lines=8> */
.L_x_24017:
[----:B------:R0:W5:Y:S01]  /*abd0*/  LDG.E.U8 R0, desc[UR36][R2.64] ;  /* 0x0000002402007981 */ /* 0x000162000c1e1100 */
[----:B------:R-:W-:Y:S05]  /*abe0*/  BRA `(.L_x_24015) ;  /* 0x0000000c00247947 */ /* 0x000fea0003800000 */
.L_x_24016:
[----:B------:R0:W5:Y:S01]  /*abf0*/  LDG.E.U16 R0, desc[UR36][R2.64] ;  /* 0x0000002402007981 */ /* 0x000162000c1e1500 */
[----:B------:R-:W-:Y:S05]  /*ac00*/  BRA `(.L_x_24015) ;  /* 0x0000000c001c7947 */ /* 0x000fea0003800000 */
.L_x_24011:
        /* <DEDUP_REMOVED lines=9> */
.L_x_24019:
[----:B------:R-:W2:Y:S02]  /*aca0*/  LDG.E.U16 R4, desc[UR36][R2.64] ;  /* 0x0000002402047981 */ /* 0x000ea4000c1e1500 */
[----:B--2---:R-:W-:-:S06]  /*acb0*/  HADD2.F32 R4, -RZ, R4.H0_H0 ;  /* 0x20000004ff047230 */ /* 0x004fcc0000004100 */
[----:B------:R-:W0:Y:S02]  /*acc0*/  F2I.FTZ.TRUNC.NTZ R4, R4 ;  /* 0x0000000400047305 */ /* 0x000e24000021f100 */
[----:B0-----:R-:W-:Y:S01]  /*acd0*/  PRMT R0, R4, 0x7610, R0 ;  /* 0x0000761004007816 */ /* 0x001fe20000000000 */
[----:B------:R-:W-:Y:S06]  /*ace0*/  BRA `(.L_x_24015) ;  /* 0x0000000800e47947 */ /* 0x000fec0003800000 */
.L_x_24018:
        /* <DEDUP_REMOVED lines=9> */
.L_x_24021:
[----:B------:R-:W2:Y:S02]  /*ad80*/  LDG.E.U16 R2, desc[UR36][R2.64] ;  /* 0x0000002402027981 */ /* 0x000ea4000c1e1500 */
[----:B--2---:R-:W-:-:S06]  /*ad90*/  HADD2.F32 R4, -RZ, R2.H0_H0 ;  /* 0x20000002ff047230 */ /* 0x004fcc0000004100 */
[----:B------:R-:W0:Y:S02]  /*ada0*/  F2I.FTZ.TRUNC.NTZ R4, R4 ;  /* 0x0000000400047305 */ /* 0x000e24000021f100 */
[----:B0-----:R-:W-:Y:S01]  /*adb0*/  PRMT R0, R4, 0x7610, R0 ;  /* 0x0000761004007816 */ /* 0x001fe20000000000 */
[----:B------:R-:W-:Y:S06]  /*adc0*/  BRA `(.L_x_24015) ;  /* 0x0000000800ac7947 */ /* 0x000fec0003800000 */
.L_x_24020:
[----:B------:R-:W2:Y:S02]  /*add0*/  LDG.E.64 R2, desc[UR36][R2.64] ;  /* 0x0000002402027981 */ /* 0x000ea4000c1e1b00 */
[----:B--2---:R4:W0:Y:S01]  /*ade0*/  F2I.F64.TRUNC R0, R2 ;  /* 0x0000000200007311 */ /* 0x004822000030d100 */
[----:B------:R-:W-:Y:S05]  /*adf0*/  BRA `(.L_x_24015) ;  /* 0x0000000800a07947 */ /* 0x000fea0003800000 */
.L_x_24010:
        /* <DEDUP_REMOVED lines=12> */
.L_x_24024:
[----:B------:R-:W2:Y:S02]  /*aec0*/  LDG.E.64 R2, desc[UR36][R2.64] ;  /* 0x0000002402027981 */ /* 0x000ea4000c1e1b00 */
[----:B--2---:R0:W1:Y:S01]  /*aed0*/  F2I.F64.TRUNC R0, R2 ;  /* 0x0000000200007311 */ /* 0x004062000030d100 */
[----:B------:R-:W-:Y:S05]  /*aee0*/  BRA `(.L_x_24015) ;  /* 0x0000000800647947 */ /* 0x000fea0003800000 */
.L_x_24023:
        /* <DEDUP_REMOVED lines=27> */
.L_x_24026:
        /* <DEDUP_REMOVED lines=14> */
.L_x_24025:
[----:B------:R-:W2:Y:S02]  /*b180*/  LDG.E.U16 R4, desc[UR36][R2.64] ;  /* 0x0000002402047981 */ /* 0x000ea4000c1e1500 */
[----:B--2---:R-:W-:-:S06]  /*b190*/  IMAD.U32 R4, R4, 0x10000, RZ ;  /* 0x0001000004047824 */ /* 0x004fcc00078e00ff */
[----:B------:R-:W0:Y:S02]  /*b1a0*/  F2I.FTZ.TRUNC.NTZ R4, R4 ;  /* 0x0000000400047305 */ /* 0x000e24000021f100 */
[----:B0-----:R-:W-:Y:S01]  /*b1b0*/  PRMT R0, R4, 0x7610, R0 ;  /* 0x0000761004007816 */ /* 0x001fe20000000000 */
[----:B------:R-:W-:Y:S06]  /*b1c0*/  BRA `(.L_x_24015) ;  /* 0x0000000400ac7947 */ /* 0x000fec0003800000 */
.L_x_24022:
        /* <DEDUP_REMOVED lines=10> */
.L_x_24029:
        /* <DEDUP_REMOVED lines=21> */
.L_x_24033:
[----:B------:R-:W-:Y:S05]  /*b3c0*/  BSYNC.RECONVERGENT B1 ;  /* 0x0000000000017941 */ /* 0x000fea0003800200 */
.L_x_24032:
[----:B------:R-:W-:Y:S01]  /*b3d0*/  IMAD.SHL.U32 R0, R0, 0x100000, RZ ;  /* 0x0010000000007824 */ /* 0x000fe200078e00ff */
[----:B------:R-:W-:-:S04]  /*b3e0*/  LEA R2, R2, 0x3b800000, 0x17 ;  /* 0x3b80000002027811 */ /* 0x000fc800078eb8ff */
[----:B------:R-:W-:-:S07]  /*b3f0*/  LOP3.LUT R4, R2, R0, R7, 0xfe, !PT ;  /* 0x0000000002047212 */ /* 0x000fce00078efe07 */
.L_x_24031:
[----:B------:R-:W-:Y:S05]  /*b400*/  BSYNC.RECONVERGENT B0 ;  /* 0x0000000000007941 */ /* 0x000fea0003800200 */
.L_x_24030:
[----:B------:R-:W0:Y:S02]  /*b410*/  F2I.FTZ.TRUNC.NTZ R4, R4 ;  /* 0x0000000400047305 */ /* 0x000e24000021f100 */
[----:B0-----:R-:W-:Y:S01]  /*b420*/  PRMT R0, R4, 0x7610, R0 ;  /* 0x0000761004007816 */ /* 0x001fe20000000000 */
[----:B------:R-:W-:Y:S06]  /*b430*/  BRA `(.L_x_24015) ;  /* 0x0000000400107947 */ /* 0x000fec0003800000 */
.L_x_24028:
        /* <DEDUP_REMOVED lines=21> */
.L_x_24037:
[----:B------:R-:W-:Y:S05]  /*b590*/  BSYNC.RECONVERGENT B1 ;  /* 0x0000000000017941 */ /* 0x000fea0003800200 */
.L_x_24036:
[----:B------:R-:W-:Y:S01]  /*b5a0*/  IMAD.SHL.U32 R0, R0, 0x200000, RZ ;  /* 0x0020000000007824 */ /* 0x000fe200078e00ff */
[----:B------:R-:W-:-:S04]  /*b5b0*/  LEA R2, R2, 0x37800000, 0x17 ;  /* 0x3780000002027811 */ /* 0x000fc800078eb8ff */
[----:B------:R-:W-:-:S07]  /*b5c0*/  LOP3.LUT R4, R2, R0, R7, 0xfe, !PT ;  /* 0x0000000002047212 */ /* 0x000fce00078efe07 */
.L_x_24035:
[----:B------:R-:W-:Y:S05]  /*b5d0*/  BSYNC.RECONVERGENT B0 ;  /* 0x0000000000007941 */ /* 0x000fea0003800200 */
.L_x_24034:
[----:B------:R-:W0:Y:S02]  /*b5e0*/  F2I.FTZ.TRUNC.NTZ R4, R4 ;  /* 0x0000000400047305 */ /* 0x000e24000021f100 */
[----:B0-----:R-:W-:Y:S01]  /*b5f0*/  PRMT R0, R4, 0x7610, R0 ;  /* 0x0000761004007816 */ /* 0x001fe20000000000 */
[----:B------:R-:W-:Y:S06]  /*b600*/  BRA `(.L_x_24015) ;  /* 0x00000000009c7947 */ /* 0x000fec0003800000 */
.L_x_24027:
        /* <DEDUP_REMOVED lines=14> */
.L_x_24041:
[----:B------:R-:W-:Y:S05]  /*b6f0*/  BSYNC.RECONVERGENT B0 ;  /* 0x0000000000007941 */ /* 0x000fea0003800200 */
.L_x_24040:
[----:B------:R-:W0:Y:S02]  /*b700*/  F2I.FTZ.TRUNC.NTZ R4, R4 ;  /* 0x0000000400047305 */ /* 0x000e24000021f100 */
[----:B0-----:R-:W-:Y:S01]  /*b710*/  PRMT R0, R4, 0x7610, R0 ;  /* 0x0000761004007816 */ /* 0x001fe20000000000 */
[----:B------:R-:W-:Y:S06]  /*b720*/  BRA `(.L_x_24015) ;  /* 0x0000000000547947 */ /* 0x000fec0003800000 */
.L_x_24014:
        /* <DEDUP_REMOVED lines=16> */
.L_x_24042:
[----:B------:R-:W-:Y:S01]  /*b830*/  PRMT R0, RZ, 0x7610, R0 ;  /* 0x00007610ff007816 */ /* 0x000fe20000000000 */
[----:B------:R-:W-:Y:S06]  /*b840*/  BRA `(.L_x_24015) ;  /* 0x00000000000c7947 */ /* 0x000fec0003800000 */
.L_x_24039:
[----:B------:R0:W5:Y:S01]  /*b850*/  LDG.E.U8 R0, desc[UR36][R2.64] ;  /* 0x0000002402007981 */ /* 0x000162000c1e1100 */
[----:B------:R-:W-:Y:S05]  /*b860*/  BRA `(.L_x_24015) ;  /* 0x0000000000047947 */ /* 0x000fea0003800000 */
.L_x_24038:
[----:B------:R0:W5:Y:S02]  /*b870*/  LDG.E.U8 R0, desc[UR36][R2.64] ;  /* 0x0000002402007981 */ /* 0x000164000c1e1100 */
.L_x_24015:
        /* <DEDUP_REMOVED lines=17> */
.L_x_24046:
[----:B------:R0:W-:Y:S01]  /*b990*/  STG.E.U8 desc[UR36][R2.64], R19 ;  /* 0x0000001302007986 */ /* 0x0001e2000c101124 */
[----:B------:R-:W-:Y:S05]  /*b9a0*/  BRA `(.L_x_24048) ;  /* 0x0000000c00807947 */ /* 0x000fea0003800000 */
.L_x_24045:
        /* <DEDUP_REMOVED lines=12> */
.L_x_24050:
[----:B------:R-:W-:-:S04]  /*ba70*/  LOP3.LUT R19, R19, 0xffff, RZ, 0xc0, !PT ;  /* 0x0000ffff13137812 */ /* 0x000fc800078ec0ff */
[----:B------:R-:W-:-:S05]  /*ba80*/  PRMT R5, R19, 0x8880, RZ ;  /* 0x0000888013057816 */ /* 0x000fca00000000ff */
[----:B------:R0:W-:Y:S01]  /*ba90*/  STG.E desc[UR36][R2.64], R5 ;  /* 0x0000000502007986 */ /* 0x0001e2000c101924 */
[----:B------:R-:W-:Y:S05]  /*baa0*/  BRA `(.L_x_24048) ;  /* 0x0000000c00407947 */ /* 0x000fea0003800000 */
.L_x_24049:
[----:B------:R-:W-:-:S04]  /*bab0*/  PRMT R5, R19, 0x8880, RZ ;  /* 0x0000888013057816 */ /* 0x000fc800000000ff */
[----:B------:R-:W-:-:S05]  /*bac0*/  PRMT R5, R5, 0x7710, RZ ;  /* 0x0000771005057816 */ /* 0x000fca00000000ff */
[----:B------:R0:W-:Y:S01]  /*bad0*/  STG.E.U16 desc[UR36][R2.64], R5 ;  /* 0x0000000502007986 */ /* 0x0001e2000c101524 */
[----:B------:R-:W-:Y:S05]  /*bae0*/  BRA `(.L_x_24048) ;  /* 0x0000000c00307947 */ /* 0x000fea0003800000 */
.L_x_24044:
        /* <DEDUP_REMOVED lines=9> */
.L_x_24052:
[----:B------:R-:W0:Y:S02]  /*bb80*/  I2F.S8 R0, R19 ;  /* 0x0000001300007306 */ /* 0x000e240000001400 */
[----:B0-----:R-:W-:-:S05]  /*bb90*/  F2FP.F16.F32.PACK_AB R0, RZ, R0 ;  /* 0x00000000ff00723e */ /* 0x001fca00000000ff */
[----:B------:R0:W-:Y:S01]  /*bba0*/  STG.E.U16 desc[UR36][R2.64], R0 ;  /* 0x0000000002007986 */ /* 0x0001e2000c101524 */
[----:B------:R-:W-:Y:S05]  /*bbb0*/  BRA `(.L_x_24048) ;  /* 0x0000000800fc7947 */ /* 0x000fea0003800000 */
.L_x_24051:
        /* <DEDUP_REMOVED lines=10> */
.L_x_24054:
[----:B------:R-:W0:Y:S02]  /*bc60*/  I2F.S8 R19, R19 ;  /* 0x0000001300137306 */ /* 0x000e240000001400 */
[----:B0-----:R-:W-:-:S04]  /*bc70*/  F2FP.F16.F32.PACK_AB R5, RZ, R19 ;  /* 0x00000013ff05723e */ /* 0x001fc800000000ff */
[----:B------:R-:W-:-:S05]  /*bc80*/  PRMT R5, R5, 0x5410, RZ ;  /* 0x0000541005057816 */ /* 0x000fca00000000ff */
[----:B------:R0:W-:Y:S01]  /*bc90*/  STG.E desc[UR36][R2.64], R5 ;  /* 0x0000000502007986 */ /* 0x0001e2000c101924 */
[----:B------:R-:W-:Y:S05]  /*bca0*/  BRA `(.L_x_24048) ;  /* 0x0000000800c07947 */ /* 0x000fea0003800000 */
.L_x_24053:
[----:B------:R-:W-:-:S04]  /*bcb0*/  PRMT R4, R19, 0x8880, RZ ;  /* 0x0000888013047816 */ /* 0x000fc800000000ff */
[----:B------:R-:W-:-:S06]  /*bcc0*/  PRMT R4, R4, 0x7710, RZ ;  /* 0x0000771004047816 */ /* 0x000fcc00000000ff */
[----:B------:R-:W0:Y:S02]  /*bcd0*/  I2F.F64.S16 R4, R4 ;  /* 0x0000000400047312 */ /* 0x000e240000101c00 */
[----:B0-----:R0:W-:Y:S01]  /*bce0*/  STG.E.64 desc[UR36][R2.64], R4 ;  /* 0x0000000402007986 */ /* 0x0011e2000c101b24 */
[----:B------:R-:W-:Y:S05]  /*bcf0*/  BRA `(.L_x_24048) ;  /* 0x0000000800ac7947 */ /* 0x000fea0003800000 */
.L_x_24043:
        /* <DEDUP_REMOVED lines=14> */
.L_x_24058:
        /* <DEDUP_REMOVED lines=18> */
.L_x_24061:
[----:B------:R-:W-:-:S04]  /*bf00*/  SHF.R.U32.HI R5, RZ, 0x18, R5 ;  /* 0x00000018ff057819 */ /* 0x000fc80000011605 */
[----:B------:R-:W-:-:S07]  /*bf10*/  LOP3.LUT R0, R0, 0x80, R5, 0xf8, !PT ;  /* 0x0000008000007812 */ /* 0x000fce00078ef805 */
.L_x_24060:
[----:B------:R-:W-:Y:S05]  /*bf20*/  BSYNC.RECONVERGENT B0 ;  /* 0x0000000000007941 */ /* 0x000fea0003800200 */
.L_x_24059:
[----:B------:R0:W-:Y:S01]  /*bf30*/  STG.E.U8 desc[UR36][R2.64], R0 ;  /* 0x0000000002007986 */ /* 0x0001e2000c101124 */
[----:B------:R-:W-:Y:S05]  /*bf40*/  BRA `(.L_x_24048) ;  /* 0x0000000800187947 */ /* 0x000fea0003800000 */
.L_x_24057:
        /* <DEDUP_REMOVED lines=18> */
.L_x_24064:
[----:B------:R-:W-:-:S04]  /*c070*/  SHF.R.U32.HI R5, RZ, 0x18, R5 ;  /* 0x00000018ff057819 */ /* 0x000fc80000011605 */
[----:B------:R-:W-:-:S07]  /*c080*/  LOP3.LUT R0, R0, 0x80, R5, 0xf8, !PT ;  /* 0x0000008000007812 */ /* 0x000fce00078ef805 */
.L_x_24063:
[----:B------:R-:W-:Y:S05]  /*c090*/  BSYNC.RECONVERGENT B0 ;  /* 0x0000000000007941 */ /* 0x000fea0003800200 */
.L_x_24062:
[----:B------:R0:W-:Y:S01]  /*c0a0*/  STG.E.U8 desc[UR36][R2.64], R0 ;  /* 0x0000000002007986 */ /* 0x0001e2000c101124 */
[----:B------:R-:W-:Y:S05]  /*c0b0*/  BRA `(.L_x_24048) ;  /* 0x0000000400bc7947 */ /* 0x000fea0003800000 */
.L_x_24056:
        /* <DEDUP_REMOVED lines=22> */
.L_x_24066:
[----:B------:R-:W-:-:S04]  /*c220*/  LOP3.LUT R19, R19, 0xffff, RZ, 0xc0, !PT ;  /* 0x0000ffff13137812 */ /* 0x000fc800078ec0ff */
[----:B------:R-:W-:-:S04]  /*c230*/  PRMT R19, R19, 0x8880, RZ ;  /* 0x0000888013137816 */ /* 0x000fc800000000ff */
[----:B------:R-:W-:-:S04]  /*c240*/  MOV R4, R19 ;  /* 0x0000001300047202 */ /* 0x000fc80000000f00 */
[----:B------:R-:W-:-:S05]  /*c250*/  SHF.R.S32.HI R5, RZ, 0x1f, R4 ;  /* 0x0000001fff057819 */ /* 0x000fca0000011404 */
[----:B------:R0:W-:Y:S01]  /*c260*/  STG.E.64 desc[UR36][R2.64], R4 ;  /* 0x0000000402007986 */ /* 0x0001e2000c101b24 */
[----:B------:R-:W-:Y:S05]  /*c270*/  BRA `(.L_x_24048) ;  /* 0x00000004004c7947 */ /* 0x000fea0003800000 */
.L_x_24065:
[----:B------:R-:W-:-:S04]  /*c280*/  LOP3.LUT R19, R19, 0xffff, RZ, 0xc0, !PT ;  /* 0x0000ffff13137812 */ /* 0x000fc800078ec0ff */
[----:B------:R-:W-:-:S05]  /*c290*/  PRMT R5, R19, 0x8880, RZ ;  /* 0x0000888013057816 */ /* 0x000fca00000000ff */
[----:B------:R0:W-:Y:S01]  /*c2a0*/  STG.E desc[UR36][R2.64], R5 ;  /* 0x0000000502007986 */ /* 0x0001e2000c101924 */
[----:B------:R-:W-:Y:S05]  /*c2b0*/  BRA `(.L_x_24048) ;  /* 0x00000004003c7947 */ /* 0x000fea0003800000 */
.L_x_24055:
        /* <DEDUP_REMOVED lines=10> */
.L_x_24068:
[----:B------:R-:W-:Y:S02]  /*c360*/  PRMT R4, R19, 0x8880, RZ ;  /* 0x0000888013047816 */ /* 0x000fe400000000ff */
[----:B------:R-:W-:Y:S02]  /*c370*/  CS2R R6, SRZ ;  /* 0x0000000000067805 */ /* 0x000fe4000001ff00 */
[----:B------:R-:W-:-:S06]  /*c380*/  PRMT R4, R4, 0x7710, RZ ;  /* 0x0000771004047816 */ /* 0x000fcc00000000ff */
[----:B------:R-:W0:Y:S02]  /*c390*/  I2F.F64.S16 R4, R4 ;  /* 0x0000000400047312 */ /* 0x000e240000101c00 */
[----:B0-----:R0:W-:Y:S01]  /*c3a0*/  STG.E.128 desc[UR36][R2.64], R4 ;  /* 0x0000000402007986 */ /* 0x0011e2000c101d24 */
[----:B------:R-:W-:Y:S05]  /*c3b0*/  BRA `(.L_x_24048) ;  /* 0x0000000000fc7947 */ /* 0x000fea0003800000 */
.L_x_24067:
[----:B------:R-:W-:-:S09]  /*c3c0*/  UISETP.NE.AND UP0, UPT, UR4, 0xf, UPT ;  /* 0x0000000f0400788c */ /* 0x000fd2000bf05270 */
[----:B------:R-:W-:Y:S05]  /*c3d0*/  BRA.U !UP0, `(.L_x_24069) ;  /* 0x0000000108e87547 */ /* 0x000fea000b800000 */
[----:B------:R-:W-:-:S09]  /*c3e0*/  UISETP.NE.AND UP0, UPT, UR4, 0x17, UPT ;  /* 0x000000170400788c */ /* 0x000fd2000bf05270 */
[----:B------:R-:W-:Y:S05]  /*c3f0*/  BRA.U !UP0, `(.L_x_24070) ;  /* 0x0000000108907547 */ /* 0x000fea000b800000 */
[----:B------:R-:W-:-:S09]  /*c400*/  UISETP.NE.AND UP0, UPT, UR4, 0x18, UPT ;  /* 0x000000180400788c */ /* 0x000fd2000bf05270 */
[----:B------:R-:W-:Y:S05]  /*c410*/  BRA.U !UP0, `(.L_x_24071) ;  /* 0x0000000108447547 */ /* 0x000fea000b800000 */
.L_x_24047:
        /* <DEDUP_REMOVED lines=16> */
.L_x_24072:
[----:B------:R-:W-:Y:S05]  /*c520*/  BRA `(.L_x_24048) ;  /* 0x0000000000a07947 */ /* 0x000fea0003800000 */
.L_x_24071:
        /* <DEDUP_REMOVED lines=13> */
.L_x_24074:
[----:B------:R-:W-:Y:S05]  /*c600*/  BSYNC.RECONVERGENT B0 ;  /* 0x0000000000007941 */ /* 0x000fea0003800200 */
.L_x_24073:
[----:B------:R-:W-:-:S05]  /*c610*/  LOP3.LUT R5, R0, 0x80, R5, 0xf8, !PT ;  /* 0x0000008000057812 */ /* 0x000fca00078ef805 */
[----:B------:R3:W-:Y:S01]  /*c620*/  STG.E.U8 desc[UR36][R2.64], R5 ;  /* 0x0000000502007986 */ /* 0x0007e2000c101124 */
[----:B------:R-:W-:Y:S05]  /*c630*/  BRA `(.L_x_24048) ;  /* 0x00000000005c7947 */ /* 0x000fea0003800000 */
.L_x_24070:
        /* <DEDUP_REMOVED lines=12> */
.L_x_24076:
[----:B------:R-:W-:Y:S01]  /*c700*/  IMAD.MOV.U32 R0, RZ, RZ, 0x7f ;  /* 0x0000007fff007424 */ /* 0x000fe200078e00ff */
[----:B------:R-:W-:-:S04]  /*c710*/  ISETP.GT.U32.AND P0, PT, R4, 0x7f800000, PT ;  /* 0x7f8000000400780c */ /* 0x000fc80003f04070 */
[----:B------:R-:W-:-:S09]  /*c720*/  SEL R0, R0, 0x7c, P0 ;  /* 0x0000007c00007807 */ /* 0x000fd20000000000 */
.L_x_24077:
[----:B------:R-:W-:Y:S05]  /*c730*/  BSYNC.RECONVERGENT B0 ;  /* 0x0000000000007941 */ /* 0x000fea0003800200 */
.L_x_24075:
[----:B------:R-:W-:-:S04]  /*c740*/  SHF.R.U32.HI R5, RZ, 0x18, R5 ;  /* 0x00000018ff057819 */ /* 0x000fc80000011605 */
[----:B------:R-:W-:-:S05]  /*c750*/  LOP3.LUT R5, R0, 0x80, R5, 0xf8, !PT ;  /* 0x0000008000057812 */ /* 0x000fca00078ef805 */
[----:B------:R2:W-:Y:S01]  /*c760*/  STG.E.U8 desc[UR36][R2.64], R5 ;  /* 0x0000000502007986 */ /* 0x0005e2000c101124 */
[----:B------:R-:W-:Y:S05]  /*c770*/  BRA `(.L_x_24048) ;  /* 0x00000000000c7947 */ /* 0x000fea0003800000 */
.L_x_24069:
[----:B------:R-:W0:Y:S02]  /*c780*/  I2F.S8 R0, R19 ;  /* 0x0000001300007306 */ /* 0x000e240000001400 */
[----:B0-----:R-:W-:-:S05]  /*c790*/  F2FP.BF16.F32.PACK_AB R0, RZ, R0 ;  /* 0x00000000ff00723e */ /* 0x001fca00000010ff */
[----:B------:R4:W-:Y:S02]  /*c7a0*/  STG.E.U16 desc[UR36][R2.64], R0 ;  /* 0x0000000002007986 */ /* 0x0009e4000c101524 */
.L_x_24048:
[----:B------:R-:W-:-:S07]  /*c7b0*/  VIADD R17, R17, 0x80 ;  /* 0x0000008011117836 */ /* 0x000fce0000000000 */
.L_x_23975:
[----:B------:R-:W-:Y:S05]  /*c7c0*/  BSYNC.RECONVERGENT B6 ;  /* 0x0000000000067941 */ /* 0x000fea0003800200 */
.L_x_23974:
        /* <DEDUP_REMOVED lines=357> */
.L_x_24078:
        /* <DEDUP_REMOVED lines=19> */
.L_x_24082:
[----:B------:R0:W5:Y:S01]  /*df50*/  LDG.E.U8 R19, desc[UR36][R2.64] ;  /* 0x0000002402137981 */ /* 0x000162000c1e1100 */
[----:B------:R-:W-:Y:S05]  /*df60*/  BRA `(.L_x_24084) ;  /* 0x0000000c004c7947 */ /* 0x000fea0003800000 */
.L_x_24081:
        /* <DEDUP_REMOVED lines=8> */
.L_x_24086:
[----:B------:R0:W5:Y:S01]  /*dff0*/  LDG.E.U8 R19, desc[UR36][R2.64] ;  /* 0x0000002402137981 */ /* 0x000162000c1e1100 */
[----:B------:R-:W-:Y:S05]  /*e000*/  BRA `(.L_x_24084) ;  /* 0x0000000c00247947 */ /* 0x000fea0003800000 */
.L_x_24085:
[----:B------:R0:W5:Y:S01]  /*e010*/  LDG.E.U16 R19, desc[UR36][R2.64] ;  /* 0x0000002402137981 */ /* 0x000162000c1e1500 */
[----:B------:R-:W-:Y:S05]  /*e020*/  BRA `(.L_x_24084) ;  /* 0x0000000c001c7947 */ /* 0x000fea0003800000 */
.L_x_24080:
        /* <DEDUP_REMOVED lines=9> */
.L_x_24088:
[----:B------:R-:W2:Y:S02]  /*e0c0*/  LDG.E.U16 R0, desc[UR36][R2.64] ;  /* 0x0000002402007981 */ /* 0x000ea4000c1e1500 */
[----:B--2---:R-:W-:-:S06]  /*e0d0*/  HADD2.F32 R0, -RZ, R0.H0_H0 ;  /* 0x20000000ff007230 */ /* 0x004fcc0000004100 */
[----:B------:R-:W0:Y:S02]  /*e0e0*/  F2I.FTZ.TRUNC.NTZ R0, R0 ;  /* 0x0000000000007305 */ /* 0x000e24000021f100 */
[----:B0-----:R-:W-:Y:S01]  /*e0f0*/  PRMT R19, R0, 0x7610, R19 ;  /* 0x0000761000137816 */ /* 0x001fe20000000013 */
[----:B------:R-:W-:Y:S06]  /*e100*/  BRA `(.L_x_24084) ;  /* 0x0000000800e47947 */ /* 0x000fec0003800000 */
.L_x_24087:
        /* <DEDUP_REMOVED lines=9> */
.L_x_24090:
[----:B------:R-:W2:Y:S02]  /*e1a0*/  LDG.E.U16 R2, desc[UR36][R2.64] ;  /* 0x0000002402027981 */ /* 0x000ea4000c1e1500 */
[----:B--2---:R-:W-:-:S06]  /*e1b0*/  HADD2.F32 R0, -RZ, R2.H0_H0 ;  /* 0x20000002ff007230 */ /* 0x004fcc0000004100 */
[----:B------:R-:W0:Y:S02]  /*e1c0*/  F2I.FTZ.TRUNC.NTZ R0, R0 ;  /* 0x0000000000007305 */ /* 0x000e24000021f100 */
[----:B0-----:R-:W-:Y:S01]  /*e1d0*/  PRMT R19, R0, 0x7610, R19 ;  /* 0x0000761000137816 */ /* 0x001fe20000000013 */
[----:B------:R-:W-:Y:S06]  /*e1e0*/  BRA `(.L_x_24084) ;  /* 0x0000000800ac7947 */ /* 0x000fec0003800000 */
.L_x_24089:
[----:B------:R-:W2:Y:S02]  /*e1f0*/  LDG.E.64 R2, desc[UR36][R2.64] ;  /* 0x0000002402027981 */ /* 0x000ea4000c1e1b00 */
[----:B--2---:R0:W1:Y:S01]  /*e200*/  F2I.F64.TRUNC R19, R2 ;  /* 0x0000000200137311 */ /* 0x004062000030d100 */
[----:B------:R-:W-:Y:S05]  /*e210*/  BRA `(.L_x_24084) ;  /* 0x0000000800a07947 */ /* 0x000fea0003800000 */
.L_x_24079:
        /* <DEDUP_REMOVED lines=12> */
.L_x_24093:
[----:B------:R-:W2:Y:S02]  /*e2e0*/  LDG.E.64 R2, desc[UR36][R2.64] ;  /* 0x0000002402027981 */ /* 0x000ea4000c1e1b00 */
[----:B--2---:R0:W1:Y:S01]  /*e2f0*/  F2I.F64.TRUNC R19, R2 ;  /* 0x0000000200137311 */ /* 0x004062000030d100 */
[----:B------:R-:W-:Y:S05]  /*e300*/  BRA `(.L_x_24084) ;  /* 0x0000000800647947 */ /* 0x000fea0003800000 */
.L_x_24092:
        /* <DEDUP_REMOVED lines=27> */
.L_x_24095:
        /* <DEDUP_REMOVED lines=14> */
.L_x_24094:
[----:B------:R-:W2:Y:S02]  /*e5a0*/  LDG.E.U16 R0, desc[UR36][R2.64] ;  /* 0x0000002402007981 */ /* 0x000ea4000c1e1500 */
[----:B--2---:R-:W-:-:S06]  /*e5b0*/  IMAD.U32 R0, R0, 0x10000, RZ ;  /* 0x0001000000007824 */ /* 0x004fcc00078e00ff */
[----:B------:R-:W0:Y:S02]  /*e5c0*/  F2I.FTZ.TRUNC.NTZ R0, R0 ;  /* 0x0000000000007305 */ /* 0x000e24000021f100 */
[----:B0-----:R-:W-:Y:S01]  /*e5d0*/  PRMT R19, R0, 0x7610, R19 ;  /* 0x0000761000137816 */ /* 0x001fe20000000013 */
[----:B------:R-:W-:Y:S06]  /*e5e0*/  BRA `(.L_x_24084) ;  /* 0x0000000400ac7947 */ /* 0x000fec0003800000 */
.L_x_24091:
        /* <DEDUP_REMOVED lines=10> */
.L_x_24098:
        /* <DEDUP_REMOVED lines=21> */
.L_x_24102:
[----:B------:R-:W-:Y:S05]  /*e7e0*/  BSYNC.RECONVERGENT B1 ;  /* 0x0000000000017941 */ /* 0x000fea0003800200 */
.L_x_24101:
[----:B------:R-:W-:Y:S02]  /*e7f0*/  SHF.L.U32 R0, R0, 0x14, RZ ;  /* 0x0000001400007819 */ /* 0x000fe400000006ff */
[----:B------:R-:W-:-:S04]  /*e800*/  LEA R2, R2, 0x3b800000, 0x17 ;  /* 0x3b80000002027811 */ /* 0x000fc800078eb8ff */
[----:B------:R-:W-:-:S07]  /*e810*/  LOP3.LUT R0, R2, R0, R7, 0xfe, !PT ;  /* 0x0000000002007212 */ /* 0x000fce00078efe07 */
.L_x_24100:
[----:B------:R-:W-:Y:S05]  /*e820*/  BSYNC.RECONVERGENT B0 ;  /* 0x0000000000007941 */ /* 0x000fea0003800200 */
.L_x_24099:
[----:B------:R-:W0:Y:S02]  /*e830*/  F2I.FTZ.TRUNC.NTZ R0, R0 ;  /* 0x0000000000007305 */ /* 0x000e24000021f100 */
[----:B0-----:R-:W-:Y:S01]  /*e840*/  PRMT R19, R0, 0x7610, R19 ;  /* 0x0000761000137816 */ /* 0x001fe20000000013 */
[----:B------:R-:W-:Y:S06]  /*e850*/  BRA `(.L_x_24084) ;  /* 0x0000000400107947 */ /* 0x000fec0003800000 */
.L_x_24097:
        /* <DEDUP_REMOVED lines=21> */
.L_x_24106:
[----:B------:R-:W-:Y:S05]  /*e9b0*/  BSYNC.RECONVERGENT B1 ;  /* 0x0000000000017941 */ /* 0x000fea0003800200 */
.L_x_24105:
[----:B------:R-:W-:Y:S01]  /*e9c0*/  IMAD.SHL.U32 R0, R0, 0x200000, RZ ;  /* 0x0020000000007824 */ /* 0x000fe200078e00ff */
[----:B------:R-:W-:-:S04]  /*e9d0*/  LEA R2, R2, 0x37800000, 0x17 ;  /* 0x3780000002027811 */ /* 0x000fc800078eb8ff */
[----:B------:R-:W-:-:S07]  /*e9e0*/  LOP3.LUT R0, R2, R0, R7, 0xfe, !PT ;  /* 0x0000000002007212 */ /* 0x000fce00078efe07 */
.L_x_24104:
[----:B------:R-:W-:Y:S05]  /*e9f0*/  BSYNC.RECONVERGENT B0 ;  /* 0x0000000000007941 */ /* 0x000fea0003800200 */
.L_x_24103:
[----:B------:R-:W0:Y:S02]  /*ea00*/  F2I.FTZ.TRUNC.NTZ R0, R0 ;  /* 0x0000000000007305 */ /* 0x000e24000021f100 */
[----:B0-----:R-:W-:Y:S01]  /*ea10*/  PRMT R19, R0, 0x7610, R19 ;  /* 0x0000761000137816 */ /* 0x001fe20000000013 */
[----:B------:R-:W-:Y:S06]  /*ea20*/  BRA `(.L_x_24084) ;  /* 0x00000000009c7947 */ /* 0x000fec0003800000 */
.L_x_24096:
        /* <DEDUP_REMOVED lines=14> */
.L_x_24110:
[----:B------:R-:W-:Y:S05]  /*eb10*/  BSYNC.RECONVERGENT B0 ;  /* 0x0000000000007941 */ /* 0x000fea0003800200 */
.L_x_24109:
[----:B------:R-:W0:Y:S02]  /*eb20*/  F2I.FTZ.TRUNC.NTZ R0, R0 ;  /* 0x0000000000007305 */ /* 0x000e24000021f100 */
[----:B0-----:R-:W-:Y:S01]  /*eb30*/  PRMT R19, R0, 0x7610, R19 ;  /* 0x0000761000137816 */ /* 0x001fe20000000013 */
[----:B------:R-:W-:Y:S06]  /*eb40*/  BRA `(.L_x_24084) ;  /* 0x0000000000547947 */ /* 0x000fec0003800000 */
.L_x_24083:
        /* <DEDUP_REMOVED lines=16> */
.L_x_24111:
[----:B------:R-:W-:Y:S01]  /*ec50*/  PRMT R19, RZ, 0x7610, R19 ;  /* 0x00007610ff137816 */ /* 0x000fe20000000013 */
[----:B------:R-:W-:Y:S06]  /*ec60*/  BRA `(.L_x_24084) ;  /* 0x00000000000c7947 */ /* 0x000fec0003800000 */
.L_x_24108:
[----:B------:R2:W5:Y:S01]  /*ec70*/  LDG.E.U8 R19, desc[UR36][R2.64] ;  /* 0x0000002402137981 */ /* 0x000562000c1e1100 */
[----:B------:R-:W-:Y:S05]  /*ec80*/  BRA `(.L_x_24084) ;  /* 0x0000000000047947 */ /* 0x000fea0003800000 */
.L_x_24107:
[----:B------:R3:W5:Y:S02]  /*ec90*/  LDG.E.U8 R19, desc[UR36][R2.64] ;  /* 0x0000002402137981 */ /* 0x000764000c1e1100 */
.L_x_24084:
        /* <DEDUP_REMOVED lines=16> */
.L_x_24115:
[----:B------:R2:W5:Y:S01]  /*eda0*/  LDG.E.U8 R0, desc[UR36][R2.64] ;  /* 0x0000002402007981 */ /* 0x000562000c1e1100 */
[----:B------:R-:W-:Y:S05]  /*edb0*/  BRA `(.L_x_24117) ;  /* 0x0000000c004c7947 */ /* 0x000fea0003800000 */
.L_x_24114:
        /* <DEDUP_REMOVED lines=8> */
.L_x_24119:
[----:B------:R0:W5:Y:S01]  /*ee40*/  LDG.E.U8 R0, desc[UR36][R2.64] ;  /* 0x0000002402007981 */ /* 0x000162000c1e1100 */
[----:B------:R-:W-:Y:S05]  /*ee50*/  BRA `(.L_x_24117) ;  /* 0x0000000c00247947 */ /* 0x000fea0003800000 */
.L_x_24118:
[----:B------:R3:W5:Y:S01]  /*ee60*/  LDG.E.U16 R0, desc[UR36][R2.64] ;  /* 0x0000002402007981 */ /* 0x000762000c1e1500 */
[----:B------:R-:W-:Y:S05]  /*ee70*/  BRA `(.L_x_24117) ;  /* 0x0000000c001c7947 */ /* 0x000fea0003800000 */
.L_x_24113:
        /* <DEDUP_REMOVED lines=9> */
.L_x_24121:
[----:B------:R-:W2:Y:S02]  /*ef10*/  LDG.E.U16 R4, desc[UR36][R2.64] ;  /* 0x0000002402047981 */ /* 0x000ea4000c1e1500 */
[----:B--2---:R-:W-:-:S06]  /*ef20*/  HADD2.F32 R4, -RZ, R4.H0_H0 ;  /* 0x20000004ff047230 */ /* 0x004fcc0000004100 */
[----:B------:R-:W0:Y:S02]  /*ef30*/  F2I.FTZ.TRUNC.NTZ R4, R4 ;  /* 0x0000000400047305 */ /* 0x000e24000021f100 */
[----:B0-----:R-:W-:Y:S01]  /*ef40*/  PRMT R0, R4, 0x7610, R0 ;  /* 0x0000761004007816 */ /* 0x001fe20000000000 */
[----:B------:R-:W-:Y:S06]  /*ef50*/  BRA `(.L_x_24117) ;  /* 0x0000000800e47947 */ /* 0x000fec0003800000 */
.L_x_24120:
        /* <DEDUP_REMOVED lines=9> */
.L_x_24123:
[----:B------:R-:W2:Y:S02]  /*eff0*/  LDG.E.U16 R2, desc[UR36][R2.64] ;  /* 0x0000002402027981 */ /* 0x000ea4000c1e1500 */
[----:B--2---:R-:W-:-:S06]  /*f000*/  HADD2.F32 R4, -RZ, R2.H0_H0 ;  /* 0x20000002ff047230 */ /* 0x004fcc0000004100 */
[----:B------:R-:W0:Y:S02]  /*f010*/  F2I.FTZ.TRUNC.NTZ R4, R4 ;  /* 0x0000000400047305 */ /* 0x000e24000021f100 */
[----:B0-----:R-:W-:Y:S01]  /*f020*/  PRMT R0, R4, 0x7610, R0 ;  /* 0x0000761004007816 */ /* 0x001fe20000000000 */
[----:B------:R-:W-:Y:S06]  /*f030*/  BRA `(.L_x_24117) ;  /* 0x0000000800ac7947 */ /* 0x000fec0003800000 */
.L_x_24122:
[----:B------:R-:W2:Y:S02]  /*f040*/  LDG.E.64 R2, desc[UR36][R2.64] ;  /* 0x0000002402027981 */ /* 0x000ea4000c1e1b00 */
[----:B--2---:R0:W2:Y:S01]  /*f050*/  F2I.F64.TRUNC R0, R2 ;  /* 0x0000000200007311 */ /* 0x0040a2000030d100 */
[----:B------:R-:W-:Y:S05]  /*f060*/  BRA `(.L_x_24117) ;  /* 0x0000000800a07947 */ /* 0x000fea0003800000 */
.L_x_24112:
        /* <DEDUP_REMOVED lines=12> */
.L_x_24126:
[----:B------:R-:W2:Y:S02]  /*f130*/  LDG.E.64 R2, desc[UR36][R2.64] ;  /* 0x0000002402027981 */ /* 0x000ea4000c1e1b00 */
[----:B--2---:R0:W2:Y:S01]  /*f140*/  F2I.F64.TRUNC R0, R2 ;  /* 0x0000000200007311 */ /* 0x0040a2000030d100 */
[----:B------:R-:W-:Y:S05]  /*f150*/  BRA `(.L_x_24117) ;  /* 0x0000000800647947 */ /* 0x000fea0003800000 */
.L_x_24125:
        /* <DEDUP_REMOVED lines=27> */
.L_x_24128:
        /* <DEDUP_REMOVED lines=14> */
.L_x_24127:
[----:B------:R-:W2:Y:S02]  /*f3f0*/  LDG.E.U16 R4, desc[UR36][R2.64] ;  /* 0x0000002402047981 */ /* 0x000ea4000c1e1500 */
[----:B--2---:R-:W-:-:S06]  /*f400*/  SHF.L.U32 R4, R4, 0x10, RZ ;  /* 0x0000001004047819 */ /* 0x004fcc00000006ff */
[----:B------:R-:W0:Y:S02]  /*f410*/  F2I.FTZ.TRUNC.NTZ R4, R4 ;  /* 0x0000000400047305 */ /* 0x000e24000021f100 */
[----:B0-----:R-:W-:Y:S01]  /*f420*/  PRMT R0, R4, 0x7610, R0 ;  /* 0x0000761004007816 */ /* 0x001fe20000000000 */
[----:B------:R-:W-:Y:S06]  /*f430*/  BRA `(.L_x_24117) ;  /* 0x0000000400ac7947 */ /* 0x000fec0003800000 */
.L_x_24124:
        /* <DEDUP_REMOVED lines=10> */
.L_x_24131:
        /* <DEDUP_REMOVED lines=21> */
.L_x_24135:
[----:B------:R-:W-:Y:S05]  /*f630*/  BSYNC.RECONVERGENT B1 ;  /* 0x0000000000017941 */ /* 0x000fea0003800200 */
.L_x_24134:
[----:B------:R-:W-:Y:S01]  /*f640*/  IMAD.SHL.U32 R0, R0, 0x100000, RZ ;  /* 0x0010000000007824 */ /* 0x000fe200078e00ff */
[----:B------:R-:W-:-:S04]  /*f650*/  LEA R2, R2, 0x3b800000, 0x17 ;  /* 0x3b80000002027811 */ /* 0x000fc800078eb8ff */
[----:B------:R-:W-:-:S07]  /*f660*/  LOP3.LUT R4, R2, R0, R7, 0xfe, !PT ;  /* 0x0000000002047212 */ /* 0x000fce00078efe07 */
.L_x_24133:
[----:B------:R-:W-:Y:S05]  /*f670*/  BSYNC.RECONVERGENT B0 ;  /* 0x0000000000007941 */ /* 0x000fea0003800200 */
.L_x_24132:
[----:B------:R-:W0:Y:S02]  /*f680*/  F2I.FTZ.TRUNC.NTZ R4, R4 ;  /* 0x0000000400047305 */ /* 0x000e24000021f100 */
[----:B0-----:R-:W-:Y:S01]  /*f690*/  PRMT R0, R4, 0x7610, R0 ;  /* 0x0000761004007816 */ /* 0x001fe20000000000 */
[----:B------:R-:W-:Y:S06]  /*f6a0*/  BRA `(.L_x_24117) ;  /* 0x0000000400107947 */ /* 0x000fec0003800000 */
.L_x_24130:
        /* <DEDUP_REMOVED lines=21> */
.L_x_24139:
[----:B------:R-:W-:Y:S05]  /*f800*/  BSYNC.RECONVERGENT B1 ;  /* 0x0000000000017941 */ /* 0x000fea0003800200 */
.L_x_24138:
[----:B------:R-:W-:Y:S01]  /*f810*/  IMAD.SHL.U32 R0, R0, 0x200000, RZ ;  /* 0x0020000000007824 */ /* 0x000fe200078e00ff */
[----:B------:R-:W-:-:S04]  /*f820*/  LEA R2, R2, 0x37800000, 0x17 ;  /* 0x3780000002027811 */ /* 0x000fc800078eb8ff */
[----:B------:R-:W-:-:S07]  /*f830*/  LOP3.LUT R4, R2, R0, R7, 0xfe, !PT ;  /* 0x0000000002047212 */ /* 0x000fce00078efe07 */
.L_x_24137:
[----:B------:R-:W-:Y:S05]  /*f840*/  BSYNC.RECONVERGENT B0 ;  /* 0x0000000000007941 */ /* 0x000fea0003800200 */
.L_x_24136:
[----:B------:R-:W0:Y:S02]  /*f850*/  F2I.FTZ.TRUNC.NTZ R4, R4 ;  /* 0x0000000400047305 */ /* 0x000e24000021f100 */
[----:B0-----:R-:W-:Y:S01]  /*f860*/  PRMT R0, R4, 0x7610, R0 ;  /* 0x0000761004007816 */ /* 0x001fe20000000000 */
[----:B------:R-:W-:Y:S06]  /*f870*/  BRA `(.L_x_24117) ;  /* 0x00000000009c7947 */ /* 0x000fec0003800000 */
.L_x_24129:
        /* <DEDUP_REMOVED lines=14> */
.L_x_24143:
[----:B------:R-:W-:Y:S05]  /*f960*/  BSYNC.RECONVERGENT B0 ;  /* 0x0000000000007941 */ /* 0x000fea0003800200 */
.L_x_24142:
[----:B------:R-:W0:Y:S02]  /*f970*/  F2I.FTZ.TRUNC.NTZ R4, R4 ;  /* 0x0000000400047305 */ /* 0x000e24000021f100 */
[----:B0-----:R-:W-:Y:S01]  /*f980*/  PRMT R0, R4, 0x7610, R0 ;  /* 0x0000761004007816 */ /* 0x001fe20000000000 */
[----:B------:R-:W-:Y:S06]  /*f990*/  BRA `(.L_x_24117) ;  /* 0x0000000000547947 */ /* 0x000fec0003800000 */
.L_x_24116:
        /* <DEDUP_REMOVED lines=16> */
.L_x_24144:
[----:B------:R-:W-:Y:S01]  /*faa0*/  PRMT R0, RZ, 0x7610, R0 ;  /* 0x00007610ff007816 */ /* 0x000fe20000000000 */
[----:B------:R-:W-:Y:S06]  /*fab0*/  BRA `(.L_x_24117) ;  /* 0x00000000000c7947 */ /* 0x000fec0003800000 */
.L_x_24141:
[----:B------:R0:W5:Y:S01]  /*fac0*/  LDG.E.U8 R0, desc[UR36][R2.64] ;  /* 0x0000002402007981 */ /* 0x000162000c1e1100 */
[----:B------:R-:W-:Y:S05]  /*fad0*/  BRA `(.L_x_24117) ;  /* 0x0000000000047947 */ /* 0x000fea0003800000 */
.L_x_24140:
[----:B------:R0:W5:Y:S02]  /*fae0*/  LDG.E.U8 R0, desc[UR36][R2.64] ;  /* 0x0000002402007981 */ /* 0x000164000c1e1100 */
.L_x_24117:
        /* <DEDUP_REMOVED lines=14> */
.L_x_24148:
[----:B------:R-:W-:Y:S01]  /*fbd0*/  STG.E.U8 desc[UR36][R16.64], R19 ;  /* 0x0000001310007986 */ /* 0x000fe2000c101124 */
[----:B------:R-:W-:Y:S05]  /*fbe0*/  EXIT ;  /* 0x000000000000794d */ /* 0x000fea0003800000 */
.L_x_24147:
        /* <DEDUP_REMOVED lines=12> */
.L_x_24151:
[----:B------:R-:W-:-:S04]  /*fcb0*/  LOP3.LUT R19, R19, 0xffff, RZ, 0xc0, !PT ;  /* 0x0000ffff13137812 */ /* 0x000fc800078ec0ff */
[----:B0--34-:R-:W-:-:S05]  /*fcc0*/  PRMT R3, R19, 0x8880, RZ ;  /* 0x0000888013037816 */ /* 0x019fca00000000ff */
[----:B------:R-:W-:Y:S01]  /*fcd0*/  STG.E desc[UR36][R16.64], R3 ;  /* 0x0000000310007986 */ /* 0x000fe2000c101924 */
[----:B------:R-:W-:Y:S05]  /*fce0*/  EXIT ;  /* 0x000000000000794d */ /* 0x000fea0003800000 */
.L_x_24150:
[----:B0--34-:R-:W-:-:S04]  /*fcf0*/  PRMT R3, R19, 0x8880, RZ ;  /* 0x0000888013037816 */ /* 0x019fc800000000ff */
[----:B------:R-:W-:-:S05]  /*fd00*/  PRMT R3, R3, 0x7710, RZ ;  /* 0x0000771003037816 */ /* 0x000fca00000000ff */
[----:B------:R-:W-:Y:S01]  /*fd10*/  STG.E.U16 desc[UR36][R16.64], R3 ;  /* 0x0000000310007986 */ /* 0x000fe2000c101524 */
[----:B------:R-:W-:Y:S05]  /*fd20*/  EXIT ;  /* 0x000000000000794d */ /* 0x000fea0003800000 */
.L_x_24146:
        /* <DEDUP_REMOVED lines=9> */
.L_x_24153:
[----:B------:R-:W1:Y:S02]  /*fdc0*/  I2F.S8 R0, R19 ;  /* 0x0000001300007306 */ /* 0x000e640000001400 */
[----:B-1----:R-:W-:-:S05]  /*fdd0*/  F2FP.F16.F32.PACK_AB R0, RZ, R0 ;  /* 0x00000000ff00723e */ /* 0x002fca00000000ff */
[----:B------:R-:W-:Y:S01]  /*fde0*/  STG.E.U16 desc[UR36][R16.64], R0 ;  /* 0x0000000010007986 */ /* 0x000fe2000c101524 */
[----:B------:R-:W-:Y:S05]  /*fdf0*/  EXIT ;  /* 0x000000000000794d */ /* 0x000fea0003800000 */
.L_x_24152:
        /* <DEDUP_REMOVED lines=10> */
.L_x_24155:
[----:B------:R-:W0:Y:S02]  /*fea0*/  I2F.S8 R19, R19 ;  /* 0x0000001300137306 */ /* 0x000e240000001400 */
[----:B0--34-:R-:W-:-:S04]  /*feb0*/  F2FP.F16.F32.PACK_AB R3, RZ, R19 ;  /* 0x00000013ff03723e */ /* 0x019fc800000000ff */
[----:B------:R-:W-:-:S05]  /*fec0*/  PRMT R3, R3, 0x5410, RZ ;  /* 0x0000541003037816 */ /* 0x000fca00000000ff */
[----:B------:R-:W-:Y:S01]  /*fed0*/  STG.E desc[UR36][R16.64], R3 ;  /* 0x0000000310007986 */ /* 0x000fe2000c101924 */
[----:B------:R-:W-:Y:S05]  /*fee0*/  EXIT ;  /* 0x000000000000794d */ /* 0x000fea0003800000 */
.L_x_24154:
[----:B0--34-:R-:W-:-:S04]  /*fef0*/  PRMT R2, R19, 0x8880, RZ ;  /* 0x0000888013027816 */ /* 0x019fc800000000ff */
[----:B------:R-:W-:-:S06]  /*ff00*/  PRMT R2, R2, 0x7710, RZ ;  /* 0x0000771002027816 */ /* 0x000fcc00000000ff */
[----:B------:R-:W0:Y:S02]  /*ff10*/  I2F.F64.S16 R2, R2 ;  /* 0x0000000200027312 */ /* 0x000e240000101c00 */
[----:B0-----:R-:W-:Y:S01]  /*ff20*/  STG.E.64 desc[UR36][R16.64], R2 ;  /* 0x0000000210007986 */ /* 0x001fe2000c101b24 */
[----:B------:R-:W-:Y:S05]  /*ff30*/  EXIT ;  /* 0x000000000000794d */ /* 0x000fea0003800000 */
.L_x_24145:
        /* <DEDUP_REMOVED lines=14> */
.L_x_24159:
        /* <DEDUP_REMOVED lines=17> */
.L_x_24162:
[----:B------:R-:W-:-:S04]  /*10130*/  SHF.R.U32.HI R3, RZ, 0x18, R3 ;  /* 0x00000018ff037819 */ /* 0x000fc80000011603 */
[----:B------:R-:W-:-:S04]  /*10140*/  LOP3.LUT R0, R0, 0x80, R3, 0xf8, !PT ;  /* 0x0000008000007812 */ /* 0x000fc800078ef803 */
[----:B------:R-:W-:-:S07]  /*10150*/  PRMT R8, R0, 0x7610, R8 ;  /* 0x0000761000087816 */ /* 0x000fce0000000008 */
.L_x_24161:
[----:B------:R-:W-:Y:S05]  /*10160*/  BSYNC.RECONVERGENT B0 ;  /* 0x0000000000007941 */ /* 0x000fea0003800200 */
.L_x_24160:
[----:B------:R-:W-:Y:S01]  /*10170*/  STG.E.U8 desc[UR36][R16.64], R8 ;  /* 0x0000000810007986 */ /* 0x000fe2000c101124 */
[----:B------:R-:W-:Y:S05]  /*10180*/  EXIT ;  /* 0x000000000000794d */ /* 0x000fea0003800000 */
.L_x_24158:
        /* <DEDUP_REMOVED lines=17> */
.L_x_24165:
[----:B------:R-:W-:-:S04]  /*102a0*/  SHF.R.U32.HI R3, RZ, 0x18, R3 ;  /* 0x00000018ff037819 */ /* 0x000fc80000011603 */
[----:B------:R-:W-:-:S04]  /*102b0*/  LOP3.LUT R0, R0, 0x80, R3, 0xf8, !PT ;  /* 0x0000008000007812 */ /* 0x000fc800078ef803 */
[----:B------:R-:W-:-:S07]  /*102c0*/  PRMT R8, R0, 0x7610, R8 ;  /* 0x0000761000087816 */ /* 0x000fce0000000008 */
.L_x_24164:
[----:B------:R-:W-:Y:S05]  /*102d0*/  BSYNC.RECONVERGENT B0 ;  /* 0x0000000000007941 */ /* 0x000fea0003800200 */
.L_x_24163:
[----:B------:R-:W-:Y:S01]  /*102e0*/  STG.E.U8 desc[UR36][R16.64], R8 ;  /* 0x0000000810007986 */ /* 0x000fe2000c101124 */
[----:B------:R-:W-:Y:S05]  /*102f0*/  EXIT ;  /* 0x000000000000794d */ /* 0x000fea0003800000 */
.L_x_24157:
        /* <DEDUP_REMOVED lines=22> */
.L_x_24167:
[----:B------:R-:W-:-:S04]  /*10460*/  LOP3.LUT R19, R19, 0xffff, RZ, 0xc0, !PT ;  /* 0x0000ffff13137812 */ /* 0x000fc800078ec0ff */
[----:B------:R-:W-:-:S05]  /*10470*/  PRMT R19, R19, 0x8880, RZ ;  /* 0x0000888013137816 */ /* 0x000fca00000000ff */
[----:B0--34-:R-:W-:-:S05]  /*10480*/  IMAD.MOV.U32 R2, RZ, RZ, R19 ;  /* 0x000000ffff027224 */ /* 0x019fca00078e0013 */
[----:B------:R-:W-:-:S05]  /*10490*/  SHF.R.S32.HI R3, RZ, 0x1f, R2 ;  /* 0x0000001fff037819 */ /* 0x000fca0000011402 */
[----:B------:R-:W-:Y:S01]  /*104a0*/  STG.E.64 desc[UR36][R16.64], R2 ;  /* 0x0000000210007986 */ /* 0x000fe2000c101b24 */
[----:B------:R-:W-:Y:S05]  /*104b0*/  EXIT ;  /* 0x000000000000794d */ /* 0x000fea0003800000 */
.L_x_24166:
[----:B------:R-:W-:-:S04]  /*104c0*/  LOP3.LUT R19, R19, 0xffff, RZ, 0xc0, !PT ;  /* 0x0000ffff13137812 */ /* 0x000fc800078ec0ff */
[----:B0--34-:R-:W-:-:S05]  /*104d0*/  PRMT R3, R19, 0x8880, RZ ;  /* 0x0000888013037816 */ /* 0x019fca00000000ff */
[----:B------:R-:W-:Y:S01]  /*104e0*/  STG.E desc[UR36][R16.64], R3 ;  /* 0x0000000310007986 */ /* 0x000fe2000c101924 */
[----:B------:R-:W-:Y:S05]  /*104f0*/  EXIT ;  /* 0x000000000000794d */ /* 0x000fea0003800000 */
.L_x_24156:
        /* <DEDUP_REMOVED lines=10> */
.L_x_24169:
[----:B------:R-:W-:Y:S02]  /*105a0*/  PRMT R4, R19, 0x8880, RZ ;  /* 0x0000888013047816 */ /* 0x000fe400000000ff */
[----:B------:R-:W-:Y:S02]  /*105b0*/  CS2R R6, SRZ ;  /* 0x0000000000067805 */ /* 0x000fe4000001ff00 */
[----:B------:R-:W-:-:S06]  /*105c0*/  PRMT R4, R4, 0x7710, RZ ;  /* 0x0000771004047816 */ /* 0x000fcc00000000ff */
[----:B------:R-:W1:Y:S02]  /*105d0*/  I2F.F64.S16 R4, R4 ;  /* 0x0000000400047312 */ /* 0x000e640000101c00 */
[----:B-1----:R-:W-:Y:S01]  /*105e0*/  STG.E.128 desc[UR36][R16.64], R4 ;  /* 0x0000000410007986 */ /* 0x002fe2000c101d24 */
[----:B------:R-:W-:Y:S05]  /*105f0*/  EXIT ;  /* 0x000000000000794d */ /* 0x000fea0003800000 */
.L_x_24168:
[----:B------:R-:W-:-:S09]  /*10600*/  UISETP.NE.AND UP0, UPT, UR4, 0xf, UPT ;  /* 0x0000000f0400788c */ /* 0x000fd2000bf05270 */
[----:B------:R-:W-:Y:S05]  /*10610*/  BRA.U !UP0, `(.L_x_24170) ;  /* 0x0000000108e87547 */ /* 0x000fea000b800000 */
[----:B------:R-:W-:-:S09]  /*10620*/  UISETP.NE.AND UP0, UPT, UR4, 0x17, UPT ;  /* 0x000000170400788c */ /* 0x000fd2000bf05270 */
[----:B------:R-:W-:Y:S05]  /*10630*/  BRA.U !UP0, `(.L_x_24171) ;  /* 0x0000000108907547 */ /* 0x000fea000b800000 */
[----:B------:R-:W-:-:S09]  /*10640*/  UISETP.NE.AND UP0, UPT, UR4, 0x18, UPT ;  /* 0x000000180400788c */ /* 0x000fd2000bf05270 */
[----:B------:R-:W-:Y:S05]  /*10650*/  BRA.U !UP0, `(.L_x_24172) ;  /* 0x0000000108447547 */ /* 0x000fea000b800000 */
.L_x_24149:
        /* <DEDUP_REMOVED lines=16> */
.L_x_24173:
[----:B------:R-:W-:Y:S05]  /*10760*/  EXIT ;  /* 0x000000000000794d */ /* 0x000fea0003800000 */
.L_x_24172:
        /* <DEDUP_REMOVED lines=13> */
.L_x_24175:
[----:B------:R-:W-:Y:S05]  /*10840*/  BSYNC.RECONVERGENT B0 ;  /* 0x0000000000007941 */ /* 0x000fea0003800200 */
.L_x_24174:
[----:B------:R-:W-:-:S05]  /*10850*/  LOP3.LUT R3, R0, 0x80, R3, 0xf8, !PT ;  /* 0x0000008000037812 */ /* 0x000fca00078ef803 */
[----:B------:R-:W-:Y:S01]  /*10860*/  STG.E.U8 desc[UR36][R16.64], R3 ;  /* 0x0000000310007986 */ /* 0x000fe2000c101124 */
[----:B------:R-:W-:Y:S05]  /*10870*/  EXIT ;  /* 0x000000000000794d */ /* 0x000fea0003800000 */
.L_x_24171:
        /* <DEDUP_REMOVED lines=12> */
.L_x_24177:
[----:B------:R-:W-:Y:S01]  /*10940*/  IMAD.MOV.U32 R0, RZ, RZ, 0x7f ;  /* 0x0000007fff007424 */ /* 0x000fe200078e00ff */
[----:B------:R-:W-:-:S04]  /*10950*/  ISETP.GT.U32.AND P0, PT, R2, 0x7f800000, PT ;  /* 0x7f8000000200780c */ /* 0x000fc80003f04070 */
[----:B------:R-:W-:-:S09]  /*10960*/  SEL R0, R0, 0x7c, P0 ;  /* 0x0000007c00007807 */ /* 0x000fd20000000000 */
.L_x_24178:
[----:B------:R-:W-:Y:S05]  /*10970*/  BSYNC.RECONVERGENT B0 ;  /* 0x0000000000007941 */ /* 0x000fea0003800200 */
.L_x_24176:
[----:B------:R-:W-:-:S04]  /*10980*/  SHF.R.U32.HI R3, RZ, 0x18, R3 ;  /* 0x00000018ff037819 */ /* 0x000fc80000011603 */
[----:B------:R-:W-:-:S05]  /*10990*/  LOP3.LUT R3, R0, 0x80, R3, 0xf8, !PT ;  /* 0x0000008000037812 */ /* 0x000fca00078ef803 */
[----:B------:R-:W-:Y:S01]  /*109a0*/  STG.E.U8 desc[UR36][R16.64], R3 ;  /* 0x0000000310007986 */ /* 0x000fe2000c101124 */
[----:B------:R-:W-:Y:S05]  /*109b0*/  EXIT ;  /* 0x000000000000794d */ /* 0x000fea0003800000 */
.L_x_24170:
[----:B------:R-:W1:Y:S02]  /*109c0*/  I2F.S8 R0, R19 ;  /* 0x0000001300007306 */ /* 0x000e640000001400 */
[----:B-1----:R-:W-:-:S05]  /*109d0*/  F2FP.BF16.F32.PACK_AB R0, RZ, R0 ;  /* 0x00000000ff00723e */ /* 0x002fca00000010ff */
[----:B------:R-:W-:Y:S01]  /*109e0*/  STG.E.U16 desc[UR36][R16.64], R0 ;  /* 0x0000000010007986 */ /* 0x000fe2000c101524 */
[----:B------:R-:W-:Y:S05]  /*109f0*/  EXIT ;  /* 0x000000000000794d */ /* 0x000fea0003800000 */
.L_x_24179:
        /* <DEDUP_REMOVED lines=16> */
.L_x_26348:


//--------------------- .text._ZN2at6native27unrolled_elementwise_kernelINS0_13BinaryFunctorIaaaNS0_17BitwiseAndFunctorIaEEEESt5arrayIPcLm3EELi4E23TrivialOffsetCalculatorILi2EjES9_ILi1EjENS0_6memory12LoadWithCastILi2EEENSC_13StoreWithCastILi1EEEEEviT_T0_T2_T3_T4_T5_ --------------------------
	.section	.text._ZN2at6native27unrolled_elementwise_kernelINS0_13BinaryFunctorIaaaNS0_17BitwiseAndFunctorIaEEEESt5arrayIPcLm3EELi4E23TrivialOffsetCalculatorILi2EjES9_ILi1EjENS0_6memory12LoadWithCastILi2EEENSC_13StoreWithCastILi1EEEEEviT_T0_T2_T3_T4_T5_,"ax",@progbits
	.align	128
        .global         _ZN2at6native27unrolled_elementwise_kernelINS0_13BinaryFunctorIaaaNS0_17BitwiseAndFunctorIaEEEESt5arrayIPcLm3EELi4E23TrivialOffsetCalculatorILi2EjES9_ILi1EjENS0_6memory12LoadWithCastILi2EEENSC_13StoreWithCastILi1EEEEEviT_T0_T2_T3_T4_T5_
        .type           _ZN2at6native27unrolled_elementwise_kernelINS0_13BinaryFunctorIaaaNS0_17BitwiseAndFunctorIaEEEESt5arrayIPcLm3EELi4E23TrivialOffsetCalculatorILi2EjES9_ILi1EjENS0_6memory12LoadWithCastILi2EEENSC_13StoreWithCastILi1EEEEEviT_T0_T2_T3_T4_T5_,@function
        .size           _ZN2at6native27unrolled_elementwise_kernelINS0_13BinaryFunctorIaaaNS0_17BitwiseAndFunctorIaEEEESt5arrayIPcLm3EELi4E23TrivialOffsetCalculatorILi2EjES9_ILi1EjENS0_6memory12LoadWithCastILi2EEENSC_13StoreWithCastILi1EEEEEviT_T0_T2_T3_T4_T5_,(.L_x_26349 - _ZN2at6native27unrolled_elementwise_kernelINS0_13BinaryFunctorIaaaNS0_17BitwiseAndFunctorIaEEEESt5arrayIPcLm3EELi4E23TrivialOffsetCalculatorILi2EjES9_ILi1EjENS0_6memory12LoadWithCastILi2EEENSC_13StoreWithCastILi1EEEEEviT_T0_T2_T3_T4_T5_)
        .other          _ZN2at6native27unrolled_elementwise_kernelINS0_13BinaryFunctorIaaaNS0_17BitwiseAndFunctorIaEEEESt5arrayIPcLm3EELi4E23TrivialOffsetCalculatorILi2EjES9_ILi1EjENS0_6memory12LoadWithCastILi2EEENSC_13StoreWithCastILi1EEEEEviT_T0_T2_T3_T4_T5_,@"STO_CUDA_ENTRY STV_DEFAULT"
_ZN2at6native27unrolled_elementwise_kernelINS0_13BinaryFunctorIaaaNS0_17BitwiseAndFunctorIaEEEESt5arrayIPcLm3EELi4E23TrivialOffsetCalculatorILi2EjES9_ILi1EjENS0_6memory12LoadWithCastILi2EEENSC_13StoreWithCastILi1EEEEEviT_T0_T2_T3_T4_T5_:
.text._ZN2at6native27unrolled_elementwise_kernelINS0_13BinaryFunctorIaaaNS0_17BitwiseAndFunctorIaEEEESt5arrayIPcLm3EELi4E23TrivialOffsetCalculatorILi2EjES9_ILi1EjENS0_6memory12LoadWithCastILi2EEENSC_13StoreWithCastILi1EEEEEviT_T0_T2_T3_T4_T5_:
        /* <DEDUP_REMOVED lines=33> */
.L_x_24185:
[----:B------:R3:W5:Y:S01]  /*0210*/  LDG.E.U8 R27, desc[UR36][R4.64] ;  /* 0x00000024041b7981 */ /* 0x000762000c1e1100 */
[----:B------:R-:W-:Y:S05]  /*0220*/  BRA `(.L_x_24187) ;  /* 0x0000000c00507947 */ /* 0x000fea0003800000 */
.L_x_24184:
        /* <DEDUP_REMOVED lines=8> */
.L_x_24189:
[----:B------:R1:W5:Y:S01]  /*02b0*/  LDG.E.U8 R27, desc[UR36][R4.64] ;  /* 0x00000024041b7981 */ /* 0x000362000c1e1100 */
[----:B------:R-:W-:Y:S05]  /*02c0*/  BRA `(.L_x_24187) ;  /* 0x0000000c00287947 */ /* 0x000fea0003800000 */
.L_x_24188:
[----:B------:R2:W5:Y:S01]  /*02d0*/  LDG.E.U16 R27, desc[UR36][R4.64] ;  /* 0x00000024041b7981 */ /* 0x000562000c1e1500 */
[----:B------:R-:W-:Y:S05]  /*02e0*/  BRA `(.L_x_24187) ;  /* 0x0000000c00207947 */ /* 0x000fea0003800000 */
.L_x_24183:
        /* <DEDUP_REMOVED lines=9> */
.L_x_24191:
[----:B------:R-:W2:Y:S02]  /*0380*/  LDG.E.U16 R0, desc[UR36][R4.64] ;  /* 0x0000002404007981 */ /* 0x000ea4000c1e1500 */
[----:B--2---:R-:W-:-:S06]  /*0390*/  HADD2.F32 R0, -RZ, R0.H0_H0 ;  /* 0x20000000ff007230 */ /* 0x004fcc0000004100 */
[----:B------:R-:W0:Y:S02]  /*03a0*/  F2I.FTZ.TRUNC.NTZ R0, R0 ;  /* 0x0000000000007305 */ /* 0x000e24000021f100 */
[----:B0-----:R-:W-:Y:S01]  /*03b0*/  PRMT R27, R0, 0x7610, R27 ;  /* 0x00007610001b7816 */ /* 0x001fe2000000001b */
[----:B------:R-:W-:Y:S06]  /*03c0*/  BRA `(.L_x_24187) ;  /* 0x0000000800e87947 */ /* 0x000fec0003800000 */
.L_x_24190:
        /* <DEDUP_REMOVED lines=9> */
.L_x_24193:
[----:B------:R-:W2:Y:S02]  /*0460*/  LDG.E.U16 R4, desc[UR36][R4.64] ;  /* 0x0000002404047981 */ /* 0x000ea4000c1e1500 */
[----:B--2---:R-:W-:-:S06]  /*0470*/  HADD2.F32 R0, -RZ, R4.H0_H0 ;  /* 0x20000004ff007230 */ /* 0x004fcc0000004100 */
[----:B------:R-:W0:Y:S02]  /*0480*/  F2I.FTZ.TRUNC.NTZ R0, R0 ;  /* 0x0000000000007305 */ /* 0x000e24000021f100 */
[----:B0-----:R-:W-:Y:S01]  /*0490*/  PRMT R27, R0, 0x7610, R27 ;  /* 0x00007610001b7816 */ /* 0x001fe2000000001b */
[----:B------:R-:W-:Y:S06]  /*04a0*/  BRA `(.L_x_24187) ;  /* 0x0000000800b07947 */ /* 0x000fec0003800000 */
.L_x_24192:
[----:B------:R-:W2:Y:S02]  /*04b0*/  LDG.E.64 R4, desc[UR36][R4.64] ;  /* 0x0000002404047981 */ /* 0x000ea4000c1e1b00 */
[----:B--2---:R0:W1:Y:S01]  /*04c0*/  F2I.F64.TRUNC R27, R4 ;  /* 0x00000004001b7311 */ /* 0x004062000030d100 */
[----:B------:R-:W-:Y:S05]  /*04d0*/  BRA `(.L_x_24187) ;  /* 0x0000000800a47947 */ /* 0x000fea0003800000 */
.L_x_24182:
        /* <DEDUP_REMOVED lines=12> */
.L_x_24196:
[----:B------:R-:W2:Y:S02]  /*05a0*/  LDG.E.64 R4, desc[UR36][R4.64] ;  /* 0x0000002404047981 */ /* 0x000ea4000c1e1b00 */
[----:B--2---:R0:W1:Y:S01]  /*05b0*/  F2I.F64.TRUNC R27, R4 ;  /* 0x00000004001b7311 */ /* 0x004062000030d100 */
[----:B------:R-:W-:Y:S05]  /*05c0*/  BRA `(.L_x_24187) ;  /* 0x0000000800687947 */ /* 0x000fea0003800000 */
.L_x_24195:
        /* <DEDUP_REMOVED lines=27> */
.L_x_24198:
        /* <DEDUP_REMOVED lines=15> */
.L_x_24197:
[----:B------:R-:W2:Y:S02]  /*0870*/  LDG.E.U16 R0, desc[UR36][R4.64] ;  /* 0x0000002404007981 */ /* 0x000ea4000c1e1500 */
[----:B--2---:R-:W-:-:S06]  /*0880*/  IMAD.U32 R0, R0, 0x10000, RZ ;  /* 0x0001000000007824 */ /* 0x004fcc00078e00ff */
[----:B------:R-:W0:Y:S02]  /*0890*/  F2I.FTZ.TRUNC.NTZ R0, R0 ;  /* 0x0000000000007305 */ /* 0x000e24000021f100 */
[----:B0-----:R-:W-:Y:S01]  /*08a0*/  PRMT R27, R0, 0x7610, R27 ;  /* 0x00007610001b7816 */ /* 0x001fe2000000001b */
[----:B------:R-:W-:Y:S06]  /*08b0*/  BRA `(.L_x_24187) ;  /* 0x0000000400ac7947 */ /* 0x000fec0003800000 */
.L_x_24194:
        /* <DEDUP_REMOVED lines=10> */
.L_x_24201:
        /* <DEDUP_REMOVED lines=21> */
.L_x_24205:
[----:B------:R-:W-:Y:S05]  /*0ab0*/  BSYNC.RECONVERGENT B1 ;  /* 0x0000000000017941 */ /* 0x000fea0003800200 */
.L_x_24204:
[----:B------:R-:W-:Y:S01]  /*0ac0*/  IMAD.SHL.U32 R0, R0, 0x100000, RZ ;  /* 0x0010000000007824 */ /* 0x000fe200078e00ff */
[----:B------:R-:W-:-:S04]  /*0ad0*/  LEA R3, R3, 0x3b800000, 0x17 ;  /* 0x3b80000003037811 */ /* 0x000fc800078eb8ff */
[----:B------:R-:W-:-:S07]  /*0ae0*/  LOP3.LUT R0, R3, R0, R7, 0xfe, !PT ;  /* 0x0000000003007212 */ /* 0x000fce00078efe07 */
.L_x_24203:
[----:B------:R-:W-:Y:S05]  /*0af0*/  BSYNC.RECONVERGENT B0 ;  /* 0x0000000000007941 */ /* 0x000fea0003800200 */
.L_x_24202:
[----:B------:R-:W0:Y:S02]  /*0b00*/  F2I.FTZ.TRUNC.NTZ R0, R0 ;  /* 0x0000000000007305 */ /* 0x000e24000021f100 */
[----:B0-----:R-:W-:Y:S01]  /*0b10*/  PRMT R27, R0, 0x7610, R27 ;  /* 0x00007610001b7816 */ /* 0x001fe2000000001b */
[----:B------:R-:W-:Y:S06]  /*0b20*/  BRA `(.L_x_24187) ;  /* 0x0000000400107947 */ /* 0x000fec0003800000 */
.L_x_24200:
        /* <DEDUP_REMOVED lines=21> */
.L_x_24209:
[----:B------:R-:W-:Y:S05]  /*0c80*/  BSYNC.RECONVERGENT B1 ;  /* 0x0000000000017941 */ /* 0x000fea0003800200 */
.L_x_24208:
[----:B------:R-:W-:Y:S01]  /*0c90*/  IMAD.SHL.U32 R0, R0, 0x200000, RZ ;  /* 0x0020000000007824 */ /* 0x000fe200078e00ff */
[----:B------:R-:W-:-:S04]  /*0ca0*/  LEA R3, R3, 0x37800000, 0x17 ;  /* 0x3780000003037811 */ /* 0x000fc800078eb8ff */
[----:B------:R-:W-:-:S07]  /*0cb0*/  LOP3.LUT R0, R3, R0, R7, 0xfe, !PT ;  /* 0x0000000003007212 */ /* 0x000fce00078efe07 */
.L_x_24207:
[----:B------:R-:W-:Y:S05]  /*0cc0*/  BSYNC.RECONVERGENT B0 ;  /* 0x0000000000007941 */ /* 0x000fea0003800200 */
.L_x_24206:
[----:B------:R-:W0:Y:S02]  /*0cd0*/  F2I.FTZ.TRUNC.NTZ R0, R0 ;  /* 0x0000000000007305 */ /* 0x000e24000021f100 */
[----:B0-----:R-:W-:Y:S01]  /*0ce0*/  PRMT R27, R0, 0x7610, R27 ;  /* 0x00007610001b7816 */ /* 0x001fe2000000001b */
[----:B------:R-:W-:Y:S06]  /*0cf0*/  BRA `(.L_x_24187) ;  /* 0x00000000009c7947 */ /* 0x000fec0003800000 */
.L_x_24199:
[----:B------:R-:W-:-:S09]  /*0d00*/  UISETP.NE.AND UP0, UPT, UR4, 0x1c, UPT ;  /* 0x0000001c0400788c */ /* 0x000fd2000bf05270 */
[----:B------:R-:W-:Y:S05]  /*0d10*/  BRA.U !UP0, `(.L_x_24210) ;  /* 0x0000000108907547 */ /* 0x000fea000b800000 */
[----:B------:R-:W-:-:S09]  /*0d20*/  UISETP.NE.AND UP0, UPT, UR4, 0x1d, UPT ;  /* 0x0000001d0400788c */ /* 0x000fd2000bf05270 */
[----:B------:R-:W-:Y:S05]  /*0d30*/  BRA.U !UP0, `(.L_x_24211) ;  /* 0x0000000108807547 */ /* 0x000fea000b800000 */
[----:B------:R-:W-:-:S09]  /*0d40*/  UISETP.NE.AND UP0, UPT, UR4, 0x2c, UPT ;  /* 0x0000002c0400788c */ /* 0x000fd2000bf05270 */
[----:B------:R-:W-:Y:S05]  /*0d50*/  BRA.U !UP0, `(.L_x_24212) ;  /* 0x0000000108487547 */ /* 0x000fea000b800000 */
.L_x_24186:
        /* <DEDUP_REMOVED lines=16> */
.L_x_24213:
[----:B------:R-:W-:Y:S01]  /*0e60*/  PRMT R27, RZ, 0x7610, R27 ;  /* 0x00007610ff1b7816 */ /* 0x000fe2000000001b */
[----:B------:R-:W-:Y:S06]  /*0e70*/  BRA `(.L_x_24187) ;  /* 0x00000000003c7947 */ /* 0x000fec0003800000 */
.L_x_24212:
        /* <DEDUP_REMOVED lines=8> */
.L_x_24215:
[----:B------:R-:W-:Y:S05]  /*0f00*/  BSYNC.RECONVERGENT B0 ;  /* 0x0000000000007941 */ /* 0x000fea0003800200 */
.L_x_24214:
[----:B------:R-:W0:Y:S02]  /*0f10*/  F2I.FTZ.TRUNC.NTZ R0, R0 ;  /* 0x0000000000007305 */ /* 0x000e24000021f100 */
[----:B0-----:R-:W-:Y:S01]  /*0f20*/  PRMT R27, R0, 0x7610, R27 ;  /* 0x00007610001b7816 */ /* 0x001fe2000000001b */
[----:B------:R-:W-:Y:S06]  /*0f30*/  BRA `(.L_x_24187) ;  /* 0x00000000000c7947 */ /* 0x000fec0003800000 */
.L_x_24211:
[----:B------:R0:W5:Y:S01]  /*0f40*/  LDG.E.U8 R27, desc[UR36][R4.64] ;  /* 0x00000024041b7981 */ /* 0x000162000c1e1100 */
[----:B------:R-:W-:Y:S05]  /*0f50*/  BRA `(.L_x_24187) ;  /* 0x0000000000047947 */ /* 0x000fea0003800000 */
.L_x_24210:
[----:B------:R0:W5:Y:S02]  /*0f60*/  LDG.E.U8 R27, desc[UR36][R4.64] ;  /* 0x00000024041b7981 */ /* 0x000164000c1e1100 */
.L_x_24187:
        /* <DEDUP_REMOVED lines=18> */
.L_x_24219:
[----:B------:R1:W5:Y:S01]  /*1090*/  LDG.E.U8 R22, desc[UR36][R4.64] ;  /* 0x0000002404167981 */ /* 0x000362000c1e1100 */
[----:B------:R-:W-:Y:S05]  /*10a0*/  BRA `(.L_x_24221) ;  /* 0x0000000c00507947 */ /* 0x000fea0003800000 */
.L_x_24218:
        /* <DEDUP_REMOVED lines=8> */
.L_x_24223:
[----:B------:R3:W5:Y:S01]  /*1130*/  LDG.E.U8 R22, desc[UR36][R4.64] ;  /* 0x0000002404167981 */ /* 0x000762000c1e1100 */
[----:B------:R-:W-:Y:S05]  /*1140*/  BRA `(.L_x_24221) ;  /* 0x0000000c00287947 */ /* 0x000fea0003800000 */
.L_x_24222:
[----:B------:R2:W5:Y:S01]  /*1150*/  LDG.E.U16 R22, desc[UR36][R4.64] ;  /* 0x0000002404167981 */ /* 0x000562000c1e1500 */
[----:B------:R-:W-:Y:S05]  /*1160*/  BRA `(.L_x_24221) ;  /* 0x0000000c00207947 */ /* 0x000fea0003800000 */
.L_x_24217:
        /* <DEDUP_REMOVED lines=9> */
.L_x_24225:
[----:B------:R-:W2:Y:S02]  /*1200*/  LDG.E.U16 R0, desc[UR36][R4.64] ;  /* 0x0000002404007981 */ /* 0x000ea4000c1e1500 */
[----:B--2---:R-:W-:-:S06]  /*1210*/  HADD2.F32 R0, -RZ, R0.H0_H0 ;  /* 0x20000000ff007230 */ /* 0x004fcc0000004100 */
[----:B------:R-:W0:Y:S02]  /*1220*/  F2I.FTZ.TRUNC.NTZ R0, R0 ;  /* 0x0000000000007305 */ /* 0x000e24000021f100 */
[----:B0-----:R-:W-:Y:S01]  /*1230*/  PRMT R22, R0, 0x7610, R22 ;  /* 0x0000761000167816 */ /* 0x001fe20000000016 */
[----:B------:R-:W-:Y:S06]  /*1240*/  BRA `(.L_x_24221) ;  /* 0x0000000800e87947 */ /* 0x000fec0003800000 */
.L_x_24224:
        /* <DEDUP_REMOVED lines=9> */
.L_x_24227:
[----:B------:R-:W2:Y:S02]  /*12e0*/  LDG.E.U16 R4, desc[UR36][R4.64] ;  /* 0x0000002404047981 */ /* 0x000ea4000c1e1500 */
[----:B--2---:R-:W-:-:S06]  /*12f0*/  HADD2.F32 R0, -RZ, R4.H0_H0 ;  /* 0x20000004ff007230 */ /* 0x004fcc0000004100 */
[----:B------:R-:W0:Y:S02]  /*1300*/  F2I.FTZ.TRUNC.NTZ R0, R0 ;  /* 0x0000000000007305 */ /* 0x000e24000021f100 */
[----:B0-----:R-:W-:Y:S01]  /*1310*/  PRMT R22, R0, 0x7610, R22 ;  /* 0x0000761000167816 */ /* 0x001fe20000000016 */
[----:B------:R-:W-:Y:S06]  /*1320*/  BRA `(.L_x_24221) ;  /* 0x0000000800b07947 */ /* 0x000fec0003800000 */
.L_x_24226:
[----:B------:R-:W2:Y:S02]  /*1330*/  LDG.E.64 R4, desc[UR36][R4.64] ;  /* 0x0000002404047981 */ /* 0x000ea4000c1e1b00 */
[----:B--2---:R0:W1:Y:S01]  /*1340*/  F2I.F64.TRUNC R22, R4 ;  /* 0x0000000400167311 */ /* 0x004062000030d100 */
[----:B------:R-:W-:Y:S05]  /*1350*/  BRA `(.L_x_24221) ;  /* 0x0000000800a47947 */ /* 0x000fea0003800000 */
.L_x_24216:
        /* <DEDUP_REMOVED lines=12> */
.L_x_24230:
[----:B------:R-:W2:Y:S02]  /*1420*/  LDG.E.64 R4, desc[UR36][R4.64] ;  /* 0x0000002404047981 */ /* 0x000ea4000c1e1b00 */
[----:B--2---:R0:W1:Y:S01]  /*1430*/  F2I.F64.TRUNC R22, R4 ;  /* 0x0000000400167311 */ /* 0x004062000030d100 */
[----:B------:R-:W-:Y:S05]  /*1440*/  BRA `(.L_x_24221) ;  /* 0x0000000800687947 */ /* 0x000fea0003800000 */
.L_x_24229:
        /* <DEDUP_REMOVED lines=27> */
.L_x_24232:
        /* <DEDUP_REMOVED lines=15> */
.L_x_24231:
[----:B------:R-:W2:Y:S02]  /*16f0*/  LDG.E.U16 R0, desc[UR36][R4.64] ;  /* 0x0000002404007981 */ /* 0x000ea4000c1e1500 */
[----:B--2---:R-:W-:-:S06]  /*1700*/  IMAD.U32 R0, R0, 0x10000, RZ ;  /* 0x0001000000007824 */ /* 0x004fcc00078e00ff */
[----:B------:R-:W0:Y:S02]  /*1710*/  F2I.FTZ.TRUNC.NTZ R0, R0 ;  /* 0x0000000000007305 */ /* 0x000e24000021f100 */
[----:B0-----:R-:W-:Y:S01]  /*1720*/  PRMT R22, R0, 0x7610, R22 ;  /* 0x0000761000167816 */ /* 0x001fe20000000016 */
[----:B------:R-:W-:Y:S06]  /*1730*/  BRA `(.L_x_24221) ;  /* 0x0000000400ac7947 */ /* 0x000fec0003800000 */
.L_x_24228:
        /* <DEDUP_REMOVED lines=10> */
.L_x_24235:
        /* <DEDUP_REMOVED lines=21> */
.L_x_24239:
[----:B------:R-:W-:Y:S05]  /*1930*/  BSYNC.RECONVERGENT B1 ;  /* 0x0000000000017941 */ /* 0x000fea0003800200 */
.L_x_24238:
[----:B------:R-:W-:Y:S01]  /*1940*/  IMAD.SHL.U32 R0, R0, 0x100000, RZ ;  /* 0x0010000000007824 */ /* 0x000fe200078e00ff */
[----:B------:R-:W-:-:S04]  /*1950*/  LEA R3, R3, 0x3b800000, 0x17 ;  /* 0x3b80000003037811 */ /* 0x000fc800078eb8ff */
[----:B------:R-:W-:-:S07]  /*1960*/  LOP3.LUT R0, R3, R0, R7, 0xfe, !PT ;  /* 0x0000000003007212 */ /* 0x000fce00078efe07 */
.L_x_24237:
[----:B------:R-:W-:Y:S05]  /*1970*/  BSYNC.RECONVERGENT B0 ;  /* 0x0000000000007941 */ /* 0x000fea0003800200 */
.L_x_24236:
[----:B------:R-:W0:Y:S02]  /*1980*/  F2I.FTZ.TRUNC.NTZ R0, R0 ;  /* 0x0000000000007305 */ /* 0x000e24000021f100 */
[----:B0-----:R-:W-:Y:S01]  /*1990*/  PRMT R22, R0, 0x7610, R22 ;  /* 0x0000761000167816 */ /* 0x001fe20000000016 */
[----:B------:R-:W-:Y:S06]  /*19a0*/  BRA `(.L_x_24221) ;  /* 0x0000000400107947 */ /* 0x000fec0003800000 */
.L_x_24234:
        /* <DEDUP_REMOVED lines=21> */
.L_x_24243:
[----:B------:R-:W-:Y:S05]  /*1b00*/  BSYNC.RECONVERGENT B1 ;  /* 0x0000000000017941 */ /* 0x000fea0003800200 */
.L_x_24242:
[----:B------:R-:W-:Y:S01]  /*1b10*/  IMAD.SHL.U32 R0, R0, 0x200000, RZ ;  /* 0x0020000000007824 */ /* 0x000fe200078e00ff */
[----:B------:R-:W-:-:S04]  /*1b20*/  LEA R3, R3, 0x37800000, 0x17 ;  /* 0x3780000003037811 */ /* 0x000fc800078eb8ff */
[----:B------:R-:W-:-:S07]  /*1b30*/  LOP3.LUT R0, R3, R0, R7, 0xfe, !PT ;  /* 0x0000000003007212 */ /* 0x000fce00078efe07 */
.L_x_24241:
[----:B------:R-:W-:Y:S05]  /*1b40*/  BSYNC.RECONVERGENT B0 ;  /* 0x0000000000007941 */ /* 0x000fea0003800200 */
.L_x_24240:
[----:B------:R-:W0:Y:S02]  /*1b50*/  F2I.FTZ.TRUNC.NTZ R0, R0 ;  /* 0x0000000000007305 */ /* 0x000e24000021f100 */
[----:B0-----:R-:W-:Y:S01]  /*1b60*/  PRMT R22, R0, 0x7610, R22 ;  /* 0x0000761000167816 */ /* 0x001fe20000000016 */
[----:B------:R-:W-:Y:S06]  /*1b70*/  BRA `(.L_x_24221) ;  /* 0x00000000009c7947 */ /* 0x000fec0003800000 */
.L_x_24233:
[----:B------:R-:W-:-:S09]  /*1b80*/  UISETP.NE.AND UP0, UPT, UR4, 0x1c, UPT ;  /* 0x0000001c0400788c */ /* 0x000fd2000bf05270 */
[----:B------:R-:W-:Y:S05]  /*1b90*/  BRA.U !UP0, `(.L_x_24244) ;  /* 0x0000000108907547 */ /* 0x000fea000b800000 */
[----:B------:R-:W-:-:S09]  /*1ba0*/  UISETP.NE.AND UP0, UPT, UR4, 0x1d, UPT ;  /* 0x0000001d0400788c */ /* 0x000fd2000bf05270 */
[----:B------:R-:W-:Y:S05]  /*1bb0*/  BRA.U !UP0, `(.L_x_24245) ;  /* 0x0000000108807547 */ /* 0x000fea000b800000 */
[----:B------:R-:W-:-:S09]  /*1bc0*/  UISETP.NE.AND UP0, UPT, UR4, 0x2c, UPT ;  /* 0x0000002c0400788c */ /* 0x000fd2000bf05270 */
[----:B------:R-:W-:Y:S05]  /*1bd0*/  BRA.U !UP0, `(.L_x_24246) ;  /* 0x0000000108487547 */ /* 0x000fea000b800000 */
.L_x_24220:
        /* <DEDUP_REMOVED lines=16> */
.L_x_24247:
[----:B------:R-:W-:Y:S01]  /*1ce0*/  PRMT R22, RZ, 0x7610, R22 ;  /* 0x00007610ff167816 */ /* 0x000fe20000000016 */
[----:B------:R-:W-:Y:S06]  /*1cf0*/  BRA `(.L_x_24221) ;  /* 0x00000000003c7947 */ /* 0x000fec0003800000 */
.L_x_24246:
        /* <DEDUP_REMOVED lines=8> */
.L_x_24249:
[----:B------:R-:W-:Y:S05]  /*1d80*/  BSYNC.RECONVERGENT B0 ;  /* 0x0000000000007941 */ /* 0x000fea0003800200 */
.L_x_24248:
[----:B------:R-:W0:Y:S02]  /*1d90*/  F2I.FTZ.TRUNC.NTZ R0, R0 ;  /* 0x0000000000007305 */ /* 0x000e24000021f100 */
[----:B0-----:R-:W-:Y:S01]  /*1da0*/  PRMT R22, R0, 0x7610, R22 ;  /* 0x0000761000167816 */ /* 0x001fe20000000016 */
[----:B------:R-:W-:Y:S06]  /*1db0*/  BRA `(.L_x_24221) ;  /* 0x00000000000c7947 */ /* 0x000fec0003800000 */
.L_x_24245:
[----:B------:R0:W5:Y:S01]  /*1dc0*/  LDG.E.U8 R22, desc[UR36][R4.64] ;  /* 0x0000002404167981 */ /* 0x000162000c1e1100 */
[----:B------:R-:W-:Y:S05]  /*1dd0*/  BRA `(.L_x_24221) ;  /* 0x0000000000047947 */ /* 0x000fea0003800000 */
.L_x_24244:
[----:B------:R0:W5:Y:S02]  /*1de0*/  LDG.E.U8 R22, desc[UR36][R4.64] ;  /* 0x0000002404167981 */ /* 0x000164000c1e1100 */
.L_x_24221:
[----:B------:R-:W-:-:S07]  /*1df0*/  VIADD R29, R23, 0x80 ;  /* 0x00000080171d7836 */ /* 0x000fce0000000000 */
.L_x_24181:
[----:B------:R-:W-:Y:S05]  /*1e00*/  BSYNC.RECONVERGENT B6 ;  /* 0x0000000000067941 */ /* 0x000fea0003800200 */
.L_x_24180:
        /* <DEDUP_REMOVED lines=24> */
.L_x_24255:
[----:B------:R0:W5:Y:S01]  /*1f90*/  LDG.E.U8 R25, desc[UR36][R4.64] ;  /* 0x0000002404197981 */ /* 0x000162000c1e1100 */
[----:B------:R-:W-:Y:S05]  /*1fa0*/  BRA `(.L_x_24257) ;  /* 0x0000000c00507947 */ /* 0x000fea0003800000 */
.L_x_24254:
        /* <DEDUP_REMOVED lines=8> */
.L_x_24259:
[----:B------:R0:W5:Y:S01]  /*2030*/  LDG.E.U8 R25, desc[UR36][R4.64] ;  /* 0x0000002404197981 */ /* 0x000162000c1e1100 */
[----:B------:R-:W-:Y:S05]  /*2040*/  BRA `(.L_x_24257) ;  /* 0x0000000c00287947 */ /* 0x000fea0003800000 */
.L_x_24258:
[----:B------:R0:W5:Y:S01]  /*2050*/  LDG.E.U16 R25, desc[UR36][R4.64] ;  /* 0x0000002404197981 */ /* 0x000162000c1e1500 */
[----:B------:R-:W-:Y:S05]  /*2060*/  BRA `(.L_x_24257) ;  /* 0x0000000c00207947 */ /* 0x000fea0003800000 */
.L_x_24253:
        /* <DEDUP_REMOVED lines=9> */
.L_x_24261:
[----:B------:R-:W2:Y:S02]  /*2100*/  LDG.E.U16 R0, desc[UR36][R4.64] ;  /* 0x0000002404007981 */ /* 0x000ea4000c1e1500 */
[----:B--2---:R-:W-:-:S06]  /*2110*/  HADD2.F32 R0, -RZ, R0.H0_H0 ;  /* 0x20000000ff007230 */ /* 0x004fcc0000004100 */
[----:B------:R-:W0:Y:S02]  /*2120*/  F2I.FTZ.TRUNC.NTZ R0, R0 ;  /* 0x0000000000007305 */ /* 0x000e24000021f100 */
[----:B0-----:R-:W-:Y:S01]  /*2130*/  PRMT R25, R0, 0x7610, R25 ;  /* 0x0000761000197816 */ /* 0x001fe20000000019 */
[----:B------:R-:W-:Y:S06]  /*2140*/  BRA `(.L_x_24257) ;  /* 0x0000000800e87947 */ /* 0x000fec0003800000 */
.L_x_24260:
        /* <DEDUP_REMOVED lines=9> */
.L_x_24263:
[----:B------:R-:W2:Y:S02]  /*21e0*/  LDG.E.U16 R4, desc[UR36][R4.64] ;  /* 0x0000002404047981 */ /* 0x000ea4000c1e1500 */
[----:B--2---:R-:W-:-:S06]  /*21f0*/  HADD2.F32 R0, -RZ, R4.H0_H0 ;  /* 0x20000004ff007230 */ /* 0x004fcc0000004100 */
[----:B------:R-:W0:Y:S02]  /*2200*/  F2I.FTZ.TRUNC.NTZ R0, R0 ;  /* 0x0000000000007305 */ /* 0x000e24000021f100 */
[----:B0-----:R-:W-:Y:S01]  /*2210*/  PRMT R25, R0, 0x7610, R25 ;  /* 0x0000761000197816 */ /* 0x001fe20000000019 */
[----:B------:R-:W-:Y:S06]  /*2220*/  BRA `(.L_x_24257) ;  /* 0x0000000800b07947 */ /* 0x000fec0003800000 */
.L_x_24262:
[----:B------:R-:W2:Y:S02]  /*2230*/  LDG.E.64 R4, desc[UR36][R4.64] ;  /* 0x0000002404047981 */ /* 0x000ea4000c1e1b00 */
[----:B--2---:R0:W1:Y:S01]  /*2240*/  F2I.F64.TRUNC R25, R4 ;  /* 0x0000000400197311 */ /* 0x004062000030d100 */
[----:B------:R-:W-:Y:S05]  /*2250*/  BRA `(.L_x_24257) ;  /* 0x0000000800a47947 */ /* 0x000fea0003800000 */
.L_x_24252:
        /* <DEDUP_REMOVED lines=12> */
.L_x_24266:
[----:B------:R-:W2:Y:S02]  /*2320*/  LDG.E.64 R4, desc[UR36][R4.64] ;  /* 0x0000002404047981 */ /* 0x000ea4000c1e1b00 */
[----:B--2---:R0:W1:Y:S01]  /*2330*/  F2I.F64.TRUNC R25, R4 ;  /* 0x0000000400197311 */ /* 0x004062000030d100 */
[----:B------:R-:W-:Y:S05]  /*2340*/  BRA `(.L_x_24257) ;  /* 0x0000000800687947 */ /* 0x000fea0003800000 */
.L_x_24265:
        /* <DEDUP_REMOVED lines=27> */
.L_x_24268:
        /* <DEDUP_REMOVED lines=15> */
.L_x_24267:
[----:B------:R-:W2:Y:S02]  /*25f0*/  LDG.E.U16 R0, desc[UR36][R4.64] ;  /* 0x0000002404007981 */ /* 0x000ea4000c1e1500 */
[----:B--2---:R-:W-:-:S06]  /*2600*/  IMAD.U32 R0, R0, 0x10000, RZ ;  /* 0x0001000000007824 */ /* 0x004fcc00078e00ff */
[----:B------:R-:W0:Y:S02]  /*2610*/  F2I.FTZ.TRUNC.NTZ R0, R0 ;  /* 0x0000000000007305 */ /* 0x000e24000021f100 */
[----:B0-----:R-:W-:Y:S01]  /*2620*/  PRMT R25, R0, 0x7610, R25 ;  /* 0x0000761000197816 */ /* 0x001fe20000000019 */
[----:B------:R-:W-:Y:S06]  /*2630*/  BRA `(.L_x_24257) ;  /* 0x0000000400ac7947 */ /* 0x000fec0003800000 */
.L_x_24264:
        /* <DEDUP_REMOVED lines=10> */
.L_x_24271:
        /* <DEDUP_REMOVED lines=21> */
.L_x_24275:
[----:B------:R-:W-:Y:S05]  /*2830*/  BSYNC.RECONVERGENT B1 ;  /* 0x0000000000017941 */ /* 0x000fea0003800200 */
.L_x_24274:
[----:B------:R-:W-:Y:S01]  /*2840*/  IMAD.SHL.U32 R0, R0, 0x100000, RZ ;  /* 0x0010000000007824 */ /* 0x000fe200078e00ff */
[----:B------:R-:W-:-:S04]  /*2850*/  LEA R3, R3, 0x3b800000, 0x17 ;  /* 0x3b80000003037811 */ /* 0x000fc800078eb8ff */
[----:B------:R-:W-:-:S07]  /*2860*/  LOP3.LUT R0, R3, R0, R7, 0xfe, !PT ;  /* 0x0000000003007212 */ /* 0x000fce00078efe07 */
.L_x_24273:
[----:B------:R-:W-:Y:S05]  /*2870*/  BSYNC.RECONVERGENT B0 ;  /* 0x0000000000007941 */ /* 0x000fea0003800200 */
.L_x_24272:
[----:B------:R-:W0:Y:S02]  /*2880*/  F2I.FTZ.TRUNC.NTZ R0, R0 ;  /* 0x0000000000007305 */ /* 0x000e24000021f100 */
[----:B0-----:R-:W-:Y:S01]  /*2890*/  PRMT R25, R0, 0x7610, R25 ;  /* 0x0000761000197816 */ /* 0x001fe20000000019 */
[----:B------:R-:W-:Y:S06]  /*28a0*/  BRA `(.L_x_24257) ;  /* 0x0000000400107947 */ /* 0x000fec0003800000 */
.L_x_24270:
        /* <DEDUP_REMOVED lines=21> */
.L_x_24279:
[----:B------:R-:W-:Y:S05]  /*2a00*/  BSYNC.RECONVERGENT B1 ;  /* 0x0000000000017941 */ /* 0x000fea0003800200 */
.L_x_24278:
[----:B------:R-:W-:Y:S01]  /*2a10*/  IMAD.SHL.U32 R0, R0, 0x200000, RZ ;  /* 0x0020000000007824 */ /* 0x000fe200078e00ff */
[----:B------:R-:W-:-:S04]  /*2a20*/  LEA R3, R3, 0x37800000, 0x17 ;  /* 0x3780000003037811 */ /* 0x000fc800078eb8ff */
[----:B------:R-:W-:-:S07]  /*2a30*/  LOP3.LUT R0, R3, R0, R7, 0xfe, !PT ;  /* 0x0000000003007212 */ /* 0x000fce00078efe07 */
.L_x_24277:
[----:B------:R-:W-:Y:S05]  /*2a40*/  BSYNC.RECONVERGENT B0 ;  /* 0x0000000000007941 */ /* 0x000fea0003800200 */
.L_x_24276:
[----:B------:R-:W0:Y:S02]  /*2a50*/  F2I.FTZ.TRUNC.NTZ R0, R0 ;  /* 0x0000000000007305 */ /* 0x000e24000021f100 */
[----:B0-----:R-:W-:Y:S01]  /*2a60*/  PRMT R25, R0, 0x7610, R25 ;  /* 0x0000761000197816 */ /* 0x001fe20000000019 */
[----:B------:R-:W-:Y:S06]  /*2a70*/  BRA `(.L_x_24257) ;  /* 0x00000000009c7947 */ /* 0x000fec0003800000 */
.L_x_24269:
        /* <DEDUP_REMOVED lines=14> */
.L_x_24283:
[----:B------:R-:W-:Y:S05]  /*2b60*/  BSYNC.RECONVERGENT B0 ;  /* 0x0000000000007941 */ /* 0x000fea0003800200 */
.L_x_24282:
[----:B------:R-:W0:Y:S02]  /*2b70*/  F2I.FTZ.TRUNC.NTZ R0, R0 ;  /* 0x0000000000007305 */ /* 0x000e24000021f100 */
[----:B0-----:R-:W-:Y:S01]  /*2b80*/  PRMT R25, R0, 0x7610, R25 ;  /* 0x0000761000197816 */ /* 0x001fe20000000019 */
[----:B------:R-:W-:Y:S06]  /*2b90*/  BRA `(.L_x_24257) ;  /* 0x0000000000547947 */ /* 0x000fec0003800000 */
.L_x_24256:
        /* <DEDUP_REMOVED lines=16> */
.L_x_24284:
[----:B------:R-:W-:Y:S01]  /*2ca0*/  PRMT R25, RZ, 0x7610, R25 ;  /* 0x00007610ff197816 */ /* 0x000fe20000000019 */
[----:B------:R-:W-:Y:S06]  /*2cb0*/  BRA `(.L_x_24257) ;  /* 0x00000000000c7947 */ /* 0x000fec0003800000 */
.L_x_24281:
[----:B------:R2:W5:Y:S01]  /*2cc0*/  LDG.E.U8 R25, desc[UR36][R4.64] ;  /* 0x0000002404197981 */ /* 0x000562000c1e1100 */
[----:B------:R-:W-:Y:S05]  /*2cd0*/  BRA `(.L_x_24257) ;  /* 0x0000000000047947 */ /* 0x000fea0003800000 */
.L_x_24280:
[----:B------:R3:W5:Y:S02]  /*2ce0*/  LDG.E.U8 R25, desc[UR36][R4.64] ;  /* 0x0000002404197981 */ /* 0x000764000c1e1100 */
.L_x_24257:
        /* <DEDUP_REMOVED lines=18> */
.L_x_24288:
[----:B------:R0:W5:Y:S01]  /*2e10*/  LDG.E.U8 R28, desc[UR36][R4.64] ;  /* 0x00000024041c7981 */ /* 0x000162000c1e1100 */
[----:B------:R-:W-:Y:S05]  /*2e20*/  BRA `(.L_x_24290) ;  /* 0x0000000c00507947 */ /* 0x000fea0003800000 */
.L_x_24287:
        /* <DEDUP_REMOVED lines=8> */
.L_x_24292:
[----:B------:R0:W5:Y:S01]  /*2eb0*/  LDG.E.U8 R28, desc[UR36][R4.64] ;  /* 0x00000024041c7981 */ /* 0x000162000c1e1100 */
[----:B------:R-:W-:Y:S05]  /*2ec0*/  BRA `(.L_x_24290) ;  /* 0x0000000c00287947 */ /* 0x000fea0003800000 */
.L_x_24291:
[----:B------:R0:W5:Y:S01]  /*2ed0*/  LDG.E.U16 R28, desc[UR36][R4.64] ;  /* 0x00000024041c7981 */ /* 0x000162000c1e1500 */
[----:B------:R-:W-:Y:S05]  /*2ee0*/  BRA `(.L_x_24290) ;  /* 0x0000000c00207947 */ /* 0x000fea0003800000 */
.L_x_24286:
        /* <DEDUP_REMOVED lines=9> */
.L_x_24294:
[----:B------:R-:W2:Y:S02]  /*2f80*/  LDG.E.U16 R0, desc[UR36][R4.64] ;  /* 0x0000002404007981 */ /* 0x000ea4000c1e1500 */
[----:B--2---:R-:W-:-:S06]  /*2f90*/  HADD2.F32 R0, -RZ, R0.H0_H0 ;  /* 0x20000000ff007230 */ /* 0x004fcc0000004100 */
[----:B------:R-:W0:Y:S02]  /*2fa0*/  F2I.FTZ.TRUNC.NTZ R0, R0 ;  /* 0x0000000000007305 */ /* 0x000e24000021f100 */
[----:B0-----:R-:W-:Y:S01]  /*2fb0*/  PRMT R28, R0, 0x7610, R28 ;  /* 0x00007610001c7816 */ /* 0x001fe2000000001c */
[----:B------:R-:W-:Y:S06]  /*2fc0*/  BRA `(.L_x_24290) ;  /* 0x0000000800e87947 */ /* 0x000fec0003800000 */
.L_x_24293:
        /* <DEDUP_REMOVED lines=9> */
.L_x_24296:
[----:B------:R-:W2:Y:S02]  /*3060*/  LDG.E.U16 R4, desc[UR36][R4.64] ;  /* 0x0000002404047981 */ /* 0x000ea4000c1e1500 */
[----:B--2---:R-:W-:-:S06]  /*3070*/  HADD2.F32 R0, -RZ, R4.H0_H0 ;  /* 0x20000004ff007230 */ /* 0x004fcc0000004100 */
[----:B------:R-:W0:Y:S02]  /*3080*/  F2I.FTZ.TRUNC.NTZ R0, R0 ;  /* 0x0000000000007305 */ /* 0x000e24000021f100 */
[----:B0-----:R-:W-:Y:S01]  /*3090*/  PRMT R28, R0, 0x7610, R28 ;  /* 0x00007610001c7816 */ /* 0x001fe2000000001c */
[----:B------:R-:W-:Y:S06]  /*30a0*/  BRA `(.L_x_24290) ;  /* 0x0000000800b07947 */ /* 0x000fec0003800000 */
.L_x_24295:
[----:B------:R-:W2:Y:S02]  /*30b0*/  LDG.E.64 R4, desc[UR36][R4.64] ;  /* 0x0000002404047981 */ /* 0x000ea4000c1e1b00 */
[----:B--2---:R0:W2:Y:S01]  /*30c0*/  F2I.F64.TRUNC R28, R4 ;  /* 0x00000004001c7311 */ /* 0x0040a2000030d100 */
[----:B------:R-:W-:Y:S05]  /*30d0*/  BRA `(.L_x_24290) ;  /* 0x0000000800a47947 */ /* 0x000fea0003800000 */
.L_x_24285:
        /* <DEDUP_REMOVED lines=12> */
.L_x_24299:
[----:B------:R-:W2:Y:S02]  /*31a0*/  LDG.E.64 R4, desc[UR36][R4.64] ;  /* 0x0000002404047981 */ /* 0x000ea4000c1e1b00 */
[----:B--2---:R4:W0:Y:S01]  /*31b0*/  F2I.F64.TRUNC R28, R4 ;  /* 0x00000004001c7311 */ /* 0x004822000030d100 */
[----:B------:R-:W-:Y:S05]  /*31c0*/  BRA `(.L_x_24290) ;  /* 0x0000000800687947 */ /* 0x000fea0003800000 */
.L_x_24298:
        /* <DEDUP_REMOVED lines=27> */
.L_x_24301:
        /* <DEDUP_REMOVED lines=15> */
.L_x_24300:
[----:B------:R-:W2:Y:S02]  /*3470*/  LDG.E.U16 R0, desc[UR36][R4.64] ;  /* 0x0000002404007981 */ /* 0x000ea4000c1e1500 */
[----:B--2---:R-:W-:-:S06]  /*3480*/  IMAD.U32 R0, R0, 0x10000, RZ ;  /* 0x0001000000007824 */ /* 0x004fcc00078e00ff */
[----:B------:R-:W0:Y:S02]  /*3490*/  F2I.FTZ.TRUNC.NTZ R0, R0 ;  /* 0x0000000000007305 */ /* 0x000e24000021f100 */
[----:B0-----:R-:W-:Y:S01]  /*34a0*/  PRMT R28, R0, 0x7610, R28 ;  /* 0x00007610001c7816 */ /* 0x001fe2000000001c */
[----:B------:R-:W-:Y:S06]  /*34b0*/  BRA `(.L_x_24290) ;  /* 0x0000000400ac7947 */ /* 0x000fec0003800000 */
.L_x_24297:
        /* <DEDUP_REMOVED lines=10> */
.L_x_24304:
        /* <DEDUP_REMOVED lines=21> */
.L_x_24308:
[----:B------:R-:W-:Y:S05]  /*36b0*/  BSYNC.RECONVERGENT B1 ;  /* 0x0000000000017941 */ /* 0x000fea0003800200 */
.L_x_24307:
[----:B------:R-:W-:Y:S01]  /*36c0*/  IMAD.SHL.U32 R0, R0, 0x100000, RZ ;  /* 0x0010000000007824 */ /* 0x000fe200078e00ff */
[----:B------:R-:W-:-:S04]  /*36d0*/  LEA R3, R3, 0x3b800000, 0x17 ;  /* 0x3b80000003037811 */ /* 0x000fc800078eb8ff */
[----:B------:R-:W-:-:S07]  /*36e0*/  LOP3.LUT R0, R3, R0, R7, 0xfe, !PT ;  /* 0x0000000003007212 */ /* 0x000fce00078efe07 */
.L_x_24306:
[----:B------:R-:W-:Y:S05]  /*36f0*/  BSYNC.RECONVERGENT B0 ;  /* 0x0000000000007941 */ /* 0x000fea0003800200 */
.L_x_24305:
[----:B------:R-:W0:Y:S02]  /*3700*/  F2I.FTZ.TRUNC.NTZ R0, R0 ;  /* 0x0000000000007305 */ /* 0x000e24000021f100 */
[----:B0-----:R-:W-:Y:S01]  /*3710*/  PRMT R28, R0, 0x7610, R28 ;  /* 0x00007610001c7816 */ /* 0x001fe2000000001c */
[----:B------:R-:W-:Y:S06]  /*3720*/  BRA `(.L_x_24290) ;  /* 0x0000000400107947 */ /* 0x000fec0003800000 */
.L_x_24303:
        /* <DEDUP_REMOVED lines=21> */
.L_x_24312:
[----:B------:R-:W-:Y:S05]  /*3880*/  BSYNC.RECONVERGENT B1 ;  /* 0x0000000000017941 */ /* 0x000fea0003800200 */
.L_x_24311:
[----:B------:R-:W-:Y:S01]  /*3890*/  IMAD.SHL.U32 R0, R0, 0x200000, RZ ;  /* 0x0020000000007824 */ /* 0x000fe200078e00ff */
[----:B------:R-:W-:-:S04]  /*38a0*/  LEA R3, R3, 0x37800000, 0x17 ;  /* 0x3780000003037811 */ /* 0x000fc800078eb8ff */
[----:B------:R-:W-:-:S07]  /*38b0*/  LOP3.LUT R0, R3, R0, R7, 0xfe, !PT ;  /* 0x0000000003007212 */ /* 0x000fce00078efe07 */
.L_x_24310:
[----:B------:R-:W-:Y:S05]  /*38c0*/  BSYNC.RECONVERGENT B0 ;  /* 0x0000000000007941 */ /* 0x000fea0003800200 */
.L_x_24309:
[----:B------:R-:W0:Y:S02]  /*38d0*/  F2I.FTZ.TRUNC.NTZ R0, R0 ;  /* 0x0000000000007305 */ /* 0x000e24000021f100 */
[----:B0-----:R-:W-:Y:S01]  /*38e0*/  PRMT R28, R0, 0x7610, R28 ;  /* 0x00007610001c7816 */ /* 0x001fe2000000001c */
[----:B------:R-:W-:Y:S06]  /*38f0*/  BRA `(.L_x_24290) ;  /* 0x00000000009c7947 */ /* 0x000fec0003800000 */
.L_x_24302:
        /* <DEDUP_REMOVED lines=14> */
.L_x_24316:
[----:B------:R-:W-:Y:S05]  /*39e0*/  BSYNC.RECONVERGENT B0 ;  /* 0x0000000000007941 */ /* 0x000fea0003800200 */
.L_x_24315:
[----:B------:R-:W0:Y:S02]  /*39f0*/  F2I.FTZ.TRUNC.NTZ R0, R0 ;  /* 0x0000000000007305 */ /* 0x000e24000021f100 */
[----:B0-----:R-:W-:Y:S01]  /*3a00*/  PRMT R28, R0, 0x7610, R28 ;  /* 0x00007610001c7816 */ /* 0x001fe2000000001c */
[----:B------:R-:W-:Y:S06]  /*3a10*/  BRA `(.L_x_24290) ;  /* 0x0000000000547947 */ /* 0x000fec0003800000 */
.L_x_24289:
        /* <DEDUP_REMOVED lines=16> */
.L_x_24317:
[----:B------:R-:W-:Y:S01]  /*3b20*/  PRMT R28, RZ, 0x7610, R28 ;  /* 0x00007610ff1c7816 */ /* 0x000fe2000000001c */
[----:B------:R-:W-:Y:S06]  /*3b30*/  BRA `(.L_x_24290) ;  /* 0x00000000000c7947 */ /* 0x000fec0003800000 */
.L_x_24314:
[----:B------:R2:W5:Y:S01]  /*3b40*/  LDG.E.U8 R28, desc[UR36][R4.64] ;  /* 0x00000024041c7981 */ /* 0x000562000c1e1100 */
[----:B------:R-:W-:Y:S05]  /*3b50*/  BRA `(.L_x_24290) ;  /* 0x0000000000047947 */ /* 0x000fea0003800000 */
.L_x_24313:
[----:B------:R3:W5:Y:S02]  /*3b60*/  LDG.E.U8 R28, desc[UR36][R4.64] ;  /* 0x00000024041c7981 */ /* 0x000764000c1e1100 */
.L_x_24290:
[----:B------:R-:W-:-:S07]  /*3b70*/  VIADD R29, R29, 0x80 ;  /* 0x000000801d1d7836 */ /* 0x000fce0000000000 */
.L_x_24251:
[----:B------:R-:W-:Y:S05]  /*3b80*/  BSYNC.RECONVERGENT B6 ;  /* 0x0000000000067941 */ /* 0x000fea0003800200 */
.L_x_24250:
        /* <DEDUP_REMOVED lines=24> */
.L_x_24323:
[----:B------:R0:W5:Y:S01]  /*3d10*/  LDG.E.U8 R19, desc[UR36][R4.64] ;  /* 0x0000002404137981 */ /* 0x000162000c1e1100 */
[----:B------:R-:W-:Y:S05]  /*3d20*/  BRA `(.L_x_24325) ;  /* 0x0000000c00507947 */ /* 0x000fea0003800000 */
.L_x_24322:
        /* <DEDUP_REMOVED lines=8> */
.L_x_24327:
[----:B------:R0:W5:Y:S01]  /*3db0*/  LDG.E.U8 R19, desc[UR36][R4.64] ;  /* 0x0000002404137981 */ /* 0x000162000c1e1100 */
[----:B------:R-:W-:Y:S05]  /*3dc0*/  BRA `(.L_x_24325) ;  /* 0x0000000c00287947 */ /* 0x000fea0003800000 */
.L_x_24326:
[----:B------:R0:W5:Y:S01]  /*3dd0*/  LDG.E.U16 R19, desc[UR36][R4.64] ;  /* 0x0000002404137981 */ /* 0x000162000c1e1500 */
[----:B------:R-:W-:Y:S05]  /*3de0*/  BRA `(.L_x_24325) ;  /* 0x0000000c00207947 */ /* 0x000fea0003800000 */
.L_x_24321:
        /* <DEDUP_REMOVED lines=9> */
.L_x_24329:
[----:B------:R-:W2:Y:S02]  /*3e80*/  LDG.E.U16 R0, desc[UR36][R4.64] ;  /* 0x0000002404007981 */ /* 0x000ea4000c1e1500 */
[----:B--2---:R-:W-:-:S06]  /*3e90*/  HADD2.F32 R0, -RZ, R0.H0_H0 ;  /* 0x20000000ff007230 */ /* 0x004fcc0000004100 */
[----:B------:R-:W0:Y:S02]  /*3ea0*/  F2I.FTZ.TRUNC.NTZ R0, R0 ;  /* 0x0000000000007305 */ /* 0x000e24000021f100 */
[----:B0-----:R-:W-:Y:S01]  /*3eb0*/  PRMT R19, R0, 0x7610, R19 ;  /* 0x0000761000137816 */ /* 0x001fe20000000013 */
[----:B------:R-:W-:Y:S06]  /*3ec0*/  BRA `(.L_x_24325) ;  /* 0x0000000800e87947 */ /* 0x000fec0003800000 */
.L_x_24328:
        /* <DEDUP_REMOVED lines=9> */
.L_x_24331:
[----:B------:R-:W2:Y:S02]  /*3f60*/  LDG.E.U16 R4, desc[UR36][R4.64] ;  /* 0x0000002404047981 */ /* 0x000ea4000c1e1500 */
[----:B--2---:R-:W-:-:S06]  /*3f70*/  HADD2.F32 R0, -RZ, R4.H0_H0 ;  /* 0x20000004ff007230 */ /* 0x004fcc0000004100 */
[----:B------:R-:W0:Y:S02]  /*3f80*/  F2I.FTZ.TRUNC.NTZ R0, R0 ;  /* 0x0000000000007305 */ /* 0x000e24000021f100 */
[----:B0-----:R-:W-:Y:S01]  /*3f90*/  PRMT R19, R0, 0x7610, R19 ;  /* 0x0000761000137816 */ /* 0x001fe20000000013 */
[----:B------:R-:W-:Y:S06]  /*3fa0*/  BRA `(.L_x_24325) ;  /* 0x0000000800b07947 */ /* 0x000fec0003800000 */
.L_x_24330:
[----:B------:R-:W2:Y:S02]  /*3fb0*/  LDG.E.64 R4, desc[UR36][R4.64] ;  /* 0x0000002404047981 */ /* 0x000ea4000c1e1b00 */
[----:B--2---:R0:W1:Y:S01]  /*3fc0*/  F2I.F64.TRUNC R19, R4 ;  /* 0x0000000400137311 */ /* 0x004062000030d100 */
[----:B------:R-:W-:Y:S05]  /*3fd0*/  BRA `(.L_x_24325) ;  /* 0x0000000800a47947 */ /* 0x000fea0003800000 */
.L_x_24320:
        /* <DEDUP_REMOVED lines=12> */
.L_x_24334:
[----:B------:R-:W2:Y:S02]  /*40a0*/  LDG.E.64 R4, desc[UR36][R4.64] ;  /* 0x0000002404047981 */ /* 0x000ea4000c1e1b00 */
[----:B--2---:R0:W1:Y:S01]  /*40b0*/  F2I.F64.TRUNC R19, R4 ;  /* 0x0000000400137311 */ /* 0x004062000030d100 */
[----:B------:R-:W-:Y:S05]  /*40c0*/  BRA `(.L_x_24325) ;  /* 0x0000000800687947 */ /* 0x000fea0003800000 */
.L_x_24333:
        /* <DEDUP_REMOVED lines=27> */
.L_x_24336:
        /* <DEDUP_REMOVED lines=15> */
.L_x_24335:
[----:B------:R-:W2:Y:S02]  /*4370*/  LDG.E.U16 R0, desc[UR36][R4.64] ;  /* 0x0000002404007981 */ /* 0x000ea4000c1e1500 */
[----:B--2---:R-:W-:-:S06]  /*4380*/  IMAD.U32 R0, R0, 0x10000, RZ ;  /* 0x0001000000007824 */ /* 0x004fcc00078e00ff */
[----:B------:R-:W0:Y:S02]  /*4390*/  F2I.FTZ.TRUNC.NTZ R0, R0 ;  /* 0x0000000000007305 */ /* 0x000e24000021f100 */
[----:B0-----:R-:W-:Y:S01]  /*43a0*/  PRMT R19, R0, 0x7610, R19 ;  /* 0x0000761000137816 */ /* 0x001fe20000000013 */
[----:B------:R-:W-:Y:S06]  /*43b0*/  BRA `(.L_x_24325) ;  /* 0x0000000400ac7947 */ /* 0x000fec0003800000 */
.L_x_24332:
        /* <DEDUP_REMOVED lines=10> */
.L_x_24339:
        /* <DEDUP_REMOVED lines=21> */
.L_x_24343:
[----:B------:R-:W-:Y:S05]  /*45b0*/  BSYNC.RECONVERGENT B1 ;  /* 0x0000000000017941 */ /* 0x000fea0003800200 */
.L_x_24342:
[----:B------:R-:W-:Y:S01]  /*45c0*/  IMAD.SHL.U32 R0, R0, 0x100000, RZ ;  /* 0x0010000000007824 */ /* 0x000fe200078e00ff */
[----:B------:R-:W-:-:S04]  /*45d0*/  LEA R3, R3, 0x3b800000, 0x17 ;  /* 0x3b80000003037811 */ /* 0x000fc800078eb8ff */
[----:B------:R-:W-:-:S07]  /*45e0*/  LOP3.LUT R0, R3, R0, R7, 0xfe, !PT ;  /* 0x0000000003007212 */ /* 0x000fce00078efe07 */
.L_x_24341:
[----:B------:R-:W-:Y:S05]  /*45f0*/  BSYNC.RECONVERGENT B0 ;  /* 0x0000000000007941 */ /* 0x000fea0003800200 */
.L_x_24340:
[----:B------:R-:W0:Y:S02]  /*4600*/  F2I.FTZ.TRUNC.NTZ R0, R0 ;  /* 0x0000000000007305 */ /* 0x000e24000021f100 */
[----:B0-----:R-:W-:Y:S01]  /*4610*/  PRMT R19, R0, 0x7610, R19 ;  /* 0x0000761000137816 */ /* 0x001fe20000000013 */
[----:B------:R-:W-:Y:S06]  /*4620*/  BRA `(.L_x_24325) ;  /* 0x0000000400107947 */ /* 0x000fec0003800000 */
.L_x_24338:
        /* <DEDUP_REMOVED lines=21> */
.L_x_24347:
[----:B------:R-:W-:Y:S05]  /*4780*/  BSYNC.RECONVERGENT B1 ;  /* 0x0000000000017941 */ /* 0x000fea0003800200 */
.L_x_24346:
[----:B------:R-:W-:Y:S01]  /*4790*/  IMAD.SHL.U32 R0, R0, 0x200000, RZ ;  /* 0x0020000000007824 */ /* 0x000fe200078e00ff */
[----:B------:R-:W-:-:S04]  /*47a0*/  LEA R3, R3, 0x37800000, 0x17 ;  /* 0x3780000003037811 */ /* 0x000fc800078eb8ff */
[----:B------:R-:W-:-:S07]  /*47b0*/  LOP3.LUT R0, R3, R0, R7, 0xfe, !PT ;  /* 0x0000000003007212 */ /* 0x000fce00078efe07 */
.L_x_24345:
[----:B------:R-:W-:Y:S05]  /*47c0*/  BSYNC.RECONVERGENT B0 ;  /* 0x0000000000007941 */ /* 0x000fea0003800200 */
.L_x_24344:
[----:B------:R-:W0:Y:S02]  /*47d0*/  F2I.FTZ.TRUNC.NTZ R0, R0 ;  /* 0x0000000000007305 */ /* 0x000e24000021f100 */
[----:B0-----:R-:W-:Y:S01]  /*47e0*/  PRMT R19, R0, 0x7610, R19 ;  /* 0x0000761000137816 */ /* 0x001fe20000000013 */
[----:B------:R-:W-:Y:S06]  /*47f0*/  BRA `(.L_x_24325) ;  /* 0x00000000009c7947 */ /* 0x000fec0003800000 */
.L_x_24337:
        /* <DEDUP_REMOVED lines=14> */
.L_x_24351:
[----:B------:R-:W-:Y:S05]  /*48e0*/  BSYNC.RECONVERGENT B0 ;  /* 0x0000000000007941 */ /* 0x000fea0003800200 */
.L_x_24350:
[----:B------:R-:W0:Y:S02]  /*48f0*/  F2I.FTZ.TRUNC.NTZ R0, R0 ;  /* 0x0000000000007305 */ /* 0x000e24000021f100 */
[----:B0-----:R-:W-:Y:S01]  /*4900*/  PRMT R19, R0, 0x7610, R19 ;  /* 0x0000761000137816 */ /* 0x001fe20000000013 */
[----:B------:R-:W-:Y:S06]  /*4910*/  BRA `(.L_x_24325) ;  /* 0x0000000000547947 */ /* 0x000fec0003800000 */
.L_x_24324:
        /* <DEDUP_REMOVED lines=16> */
.L_x_24352:
[----:B------:R-:W-:Y:S01]  /*4a20*/  PRMT R19, RZ, 0x7610, R19 ;  /* 0x00007610ff137816 */ /* 0x000fe20000000013 */
[----:B------:R-:W-:Y:S06]  /*4a30*/  BRA `(.L_x_24325) ;  /* 0x00000000000c7947 */ /* 0x000fec0003800000 */
.L_x_24349:
[----:B------:R3:W5:Y:S01]  /*4a40*/  LDG.E.U8 R19, desc[UR36][R4.64] ;  /* 0x0000002404137981 */ /* 0x000762000c1e1100 */
[----:B------:R-:W-:Y:S05]  /*4a50*/  BRA `(.L_x_24325) ;  /* 0x0000000000047947 */ /* 0x000fea0003800000 */
.L_x_24348:
[----:B------:R4:W5:Y:S02]  /*4a60*/  LDG.E.U8 R19, desc[UR36][R4.64] ;  /* 0x0000002404137981 */ /* 0x000964000c1e1100 */
.L_x_24325:
        /* <DEDUP_REMOVED lines=18> */
.L_x_24356:
[----:B------:R0:W5:Y:S01]  /*4b90*/  LDG.E.U8 R26, desc[UR36][R4.64] ;  /* 0x00000024041a7981 */ /* 0x000162000c1e1100 */
[----:B------:R-:W-:Y:S05]  /*4ba0*/  BRA `(.L_x_24358) ;  /* 0x0000000c00507947 */ /* 0x000fea0003800000 */
.L_x_24355:
        /* <DEDUP_REMOVED lines=8> */
.L_x_24360:
[----:B------:R0:W5:Y:S01]  /*4c30*/  LDG.E.U8 R26, desc[UR36][R4.64] ;  /* 0x00000024041a7981 */ /* 0x000162000c1e1100 */
[----:B------:R-:W-:Y:S05]  /*4c40*/  BRA `(.L_x_24358) ;  /* 0x0000000c00287947 */ /* 0x000fea0003800000 */
.L_x_24359:
[----:B------:R0:W5:Y:S01]  /*4c50*/  LDG.E.U16 R26, desc[UR36][R4.64] ;  /* 0x00000024041a7981 */ /* 0x000162000c1e1500 */
[----:B------:R-:W-:Y:S05]  /*4c60*/  BRA `(.L_x_24358) ;  /* 0x0000000c00207947 */ /* 0x000fea0003800000 */
.L_x_24354:
        /* <DEDUP_REMOVED lines=9> */
.L_x_24362:
[----:B------:R-:W2:Y:S02]  /*4d00*/  LDG.E.U16 R0, desc[UR36][R4.64] ;  /* 0x0000002404007981 */ /* 0x000ea4000c1e1500 */
[----:B--2---:R-:W-:-:S06]  /*4d10*/  HADD2.F32 R0, -RZ, R0.H0_H0 ;  /* 0x20000000ff007230 */ /* 0x004fcc0000004100 */
[----:B------:R-:W0:Y:S02]  /*4d20*/  F2I.FTZ.TRUNC.NTZ R0, R0 ;  /* 0x0000000000007305 */ /* 0x000e24000021f100 */
[----:B0-----:R-:W-:Y:S01]  /*4d30*/  PRMT R26, R0, 0x7610, R26 ;  /* 0x00007610001a7816 */ /* 0x001fe2000000001a */
[----:B------:R-:W-:Y:S06]  /*4d40*/  BRA `(.L_x_24358) ;  /* 0x0000000800e87947 */ /* 0x000fec0003800000 */
.L_x_24361:
        /* <DEDUP_REMOVED lines=9> */
.L_x_24364:
[----:B------:R-:W2:Y:S02]  /*4de0*/  LDG.E.U16 R4, desc[UR36][R4.64] ;  /* 0x0000002404047981 */ /* 0x000ea4000c1e1500 */
[----:B--2---:R-:W-:-:S06]  /*4df0*/  HADD2.F32 R0, -RZ, R4.H0_H0 ;  /* 0x20000004ff007230 */ /* 0x004fcc0000004100 */
[----:B------:R-:W0:Y:S02]  /*4e00*/  F2I.FTZ.TRUNC.NTZ R0, R0 ;  /* 0x0000000000007305 */ /* 0x000e24000021f100 */
[----:B0-----:R-:W-:Y:S01]  /*4e10*/  PRMT R26, R0, 0x7610, R26 ;  /* 0x00007610001a7816 */ /* 0x001fe2000000001a */
[----:B------:R-:W-:Y:S06]  /*4e20*/  BRA `(.L_x_24358) ;  /* 0x0000000800b07947 */ /* 0x000fec0003800000 */
.L_x_24363:
[----:B------:R-:W2:Y:S02]  /*4e30*/  LDG.E.64 R4, desc[UR36][R4.64] ;  /* 0x0000002404047981 */ /* 0x000ea4000c1e1b00 */
[----:B--2---:R0:W2:Y:S01]  /*4e40*/  F2I.F64.TRUNC R26, R4 ;  /* 0x00000004001a7311 */ /* 0x0040a2000030d100 */
[----:B------:R-:W-:Y:S05]  /*4e50*/  BRA `(.L_x_24358) ;  /* 0x0000000800a47947 */ /* 0x000fea0003800000 */
.L_x_24353:
        /* <DEDUP_REMOVED lines=12> */
.L_x_24367:
[----:B------:R-:W2:Y:S02]  /*4f20*/  LDG.E.64 R4, desc[UR36][R4.64] ;  /* 0x0000002404047981 */ /* 0x000ea4000c1e1b00 */
[----:B--2---:R4:W0:Y:S01]  /*4f30*/  F2I.F64.TRUNC R26, R4 ;  /* 0x00000004001a7311 */ /* 0x004822000030d100 */
[----:B------:R-:W-:Y:S05]  /*4f40*/  BRA `(.L_x_24358) ;  /* 0x0000000800687947 */ /* 0x000fea0003800000 */
.L_x_24366:
        /* <DEDUP_REMOVED lines=27> */
.L_x_24369:
        /* <DEDUP_REMOVED lines=15> */
.L_x_24368:
[----:B------:R-:W2:Y:S02]  /*51f0*/  LDG.E.U16 R0, desc[UR36][R4.64] ;  /* 0x0000002404007981 */ /* 0x000ea4000c1e1500 */
[----:B--2---:R-:W-:-:S06]  /*5200*/  IMAD.U32 R0, R0, 0x10000, RZ ;  /* 0x0001000000007824 */ /* 0x004fcc00078e00ff */
[----:B------:R-:W0:Y:S02]  /*5210*/  F2I.FTZ.TRUNC.NTZ R0, R0 ;  /* 0x0000000000007305 */ /* 0x000e24000021f100 */
[----:B0-----:R-:W-:Y:S01]  /*5220*/  PRMT R26, R0, 0x7610, R26 ;  /* 0x00007610001a7816 */ /* 0x001fe2000000001a */
[----:B------:R-:W-:Y:S06]  /*5230*/  BRA `(.L_x_24358) ;  /* 0x0000000400ac7947 */ /* 0x000fec0003800000 */
.L_x_24365:
        /* <DEDUP_REMOVED lines=10> */
.L_x_24372:
        /* <DEDUP_REMOVED lines=21> */
.L_x_24376:
[----:B------:R-:W-:Y:S05]  /*5430*/  BSYNC.RECONVERGENT B1 ;  /* 0x0000000000017941 */ /* 0x000fea0003800200 */
.L_x_24375:
[----:B------:R-:W-:Y:S01]  /*5440*/  IMAD.SHL.U32 R0, R0, 0x100000, RZ ;  /* 0x0010000000007824 */ /* 0x000fe200078e00ff */
[----:B------:R-:W-:-:S04]  /*5450*/  LEA R3, R3, 0x3b800000, 0x17 ;  /* 0x3b80000003037811 */ /* 0x000fc800078eb8ff */
[----:B------:R-:W-:-:S07]  /*5460*/  LOP3.LUT R0, R3, R0, R7, 0xfe, !PT ;  /* 0x0000000003007212 */ /* 0x000fce00078efe07 */
.L_x_24374:
[----:B------:R-:W-:Y:S05]  /*5470*/  BSYNC.RECONVERGENT B0 ;  /* 0x0000000000007941 */ /* 0x000fea0003800200 */
.L_x_24373:
[----:B------:R-:W0:Y:S02]  /*5480*/  F2I.FTZ.TRUNC.NTZ R0, R0 ;  /* 0x0000000000007305 */ /* 0x000e24000021f100 */
[----:B0-----:R-:W-:Y:S01]  /*5490*/  PRMT R26, R0, 0x7610, R26 ;  /* 0x00007610001a7816 */ /* 0x001fe2000000001a */
[----:B------:R-:W-:Y:S06]  /*54a0*/  BRA `(.L_x_24358) ;  /* 0x0000000400107947 */ /* 0x000fec0003800000 */
.L_x_24371:
        /* <DEDUP_REMOVED lines=21> */
.L_x_24380:
[----:B------:R-:W-:Y:S05]  /*5600*/  BSYNC.RECONVERGENT B1 ;  /* 0x0000000000017941 */ /* 0x000fea0003800200 */
.L_x_24379:
[----:B------:R-:W-:Y:S01]  /*5610*/  IMAD.SHL.U32 R0, R0, 0x200000, RZ ;  /* 0x0020000000007824 */ /* 0x000fe200078e00ff */
[----:B------:R-:W-:-:S04]  /*5620*/  LEA R3, R3, 0x37800000, 0x17 ;  /* 0x3780000003037811 */ /* 0x000fc800078eb8ff */
[----:B------:R-:W-:-:S07]  /*5630*/  LOP3.LUT R0, R3, R0, R7, 0xfe, !PT ;  /* 0x0000000003007212 */ /* 0x000fce00078efe07 */
.L_x_24378:
[----:B------:R-:W-:Y:S05]  /*5640*/  BSYNC.RECONVERGENT B0 ;  /* 0x0000000000007941 */ /* 0x000fea0003800200 */
.L_x_24377:
[----:B------:R-:W0:Y:S02]  /*5650*/  F2I.FTZ.TRUNC.NTZ R0, R0 ;  /* 0x0000000000007305 */ /* 0x000e24000021f100 */
[----:B0-----:R-:W-:Y:S01]  /*5660*/  PRMT R26, R0, 0x7610, R26 ;  /* 0x00007610001a7816 */ /* 0x001fe2000000001a */
[----:B------:R-:W-:Y:S06]  /*5670*/  BRA `(.L_x_24358) ;  /* 0x00000000009c7947 */ /* 0x000fec0003800000 */
.L_x_24370:
        /* <DEDUP_REMOVED lines=14> */
.L_x_24384:
[----:B------:R-:W-:Y:S05]  /*5760*/  BSYNC.RECONVERGENT B0 ;  /* 0x0000000000007941 */ /* 0x000fea0003800200 */
.L_x_24383:
[----:B------:R-:W0:Y:S02]  /*5770*/  F2I.FTZ.TRUNC.NTZ R0, R0 ;  /* 0x0000000000007305 */ /* 0x000e24000021f100 */
[----:B0-----:R-:W-:Y:S01]  /*5780*/  PRMT R26, R0, 0x7610, R26 ;  /* 0x00007610001a7816 */ /* 0x001fe2000000001a */
[----:B------:R-:W-:Y:S06]  /*5790*/  BRA `(.L_x_24358) ;  /* 0x0000000000547947 */ /* 0x000fec0003800000 */
.L_x_24357:
        /* <DEDUP_REMOVED lines=16> */
.L_x_24385:
[----:B------:R-:W-:Y:S01]  /*58a0*/  PRMT R26, RZ, 0x7610, R26 ;  /* 0x00007610ff1a7816 */ /* 0x000fe2000000001a */
[----:B------:R-:W-:Y:S06]  /*58b0*/  BRA `(.L_x_24358) ;  /* 0x00000000000c7947 */ /* 0x000fec0003800000 */
.L_x_24382:
[----:B------:R2:W5:Y:S01]  /*58c0*/  LDG.E.U8 R26, desc[UR36][R4.64] ;  /* 0x00000024041a7981 */ /* 0x000562000c1e1100 */
[----:B------:R-:W-:Y:S05]  /*58d0*/  BRA `(.L_x_24358) ;  /* 0x0000000000047947 */ /* 0x000fea0003800000 */
.L_x_24381:
[----:B------:R3:W5:Y:S02]  /*58e0*/  LDG.E.U8 R26, desc[UR36][R4.64] ;  /* 0x00000024041a7981 */ /* 0x000764000c1e1100 */
.L_x_24358:
[----:B------:R-:W-:-:S07]  /*58f0*/  VIADD R29, R29, 0x80 ;  /* 0x000000801d1d7836 */ /* 0x000fce0000000000 */
.L_x_24319:
[----:B------:R-:W-:Y:S05]  /*5900*/  BSYNC.RECONVERGENT B6 ;  /* 0x0000000000067941 */ /* 0x000fea0003800200 */
.L_x_24318:
        /* <DEDUP_REMOVED lines=24> */
.L_x_24391:
[----:B------:R0:W5:Y:S01]  /*5a90*/  LDG.E.U8 R24, desc[UR36][R4.64] ;  /* 0x0000002404187981 */ /* 0x000162000c1e1100 */
[----:B------:R-:W-:Y:S05]  /*5aa0*/  BRA `(.L_x_24393) ;  /* 0x0000000c00507947 */ /* 0x000fea0003800000 */
.L_x_24390:
        /* <DEDUP_REMOVED lines=8> */
.L_x_24395:
[----:B------:R3:W5:Y:S01]  /*5b30*/  LDG.E.U8 R24, desc[UR36][R4.64] ;  /* 0x0000002404187981 */ /* 0x000762000c1e1100 */
[----:B------:R-:W-:Y:S05]  /*5b40*/  BRA `(.L_x_24393) ;  /* 0x0000000c00287947 */ /* 0x000fea0003800000 */
.L_x_24394:
[----:B------:R2:W5:Y:S01]  /*5b50*/  LDG.E.U16 R24, desc[UR36][R4.64] ;  /* 0x0000002404187981 */ /* 0x000562000c1e1500 */
[----:B------:R-:W-:Y:S05]  /*5b60*/  BRA `(.L_x_24393) ;  /* 0x0000000c00207947 */ /* 0x000fea0003800000 */
.L_x_24389:
        /* <DEDUP_REMOVED lines=9> */
.L_x_24397:
[----:B------:R-:W2:Y:S02]  /*5c00*/  LDG.E.U16 R0, desc[UR36][R4.64] ;  /* 0x0000002404007981 */ /* 0x000ea4000c1e1500 */
[----:B--2---:R-:W-:-:S06]  /*5c10*/  HADD2.F32 R0, -RZ, R0.H0_H0 ;  /* 0x20000000ff007230 */ /* 0x004fcc0000004100 */
[----:B------:R-:W0:Y:S02]  /*5c20*/  F2I.FTZ.TRUNC.NTZ R0, R0 ;  /* 0x0000000000007305 */ /* 0x000e24000021f100 */
[----:B0-----:R-:W-:Y:S01]  /*5c30*/  PRMT R24, R0, 0x7610, R24 ;  /* 0x0000761000187816 */ /* 0x001fe20000000018 */
[----:B------:R-:W-:Y:S06]  /*5c40*/  BRA `(.L_x_24393) ;  /* 0x0000000800e87947 */ /* 0x000fec0003800000 */
.L_x_24396:
        /* <DEDUP_REMOVED lines=9> */
.L_x_24399:
[----:B------:R-:W2:Y:S02]  /*5ce0*/  LDG.E.U16 R4, desc[UR36][R4.64] ;  /* 0x0000002404047981 */ /* 0x000ea4000c1e1500 */
[----:B--2---:R-:W-:-:S06]  /*5cf0*/  HADD2.F32 R0, -RZ, R4.H0_H0 ;  /* 0x20000004ff007230 */ /* 0x004fcc0000004100 */
[----:B------:R-:W0:Y:S02]  /*5d00*/  F2I.FTZ.TRUNC.NTZ R0, R0 ;  /* 0x0000000000007305 */ /* 0x000e24000021f100 */
[----:B0-----:R-:W-:Y:S01]  /*5d10*/  PRMT R24, R0, 0x7610, R24 ;  /* 0x0000761000187816 */ /* 0x001fe20000000018 */
[----:B------:R-:W-:Y:S06]  /*5d20*/  BRA `(.L_x_24393) ;  /* 0x0000000800b07947 */ /* 0x000fec0003800000 */
.L_x_24398:
[----:B------:R-:W2:Y:S02]  /*5d30*/  LDG.E.64 R4, desc[UR36][R4.64] ;  /* 0x0000002404047981 */ /* 0x000ea4000c1e1b00 */
[----:B--2---:R0:W1:Y:S01]  /*5d40*/  F2I.F64.TRUNC R24, R4 ;  /* 0x0000000400187311 */ /* 0x004062000030d100 */
[----:B------:R-:W-:Y:S05]  /*5d50*/  BRA `(.L_x_24393) ;  /* 0x0000000800a47947 */ /* 0x000fea0003800000 */
.L_x_24388:
        /* <DEDUP_REMOVED lines=12> */
.L_x_24402:
[----:B------:R-:W2:Y:S02]  /*5e20*/  LDG.E.64 R4, desc[UR36][R4.64] ;  /* 0x0000002404047981 */ /* 0x000ea4000c1e1b00 */
[----:B--2---:R0:W1:Y:S01]  /*5e30*/  F2I.F64.TRUNC R24, R4 ;  /* 0x0000000400187311 */ /* 0x004062000030d100 */
[----:B------:R-:W-:Y:S05]  /*5e40*/  BRA `(.L_x_24393) ;  /* 0x0000000800687947 */ /* 0x000fea0003800000 */
.L_x_24401:
        /* <DEDUP_REMOVED lines=27> */
.L_x_24404:
        /* <DEDUP_REMOVED lines=15> */
.L_x_24403:
[----:B------:R-:W2:Y:S02]  /*60f0*/  LDG.E.U16 R0, desc[UR36][R4.64] ;  /* 0x0000002404007981 */ /* 0x000ea4000c1e1500 */
[----:B--2---:R-:W-:-:S06]  /*6100*/  IMAD.U32 R0, R0, 0x10000, RZ ;  /* 0x0001000000007824 */ /* 0x004fcc00078e00ff */
[----:B------:R-:W0:Y:S02]  /*6110*/  F2I.FTZ.TRUNC.NTZ R0, R0 ;  /* 0x0000000000007305 */ /* 0x000e24000021f100 */
[----:B0-----:R-:W-:Y:S01]  /*6120*/  PRMT R24, R0, 0x7610, R24 ;  /* 0x0000761000187816 */ /* 0x001fe20000000018 */
[----:B------:R-:W-:Y:S06]  /*6130*/  BRA `(.L_x_24393) ;  /* 0x0000000400ac7947 */ /* 0x000fec0003800000 */
.L_x_24400:
        /* <DEDUP_REMOVED lines=10> */
.L_x_24407:
        /* <DEDUP_REMOVED lines=21> */
.L_x_24411:
[----:B------:R-:W-:Y:S05]  /*6330*/  BSYNC.RECONVERGENT B1 ;  /* 0x0000000000017941 */ /* 0x000fea0003800200 */
.L_x_24410:
[----:B------:R-:W-:Y:S01]  /*6340*/  IMAD.SHL.U32 R0, R0, 0x100000, RZ ;  /* 0x0010000000007824 */ /* 0x000fe200078e00ff */
[----:B------:R-:W-:-:S04]  /*6350*/  LEA R3, R3, 0x3b800000, 0x17 ;  /* 0x3b80000003037811 */ /* 0x000fc800078eb8ff */
[----:B------:R-:W-:-:S07]  /*6360*/  LOP3.LUT R0, R3, R0, R7, 0xfe, !PT ;  /* 0x0000000003007212 */ /* 0x000fce00078efe07 */
.L_x_24409:
[----:B------:R-:W-:Y:S05]  /*6370*/  BSYNC.RECONVERGENT B0 ;  /* 0x0000000000007941 */ /* 0x000fea0003800200 */
.L_x_24408:
[----:B------:R-:W0:Y:S02]  /*6380*/  F2I.FTZ.TRUNC.NTZ R0, R0 ;  /* 0x0000000000007305 */ /* 0x000e24000021f100 */
[----:B0-----:R-:W-:Y:S01]  /*6390*/  PRMT R24, R0, 0x7610, R24 ;  /* 0x0000761000187816 */ /* 0x001fe20000000018 */
[----:B------:R-:W-:Y:S06]  /*63a0*/  BRA `(.L_x_24393) ;  /* 0x0000000400107947 */ /* 0x000fec0003800000 */
.L_x_24406:
        /* <DEDUP_REMOVED lines=21> */
.L_x_24415:
[----:B------:R-:W-:Y:S05]  /*6500*/  BSYNC.RECONVERGENT B1 ;  /* 0x0000000000017941 */ /* 0x000fea0003800200 */
.L_x_24414:
[----:B------:R-:W-:Y:S01]  /*6510*/  IMAD.SHL.U32 R0, R0, 0x200000, RZ ;  /* 0x0020000000007824 */ /* 0x000fe200078e00ff */
[----:B------:R-:W-:-:S04]  /*6520*/  LEA R3, R3, 0x37800000, 0x17 ;  /* 0x3780000003037811 */ /* 0x000fc800078eb8ff */
[----:B------:R-:W-:-:S07]  /*6530*/  LOP3.LUT R0, R3, R0, R7, 0xfe, !PT ;  /* 0x0000000003007212 */ /* 0x000fce00078efe07 */
.L_x_24413:
[----:B------:R-:W-:Y:S05]  /*6540*/  BSYNC.RECONVERGENT B0 ;  /* 0x0000000000007941 */ /* 0x000fea0003800200 */
.L_x_24412:
[----:B------:R-:W0:Y:S02]  /*6550*/  F2I.FTZ.TRUNC.NTZ R0, R0 ;  /* 0x0000000000007305 */ /* 0x000e24000021f100 */
[----:B0-----:R-:W-:Y:S01]  /*6560*/  PRMT R24, R0, 0x7610, R24 ;  /* 0x0000761000187816 */ /* 0x001fe20000000018 */
[----:B------:R-:W-:Y:S06]  /*6570*/  BRA `(.L_x_24393) ;  /* 0x00000000009c7947 */ /* 0x000fec0003800000 */
.L_x_24405:
        /* <DEDUP_REMOVED lines=14> */
.L_x_24419:
[----:B------:R-:W-:Y:S05]  /*6660*/  BSYNC.RECONVERGENT B0 ;  /* 0x0000000000007941 */ /* 0x000fea0003800200 */
.L_x_24418:
[----:B------:R-:W0:Y:S02]  /*6670*/  F2I.FTZ.TRUNC.NTZ R0, R0 ;  /* 0x0000000000007305 */ /* 0x000e24000021f100 */
[----:B0-----:R-:W-:Y:S01]  /*6680*/  PRMT R24, R0, 0x7610, R24 ;  /* 0x0000761000187816 */ /* 0x001fe20000000018 */
[----:B------:R-:W-:Y:S06]  /*6690*/  BRA `(.L_x_24393) ;  /* 0x0000000000547947 */ /* 0x000fec0003800000 */
.L_x_24392:
        /* <DEDUP_REMOVED lines=16> */
.L_x_24420:
[----:B------:R-:W-:Y:S01]  /*67a0*/  PRMT R24, RZ, 0x7610, R24 ;  /* 0x00007610ff187816 */ /* 0x000fe20000000018 */
[----:B------:R-:W-:Y:S06]  /*67b0*/  BRA `(.L_x_24393) ;  /* 0x00000000000c7947 */ /* 0x000fec0003800000 */
.L_x_24417:
[----:B------:R0:W5:Y:S01]  /*67c0*/  LDG.E.U8 R24, desc[UR36][R4.64] ;  /* 0x0000002404187981 */ /* 0x000162000c1e1100 */
[----:B------:R-:W-:Y:S05]  /*67d0*/  BRA `(.L_x_24393) ;  /* 0x0000000000047947 */ /* 0x000fea0003800000 */
.L_x_24416:
[----:B------:R0:W5:Y:S02]  /*67e0*/  LDG.E.U8 R24, desc[UR36][R4.64] ;  /* 0x0000002404187981 */ /* 0x000164000c1e1100 */
.L_x_24393:
        /* <DEDUP_REMOVED lines=19> */
.L_x_24424:
[----:B------:R0:W5:Y:S01]  /*6920*/  LDG.E.U8 R17, desc[UR36][R4.64] ;  /* 0x0000002404117981 */ /* 0x000162000c1e1100 */
[----:B------:R-:W-:Y:S05]  /*6930*/  BRA `(.L_x_24387) ;  /* 0x0000000c004c7947 */ /* 0x000fea0003800000 */
.L_x_24423:
        /* <DEDUP_REMOVED lines=8> */
.L_x_24427:
[----:B------:R0:W5:Y:S01]  /*69c0*/  LDG.E.U8 R17, desc[UR36][R4.64] ;  /* 0x0000002404117981 */ /* 0x000162000c1e1100 */
[----:B------:R-:W-:Y:S05]  /*69d0*/  BRA `(.L_x_24387) ;  /* 0x0000000c00247947 */ /* 0x000fea0003800000 */
.L_x_24426:
[----:B------:R0:W5:Y:S01]  /*69e0*/  LDG.E.U16 R17, desc[UR36][R4.64] ;  /* 0x0000002404117981 */ /* 0x000162000c1e1500 */
[----:B------:R-:W-:Y:S05]  /*69f0*/  BRA `(.L_x_24387) ;  /* 0x0000000c001c7947 */ /* 0x000fea0003800000 */
.L_x_24422:
        /* <DEDUP_REMOVED lines=9> */
.L_x_24429:
[----:B------:R-:W2:Y:S02]  /*6a90*/  LDG.E.U16 R0, desc[UR36][R4.64] ;  /* 0x0000002404007981 */ /* 0x000ea4000c1e1500 */
[----:B--2---:R-:W-:-:S06]  /*6aa0*/  HADD2.F32 R0, -RZ, R0.H0_H0 ;  /* 0x20000000ff007230 */ /* 0x004fcc0000004100 */
[----:B------:R-:W0:Y:S02]  /*6ab0*/  F2I.FTZ.TRUNC.NTZ R0, R0 ;  /* 0x0000000000007305 */ /* 0x000e24000021f100 */
[----:B0-----:R-:W-:Y:S01]  /*6ac0*/  PRMT R17, R0, 0x7610, R17 ;  /* 0x0000761000117816 */ /* 0x001fe20000000011 */
[----:B------:R-:W-:Y:S06]  /*6ad0*/  BRA `(.L_x_24387) ;  /* 0x0000000800e47947 */ /* 0x000fec0003800000 */
.L_x_24428:
        /* <DEDUP_REMOVED lines=9> */
.L_x_24431:
[----:B------:R-:W2:Y:S02]  /*6b70*/  LDG.E.U16 R4, desc[UR36][R4.64] ;  /* 0x0000002404047981 */ /* 0x000ea4000c1e1500 */
[----:B--2---:R-:W-:-:S06]  /*6b80*/  HADD2.F32 R0, -RZ, R4.H0_H0 ;  /* 0x20000004ff007230 */ /* 0x004fcc0000004100 */
[----:B------:R-:W0:Y:S02]  /*6b90*/  F2I.FTZ.TRUNC.NTZ R0, R0 ;  /* 0x0000000000007305 */ /* 0x000e24000021f100 */
[----:B0-----:R-:W-:Y:S01]  /*6ba0*/  PRMT R17, R0, 0x7610, R17 ;  /* 0x0000761000117816 */ /* 0x001fe20000000011 */
[----:B------:R-:W-:Y:S06]  /*6bb0*/  BRA `(.L_x_24387) ;  /* 0x0000000800ac7947 */ /* 0x000fec0003800000 */
.L_x_24430:
[----:B------:R-:W2:Y:S02]  /*6bc0*/  LDG.E.64 R4, desc[UR36][R4.64] ;  /* 0x0000002404047981 */ /* 0x000ea4000c1e1b00 */
[----:B--2---:R0:W1:Y:S01]  /*6bd0*/  F2I.F64.TRUNC R17, R4 ;  /* 0x0000000400117311 */ /* 0x004062000030d100 */
[----:B------:R-:W-:Y:S05]  /*6be0*/  BRA `(.L_x_24387) ;  /* 0x0000000800a07947 */ /* 0x000fea0003800000 */
.L_x_24421:
        /* <DEDUP_REMOVED lines=12> */
.L_x_24434:
[----:B------:R-:W2:Y:S02]  /*6cb0*/  LDG.E.64 R4, desc[UR36][R4.64] ;  /* 0x0000002404047981 */ /* 0x000ea4000c1e1b00 */
[----:B--2---:R0:W1:Y:S01]  /*6cc0*/  F2I.F64.TRUNC R17, R4 ;  /* 0x0000000400117311 */ /* 0x004062000030d100 */
[----:B------:R-:W-:Y:S05]  /*6cd0*/  BRA `(.L_x_24387) ;  /* 0x0000000800647947 */ /* 0x000fea0003800000 */
.L_x_24433:
        /* <DEDUP_REMOVED lines=27> */
.L_x_24436:
        /* <DEDUP_REMOVED lines=15> */
.L_x_24435:
[----:B------:R-:W2:Y:S02]  /*6f80*/  LDG.E.U16 R0, desc[UR36][R4.64] ;  /* 0x0000002404007981 */ /* 0x000ea4000c1e1500 */
[----:B--2---:R-:W-:-:S06]  /*6f90*/  IMAD.U32 R0, R0, 0x10000, RZ ;  /* 0x0001000000007824 */ /* 0x004fcc00078e00ff */
[----:B------:R-:W0:Y:S02]  /*6fa0*/  F2I.FTZ.TRUNC.NTZ R0, R0 ;  /* 0x0000000000007305 */ /* 0x000e24000021f100 */
[----:B0-----:R-:W-:Y:S01]  /*6fb0*/  PRMT R17, R0, 0x7610, R17 ;  /* 0x0000761000117816 */ /* 0x001fe20000000011 */
[----:B------:R-:W-:Y:S06]  /*6fc0*/  BRA `(.L_x_24387) ;  /* 0x0000000400a87947 */ /* 0x000fec0003800000 */
.L_x_24432:
        /* <DEDUP_REMOVED lines=10> */
.L_x_24439:
        /* <DEDUP_REMOVED lines=21> */
.L_x_24443:
[----:B------:R-:W-:Y:S05]  /*71c0*/  BSYNC.RECONVERGENT B1 ;  /* 0x0000000000017941 */ /* 0x000fea0003800200 */
.L_x_24442:
[----:B------:R-:W-:Y:S01]  /*71d0*/  IMAD.SHL.U32 R0, R0, 0x100000, RZ ;  /* 0x0010000000007824 */ /* 0x000fe200078e00ff */
[----:B------:R-:W-:-:S04]  /*71e0*/  LEA R3, R3, 0x3b800000, 0x17 ;  /* 0x3b80000003037811 */ /* 0x000fc800078eb8ff */
[----:B------:R-:W-:-:S07]  /*71f0*/  LOP3.LUT R0, R3, R0, R7, 0xfe, !PT ;  /* 0x0000000003007212 */ /* 0x000fce00078efe07 */
.L_x_24441:
[----:B------:R-:W-:Y:S05]  /*7200*/  BSYNC.RECONVERGENT B0 ;  /* 0x0000000000007941 */ /* 0x000fea0003800200 */
.L_x_24440:
[----:B------:R-:W0:Y:S02]  /*7210*/  F2I.FTZ.TRUNC.NTZ R0, R0 ;  /* 0x0000000000007305 */ /* 0x000e24000021f100 */
[----:B0-----:R-:W-:Y:S01]  /*7220*/  PRMT R17, R0, 0x7610, R17 ;  /* 0x0000761000117816 */ /* 0x001fe20000000011 */
[----:B------:R-:W-:Y:S06]  /*7230*/  BRA `(.L_x_24387) ;  /* 0x00000004000c7947 */ /* 0x000fec0003800000 */
.L_x_24438:
        /* <DEDUP_REMOVED lines=21> */
.L_x_24447:
[----:B------:R-:W-:Y:S05]  /*7390*/  BSYNC.RECONVERGENT B1 ;  /* 0x0000000000017941 */ /* 0x000fea0003800200 */
.L_x_24446:
[----:B------:R-:W-:Y:S01]  /*73a0*/  IMAD.SHL.U32 R0, R0, 0x200000, RZ ;  /* 0x0020000000007824 */ /* 0x000fe200078e00ff */
[----:B------:R-:W-:-:S04]  /*73b0*/  LEA R3, R3, 0x37800000, 0x17 ;  /* 0x3780000003037811 */ /* 0x000fc800078eb8ff */
[----:B------:R-:W-:-:S07]  /*73c0*/  LOP3.LUT R0, R3, R0, R7, 0xfe, !PT ;  /* 0x0000000003007212 */ /* 0x000fce00078efe07 */
.L_x_24445:
[----:B------:R-:W-:Y:S05]  /*73d0*/  BSYNC.RECONVERGENT B0 ;  /* 0x0000000000007941 */ /* 0x000fea0003800200 */
.L_x_24444:
[----:B------:R-:W0:Y:S02]  /*73e0*/  F2I.FTZ.TRUNC.NTZ R0, R0 ;  /* 0x0000000000007305 */ /* 0x000e24000021f100 */
[----:B0-----:R-:W-:Y:S01]  /*73f0*/  PRMT R17, R0, 0x7610, R17 ;  /* 0x0000761000117816 */ /* 0x001fe20000000011 */
[----:B------:R-:W-:Y:S06]  /*7400*/  BRA `(.L_x_24387) ;  /* 0x0000000000987947 */ /* 0x000fec0003800000 */
.L_x_24437:
        /* <DEDUP_REMOVED lines=14> */
.L_x_24451:
[----:B------:R-:W-:Y:S05]  /*74f0*/  BSYNC.RECONVERGENT B0 ;  /* 0x0000000000007941 */ /* 0x000fea0003800200 */
.L_x_24450:
[----:B------:R-:W0:Y:S02]  /*7500*/  F2I.FTZ.TRUNC.NTZ R0, R0 ;  /* 0x0000000000007305 */ /* 0x000e24000021f100 */
[----:B0-----:R-:W-:Y:S01]  /*7510*/  PRMT R17, R0, 0x7610, R17 ;  /* 0x0000761000117816 */ /* 0x001fe20000000011 */
[----:B------:R-:W-:Y:S06]  /*7520*/  BRA `(.L_x_24387) ;  /* 0x0000000000507947 */ /* 0x000fec0003800000 */
.L_x_24425:
        /* <DEDUP_REMOVED lines=16> */
.L_x_24452:
[----:B------:R-:W-:Y:S05]  /*7630*/  BRA `(.L_x_24387) ;  /* 0x00000000000c7947 */ /* 0x000fea0003800000 */
.L_x_24449:
[----:B------:R0:W5:Y:S01]  /*7640*/  LDG.E.U8 R17, desc[UR36][R4.64] ;  /* 0x0000002404117981 */ /* 0x000162000c1e1100 */
[----:B------:R-:W-:Y:S05]  /*7650*/  BRA `(.L_x_24387) ;  /* 0x0000000000047947 */ /* 0x000fea0003800000 */
.L_x_24448:
[----:B------:R0:W5:Y:S02]  /*7660*/  LDG.E.U8 R17, desc[UR36][R4.64] ;  /* 0x0000002404117981 */ /* 0x000164000c1e1100 */
.L_x_24387:
[----:B------:R-:W-:Y:S05]  /*7670*/  BSYNC.RECONVERGENT B6 ;  /* 0x0000000000067941 */ /* 0x000fea0003800200 */
.L_x_24386:
        /* <DEDUP_REMOVED lines=30> */
.L_x_24459:
[----:B------:R0:W-:Y:S01]  /*7860*/  STG.E.U8 desc[UR36][R8.64], R27 ;  /* 0x0000001b08007986 */ /* 0x0001e2000c101124 */
[----:B------:R-:W-:Y:S05]  /*7870*/  BRA `(.L_x_24461) ;  /* 0x0000000c00847947 */ /* 0x000fea0003800000 */
.L_x_24458:
        /* <DEDUP_REMOVED lines=12> */
.L_x_24463:
[----:B------:R-:W-:-:S04]  /*7940*/  LOP3.LUT R27, R27, 0xffff, RZ, 0xc0, !PT ;  /* 0x0000ffff1b1b7812 */ /* 0x000fc800078ec0ff */
[----:B------:R-:W-:-:S05]  /*7950*/  PRMT R3, R27, 0x8880, RZ ;  /* 0x000088801b037816 */ /* 0x000fca00000000ff */
[----:B------:R0:W-:Y:S01]  /*7960*/  STG.E desc[UR36][R8.64], R3 ;  /* 0x0000000308007986 */ /* 0x0001e2000c101924 */
[----:B------:R-:W-:Y:S05]  /*7970*/  BRA `(.L_x_24461) ;  /* 0x0000000c00447947 */ /* 0x000fea0003800000 */
.L_x_24462:
[----:B------:R-:W-:-:S04]  /*7980*/  PRMT R3, R27, 0x8880, RZ ;  /* 0x000088801b037816 */ /* 0x000fc800000000ff */
[----:B------:R-:W-:-:S05]  /*7990*/  PRMT R3, R3, 0x7710, RZ ;  /* 0x0000771003037816 */ /* 0x000fca00000000ff */
[----:B------:R0:W-:Y:S01]  /*79a0*/  STG.E.U16 desc[UR36][R8.64], R3 ;  /* 0x0000000308007986 */ /* 0x0001e2000c101524 */
[----:B------:R-:W-:Y:S05]  /*79b0*/  BRA `(.L_x_24461) ;  /* 0x0000000c00347947 */ /* 0x000fea0003800000 */
.L_x_24457:
        /* <DEDUP_REMOVED lines=9> */
.L_x_24465:
[----:B------:R-:W0:Y:S02]  /*7a50*/  I2F.S8 R0, R27 ;  /* 0x0000001b00007306 */ /* 0x000e240000001400 */
[----:B0-----:R-:W-:-:S05]  /*7a60*/  F2FP.F16.F32.PACK_AB R0, RZ, R0 ;  /* 0x00000000ff00723e */ /* 0x001fca00000000ff */
[----:B------:R0:W-:Y:S01]  /*7a70*/  STG.E.U16 desc[UR36][R8.64], R0 ;  /* 0x0000000008007986 */ /* 0x0001e2000c101524 */
[----:B------:R-:W-:Y:S05]  /*7a80*/  BRA `(.L_x_24461) ;  /* 0x0000000c00007947 */ /* 0x000fea0003800000 */
.L_x_24464:
        /* <DEDUP_REMOVED lines=10> */
.L_x_24467:
[----:B------:R-:W0:Y:S02]  /*7b30*/  I2F.S8 R27, R27 ;  /* 0x0000001b001b7306 */ /* 0x000e240000001400 */
[----:B0-----:R-:W-:-:S04]  /*7b40*/  F2FP.F16.F32.PACK_AB R3, RZ, R27 ;  /* 0x0000001bff03723e */ /* 0x001fc800000000ff */
[----:B------:R-:W-:-:S05]  /*7b50*/  PRMT R3, R3, 0x5410, RZ ;  /* 0x0000541003037816 */ /* 0x000fca00000000ff */
[----:B------:R3:W-:Y:S01]  /*7b60*/  STG.E desc[UR36][R8.64], R3 ;  /* 0x0000000308007986 */ /* 0x0007e2000c101924 */
[----:B------:R-:W-:Y:S05]  /*7b70*/  BRA `(.L_x_24461) ;  /* 0x0000000800c47947 */ /* 0x000fea0003800000 */
.L_x_24466:
[----:B------:R-:W-:-:S04]  /*7b80*/  PRMT R4, R27, 0x8880, RZ ;  /* 0x000088801b047816 */ /* 0x000fc800000000ff */
[----:B------:R-:W-:-:S06]  /*7b90*/  PRMT R4, R4, 0x7710, RZ ;  /* 0x0000771004047816 */ /* 0x000fcc00000000ff */
[----:B------:R-:W0:Y:S02]  /*7ba0*/  I2F.F64.S16 R4, R4 ;  /* 0x0000000400047312 */ /* 0x000e240000101c00 */
[----:B0-----:R4:W-:Y:S01]  /*7bb0*/  STG.E.64 desc[UR36][R8.64], R4 ;  /* 0x0000000408007986 */ /* 0x0019e2000c101b24 */
[----:B------:R-:W-:Y:S05]  /*7bc0*/  BRA `(.L_x_24461) ;  /* 0x0000000800b07947 */ /* 0x000fea0003800000 */
.L_x_24456:
        /* <DEDUP_REMOVED lines=12> */
.L_x_24470:
[----:B------:R-:W-:Y:S02]  /*7c90*/  PRMT R4, R27, 0x8880, RZ ;  /* 0x000088801b047816 */ /* 0x000fe400000000ff */
[----:B------:R-:W-:Y:S02]  /*7ca0*/  CS2R R6, SRZ ;  /* 0x0000000000067805 */ /* 0x000fe4000001ff00 */
[----:B------:R-:W-:-:S06]  /*7cb0*/  PRMT R4, R4, 0x7710, RZ ;  /* 0x0000771004047816 */ /* 0x000fcc00000000ff */
[----:B------:R-:W0:Y:S02]  /*7cc0*/  I2F.F64.S16 R4, R4 ;  /* 0x0000000400047312 */ /* 0x000e240000101c00 */
[----:B0-----:R0:W-:Y:S01]  /*7cd0*/  STG.E.128 desc[UR36][R8.64], R4 ;  /* 0x0000000408007986 */ /* 0x0011e2000c101d24 */
[----:B------:R-:W-:Y:S05]  /*7ce0*/  BRA `(.L_x_24461) ;  /* 0x0000000800687947 */ /* 0x000fea0003800000 */
.L_x_24469:
        /* <DEDUP_REMOVED lines=19> */
.L_x_24474:
[----:B------:R-:W-:Y:S05]  /*7e20*/  BSYNC.RECONVERGENT B0 ;  /* 0x0000000000007941 */ /* 0x000fea0003800200 */
.L_x_24473:
[----:B------:R-:W-:-:S05]  /*7e30*/  LOP3.LUT R5, R0, 0x80, R5, 0xf8, !PT ;  /* 0x0000008000057812 */ /* 0x000fca00078ef805 */
[----:B------:R0:W-:Y:S01]  /*7e40*/  STG.E.U8 desc[UR36][R8.64], R5 ;  /* 0x0000000508007986 */ /* 0x0001e2000c101124 */
[----:B------:R-:W-:Y:S05]  /*7e50*/  BRA `(.L_x_24461) ;  /* 0x00000008000c7947 */ /* 0x000fea0003800000 */
.L_x_24472:
        /* <DEDUP_REMOVED lines=15> */
.L_x_24476:
[----:B------:R-:W-:Y:S05]  /*7f50*/  BSYNC.RECONVERGENT B0 ;  /* 0x0000000000007941 */ /* 0x000fea0003800200 */
.L_x_24475:
[----:B------:R-:W-:-:S05]  /*7f60*/  LOP3.LUT R5, R0, 0x80, R5, 0xf8, !PT ;  /* 0x0000008000057812 */ /* 0x000fca00078ef805 */
[----:B------:R0:W-:Y:S01]  /*7f70*/  STG.E.U8 desc[UR36][R8.64], R5 ;  /* 0x0000000508007986 */ /* 0x0001e2000c101124 */
[----:B------:R-:W-:Y:S05]  /*7f80*/  BRA `(.L_x_24461) ;  /* 0x0000000400c07947 */ /* 0x000fea0003800000 */
.L_x_24471:
[----:B------:R-:W0:Y:S02]  /*7f90*/  I2F.S8 R0, R27 ;  /* 0x0000001b00007306 */ /* 0x000e240000001400 */
[----:B0-----:R-:W-:-:S05]  /*7fa0*/  F2FP.BF16.F32.PACK_AB R0, RZ, R0 ;  /* 0x00000000ff00723e */ /* 0x001fca00000010ff */
[----:B------:R0:W-:Y:S01]  /*7fb0*/  STG.E.U16 desc[UR36][R8.64], R0 ;  /* 0x0000000008007986 */ /* 0x0001e2000c101524 */
[----:B------:R-:W-:Y:S05]  /*7fc0*/  BRA `(.L_x_24461) ;  /* 0x0000000400b07947 */ /* 0x000fea0003800000 */
.L_x_24468:
        /* <DEDUP_REMOVED lines=12> */
.L_x_24479:
        /* <DEDUP_REMOVED lines=13> */
.L_x_24482:
[----:B------:R-:W-:-:S04]  /*8160*/  SHF.R.U32.HI R0, RZ, 0x14, R3 ;  /* 0x00000014ff007819 */ /* 0x000fc80000011603 */
[----:B------:R-:W-:-:S04]  /*8170*/  LOP3.LUT R0, R0, 0x1, RZ, 0xc0, !PT ;  /* 0x0000000100007812 */ /* 0x000fc800078ec0ff */
[----:B------:R-:W-:-:S04]  /*8180*/  IADD3 R0, PT, PT, R3, 0x487ffff, R0 ;  /* 0x0487ffff03007810 */ /* 0x000fc80007ffe000 */
[----:B------:R-:W-:-:S04]  /*8190*/  SHF.R.U32.HI R0, RZ, 0x14, R0 ;  /* 0x00000014ff007819 */ /* 0x000fc80000011600 */
[----:B------:R-:W-:-:S07]  /*81a0*/  LOP3.LUT R0, R0, 0xff, RZ, 0xc0, !PT ;  /* 0x000000ff00007812 */ /* 0x000fce00078ec0ff */
.L_x_24483:
[----:B------:R-:W-:-:S04]  /*81b0*/  SHF.R.U32.HI R3, RZ, 0x18, R3 ;  /* 0x00000018ff037819 */ /* 0x000fc80000011603 */
[----:B------:R-:W-:-:S04]  /*81c0*/  LOP3.LUT R0, R0, 0x80, R3, 0xf8, !PT ;  /* 0x0000008000007812 */ /* 0x000fc800078ef803 */
[----:B------:R-:W-:-:S07]  /*81d0*/  PRMT R4, R0, 0x7610, R4 ;  /* 0x0000761000047816 */ /* 0x000fce0000000004 */
.L_x_24481:
[----:B------:R-:W-:Y:S05]  /*81e0*/  BSYNC.RECONVERGENT B0 ;  /* 0x0000000000007941 */ /* 0x000fea0003800200 */
.L_x_24480:
[----:B------:R0:W-:Y:S01]  /*81f0*/  STG.E.U8 desc[UR36][R8.64], R4 ;  /* 0x0000000408007986 */ /* 0x0001e2000c101124 */
[----:B------:R-:W-:Y:S05]  /*8200*/  BRA `(.L_x_24461) ;  /* 0x0000000400207947 */ /* 0x000fea0003800000 */
.L_x_24478:
        /* <DEDUP_REMOVED lines=13> */
.L_x_24486:
[----:B------:R-:W-:-:S04]  /*82e0*/  SHF.R.U32.HI R0, RZ, 0x15, R3 ;  /* 0x00000015ff007819 */ /* 0x000fc80000011603 */
[----:B------:R-:W-:-:S04]  /*82f0*/  LOP3.LUT R0, R0, 0x1, RZ, 0xc0, !PT ;  /* 0x0000000100007812 */ /* 0x000fc800078ec0ff */
[----:B------:R-:W-:-:S04]  /*8300*/  IADD3 R0, PT, PT, R3, 0x88fffff, R0 ;  /* 0x088fffff03007810 */ /* 0x000fc80007ffe000 */
[----:B------:R-:W-:-:S04]  /*8310*/  SHF.R.U32.HI R0, RZ, 0x15, R0 ;  /* 0x00000015ff007819 */ /* 0x000fc80000011600 */
[----:B------:R-:W-:-:S07]  /*8320*/  LOP3.LUT R0, R0, 0xff, RZ, 0xc0, !PT ;  /* 0x000000ff00007812 */ /* 0x000fce00078ec0ff */
.L_x_24487:
[----:B------:R-:W-:-:S04]  /*8330*/  SHF.R.U32.HI R3, RZ, 0x18, R3 ;  /* 0x00000018ff037819 */ /* 0x000fc80000011603 */
[----:B------:R-:W-:-:S04]  /*8340*/  LOP3.LUT R0, R0, 0x80, R3, 0xf8, !PT ;  /* 0x0000008000007812 */ /* 0x000fc800078ef803 */
[----:B------:R-:W-:-:S07]  /*8350*/  PRMT R4, R0, 0x7610, R4 ;  /* 0x0000761000047816 */ /* 0x000fce0000000004 */
.L_x_24485:
[----:B------:R-:W-:Y:S05]  /*8360*/  BSYNC.RECONVERGENT B0 ;  /* 0x0000000000007941 */ /* 0x000fea0003800200 */
.L_x_24484:
[----:B------:R0:W-:Y:S01]  /*8370*/  STG.E.U8 desc[UR36][R8.64], R4 ;  /* 0x0000000408007986 */ /* 0x0001e2000c101124 */
[----:B------:R-:W-:Y:S05]  /*8380*/  BRA `(.L_x_24461) ;  /* 0x0000000000c07947 */ /* 0x000fea0003800000 */
.L_x_24477:
[----:B------:R-:W-:-:S13]  /*8390*/  ISETP.NE.AND P0, PT, R0, 0x1c, PT ;  /* 0x0000001c0000780c */ /* 0x000fda0003f05270 */
[----:B------:R-:W-:Y:S05]  /*83a0*/  @!P0 BRA `(.L_x_24488) ;  /* 0x0000000000ac8947 */ /* 0x000fea0003800000 */
[----:B------:R-:W-:-:S13]  /*83b0*/  ISETP.NE.AND P0, PT, R0, 0x1d, PT ;  /* 0x0000001d0000780c */ /* 0x000fda0003f05270 */
[----:B------:R-:W-:Y:S05]  /*83c0*/  @!P0 BRA `(.L_x_24489) ;  /* 0x00000000008c8947 */ /* 0x000fea0003800000 */
[----:B------:R-:W-:-:S13]  /*83d0*/  ISETP.NE.AND P0, PT, R0, 0x2c, PT ;  /* 0x0000002c0000780c */ /* 0x000fda0003f05270 */
[----:B------:R-:W-:Y:S05]  /*83e0*/  @!P0 BRA `(.L_x_24490) ;  /* 0x0000000000448947 */ /* 0x000fea0003800000 */
.L_x_24460:
        /* <DEDUP_REMOVED lines=16> */
.L_x_24491:
[----:B------:R-:W-:Y:S05]  /*84f0*/  BRA `(.L_x_24461) ;  /* 0x0000000000647947 */ /* 0x000fea0003800000 */
.L_x_24490:
        /* <DEDUP_REMOVED lines=16> */
.L_x_24489:
[----:B------:R-:W-:-:S04]  /*8600*/  LOP3.LUT R27, R27, 0xffff, RZ, 0xc0, !PT ;  /* 0x0000ffff1b1b7812 */ /* 0x000fc800078ec0ff */
[----:B------:R-:W-:-:S05]  /*8610*/  PRMT R27, R27, 0x8880, RZ ;  /* 0x000088801b1b7816 */ /* 0x000fca00000000ff */
[----:B------:R-:W-:-:S05]  /*8620*/  IMAD.MOV.U32 R4, RZ, RZ, R27 ;  /* 0x000000ffff047224 */ /* 0x000fca00078e001b */
[----:B------:R-:W-:-:S05]  /*8630*/  SHF.R.S32.HI R5, RZ, 0x1f, R4 ;  /* 0x0000001fff057819 */ /* 0x000fca0000011404 */
[----:B------:R0:W-:Y:S01]  /*8640*/  STG.E.64 desc[UR36][R8.64], R4 ;  /* 0x0000000408007986 */ /* 0x0001e2000c101b24 */
[----:B------:R-:W-:Y:S05]  /*8650*/  BRA `(.L_x_24461) ;  /* 0x00000000000c7947 */ /* 0x000fea0003800000 */
.L_x_24488:
[----:B------:R-:W-:-:S04]  /*8660*/  LOP3.LUT R27, R27, 0xffff, RZ, 0xc0, !PT ;  /* 0x0000ffff1b1b7812 */ /* 0x000fc800078ec0ff */
[----:B------:R-:W-:-:S05]  /*8670*/  PRMT R3, R27, 0x8880, RZ ;  /* 0x000088801b037816 */ /* 0x000fca00000000ff */
[----:B------:R0:W-:Y:S02]  /*8680*/  STG.E desc[UR36][R8.64], R3 ;  /* 0x0000000308007986 */ /* 0x0001e4000c101924 */
.L_x_24461:
        /* <DEDUP_REMOVED lines=23> */
.L_x_24496:
[----:B------:R4:W-:Y:S01]  /*8800*/  STG.E.U8 desc[UR36][R8.64], R22 ;  /* 0x0000001608007986 */ /* 0x0009e2000c101124 */
[----:B------:R-:W-:Y:S05]  /*8810*/  BRA `(.L_x_24498) ;  /* 0x0000000c00807947 */ /* 0x000fea0003800000 */
.L_x_24495:
        /* <DEDUP_REMOVED lines=12> */
.L_x_24500:
[----:B------:R-:W-:-:S04]  /*88e0*/  LOP3.LUT R22, R22, 0xffff, RZ, 0xc0, !PT ;  /* 0x0000ffff16167812 */ /* 0x000fc800078ec0ff */
[----:B------:R-:W-:-:S05]  /*88f0*/  PRMT R3, R22, 0x8880, RZ ;  /* 0x0000888016037816 */ /* 0x000fca00000000ff */
[----:B------:R2:W-:Y:S01]  /*8900*/  STG.E desc[UR36][R8.64], R3 ;  /* 0x0000000308007986 */ /* 0x0005e2000c101924 */
[----:B------:R-:W-:Y:S05]  /*8910*/  BRA `(.L_x_24498) ;  /* 0x0000000c00407947 */ /* 0x000fea0003800000 */
.L_x_24499:
[----:B------:R-:W-:-:S04]  /*8920*/  PRMT R3, R22, 0x8880, RZ ;  /* 0x0000888016037816 */ /* 0x000fc800000000ff */
[----:B------:R-:W-:-:S05]  /*8930*/  PRMT R3, R3, 0x7710, RZ ;  /* 0x0000771003037816 */ /* 0x000fca00000000ff */
[----:B------:R0:W-:Y:S01]  /*8940*/  STG.E.U16 desc[UR36][R8.64], R3 ;  /* 0x0000000308007986 */ /* 0x0001e2000c101524 */
[----:B------:R-:W-:Y:S05]  /*8950*/  BRA `(.L_x_24498) ;  /* 0x0000000c00307947 */ /* 0x000fea0003800000 */
.L_x_24494:
        /* <DEDUP_REMOVED lines=9> */
.L_x_24502:
[----:B------:R-:W0:Y:S02]  /*89f0*/  I2F.S8 R0, R22 ;  /* 0x0000001600007306 */ /* 0x000e240000001400 */
[----:B0-----:R-:W-:-:S05]  /*8a00*/  F2FP.F16.F32.PACK_AB R0, RZ, R0 ;  /* 0x00000000ff00723e */ /* 0x001fca00000000ff */
[----:B------:R0:W-:Y:S01]  /*8a10*/  STG.E.U16 desc[UR36][R8.64], R0 ;  /* 0x0000000008007986 */ /* 0x0001e2000c101524 */
[----:B------:R-:W-:Y:S05]  /*8a20*/  BRA `(.L_x_24498) ;  /* 0x0000000800fc7947 */ /* 0x000fea0003800000 */
.L_x_24501:
        /* <DEDUP_REMOVED lines=10> */
.L_x_24504:
[----:B------:R-:W0:Y:S02]  /*8ad0*/  I2F.S8 R22, R22 ;  /* 0x0000001600167306 */ /* 0x000e240000001400 */
[----:B0-----:R-:W-:-:S04]  /*8ae0*/  F2FP.F16.F32.PACK_AB R3, RZ, R22 ;  /* 0x00000016ff03723e */ /* 0x001fc800000000ff */
[----:B------:R-:W-:-:S05]  /*8af0*/  PRMT R3, R3, 0x5410, RZ ;  /* 0x0000541003037816 */ /* 0x000fca00000000ff */
[----:B------:R0:W-:Y:S01]  /*8b00*/  STG.E desc[UR36][R8.64], R3 ;  /* 0x0000000308007986 */ /* 0x0001e2000c101924 */
[----:B------:R-:W-:Y:S05]  /*8b10*/  BRA `(.L_x_24498) ;  /* 0x0000000800c07947 */ /* 0x000fea0003800000 */
.L_x_24503:
[----:B------:R-:W-:-:S04]  /*8b20*/  PRMT R4, R22, 0x8880, RZ ;  /* 0x0000888016047816 */ /* 0x000fc800000000ff */
[----:B------:R-:W-:-:S06]  /*8b30*/  PRMT R4, R4, 0x7710, RZ ;  /* 0x0000771004047816 */ /* 0x000fcc00000000ff */
[----:B------:R-:W0:Y:S02]  /*8b40*/  I2F.F64.S16 R4, R4 ;  /* 0x0000000400047312 */ /* 0x000e240000101c00 */
[----:B0-----:R0:W-:Y:S01]  /*8b50*/  STG.E.64 desc[UR36][R8.64], R4 ;  /* 0x0000000408007986 */ /* 0x0011e2000c101b24 */
[----:B------:R-:W-:Y:S05]  /*8b60*/  BRA `(.L_x_24498) ;  /* 0x0000000800ac7947 */ /* 0x000fea0003800000 */
.L_x_24493:
        /* <DEDUP_REMOVED lines=14> */
.L_x_24508:
        /* <DEDUP_REMOVED lines=17> */
.L_x_24511:
[----:B------:R-:W-:-:S04]  /*8d60*/  SHF.R.U32.HI R3, RZ, 0x18, R5 ;  /* 0x00000018ff037819 */ /* 0x000fc80000011605 */
[----:B------:R-:W-:-:S04]  /*8d70*/  LOP3.LUT R0, R0, 0x80, R3, 0xf8, !PT ;  /* 0x0000008000007812 */ /* 0x000fc800078ef803 */
[----:B------:R-:W-:-:S07]  /*8d80*/  PRMT R4, R0, 0x7610, R4 ;  /* 0x0000761000047816 */ /* 0x000fce0000000004 */
.L_x_24510:
[----:B------:R-:W-:Y:S05]  /*8d90*/  BSYNC.RECONVERGENT B0 ;  /* 0x0000000000007941 */ /* 0x000fea0003800200 */
.L_x_24509:
[----:B------:R0:W-:Y:S01]  /*8da0*/  STG.E.U8 desc[UR36][R8.64], R4 ;  /* 0x0000000408007986 */ /* 0x0001e2000c101124 */
[----:B------:R-:W-:Y:S05]  /*8db0*/  BRA `(.L_x_24498) ;  /* 0x0000000800187947 */ /* 0x000fea0003800000 */
.L_x_24507:
        /* <DEDUP_REMOVED lines=17> */
.L_x_24514:
[----:B------:R-:W-:-:S04]  /*8ed0*/  SHF.R.U32.HI R3, RZ, 0x18, R5 ;  /* 0x00000018ff037819 */ /* 0x000fc80000011605 */
[----:B------:R-:W-:-:S04]  /*8ee0*/  LOP3.LUT R0, R0, 0x80, R3, 0xf8, !PT ;  /* 0x0000008000007812 */ /* 0x000fc800078ef803 */
[----:B------:R-:W-:-:S07]  /*8ef0*/  PRMT R4, R0, 0x7610, R4 ;  /* 0x0000761000047816 */ /* 0x000fce0000000004 */
.L_x_24513:
[----:B------:R-:W-:Y:S05]  /*8f00*/  BSYNC.RECONVERGENT B0 ;  /* 0x0000000000007941 */ /* 0x000fea0003800200 */
.L_x_24512:
[----:B------:R0:W-:Y:S01]  /*8f10*/  STG.E.U8 desc[UR36][R8.64], R4 ;  /* 0x0000000408007986 */ /* 0x0001e2000c101124 */
[----:B------:R-:W-:Y:S05]  /*8f20*/  BRA `(.L_x_24498) ;  /* 0x0000000400bc7947 */ /* 0x000fea0003800000 */
.L_x_24506:
        /* <DEDUP_REMOVED lines=22> */
.L_x_24516:
[----:B------:R-:W-:-:S04]  /*9090*/  LOP3.LUT R22, R22, 0xffff, RZ, 0xc0, !PT ;  /* 0x0000ffff16167812 */ /* 0x000fc800078ec0ff */
[----:B------:R-:W-:-:S05]  /*90a0*/  PRMT R22, R22, 0x8880, RZ ;  /* 0x0000888016167816 */ /* 0x000fca00000000ff */
[----:B------:R-:W-:-:S05]  /*90b0*/  IMAD.MOV.U32 R4, RZ, RZ, R22 ;  /* 0x000000ffff047224 */ /* 0x000fca00078e0016 */
[----:B------:R-:W-:-:S05]  /*90c0*/  SHF.R.S32.HI R5, RZ, 0x1f, R4 ;  /* 0x0000001fff057819 */ /* 0x000fca0000011404 */
[----:B------:R0:W-:Y:S01]  /*90d0*/  STG.E.64 desc[UR36][R8.64], R4 ;  /* 0x0000000408007986 */ /* 0x0001e2000c101b24 */
[----:B------:R-:W-:Y:S05]  /*90e0*/  BRA `(.L_x_24498) ;  /* 0x00000004004c7947 */ /* 0x000fea0003800000 */
.L_x_24515:
[----:B------:R-:W-:-:S04]  /*90f0*/  LOP3.LUT R22, R22, 0xffff, RZ, 0xc0, !PT ;  /* 0x0000ffff16167812 */ /* 0x000fc800078ec0ff */
[----:B------:R-:W-:-:S05]  /*9100*/  PRMT R3, R22, 0x8880, RZ ;  /* 0x0000888016037816 */ /* 0x000fca00000000ff */
[----:B------:R0:W-:Y:S01]  /*9110*/  STG.E desc[UR36][R8.64], R3 ;  /* 0x0000000308007986 */ /* 0x0001e2000c101924 */
[----:B------:R-:W-:Y:S05]  /*9120*/  BRA `(.L_x_24498) ;  /* 0x00000004003c7947 */ /* 0x000fea0003800000 */
.L_x_24505:
        /* <DEDUP_REMOVED lines=10> */
.L_x_24518:
[----:B------:R-:W-:Y:S02]  /*91d0*/  PRMT R4, R22, 0x8880, RZ ;  /* 0x0000888016047816 */ /* 0x000fe400000000ff */
[----:B------:R-:W-:Y:S02]  /*91e0*/  CS2R R6, SRZ ;  /* 0x0000000000067805 */ /* 0x000fe4000001ff00 */
[----:B------:R-:W-:-:S06]  /*91f0*/  PRMT R4, R4, 0x7710, RZ ;  /* 0x0000771004047816 */ /* 0x000fcc00000000ff */
[----:B------:R-:W0:Y:S02]  /*9200*/  I2F.F64.S16 R4, R4 ;  /* 0x0000000400047312 */ /* 0x000e240000101c00 */
[----:B0-----:R0:W-:Y:S01]  /*9210*/  STG.E.128 desc[UR36][R8.64], R4 ;  /* 0x0000000408007986 */ /* 0x0011e2000c101d24 */
[----:B------:R-:W-:Y:S05]  /*9220*/  BRA `(.L_x_24498) ;  /* 0x0000000000fc7947 */ /* 0x000fea0003800000 */
.L_x_24517:
[----:B------:R-:W-:-:S13]  /*9230*/  ISETP.NE.AND P0, PT, R0, 0xf, PT ;  /* 0x0000000f0000780c */ /* 0x000fda0003f05270 */
[----:B------:R-:W-:Y:S05]  /*9240*/  @!P0 BRA `(.L_x_24519) ;  /* 0x0000000000e88947 */ /* 0x000fea0003800000 */
[----:B------:R-:W-:-:S13]  /*9250*/  ISETP.NE.AND P0, PT, R0, 0x17, PT ;  /* 0x000000170000780c */ /* 0x000fda0003f05270 */
[----:B------:R-:W-:Y:S05]  /*9260*/  @!P0 BRA `(.L_x_24520) ;  /* 0x0000000000908947 */ /* 0x000fea0003800000 */
[----:B------:R-:W-:-:S13]  /*9270*/  ISETP.NE.AND P0, PT, R0, 0x18, PT ;  /* 0x000000180000780c */ /* 0x000fda0003f05270 */
[----:B------:R-:W-:Y:S05]  /*9280*/  @!P0 BRA `(.L_x_24521) ;  /* 0x0000000000448947 */ /* 0x000fea0003800000 */
.L_x_24497:
        /* <DEDUP_REMOVED lines=16> */
.L_x_24522:
[----:B------:R-:W-:Y:S05]  /*9390*/  BRA `(.L_x_24498) ;  /* 0x0000000000a07947 */ /* 0x000fea0003800000 */
.L_x_24521:
        /* <DEDUP_REMOVED lines=13> */
.L_x_24524:
[----:B------:R-:W-:Y:S05]  /*9470*/  BSYNC.RECONVERGENT B0 ;  /* 0x0000000000007941 */ /* 0x000fea0003800200 */
.L_x_24523:
[----:B------:R-:W-:-:S05]  /*9480*/  LOP3.LUT R3, R0, 0x80, R3, 0xf8, !PT ;  /* 0x0000008000037812 */ /* 0x000fca00078ef803 */
[----:B------:R0:W-:Y:S01]  /*9490*/  STG.E.U8 desc[UR36][R8.64], R3 ;  /* 0x0000000308007986 */ /* 0x0001e2000c101124 */
[----:B------:R-:W-:Y:S05]  /*94a0*/  BRA `(.L_x_24498) ;  /* 0x00000000005c7947 */ /* 0x000fea0003800000 */
.L_x_24520:
        /* <DEDUP_REMOVED lines=12> */
.L_x_24526:
[----:B------:R-:W-:Y:S01]  /*9570*/  IMAD.MOV.U32 R0, RZ, RZ, 0x7f ;  /* 0x0000007fff007424 */ /* 0x000fe200078e00ff */
[----:B------:R-:W-:-:S04]  /*9580*/  ISETP.GT.U32.AND P0, PT, R3, 0x7f800000, PT ;  /* 0x7f8000000300780c */ /* 0x000fc80003f04070 */
[----:B------:R-:W-:-:S09]  /*9590*/  SEL R0, R0, 0x7c, P0 ;  /* 0x0000007c00007807 */ /* 0x000fd20000000000 */
.L_x_24527:
[----:B------:R-:W-:Y:S05]  /*95a0*/  BSYNC.RECONVERGENT B0 ;  /* 0x0000000000007941 */ /* 0x000fea0003800200 */
.L_x_24525:
[----:B------:R-:W-:-:S04]  /*95b0*/  SHF.R.U32.HI R3, RZ, 0x18, R5 ;  /* 0x00000018ff037819 */ /* 0x000fc80000011605 */
[----:B------:R-:W-:-:S05]  /*95c0*/  LOP3.LUT R3, R0, 0x80, R3, 0xf8, !PT ;  /* 0x0000008000037812 */ /* 0x000fca00078ef803 */
[----:B------:R0:W-:Y:S01]  /*95d0*/  STG.E.U8 desc[UR36][R8.64], R3 ;  /* 0x0000000308007986 */ /* 0x0001e2000c101124 */
[----:B------:R-:W-:Y:S05]  /*95e0*/  BRA `(.L_x_24498) ;  /* 0x00000000000c7947 */ /* 0x000fea0003800000 */
.L_x_24519:
[----:B------:R-:W0:Y:S02]  /*95f0*/  I2F.S8 R0, R22 ;  /* 0x0000001600007306 */ /* 0x000e240000001400 */
[----:B0-----:R-:W-:-:S05]  /*9600*/  F2FP.BF16.F32.PACK_AB R0, RZ, R0 ;  /* 0x00000000ff00723e */ /* 0x001fca00000010ff */
[----:B------:R0:W-:Y:S02]  /*9610*/  STG.E.U16 desc[UR36][R8.64], R0 ;  /* 0x0000000008007986 */ /* 0x0001e4000c101524 */
.L_x_24498:
[----:B------:R-:W-:-:S07]  /*9620*/  VIADD R23, R23, 0x80 ;  /* 0x0000008017177836 */ /* 0x000fce0000000000 */
.L_x_24455:
[----:B------:R-:W-:-:S13]  /*9630*/  ISETP.GE.AND P0, PT, R23, R16, PT ;  /* 0x000000101700720c */ /* 0x000fda0003f06270 */
[----:B------:R-:W-:Y:S05]  /*9640*/  @P0 BREAK.RELIABLE B6 ;  /* 0x0000000000060942 */ /* 0x000fea0003800100 */
[----:B------:R-:W-:Y:S05]  /*9650*/  @P0 BRA `(.L_x_24492) ;  /* 0x0000000c00e00947 */ /* 0x000fea0003800000 */
[----:B------:R-:W-:Y:S05]  /*9660*/  BSYNC.RELIABLE B6 ;  /* 0x0000000000067941 */ /* 0x000fea0003800100 */
.L_x_24454:
        /* <DEDUP_REMOVED lines=20> */
.L_x_24531:
[----:B------:R0:W-:Y:S01]  /*97b0*/  STG.E.U8 desc[UR36][R8.64], R19 ;  /* 0x0000001308007986 */ /* 0x0001e2000c101124 */
[----:B------:R-:W-:Y:S05]  /*97c0*/  BRA `(.L_x_24533) ;  /* 0x0000000c00807947 */ /* 0x000fea0003800000 */
.L_x_24530:
        /* <DEDUP_REMOVED lines=12> */
.L_x_24535:
[----:B------:R-:W-:-:S04]  /*9890*/  LOP3.LUT R19, R19, 0xffff, RZ, 0xc0, !PT ;  /* 0x0000ffff13137812 */ /* 0x000fc800078ec0ff */
[----:B------:R-:W-:-:S05]  /*98a0*/  PRMT R3, R19, 0x8880, RZ ;  /* 0x0000888013037816 */ /* 0x000fca00000000ff */
[----:B------:R0:W-:Y:S01]  /*98b0*/  STG.E desc[UR36][R8.64], R3 ;  /* 0x0000000308007986 */ /* 0x0001e2000c101924 */
[----:B------:R-:W-:Y:S05]  /*98c0*/  BRA `(.L_x_24533) ;  /* 0x0000000c00407947 */ /* 0x000fea0003800000 */
.L_x_24534:
[----:B------:R-:W-:-:S04]  /*98d0*/  PRMT R3, R19, 0x8880, RZ ;  /* 0x0000888013037816 */ /* 0x000fc800000000ff */
[----:B------:R-:W-:-:S05]  /*98e0*/  PRMT R3, R3, 0x7710, RZ ;  /* 0x0000771003037816 */ /* 0x000fca00000000ff */
[----:B------:R0:W-:Y:S01]  /*98f0*/  STG.E.U16 desc[UR36][R8.64], R3 ;  /* 0x0000000308007986 */ /* 0x0001e2000c101524 */
[----:B------:R-:W-:Y:S05]  /*9900*/  BRA `(.L_x_24533) ;  /* 0x0000000c00307947 */ /* 0x000fea0003800000 */
.L_x_24529:
        /* <DEDUP_REMOVED lines=9> */
.L_x_24537:
[----:B------:R-:W0:Y:S02]  /*99a0*/  I2F.S8 R0, R19 ;  /* 0x0000001300007306 */ /* 0x000e240000001400 */
[----:B0-----:R-:W-:-:S05]  /*99b0*/  F2FP.F16.F32.PACK_AB R0, RZ, R0 ;  /* 0x00000000ff00723e */ /* 0x001fca00000000ff */
[----:B------:R0:W-:Y:S01]  /*99c0*/  STG.E.U16 desc[UR36][R8.64], R0 ;  /* 0x0000000008007986 */ /* 0x0001e2000c101524 */
[----:B------:R-:W-:Y:S05]  /*99d0*/  BRA `(.L_x_24533) ;  /* 0x0000000800fc7947 */ /* 0x000fea0003800000 */
.L_x_24536:
        /* <DEDUP_REMOVED lines=10> */
.L_x_24539:
[----:B------:R-:W0:Y:S02]  /*9a80*/  I2F.S8 R19, R19 ;  /* 0x0000001300137306 */ /* 0x000e240000001400 */
[----:B0-----:R-:W-:-:S04]  /*9a90*/  F2FP.F16.F32.PACK_AB R3, RZ, R19 ;  /* 0x00000013ff03723e */ /* 0x001fc800000000ff */
[----:B------:R-:W-:-:S05]  /*9aa0*/  PRMT R3, R3, 0x5410, RZ ;  /* 0x0000541003037816 */ /* 0x000fca00000000ff */
[----:B------:R2:W-:Y:S01]  /*9ab0*/  STG.E desc[UR36][R8.64], R3 ;  /* 0x0000000308007986 */ /* 0x0005e2000c101924 */
[----:B------:R-:W-:Y:S05]  /*9ac0*/  BRA `(.L_x_24533) ;  /* 0x0000000800c07947 */ /* 0x000fea0003800000 */
.L_x_24538:
[----:B------:R-:W-:-:S04]  /*9ad0*/  PRMT R4, R19, 0x8880, RZ ;  /* 0x0000888013047816 */ /* 0x000fc800000000ff */
[----:B------:R-:W-:-:S06]  /*9ae0*/  PRMT R4, R4, 0x7710, RZ ;  /* 0x0000771004047816 */ /* 0x000fcc00000000ff */
[----:B------:R-:W0:Y:S02]  /*9af0*/  I2F.F64.S16 R4, R4 ;  /* 0x0000000400047312 */ /* 0x000e240000101c00 */
[----:B0-----:R4:W-:Y:S01]  /*9b00*/  STG.E.64 desc[UR36][R8.64], R4 ;  /* 0x0000000408007986 */ /* 0x0019e2000c101b24 */
[----:B------:R-:W-:Y:S05]  /*9b10*/  BRA `(.L_x_24533) ;  /* 0x0000000800ac7947 */ /* 0x000fea0003800000 */
.L_x_24528:
        /* <DEDUP_REMOVED lines=14> */
.L_x_24543:
        /* <DEDUP_REMOVED lines=17> */
.L_x_24546:
[----:B------:R-:W-:-:S04]  /*9d10*/  SHF.R.U32.HI R3, RZ, 0x18, R19 ;  /* 0x00000018ff037819 */ /* 0x000fc80000011613 */
[----:B------:R-:W-:-:S04]  /*9d20*/  LOP3.LUT R0, R0, 0x80, R3, 0xf8, !PT ;  /* 0x0000008000007812 */ /* 0x000fc800078ef803 */
[----:B------:R-:W-:-:S07]  /*9d30*/  PRMT R4, R0, 0x7610, R4 ;  /* 0x0000761000047816 */ /* 0x000fce0000000004 */
.L_x_24545:
[----:B------:R-:W-:Y:S05]  /*9d40*/  BSYNC.RECONVERGENT B0 ;  /* 0x0000000000007941 */ /* 0x000fea0003800200 */
.L_x_24544:
[----:B------:R0:W-:Y:S01]  /*9d50*/  STG.E.U8 desc[UR36][R8.64], R4 ;  /* 0x0000000408007986 */ /* 0x0001e2000c101124 */
[----:B------:R-:W-:Y:S05]  /*9d60*/  BRA `(.L_x_24533) ;  /* 0x0000000800187947 */ /* 0x000fea0003800000 */
.L_x_24542:
        /* <DEDUP_REMOVED lines=17> */
.L_x_24549:
[----:B------:R-:W-:-:S04]  /*9e80*/  SHF.R.U32.HI R3, RZ, 0x18, R19 ;  /* 0x00000018ff037819 */ /* 0x000fc80000011613 */
[----:B------:R-:W-:-:S04]  /*9e90*/  LOP3.LUT R0, R0, 0x80, R3, 0xf8, !PT ;  /* 0x0000008000007812 */ /* 0x000fc800078ef803 */
[----:B------:R-:W-:-:S07]  /*9ea0*/  PRMT R4, R0, 0x7610, R4 ;  /* 0x0000761000047816 */ /* 0x000fce0000000004 */
.L_x_24548:
[----:B------:R-:W-:Y:S05]  /*9eb0*/  BSYNC.RECONVERGENT B0 ;  /* 0x0000000000007941 */ /* 0x000fea0003800200 */
.L_x_24547:
[----:B------:R0:W-:Y:S01]  /*9ec0*/  STG.E.U8 desc[UR36][R8.64], R4 ;  /* 0x0000000408007986 */ /* 0x0001e2000c101124 */
[----:B------:R-:W-:Y:S05]  /*9ed0*/  BRA `(.L_x_24533) ;  /* 0x0000000400bc7947 */ /* 0x000fea0003800000 */
.L_x_24541:
        /* <DEDUP_REMOVED lines=22> */
.L_x_24551:
[----:B------:R-:W-:-:S04]  /*a040*/  LOP3.LUT R19, R19, 0xffff, RZ, 0xc0, !PT ;  /* 0x0000ffff13137812 */ /* 0x000fc800078ec0ff */
[----:B------:R-:W-:-:S05]  /*a050*/  PRMT R19, R19, 0x8880, RZ ;  /* 0x0000888013137816 */ /* 0x000fca00000000ff */
[----:B------:R-:W-:-:S05]  /*a060*/  IMAD.MOV.U32 R4, RZ, RZ, R19 ;  /* 0x000000ffff047224 */ /* 0x000fca00078e0013 */
[----:B------:R-:W-:-:S05]  /*a070*/  SHF.R.S32.HI R5, RZ, 0x1f, R4 ;  /* 0x0000001fff057819 */ /* 0x000fca0000011404 */
[----:B------:R0:W-:Y:S01]  /*a080*/  STG.E.64 desc[UR36][R8.64], R4 ;  /* 0x0000000408007986 */ /* 0x0001e2000c101b24 */
[----:B------:R-:W-:Y:S05]  /*a090*/  BRA `(.L_x_24533) ;  /* 0x00000004004c7947 */ /* 0x000fea0003800000 */
.L_x_24550:
[----:B------:R-:W-:-:S04]  /*a0a0*/  LOP3.LUT R19, R19, 0xffff, RZ, 0xc0, !PT ;  /* 0x0000ffff13137812 */ /* 0x000fc800078ec0ff */
[----:B------:R-:W-:-:S05]  /*a0b0*/  PRMT R3, R19, 0x8880, RZ ;  /* 0x0000888013037816 */ /* 0x000fca00000000ff */
[----:B------:R0:W-:Y:S01]  /*a0c0*/  STG.E desc[UR36][R8.64], R3 ;  /* 0x0000000308007986 */ /* 0x0001e2000c101924 */
[----:B------:R-:W-:Y:S05]  /*a0d0*/  BRA `(.L_x_24533) ;  /* 0x00000004003c7947 */ /* 0x000fea0003800000 */
.L_x_24540:
        /* <DEDUP_REMOVED lines=10> */
.L_x_24553:
[----:B------:R-:W-:Y:S02]  /*a180*/  PRMT R4, R19, 0x8880, RZ ;  /* 0x0000888013047816 */ /* 0x000fe400000000ff */
[----:B------:R-:W-:Y:S02]  /*a190*/  CS2R R6, SRZ ;  /* 0x0000000000067805 */ /* 0x000fe4000001ff00 */
[----:B------:R-:W-:-:S06]  /*a1a0*/  PRMT R4, R4, 0x7710, RZ ;  /* 0x0000771004047816 */ /* 0x000fcc00000000ff */
[----:B------:R-:W0:Y:S02]  /*a1b0*/  I2F.F64.S16 R4, R4 ;  /* 0x0000000400047312 */ /* 0x000e240000101c00 */
[----:B0-----:R0:W-:Y:S01]  /*a1c0*/  STG.E.128 desc[UR36][R8.64], R4 ;  /* 0x0000000408007986 */ /* 0x0011e2000c101d24 */
[----:B------:R-:W-:Y:S05]  /*a1d0*/  BRA `(.L_x_24533) ;  /* 0x0000000000fc7947 */ /* 0x000fea0003800000 */
.L_x_24552:
[----:B------:R-:W-:-:S13]  /*a1e0*/  ISETP.NE.AND P0, PT, R0, 0xf, PT ;  /* 0x0000000f0000780c */ /* 0x000fda0003f05270 */
[----:B------:R-:W-:Y:S05]  /*a1f0*/  @!P0 BRA `(.L_x_24554) ;  /* 0x0000000000e88947 */ /* 0x000fea0003800000 */
[----:B------:R-:W-:-:S13]  /*a200*/  ISETP.NE.AND P0, PT, R0, 0x17, PT ;  /* 0x000000170000780c */ /* 0x000fda0003f05270 */
[----:B------:R-:W-:Y:S05]  /*a210*/  @!P0 BRA `(.L_x_24555) ;  /* 0x0000000000908947 */ /* 0x000fea0003800000 */
[----:B------:R-:W-:-:S13]  /*a220*/  ISETP.NE.AND P0, PT, R0, 0x18, PT ;  /* 0x000000180000780c */ /* 0x000fda0003f05270 */
[----:B------:R-:W-:Y:S05]  /*a230*/  @!P0 BRA `(.L_x_24556) ;  /* 0x0000000000448947 */ /* 0x000fea0003800000 */
.L_x_24532:
        /* <DEDUP_REMOVED lines=16> */
.L_x_24557:
[----:B------:R-:W-:Y:S05]  /*a340*/  BRA `(.L_x_24533) ;  /* 0x0000000000a07947 */ /* 0x000fea0003800000 */
.L_x_24556:
        /* <DEDUP_REMOVED lines=13> */
.L_x_24559:
[----:B------:R-:W-:Y:S05]  /*a420*/  BSYNC.RECONVERGENT B0 ;  /* 0x0000000000007941 */ /* 0x000fea0003800200 */
.L_x_24558:
[----:B------:R-:W-:-:S05]  /*a430*/  LOP3.LUT R3, R0, 0x80, R3, 0xf8, !PT ;  /* 0x0000008000037812 */ /* 0x000fca00078ef803 */
[----:B------:R0:W-:Y:S01]  /*a440*/  STG.E.U8 desc[UR36][R8.64], R3 ;  /* 0x0000000308007986 */ /* 0x0001e2000c101124 */
[----:B------:R-:W-:Y:S05]  /*a450*/  BRA `(.L_x_24533) ;  /* 0x00000000005c7947 */ /* 0x000fea0003800000 */
.L_x_24555:
        /* <DEDUP_REMOVED lines=12> */
.L_x_24561:
[----:B------:R-:W-:Y:S01]  /*a520*/  IMAD.MOV.U32 R0, RZ, RZ, 0x7f ;  /* 0x0000007fff007424 */ /* 0x000fe200078e00ff */
[----:B------:R-:W-:-:S04]  /*a530*/  ISETP.GT.U32.AND P0, PT, R3, 0x7f800000, PT ;  /* 0x7f8000000300780c */ /* 0x000fc80003f04070 */
[----:B------:R-:W-:-:S09]  /*a540*/  SEL R0, R0, 0x7c, P0 ;  /* 0x0000007c00007807 */ /* 0x000fd20000000000 */
.L_x_24562:
[----:B------:R-:W-:Y:S05]  /*a550*/  BSYNC.RECONVERGENT B0 ;  /* 0x0000000000007941 */ /* 0x000fea0003800200 */
.L_x_24560:
[----:B------:R-:W-:-:S04]  /*a560*/  SHF.R.U32.HI R3, RZ, 0x18, R19 ;  /* 0x00000018ff037819 */ /* 0x000fc80000011613 */
[----:B------:R-:W-:-:S05]  /*a570*/  LOP3.LUT R3, R0, 0x80, R3, 0xf8, !PT ;  /* 0x0000008000037812 */ /* 0x000fca00078ef803 */
[----:B------:R0:W-:Y:S01]  /*a580*/  STG.E.U8 desc[UR36][R8.64], R3 ;  /* 0x0000000308007986 */ /* 0x0001e2000c101124 */
[----:B------:R-:W-:Y:S05]  /*a590*/  BRA `(.L_x_24533) ;  /* 0x00000000000c7947 */ /* 0x000fea0003800000 */
.L_x_24554:
[----:B------:R-:W0:Y:S02]  /*a5a0*/  I2F.S8 R0, R19 ;  /* 0x0000001300007306 */ /* 0x000e240000001400 */
[----:B0-----:R-:W-:-:S05]  /*a5b0*/  F2FP.BF16.F32.PACK_AB R0, RZ, R0 ;  /* 0x00000000ff00723e */ /* 0x001fca00000010ff */
[----:B------:R0:W-:Y:S02]  /*a5c0*/  STG.E.U16 desc[UR36][R8.64], R0 ;  /* 0x0000000008007986 */ /* 0x0001e4000c101524 */
.L_x_24533:
[----:B------:R-:W-:-:S07]  /*a5d0*/  VIADD R23, R23, 0x80 ;  /* 0x0000008017177836 */ /* 0x000fce0000000000 */
.L_x_24492:
[----:B------:R-:W-:Y:S05]  /*a5e0*/  BSYNC.RECONVERGENT B7 ;  /* 0x0000000000077941 */ /* 0x000fea0003800200 */
.L_x_24453:
        /* <DEDUP_REMOVED lines=21> */
.L_x_24566:
[----:B------:R-:W-:Y:S01]  /*a740*/  STG.E.U8 desc[UR36][R2.64], R17 ;  /* 0x0000001102007986 */ /* 0x000fe2000c101124 */
[----:B------:R-:W-:Y:S05]  /*a750*/  EXIT ;  /* 0x000000000000794d */ /* 0x000fea0003800000 */
.L_x_24565:
        /* <DEDUP_REMOVED lines=12> */
.L_x_24569:
[----:B------:R-:W-:-:S04]  /*a820*/  LOP3.LUT R17, R17, 0xffff, RZ, 0xc0, !PT ;  /* 0x0000ffff11117812 */ /* 0x000fc800078ec0ff */
[----:B------:R-:W-:-:S05]  /*a830*/  PRMT R5, R17, 0x8880, RZ ;  /* 0x0000888011057816 */ /* 0x000fca00000000ff */
[----:B------:R-:W-:Y:S01]  /*a840*/  STG.E desc[UR36][R2.64], R5 ;  /* 0x0000000502007986 */ /* 0x000fe2000c101924 */
[----:B------:R-:W-:Y:S05]  /*a850*/  EXIT ;  /* 0x000000000000794d */ /* 0x000fea0003800000 */
.L_x_24568:
[----:B------:R-:W-:-:S04]  /*a860*/  PRMT R5, R17, 0x8880, RZ ;  /* 0x0000888011057816 */ /* 0x000fc800000000ff */
[----:B------:R-:W-:-:S05]  /*a870*/  PRMT R5, R5, 0x7710, RZ ;  /* 0x0000771005057816 */ /* 0x000fca00000000ff */
[----:B------:R-:W-:Y:S01]  /*a880*/  STG.E.U16 desc[UR36][R2.64], R5 ;  /* 0x0000000502007986 */ /* 0x000fe2000c101524 */
[----:B------:R-:W-:Y:S05]  /*a890*/  EXIT ;  /* 0x000000000000794d */ /* 0x000fea0003800000 */
.L_x_24564:
        /* <DEDUP_REMOVED lines=9> */
.L_x_24571:
[----:B------:R-:W0:Y:S02]  /*a930*/  I2F.S8 R0, R17 ;  /* 0x0000001100007306 */ /* 0x000e240000001400 */
[----:B0-----:R-:W-:-:S05]  /*a940*/  F2FP.F16.F32.PACK_AB R0, RZ, R0 ;  /* 0x00000000ff00723e */ /* 0x001fca00000000ff */
[----:B------:R-:W-:Y:S01]  /*a950*/  STG.E.U16 desc[UR36][R2.64], R0 ;  /* 0x0000000002007986 */ /* 0x000fe2000c101524 */
[----:B------:R-:W-:Y:S05]  /*a960*/  EXIT ;  /* 0x000000000000794d */ /* 0x000fea0003800000 */
.L_x_24570:
        /* <DEDUP_REMOVED lines=10> */
.L_x_24573:
[----:B------:R-:W0:Y:S02]  /*aa10*/  I2F.S8 R17, R17 ;  /* 0x0000001100117306 */ /* 0x000e240000001400 */
[----:B0-----:R-:W-:-:S04]  /*aa20*/  F2FP.F16.F32.PACK_AB R5, RZ, R17 ;  /* 0x00000011ff05723e */ /* 0x001fc800000000ff */
[----:B------:R-:W-:-:S05]  /*aa30*/  PRMT R5, R5, 0x5410, RZ ;  /* 0x0000541005057816 */ /* 0x000fca00000000ff */
[----:B------:R-:W-:Y:S01]  /*aa40*/  STG.E desc[UR36][R2.64], R5 ;  /* 0x0000000502007986 */ /* 0x000fe2000c101924 */
[----:B------:R-:W-:Y:S05]  /*aa50*/  EXIT ;  /* 0x000000000000794d */ /* 0x000fea0003800000 */
.L_x_24572:
[----:B------:R-:W-:-:S04]  /*aa60*/  PRMT R4, R17, 0x8880, RZ ;  /* 0x0000888011047816 */ /* 0x000fc800000000ff */
[----:B------:R-:W-:-:S06]  /*aa70*/  PRMT R4, R4, 0x7710, RZ ;  /* 0x0000771004047816 */ /* 0x000fcc00000000ff */
[----:B------:R-:W0:Y:S02]  /*aa80*/  I2F.F64.S16 R4, R4 ;  /* 0x0000000400047312 */ /* 0x000e240000101c00 */
[----:B0-----:R-:W-:Y:S01]  /*aa90*/  STG.E.64 desc[UR36][R2.64], R4 ;  /* 0x0000000402007986 */ /* 0x001fe2000c101b24 */
[----:B------:R-:W-:Y:S05]  /*aaa0*/  EXIT ;  /* 0x000000000000794d */ /* 0x000fea0003800000 */
.L_x_24563:
        /* <DEDUP_REMOVED lines=14> */
.L_x_24577:
        /* <DEDUP_REMOVED lines=18> */
.L_x_24580:
[----:B------:R-:W-:-:S04]  /*acb0*/  SHF.R.U32.HI R5, RZ, 0x18, R5 ;  /* 0x00000018ff057819 */ /* 0x000fc80000011605 */
[----:B------:R-:W-:-:S07]  /*acc0*/  LOP3.LUT R0, R0, 0x80, R5, 0xf8, !PT ;  /* 0x0000008000007812 */ /* 0x000fce00078ef805 */
.L_x_24579:
[----:B------:R-:W-:Y:S05]  /*acd0*/  BSYNC.RECONVERGENT B0 ;  /* 0x0000000000007941 */ /* 0x000fea0003800200 */
.L_x_24578:
[----:B------:R-:W-:Y:S01]  /*ace0*/  STG.E.U8 desc[UR36][R2.64], R0 ;  /* 0x0000000002007986 */ /* 0x000fe2000c101124 */
[----:B------:R-:W-:Y:S05]  /*acf0*/  EXIT ;  /* 0x000000000000794d */ /* 0x000fea0003800000 */
.L_x_24576:
        /* <DEDUP_REMOVED lines=18> */
.L_x_24583:
[----:B------:R-:W-:-:S04]  /*ae20*/  SHF.R.U32.HI R5, RZ, 0x18, R5 ;  /* 0x00000018ff057819 */ /* 0x000fc80000011605 */
[----:B------:R-:W-:-:S07]  /*ae30*/  LOP3.LUT R0, R0, 0x80, R5, 0xf8, !PT ;  /* 0x0000008000007812 */ /* 0x000fce00078ef805 */
.L_x_24582:
[----:B------:R-:W-:Y:S05]  /*ae40*/  BSYNC.RECONVERGENT B0 ;  /* 0x0000000000007941 */ /* 0x000fea0003800200 */
.L_x_24581:
[----:B------:R-:W-:Y:S01]  /*ae50*/  STG.E.U8 desc[UR36][R2.64], R0 ;  /* 0x0000000002007986 */ /* 0x000fe2000c101124 */
[----:B------:R-:W-:Y:S05]  /*ae60*/  EXIT ;  /* 0x000000000000794d */ /* 0x000fea0003800000 */
.L_x_24575:
        /* <DEDUP_REMOVED lines=22> */
.L_x_24585:
[----:B------:R-:W-:-:S04]  /*afd0*/  LOP3.LUT R17, R17, 0xffff, RZ, 0xc0, !PT ;  /* 0x0000ffff11117812 */ /* 0x000fc800078ec0ff */
[----:B------:R-:W-:-:S05]  /*afe0*/  PRMT R17, R17, 0x8880, RZ ;  /* 0x0000888011117816 */ /* 0x000fca00000000ff */
[----:B------:R-:W-:-:S05]  /*aff0*/  IMAD.MOV.U32 R4, RZ, RZ, R17 ;  /* 0x000000ffff047224 */ /* 0x000fca00078e0011 */
[----:B------:R-:W-:-:S05]  /*b000*/  SHF.R.S32.HI R5, RZ, 0x1f, R4 ;  /* 0x0000001fff057819 */ /* 0x000fca0000011404 */
[----:B------:R-:W-:Y:S01]  /*b010*/  STG.E.64 desc[UR36][R2.64], R4 ;  /* 0x0000000402007986 */ /* 0x000fe2000c101b24 */
[----:B------:R-:W-:Y:S05]  /*b020*/  EXIT ;  /* 0x000000000000794d */ /* 0x000fea0003800000 */
.L_x_24584:
[----:B------:R-:W-:-:S04]  /*b030*/  LOP3.LUT R17, R17, 0xffff, RZ, 0xc0, !PT ;  /* 0x0000ffff11117812 */ /* 0x000fc800078ec0ff */
[----:B------:R-:W-:-:S05]  /*b040*/  PRMT R5, R17, 0x8880, RZ ;  /* 0x0000888011057816 */ /* 0x000fca00000000ff */
[----:B------:R-:W-:Y:S01]  /*b050*/  STG.E desc[UR36][R2.64], R5 ;  /* 0x0000000502007986 */ /* 0x000fe2000c101924 */
[----:B------:R-:W-:Y:S05]  /*b060*/  EXIT ;  /* 0x000000000000794d */ /* 0x000fea0003800000 */
.L_x_24574:
        /* <DEDUP_REMOVED lines=10> */
.L_x_24587:
[----:B------:R-:W-:Y:S02]  /*b110*/  PRMT R4, R17, 0x8880, RZ ;  /* 0x0000888011047816 */ /* 0x000fe400000000ff */
[----:B------:R-:W-:Y:S02]  /*b120*/  CS2R R6, SRZ ;  /* 0x0000000000067805 */ /* 0x000fe4000001ff00 */
[----:B------:R-:W-:-:S06]  /*b130*/  PRMT R4, R4, 0x7710, RZ ;  /* 0x0000771004047816 */ /* 0x000fcc00000000ff */
[----:B------:R-:W0:Y:S02]  /*b140*/  I2F.F64.S16 R4, R4 ;  /* 0x0000000400047312 */ /* 0x000e240000101c00 */
[----:B0-----:R-:W-:Y:S01]  /*b150*/  STG.E.128 desc[UR36][R2.64], R4 ;  /* 0x0000000402007986 */ /* 0x001fe2000c101d24 */
[----:B------:R-:W-:Y:S05]  /*b160*/  EXIT ;  /* 0x000000000000794d */ /* 0x000fea0003800000 */
.L_x_24586:
[----:B------:R-:W-:-:S13]  /*b170*/  ISETP.NE.AND P0, PT, R0, 0xf, PT ;  /* 0x0000000f0000780c */ /* 0x000fda0003f05270 */
[----:B------:R-:W-:Y:S05]  /*b180*/  @!P0 BRA `(.L_x_24588) ;  /* 0x0000000000e88947 */ /* 0x000fea0003800000 */
[----:B------:R-:W-:-:S13]  /*b190*/  ISETP.NE.AND P0, PT, R0, 0x17, PT ;  /* 0x000000170000780c */ /* 0x000fda0003f05270 */
[----:B------:R-:W-:Y:S05]  /*b1a0*/  @!P0 BRA `(.L_x_24589) ;  /* 0x0000000000908947 */ /* 0x000fea0003800000 */
[----:B------:R-:W-:-:S13]  /*b1b0*/  ISETP.NE.AND P0, PT, R0, 0x18, PT ;  /* 0x000000180000780c */ /* 0x000fda0003f05270 */
[----:B------:R-:W-:Y:S05]  /*b1c0*/  @!P0 BRA `(.L_x_24590) ;  /* 0x0000000000448947 */ /* 0x000fea0003800000 */
.L_x_24567:
        /* <DEDUP_REMOVED lines=16> */
.L_x_24591:
[----:B------:R-:W-:Y:S05]  /*b2d0*/  EXIT ;  /* 0x000000000000794d */ /* 0x000fea0003800000 */
.L_x_24590:
        /* <DEDUP_REMOVED lines=13> */
.L_x_24593:
[----:B------:R-:W-:Y:S05]  /*b3b0*/  BSYNC.RECONVERGENT B0 ;  /* 0x0000000000007941 */ /* 0x000fea0003800200 */
.L_x_24592:
[----:B------:R-:W-:-:S05]  /*b3c0*/  LOP3.LUT R5, R0, 0x80, R5, 0xf8, !PT ;  /* 0x0000008000057812 */ /* 0x000fca00078ef805 */
[----:B------:R-:W-:Y:S01]  /*b3d0*/  STG.E.U8 desc[UR36][R2.64], R5 ;  /* 0x0000000502007986 */ /* 0x000fe2000c101124 */
[----:B------:R-:W-:Y:S05]  /*b3e0*/  EXIT ;  /* 0x000000000000794d */ /* 0x000fea0003800000 */
.L_x_24589:
        /* <DEDUP_REMOVED lines=12> */
.L_x_24595:
[----:B------:R-:W-:Y:S01]  /*b4b0*/  IMAD.MOV.U32 R0, RZ, RZ, 0x7f ;  /* 0x0000007fff007424 */ /* 0x000fe200078e00ff */
[----:B------:R-:W-:-:S04]  /*b4c0*/  ISETP.GT.U32.AND P0, PT, R4, 0x7f800000, PT ;  /* 0x7f8000000400780c */ /* 0x000fc80003f04070 */
[----:B------:R-:W-:-:S09]  /*b4d0*/  SEL R0, R0, 0x7c, P0 ;  /* 0x0000007c00007807 */ /* 0x000fd20000000000 */
.L_x_24596:
[----:B------:R-:W-:Y:S05]  /*b4e0*/  BSYNC.RECONVERGENT B0 ;  /* 0x0000000000007941 */ /* 0x000fea0003800200 */
.L_x_24594:
[----:B------:R-:W-:-:S04]  /*b4f0*/  SHF.R.U32.HI R5, RZ, 0x18, R5 ;  /* 0x00000018ff057819 */ /* 0x000fc80000011605 */
[----:B------:R-:W-:-:S05]  /*b500*/  LOP3.LUT R5, R0, 0x80, R5, 0xf8, !PT ;  /* 0x0000008000057812 */ /* 0x000fca00078ef805 */
[----:B------:R-:W-:Y:S01]  /*b510*/  STG.E.U8 desc[UR36][R2.64], R5 ;  /* 0x0000000502007986 */ /* 0x000fe2000c101124 */
[----:B------:R-:W-:Y:S05]  /*b520*/  EXIT ;  /* 0x000000000000794d */ /* 0x000fea0003800000 */
.L_x_24588:
[----:B------:R-:W0:Y:S02]  /*b530*/  I2F.S8 R0, R17 ;  /* 0x0000001100007306 */ /* 0x000e240000001400 */
[----:B0-----:R-:W-:-:S05]  /*b540*/  F2FP.BF16.F32.PACK_AB R0, RZ, R0 ;  /* 0x00000000ff00723e */ /* 0x001fca00000010ff */
[----:B------:R-:W-:Y:S01]  /*b550*/  STG.E.U16 desc[UR36][R2.64], R0 ;  /* 0x0000000002007986 */ /* 0x000fe2000c101524 */
[----:B------:R-:W-:Y:S05]  /*b560*/  EXIT ;  /* 0x000000000000794d */ /* 0x000fea0003800000 */
.L_x_24597:
        /* <DEDUP_REMOVED lines=9> */
.L_x_26349:


//--------------------- .text._ZN2at6native18elementwise_kernelILi128ELi4EZNS0_22gpu_kernel_impl_nocastINS0_13BinaryFunctorIaaaNS0_17BitwiseAndFunctorIaEEEEEEvRNS_18TensorIteratorBaseERKT_EUliE_EEviT1_ --------------------------
	.section	.text._ZN2at6native18elementwise_kernelILi128ELi4EZNS0_22gpu_kernel_impl_nocastINS0_13BinaryFunctorIaaaNS0_17BitwiseAndFunctorIaEEEEEEvRNS_18TensorIteratorBaseERKT_EUliE_EEviT1_,"ax",@progbits
	.align	128
        .global         _ZN2at6native18elementwise_kernelILi128ELi4EZNS0_22gpu_kernel_impl_nocastINS0_13BinaryFunctorIaaaNS0_17BitwiseAndFunctorIaEEEEEEvRNS_18TensorIteratorBaseERKT_EUliE_EEviT1_
        .type           _ZN2at6native18elementwise_kernelILi128ELi4EZNS0_22gpu_kernel_impl_nocastINS0_13BinaryFunctorIaaaNS0_17BitwiseAndFunctorIaEEEEEEvRNS_18TensorIteratorBaseERKT_EUliE_EEviT1_,@function
        .size           _ZN2at6native18elementwise_kernelILi128ELi4EZNS0_22gpu_kernel_impl_nocastINS0_13BinaryFunctorIaaaNS0_17BitwiseAndFunctorIaEEEEEEvRNS_18TensorIteratorBaseERKT_EUliE_EEviT1_,(.L_x_26350 - _ZN2at6native18elementwise_kernelILi128ELi4EZNS0_22gpu_kernel_impl_nocastINS0_13BinaryFunctorIaaaNS0_17BitwiseAndFunctorIaEEEEEEvRNS_18TensorIteratorBaseERKT_EUliE_EEviT1_)
        .other          _ZN2at6native18elementwise_kernelILi128ELi4EZNS0_22gpu_kernel_impl_nocastINS0_13BinaryFunctorIaaaNS0_17BitwiseAndFunctorIaEEEEEEvRNS_18TensorIteratorBaseERKT_EUliE_EEviT1_,@"STO_CUDA_ENTRY STV_DEFAULT"
_ZN2at6native18elementwise_kernelILi128ELi4EZNS0_22gpu_kernel_impl_nocastINS0_13BinaryFunctorIaaaNS0_17BitwiseAndFunctorIaEEEEEEvRNS_18TensorIteratorBaseERKT_EUliE_EEviT1_:
.text._ZN2at6native18elementwise_kernelILi128ELi4EZNS0_22gpu_kernel_impl_nocastINS0_13BinaryFunctorIaaaNS0_17BitwiseAndFunctorIaEEEEEEvRNS_18TensorIteratorBaseERKT_EUliE_EEviT1_:
        /* <DEDUP_REMOVED lines=33> */
.L_x_24601:
[----:B------:R-:W-:-:S13]  /*0210*/  ISETP.GE.AND P0, PT, R3, UR4, PT ;  /* 0x0000000403007c0c */ /* 0x000fda000bf06270 */
[----:B------:R-:W-:Y:S05]  /*0220*/  @P0 BREAK.RELIABLE B1 ;  /* 0x0000000000010942 */ /* 0x000fea0003800100 */
[----:B------:R-:W-:Y:S05]  /*0230*/  @P0 BRA `(.L_x_24602) ;  /* 0x0000000000240947 */ /* 0x000fea0003800000 */
[----:B------:R-:W-:Y:S05]  /*0240*/  BSYNC.RELIABLE B1 ;  /* 0x0000000000017941 */ /* 0x000fea0003800100 */
.L_x_24600:
        /* <DEDUP_REMOVED lines=8> */
.L_x_24602:
[----:B------:R-:W-:Y:S05]  /*02d0*/  BSYNC.RECONVERGENT B0 ;  /* 0x0000000000007941 */ /* 0x000fea0003800200 */
.L_x_24599:
        /* <DEDUP_REMOVED lines=11> */
.L_x_24598:
        /* <DEDUP_REMOVED lines=356> */
.L_x_24606:
        /* <DEDUP_REMOVED lines=364> */
.L_x_24608:
        /* <DEDUP_REMOVED lines=13> */
.L_x_24605:
[----:B------:R-:W-:-:S13]  /*3160*/  ISETP.GE.AND P0, PT, R3, UR4, PT ;  /* 0x0000000403007c0c */ /* 0x000fda000bf06270 */
[----:B------:R-:W-:Y:S05]  /*3170*/  @P0 BREAK.RELIABLE B1 ;  /* 0x0000000000010942 */ /* 0x000fea0003800100 */
[----:B------:R-:W-:Y:S05]  /*3180*/  @P0 BRA `(.L_x_24607) ;  /* 0x0000001400a80947 */ /* 0x000fea0003800000 */
[----:B------:R-:W-:Y:S05]  /*3190*/  BSYNC.RELIABLE B1 ;  /* 0x0000000000017941 */ /* 0x000fea0003800100 */
.L_x_24604:
        /* <DEDUP_REMOVED lines=348> */
.L_x_24609:
        /* <DEDUP_REMOVED lines=13> */
.L_x_24607:
[----:B------:R-:W-:Y:S05]  /*4830*/  BSYNC.RECONVERGENT B0 ;  /* 0x0000000000007941 */ /* 0x000fea0003800200 */
.L_x_24603:
        /* <DEDUP_REMOVED lines=351> */
.L_x_24610:
        /* <DEDUP_REMOVED lines=13> */
.L_x_24611:
        /* <DEDUP_REMOVED lines=16> */
.L_x_26350:


//--------------------- .text._ZN2at6native27unrolled_elementwise_kernelINS0_13BinaryFunctorIaaaNS0_17BitwiseAndFunctorIaEEEESt5arrayIPcLm3EELi4E23TrivialOffsetCalculatorILi2EjES9_ILi1EjENS0_6memory15LoadWithoutCastENSC_16StoreWithoutCastEEEviT_T0_T2_T3_T4_T5_ --------------------------
	.section	.text._ZN2at6native27unrolled_elementwise_kernelINS0_13BinaryFunctorIaaaNS0_17BitwiseAndFunctorIaEEEESt5arrayIPcLm3EELi4E23TrivialOffsetCalculatorILi2EjES9_ILi1EjENS0_6memory15LoadWithoutCastENSC_16StoreWithoutCastEEEviT_T0_T2_T3_T4_T5_,"ax",@progbits
	.align	128
        .global         _ZN2at6native27unrolled_elementwise_kernelINS0_13BinaryFunctorIaaaNS0_17BitwiseAndFunctorIaEEEESt5arrayIPcLm3EELi4E23TrivialOffsetCalculatorILi2EjES9_ILi1EjENS0_6memory15LoadWithoutCastENSC_16StoreWithoutCastEEEviT_T0_T2_T3_T4_T5_
        .type           _ZN2at6native27unrolled_elementwise_kernelINS0_13BinaryFunctorIaaaNS0_17BitwiseAndFunctorIaEEEESt5arrayIPcLm3EELi4E23TrivialOffsetCalculatorILi2EjES9_ILi1EjENS0_6memory15LoadWithoutCastENSC_16StoreWithoutCastEEEviT_T0_T2_T3_T4_T5_,@function
        .size           _ZN2at6native27unrolled_elementwise_kernelINS0_13BinaryFunctorIaaaNS0_17BitwiseAndFunctorIaEEEESt5arrayIPcLm3EELi4E23TrivialOffsetCalculatorILi2EjES9_ILi1EjENS0_6memory15LoadWithoutCastENSC_16StoreWithoutCastEEEviT_T0_T2_T3_T4_T5_,(.L_x_26351 - _ZN2at6native27unrolled_elementwise_kernelINS0_13BinaryFunctorIaaaNS0_17BitwiseAndFunctorIaEEEESt5arrayIPcLm3EELi4E23TrivialOffsetCalculatorILi2EjES9_ILi1EjENS0_6memory15LoadWithoutCastENSC_16StoreWithoutCastEEEviT_T0_T2_T3_T4_T5_)
        .other          _ZN2at6native27unrolled_elementwise_kernelINS0_13BinaryFunctorIaaaNS0_17BitwiseAndFunctorIaEEEESt5arrayIPcLm3EELi4E23TrivialOffsetCalculatorILi2EjES9_ILi1EjENS0_6memory15LoadWithoutCastENSC_16StoreWithoutCastEEEviT_T0_T2_T3_T4_T5_,@"STO_CUDA_ENTRY STV_DEFAULT"
_ZN2at6native27unrolled_elementwise_kernelINS0_13BinaryFunctorIaaaNS0_17BitwiseAndFunctorIaEEEESt5arrayIPcLm3EELi4E23TrivialOffsetCalculatorILi2EjES9_ILi1EjENS0_6memory15LoadWithoutCastENSC_16StoreWithoutCastEEEviT_T0_T2_T3_T4_T5_:
.text._ZN2at6native27unrolled_elementwise_kernelINS0_13BinaryFunctorIaaaNS0_17BitwiseAndFunctorIaEEEESt5arrayIPcLm3EELi4E23TrivialOffsetCalculatorILi2EjES9_ILi1EjENS0_6memory15LoadWithoutCastENSC_16StoreWithoutCastEEEviT_T0_T2_T3_T4_T5_:
        /* <DEDUP_REMOVED lines=81> */
.L_x_24614:
[----:B------:R-:W-:Y:S05]  /*0510*/  BSYNC.RELIABLE B1 ;  /* 0x0000000000017941 */ /* 0x000fea0003800100 */
.L_x_24613:
[----:B------:R-:W-:-:S13]  /*0520*/  ISETP.GE.AND P0, PT, R17, R16, PT ;  /* 0x000000101100720c */ /* 0x000fda0003f06270 */
[----:B------:R-:W1:Y:S01]  /*0530*/  @!P0 LDC.64 R6, c[0x0][0x388] ;  /* 0x0000e200ff068b82 */ /* 0x000e620000000a00 */
[----:B0-----:R-:W-:Y:S02]  /*0540*/  @!P0 IMAD R3, R0, 0x200, R17 ;  /* 0x0000020000038824 */ /* 0x001fe400078e0211 */
[----:B------:R-:W-:-:S03]  /*0550*/  @!P0 VIADD R17, R17, 0x80 ;  /* 0x0000008011118836 */ /* 0x000fc60000000000 */
[----:B-1----:R-:W-:-:S05]  /*0560*/  @!P0 IADD3 R2, P1, PT, R3, R6, RZ ;  /* 0x0000000603028210 */ /* 0x002fca0007f3e0ff */
[----:B------:R-:W-:-:S05]  /*0570*/  @!P0 IMAD.X R3, RZ, RZ, R7, P1 ;  /* 0x000000ffff038224 */ /* 0x000fca00008e0607 */
[----:B------:R1:W-:Y:S03]  /*0580*/  @!P0 STG.E.U8 desc[UR4][R2.64], R13 ;  /* 0x0000000d02008986 */ /* 0x0003e6000c101104 */
.L_x_24615:
[----:B------:R-:W-:Y:S05]  /*0590*/  BSYNC.RECONVERGENT B0 ;  /* 0x0000000000007941 */ /* 0x000fea0003800200 */
.L_x_24612:
        /* <DEDUP_REMOVED lines=9> */
.L_x_24616:
        /* <DEDUP_REMOVED lines=13> */
.L_x_26351:


//--------------------- .text._ZN2at6native29vectorized_elementwise_kernelILi2ENS0_13BinaryFunctorIaaaNS0_17BitwiseAndFunctorIaEEEESt5arrayIPcLm3EEEEviT0_T1_ --------------------------
	.section	.text._ZN2at6native29vectorized_elementwise_kernelILi2ENS0_13BinaryFunctorIaaaNS0_17BitwiseAndFunctorIaEEEESt5arrayIPcLm3EEEEviT0_T1_,"ax",@progbits
	.align	128
        .global         _ZN2at6native29vectorized_elementwise_kernelILi2ENS0_13BinaryFunctorIaaaNS0_17BitwiseAndFunctorIaEEEESt5arrayIPcLm3EEEEviT0_T1_
        .type           _ZN2at6native29vectorized_elementwise_kernelILi2ENS0_13BinaryFunctorIaaaNS0_17BitwiseAndFunctorIaEEEESt5arrayIPcLm3EEEEviT0_T1_,@function
        .size           _ZN2at6native29vectorized_elementwise_kernelILi2ENS0_13BinaryFunctorIaaaNS0_17BitwiseAndFunctorIaEEEESt5arrayIPcLm3EEEEviT0_T1_,(.L_x_26352 - _ZN2at6native29vectorized_elementwise_kernelILi2ENS0_13BinaryFunctorIaaaNS0_17BitwiseAndFunctorIaEEEESt5arrayIPcLm3EEEEviT0_T1_)
        .other          _ZN2at6native29vectorized_elementwise_kernelILi2ENS0_13BinaryFunctorIaaaNS0_17BitwiseAndFunctorIaEEEESt5arrayIPcLm3EEEEviT0_T1_,@"STO_CUDA_ENTRY STV_DEFAULT"
_ZN2at6native29vectorized_elementwise_kernelILi2ENS0_13BinaryFunctorIaaaNS0_17BitwiseAndFunctorIaEEEESt5arrayIPcLm3EEEEviT0_T1_:
.text._ZN2at6native29vectorized_elementwise_kernelILi2ENS0_13BinaryFunctorIaaaNS0_17BitwiseAndFunctorIaEEEESt5arrayIPcLm3EEEEviT0_T1_:
        /* <DEDUP_REMOVED lines=139> */
.L_x_24620:
        /* <DEDUP_REMOVED lines=8> */
.L_x_24621:
        /* <DEDUP_REMOVED lines=8> */
.L_x_24622:
        /* <DEDUP_REMOVED lines=8> */
.L_x_24623:
        /* <DEDUP_REMOVED lines=9> */
.L_x_24624:
[----:B------:R-:W-:Y:S05]  /*0ac0*/  BSYNC.RELIABLE B1 ;  /* 0x0000000000017941 */ /* 0x000fea0003800100 */
.L_x_24619:
[----:B------:R-:W-:-:S13]  /*0ad0*/  ISETP.GE.U32.AND P0, PT, R0, UR5, PT ;  /* 0x0000000500007c0c */ /* 0x000fda000bf06070 */
[----:B--2---:R-:W1:Y:S01]  /*0ae0*/  @!P0 LDC.64 R6, c[0x0][0x388] ;  /* 0x0000e200ff068b82 */ /* 0x004e620000000a00 */
[C---:B------:R-:W-:Y:S02]  /*0af0*/  @!P0 VIADD R5, R0.reuse, UR4 ;  /* 0x0000000400058c36 */ /* 0x040fe40008000000 */
[----:B------:R-:W-:-:S03]  /*0b00*/  @!P0 VIADD R0, R0, 0x80 ;  /* 0x0000008000008836 */ /* 0x000fc60000000000 */
[----:B-1----:R-:W-:-:S05]  /*0b10*/  @!P0 IADD3 R4, P1, PT, R5, R6, RZ ;  /* 0x0000000605048210 */ /* 0x002fca0007f3e0ff */
[----:B------:R-:W-:-:S05]  /*0b20*/  @!P0 IMAD.X R5, RZ, RZ, R7, P1 ;  /* 0x000000ffff058224 */ /* 0x000fca00008e0607 */
[----:B------:R3:W-:Y:S03]  /*0b30*/  @!P0 STG.E.U8 desc[UR12][R4.64], R23 ;  /* 0x0000001704008986 */ /* 0x0007e6000c10110c */
.L_x_24625:
[----:B------:R-:W-:Y:S05]  /*0b40*/  BSYNC.RECONVERGENT B0 ;  /* 0x0000000000007941 */ /* 0x000fea0003800200 */
.L_x_24618:
        /* <DEDUP_REMOVED lines=9> */
.L_x_24617:
        /* <DEDUP_REMOVED lines=59> */
.L_x_24626:
        /* <DEDUP_REMOVED lines=15> */
.L_x_26352:


//--------------------- .text._ZN2at6native29vectorized_elementwise_kernelILi4ENS0_13BinaryFunctorIaaaNS0_17BitwiseAndFunctorIaEEEESt5arrayIPcLm3EEEEviT0_T1_ --------------------------
	.section	.text._ZN2at6native29vectorized_elementwise_kernelILi4ENS0_13BinaryFunctorIaaaNS0_17BitwiseAndFunctorIaEEEESt5arrayIPcLm3EEEEviT0_T1_,"ax",@progbits
	.align	128
        .global         _ZN2at6native29vectorized_elementwise_kernelILi4ENS0_13BinaryFunctorIaaaNS0_17BitwiseAndFunctorIaEEEESt5arrayIPcLm3EEEEviT0_T1_
        .type           _ZN2at6native29vectorized_elementwise_kernelILi4ENS0_13BinaryFunctorIaaaNS0_17BitwiseAndFunctorIaEEEESt5arrayIPcLm3EEEEviT0_T1_,@function
        .size           _ZN2at6native29vectorized_elementwise_kernelILi4ENS0_13BinaryFunctorIaaaNS0_17BitwiseAndFunctorIaEEEESt5arrayIPcLm3EEEEviT0_T1_,(.L_x_26353 - _ZN2at6native29vectorized_elementwise_kernelILi4ENS0_13BinaryFunctorIaaaNS0_17BitwiseAndFunctorIaEEEESt5arrayIPcLm3EEEEviT0_T1_)
        .other          _ZN2at6native29vectorized_elementwise_kernelILi4ENS0_13BinaryFunctorIaaaNS0_17BitwiseAndFunctorIaEEEESt5arrayIPcLm3EEEEviT0_T1_,@"STO_CUDA_ENTRY STV_DEFAULT"
_ZN2at6native29vectorized_elementwise_kernelILi4ENS0_13BinaryFunctorIaaaNS0_17BitwiseAndFunctorIaEEEESt5arrayIPcLm3EEEEviT0_T1_:
.text._ZN2at6native29vectorized_elementwise_kernelILi4ENS0_13BinaryFunctorIaaaNS0_17BitwiseAndFunctorIaEEEESt5arrayIPcLm3EEEEviT0_T1_:
        /* <DEDUP_REMOVED lines=139> */
.L_x_24630:
        /* <DEDUP_REMOVED lines=8> */
.L_x_24631:
        /* <DEDUP_REMOVED lines=8> */
.L_x_24632:
        /* <DEDUP_REMOVED lines=8> */
.L_x_24633:
        /* <DEDUP_REMOVED lines=9> */
.L_x_24634:
[----:B------:R-:W-:Y:S05]  /*0ac0*/  BSYNC.RELIABLE B1 ;  /* 0x0000000000017941 */ /* 0x000fea0003800100 */
.L_x_24629:
[----:B------:R-:W-:-:S13]  /*0ad0*/  ISETP.GE.U32.AND P0, PT, R0, UR5, PT ;  /* 0x0000000500007c0c */ /* 0x000fda000bf06070 */
[----:B--2---:R-:W1:Y:S01]  /*0ae0*/  @!P0 LDC.64 R6, c[0x0][0x388] ;  /* 0x0000e200ff068b82 */ /* 0x004e620000000a00 */
[C---:B------:R-:W-:Y:S02]  /*0af0*/  @!P0 VIADD R5, R0.reuse, UR4 ;  /* 0x0000000400058c36 */ /* 0x040fe40008000000 */
[----:B------:R-:W-:-:S03]  /*0b00*/  @!P0 VIADD R0, R0, 0x80 ;  /* 0x0000008000008836 */ /* 0x000fc60000000000 */
[----:B-1----:R-:W-:-:S05]  /*0b10*/  @!P0 IADD3 R4, P1, PT, R5, R6, RZ ;  /* 0x0000000605048210 */ /* 0x002fca0007f3e0ff */
[----:B------:R-:W-:-:S05]  /*0b20*/  @!P0 IMAD.X R5, RZ, RZ, R7, P1 ;  /* 0x000000ffff058224 */ /* 0x000fca00008e0607 */
[----:B------:R3:W-:Y:S03]  /*0b30*/  @!P0 STG.E.U8 desc[UR12][R4.64], R23 ;  /* 0x0000001704008986 */ /* 0x0007e6000c10110c */
.L_x_24635:
[----:B------:R-:W-:Y:S05]  /*0b40*/  BSYNC.RECONVERGENT B0 ;  /* 0x0000000000007941 */ /* 0x000fea0003800200 */
.L_x_24628:
        /* <DEDUP_REMOVED lines=9> */
.L_x_24627:
        /* <DEDUP_REMOVED lines=55> */
.L_x_24636:
        /* <DEDUP_REMOVED lines=11> */
.L_x_26353:


//--------------------- .text._ZN2at6native29vectorized_elementwise_kernelILi8ENS0_13BinaryFunctorIaaaNS0_17BitwiseAndFunctorIaEEEESt5arrayIPcLm3EEEEviT0_T1_ --------------------------
	.section	.text._ZN2at6native29vectorized_elementwise_kernelILi8ENS0_13BinaryFunctorIaaaNS0_17BitwiseAndFunctorIaEEEESt5arrayIPcLm3EEEEviT0_T1_,"ax",@progbits
	.align	128
        .global         _ZN2at6native29vectorized_elementwise_kernelILi8ENS0_13BinaryFunctorIaaaNS0_17BitwiseAndFunctorIaEEEESt5arrayIPcLm3EEEEviT0_T1_
        .type           _ZN2at6native29vectorized_elementwise_kernelILi8ENS0_13BinaryFunctorIaaaNS0_17BitwiseAndFunctorIaEEEESt5arrayIPcLm3EEEEviT0_T1_,@function
        .size           _ZN2at6native29vectorized_elementwise_kernelILi8ENS0_13BinaryFunctorIaaaNS0_17BitwiseAndFunctorIaEEEESt5arrayIPcLm3EEEEviT0_T1_,(.L_x_26354 - _ZN2at6native29vectorized_elementwise_kernelILi8ENS0_13BinaryFunctorIaaaNS0_17BitwiseAndFunctorIaEEEESt5arrayIPcLm3EEEEviT0_T1_)
        .other          _ZN2at6native29vectorized_elementwise_kernelILi8ENS0_13BinaryFunctorIaaaNS0_17BitwiseAndFunctorIaEEEESt5arrayIPcLm3EEEEviT0_T1_,@"STO_CUDA_ENTRY STV_DEFAULT"
_ZN2at6native29vectorized_elementwise_kernelILi8ENS0_13BinaryFunctorIaaaNS0_17BitwiseAndFunctorIaEEEESt5arrayIPcLm3EEEEviT0_T1_:
.text._ZN2at6native29vectorized_elementwise_kernelILi8ENS0_13BinaryFunctorIaaaNS0_17BitwiseAndFunctorIaEEEESt5arrayIPcLm3EEEEviT0_T1_:
        /* <DEDUP_REMOVED lines=139> */
.L_x_24640:
        /* <DEDUP_REMOVED lines=8> */
.L_x_24641:
        /* <DEDUP_REMOVED lines=8> */
.L_x_24642:
        /* <DEDUP_REMOVED lines=8> */
.L_x_24643:
        /* <DEDUP_REMOVED lines=9> */
.L_x_24644:
[----:B------:R-:W-:Y:S05]  /*0ac0*/  BSYNC.RELIABLE B1 ;  /* 0x0000000000017941 */ /* 0x000fea0003800100 */
.L_x_24639:
[----:B------:R-:W-:-:S13]  /*0ad0*/  ISETP.GE.U32.AND P0, PT, R0, UR5, PT ;  /* 0x0000000500007c0c */ /* 0x000fda000bf06070 */
[----:B--2---:R-:W1:Y:S01]  /*0ae0*/  @!P0 LDC.64 R6, c[0x0][0x388] ;  /* 0x0000e200ff068b82 */ /* 0x004e620000000a00 */
[C---:B------:R-:W-:Y:S02]  /*0af0*/  @!P0 VIADD R5, R0.reuse, UR4 ;  /* 0x0000000400058c36 */ /* 0x040fe40008000000 */
[----:B------:R-:W-:-:S03]  /*0b00*/  @!P0 VIADD R0, R0, 0x80 ;  /* 0x0000008000008836 */ /* 0x000fc60000000000 */
[----:B-1----:R-:W-:-:S05]  /*0b10*/  @!P0 IADD3 R4, P1, PT, R5, R6, RZ ;  /* 0x0000000605048210 */ /* 0x002fca0007f3e0ff */
[----:B------:R-:W-:-:S05]  /*0b20*/  @!P0 IMAD.X R5, RZ, RZ, R7, P1 ;  /* 0x000000ffff058224 */ /* 0x000fca00008e0607 */
[----:B------:R3:W-:Y:S03]  /*0b30*/  @!P0 STG.E.U8 desc[UR12][R4.64], R23 ;  /* 0x0000001704008986 */ /* 0x0007e6000c10110c */
.L_x_24645:
[----:B------:R-:W-:Y:S05]  /*0b40*/  BSYNC.RECONVERGENT B0 ;  /* 0x0000000000007941 */ /* 0x000fea0003800200 */
.L_x_24638:
        /* <DEDUP_REMOVED lines=9> */
.L_x_24637:
        /* <DEDUP_REMOVED lines=52> */
.L_x_24646:
        /* <DEDUP_REMOVED lines=14> */
.L_x_26354:


//--------------------- .text._ZN2at6native18elementwise_kernelILi128ELi4EZNS0_15gpu_kernel_implINS0_13AUnaryFunctorIhhhNS0_17BitwiseAndFunctorIhEEEEEEvRNS_18TensorIteratorBaseERKT_EUliE_EEviT1_ --------------------------
	.section	.text._ZN2at6native18elementwise_kernelILi128ELi4EZNS0_15gpu_kernel_implINS0_13AUnaryFunctorIhhhNS0_17BitwiseAndFunctorIhEEEEEEvRNS_18TensorIteratorBaseERKT_EUliE_EEviT1_,"ax",@progbits
	.align	128
        .global         _ZN2at6native18elementwise_kernelILi128ELi4EZNS0_15gpu_kernel_implINS0_13AUnaryFunctorIhhhNS0_17BitwiseAndFunctorIhEEEEEEvRNS_18TensorIteratorBaseERKT_EUliE_EEviT1_
        .type           _ZN2at6native18elementwise_kernelILi128ELi4EZNS0_15gpu_kernel_implINS0_13AUnaryFunctorIhhhNS0_17BitwiseAndFunctorIhEEEEEEvRNS_18TensorIteratorBaseERKT_EUliE_EEviT1_,@function
        .size           _ZN2at6native18elementwise_kernelILi128ELi4EZNS0_15gpu_kernel_implINS0_13AUnaryFunctorIhhhNS0_17BitwiseAndFunctorIhEEEEEEvRNS_18TensorIteratorBaseERKT_EUliE_EEviT1_,(.L_x_26355 - _ZN2at6native18elementwise_kernelILi128ELi4EZNS0_15gpu_kernel_implINS0_13AUnaryFunctorIhhhNS0_17BitwiseAndFunctorIhEEEEEEvRNS_18TensorIteratorBaseERKT_EUliE_EEviT1_)
        .other          _ZN2at6native18elementwise_kernelILi128ELi4EZNS0_15gpu_kernel_implINS0_13AUnaryFunctorIhhhNS0_17BitwiseAndFunctorIhEEEEEEvRNS_18TensorIteratorBaseERKT_EUliE_EEviT1_,@"STO_CUDA_ENTRY STV_DEFAULT"
_ZN2at6native18elementwise_kernelILi128ELi4EZNS0_15gpu_kernel_implINS0_13AUnaryFunctorIhhhNS0_17BitwiseAndFunctorIhEEEEEEvRNS_18TensorIteratorBaseERKT_EUliE_EEviT1_:
.text._ZN2at6native18elementwise_kernelILi128ELi4EZNS0_15gpu_kernel_implINS0_13AUnaryFunctorIhhhNS0_17BitwiseAndFunctorIhEEEEEEvRNS_18TensorIteratorBaseERKT_EUliE_EEviT1_:
        /* <DEDUP_REMOVED lines=320> */
.L_x_24649:
        /* <DEDUP_REMOVED lines=16> */
.L_x_24653:
[----:B------:R0:W5:Y:S01]  /*1500*/  LDG.E.U8 R0, desc[UR36][R4.64] ;  /* 0x0000002404007981 */ /* 0x000162000c1e1100 */
[----:B------:R-:W-:Y:S05]  /*1510*/  BRA `(.L_x_24655) ;  /* 0x0000000c005c7947 */ /* 0x000fea0003800000 */
.L_x_24652:
        /* <DEDUP_REMOVED lines=8> */
.L_x_24657:
[----:B------:R3:W5:Y:S01]  /*15a0*/  LDG.E.U8 R0, desc[UR36][R4.64] ;  /* 0x0000002404007981 */ /* 0x000762000c1e1100 */
[----:B------:R-:W-:Y:S05]  /*15b0*/  BRA `(.L_x_24655) ;  /* 0x0000000c00347947 */ /* 0x000fea0003800000 */
.L_x_24656:
[----:B------:R0:W5:Y:S01]  /*15c0*/  LDG.E.U16 R0, desc[UR36][R4.64] ;  /* 0x0000002404007981 */ /* 0x000162000c1e1500 */
[----:B------:R-:W-:Y:S05]  /*15d0*/  BRA `(.L_x_24655) ;  /* 0x0000000c002c7947 */ /* 0x000fea0003800000 */
.L_x_24651:
        /* <DEDUP_REMOVED lines=10> */
.L_x_24659:
[----:B------:R-:W2:Y:S02]  /*1680*/  LDG.E.U16 R2, desc[UR36][R4.64] ;  /* 0x0000002404027981 */ /* 0x000ea4000c1e1500 */
[----:B--2---:R-:W-:-:S06]  /*1690*/  HADD2.F32 R2, -RZ, R2.H0_H0 ;  /* 0x20000002ff027230 */ /* 0x004fcc0000004100 */
[----:B------:R-:W0:Y:S02]  /*16a0*/  F2I.S64.TRUNC R2, R2 ;  /* 0x0000000200027311 */ /* 0x000e24000020d900 */
[----:B0-----:R-:W-:Y:S01]  /*16b0*/  PRMT R0, R2, 0x7610, R0 ;  /* 0x0000761002007816 */ /* 0x001fe20000000000 */
[----:B------:R-:W-:Y:S06]  /*16c0*/  BRA `(.L_x_24655) ;  /* 0x0000000800f07947 */ /* 0x000fec0003800000 */
.L_x_24658:
        /* <DEDUP_REMOVED lines=10> */
.L_x_24661:
[----:B------:R-:W2:Y:S02]  /*1770*/  LDG.E.U16 R4, desc[UR36][R4.64] ;  /* 0x0000002404047981 */ /* 0x000ea4000c1e1500 */
[----:B--2---:R-:W-:-:S06]  /*1780*/  HADD2.F32 R2, -RZ, R4.H0_H0 ;  /* 0x20000004ff027230 */ /* 0x004fcc0000004100 */
[----:B------:R-:W0:Y:S02]  /*1790*/  F2I.S64.TRUNC R2, R2 ;  /* 0x0000000200027311 */ /* 0x000e24000020d900 */
[----:B0-----:R-:W-:Y:S01]  /*17a0*/  PRMT R0, R2, 0x7610, R0 ;  /* 0x0000761002007816 */ /* 0x001fe20000000000 */
[----:B------:R-:W-:Y:S06]  /*17b0*/  BRA `(.L_x_24655) ;  /* 0x0000000800b47947 */ /* 0x000fec0003800000 */
.L_x_24660:
[----:B------:R-:W2:Y:S02]  /*17c0*/  LDG.E.64 R2, desc[UR36][R4.64] ;  /* 0x0000002404027981 */ /* 0x000ea4000c1e1b00 */
[----:B--2---:R-:W0:Y:S02]  /*17d0*/  F2I.S64.F64.TRUNC R2, R2 ;  /* 0x0000000200027311 */ /* 0x004e24000030d900 */
[----:B0-----:R-:W-:Y:S01]  /*17e0*/  PRMT R0, R2, 0x7610, R0 ;  /* 0x0000761002007816 */ /* 0x001fe20000000000 */
[----:B------:R-:W-:Y:S06]  /*17f0*/  BRA `(.L_x_24655) ;  /* 0x0000000800a47947 */ /* 0x000fec0003800000 */
.L_x_24650:
        /* <DEDUP_REMOVED lines=12> */
.L_x_24664:
[----:B------:R-:W2:Y:S02]  /*18c0*/  LDG.E.64 R4, desc[UR36][R4.64] ;  /* 0x0000002404047981 */ /* 0x000ea4000c1e1b00 */
[----:B--2---:R-:W0:Y:S02]  /*18d0*/  F2I.S64.F64.TRUNC R2, R4 ;  /* 0x0000000400027311 */ /* 0x004e24000030d900 */
[----:B0-----:R-:W-:Y:S01]  /*18e0*/  PRMT R0, R2, 0x7610, R0 ;  /* 0x0000761002007816 */ /* 0x001fe20000000000 */
[----:B------:R-:W-:Y:S06]  /*18f0*/  BRA `(.L_x_24655) ;  /* 0x0000000800647947 */ /* 0x000fec0003800000 */
.L_x_24663:
        /* <DEDUP_REMOVED lines=27> */
.L_x_24666:
        /* <DEDUP_REMOVED lines=14> */
.L_x_24665:
[----:B------:R-:W2:Y:S02]  /*1b90*/  LDG.E.U16 R2, desc[UR36][R4.64] ;  /* 0x0000002404027981 */ /* 0x000ea4000c1e1500 */
[----:B--2---:R-:W-:-:S06]  /*1ba0*/  IMAD.U32 R2, R2, 0x10000, RZ ;  /* 0x0001000002027824 */ /* 0x004fcc00078e00ff */
[----:B------:R-:W0:Y:S02]  /*1bb0*/  F2I.S64.TRUNC R2, R2 ;  /* 0x0000000200027311 */ /* 0x000e24000020d900 */
[----:B0-----:R-:W-:Y:S01]  /*1bc0*/  PRMT R0, R2, 0x7610, R0 ;  /* 0x0000761002007816 */ /* 0x001fe20000000000 */
[----:B------:R-:W-:Y:S06]  /*1bd0*/  BRA `(.L_x_24655) ;  /* 0x0000000400ac7947 */ /* 0x000fec0003800000 */
.L_x_24662:
        /* <DEDUP_REMOVED lines=10> */
.L_x_24669:
        /* <DEDUP_REMOVED lines=21> */
.L_x_24673:
[----:B------:R-:W-:Y:S05]  /*1dd0*/  BSYNC.RECONVERGENT B1 ;  /* 0x0000000000017941 */ /* 0x000fea0003800200 */
.L_x_24672:
[----:B------:R-:W-:Y:S02]  /*1de0*/  SHF.L.U32 R0, R0, 0x14, RZ ;  /* 0x0000001400007819 */ /* 0x000fe400000006ff */
[----:B------:R-:W-:-:S04]  /*1df0*/  LEA R2, R2, 0x3b800000, 0x17 ;  /* 0x3b80000002027811 */ /* 0x000fc800078eb8ff */
[----:B------:R-:W-:-:S07]  /*1e00*/  LOP3.LUT R2, R2, R0, R7, 0xfe, !PT ;  /* 0x0000000002027212 */ /* 0x000fce00078efe07 */
.L_x_24671:
[----:B------:R-:W-:Y:S05]  /*1e10*/  BSYNC.RECONVERGENT B0 ;  /* 0x0000000000007941 */ /* 0x000fea0003800200 */
.L_x_24670:
[----:B------:R-:W0:Y:S02]  /*1e20*/  F2I.S64.TRUNC R2, R2 ;  /* 0x0000000200027311 */ /* 0x000e24000020d900 */
[----:B0-----:R-:W-:Y:S01]  /*1e30*/  PRMT R0, R2, 0x7610, R0 ;  /* 0x0000761002007816 */ /* 0x001fe20000000000 */
[----:B------:R-:W-:Y:S06]  /*1e40*/  BRA `(.L_x_24655) ;  /* 0x0000000400107947 */ /* 0x000fec0003800000 */
.L_x_24668:
        /* <DEDUP_REMOVED lines=21> */
.L_x_24677:
[----:B------:R-:W-:Y:S05]  /*1fa0*/  BSYNC.RECONVERGENT B1 ;  /* 0x0000000000017941 */ /* 0x000fea0003800200 */
.L_x_24676:
[----:B------:R-:W-:Y:S01]  /*1fb0*/  IMAD.SHL.U32 R0, R0, 0x200000, RZ ;  /* 0x0020000000007824 */ /* 0x000fe200078e00ff */
[----:B------:R-:W-:-:S04]  /*1fc0*/  LEA R2, R2, 0x37800000, 0x17 ;  /* 0x3780000002027811 */ /* 0x000fc800078eb8ff */
[----:B------:R-:W-:-:S07]  /*1fd0*/  LOP3.LUT R2, R2, R0, R7, 0xfe, !PT ;  /* 0x0000000002027212 */ /* 0x000fce00078efe07 */
.L_x_24675:
[----:B------:R-:W-:Y:S05]  /*1fe0*/  BSYNC.RECONVERGENT B0 ;  /* 0x0000000000007941 */ /* 0x000fea0003800200 */
.L_x_24674:
[----:B------:R-:W0:Y:S02]  /*1ff0*/  F2I.S64.TRUNC R2, R2 ;  /* 0x0000000200027311 */ /* 0x000e24000020d900 */
[----:B0-----:R-:W-:Y:S01]  /*2000*/  PRMT R0, R2, 0x7610, R0 ;  /* 0x0000761002007816 */ /* 0x001fe20000000000 */
[----:B------:R-:W-:Y:S06]  /*2010*/  BRA `(.L_x_24655) ;  /* 0x00000000009c7947 */ /* 0x000fec0003800000 */
.L_x_24667:
[----:B------:R-:W-:-:S09]  /*2020*/  UISETP.NE.AND UP0, UPT, UR4, 0x1c, UPT ;  /* 0x0000001c0400788c */ /* 0x000fd2000bf05270 */
[----:B------:R-:W-:Y:S05]  /*2030*/  BRA.U !UP0, `(.L_x_24678) ;  /* 0x0000000108907547 */ /* 0x000fea000b800000 */
[----:B------:R-:W-:-:S09]  /*2040*/  UISETP.NE.AND UP0, UPT, UR4, 0x1d, UPT ;  /* 0x0000001d0400788c */ /* 0x000fd2000bf05270 */
[----:B------:R-:W-:Y:S05]  /*2050*/  BRA.U !UP0, `(.L_x_24679) ;  /* 0x0000000108807547 */ /* 0x000fea000b800000 */
[----:B------:R-:W-:-:S09]  /*2060*/  UISETP.NE.AND UP0, UPT, UR4, 0x2c, UPT ;  /* 0x0000002c0400788c */ /* 0x000fd2000bf05270 */
[----:B------:R-:W-:Y:S05]  /*2070*/  BRA.U !UP0, `(.L_x_24680) ;  /* 0x0000000108487547 */ /* 0x000fea000b800000 */
.L_x_24654:
        /* <DEDUP_REMOVED lines=16> */
.L_x_24681:
[----:B------:R-:W-:Y:S01]  /*2180*/  PRMT R0, RZ, 0x7610, R0 ;  /* 0x00007610ff007816 */ /* 0x000fe20000000000 */
[----:B------:R-:W-:Y:S06]  /*2190*/  BRA `(.L_x_24655) ;  /* 0x00000000003c7947 */ /* 0x000fec0003800000 */
.L_x_24680:
        /* <DEDUP_REMOVED lines=8> */
.L_x_24683:
[----:B------:R-:W-:Y:S05]  /*2220*/  BSYNC.RECONVERGENT B0 ;  /* 0x0000000000007941 */ /* 0x000fea0003800200 */
.L_x_24682:
[----:B------:R-:W0:Y:S02]  /*2230*/  F2I.S64.TRUNC R2, R2 ;  /* 0x0000000200027311 */ /* 0x000e24000020d900 */
[----:B0-----:R-:W-:Y:S01]  /*2240*/  PRMT R0, R2, 0x7610, R0 ;  /* 0x0000761002007816 */ /* 0x001fe20000000000 */
[----:B------:R-:W-:Y:S06]  /*2250*/  BRA `(.L_x_24655) ;  /* 0x00000000000c7947 */ /* 0x000fec0003800000 */
.L_x_24679:
[----:B------:R2:W5:Y:S01]  /*2260*/  LDG.E.U8 R0, desc[UR36][R4.64] ;  /* 0x0000002404007981 */ /* 0x000562000c1e1100 */
[----:B------:R-:W-:Y:S05]  /*2270*/  BRA `(.L_x_24655) ;  /* 0x0000000000047947 */ /* 0x000fea0003800000 */
.L_x_24678:
[----:B------:R1:W5:Y:S02]  /*2280*/  LDG.E.U8 R0, desc[UR36][R4.64] ;  /* 0x0000002404007981 */ /* 0x000364000c1e1100 */
.L_x_24655:
        /* <DEDUP_REMOVED lines=18> */
.L_x_24688:
[----:B------:R3:W-:Y:S01]  /*23b0*/  STG.E.U8 desc[UR36][R2.64], R5 ;  /* 0x0000000502007986 */ /* 0x0007e2000c101124 */
[----:B------:R-:W-:Y:S05]  /*23c0*/  BRA `(.L_x_24690) ;  /* 0x0000000c00547947 */ /* 0x000fea0003800000 */
.L_x_24687:
        /* <DEDUP_REMOVED lines=10> */
.L_x_24692:
[----:B------:R-:W-:-:S05]  /*2470*/  LOP3.LUT R5, R5, 0xff, RZ, 0xc0, !PT ;  /* 0x000000ff05057812 */ /* 0x000fca00078ec0ff */
[----:B------:R1:W-:Y:S01]  /*2480*/  STG.E desc[UR36][R2.64], R5 ;  /* 0x0000000502007986 */ /* 0x0003e2000c101924 */
[----:B------:R-:W-:Y:S05]  /*2490*/  BRA `(.L_x_24690) ;  /* 0x0000000c00207947 */ /* 0x000fea0003800000 */
.L_x_24691:
[----:B------:R-:W-:-:S05]  /*24a0*/  LOP3.LUT R5, R5, 0xff, RZ, 0xc0, !PT ;  /* 0x000000ff05057812 */ /* 0x000fca00078ec0ff */
[----:B------:R2:W-:Y:S01]  /*24b0*/  STG.E.U16 desc[UR36][R2.64], R5 ;  /* 0x0000000502007986 */ /* 0x0005e2000c101524 */
[----:B------:R-:W-:Y:S05]  /*24c0*/  BRA `(.L_x_24690) ;  /* 0x0000000c00147947 */ /* 0x000fea0003800000 */
.L_x_24686:
        /* <DEDUP_REMOVED lines=10> */
.L_x_24694:
[----:B------:R-:W-:-:S04]  /*2570*/  LOP3.LUT R5, R5, 0xff, RZ, 0xc0, !PT ;  /* 0x000000ff05057812 */ /* 0x000fc800078ec0ff */
[----:B------:R-:W0:Y:S02]  /*2580*/  I2F.U16 R0, R5 ;  /* 0x0000000500007306 */ /* 0x000e240000101000 */
[----:B0-----:R-:W-:-:S05]  /*2590*/  F2FP.F16.F32.PACK_AB R0, RZ, R0 ;  /* 0x00000000ff00723e */ /* 0x001fca00000000ff */
[----:B------:R0:W-:Y:S01]  /*25a0*/  STG.E.U16 desc[UR36][R2.64], R0 ;  /* 0x0000000002007986 */ /* 0x0001e2000c101524 */
[----:B------:R-:W-:Y:S05]  /*25b0*/  BRA `(.L_x_24690) ;  /* 0x0000000800d87947 */ /* 0x000fea0003800000 */
.L_x_24693:
        /* <DEDUP_REMOVED lines=11> */
.L_x_24696:
[----:B------:R-:W-:-:S06]  /*2670*/  LOP3.LUT R5, R5, 0xff, RZ, 0xc0, !PT ;  /* 0x000000ff05057812 */ /* 0x000fcc00078ec0ff */
[----:B------:R-:W0:Y:S02]  /*2680*/  I2F.U16 R5, R5 ;  /* 0x0000000500057306 */ /* 0x000e240000101000 */
[----:B0-----:R-:W-:-:S04]  /*2690*/  F2FP.F16.F32.PACK_AB R5, RZ, R5 ;  /* 0x00000005ff05723e */ /* 0x001fc800000000ff */
[----:B------:R-:W-:-:S05]  /*26a0*/  PRMT R5, R5, 0x5410, RZ ;  /* 0x0000541005057816 */ /* 0x000fca00000000ff */
[----:B------:R0:W-:Y:S01]  /*26b0*/  STG.E desc[UR36][R2.64], R5 ;  /* 0x0000000502007986 */ /* 0x0001e2000c101924 */
[----:B------:R-:W-:Y:S05]  /*26c0*/  BRA `(.L_x_24690) ;  /* 0x0000000800947947 */ /* 0x000fea0003800000 */
.L_x_24695:
[----:B------:R-:W-:-:S06]  /*26d0*/  LOP3.LUT R5, R5, 0xff, RZ, 0xc0, !PT ;  /* 0x000000ff05057812 */ /* 0x000fcc00078ec0ff */
[----:B------:R-:W0:Y:S02]  /*26e0*/  I2F.F64.U16 R4, R5 ;  /* 0x0000000500047312 */ /* 0x000e240000101800 */
[----:B0-----:R0:W-:Y:S01]  /*26f0*/  STG.E.64 desc[UR36][R2.64], R4 ;  /* 0x0000000402007986 */ /* 0x0011e2000c101b24 */
[----:B------:R-:W-:Y:S05]  /*2700*/  BRA `(.L_x_24690) ;  /* 0x0000000800847947 */ /* 0x000fea0003800000 */
.L_x_24685:
        /* <DEDUP_REMOVED lines=12> */
.L_x_24699:
[----:B------:R-:W-:Y:S02]  /*27d0*/  LOP3.LUT R5, R5, 0xff, RZ, 0xc0, !PT ;  /* 0x000000ff05057812 */ /* 0x000fe400078ec0ff */
[----:B------:R-:W-:-:S04]  /*27e0*/  CS2R R6, SRZ ;  /* 0x0000000000067805 */ /* 0x000fc8000001ff00 */
[----:B------:R-:W0:Y:S02]  /*27f0*/  I2F.F64.U16 R4, R5 ;  /* 0x0000000500047312 */ /* 0x000e240000101800 */
[----:B0-----:R0:W-:Y:S01]  /*2800*/  STG.E.128 desc[UR36][R2.64], R4 ;  /* 0x0000000402007986 */ /* 0x0011e2000c101d24 */
[----:B------:R-:W-:Y:S05]  /*2810*/  BRA `(.L_x_24690) ;  /* 0x0000000800407947 */ /* 0x000fea0003800000 */
.L_x_24698:
        /* <DEDUP_REMOVED lines=18> */
.L_x_24703:
[----:B------:R-:W-:Y:S05]  /*2940*/  BSYNC.RECONVERGENT B0 ;  /* 0x0000000000007941 */ /* 0x000fea0003800200 */
.L_x_24702:
[----:B------:R0:W-:Y:S01]  /*2950*/  STG.E.U8 desc[UR36][R2.64], R5 ;  /* 0x0000000502007986 */ /* 0x0001e2000c101124 */
[----:B------:R-:W-:Y:S05]  /*2960*/  BRA `(.L_x_24690) ;  /* 0x0000000400ec7947 */ /* 0x000fea0003800000 */
.L_x_24701:
        /* <DEDUP_REMOVED lines=17> */
.L_x_24700:
[----:B------:R-:W-:-:S04]  /*2a80*/  LOP3.LUT R5, R5, 0xff, RZ, 0xc0, !PT ;  /* 0x000000ff05057812 */ /* 0x000fc800078ec0ff */
[----:B------:R-:W0:Y:S02]  /*2a90*/  I2F.U16 R0, R5 ;  /* 0x0000000500007306 */ /* 0x000e240000101000 */
[----:B0-----:R-:W-:-:S05]  /*2aa0*/  F2FP.BF16.F32.PACK_AB R0, RZ, R0 ;  /* 0x00000000ff00723e */ /* 0x001fca00000010ff */
[----:B------:R0:W-:Y:S01]  /*2ab0*/  STG.E.U16 desc[UR36][R2.64], R0 ;  /* 0x0000000002007986 */ /* 0x0001e2000c101524 */
[----:B------:R-:W-:Y:S05]  /*2ac0*/  BRA `(.L_x_24690) ;  /* 0x0000000400947947 */ /* 0x000fea0003800000 */
.L_x_24697:
        /* <DEDUP_REMOVED lines=11> */
.L_x_24706:
        /* <DEDUP_REMOVED lines=13> */
.L_x_24709:
[----:B------:R-:W-:-:S04]  /*2c50*/  SHF.R.U32.HI R0, RZ, 0x14, R5 ;  /* 0x00000014ff007819 */ /* 0x000fc80000011605 */
[----:B------:R-:W-:-:S04]  /*2c60*/  LOP3.LUT R0, R0, 0x1, RZ, 0xc0, !PT ;  /* 0x0000000100007812 */ /* 0x000fc800078ec0ff */
[----:B------:R-:W-:-:S04]  /*2c70*/  IADD3 R0, PT, PT, R5, 0x487ffff, R0 ;  /* 0x0487ffff05007810 */ /* 0x000fc80007ffe000 */
[----:B------:R-:W-:-:S04]  /*2c80*/  SHF.R.U32.HI R0, RZ, 0x14, R0 ;  /* 0x00000014ff007819 */ /* 0x000fc80000011600 */
[----:B------:R-:W-:-:S07]  /*2c90*/  LOP3.LUT R4, R0, 0xff, RZ, 0xc0, !PT ;  /* 0x000000ff00047812 */ /* 0x000fce00078ec0ff */
.L_x_24710:
[----:B------:R-:W-:-:S07]  /*2ca0*/  PRMT R0, R4, 0x7610, R0 ;  /* 0x0000761004007816 */ /* 0x000fce0000000000 */
.L_x_24708:
[----:B------:R-:W-:Y:S05]  /*2cb0*/  BSYNC.RECONVERGENT B0 ;  /* 0x0000000000007941 */ /* 0x000fea0003800200 */
.L_x_24707:
[----:B------:R0:W-:Y:S01]  /*2cc0*/  STG.E.U8 desc[UR36][R2.64], R0 ;  /* 0x0000000002007986 */ /* 0x0001e2000c101124 */
[----:B------:R-:W-:Y:S05]  /*2cd0*/  BRA `(.L_x_24690) ;  /* 0x0000000400107947 */ /* 0x000fea0003800000 */
.L_x_24705:
        /* <DEDUP_REMOVED lines=13> */
.L_x_24713:
[----:B------:R-:W-:-:S04]  /*2db0*/  SHF.R.U32.HI R0, RZ, 0x15, R5 ;  /* 0x00000015ff007819 */ /* 0x000fc80000011605 */
[----:B------:R-:W-:-:S04]  /*2dc0*/  LOP3.LUT R0, R0, 0x1, RZ, 0xc0, !PT ;  /* 0x0000000100007812 */ /* 0x000fc800078ec0ff */
[----:B------:R-:W-:-:S04]  /*2dd0*/  IADD3 R0, PT, PT, R5, 0x88fffff, R0 ;  /* 0x088fffff05007810 */ /* 0x000fc80007ffe000 */
[----:B------:R-:W-:-:S04]  /*2de0*/  SHF.R.U32.HI R0, RZ, 0x15, R0 ;  /* 0x00000015ff007819 */ /* 0x000fc80000011600 */
[----:B------:R-:W-:-:S07]  /*2df0*/  LOP3.LUT R4, R0, 0xff, RZ, 0xc0, !PT ;  /* 0x000000ff00047812 */ /* 0x000fce00078ec0ff */
.L_x_24714:
[----:B------:R-:W-:-:S07]  /*2e00*/  PRMT R0, R4, 0x7610, R0 ;  /* 0x0000761004007816 */ /* 0x000fce0000000000 */
.L_x_24712:
[----:B------:R-:W-:Y:S05]  /*2e10*/  BSYNC.RECONVERGENT B0 ;  /* 0x0000000000007941 */ /* 0x000fea0003800200 */
.L_x_24711:
[----:B------:R0:W-:Y:S01]  /*2e20*/  STG.E.U8 desc[UR36][R2.64], R0 ;  /* 0x0000000002007986 */ /* 0x0001e2000c101124 */
[----:B------:R-:W-:Y:S05]  /*2e30*/  BRA `(.L_x_24690) ;  /* 0x0000000000b87947 */ /* 0x000fea0003800000 */
.L_x_24704:
[----:B------:R-:W-:-:S09]  /*2e40*/  UISETP.NE.AND UP0, UPT, UR4, 0x1c, UPT ;  /* 0x0000001c0400788c */ /* 0x000fd2000bf05270 */
[----:B------:R-:W-:Y:S05]  /*2e50*/  BRA.U !UP0, `(.L_x_24715) ;  /* 0x0000000108a87547 */ /* 0x000fea000b800000 */
[----:B------:R-:W-:-:S09]  /*2e60*/  UISETP.NE.AND UP0, UPT, UR4, 0x1d, UPT ;  /* 0x0000001d0400788c */ /* 0x000fd2000bf05270 */
[----:B------:R-:W-:Y:S05]  /*2e70*/  BRA.U !UP0, `(.L_x_24716) ;  /* 0x0000000108907547 */ /* 0x000fea000b800000 */
[----:B------:R-:W-:-:S09]  /*2e80*/  UISETP.NE.AND UP0, UPT, UR4, 0x2c, UPT ;  /* 0x0000002c0400788c */ /* 0x000fd2000bf05270 */
[----:B------:R-:W-:Y:S05]  /*2e90*/  BRA.U !UP0, `(.L_x_24717) ;  /* 0x0000000108447547 */ /* 0x000fea000b800000 */
.L_x_24689:
        /* <DEDUP_REMOVED lines=16> */
.L_x_24718:
[----:B------:R-:W-:Y:S05]  /*2fa0*/  BRA `(.L_x_24690) ;  /* 0x00000000005c7947 */ /* 0x000fea0003800000 */
.L_x_24717:
        /* <DEDUP_REMOVED lines=17> */
.L_x_24716:
[----:B------:R-:W-:Y:S01]  /*30c0*/  LOP3.LUT R4, R5, 0xff, RZ, 0xc0, !PT ;  /* 0x000000ff05047812 */ /* 0x000fe200078ec0ff */
[----:B------:R-:W-:-:S05]  /*30d0*/  IMAD.MOV.U32 R5, RZ, RZ, RZ ;  /* 0x000000ffff057224 */ /* 0x000fca00078e00ff */
[----:B------:R0:W-:Y:S01]  /*30e0*/  STG.E.64 desc[UR36][R2.64], R4 ;  /* 0x0000000402007986 */ /* 0x0001e2000c101b24 */
[----:B------:R-:W-:Y:S05]  /*30f0*/  BRA `(.L_x_24690) ;  /* 0x0000000000087947 */ /* 0x000fea0003800000 */
.L_x_24715:
[----:B------:R-:W-:-:S05]  /*3100*/  LOP3.LUT R5, R5, 0xff, RZ, 0xc0, !PT ;  /* 0x000000ff05057812 */ /* 0x000fca00078ec0ff */
[----:B------:R0:W-:Y:S02]  /*3110*/  STG.E desc[UR36][R2.64], R5 ;  /* 0x0000000502007986 */ /* 0x0001e4000c101924 */
.L_x_24690:
[----:B------:R-:W-:Y:S05]  /*3120*/  BSYNC.RECONVERGENT B6 ;  /* 0x0000000000067941 */ /* 0x000fea0003800200 */
.L_x_24684:
[----:B------:R-:W-:-:S07]  /*3130*/  VIADD R17, R17, 0x80 ;  /* 0x0000008011117836 */ /* 0x000fce0000000000 */
.L_x_24648:
[----:B------:R-:W-:Y:S05]  /*3140*/  BSYNC.RECONVERGENT B7 ;  /* 0x0000000000077941 */ /* 0x000fea0003800200 */
.L_x_24647:
        /* <DEDUP_REMOVED lines=307> */
.L_x_24721:
        /* <DEDUP_REMOVED lines=16> */
.L_x_24725:
[----:B------:R4:W5:Y:S01]  /*4580*/  LDG.E.U8 R0, desc[UR36][R4.64] ;  /* 0x0000002404007981 */ /* 0x000962000c1e1100 */
[----:B------:R-:W-:Y:S05]  /*4590*/  BRA `(.L_x_24727) ;  /* 0x0000000c005c7947 */ /* 0x000fea0003800000 */
.L_x_24724:
        /* <DEDUP_REMOVED lines=8> */
.L_x_24729:
[----:B------:R0:W5:Y:S01]  /*4620*/  LDG.E.U8 R0, desc[UR36][R4.64] ;  /* 0x0000002404007981 */ /* 0x000162000c1e1100 */
[----:B------:R-:W-:Y:S05]  /*4630*/  BRA `(.L_x_24727) ;  /* 0x0000000c00347947 */ /* 0x000fea0003800000 */
.L_x_24728:
[----:B------:R0:W5:Y:S01]  /*4640*/  LDG.E.U16 R0, desc[UR36][R4.64] ;  /* 0x0000002404007981 */ /* 0x000162000c1e1500 */
[----:B------:R-:W-:Y:S05]  /*4650*/  BRA `(.L_x_24727) ;  /* 0x0000000c002c7947 */ /* 0x000fea0003800000 */
.L_x_24723:
        /* <DEDUP_REMOVED lines=10> */
.L_x_24731:
[----:B------:R-:W2:Y:S02]  /*4700*/  LDG.E.U16 R2, desc[UR36][R4.64] ;  /* 0x0000002404027981 */ /* 0x000ea4000c1e1500 */
[----:B--2---:R-:W-:-:S06]  /*4710*/  HADD2.F32 R2, -RZ, R2.H0_H0 ;  /* 0x20000002ff027230 */ /* 0x004fcc0000004100 */
[----:B------:R-:W0:Y:S02]  /*4720*/  F2I.S64.TRUNC R2, R2 ;  /* 0x0000000200027311 */ /* 0x000e24000020d900 */
[----:B0-----:R-:W-:Y:S01]  /*4730*/  PRMT R0, R2, 0x7610, R0 ;  /* 0x0000761002007816 */ /* 0x001fe20000000000 */
[----:B------:R-:W-:Y:S06]  /*4740*/  BRA `(.L_x_24727) ;  /* 0x0000000800f07947 */ /* 0x000fec0003800000 */
.L_x_24730:
        /* <DEDUP_REMOVED lines=10> */
.L_x_24733:
[----:B------:R-:W2:Y:S02]  /*47f0*/  LDG.E.U16 R4, desc[UR36][R4.64] ;  /* 0x0000002404047981 */ /* 0x000ea4000c1e1500 */
[----:B--2---:R-:W-:-:S06]  /*4800*/  HADD2.F32 R2, -RZ, R4.H0_H0 ;  /* 0x20000004ff027230 */ /* 0x004fcc0000004100 */
[----:B------:R-:W0:Y:S02]  /*4810*/  F2I.S64.TRUNC R2, R2 ;  /* 0x0000000200027311 */ /* 0x000e24000020d900 */
[----:B0-----:R-:W-:Y:S01]  /*4820*/  PRMT R0, R2, 0x7610, R0 ;  /* 0x0000761002007816 */ /* 0x001fe20000000000 */
[----:B------:R-:W-:Y:S06]  /*4830*/  BRA `(.L_x_24727) ;  /* 0x0000000800b47947 */ /* 0x000fec0003800000 */
.L_x_24732:
[----:B------:R-:W2:Y:S02]  /*4840*/  LDG.E.64 R2, desc[UR36][R4.64] ;  /* 0x0000002404027981 */ /* 0x000ea4000c1e1b00 */
[----:B--2---:R-:W0:Y:S02]  /*4850*/  F2I.S64.F64.TRUNC R2, R2 ;  /* 0x0000000200027311 */ /* 0x004e24000030d900 */
[----:B0-----:R-:W-:Y:S01]  /*4860*/  PRMT R0, R2, 0x7610, R0 ;  /* 0x0000761002007816 */ /* 0x001fe20000000000 */
[----:B------:R-:W-:Y:S06]  /*4870*/  BRA `(.L_x_24727) ;  /* 0x0000000800a47947 */ /* 0x000fec0003800000 */
.L_x_24722:
        /* <DEDUP_REMOVED lines=12> */
.L_x_24736:
[----:B------:R-:W2:Y:S02]  /*4940*/  LDG.E.64 R4, desc[UR36][R4.64] ;  /* 0x0000002404047981 */ /* 0x000ea4000c1e1b00 */
[----:B--2---:R-:W0:Y:S02]  /*4950*/  F2I.S64.F64.TRUNC R2, R4 ;  /* 0x0000000400027311 */ /* 0x004e24000030d900 */
[----:B0-----:R-:W-:Y:S01]  /*4960*/  PRMT R0, R2, 0x7610, R0 ;  /* 0x0000761002007816 */ /* 0x001fe20000000000 */
[----:B------:R-:W-:Y:S06]  /*4970*/  BRA `(.L_x_24727) ;  /* 0x0000000800647947 */ /* 0x000fec0003800000 */
.L_x_24735:
        /* <DEDUP_REMOVED lines=27> */
.L_x_24738:
        /* <DEDUP_REMOVED lines=14> */
.L_x_24737:
[----:B------:R-:W2:Y:S02]  /*4c10*/  LDG.E.U16 R2, desc[UR36][R4.64] ;  /* 0x0000002404027981 */ /* 0x000ea4000c1e1500 */
[----:B--2---:R-:W-:-:S06]  /*4c20*/  IMAD.U32 R2, R2, 0x10000, RZ ;  /* 0x0001000002027824 */ /* 0x004fcc00078e00ff */
[----:B------:R-:W0:Y:S02]  /*4c30*/  F2I.S64.TRUNC R2, R2 ;  /* 0x0000000200027311 */ /* 0x000e24000020d900 */
[----:B0-----:R-:W-:Y:S01]  /*4c40*/  PRMT R0, R2, 0x7610, R0 ;  /* 0x0000761002007816 */ /* 0x001fe20000000000 */
[----:B------:R-:W-:Y:S06]  /*4c50*/  BRA `(.L_x_24727) ;  /* 0x0000000400ac7947 */ /* 0x000fec0003800000 */
.L_x_24734:
        /* <DEDUP_REMOVED lines=10> */
.L_x_24741:
        /* <DEDUP_REMOVED lines=21> */
.L_x_24745:
[----:B------:R-:W-:Y:S05]  /*4e50*/  BSYNC.RECONVERGENT B1 ;  /* 0x0000000000017941 */ /* 0x000fea0003800200 */
.L_x_24744:
[----:B------:R-:W-:Y:S01]  /*4e60*/  IMAD.SHL.U32 R0, R0, 0x100000, RZ ;  /* 0x0010000000007824 */ /* 0x000fe200078e00ff */
[----:B------:R-:W-:-:S04]  /*4e70*/  LEA R2, R2, 0x3b800000, 0x17 ;  /* 0x3b80000002027811 */ /* 0x000fc800078eb8ff */
[----:B------:R-:W-:-:S07]  /*4e80*/  LOP3.LUT R2, R2, R0, R7, 0xfe, !PT ;  /* 0x0000000002027212 */ /* 0x000fce00078efe07 */
.L_x_24743:
[----:B------:R-:W-:Y:S05]  /*4e90*/  BSYNC.RECONVERGENT B0 ;  /* 0x0000000000007941 */ /* 0x000fea0003800200 */
.L_x_24742:
[----:B------:R-:W0:Y:S02]  /*4ea0*/  F2I.S64.TRUNC R2, R2 ;  /* 0x0000000200027311 */ /* 0x000e24000020d900 */
[----:B0-----:R-:W-:Y:S01]  /*4eb0*/  PRMT R0, R2, 0x7610, R0 ;  /* 0x0000761002007816 */ /* 0x001fe20000000000 */
[----:B------:R-:W-:Y:S06]  /*4ec0*/  BRA `(.L_x_24727) ;  /* 0x0000000400107947 */ /* 0x000fec0003800000 */
.L_x_24740:
        /* <DEDUP_REMOVED lines=21> */
.L_x_24749:
[----:B------:R-:W-:Y:S05]  /*5020*/  BSYNC.RECONVERGENT B1 ;  /* 0x0000000000017941 */ /* 0x000fea0003800200 */
.L_x_24748:
[----:B------:R-:W-:Y:S02]  /*5030*/  SHF.L.U32 R0, R0, 0x15, RZ ;  /* 0x0000001500007819 */ /* 0x000fe400000006ff */
[----:B------:R-:W-:-:S04]  /*5040*/  LEA R2, R2, 0x37800000, 0x17 ;  /* 0x3780000002027811 */ /* 0x000fc800078eb8ff */
[----:B------:R-:W-:-:S07]  /*5050*/  LOP3.LUT R2, R2, R0, R7, 0xfe, !PT ;  /* 0x0000000002027212 */ /* 0x000fce00078efe07 */
.L_x_24747:
[----:B------:R-:W-:Y:S05]  /*5060*/  BSYNC.RECONVERGENT B0 ;  /* 0x0000000000007941 */ /* 0x000fea0003800200 */
.L_x_24746:
[----:B------:R-:W0:Y:S02]  /*5070*/  F2I.S64.TRUNC R2, R2 ;  /* 0x0000000200027311 */ /* 0x000e24000020d900 */
[----:B0-----:R-:W-:Y:S01]  /*5080*/  PRMT R0, R2, 0x7610, R0 ;  /* 0x0000761002007816 */ /* 0x001fe20000000000 */
[----:B------:R-:W-:Y:S06]  /*5090*/  BRA `(.L_x_24727) ;  /* 0x00000000009c7947 */ /* 0x000fec0003800000 */
.L_x_24739:
        /* <DEDUP_REMOVED lines=14> */
.L_x_24753:
[----:B------:R-:W-:Y:S05]  /*5180*/  BSYNC.RECONVERGENT B0 ;  /* 0x0000000000007941 */ /* 0x000fea0003800200 */
.L_x_24752:
[----:B------:R-:W0:Y:S02]  /*5190*/  F2I.S64.TRUNC R2, R2 ;  /* 0x0000000200027311 */ /* 0x000e24000020d900 */
[----:B0-----:R-:W-:Y:S01]  /*51a0*/  PRMT R0, R2, 0x7610, R0 ;  /* 0x0000761002007816 */ /* 0x001fe20000000000 */
[----:B------:R-:W-:Y:S06]  /*51b0*/  BRA `(.L_x_24727) ;  /* 0x0000000000547947 */ /* 0x000fec0003800000 */
.L_x_24726:
        /* <DEDUP_REMOVED lines=16> */
.L_x_24754:
[----:B------:R-:W-:Y:S01]  /*52c0*/  PRMT R0, RZ, 0x7610, R0 ;  /* 0x00007610ff007816 */ /* 0x000fe20000000000 */
[----:B------:R-:W-:Y:S06]  /*52d0*/  BRA `(.L_x_24727) ;  /* 0x00000000000c7947 */ /* 0x000fec0003800000 */
.L_x_24751:
[----:B------:R1:W5:Y:S01]  /*52e0*/  LDG.E.U8 R0, desc[UR36][R4.64] ;  /* 0x0000002404007981 */ /* 0x000362000c1e1100 */
[----:B------:R-:W-:Y:S05]  /*52f0*/  BRA `(.L_x_24727) ;  /* 0x0000000000047947 */ /* 0x000fea0003800000 */
.L_x_24750:
[----:B------:R2:W5:Y:S02]  /*5300*/  LDG.E.U8 R0, desc[UR36][R4.64] ;  /* 0x0000002404007981 */ /* 0x000564000c1e1100 */
.L_x_24727:
        /* <DEDUP_REMOVED lines=18> */
.L_x_24759:
[----:B------:R0:W-:Y:S01]  /*5430*/  STG.E.U8 desc[UR36][R2.64], R5 ;  /* 0x0000000502007986 */ /* 0x0001e2000c101124 */
[----:B------:R-:W-:Y:S05]  /*5440*/  BRA `(.L_x_24761) ;  /* 0x0000000c00507947 */ /* 0x000fea0003800000 */
.L_x_24758:
        /* <DEDUP_REMOVED lines=10> */
.L_x_24763:
[----:B------:R-:W-:-:S05]  /*54f0*/  LOP3.LUT R5, R5, 0xff, RZ, 0xc0, !PT ;  /* 0x000000ff05057812 */ /* 0x000fca00078ec0ff */
[----:B------:R0:W-:Y:S01]  /*5500*/  STG.E desc[UR36][R2.64], R5 ;  /* 0x0000000502007986 */ /* 0x0001e2000c101924 */
[----:B------:R-:W-:Y:S05]  /*5510*/  BRA `(.L_x_24761) ;  /* 0x0000000c001c7947 */ /* 0x000fea0003800000 */
.L_x_24762:
[----:B------:R-:W-:-:S05]  /*5520*/  LOP3.LUT R5, R5, 0xff, RZ, 0xc0, !PT ;  /* 0x000000ff05057812 */ /* 0x000fca00078ec0ff */
[----:B------:R0:W-:Y:S01]  /*5530*/  STG.E.U16 desc[UR36][R2.64], R5 ;  /* 0x0000000502007986 */ /* 0x0001e2000c101524 */
[----:B------:R-:W-:Y:S05]  /*5540*/  BRA `(.L_x_24761) ;  /* 0x0000000c00107947 */ /* 0x000fea0003800000 */
.L_x_24757:
        /* <DEDUP_REMOVED lines=10> */
.L_x_24765:
[----:B------:R-:W-:-:S04]  /*55f0*/  LOP3.LUT R5, R5, 0xff, RZ, 0xc0, !PT ;  /* 0x000000ff05057812 */ /* 0x000fc800078ec0ff */
[----:B------:R-:W0:Y:S02]  /*5600*/  I2F.U16 R0, R5 ;  /* 0x0000000500007306 */ /* 0x000e240000101000 */
[----:B0-----:R-:W-:-:S05]  /*5610*/  F2FP.F16.F32.PACK_AB R0, RZ, R0 ;  /* 0x00000000ff00723e */ /* 0x001fca00000000ff */
[----:B------:R0:W-:Y:S01]  /*5620*/  STG.E.U16 desc[UR36][R2.64], R0 ;  /* 0x0000000002007986 */ /* 0x0001e2000c101524 */
[----:B------:R-:W-:Y:S05]  /*5630*/  BRA `(.L_x_24761) ;  /* 0x0000000800d47947 */ /* 0x000fea0003800000 */
.L_x_24764:
        /* <DEDUP_REMOVED lines=11> */
.L_x_24767:
[----:B------:R-:W-:-:S06]  /*56f0*/  LOP3.LUT R5, R5, 0xff, RZ, 0xc0, !PT ;  /* 0x000000ff05057812 */ /* 0x000fcc00078ec0ff */
[----:B------:R-:W0:Y:S02]  /*5700*/  I2F.U16 R5, R5 ;  /* 0x0000000500057306 */ /* 0x000e240000101000 */
[----:B0-----:R-:W-:-:S04]  /*5710*/  F2FP.F16.F32.PACK_AB R5, RZ, R5 ;  /* 0x00000005ff05723e */ /* 0x001fc800000000ff */
[----:B------:R-:W-:-:S05]  /*5720*/  PRMT R5, R5, 0x5410, RZ ;  /* 0x0000541005057816 */ /* 0x000fca00000000ff */
[----:B------:R0:W-:Y:S01]  /*5730*/  STG.E desc[UR36][R2.64], R5 ;  /* 0x0000000502007986 */ /* 0x0001e2000c101924 */
[----:B------:R-:W-:Y:S05]  /*5740*/  BRA `(.L_x_24761) ;  /* 0x0000000800907947 */ /* 0x000fea0003800000 */
.L_x_24766:
[----:B------:R-:W-:-:S06]  /*5750*/  LOP3.LUT R5, R5, 0xff, RZ, 0xc0, !PT ;  /* 0x000000ff05057812 */ /* 0x000fcc00078ec0ff */
[----:B------:R-:W0:Y:S02]  /*5760*/  I2F.F64.U16 R4, R5 ;  /* 0x0000000500047312 */ /* 0x000e240000101800 */
[----:B0-----:R0:W-:Y:S01]  /*5770*/  STG.E.64 desc[UR36][R2.64], R4 ;  /* 0x0000000402007986 */ /* 0x0011e2000c101b24 */
[----:B------:R-:W-:Y:S05]  /*5780*/  BRA `(.L_x_24761) ;  /* 0x0000000800807947 */ /* 0x000fea0003800000 */
.L_x_24756:
        /* <DEDUP_REMOVED lines=13> */
.L_x_24771:
        /* <DEDUP_REMOVED lines=18> */
.L_x_24773:
[----:B------:R-:W-:Y:S05]  /*5980*/  BSYNC.RECONVERGENT B0 ;  /* 0x0000000000007941 */ /* 0x000fea0003800200 */
.L_x_24772:
[----:B------:R0:W-:Y:S01]  /*5990*/  STG.E.U8 desc[UR36][R2.64], R0 ;  /* 0x0000000002007986 */ /* 0x0001e2000c101124 */
[----:B------:R-:W-:Y:S05]  /*59a0*/  BRA `(.L_x_24761) ;  /* 0x0000000400f87947 */ /* 0x000fea0003800000 */
.L_x_24770:
        /* <DEDUP_REMOVED lines=18> */
.L_x_24775:
[----:B------:R-:W-:Y:S05]  /*5ad0*/  BSYNC.RECONVERGENT B0 ;  /* 0x0000000000007941 */ /* 0x000fea0003800200 */
.L_x_24774:
[----:B------:R0:W-:Y:S01]  /*5ae0*/  STG.E.U8 desc[UR36][R2.64], R0 ;  /* 0x0000000002007986 */ /* 0x0001e2000c101124 */
[----:B------:R-:W-:Y:S05]  /*5af0*/  BRA `(.L_x_24761) ;  /* 0x0000000400a47947 */ /* 0x000fea0003800000 */
.L_x_24769:
        /* <DEDUP_REMOVED lines=23> */
.L_x_24777:
[----:B------:R-:W-:Y:S02]  /*5c70*/  LOP3.LUT R4, R5, 0xff, RZ, 0xc0, !PT ;  /* 0x000000ff05047812 */ /* 0x000fe400078ec0ff */
[----:B------:R-:W-:-:S05]  /*5c80*/  MOV R5, RZ ;  /* 0x000000ff00057202 */ /* 0x000fca0000000f00 */
[----:B------:R0:W-:Y:S01]  /*5c90*/  STG.E.64 desc[UR36][R2.64], R4 ;  /* 0x0000000402007986 */ /* 0x0001e2000c101b24 */
[----:B------:R-:W-:Y:S05]  /*5ca0*/  BRA `(.L_x_24761) ;  /* 0x0000000400387947 */ /* 0x000fea0003800000 */
.L_x_24776:
[----:B------:R-:W-:-:S05]  /*5cb0*/  LOP3.LUT R5, R5, 0xff, RZ, 0xc0, !PT ;  /* 0x000000ff05057812 */ /* 0x000fca00078ec0ff */
[----:B------:R0:W-:Y:S01]  /*5cc0*/  STG.E desc[UR36][R2.64], R5 ;  /* 0x0000000502007986 */ /* 0x0001e2000c101924 */
[----:B------:R-:W-:Y:S05]  /*5cd0*/  BRA `(.L_x_24761) ;  /* 0x00000004002c7947 */ /* 0x000fea0003800000 */
.L_x_24768:
        /* <DEDUP_REMOVED lines=10> */
.L_x_24779:
[----:B------:R-:W-:Y:S02]  /*5d80*/  LOP3.LUT R5, R5, 0xff, RZ, 0xc0, !PT ;  /* 0x000000ff05057812 */ /* 0x000fe400078ec0ff */
[----:B------:R-:W-:-:S04]  /*5d90*/  CS2R R6, SRZ ;  /* 0x0000000000067805 */ /* 0x000fc8000001ff00 */
[----:B------:R-:W0:Y:S02]  /*5da0*/  I2F.F64.U16 R4, R5 ;  /* 0x0000000500047312 */ /* 0x000e240000101800 */
[----:B0-----:R4:W-:Y:S01]  /*5db0*/  STG.E.128 desc[UR36][R2.64], R4 ;  /* 0x0000000402007986 */ /* 0x0019e2000c101d24 */
[----:B------:R-:W-:Y:S05]  /*5dc0*/  BRA `(.L_x_24761) ;  /* 0x0000000000f07947 */ /* 0x000fea0003800000 */
.L_x_24778:
[----:B------:R-:W-:-:S09]  /*5dd0*/  UISETP.NE.AND UP0, UPT, UR4, 0xf, UPT ;  /* 0x0000000f0400788c */ /* 0x000fd2000bf05270 */
[----:B------:R-:W-:Y:S05]  /*5de0*/  BRA.U !UP0, `(.L_x_24780) ;  /* 0x0000000108d87547 */ /* 0x000fea000b800000 */
[----:B------:R-:W-:-:S09]  /*5df0*/  UISETP.NE.AND UP0, UPT, UR4, 0x17, UPT ;  /* 0x000000170400788c */ /* 0x000fd2000bf05270 */
[----:B------:R-:W-:Y:S05]  /*5e00*/  BRA.U !UP0, `(.L_x_24781) ;  /* 0x0000000108887547 */ /* 0x000fea000b800000 */
[----:B------:R-:W-:-:S09]  /*5e10*/  UISETP.NE.AND UP0, UPT, UR4, 0x18, UPT ;  /* 0x000000180400788c */ /* 0x000fd2000bf05270 */
[----:B------:R-:W-:Y:S05]  /*5e20*/  BRA.U !UP0, `(.L_x_24782) ;  /* 0x0000000108447547 */ /* 0x000fea000b800000 */
.L_x_24760:
        /* <DEDUP_REMOVED lines=16> */
.L_x_24783:
[----:B------:R-:W-:Y:S05]  /*5f30*/  BRA `(.L_x_24761) ;  /* 0x0000000000947947 */ /* 0x000fea0003800000 */
.L_x_24782:
        /* <DEDUP_REMOVED lines=12> */
.L_x_24785:
[----:B------:R-:W-:Y:S05]  /*6000*/  BSYNC.RECONVERGENT B0 ;  /* 0x0000000000007941 */ /* 0x000fea0003800200 */
.L_x_24784:
[----:B------:R3:W-:Y:S01]  /*6010*/  STG.E.U8 desc[UR36][R2.64], R5 ;  /* 0x0000000502007986 */ /* 0x0007e2000c101124 */
[----:B------:R-:W-:Y:S05]  /*6020*/  BRA `(.L_x_24761) ;  /* 0x0000000000587947 */ /* 0x000fea0003800000 */
.L_x_24781:
        /* <DEDUP_REMOVED lines=13> */
.L_x_24786:
[----:B------:R-:W-:Y:S01]  /*6100*/  IMAD.MOV.U32 R5, RZ, RZ, 0x7f ;  /* 0x0000007fff057424 */ /* 0x000fe200078e00ff */
[----:B------:R-:W-:-:S04]  /*6110*/  ISETP.GT.U32.AND P0, PT, R7, 0x7f800000, PT ;  /* 0x7f8000000700780c */ /* 0x000fc80003f04070 */
[----:B------:R-:W-:-:S05]  /*6120*/  SEL R5, R5, 0x7c, P0 ;  /* 0x0000007c05057807 */ /* 0x000fca0000000000 */
[----:B------:R2:W-:Y:S01]  /*6130*/  STG.E.U8 desc[UR36][R2.64], R5 ;  /* 0x0000000502007986 */ /* 0x0005e2000c101124 */
[----:B------:R-:W-:Y:S05]  /*6140*/  BRA `(.L_x_24761) ;  /* 0x0000000000107947 */ /* 0x000fea0003800000 */
.L_x_24780:
[----:B------:R-:W-:-:S04]  /*6150*/  LOP3.LUT R5, R5, 0xff, RZ, 0xc0, !PT ;  /* 0x000000ff05057812 */ /* 0x000fc800078ec0ff */
[----:B------:R-:W0:Y:S02]  /*6160*/  I2F.U16 R0, R5 ;  /* 0x0000000500007306 */ /* 0x000e240000101000 */
[----:B0-----:R-:W-:-:S05]  /*6170*/  F2FP.BF16.F32.PACK_AB R0, RZ, R0 ;  /* 0x00000000ff00723e */ /* 0x001fca00000010ff */
[----:B------:R0:W-:Y:S02]  /*6180*/  STG.E.U16 desc[UR36][R2.64], R0 ;  /* 0x0000000002007986 */ /* 0x0001e4000c101524 */
.L_x_24761:
[----:B------:R-:W-:Y:S05]  /*6190*/  BSYNC.RECONVERGENT B6 ;  /* 0x0000000000067941 */ /* 0x000fea0003800200 */
.L_x_24755:
[----:B------:R-:W-:-:S07]  /*61a0*/  IADD3 R17, PT, PT, R17, 0x80, RZ ;  /* 0x0000008011117810 */ /* 0x000fce0007ffe0ff */
.L_x_24720:
[----:B------:R-:W-:Y:S05]  /*61b0*/  BSYNC.RECONVERGENT B7 ;  /* 0x0000000000077941 */ /* 0x000fea0003800200 */
.L_x_24719:
        /* <DEDUP_REMOVED lines=307> */
.L_x_24789:
        /* <DEDUP_REMOVED lines=16> */
.L_x_24793:
[----:B------:R0:W5:Y:S01]  /*75f0*/  LDG.E.U8 R0, desc[UR36][R4.64] ;  /* 0x0000002404007981 */ /* 0x000162000c1e1100 */
[----:B------:R-:W-:Y:S05]  /*7600*/  BRA `(.L_x_24795) ;  /* 0x0000000c005c7947 */ /* 0x000fea0003800000 */
.L_x_24792:
        /* <DEDUP_REMOVED lines=8> */
.L_x_24797:
[----:B------:R3:W5:Y:S01]  /*7690*/  LDG.E.U8 R0, desc[UR36][R4.64] ;  /* 0x0000002404007981 */ /* 0x000762000c1e1100 */
[----:B------:R-:W-:Y:S05]  /*76a0*/  BRA `(.L_x_24795) ;  /* 0x0000000c00347947 */ /* 0x000fea0003800000 */
.L_x_24796:
[----:B------:R2:W5:Y:S01]  /*76b0*/  LDG.E.U16 R0, desc[UR36][R4.64] ;  /* 0x0000002404007981 */ /* 0x000562000c1e1500 */
[----:B------:R-:W-:Y:S05]  /*76c0*/  BRA `(.L_x_24795) ;  /* 0x0000000c002c7947 */ /* 0x000fea0003800000 */
.L_x_24791:
        /* <DEDUP_REMOVED lines=10> */
.L_x_24799:
[----:B------:R-:W2:Y:S02]  /*7770*/  LDG.E.U16 R2, desc[UR36][R4.64] ;  /* 0x0000002404027981 */ /* 0x000ea4000c1e1500 */
[----:B--2---:R-:W-:-:S06]  /*7780*/  HADD2.F32 R2, -RZ, R2.H0_H0 ;  /* 0x20000002ff027230 */ /* 0x004fcc0000004100 */
[----:B------:R-:W0:Y:S02]  /*7790*/  F2I.S64.TRUNC R2, R2 ;  /* 0x0000000200027311 */ /* 0x000e24000020d900 */
[----:B0-----:R-:W-:Y:S01]  /*77a0*/  PRMT R0, R2, 0x7610, R0 ;  /* 0x0000761002007816 */ /* 0x001fe20000000000 */
[----:B------:R-:W-:Y:S06]  /*77b0*/  BRA `(.L_x_24795) ;  /* 0x0000000800f07947 */ /* 0x000fec0003800000 */
.L_x_24798:
        /* <DEDUP_REMOVED lines=10> */
.L_x_24801:
[----:B------:R-:W2:Y:S02]  /*7860*/  LDG.E.U16 R4, desc[UR36][R4.64] ;  /* 0x0000002404047981 */ /* 0x000ea4000c1e1500 */
[----:B--2---:R-:W-:-:S06]  /*7870*/  HADD2.F32 R2, -RZ, R4.H0_H0 ;  /* 0x20000004ff027230 */ /* 0x004fcc0000004100 */
[----:B------:R-:W0:Y:S02]  /*7880*/  F2I.S64.TRUNC R2, R2 ;  /* 0x0000000200027311 */ /* 0x000e24000020d900 */
[----:B0-----:R-:W-:Y:S01]  /*7890*/  PRMT R0, R2, 0x7610, R0 ;  /* 0x0000761002007816 */ /* 0x001fe20000000000 */
[----:B------:R-:W-:Y:S06]  /*78a0*/  BRA `(.L_x_24795) ;  /* 0x0000000800b47947 */ /* 0x000fec0003800000 */
.L_x_24800:
[----:B------:R-:W2:Y:S02]  /*78b0*/  LDG.E.64 R2, desc[UR36][R4.64] ;  /* 0x0000002404027981 */ /* 0x000ea4000c1e1b00 */
[----:B--2---:R-:W0:Y:S02]  /*78c0*/  F2I.S64.F64.TRUNC R2, R2 ;  /* 0x0000000200027311 */ /* 0x004e24000030d900 */
[----:B0-----:R-:W-:Y:S01]  /*78d0*/  PRMT R0, R2, 0x7610, R0 ;  /* 0x0000761002007816 */ /* 0x001fe20000000000 */
[----:B------:R-:W-:Y:S06]  /*78e0*/  BRA `(.L_x_24795) ;  /* 0x0000000800a47947 */ /* 0x000fec0003800000 */
.L_x_24790:
        /* <DEDUP_REMOVED lines=12> */
.L_x_24804:
[----:B------:R-:W2:Y:S02]  /*79b0*/  LDG.E.64 R4, desc[UR36][R4.64] ;  /* 0x0000002404047981 */ /* 0x000ea4000c1e1b00 */
[----:B--2---:R-:W0:Y:S02]  /*79c0*/  F2I.S64.F64.TRUNC R2, R4 ;  /* 0x0000000400027311 */ /* 0x004e24000030d900 */
[----:B0-----:R-:W-:Y:S01]  /*79d0*/  PRMT R0, R2, 0x7610, R0 ;  /* 0x0000761002007816 */ /* 0x001fe20000000000 */
[----:B------:R-:W-:Y:S06]  /*79e0*/  BRA `(.L_x_24795) ;  /* 0x0000000800647947 */ /* 0x000fec0003800000 */
.L_x_24803:
        /* <DEDUP_REMOVED lines=27> */
.L_x_24806:
        /* <DEDUP_REMOVED lines=14> */
.L_x_24805:
[----:B------:R-:W2:Y:S02]  /*7c80*/  LDG.E.U16 R2, desc[UR36][R4.64] ;  /* 0x0000002404027981 */ /* 0x000ea4000c1e1500 */
[----:B--2---:R-:W-:-:S06]  /*7c90*/  IMAD.U32 R2, R2, 0x10000, RZ ;  /* 0x0001000002027824 */ /* 0x004fcc00078e00ff */
[----:B------:R-:W0:Y:S02]  /*7ca0*/  F2I.S64.TRUNC R2, R2 ;  /* 0x0000000200027311 */ /* 0x000e24000020d900 */
[----:B0-----:R-:W-:Y:S01]  /*7cb0*/  PRMT R0, R2, 0x7610, R0 ;  /* 0x0000761002007816 */ /* 0x001fe20000000000 */
[----:B------:R-:W-:Y:S06]  /*7cc0*/  BRA `(.L_x_24795) ;  /* 0x0000000400ac7947 */ /* 0x000fec0003800000 */
.L_x_24802:
        /* <DEDUP_REMOVED lines=10> */
.L_x_24809:
        /* <DEDUP_REMOVED lines=21> */
.L_x_24813:
[----:B------:R-:W-:Y:S05]  /*7ec0*/  BSYNC.RECONVERGENT B1 ;  /* 0x0000000000017941 */ /* 0x000fea0003800200 */
.L_x_24812:
[----:B------:R-:W-:Y:S01]  /*7ed0*/  IMAD.SHL.U32 R0, R0, 0x100000, RZ ;  /* 0x0010000000007824 */ /* 0x000fe200078e00ff */
[----:B------:R-:W-:-:S04]  /*7ee0*/  LEA R2, R2, 0x3b800000, 0x17 ;  /* 0x3b80000002027811 */ /* 0x000fc800078eb8ff */
[----:B------:R-:W-:-:S07]  /*7ef0*/  LOP3.LUT R2, R2, R0, R7, 0xfe, !PT ;  /* 0x0000000002027212 */ /* 0x000fce00078efe07 */
.L_x_24811:
[----:B------:R-:W-:Y:S05]  /*7f00*/  BSYNC.RECONVERGENT B0 ;  /* 0x0000000000007941 */ /* 0x000fea0003800200 */
.L_x_24810:
[----:B------:R-:W0:Y:S02]  /*7f10*/  F2I.S64.TRUNC R2, R2 ;  /* 0x0000000200027311 */ /* 0x000e24000020d900 */
[----:B0-----:R-:W-:Y:S01]  /*7f20*/  PRMT R0, R2, 0x7610, R0 ;  /* 0x0000761002007816 */ /* 0x001fe20000000000 */
[----:B------:R-:W-:Y:S06]  /*7f30*/  BRA `(.L_x_24795) ;  /* 0x0000000400107947 */ /* 0x000fec0003800000 */
.L_x_24808:
        /* <DEDUP_REMOVED lines=21> */
.L_x_24817:
[----:B------:R-:W-:Y:S05]  /*8090*/  BSYNC.RECONVERGENT B1 ;  /* 0x0000000000017941 */ /* 0x000fea0003800200 */
.L_x_24816:
[----:B------:R-:W-:Y:S02]  /*80a0*/  SHF.L.U32 R0, R0, 0x15, RZ ;  /* 0x0000001500007819 */ /* 0x000fe400000006ff */
[----:B------:R-:W-:-:S04]  /*80b0*/  LEA R2, R2, 0x37800000, 0x17 ;  /* 0x3780000002027811 */ /* 0x000fc800078eb8ff */
[----:B------:R-:W-:-:S07]  /*80c0*/  LOP3.LUT R2, R2, R0, R7, 0xfe, !PT ;  /* 0x0000000002027212 */ /* 0x000fce00078efe07 */
.L_x_24815:
[----:B------:R-:W-:Y:S05]  /*80d0*/  BSYNC.RECONVERGENT B0 ;  /* 0x0000000000007941 */ /* 0x000fea0003800200 */
.L_x_24814:
[----:B------:R-:W0:Y:S02]  /*80e0*/  F2I.S64.TRUNC R2, R2 ;  /* 0x0000000200027311 */ /* 0x000e24000020d900 */
[----:B0-----:R-:W-:Y:S01]  /*80f0*/  PRMT R0, R2, 0x7610, R0 ;  /* 0x0000761002007816 */ /* 0x001fe20000000000 */
[----:B------:R-:W-:Y:S06]  /*8100*/  BRA `(.L_x_24795) ;  /* 0x00000000009c7947 */ /* 0x000fec0003800000 */
.L_x_24807:
        /* <DEDUP_REMOVED lines=14> */
.L_x_24821:
[----:B------:R-:W-:Y:S05]  /*81f0*/  BSYNC.RECONVERGENT B0 ;  /* 0x0000000000007941 */ /* 0x000fea0003800200 */
.L_x_24820:
[----:B------:R-:W0:Y:S02]  /*8200*/  F2I.S64.TRUNC R2, R2 ;  /* 0x0000000200027311 */ /* 0x000e24000020d900 */
[----:B0-----:R-:W-:Y:S01]  /*8210*/  PRMT R0, R2, 0x7610, R0 ;  /* 0x0000761002007816 */ /* 0x001fe20000000000 */
[----:B------:R-:W-:Y:S06]  /*8220*/  BRA `(.L_x_24795) ;  /* 0x0000000000547947 */ /* 0x000fec0003800000 */
.L_x_24794:
        /* <DEDUP_REMOVED lines=16> */
.L_x_24822:
[----:B------:R-:W-:Y:S01]  /*8330*/  PRMT R0, RZ, 0x7610, R0 ;  /* 0x00007610ff007816 */ /* 0x000fe20000000000 */
[----:B------:R-:W-:Y:S06]  /*8340*/  BRA `(.L_x_24795) ;  /* 0x00000000000c7947 */ /* 0x000fec0003800000 */
.L_x_24819:
[----:B------:R0:W5:Y:S01]  /*8350*/  LDG.E.U8 R0, desc[UR36][R4.64] ;  /* 0x0000002404007981 */ /* 0x000162000c1e1100 */
[----:B------:R-:W-:Y:S05]  /*8360*/  BRA `(.L_x_24795) ;  /* 0x0000000000047947 */ /* 0x000fea0003800000 */
.L_x_24818:
[----:B------:R0:W5:Y:S02]  /*8370*/  LDG.E.U8 R0, desc[UR36][R4.64] ;  /* 0x0000002404007981 */ /* 0x000164000c1e1100 */
.L_x_24795:
        /* <DEDUP_REMOVED lines=18> */
.L_x_24827:
[----:B------:R0:W-:Y:S01]  /*84a0*/  STG.E.U8 desc[UR36][R2.64], R5 ;  /* 0x0000000502007986 */ /* 0x0001e2000c101124 */
[----:B------:R-:W-:Y:S05]  /*84b0*/  BRA `(.L_x_24829) ;  /* 0x0000000c00507947 */ /* 0x000fea0003800000 */
.L_x_24826:
        /* <DEDUP_REMOVED lines=10> */
.L_x_24831:
[----:B------:R-:W-:-:S05]  /*8560*/  LOP3.LUT R5, R5, 0xff, RZ, 0xc0, !PT ;  /* 0x000000ff05057812 */ /* 0x000fca00078ec0ff */
[----:B------:R0:W-:Y:S01]  /*8570*/  STG.E desc[UR36][R2.64], R5 ;  /* 0x0000000502007986 */ /* 0x0001e2000c101924 */
[----:B------:R-:W-:Y:S05]  /*8580*/  BRA `(.L_x_24829) ;  /* 0x0000000c001c7947 */ /* 0x000fea0003800000 */
.L_x_24830:
[----:B------:R-:W-:-:S05]  /*8590*/  LOP3.LUT R5, R5, 0xff, RZ, 0xc0, !PT ;  /* 0x000000ff05057812 */ /* 0x000fca00078ec0ff */
[----:B------:R0:W-:Y:S01]  /*85a0*/  STG.E.U16 desc[UR36][R2.64], R5 ;  /* 0x0000000502007986 */ /* 0x0001e2000c101524 */
[----:B------:R-:W-:Y:S05]  /*85b0*/  BRA `(.L_x_24829) ;  /* 0x0000000c00107947 */ /* 0x000fea0003800000 */
.L_x_24825:
        /* <DEDUP_REMOVED lines=10> */
.L_x_24833:
[----:B------:R-:W-:-:S04]  /*8660*/  LOP3.LUT R5, R5, 0xff, RZ, 0xc0, !PT ;  /* 0x000000ff05057812 */ /* 0x000fc800078ec0ff */
[----:B------:R-:W0:Y:S02]  /*8670*/  I2F.U16 R0, R5 ;  /* 0x0000000500007306 */ /* 0x000e240000101000 */
[----:B0-----:R-:W-:-:S05]  /*8680*/  F2FP.F16.F32.PACK_AB R0, RZ, R0 ;  /* 0x00000000ff00723e */ /* 0x001fca00000000ff */
[----:B------:R0:W-:Y:S01]  /*8690*/  STG.E.U16 desc[UR36][R2.64], R0 ;  /* 0x0000000002007986 */ /* 0x0001e2000c101524 */
[----:B------:R-:W-:Y:S05]  /*86a0*/  BRA `(.L_x_24829) ;  /* 0x0000000800d47947 */ /* 0x000fea0003800000 */
.L_x_24832:
        /* <DEDUP_REMOVED lines=11> */
.L_x_24835:
[----:B------:R-:W-:-:S06]  /*8760*/  LOP3.LUT R5, R5, 0xff, RZ, 0xc0, !PT ;  /* 0x000000ff05057812 */ /* 0x000fcc00078ec0ff */
[----:B------:R-:W0:Y:S02]  /*8770*/  I2F.U16 R5, R5 ;  /* 0x0000000500057306 */ /* 0x000e240000101000 */
[----:B0-----:R-:W-:-:S04]  /*8780*/  F2FP.F16.F32.PACK_AB R5, RZ, R5 ;  /* 0x00000005ff05723e */ /* 0x001fc800000000ff */
[----:B------:R-:W-:-:S05]  /*8790*/  PRMT R5, R5, 0x5410, RZ ;  /* 0x0000541005057816 */ /* 0x000fca00000000ff */
[----:B------:R0:W-:Y:S01]  /*87a0*/  STG.E desc[UR36][R2.64], R5 ;  /* 0x0000000502007986 */ /* 0x0001e2000c101924 */
[----:B------:R-:W-:Y:S05]  /*87b0*/  BRA `(.L_x_24829) ;  /* 0x0000000800907947 */ /* 0x000fea0003800000 */
.L_x_24834:
[----:B------:R-:W-:-:S06]  /*87c0*/  LOP3.LUT R5, R5, 0xff, RZ, 0xc0, !PT ;  /* 0x000000ff05057812 */ /* 0x000fcc00078ec0ff */
[----:B------:R-:W0:Y:S02]  /*87d0*/  I2F.F64.U16 R4, R5 ;  /* 0x0000000500047312 */ /* 0x000e240000101800 */
[----:B0-----:R0:W-:Y:S01]  /*87e0*/  STG.E.64 desc[UR36][R2.64], R4 ;  /* 0x0000000402007986 */ /* 0x0011e2000c101b24 */
[----:B------:R-:W-:Y:S05]  /*87f0*/  BRA `(.L_x_24829) ;  /* 0x0000000800807947 */ /* 0x000fea0003800000 */
.L_x_24824:
        /* <DEDUP_REMOVED lines=13> */
.L_x_24839:
        /* <DEDUP_REMOVED lines=18> */
.L_x_24841:
[----:B------:R-:W-:Y:S05]  /*89f0*/  BSYNC.RECONVERGENT B0 ;  /* 0x0000000000007941 */ /* 0x000fea0003800200 */
.L_x_24840:
[----:B------:R0:W-:Y:S01]  /*8a00*/  STG.E.U8 desc[UR36][R2.64], R0 ;  /* 0x0000000002007986 */ /* 0x0001e2000c101124 */
[----:B------:R-:W-:Y:S05]  /*8a10*/  BRA `(.L_x_24829) ;  /* 0x0000000400f87947 */ /* 0x000fea0003800000 */
.L_x_24838:
        /* <DEDUP_REMOVED lines=18> */
.L_x_24843:
[----:B------:R-:W-:Y:S05]  /*8b40*/  BSYNC.RECONVERGENT B0 ;  /* 0x0000000000007941 */ /* 0x000fea0003800200 */
.L_x_24842:
[----:B------:R0:W-:Y:S01]  /*8b50*/  STG.E.U8 desc[UR36][R2.64], R0 ;  /* 0x0000000002007986 */ /* 0x0001e2000c101124 */
[----:B------:R-:W-:Y:S05]  /*8b60*/  BRA `(.L_x_24829) ;  /* 0x0000000400a47947 */ /* 0x000fea0003800000 */
.L_x_24837:
        /* <DEDUP_REMOVED lines=23> */
.L_x_24845:
[----:B------:R-:W-:Y:S01]  /*8ce0*/  LOP3.LUT R4, R5, 0xff, RZ, 0xc0, !PT ;  /* 0x000000ff05047812 */ /* 0x000fe200078ec0ff */
[----:B------:R-:W-:-:S05]  /*8cf0*/  HFMA2 R5, -RZ, RZ, 0, 0 ;  /* 0x00000000ff057431 */ /* 0x000fca00000001ff */
[----:B------:R0:W-:Y:S01]  /*8d00*/  STG.E.64 desc[UR36][R2.64], R4 ;  /* 0x0000000402007986 */ /* 0x0001e2000c101b24 */
[----:B------:R-:W-:Y:S05]  /*8d10*/  BRA `(.L_x_24829) ;  /* 0x0000000400387947 */ /* 0x000fea0003800000 */
.L_x_24844:
[----:B------:R-:W-:-:S05]  /*8d20*/  LOP3.LUT R5, R5, 0xff, RZ, 0xc0, !PT ;  /* 0x000000ff05057812 */ /* 0x000fca00078ec0ff */
[----:B------:R0:W-:Y:S01]  /*8d30*/  STG.E desc[UR36][R2.64], R5 ;  /* 0x0000000502007986 */ /* 0x0001e2000c101924 */
[----:B------:R-:W-:Y:S05]  /*8d40*/  BRA `(.L_x_24829) ;  /* 0x00000004002c7947 */ /* 0x000fea0003800000 */
.L_x_24836:
        /* <DEDUP_REMOVED lines=10> */
.L_x_24847:
[----:B------:R-:W-:Y:S02]  /*8df0*/  LOP3.LUT R5, R5, 0xff, RZ, 0xc0, !PT ;  /* 0x000000ff05057812 */ /* 0x000fe400078ec0ff */
[----:B------:R-:W-:-:S04]  /*8e00*/  CS2R R6, SRZ ;  /* 0x0000000000067805 */ /* 0x000fc8000001ff00 */
[----:B------:R-:W0:Y:S02]  /*8e10*/  I2F.F64.U16 R4, R5 ;  /* 0x0000000500047312 */ /* 0x000e240000101800 */
[----:B0-----:R4:W-:Y:S01]  /*8e20*/  STG.E.128 desc[UR36][R2.64], R4 ;  /* 0x0000000402007986 */ /* 0x0019e2000c101d24 */
[----:B------:R-:W-:Y:S05]  /*8e30*/  BRA `(.L_x_24829) ;  /* 0x0000000000f07947 */ /* 0x000fea0003800000 */
.L_x_24846:
[----:B------:R-:W-:-:S09]  /*8e40*/  UISETP.NE.AND UP0, UPT, UR4, 0xf, UPT ;  /* 0x0000000f0400788c */ /* 0x000fd2000bf05270 */
[----:B------:R-:W-:Y:S05]  /*8e50*/  BRA.U !UP0, `(.L_x_24848) ;  /* 0x0000000108d87547 */ /* 0x000fea000b800000 */
[----:B------:R-:W-:-:S09]  /*8e60*/  UISETP.NE.AND UP0, UPT, UR4, 0x17, UPT ;  /* 0x000000170400788c */ /* 0x000fd2000bf05270 */
[----:B------:R-:W-:Y:S05]  /*8e70*/  BRA.U !UP0, `(.L_x_24849) ;  /* 0x0000000108887547 */ /* 0x000fea000b800000 */
[----:B------:R-:W-:-:S09]  /*8e80*/  UISETP.NE.AND UP0, UPT, UR4, 0x18, UPT ;  /* 0x000000180400788c */ /* 0x000fd2000bf05270 */
[----:B------:R-:W-:Y:S05]  /*8e90*/  BRA.U !UP0, `(.L_x_24850) ;  /* 0x0000000108447547 */ /* 0x000fea000b800000 */
.L_x_24828:
        /* <DEDUP_REMOVED lines=16> */
.L_x_24851:
[----:B------:R-:W-:Y:S05]  /*8fa0*/  BRA `(.L_x_24829) ;  /* 0x0000000000947947 */ /* 0x000fea0003800000 */
.L_x_24850:
        /* <DEDUP_REMOVED lines=12> */
.L_x_24853:
[----:B------:R-:W-:Y:S05]  /*9070*/  BSYNC.RECONVERGENT B0 ;  /* 0x0000000000007941 */ /* 0x000fea0003800200 */
.L_x_24852:
[----:B------:R3:W-:Y:S01]  /*9080*/  STG.E.U8 desc[UR36][R2.64], R5 ;  /* 0x0000000502007986 */ /* 0x0007e2000c101124 */
[----:B------:R-:W-:Y:S05]  /*9090*/  BRA `(.L_x_24829) ;  /* 0x0000000000587947 */ /* 0x000fea0003800000 */
.L_x_24849:
        /* <DEDUP_REMOVED lines=13> */
.L_x_24854:
[----:B------:R-:W-:Y:S01]  /*9170*/  IMAD.MOV.U32 R5, RZ, RZ, 0x7f ;  /* 0x0000007fff057424 */ /* 0x000fe200078e00ff */
[----:B------:R-:W-:-:S04]  /*9180*/  ISETP.GT.U32.AND P0, PT, R7, 0x7f800000, PT ;  /* 0x7f8000000700780c */ /* 0x000fc80003f04070 */
[----:B------:R-:W-:-:S05]  /*9190*/  SEL R5, R5, 0x7c, P0 ;  /* 0x0000007c05057807 */ /* 0x000fca0000000000 */
[----:B------:R2:W-:Y:S01]  /*91a0*/  STG.E.U8 desc[UR36][R2.64], R5 ;  /* 0x0000000502007986 */ /* 0x0005e2000c101124 */
[----:B------:R-:W-:Y:S05]  /*91b0*/  BRA `(.L_x_24829) ;  /* 0x0000000000107947 */ /* 0x000fea0003800000 */
.L_x_24848:
[----:B------:R-:W-:-:S04]  /*91c0*/  LOP3.LUT R5, R5, 0xff, RZ, 0xc0, !PT ;  /* 0x000000ff05057812 */ /* 0x000fc800078ec0ff */
[----:B------:R-:W0:Y:S02]  /*91d0*/  I2F.U16 R0, R5 ;  /* 0x0000000500007306 */ /* 0x000e240000101000 */
[----:B0-----:R-:W-:-:S05]  /*91e0*/  F2FP.BF16.F32.PACK_AB R0, RZ, R0 ;  /* 0x00000000ff00723e */ /* 0x001fca00000010ff */
[----:B------:R0:W-:Y:S02]  /*91f0*/  STG.E.U16 desc[UR36][R2.64], R0 ;  /* 0x0000000002007986 */ /* 0x0001e4000c101524 */
.L_x_24829:
[----:B------:R-:W-:Y:S05]  /*9200*/  BSYNC.RECONVERGENT B6 ;  /* 0x0000000000067941 */ /* 0x000fea0003800200 */
.L_x_24823:
[----:B------:R-:W-:-:S07]  /*9210*/  IADD3 R17, PT, PT, R17, 0x80, RZ ;  /* 0x0000008011117810 */ /* 0x000fce0007ffe0ff */
.L_x_24788:
[----:B------:R-:W-:Y:S05]  /*9220*/  BSYNC.RECONVERGENT B7 ;  /* 0x0000000000077941 */ /* 0x000fea0003800200 */
.L_x_24787:
        /* <DEDUP_REMOVED lines=306> */
.L_x_24855:
        /* <DEDUP_REMOVED lines=18> */
.L_x_24859:
[----:B------:R4:W5:Y:S01]  /*a670*/  LDG.E.U8 R0, desc[UR36][R4.64] ;  /* 0x0000002404007981 */ /* 0x000962000c1e1100 */
[----:B------:R-:W-:Y:S05]  /*a680*/  BRA `(.L_x_24861) ;  /* 0x0000000c005c7947 */ /* 0x000fea0003800000 */
.L_x_24858:
        /* <DEDUP_REMOVED lines=8> */
.L_x_24863:
[----:B------:R2:W5:Y:S01]  /*a710*/  LDG.E.U8 R0, desc[UR36][R4.64] ;  /* 0x0000002404007981 */ /* 0x000562000c1e1100 */
[----:B------:R-:W-:Y:S05]  /*a720*/  BRA `(.L_x_24861) ;  /* 0x0000000c00347947 */ /* 0x000fea0003800000 */
.L_x_24862:
[----:B------:R0:W5:Y:S01]  /*a730*/  LDG.E.U16 R0, desc[UR36][R4.64] ;  /* 0x0000002404007981 */ /* 0x000162000c1e1500 */
[----:B------:R-:W-:Y:S05]  /*a740*/  BRA `(.L_x_24861) ;  /* 0x0000000c002c7947 */ /* 0x000fea0003800000 */
.L_x_24857:
        /* <DEDUP_REMOVED lines=10> */
.L_x_24865:
[----:B------:R-:W2:Y:S02]  /*a7f0*/  LDG.E.U16 R2, desc[UR36][R4.64] ;  /* 0x0000002404027981 */ /* 0x000ea4000c1e1500 */
[----:B--2---:R-:W-:-:S06]  /*a800*/  HADD2.F32 R2, -RZ, R2.H0_H0 ;  /* 0x20000002ff027230 */ /* 0x004fcc0000004100 */
[----:B------:R-:W0:Y:S02]  /*a810*/  F2I.S64.TRUNC R2, R2 ;  /* 0x0000000200027311 */ /* 0x000e24000020d900 */
[----:B0-----:R-:W-:Y:S01]  /*a820*/  PRMT R0, R2, 0x7610, R0 ;  /* 0x0000761002007816 */ /* 0x001fe20000000000 */
[----:B------:R-:W-:Y:S06]  /*a830*/  BRA `(.L_x_24861) ;  /* 0x0000000800f07947 */ /* 0x000fec0003800000 */
.L_x_24864:
        /* <DEDUP_REMOVED lines=10> */
.L_x_24867:
[----:B------:R-:W2:Y:S02]  /*a8e0*/  LDG.E.U16 R4, desc[UR36][R4.64] ;  /* 0x0000002404047981 */ /* 0x000ea4000c1e1500 */
[----:B--2---:R-:W-:-:S06]  /*a8f0*/  HADD2.F32 R2, -RZ, R4.H0_H0 ;  /* 0x20000004ff027230 */ /* 0x004fcc0000004100 */
[----:B------:R-:W0:Y:S02]  /*a900*/  F2I.S64.TRUNC R2, R2 ;  /* 0x0000000200027311 */ /* 0x000e24000020d900 */
[----:B0-----:R-:W-:Y:S01]  /*a910*/  PRMT R0, R2, 0x7610, R0 ;  /* 0x0000761002007816 */ /* 0x001fe20000000000 */
[----:B------:R-:W-:Y:S06]  /*a920*/  BRA `(.L_x_24861) ;  /* 0x0000000800b47947 */ /* 0x000fec0003800000 */
.L_x_24866:
[----:B------:R-:W2:Y:S02]  /*a930*/  LDG.E.64 R2, desc[UR36][R4.64] ;  /* 0x0000002404027981 */ /* 0x000ea4000c1e1b00 */
[----:B--2---:R-:W0:Y:S02]  /*a940*/  F2I.S64.F64.TRUNC R2, R2 ;  /* 0x0000000200027311 */ /* 0x004e24000030d900 */
[----:B0-----:R-:W-:Y:S01]  /*a950*/  PRMT R0, R2, 0x7610, R0 ;  /* 0x0000761002007816 */ /* 0x001fe20000000000 */
[----:B------:R-:W-:Y:S06]  /*a960*/  BRA `(.L_x_24861) ;  /* 0x0000000800a47947 */ /* 0x000fec0003800000 */
.L_x_24856:
        /* <DEDUP_REMOVED lines=12> */
.L_x_24870:
[----:B------:R-:W2:Y:S02]  /*aa30*/  LDG.E.64 R4, desc[UR36][R4.64] ;  /* 0x0000002404047981 */ /* 0x000ea4000c1e1b00 */
[----:B--2---:R-:W0:Y:S02]  /*aa40*/  F2I.S64.F64.TRUNC R2, R4 ;  /* 0x0000000400027311 */ /* 0x004e24000030d900 */
[----:B0-----:R-:W-:Y:S01]  /*aa50*/  PRMT R0, R2, 0x7610, R0 ;  /* 0x0000761002007816 */ /* 0x001fe20000000000 */
[----:B------:R-:W-:Y:S06]  /*aa60*/  BRA `(.L_x_24861) ;  /* 0x0000000800647947 */ /* 0x000fec0003800000 */
.L_x_24869:
        /* <DEDUP_REMOVED lines=27> */
.L_x_24872:
        /* <DEDUP_REMOVED lines=14> */
.L_x_24871:
[----:B------:R-:W2:Y:S02]  /*ad00*/  LDG.E.U16 R2, desc[UR36][R4.64] ;  /* 0x0000002404027981 */ /* 0x000ea4000c1e1500 */
[----:B--2---:R-:W-:-:S06]  /*ad10*/  IMAD.U32 R2, R2, 0x10000, RZ ;  /* 0x0001000002027824 */ /* 0x004fcc00078e00ff */
[----:B------:R-:W0:Y:S02]  /*ad20*/  F2I.S64.TRUNC R2, R2 ;  /* 0x0000000200027311 */ /* 0x000e24000020d900 */
[----:B0-----:R-:W-:Y:S01]  /*ad30*/  PRMT R0, R2, 0x7610, R0 ;  /* 0x0000761002007816 */ /* 0x001fe20000000000 */
[----:B------:R-:W-:Y:S06]  /*ad40*/  BRA `(.L_x_24861) ;  /* 0x0000000400ac7947 */ /* 0x000fec0003800000 */
.L_x_24868:
        /* <DEDUP_REMOVED lines=10> */
.L_x_24875:
        /* <DEDUP_REMOVED lines=21> */
.L_x_24879:
[----:B------:R-:W-:Y:S05]  /*af40*/  BSYNC.RECONVERGENT B1 ;  /* 0x0000000000017941 */ /* 0x000fea0003800200 */
.L_x_24878:
[----:B------:R-:W-:Y:S02]  /*af50*/  SHF.L.U32 R0, R0, 0x14, RZ ;  /* 0x0000001400007819 */ /* 0x000fe400000006ff */
[----:B------:R-:W-:-:S04]  /*af60*/  LEA R2, R2, 0x3b800000, 0x17 ;  /* 0x3b80000002027811 */ /* 0x000fc800078eb8ff */
[----:B------:R-:W-:-:S07]  /*af70*/  LOP3.LUT R2, R2, R0, R7, 0xfe, !PT ;  /* 0x0000000002027212 */ /* 0x000fce00078efe07 */
.L_x_24877:
[----:B------:R-:W-:Y:S05]  /*af80*/  BSYNC.RECONVERGENT B0 ;  /* 0x0000000000007941 */ /* 0x000fea0003800200 */
.L_x_24876:
[----:B------:R-:W0:Y:S02]  /*af90*/  F2I.S64.TRUNC R2, R2 ;  /* 0x0000000200027311 */ /* 0x000e24000020d900 */
[----:B0-----:R-:W-:Y:S01]  /*afa0*/  PRMT R0, R2, 0x7610, R0 ;  /* 0x0000761002007816 */ /* 0x001fe20000000000 */
[----:B------:R-:W-:Y:S06]  /*afb0*/  BRA `(.L_x_24861) ;  /* 0x0000000400107947 */ /* 0x000fec0003800000 */
.L_x_24874:
        /* <DEDUP_REMOVED lines=21> */
.L_x_24883:
[----:B------:R-:W-:Y:S05]  /*b110*/  BSYNC.RECONVERGENT B1 ;  /* 0x0000000000017941 */ /* 0x000fea0003800200 */
.L_x_24882:
[----:B------:R-:W-:Y:S01]  /*b120*/  IMAD.SHL.U32 R0, R0, 0x200000, RZ ;  /* 0x0020000000007824 */ /* 0x000fe200078e00ff */
[----:B------:R-:W-:-:S04]  /*b130*/  LEA R2, R2, 0x37800000, 0x17 ;  /* 0x3780000002027811 */ /* 0x000fc800078eb8ff */
[----:B------:R-:W-:-:S07]  /*b140*/  LOP3.LUT R2, R2, R0, R7, 0xfe, !PT ;  /* 0x0000000002027212 */ /* 0x000fce00078efe07 */
.L_x_24881:
[----:B------:R-:W-:Y:S05]  /*b150*/  BSYNC.RECONVERGENT B0 ;  /* 0x0000000000007941 */ /* 0x000fea0003800200 */
.L_x_24880:
[----:B------:R-:W0:Y:S02]  /*b160*/  F2I.S64.TRUNC R2, R2 ;  /* 0x0000000200027311 */ /* 0x000e24000020d900 */
[----:B0-----:R-:W-:Y:S01]  /*b170*/  PRMT R0, R2, 0x7610, R0 ;  /* 0x0000761002007816 */ /* 0x001fe20000000000 */
[----:B------:R-:W-:Y:S06]  /*b180*/  BRA `(.L_x_24861) ;  /* 0x00000000009c7947 */ /* 0x000fec0003800000 */
.L_x_24873:
        /* <DEDUP_REMOVED lines=14> */
.L_x_24887:
[----:B------:R-:W-:Y:S05]  /*b270*/  BSYNC.RECONVERGENT B0 ;  /* 0x0000000000007941 */ /* 0x000fea0003800200 */
.L_x_24886:
[----:B------:R-:W0:Y:S02]  /*b280*/  F2I.S64.TRUNC R2, R2 ;  /* 0x0000000200027311 */ /* 0x000e24000020d900 */
[----:B0-----:R-:W-:Y:S01]  /*b290*/  PRMT R0, R2, 0x7610, R0 ;  /* 0x0000761002007816 */ /* 0x001fe20000000000 */
[----:B------:R-:W-:Y:S06]  /*b2a0*/  BRA `(.L_x_24861) ;  /* 0x0000000000547947 */ /* 0x000fec0003800000 */
.L_x_24860:
        /* <DEDUP_REMOVED lines=16> */
.L_x_24888:
[----:B------:R-:W-:Y:S01]  /*b3b0*/  PRMT R0, RZ, 0x7610, R0 ;  /* 0x00007610ff007816 */ /* 0x000fe20000000000 */
[----:B------:R-:W-:Y:S06]  /*b3c0*/  BRA `(.L_x_24861) ;  /* 0x00000000000c7947 */ /* 0x000fec0003800000 */
.L_x_24885:
[----:B------:R0:W5:Y:S01]  /*b3d0*/  LDG.E.U8 R0, desc[UR36][R4.64] ;  /* 0x0000002404007981 */ /* 0x000162000c1e1100 */
[----:B------:R-:W-:Y:S05]  /*b3e0*/  BRA `(.L_x_24861) ;  /* 0x0000000000047947 */ /* 0x000fea0003800000 */
.L_x_24884:
[----:B------:R0:W5:Y:S02]  /*b3f0*/  LDG.E.U8 R0, desc[UR36][R4.64] ;  /* 0x0000002404007981 */ /* 0x000164000c1e1100 */
.L_x_24861:
        /* <DEDUP_REMOVED lines=14> */
.L_x_24892:
[----:B------:R-:W-:Y:S01]  /*b4e0*/  STG.E.U8 desc[UR36][R16.64], R3 ;  /* 0x0000000310007986 */ /* 0x000fe2000c101124 */
[----:B------:R-:W-:Y:S05]  /*b4f0*/  EXIT ;  /* 0x000000000000794d */ /* 0x000fea0003800000 */
.L_x_24891:
        /* <DEDUP_REMOVED lines=10> */
.L_x_24895:
[----:B------:R-:W-:-:S05]  /*b5a0*/  LOP3.LUT R3, R3, 0xff, RZ, 0xc0, !PT ;  /* 0x000000ff03037812 */ /* 0x000fca00078ec0ff */
[----:B------:R-:W-:Y:S01]  /*b5b0*/  STG.E desc[UR36][R16.64], R3 ;  /* 0x0000000310007986 */ /* 0x000fe2000c101924 */
[----:B------:R-:W-:Y:S05]  /*b5c0*/  EXIT ;  /* 0x000000000000794d */ /* 0x000fea0003800000 */
.L_x_24894:
[----:B------:R-:W-:-:S05]  /*b5d0*/  LOP3.LUT R3, R3, 0xff, RZ, 0xc0, !PT ;  /* 0x000000ff03037812 */ /* 0x000fca00078ec0ff */
[----:B------:R-:W-:Y:S01]  /*b5e0*/  STG.E.U16 desc[UR36][R16.64], R3 ;  /* 0x0000000310007986 */ /* 0x000fe2000c101524 */
[----:B------:R-:W-:Y:S05]  /*b5f0*/  EXIT ;  /* 0x000000000000794d */ /* 0x000fea0003800000 */
.L_x_24890:
        /* <DEDUP_REMOVED lines=10> */
.L_x_24897:
[----:B------:R-:W-:-:S04]  /*b6a0*/  LOP3.LUT R3, R3, 0xff, RZ, 0xc0, !PT ;  /* 0x000000ff03037812 */ /* 0x000fc800078ec0ff */
[----:B------:R-:W5:Y:S02]  /*b6b0*/  I2F.U16 R0, R3 ;  /* 0x0000000300007306 */ /* 0x000f640000101000 */
[----:B-----5:R-:W-:-:S05]  /*b6c0*/  F2FP.F16.F32.PACK_AB R0, RZ, R0 ;  /* 0x00000000ff00723e */ /* 0x020fca00000000ff */
[----:B------:R-:W-:Y:S01]  /*b6d0*/  STG.E.U16 desc[UR36][R16.64], R0 ;  /* 0x0000000010007986 */ /* 0x000fe2000c101524 */
[----:B------:R-:W-:Y:S05]  /*b6e0*/  EXIT ;  /* 0x000000000000794d */ /* 0x000fea0003800000 */
.L_x_24896:
        /* <DEDUP_REMOVED lines=11> */
.L_x_24899:
[----:B------:R-:W-:-:S06]  /*b7a0*/  LOP3.LUT R3, R3, 0xff, RZ, 0xc0, !PT ;  /* 0x000000ff03037812 */ /* 0x000fcc00078ec0ff */
[----:B------:R-:W5:Y:S02]  /*b7b0*/  I2F.U16 R3, R3 ;  /* 0x0000000300037306 */ /* 0x000f640000101000 */
[----:B-----5:R-:W-:-:S04]  /*b7c0*/  F2FP.F16.F32.PACK_AB R3, RZ, R3 ;  /* 0x00000003ff03723e */ /* 0x020fc800000000ff */
[----:B------:R-:W-:-:S05]  /*b7d0*/  PRMT R3, R3, 0x5410, RZ ;  /* 0x0000541003037816 */ /* 0x000fca00000000ff */
[----:B------:R-:W-:Y:S01]  /*b7e0*/  STG.E desc[UR36][R16.64], R3 ;  /* 0x0000000310007986 */ /* 0x000fe2000c101924 */
[----:B------:R-:W-:Y:S05]  /*b7f0*/  EXIT ;  /* 0x000000000000794d */ /* 0x000fea0003800000 */
.L_x_24898:
[----:B------:R-:W-:-:S06]  /*b800*/  LOP3.LUT R3, R3, 0xff, RZ, 0xc0, !PT ;  /* 0x000000ff03037812 */ /* 0x000fcc00078ec0ff */
[----:B------:R-:W5:Y:S02]  /*b810*/  I2F.F64.U16 R2, R3 ;  /* 0x0000000300027312 */ /* 0x000f640000101800 */
[----:B-----5:R-:W-:Y:S01]  /*b820*/  STG.E.64 desc[UR36][R16.64], R2 ;  /* 0x0000000210007986 */ /* 0x020fe2000c101b24 */
[----:B------:R-:W-:Y:S05]  /*b830*/  EXIT ;  /* 0x000000000000794d */ /* 0x000fea0003800000 */
.L_x_24889:
        /* <DEDUP_REMOVED lines=13> */
.L_x_24903:
        /* <DEDUP_REMOVED lines=17> */
.L_x_24906:
[----:B------:R-:W-:-:S07]  /*ba20*/  PRMT R8, R0, 0x7610, R8 ;  /* 0x0000761000087816 */ /* 0x000fce0000000008 */
.L_x_24905:
[----:B------:R-:W-:Y:S05]  /*ba30*/  BSYNC.RECONVERGENT B0 ;  /* 0x0000000000007941 */ /* 0x000fea0003800200 */
.L_x_24904:
[----:B------:R-:W-:Y:S01]  /*ba40*/  STG.E.U8 desc[UR36][R16.64], R8 ;  /* 0x0000000810007986 */ /* 0x000fe2000c101124 */
[----:B------:R-:W-:Y:S05]  /*ba50*/  EXIT ;  /* 0x000000000000794d */ /* 0x000fea0003800000 */
.L_x_24902:
        /* <DEDUP_REMOVED lines=17> */
.L_x_24909:
[----:B------:R-:W-:-:S07]  /*bb70*/  PRMT R8, R0, 0x7610, R8 ;  /* 0x0000761000087816 */ /* 0x000fce0000000008 */
.L_x_24908:
[----:B------:R-:W-:Y:S05]  /*bb80*/  BSYNC.RECONVERGENT B0 ;  /* 0x0000000000007941 */ /* 0x000fea0003800200 */
.L_x_24907:
[----:B------:R-:W-:Y:S01]  /*bb90*/  STG.E.U8 desc[UR36][R16.64], R8 ;  /* 0x0000000810007986 */ /* 0x000fe2000c101124 */
[----:B------:R-:W-:Y:S05]  /*bba0*/  EXIT ;  /* 0x000000000000794d */ /* 0x000fea0003800000 */
.L_x_24901:
        /* <DEDUP_REMOVED lines=23> */
.L_x_24911:
[----:B------:R-:W-:Y:S01]  /*bd20*/  LOP3.LUT R2, R3, 0xff, RZ, 0xc0, !PT ;  /* 0x000000ff03027812 */ /* 0x000fe200078ec0ff */
[----:B------:R-:W-:-:S05]  /*bd30*/  IMAD.MOV.U32 R3, RZ, RZ, RZ ;  /* 0x000000ffff037224 */ /* 0x000fca00078e00ff */
[----:B------:R-:W-:Y:S01]  /*bd40*/  STG.E.64 desc[UR36][R16.64], R2 ;  /* 0x0000000210007986 */ /* 0x000fe2000c101b24 */
[----:B------:R-:W-:Y:S05]  /*bd50*/  EXIT ;  /* 0x000000000000794d */ /* 0x000fea0003800000 */
.L_x_24910:
[----:B------:R-:W-:-:S05]  /*bd60*/  LOP3.LUT R3, R3, 0xff, RZ, 0xc0, !PT ;  /* 0x000000ff03037812 */ /* 0x000fca00078ec0ff */
[----:B------:R-:W-:Y:S01]  /*bd70*/  STG.E desc[UR36][R16.64], R3 ;  /* 0x0000000310007986 */ /* 0x000fe2000c101924 */
[----:B------:R-:W-:Y:S05]  /*bd80*/  EXIT ;  /* 0x000000000000794d */ /* 0x000fea0003800000 */
.L_x_24900:
        /* <DEDUP_REMOVED lines=10> */
.L_x_24913:
[----:B01234-:R-:W-:Y:S02]  /*be30*/  LOP3.LUT R4, R3, 0xff, RZ, 0xc0, !PT ;  /* 0x000000ff03047812 */ /* 0x01ffe400078ec0ff */
[----:B------:R-:W-:-:S04]  /*be40*/  CS2R R6, SRZ ;  /* 0x0000000000067805 */ /* 0x000fc8000001ff00 */
[----:B------:R-:W0:Y:S02]  /*be50*/  I2F.F64.U16 R4, R4 ;  /* 0x0000000400047312 */ /* 0x000e240000101800 */
[----:B0-----:R-:W-:Y:S01]  /*be60*/  STG.E.128 desc[UR36][R16.64], R4 ;  /* 0x0000000410007986 */ /* 0x001fe2000c101d24 */
[----:B------:R-:W-:Y:S05]  /*be70*/  EXIT ;  /* 0x000000000000794d */ /* 0x000fea0003800000 */
.L_x_24912:
[----:B------:R-:W-:-:S09]  /*be80*/  UISETP.NE.AND UP0, UPT, UR4, 0xf, UPT ;  /* 0x0000000f0400788c */ /* 0x000fd2000bf05270 */
[----:B------:R-:W-:Y:S05]  /*be90*/  BRA.U !UP0, `(.L_x_24914) ;  /* 0x0000000108dc7547 */ /* 0x000fea000b800000 */
[----:B------:R-:W-:-:S09]  /*bea0*/  UISETP.NE.AND UP0, UPT, UR4, 0x17, UPT ;  /* 0x000000170400788c */ /* 0x000fd2000bf05270 */
[----:B------:R-:W-:Y:S05]  /*beb0*/  BRA.U !UP0, `(.L_x_24915) ;  /* 0x0000000108887547 */ /* 0x000fea000b800000 */
[----:B------:R-:W-:-:S09]  /*bec0*/  UISETP.NE.AND UP0, UPT, UR4, 0x18, UPT ;  /* 0x000000180400788c */ /* 0x000fd2000bf05270 */
[----:B------:R-:W-:Y:S05]  /*bed0*/  BRA.U !UP0, `(.L_x_24916) ;  /* 0x0000000108447547 */ /* 0x000fea000b800000 */
.L_x_24893:
        /* <DEDUP_REMOVED lines=16> */
.L_x_24917:
[----:B------:R-:W-:Y:S05]  /*bfe0*/  EXIT ;  /* 0x000000000000794d */ /* 0x000fea0003800000 */
.L_x_24916:
        /* <DEDUP_REMOVED lines=12> */
.L_x_24919:
[----:B------:R-:W-:Y:S05]  /*c0b0*/  BSYNC.RECONVERGENT B0 ;  /* 0x0000000000007941 */ /* 0x000fea0003800200 */
.L_x_24918:
[----:B------:R-:W-:Y:S01]  /*c0c0*/  STG.E.U8 desc[UR36][R16.64], R3 ;  /* 0x0000000310007986 */ /* 0x000fe2000c101124 */
[----:B------:R-:W-:Y:S05]  /*c0d0*/  EXIT ;  /* 0x000000000000794d */ /* 0x000fea0003800000 */
.L_x_24915:
        /* <DEDUP_REMOVED lines=14> */
.L_x_24920:
[----:B------:R-:W-:Y:S01]  /*c1c0*/  IMAD.MOV.U32 R3, RZ, RZ, 0x7f ;  /* 0x0000007fff037424 */ /* 0x000fe200078e00ff */
[----:B------:R-:W-:-:S04]  /*c1d0*/  ISETP.GT.U32.AND P0, PT, R5, 0x7f800000, PT ;  /* 0x7f8000000500780c */ /* 0x000fc80003f04070 */
[----:B------:R-:W-:-:S05]  /*c1e0*/  SEL R3, R3, 0x7c, P0 ;  /* 0x0000007c03037807 */ /* 0x000fca0000000000 */
[----:B------:R-:W-:Y:S01]  /*c1f0*/  STG.E.U8 desc[UR36][R16.64], R3 ;  /* 0x0000000310007986 */ /* 0x000fe2000c101124 */
[----:B------:R-:W-:Y:S05]  /*c200*/  EXIT ;  /* 0x000000000000794d */ /* 0x000fea0003800000 */
.L_x_24914:
[----:B------:R-:W-:-:S04]  /*c210*/  LOP3.LUT R3, R3, 0xff, RZ, 0xc0, !PT ;  /* 0x000000ff03037812 */ /* 0x000fc800078ec0ff */
[----:B------:R-:W5:Y:S02]  /*c220*/  I2F.U16 R0, R3 ;  /* 0x0000000300007306 */ /* 0x000f640000101000 */
[----:B-----5:R-:W-:-:S05]  /*c230*/  F2FP.BF16.F32.PACK_AB R0, RZ, R0 ;  /* 0x00000000ff00723e */ /* 0x020fca00000010ff */
[----:B------:R-:W-:Y:S01]  /*c240*/  STG.E.U16 desc[UR36][R16.64], R0 ;  /* 0x0000000010007986 */ /* 0x000fe2000c101524 */
[----:B------:R-:W-:Y:S05]  /*c250*/  EXIT ;  /* 0x000000000000794d */ /* 0x000fea0003800000 */
.L_x_24921:
        /* <DEDUP_REMOVED lines=10> */
.L_x_26355:


//--------------------- .text._ZN2at6native27unrolled_elementwise_kernelINS0_13AUnaryFunctorIhhhNS0_17BitwiseAndFunctorIhEEEESt5arrayIPcLm2EELi4E23TrivialOffsetCalculatorILi1EjESA_NS0_6memory12LoadWithCastILi1EEENSB_13StoreWithCastILi1EEEEEviT_T0_T2_T3_T4_T5_ --------------------------
	.section	.text._ZN2at6native27unrolled_elementwise_kernelINS0_13AUnaryFunctorIhhhNS0_17BitwiseAndFunctorIhEEEESt5arrayIPcLm2EELi4E23TrivialOffsetCalculatorILi1EjESA_NS0_6memory12LoadWithCastILi1EEENSB_13StoreWithCastILi1EEEEEviT_T0_T2_T3_T4_T5_,"ax",@progbits
	.align	128
        .global         _ZN2at6native27unrolled_elementwise_kernelINS0_13AUnaryFunctorIhhhNS0_17BitwiseAndFunctorIhEEEESt5arrayIPcLm2EELi4E23TrivialOffsetCalculatorILi1EjESA_NS0_6memory12LoadWithCastILi1EEENSB_13StoreWithCastILi1EEEEEviT_T0_T2_T3_T4_T5_
        .type           _ZN2at6native27unrolled_elementwise_kernelINS0_13AUnaryFunctorIhhhNS0_17BitwiseAndFunctorIhEEEESt5arrayIPcLm2EELi4E23TrivialOffsetCalculatorILi1EjESA_NS0_6memory12LoadWithCastILi1EEENSB_13StoreWithCastILi1EEEEEviT_T0_T2_T3_T4_T5_,@function
        .size           _ZN2at6native27unrolled_elementwise_kernelINS0_13AUnaryFunctorIhhhNS0_17BitwiseAndFunctorIhEEEESt5arrayIPcLm2EELi4E23TrivialOffsetCalculatorILi1EjESA_NS0_6memory12LoadWithCastILi1EEENSB_13StoreWithCastILi1EEEEEviT_T0_T2_T3_T4_T5_,(.L_x_26356 - _ZN2at6native27unrolled_elementwise_kernelINS0_13AUnaryFunctorIhhhNS0_17BitwiseAndFunctorIhEEEESt5arrayIPcLm2EELi4E23TrivialOffsetCalculatorILi1EjESA_NS0_6memory12LoadWithCastILi1EEENSB_13StoreWithCastILi1EEEEEviT_T0_T2_T3_T4_T5_)
        .other          _ZN2at6native27unrolled_elementwise_kernelINS0_13AUnaryFunctorIhhhNS0_17BitwiseAndFunctorIhEEEESt5arrayIPcLm2EELi4E23TrivialOffsetCalculatorILi1EjESA_NS0_6memory12LoadWithCastILi1EEENSB_13StoreWithCastILi1EEEEEviT_T0_T2_T3_T4_T5_,@"STO_CUDA_ENTRY STV_DEFAULT"
_ZN2at6native27unrolled_elementwise_kernelINS0_13AUnaryFunctorIhhhNS0_17BitwiseAndFunctorIhEEEESt5arrayIPcLm2EELi4E23TrivialOffsetCalculatorILi1EjESA_NS0_6memory12LoadWithCastILi1EEENSB_13StoreWithCastILi1EEEEEviT_T0_T2_T3_T4_T5_:
.text._ZN2at6native27unrolled_elementwise_kernelINS0_13AUnaryFunctorIhhhNS0_17BitwiseAndFunctorIhEEEESt5arrayIPcLm2EELi4E23TrivialOffsetCalculatorILi1EjESA_NS0_6memory12LoadWithCastILi1EEENSB_13StoreWithCastILi1EEEEEviT_T0_T2_T3_T4_T5_:
        /* <DEDUP_REMOVED lines=31> */
.L_x_24927:
[----:B------:R3:W5:Y:S01]  /*01f0*/  LDG.E.U8 R18, desc[UR36][R6.64] ;  /* 0x0000002406127981 */ /* 0x000762000c1e1100 */
[----:B------:R-:W-:Y:S05]  /*0200*/  BRA `(.L_x_24929) ;  /* 0x0000000c00607947 */ /* 0x000fea0003800000 */
.L_x_24926:
        /* <DEDUP_REMOVED lines=8> */
.L_x_24931:
[----:B------:R1:W5:Y:S01]  /*0290*/  LDG.E.U8 R18, desc[UR36][R6.64] ;  /* 0x0000002406127981 */ /* 0x000362000c1e1100 */
[----:B------:R-:W-:Y:S05]  /*02a0*/  BRA `(.L_x_24929) ;  /* 0x0000000c00387947 */ /* 0x000fea0003800000 */
.L_x_24930:
[----:B------:R2:W5:Y:S01]  /*02b0*/  LDG.E.U16 R18, desc[UR36][R6.64] ;  /* 0x0000002406127981 */ /* 0x000562000c1e1500 */
[----:B------:R-:W-:Y:S05]  /*02c0*/  BRA `(.L_x_24929) ;  /* 0x0000000c00307947 */ /* 0x000fea0003800000 */
.L_x_24925:
        /* <DEDUP_REMOVED lines=10> */
.L_x_24933:
[----:B------:R-:W2:Y:S02]  /*0370*/  LDG.E.U16 R4, desc[UR36][R6.64] ;  /* 0x0000002406047981 */ /* 0x000ea4000c1e1500 */
[----:B--2---:R-:W-:-:S06]  /*0380*/  HADD2.F32 R4, -RZ, R4.H0_H0 ;  /* 0x20000004ff047230 */ /* 0x004fcc0000004100 */
[----:B------:R-:W0:Y:S02]  /*0390*/  F2I.S64.TRUNC R4, R4 ;  /* 0x0000000400047311 */ /* 0x000e24000020d900 */
[----:B0-----:R-:W-:Y:S01]  /*03a0*/  PRMT R18, R4, 0x7610, R18 ;  /* 0x0000761004127816 */ /* 0x001fe20000000012 */
[----:B------:R-:W-:Y:S06]  /*03b0*/  BRA `(.L_x_24929) ;  /* 0x0000000800f47947 */ /* 0x000fec0003800000 */
.L_x_24932:
        /* <DEDUP_REMOVED lines=10> */
.L_x_24935:
[----:B------:R-:W2:Y:S02]  /*0460*/  LDG.E.U16 R6, desc[UR36][R6.64] ;  /* 0x0000002406067981 */ /* 0x000ea4000c1e1500 */
[----:B--2---:R-:W-:-:S06]  /*0470*/  HADD2.F32 R4, -RZ, R6.H0_H0 ;  /* 0x20000006ff047230 */ /* 0x004fcc0000004100 */
[----:B------:R-:W0:Y:S02]  /*0480*/  F2I.S64.TRUNC R4, R4 ;  /* 0x0000000400047311 */ /* 0x000e24000020d900 */
[----:B0-----:R-:W-:Y:S01]  /*0490*/  PRMT R18, R4, 0x7610, R18 ;  /* 0x0000761004127816 */ /* 0x001fe20000000012 */
[----:B------:R-:W-:Y:S06]  /*04a0*/  BRA `(.L_x_24929) ;  /* 0x0000000800b87947 */ /* 0x000fec0003800000 */
.L_x_24934:
[----:B------:R-:W2:Y:S02]  /*04b0*/  LDG.E.64 R4, desc[UR36][R6.64] ;  /* 0x0000002406047981 */ /* 0x000ea4000c1e1b00 */
[----:B--2---:R-:W0:Y:S02]  /*04c0*/  F2I.S64.F64.TRUNC R4, R4 ;  /* 0x0000000400047311 */ /* 0x004e24000030d900 */
[----:B0-----:R-:W-:Y:S01]  /*04d0*/  PRMT R18, R4, 0x7610, R18 ;  /* 0x0000761004127816 */ /* 0x001fe20000000012 */
[----:B------:R-:W-:Y:S06]  /*04e0*/  BRA `(.L_x_24929) ;  /* 0x0000000800a87947 */ /* 0x000fec0003800000 */
.L_x_24924:
        /* <DEDUP_REMOVED lines=12> */
.L_x_24938:
[----:B------:R-:W2:Y:S02]  /*05b0*/  LDG.E.64 R6, desc[UR36][R6.64] ;  /* 0x0000002406067981 */ /* 0x000ea4000c1e1b00 */
[----:B--2---:R-:W0:Y:S02]  /*05c0*/  F2I.S64.F64.TRUNC R4, R6 ;  /* 0x0000000600047311 */ /* 0x004e24000030d900 */
[----:B0-----:R-:W-:Y:S01]  /*05d0*/  PRMT R18, R4, 0x7610, R18 ;  /* 0x0000761004127816 */ /* 0x001fe20000000012 */
[----:B------:R-:W-:Y:S06]  /*05e0*/  BRA `(.L_x_24929) ;  /* 0x0000000800687947 */ /* 0x000fec0003800000 */
.L_x_24937:
        /* <DEDUP_REMOVED lines=27> */
.L_x_24940:
        /* <DEDUP_REMOVED lines=15> */
.L_x_24939:
[----:B------:R-:W2:Y:S02]  /*0890*/  LDG.E.U16 R4, desc[UR36][R6.64] ;  /* 0x0000002406047981 */ /* 0x000ea4000c1e1500 */
[----:B--2---:R-:W-:-:S06]  /*08a0*/  IMAD.U32 R4, R4, 0x10000, RZ ;  /* 0x0001000004047824 */ /* 0x004fcc00078e00ff */
[----:B------:R-:W0:Y:S02]  /*08b0*/  F2I.S64.TRUNC R4, R4 ;  /* 0x0000000400047311 */ /* 0x000e24000020d900 */
[----:B0-----:R-:W-:Y:S01]  /*08c0*/  PRMT R18, R4, 0x7610, R18 ;  /* 0x0000761004127816 */ /* 0x001fe20000000012 */
[----:B------:R-:W-:Y:S06]  /*08d0*/  BRA `(.L_x_24929) ;  /* 0x0000000400ac7947 */ /* 0x000fec0003800000 */
.L_x_24936:
        /* <DEDUP_REMOVED lines=10> */
.L_x_24943:
        /* <DEDUP_REMOVED lines=21> */
.L_x_24947:
[----:B------:R-:W-:Y:S05]  /*0ad0*/  BSYNC.RECONVERGENT B1 ;  /* 0x0000000000017941 */ /* 0x000fea0003800200 */
.L_x_24946:
[----:B------:R-:W-:Y:S01]  /*0ae0*/  IMAD.SHL.U32 R0, R0, 0x100000, RZ ;  /* 0x0010000000007824 */ /* 0x000fe200078e00ff */
[----:B------:R-:W-:-:S04]  /*0af0*/  LEA R3, R3, 0x3b800000, 0x17 ;  /* 0x3b80000003037811 */ /* 0x000fc800078eb8ff */
[----:B------:R-:W-:-:S07]  /*0b00*/  LOP3.LUT R4, R3, R0, R7, 0xfe, !PT ;  /* 0x0000000003047212 */ /* 0x000fce00078efe07 */
.L_x_24945:
[----:B------:R-:W-:Y:S05]  /*0b10*/  BSYNC.RECONVERGENT B0 ;  /* 0x0000000000007941 */ /* 0x000fea0003800200 */
.L_x_24944:
[----:B------:R-:W0:Y:S02]  /*0b20*/  F2I.S64.TRUNC R4, R4 ;  /* 0x0000000400047311 */ /* 0x000e24000020d900 */
[----:B0-----:R-:W-:Y:S01]  /*0b30*/  PRMT R18, R4, 0x7610, R18 ;  /* 0x0000761004127816 */ /* 0x001fe20000000012 */
[----:B------:R-:W-:Y:S06]  /*0b40*/  BRA `(.L_x_24929) ;  /* 0x0000000400107947 */ /* 0x000fec0003800000 */
.L_x_24942:
        /* <DEDUP_REMOVED lines=21> */
.L_x_24951:
[----:B------:R-:W-:Y:S05]  /*0ca0*/  BSYNC.RECONVERGENT B1 ;  /* 0x0000000000017941 */ /* 0x000fea0003800200 */
.L_x_24950:
[----:B------:R-:W-:Y:S01]  /*0cb0*/  IMAD.SHL.U32 R0, R0, 0x200000, RZ ;  /* 0x0020000000007824 */ /* 0x000fe200078e00ff */
[----:B------:R-:W-:-:S04]  /*0cc0*/  LEA R3, R3, 0x37800000, 0x17 ;  /* 0x3780000003037811 */ /* 0x000fc800078eb8ff */
[----:B------:R-:W-:-:S07]  /*0cd0*/  LOP3.LUT R4, R3, R0, R7, 0xfe, !PT ;  /* 0x0000000003047212 */ /* 0x000fce00078efe07 */
.L_x_24949:
[----:B------:R-:W-:Y:S05]  /*0ce0*/  BSYNC.RECONVERGENT B0 ;  /* 0x0000000000007941 */ /* 0x000fea0003800200 */
.L_x_24948:
[----:B------:R-:W0:Y:S02]  /*0cf0*/  F2I.S64.TRUNC R4, R4 ;  /* 0x0000000400047311 */ /* 0x000e24000020d900 */
[----:B0-----:R-:W-:Y:S01]  /*0d00*/  PRMT R18, R4, 0x7610, R18 ;  /* 0x0000761004127816 */ /* 0x001fe20000000012 */
[----:B------:R-:W-:Y:S06]  /*0d10*/  BRA `(.L_x_24929) ;  /* 0x00000000009c7947 */ /* 0x000fec0003800000 */
.L_x_24941:
[----:B------:R-:W-:-:S09]  /*0d20*/  UISETP.NE.AND UP0, UPT, UR4, 0x1c, UPT ;  /* 0x0000001c0400788c */ /* 0x000fd2000bf05270 */
[----:B------:R-:W-:Y:S05]  /*0d30*/  BRA.U !UP0, `(.L_x_24952) ;  /* 0x0000000108907547 */ /* 0x000fea000b800000 */
[----:B------:R-:W-:-:S09]  /*0d40*/  UISETP.NE.AND UP0, UPT, UR4, 0x1d, UPT ;  /* 0x0000001d0400788c */ /* 0x000fd2000bf05270 */
[----:B------:R-:W-:Y:S05]  /*0d50*/  BRA.U !UP0, `(.L_x_24953) ;  /* 0x0000000108807547 */ /* 0x000fea000b800000 */
[----:B------:R-:W-:-:S09]  /*0d60*/  UISETP.NE.AND UP0, UPT, UR4, 0x2c, UPT ;  /* 0x0000002c0400788c */ /* 0x000fd2000bf05270 */
[----:B------:R-:W-:Y:S05]  /*0d70*/  BRA.U !UP0, `(.L_x_24954) ;  /* 0x0000000108487547 */ /* 0x000fea000b800000 */
.L_x_24928:
        /* <DEDUP_REMOVED lines=16> */
.L_x_24955:
[----:B------:R-:W-:Y:S01]  /*0e80*/  PRMT R18, RZ, 0x7610, R18 ;  /* 0x00007610ff127816 */ /* 0x000fe20000000012 */
[----:B------:R-:W-:Y:S06]  /*0e90*/  BRA `(.L_x_24929) ;  /* 0x00000000003c7947 */ /* 0x000fec0003800000 */
.L_x_24954:
        /* <DEDUP_REMOVED lines=8> */
.L_x_24957:
[----:B------:R-:W-:Y:S05]  /*0f20*/  BSYNC.RECONVERGENT B0 ;  /* 0x0000000000007941 */ /* 0x000fea0003800200 */
.L_x_24956:
[----:B------:R-:W0:Y:S02]  /*0f30*/  F2I.S64.TRUNC R4, R4 ;  /* 0x0000000400047311 */ /* 0x000e24000020d900 */
[----:B0-----:R-:W-:Y:S01]  /*0f40*/  PRMT R18, R4, 0x7610, R18 ;  /* 0x0000761004127816 */ /* 0x001fe20000000012 */
[----:B------:R-:W-:Y:S06]  /*0f50*/  BRA `(.L_x_24929) ;  /* 0x00000000000c7947 */ /* 0x000fec0003800000 */
.L_x_24953:
[----:B------:R0:W5:Y:S01]  /*0f60*/  LDG.E.U8 R18, desc[UR36][R6.64] ;  /* 0x0000002406127981 */ /* 0x000162000c1e1100 */
[----:B------:R-:W-:Y:S05]  /*0f70*/  BRA `(.L_x_24929) ;  /* 0x0000000000047947 */ /* 0x000fea0003800000 */
.L_x_24952:
[----:B------:R0:W5:Y:S02]  /*0f80*/  LDG.E.U8 R18, desc[UR36][R6.64] ;  /* 0x0000002406127981 */ /* 0x000164000c1e1100 */
.L_x_24929:
[----:B------:R-:W-:-:S07]  /*0f90*/  VIADD R19, R2, 0x80 ;  /* 0x0000008002137836 */ /* 0x000fce0000000000 */
.L_x_24923:
[----:B------:R-:W-:Y:S05]  /*0fa0*/  BSYNC.RECONVERGENT B6 ;  /* 0x0000000000067941 */ /* 0x000fea0003800200 */
.L_x_24922:
        /* <DEDUP_REMOVED lines=23> */
.L_x_24963:
[----:B------:R0:W5:Y:S01]  /*1120*/  LDG.E.U8 R24, desc[UR36][R6.64] ;  /* 0x0000002406187981 */ /* 0x000162000c1e1100 */
[----:B------:R-:W-:Y:S05]  /*1130*/  BRA `(.L_x_24965) ;  /* 0x0000000c00607947 */ /* 0x000fea0003800000 */
.L_x_24962:
        /* <DEDUP_REMOVED lines=8> */
.L_x_24967:
[----:B------:R4:W5:Y:S01]  /*11c0*/  LDG.E.U8 R24, desc[UR36][R6.64] ;  /* 0x0000002406187981 */ /* 0x000962000c1e1100 */
[----:B------:R-:W-:Y:S05]  /*11d0*/  BRA `(.L_x_24965) ;  /* 0x0000000c00387947 */ /* 0x000fea0003800000 */
.L_x_24966:
[----:B------:R0:W5:Y:S01]  /*11e0*/  LDG.E.U16 R24, desc[UR36][R6.64] ;  /* 0x0000002406187981 */ /* 0x000162000c1e1500 */
[----:B------:R-:W-:Y:S05]  /*11f0*/  BRA `(.L_x_24965) ;  /* 0x0000000c00307947 */ /* 0x000fea0003800000 */
.L_x_24961:
        /* <DEDUP_REMOVED lines=10> */
.L_x_24969:
[----:B------:R-:W2:Y:S02]  /*12a0*/  LDG.E.U16 R4, desc[UR36][R6.64] ;  /* 0x0000002406047981 */ /* 0x000ea4000c1e1500 */
[----:B--2---:R-:W-:-:S06]  /*12b0*/  HADD2.F32 R4, -RZ, R4.H0_H0 ;  /* 0x20000004ff047230 */ /* 0x004fcc0000004100 */
[----:B------:R-:W0:Y:S02]  /*12c0*/  F2I.S64.TRUNC R4, R4 ;  /* 0x0000000400047311 */ /* 0x000e24000020d900 */
[----:B0-----:R-:W-:Y:S01]  /*12d0*/  PRMT R24, R4, 0x7610, R24 ;  /* 0x0000761004187816 */ /* 0x001fe20000000018 */
[----:B------:R-:W-:Y:S06]  /*12e0*/  BRA `(.L_x_24965) ;  /* 0x0000000800f47947 */ /* 0x000fec0003800000 */
.L_x_24968:
        /* <DEDUP_REMOVED lines=10> */
.L_x_24971:
[----:B------:R-:W2:Y:S02]  /*1390*/  LDG.E.U16 R6, desc[UR36][R6.64] ;  /* 0x0000002406067981 */ /* 0x000ea4000c1e1500 */
[----:B--2---:R-:W-:-:S06]  /*13a0*/  HADD2.F32 R4, -RZ, R6.H0_H0 ;  /* 0x20000006ff047230 */ /* 0x004fcc0000004100 */
[----:B------:R-:W0:Y:S02]  /*13b0*/  F2I.S64.TRUNC R4, R4 ;  /* 0x0000000400047311 */ /* 0x000e24000020d900 */
[----:B0-----:R-:W-:Y:S01]  /*13c0*/  PRMT R24, R4, 0x7610, R24 ;  /* 0x0000761004187816 */ /* 0x001fe20000000018 */
[----:B------:R-:W-:Y:S06]  /*13d0*/  BRA `(.L_x_24965) ;  /* 0x0000000800b87947 */ /* 0x000fec0003800000 */
.L_x_24970:
[----:B------:R-:W2:Y:S02]  /*13e0*/  LDG.E.64 R4, desc[UR36][R6.64] ;  /* 0x0000002406047981 */ /* 0x000ea4000c1e1b00 */
[----:B--2---:R-:W0:Y:S02]  /*13f0*/  F2I.S64.F64.TRUNC R4, R4 ;  /* 0x0000000400047311 */ /* 0x004e24000030d900 */
[----:B0-----:R-:W-:Y:S01]  /*1400*/  PRMT R24, R4, 0x7610, R24 ;  /* 0x0000761004187816 */ /* 0x001fe20000000018 */
[----:B------:R-:W-:Y:S06]  /*1410*/  BRA `(.L_x_24965) ;  /* 0x0000000800a87947 */ /* 0x000fec0003800000 */
.L_x_24960:
        /* <DEDUP_REMOVED lines=12> */
.L_x_24974:
[----:B------:R-:W2:Y:S02]  /*14e0*/  LDG.E.64 R6, desc[UR36][R6.64] ;  /* 0x0000002406067981 */ /* 0x000ea4000c1e1b00 */
[----:B--2---:R-:W0:Y:S02]  /*14f0*/  F2I.S64.F64.TRUNC R4, R6 ;  /* 0x0000000600047311 */ /* 0x004e24000030d900 */
[----:B0-----:R-:W-:Y:S01]  /*1500*/  PRMT R24, R4, 0x7610, R24 ;  /* 0x0000761004187816 */ /* 0x001fe20000000018 */
[----:B------:R-:W-:Y:S06]  /*1510*/  BRA `(.L_x_24965) ;  /* 0x0000000800687947 */ /* 0x000fec0003800000 */
.L_x_24973:
        /* <DEDUP_REMOVED lines=27> */
.L_x_24976:
        /* <DEDUP_REMOVED lines=15> */
.L_x_24975:
[----:B------:R-:W2:Y:S02]  /*17c0*/  LDG.E.U16 R4, desc[UR36][R6.64] ;  /* 0x0000002406047981 */ /* 0x000ea4000c1e1500 */
[----:B--2---:R-:W-:-:S06]  /*17d0*/  IMAD.U32 R4, R4, 0x10000, RZ ;  /* 0x0001000004047824 */ /* 0x004fcc00078e00ff */
[----:B------:R-:W0:Y:S02]  /*17e0*/  F2I.S64.TRUNC R4, R4 ;  /* 0x0000000400047311 */ /* 0x000e24000020d900 */
[----:B0-----:R-:W-:Y:S01]  /*17f0*/  PRMT R24, R4, 0x7610, R24 ;  /* 0x0000761004187816 */ /* 0x001fe20000000018 */
[----:B------:R-:W-:Y:S06]  /*1800*/  BRA `(.L_x_24965) ;  /* 0x0000000400ac7947 */ /* 0x000fec0003800000 */
.L_x_24972:
        /* <DEDUP_REMOVED lines=10> */
.L_x_24979:
        /* <DEDUP_REMOVED lines=21> */
.L_x_24983:
[----:B------:R-:W-:Y:S05]  /*1a00*/  BSYNC.RECONVERGENT B1 ;  /* 0x0000000000017941 */ /* 0x000fea0003800200 */
.L_x_24982:
[----:B------:R-:W-:Y:S01]  /*1a10*/  IMAD.SHL.U32 R0, R0, 0x100000, RZ ;  /* 0x0010000000007824 */ /* 0x000fe200078e00ff */
[----:B------:R-:W-:-:S04]  /*1a20*/  LEA R3, R3, 0x3b800000, 0x17 ;  /* 0x3b80000003037811 */ /* 0x000fc800078eb8ff */
[----:B------:R-:W-:-:S07]  /*1a30*/  LOP3.LUT R4, R3, R0, R7, 0xfe, !PT ;  /* 0x0000000003047212 */ /* 0x000fce00078efe07 */
.L_x_24981:
[----:B------:R-:W-:Y:S05]  /*1a40*/  BSYNC.RECONVERGENT B0 ;  /* 0x0000000000007941 */ /* 0x000fea0003800200 */
.L_x_24980:
[----:B------:R-:W0:Y:S02]  /*1a50*/  F2I.S64.TRUNC R4, R4 ;  /* 0x0000000400047311 */ /* 0x000e24000020d900 */
[----:B0-----:R-:W-:Y:S01]  /*1a60*/  PRMT R24, R4, 0x7610, R24 ;  /* 0x0000761004187816 */ /* 0x001fe20000000018 */
[----:B------:R-:W-:Y:S06]  /*1a70*/  BRA `(.L_x_24965) ;  /* 0x0000000400107947 */ /* 0x000fec0003800000 */
.L_x_24978:
        /* <DEDUP_REMOVED lines=21> */
.L_x_24987:
[----:B------:R-:W-:Y:S05]  /*1bd0*/  BSYNC.RECONVERGENT B1 ;  /* 0x0000000000017941 */ /* 0x000fea0003800200 */
.L_x_24986:
[----:B------:R-:W-:Y:S01]  /*1be0*/  IMAD.SHL.U32 R0, R0, 0x200000, RZ ;  /* 0x0020000000007824 */ /* 0x000fe200078e00ff */
[----:B------:R-:W-:-:S04]  /*1bf0*/  LEA R3, R3, 0x37800000, 0x17 ;  /* 0x3780000003037811 */ /* 0x000fc800078eb8ff */
[----:B------:R-:W-:-:S07]  /*1c00*/  LOP3.LUT R4, R3, R0, R7, 0xfe, !PT ;  /* 0x0000000003047212 */ /* 0x000fce00078efe07 */
.L_x_24985:
[----:B------:R-:W-:Y:S05]  /*1c10*/  BSYNC.RECONVERGENT B0 ;  /* 0x0000000000007941 */ /* 0x000fea0003800200 */
.L_x_24984:
[----:B------:R-:W0:Y:S02]  /*1c20*/  F2I.S64.TRUNC R4, R4 ;  /* 0x0000000400047311 */ /* 0x000e24000020d900 */
[----:B0-----:R-:W-:Y:S01]  /*1c30*/  PRMT R24, R4, 0x7610, R24 ;  /* 0x0000761004187816 */ /* 0x001fe20000000018 */
[----:B------:R-:W-:Y:S06]  /*1c40*/  BRA `(.L_x_24965) ;  /* 0x00000000009c7947 */ /* 0x000fec0003800000 */
.L_x_24977:
        /* <DEDUP_REMOVED lines=14> */
.L_x_24991:
[----:B------:R-:W-:Y:S05]  /*1d30*/  BSYNC.RECONVERGENT B0 ;  /* 0x0000000000007941 */ /* 0x000fea0003800200 */
.L_x_24990:
[----:B------:R-:W0:Y:S02]  /*1d40*/  F2I.S64.TRUNC R4, R4 ;  /* 0x0000000400047311 */ /* 0x000e24000020d900 */
[----:B0-----:R-:W-:Y:S01]  /*1d50*/  PRMT R24, R4, 0x7610, R24 ;  /* 0x0000761004187816 */ /* 0x001fe20000000018 */
[----:B------:R-:W-:Y:S06]  /*1d60*/  BRA `(.L_x_24965) ;  /* 0x0000000000547947 */ /* 0x000fec0003800000 */
.L_x_24964:
        /* <DEDUP_REMOVED lines=16> */
.L_x_24992:
[----:B------:R-:W-:Y:S01]  /*1e70*/  PRMT R24, RZ, 0x7610, R24 ;  /* 0x00007610ff187816 */ /* 0x000fe20000000018 */
[----:B------:R-:W-:Y:S06]  /*1e80*/  BRA `(.L_x_24965) ;  /* 0x00000000000c7947 */ /* 0x000fec0003800000 */
.L_x_24989:
[----:B------:R1:W5:Y:S01]  /*1e90*/  LDG.E.U8 R24, desc[UR36][R6.64] ;  /* 0x0000002406187981 */ /* 0x000362000c1e1100 */
[----:B------:R-:W-:Y:S05]  /*1ea0*/  BRA `(.L_x_24965) ;  /* 0x0000000000047947 */ /* 0x000fea0003800000 */
.L_x_24988:
[----:B------:R0:W5:Y:S02]  /*1eb0*/  LDG.E.U8 R24, desc[UR36][R6.64] ;  /* 0x0000002406187981 */ /* 0x000164000c1e1100 */
.L_x_24965:
[----:B------:R-:W-:-:S07]  /*1ec0*/  VIADD R19, R19, 0x80 ;  /* 0x0000008013137836 */ /* 0x000fce0000000000 */
.L_x_24959:
[----:B------:R-:W-:Y:S05]  /*1ed0*/  BSYNC.RECONVERGENT B6 ;  /* 0x0000000000067941 */ /* 0x000fea0003800200 */
.L_x_24958:
        /* <DEDUP_REMOVED lines=23> */
.L_x_24998:
[----:B------:R0:W5:Y:S01]  /*2050*/  LDG.E.U8 R17, desc[UR36][R6.64] ;  /* 0x0000002406117981 */ /* 0x000162000c1e1100 */
[----:B------:R-:W-:Y:S05]  /*2060*/  BRA `(.L_x_25000) ;  /* 0x0000000c00607947 */ /* 0x000fea0003800000 */
.L_x_24997:
        /* <DEDUP_REMOVED lines=8> */
.L_x_25002:
[----:B------:R3:W5:Y:S01]  /*20f0*/  LDG.E.U8 R17, desc[UR36][R6.64] ;  /* 0x0000002406117981 */ /* 0x000762000c1e1100 */
[----:B------:R-:W-:Y:S05]  /*2100*/  BRA `(.L_x_25000) ;  /* 0x0000000c00387947 */ /* 0x000fea0003800000 */
.L_x_25001:
[----:B------:R0:W5:Y:S01]  /*2110*/  LDG.E.U16 R17, desc[UR36][R6.64] ;  /* 0x0000002406117981 */ /* 0x000162000c1e1500 */
[----:B------:R-:W-:Y:S05]  /*2120*/  BRA `(.L_x_25000) ;  /* 0x0000000c00307947 */ /* 0x000fea0003800000 */
.L_x_24996:
        /* <DEDUP_REMOVED lines=10> */
.L_x_25004:
[----:B------:R-:W2:Y:S02]  /*21d0*/  LDG.E.U16 R4, desc[UR36][R6.64] ;  /* 0x0000002406047981 */ /* 0x000ea4000c1e1500 */
[----:B--2---:R-:W-:-:S06]  /*21e0*/  HADD2.F32 R4, -RZ, R4.H0_H0 ;  /* 0x20000004ff047230 */ /* 0x004fcc0000004100 */
[----:B------:R-:W0:Y:S02]  /*21f0*/  F2I.S64.TRUNC R4, R4 ;  /* 0x0000000400047311 */ /* 0x000e24000020d900 */
[----:B0-----:R-:W-:Y:S01]  /*2200*/  PRMT R17, R4, 0x7610, R17 ;  /* 0x0000761004117816 */ /* 0x001fe20000000011 */
[----:B------:R-:W-:Y:S06]  /*2210*/  BRA `(.L_x_25000) ;  /* 0x0000000800f47947 */ /* 0x000fec0003800000 */
.L_x_25003:
        /* <DEDUP_REMOVED lines=10> */
.L_x_25006:
[----:B------:R-:W2:Y:S02]  /*22c0*/  LDG.E.U16 R6, desc[UR36][R6.64] ;  /* 0x0000002406067981 */ /* 0x000ea4000c1e1500 */
[----:B--2---:R-:W-:-:S06]  /*22d0*/  HADD2.F32 R4, -RZ, R6.H0_H0 ;  /* 0x20000006ff047230 */ /* 0x004fcc0000004100 */
[----:B------:R-:W0:Y:S02]  /*22e0*/  F2I.S64.TRUNC R4, R4 ;  /* 0x0000000400047311 */ /* 0x000e24000020d900 */
[----:B0-----:R-:W-:Y:S01]  /*22f0*/  PRMT R17, R4, 0x7610, R17 ;  /* 0x0000761004117816 */ /* 0x001fe20000000011 */
[----:B------:R-:W-:Y:S06]  /*2300*/  BRA `(.L_x_25000) ;  /* 0x0000000800b87947 */ /* 0x000fec0003800000 */
.L_x_25005:
[----:B------:R-:W2:Y:S02]  /*2310*/  LDG.E.64 R4, desc[UR36][R6.64] ;  /* 0x0000002406047981 */ /* 0x000ea4000c1e1b00 */
[----:B--2---:R-:W0:Y:S02]  /*2320*/  F2I.S64.F64.TRUNC R4, R4 ;  /* 0x0000000400047311 */ /* 0x004e24000030d900 */
[----:B0-----:R-:W-:Y:S01]  /*2330*/  PRMT R17, R4, 0x7610, R17 ;  /* 0x0000761004117816 */ /* 0x001fe20000000011 */
[----:B------:R-:W-:Y:S06]  /*2340*/  BRA `(.L_x_25000) ;  /* 0x0000000800a87947 */ /* 0x000fec0003800000 */
.L_x_24995:
        /* <DEDUP_REMOVED lines=12> */
.L_x_25009:
[----:B------:R-:W2:Y:S02]  /*2410*/  LDG.E.64 R6, desc[UR36][R6.64] ;  /* 0x0000002406067981 */ /* 0x000ea4000c1e1b00 */
[----:B--2---:R-:W0:Y:S02]  /*2420*/  F2I.S64.F64.TRUNC R4, R6 ;  /* 0x0000000600047311 */ /* 0x004e24000030d900 */
[----:B0-----:R-:W-:Y:S01]  /*2430*/  PRMT R17, R4, 0x7610, R17 ;  /* 0x0000761004117816 */ /* 0x001fe20000000011 */
[----:B------:R-:W-:Y:S06]  /*2440*/  BRA `(.L_x_25000) ;  /* 0x0000000800687947 */ /* 0x000fec0003800000 */
.L_x_25008:
        /* <DEDUP_REMOVED lines=27> */
.L_x_25011:
        /* <DEDUP_REMOVED lines=15> */
.L_x_25010:
[----:B------:R-:W2:Y:S02]  /*26f0*/  LDG.E.U16 R4, desc[UR36][R6.64] ;  /* 0x0000002406047981 */ /* 0x000ea4000c1e1500 */
[----:B--2---:R-:W-:-:S06]  /*2700*/  IMAD.U32 R4, R4, 0x10000, RZ ;  /* 0x0001000004047824 */ /* 0x004fcc00078e00ff */
[----:B------:R-:W0:Y:S02]  /*2710*/  F2I.S64.TRUNC R4, R4 ;  /* 0x0000000400047311 */ /* 0x000e24000020d900 */
[----:B0-----:R-:W-:Y:S01]  /*2720*/  PRMT R17, R4, 0x7610, R17 ;  /* 0x0000761004117816 */ /* 0x001fe20000000011 */
[----:B------:R-:W-:Y:S06]  /*2730*/  BRA `(.L_x_25000) ;  /* 0x0000000400ac7947 */ /* 0x000fec0003800000 */
.L_x_25007:
        /* <DEDUP_REMOVED lines=10> */
.L_x_25014:
        /* <DEDUP_REMOVED lines=21> */
.L_x_25018:
[----:B------:R-:W-:Y:S05]  /*2930*/  BSYNC.RECONVERGENT B1 ;  /* 0x0000000000017941 */ /* 0x000fea0003800200 */
.L_x_25017:
[----:B------:R-:W-:Y:S01]  /*2940*/  IMAD.SHL.U32 R0, R0, 0x100000, RZ ;  /* 0x0010000000007824 */ /* 0x000fe200078e00ff */
[----:B------:R-:W-:-:S04]  /*2950*/  LEA R3, R3, 0x3b800000, 0x17 ;  /* 0x3b80000003037811 */ /* 0x000fc800078eb8ff */
[----:B------:R-:W-:-:S07]  /*2960*/  LOP3.LUT R4, R3, R0, R7, 0xfe, !PT ;  /* 0x0000000003047212 */ /* 0x000fce00078efe07 */
.L_x_25016:
[----:B------:R-:W-:Y:S05]  /*2970*/  BSYNC.RECONVERGENT B0 ;  /* 0x0000000000007941 */ /* 0x000fea0003800200 */
.L_x_25015:
[----:B------:R-:W0:Y:S02]  /*2980*/  F2I.S64.TRUNC R4, R4 ;  /* 0x0000000400047311 */ /* 0x000e24000020d900 */
[----:B0-----:R-:W-:Y:S01]  /*2990*/  PRMT R17, R4, 0x7610, R17 ;  /* 0x0000761004117816 */ /* 0x001fe20000000011 */
[----:B------:R-:W-:Y:S06]  /*29a0*/  BRA `(.L_x_25000) ;  /* 0x0000000400107947 */ /* 0x000fec0003800000 */
.L_x_25013:
        /* <DEDUP_REMOVED lines=21> */
.L_x_25022:
[----:B------:R-:W-:Y:S05]  /*2b00*/  BSYNC.RECONVERGENT B1 ;  /* 0x0000000000017941 */ /* 0x000fea0003800200 */
.L_x_25021:
[----:B------:R-:W-:Y:S01]  /*2b10*/  IMAD.SHL.U32 R0, R0, 0x200000, RZ ;  /* 0x0020000000007824 */ /* 0x000fe200078e00ff */
[----:B------:R-:W-:-:S04]  /*2b20*/  LEA R3, R3, 0x37800000, 0x17 ;  /* 0x3780000003037811 */ /* 0x000fc800078eb8ff */
[----:B------:R-:W-:-:S07]  /*2b30*/  LOP3.LUT R4, R3, R0, R7, 0xfe, !PT ;  /* 0x0000000003047212 */ /* 0x000fce00078efe07 */
.L_x_25020:
[----:B------:R-:W-:Y:S05]  /*2b40*/  BSYNC.RECONVERGENT B0 ;  /* 0x0000000000007941 */ /* 0x000fea0003800200 */
.L_x_25019:
[----:B------:R-:W0:Y:S02]  /*2b50*/  F2I.S64.TRUNC R4, R4 ;  /* 0x0000000400047311 */ /* 0x000e24000020d900 */
[----:B0-----:R-:W-:Y:S01]  /*2b60*/  PRMT R17, R4, 0x7610, R17 ;  /* 0x0000761004117816 */ /* 0x001fe20000000011 */
[----:B------:R-:W-:Y:S06]  /*2b70*/  BRA `(.L_x_25000) ;  /* 0x00000000009c7947 */ /* 0x000fec0003800000 */
.L_x_25012:
        /* <DEDUP_REMOVED lines=14> */
.L_x_25026:
[----:B------:R-:W-:Y:S05]  /*2c60*/  BSYNC.RECONVERGENT B0 ;  /* 0x0000000000007941 */ /* 0x000fea0003800200 */
.L_x_25025:
[----:B------:R-:W0:Y:S02]  /*2c70*/  F2I.S64.TRUNC R4, R4 ;  /* 0x0000000400047311 */ /* 0x000e24000020d900 */
[----:B0-----:R-:W-:Y:S01]  /*2c80*/  PRMT R17, R4, 0x7610, R17 ;  /* 0x0000761004117816 */ /* 0x001fe20000000011 */
[----:B------:R-:W-:Y:S06]  /*2c90*/  BRA `(.L_x_25000) ;  /* 0x0000000000547947 */ /* 0x000fec0003800000 */
.L_x_24999:
        /* <DEDUP_REMOVED lines=16> */
.L_x_25027:
[----:B------:R-:W-:Y:S01]  /*2da0*/  PRMT R17, RZ, 0x7610, R17 ;  /* 0x00007610ff117816 */ /* 0x000fe20000000011 */
[----:B------:R-:W-:Y:S06]  /*2db0*/  BRA `(.L_x_25000) ;  /* 0x00000000000c7947 */ /* 0x000fec0003800000 */
.L_x_25024:
[----:B------:R2:W5:Y:S01]  /*2dc0*/  LDG.E.U8 R17, desc[UR36][R6.64] ;  /* 0x0000002406117981 */ /* 0x000562000c1e1100 */
[----:B------:R-:W-:Y:S05]  /*2dd0*/  BRA `(.L_x_25000) ;  /* 0x0000000000047947 */ /* 0x000fea0003800000 */
.L_x_25023:
[----:B------:R1:W5:Y:S02]  /*2de0*/  LDG.E.U8 R17, desc[UR36][R6.64] ;  /* 0x0000002406117981 */ /* 0x000364000c1e1100 */
.L_x_25000:
[----:B------:R-:W-:-:S07]  /*2df0*/  VIADD R19, R19, 0x80 ;  /* 0x0000008013137836 */ /* 0x000fce0000000000 */
.L_x_24994:
[----:B------:R-:W-:Y:S05]  /*2e00*/  BSYNC.RECONVERGENT B6 ;  /* 0x0000000000067941 */ /* 0x000fea0003800200 */
.L_x_24993:
        /* <DEDUP_REMOVED lines=23> */
.L_x_25033:
[----:B------:R0:W5:Y:S01]  /*2f80*/  LDG.E.U8 R16, desc[UR36][R6.64] ;  /* 0x0000002406107981 */ /* 0x000162000c1e1100 */
[----:B------:R-:W-:Y:S05]  /*2f90*/  BRA `(.L_x_25029) ;  /* 0x0000000c005c7947 */ /* 0x000fea0003800000 */
.L_x_25032:
        /* <DEDUP_REMOVED lines=8> */
.L_x_25036:
[----:B------:R0:W5:Y:S01]  /*3020*/  LDG.E.U8 R16, desc[UR36][R6.64] ;  /* 0x0000002406107981 */ /* 0x000162000c1e1100 */
[----:B------:R-:W-:Y:S05]  /*3030*/  BRA `(.L_x_25029) ;  /* 0x0000000c00347947 */ /* 0x000fea0003800000 */
.L_x_25035:
[----:B------:R0:W5:Y:S01]  /*3040*/  LDG.E.U16 R16, desc[UR36][R6.64] ;  /* 0x0000002406107981 */ /* 0x000162000c1e1500 */
[----:B------:R-:W-:Y:S05]  /*3050*/  BRA `(.L_x_25029) ;  /* 0x0000000c002c7947 */ /* 0x000fea0003800000 */
.L_x_25031:
        /* <DEDUP_REMOVED lines=10> */
.L_x_25038:
[----:B------:R-:W2:Y:S02]  /*3100*/  LDG.E.U16 R4, desc[UR36][R6.64] ;  /* 0x0000002406047981 */ /* 0x000ea4000c1e1500 */
[----:B--2---:R-:W-:-:S06]  /*3110*/  HADD2.F32 R4, -RZ, R4.H0_H0 ;  /* 0x20000004ff047230 */ /* 0x004fcc0000004100 */
[----:B------:R-:W0:Y:S02]  /*3120*/  F2I.S64.TRUNC R4, R4 ;  /* 0x0000000400047311 */ /* 0x000e24000020d900 */
[----:B0-----:R-:W-:Y:S01]  /*3130*/  PRMT R16, R4, 0x7610, R16 ;  /* 0x0000761004107816 */ /* 0x001fe20000000010 */
[----:B------:R-:W-:Y:S06]  /*3140*/  BRA `(.L_x_25029) ;  /* 0x0000000800f07947 */ /* 0x000fec0003800000 */
.L_x_25037:
        /* <DEDUP_REMOVED lines=10> */
.L_x_25040:
[----:B------:R-:W2:Y:S02]  /*31f0*/  LDG.E.U16 R6, desc[UR36][R6.64] ;  /* 0x0000002406067981 */ /* 0x000ea4000c1e1500 */
[----:B--2---:R-:W-:-:S06]  /*3200*/  HADD2.F32 R4, -RZ, R6.H0_H0 ;  /* 0x20000006ff047230 */ /* 0x004fcc0000004100 */
[----:B------:R-:W0:Y:S02]  /*3210*/  F2I.S64.TRUNC R4, R4 ;  /* 0x0000000400047311 */ /* 0x000e24000020d900 */
[----:B0-----:R-:W-:Y:S01]  /*3220*/  PRMT R16, R4, 0x7610, R16 ;  /* 0x0000761004107816 */ /* 0x001fe20000000010 */
[----:B------:R-:W-:Y:S06]  /*3230*/  BRA `(.L_x_25029) ;  /* 0x0000000800b47947 */ /* 0x000fec0003800000 */
.L_x_25039:
[----:B------:R-:W2:Y:S02]  /*3240*/  LDG.E.64 R4, desc[UR36][R6.64] ;  /* 0x0000002406047981 */ /* 0x000ea4000c1e1b00 */
[----:B--2---:R-:W0:Y:S02]  /*3250*/  F2I.S64.F64.TRUNC R4, R4 ;  /* 0x0000000400047311 */ /* 0x004e24000030d900 */
[----:B0-----:R-:W-:Y:S01]  /*3260*/  PRMT R16, R4, 0x7610, R16 ;  /* 0x0000761004107816 */ /* 0x001fe20000000010 */
[----:B------:R-:W-:Y:S06]  /*3270*/  BRA `(.L_x_25029) ;  /* 0x0000000800a47947 */ /* 0x000fec0003800000 */
.L_x_25030:
        /* <DEDUP_REMOVED lines=12> */
.L_x_25043:
[----:B------:R-:W2:Y:S02]  /*3340*/  LDG.E.64 R6, desc[UR36][R6.64] ;  /* 0x0000002406067981 */ /* 0x000ea4000c1e1b00 */
[----:B--2---:R-:W0:Y:S02]  /*3350*/  F2I.S64.F64.TRUNC R4, R6 ;  /* 0x0000000600047311 */ /* 0x004e24000030d900 */
[----:B0-----:R-:W-:Y:S01]  /*3360*/  PRMT R16, R4, 0x7610, R16 ;  /* 0x0000761004107816 */ /* 0x001fe20000000010 */
[----:B------:R-:W-:Y:S06]  /*3370*/  BRA `(.L_x_25029) ;  /* 0x0000000800647947 */ /* 0x000fec0003800000 */
.L_x_25042:
        /* <DEDUP_REMOVED lines=27> */
.L_x_25045:
        /* <DEDUP_REMOVED lines=15> */
.L_x_25044:
[----:B------:R-:W2:Y:S02]  /*3620*/  LDG.E.U16 R4, desc[UR36][R6.64] ;  /* 0x0000002406047981 */ /* 0x000ea4000c1e1500 */
[----:B--2---:R-:W-:-:S06]  /*3630*/  IMAD.U32 R4, R4, 0x10000, RZ ;  /* 0x0001000004047824 */ /* 0x004fcc00078e00ff */
[----:B------:R-:W0:Y:S02]  /*3640*/  F2I.S64.TRUNC R4, R4 ;  /* 0x0000000400047311 */ /* 0x000e24000020d900 */
[----:B0-----:R-:W-:Y:S01]  /*3650*/  PRMT R16, R4, 0x7610, R16 ;  /* 0x0000761004107816 */ /* 0x001fe20000000010 */
[----:B------:R-:W-:Y:S06]  /*3660*/  BRA `(.L_x_25029) ;  /* 0x0000000400a87947 */ /* 0x000fec0003800000 */
.L_x_25041:
        /* <DEDUP_REMOVED lines=10> */
.L_x_25048:
        /* <DEDUP_REMOVED lines=21> */
.L_x_25052:
[----:B------:R-:W-:Y:S05]  /*3860*/  BSYNC.RECONVERGENT B1 ;  /* 0x0000000000017941 */ /* 0x000fea0003800200 */
.L_x_25051:
[----:B------:R-:W-:Y:S01]  /*3870*/  IMAD.SHL.U32 R0, R0, 0x100000, RZ ;  /* 0x0010000000007824 */ /* 0x000fe200078e00ff */
[----:B------:R-:W-:-:S04]  /*3880*/  LEA R3, R3, 0x3b800000, 0x17 ;  /* 0x3b80000003037811 */ /* 0x000fc800078eb8ff */
[----:B------:R-:W-:-:S07]  /*3890*/  LOP3.LUT R4, R3, R0, R7, 0xfe, !PT ;  /* 0x0000000003047212 */ /* 0x000fce00078efe07 */
.L_x_25050:
[----:B------:R-:W-:Y:S05]  /*38a0*/  BSYNC.RECONVERGENT B0 ;  /* 0x0000000000007941 */ /* 0x000fea0003800200 */
.L_x_25049:
[----:B------:R-:W0:Y:S02]  /*38b0*/  F2I.S64.TRUNC R4, R4 ;  /* 0x0000000400047311 */ /* 0x000e24000020d900 */
[----:B0-----:R-:W-:Y:S01]  /*38c0*/  PRMT R16, R4, 0x7610, R16 ;  /* 0x0000761004107816 */ /* 0x001fe20000000010 */
[----:B------:R-:W-:Y:S06]  /*38d0*/  BRA `(.L_x_25029) ;  /* 0x00000004000c7947 */ /* 0x000fec0003800000 */
.L_x_25047:
        /* <DEDUP_REMOVED lines=21> */
.L_x_25056:
[----:B------:R-:W-:Y:S05]  /*3a30*/  BSYNC.RECONVERGENT B1 ;  /* 0x0000000000017941 */ /* 0x000fea0003800200 */
.L_x_25055:
[----:B------:R-:W-:Y:S01]  /*3a40*/  IMAD.SHL.U32 R0, R0, 0x200000, RZ ;  /* 0x0020000000007824 */ /* 0x000fe200078e00ff */
[----:B------:R-:W-:-:S04]  /*3a50*/  LEA R3, R3, 0x37800000, 0x17 ;  /* 0x3780000003037811 */ /* 0x000fc800078eb8ff */
[----:B------:R-:W-:-:S07]  /*3a60*/  LOP3.LUT R4, R3, R0, R7, 0xfe, !PT ;  /* 0x0000000003047212 */ /* 0x000fce00078efe07 */
.L_x_25054:
[----:B------:R-:W-:Y:S05]  /*3a70*/  BSYNC.RECONVERGENT B0 ;  /* 0x0000000000007941 */ /* 0x000fea0003800200 */
.L_x_25053:
[----:B------:R-:W0:Y:S02]  /*3a80*/  F2I.S64.TRUNC R4, R4 ;  /* 0x0000000400047311 */ /* 0x000e24000020d900 */
[----:B0-----:R-:W-:Y:S01]  /*3a90*/  PRMT R16, R4, 0x7610, R16 ;  /* 0x0000761004107816 */ /* 0x001fe20000000010 */
[----:B------:R-:W-:Y:S06]  /*3aa0*/  BRA `(.L_x_25029) ;  /* 0x0000000000987947 */ /* 0x000fec0003800000 */
.L_x_25046:
        /* <DEDUP_REMOVED lines=14> */
.L_x_25060:
[----:B------:R-:W-:Y:S05]  /*3b90*/  BSYNC.RECONVERGENT B0 ;  /* 0x0000000000007941 */ /* 0x000fea0003800200 */
.L_x_25059:
[----:B------:R-:W0:Y:S02]  /*3ba0*/  F2I.S64.TRUNC R4, R4 ;  /* 0x0000000400047311 */ /* 0x000e24000020d900 */
[----:B0-----:R-:W-:Y:S01]  /*3bb0*/  PRMT R16, R4, 0x7610, R16 ;  /* 0x0000761004107816 */ /* 0x001fe20000000010 */
[----:B------:R-:W-:Y:S06]  /*3bc0*/  BRA `(.L_x_25029) ;  /* 0x0000000000507947 */ /* 0x000fec0003800000 */
.L_x_25034:
        /* <DEDUP_REMOVED lines=16> */
.L_x_25061:
[----:B------:R-:W-:Y:S05]  /*3cd0*/  BRA `(.L_x_25029) ;  /* 0x00000000000c7947 */ /* 0x000fea0003800000 */
.L_x_25058:
[----:B------:R0:W5:Y:S01]  /*3ce0*/  LDG.E.U8 R16, desc[UR36][R6.64] ;  /* 0x0000002406107981 */ /* 0x000162000c1e1100 */
[----:B------:R-:W-:Y:S05]  /*3cf0*/  BRA `(.L_x_25029) ;  /* 0x0000000000047947 */ /* 0x000fea0003800000 */
.L_x_25057:
[----:B------:R0:W5:Y:S02]  /*3d00*/  LDG.E.U8 R16, desc[UR36][R6.64] ;  /* 0x0000002406107981 */ /* 0x000164000c1e1100 */
.L_x_25029:
[----:B------:R-:W-:Y:S05]  /*3d10*/  BSYNC.RECONVERGENT B6 ;  /* 0x0000000000067941 */ /* 0x000fea0003800200 */
.L_x_25028:
        /* <DEDUP_REMOVED lines=32> */
.L_x_25069:
[----:B------:R0:W-:Y:S01]  /*3f20*/  STG.E.U8 desc[UR36][R8.64], R5 ;  /* 0x0000000508007986 */ /* 0x0001e2000c101124 */
[----:B------:R-:W-:Y:S05]  /*3f30*/  BRA `(.L_x_25071) ;  /* 0x0000000c00507947 */ /* 0x000fea0003800000 */
.L_x_25068:
        /* <DEDUP_REMOVED lines=10> */
.L_x_25073:
[----:B------:R-:W-:-:S05]  /*3fe0*/  LOP3.LUT R3, R5, 0xff, RZ, 0xc0, !PT ;  /* 0x000000ff05037812 */ /* 0x000fca00078ec0ff */
[----:B------:R0:W-:Y:S01]  /*3ff0*/  STG.E desc[UR36][R8.64], R3 ;  /* 0x0000000308007986 */ /* 0x0001e2000c101924 */
[----:B------:R-:W-:Y:S05]  /*4000*/  BRA `(.L_x_25071) ;  /* 0x0000000c001c7947 */ /* 0x000fea0003800000 */
.L_x_25072:
[----:B------:R-:W-:-:S05]  /*4010*/  LOP3.LUT R5, R5, 0xff, RZ, 0xc0, !PT ;  /* 0x000000ff05057812 */ /* 0x000fca00078ec0ff */
[----:B------:R0:W-:Y:S01]  /*4020*/  STG.E.U16 desc[UR36][R8.64], R5 ;  /* 0x0000000508007986 */ /* 0x0001e2000c101524 */
[----:B------:R-:W-:Y:S05]  /*4030*/  BRA `(.L_x_25071) ;  /* 0x0000000c00107947 */ /* 0x000fea0003800000 */
.L_x_25067:
        /* <DEDUP_REMOVED lines=10> */
.L_x_25075:
[----:B------:R-:W-:-:S04]  /*40e0*/  LOP3.LUT R5, R5, 0xff, RZ, 0xc0, !PT ;  /* 0x000000ff05057812 */ /* 0x000fc800078ec0ff */
[----:B------:R-:W0:Y:S02]  /*40f0*/  I2F.U16 R0, R5 ;  /* 0x0000000500007306 */ /* 0x000e240000101000 */
[----:B0-----:R-:W-:-:S05]  /*4100*/  F2FP.F16.F32.PACK_AB R0, RZ, R0 ;  /* 0x00000000ff00723e */ /* 0x001fca00000000ff */
[----:B------:R0:W-:Y:S01]  /*4110*/  STG.E.U16 desc[UR36][R8.64], R0 ;  /* 0x0000000008007986 */ /* 0x0001e2000c101524 */
[----:B------:R-:W-:Y:S05]  /*4120*/  BRA `(.L_x_25071) ;  /* 0x0000000800d47947 */ /* 0x000fea0003800000 */
.L_x_25074:
        /* <DEDUP_REMOVED lines=11> */
.L_x_25077:
[----:B------:R-:W-:-:S06]  /*41e0*/  LOP3.LUT R5, R5, 0xff, RZ, 0xc0, !PT ;  /* 0x000000ff05057812 */ /* 0x000fcc00078ec0ff */
[----:B------:R-:W0:Y:S02]  /*41f0*/  I2F.U16 R5, R5 ;  /* 0x0000000500057306 */ /* 0x000e240000101000 */
[----:B0-----:R-:W-:-:S04]  /*4200*/  F2FP.F16.F32.PACK_AB R3, RZ, R5 ;  /* 0x00000005ff03723e */ /* 0x001fc800000000ff */
[----:B------:R-:W-:-:S05]  /*4210*/  PRMT R3, R3, 0x5410, RZ ;  /* 0x0000541003037816 */ /* 0x000fca00000000ff */
[----:B------:R0:W-:Y:S01]  /*4220*/  STG.E desc[UR36][R8.64], R3 ;  /* 0x0000000308007986 */ /* 0x0001e2000c101924 */
[----:B------:R-:W-:Y:S05]  /*4230*/  BRA `(.L_x_25071) ;  /* 0x0000000800907947 */ /* 0x000fea0003800000 */
.L_x_25076:
[----:B------:R-:W-:-:S06]  /*4240*/  LOP3.LUT R5, R5, 0xff, RZ, 0xc0, !PT ;  /* 0x000000ff05057812 */ /* 0x000fcc00078ec0ff */
[----:B------:R-:W0:Y:S02]  /*4250*/  I2F.F64.U16 R4, R5 ;  /* 0x0000000500047312 */ /* 0x000e240000101800 */
[----:B0-----:R0:W-:Y:S01]  /*4260*/  STG.E.64 desc[UR36][R8.64], R4 ;  /* 0x0000000408007986 */ /* 0x0011e2000c101b24 */
[----:B------:R-:W-:Y:S05]  /*4270*/  BRA `(.L_x_25071) ;  /* 0x0000000800807947 */ /* 0x000fea0003800000 */
.L_x_25066:
        /* <DEDUP_REMOVED lines=12> */
.L_x_25080:
[----:B------:R-:W-:Y:S02]  /*4340*/  LOP3.LUT R5, R5, 0xff, RZ, 0xc0, !PT ;  /* 0x000000ff05057812 */ /* 0x000fe400078ec0ff */
[----:B--234-:R-:W-:-:S04]  /*4350*/  CS2R R6, SRZ ;  /* 0x0000000000067805 */ /* 0x01cfc8000001ff00 */
[----:B------:R-:W0:Y:S02]  /*4360*/  I2F.F64.U16 R4, R5 ;  /* 0x0000000500047312 */ /* 0x000e240000101800 */
[----:B0-----:R0:W-:Y:S01]  /*4370*/  STG.E.128 desc[UR36][R8.64], R4 ;  /* 0x0000000408007986 */ /* 0x0011e2000c101d24 */
[----:B------:R-:W-:Y:S05]  /*4380*/  BRA `(.L_x_25071) ;  /* 0x00000008003c7947 */ /* 0x000fea0003800000 */
.L_x_25079:
        /* <DEDUP_REMOVED lines=18> */
.L_x_25084:
[----:B------:R-:W-:Y:S05]  /*44b0*/  BSYNC.RECONVERGENT B0 ;  /* 0x0000000000007941 */ /* 0x000fea0003800200 */
.L_x_25083:
[----:B------:R0:W-:Y:S01]  /*44c0*/  STG.E.U8 desc[UR36][R8.64], R3 ;  /* 0x0000000308007986 */ /* 0x0001e2000c101124 */
[----:B------:R-:W-:Y:S05]  /*44d0*/  BRA `(.L_x_25071) ;  /* 0x0000000400e87947 */ /* 0x000fea0003800000 */
.L_x_25082:
        /* <DEDUP_REMOVED lines=17> */
.L_x_25081:
[----:B------:R-:W-:-:S04]  /*45f0*/  LOP3.LUT R5, R5, 0xff, RZ, 0xc0, !PT ;  /* 0x000000ff05057812 */ /* 0x000fc800078ec0ff */
[----:B------:R-:W0:Y:S02]  /*4600*/  I2F.U16 R0, R5 ;  /* 0x0000000500007306 */ /* 0x000e240000101000 */
[----:B0-----:R-:W-:-:S05]  /*4610*/  F2FP.BF16.F32.PACK_AB R0, RZ, R0 ;  /* 0x00000000ff00723e */ /* 0x001fca00000010ff */
[----:B------:R0:W-:Y:S01]  /*4620*/  STG.E.U16 desc[UR36][R8.64], R0 ;  /* 0x0000000008007986 */ /* 0x0001e2000c101524 */
[----:B------:R-:W-:Y:S05]  /*4630*/  BRA `(.L_x_25071) ;  /* 0x0000000400907947 */ /* 0x000fea0003800000 */
.L_x_25078:
        /* <DEDUP_REMOVED lines=11> */
.L_x_25087:
        /* <DEDUP_REMOVED lines=13> */
.L_x_25090:
[----:B------:R-:W-:-:S04]  /*47c0*/  SHF.R.U32.HI R0, RZ, 0x14, R5 ;  /* 0x00000014ff007819 */ /* 0x000fc80000011605 */
[----:B------:R-:W-:-:S04]  /*47d0*/  LOP3.LUT R0, R0, 0x1, RZ, 0xc0, !PT ;  /* 0x0000000100007812 */ /* 0x000fc800078ec0ff */
[----:B------:R-:W-:-:S04]  /*47e0*/  IADD3 R0, PT, PT, R5, 0x487ffff, R0 ;  /* 0x0487ffff05007810 */ /* 0x000fc80007ffe000 */
[----:B------:R-:W-:-:S04]  /*47f0*/  SHF.R.U32.HI R0, RZ, 0x14, R0 ;  /* 0x00000014ff007819 */ /* 0x000fc80000011600 */
[----:B------:R-:W-:-:S07]  /*4800*/  LOP3.LUT R0, R0, 0xff, RZ, 0xc0, !PT ;  /* 0x000000ff00007812 */ /* 0x000fce00078ec0ff */
.L_x_25091:
[----:B------:R-:W-:-:S07]  /*4810*/  PRMT R4, R0, 0x7610, R4 ;  /* 0x0000761000047816 */ /* 0x000fce0000000004 */
.L_x_25089:
[----:B------:R-:W-:Y:S05]  /*4820*/  BSYNC.RECONVERGENT B0 ;  /* 0x0000000000007941 */ /* 0x000fea0003800200 */
.L_x_25088:
[----:B------:R0:W-:Y:S01]  /*4830*/  STG.E.U8 desc[UR36][R8.64], R4 ;  /* 0x0000000408007986 */ /* 0x0001e2000c101124 */
[----:B------:R-:W-:Y:S05]  /*4840*/  BRA `(.L_x_25071) ;  /* 0x00000004000c7947 */ /* 0x000fea0003800000 */
.L_x_25086:
        /* <DEDUP_REMOVED lines=13> */
.L_x_25094:
[----:B------:R-:W-:-:S04]  /*4920*/  SHF.R.U32.HI R0, RZ, 0x15, R5 ;  /* 0x00000015ff007819 */ /* 0x000fc80000011605 */
[----:B------:R-:W-:-:S04]  /*4930*/  LOP3.LUT R0, R0, 0x1, RZ, 0xc0, !PT ;  /* 0x0000000100007812 */ /* 0x000fc800078ec0ff */
[----:B------:R-:W-:-:S04]  /*4940*/  IADD3 R0, PT, PT, R5, 0x88fffff, R0 ;  /* 0x088fffff05007810 */ /* 0x000fc80007ffe000 */
[----:B------:R-:W-:-:S04]  /*4950*/  SHF.R.U32.HI R0, RZ, 0x15, R0 ;  /* 0x00000015ff007819 */ /* 0x000fc80000011600 */
[----:B------:R-:W-:-:S07]  /*4960*/  LOP3.LUT R0, R0, 0xff, RZ, 0xc0, !PT ;  /* 0x000000ff00007812 */ /* 0x000fce00078ec0ff */
.L_x_25095:
[----:B------:R-:W-:-:S07]  /*4970*/  PRMT R4, R0, 0x7610, R4 ;  /* 0x0000761000047816 */ /* 0x000fce0000000004 */
.L_x_25093:
[----:B------:R-:W-:Y:S05]  /*4980*/  BSYNC.RECONVERGENT B0 ;  /* 0x0000000000007941 */ /* 0x000fea0003800200 */
.L_x_25092:
[----:B------:R0:W-:Y:S01]  /*4990*/  STG.E.U8 desc[UR36][R8.64], R4 ;  /* 0x0000000408007986 */ /* 0x0001e2000c101124 */
[----:B------:R-:W-:Y:S05]  /*49a0*/  BRA `(.L_x_25071) ;  /* 0x0000000000b47947 */ /* 0x000fea0003800000 */
.L_x_25085:
[----:B------:R-:W-:-:S13]  /*49b0*/  ISETP.NE.AND P0, PT, R0, 0x1c, PT ;  /* 0x0000001c0000780c */ /* 0x000fda0003f05270 */
[----:B------:R-:W-:Y:S05]  /*49c0*/  @!P0 BRA `(.L_x_25096) ;  /* 0x0000000000a48947 */ /* 0x000fea0003800000 */
[----:B------:R-:W-:-:S13]  /*49d0*/  ISETP.NE.AND P0, PT, R0, 0x1d, PT ;  /* 0x0000001d0000780c */ /* 0x000fda0003f05270 */
[----:B------:R-:W-:Y:S05]  /*49e0*/  @!P0 BRA `(.L_x_25097) ;  /* 0x00000000008c8947 */ /* 0x000fea0003800000 */
[----:B------:R-:W-:-:S13]  /*49f0*/  ISETP.NE.AND P0, PT, R0, 0x2c, PT ;  /* 0x0000002c0000780c */ /* 0x000fda0003f05270 */
[----:B------:R-:W-:Y:S05]  /*4a00*/  @!P0 BRA `(.L_x_25098) ;  /* 0x0000000000448947 */ /* 0x000fea0003800000 */
.L_x_25070:
        /* <DEDUP_REMOVED lines=16> */
.L_x_25099:
[----:B------:R-:W-:Y:S05]  /*4b10*/  BRA `(.L_x_25071) ;  /* 0x0000000000587947 */ /* 0x000fea0003800000 */
.L_x_25098:
        /* <DEDUP_REMOVED lines=16> */
.L_x_25097:
[----:B------:R-:W-:Y:S01]  /*4c20*/  LOP3.LUT R4, R5, 0xff, RZ, 0xc0, !PT ;  /* 0x000000ff05047812 */ /* 0x000fe200078ec0ff */
[----:B------:R-:W-:-:S05]  /*4c30*/  IMAD.MOV.U32 R5, RZ, RZ, RZ ;  /* 0x000000ffff057224 */ /* 0x000fca00078e00ff */
[----:B------:R1:W-:Y:S01]  /*4c40*/  STG.E.64 desc[UR36][R8.64], R4 ;  /* 0x0000000408007986 */ /* 0x0003e2000c101b24 */
[----:B------:R-:W-:Y:S05]  /*4c50*/  BRA `(.L_x_25071) ;  /* 0x0000000000087947 */ /* 0x000fea0003800000 */
.L_x_25096:
[----:B------:R-:W-:-:S05]  /*4c60*/  LOP3.LUT R5, R5, 0xff, RZ, 0xc0, !PT ;  /* 0x000000ff05057812 */ /* 0x000fca00078ec0ff */
[----:B------:R0:W-:Y:S02]  /*4c70*/  STG.E desc[UR36][R8.64], R5 ;  /* 0x0000000508007986 */ /* 0x0001e4000c101924 */
.L_x_25071:
[----:B------:R-:W-:Y:S05]  /*4c80*/  BSYNC.RECONVERGENT B6 ;  /* 0x0000000000067941 */ /* 0x000fea0003800200 */
.L_x_25065:
        /* <DEDUP_REMOVED lines=24> */
.L_x_25105:
[----:B------:R0:W-:Y:S01]  /*4e10*/  STG.E.U8 desc[UR36][R8.64], R18 ;  /* 0x0000001208007986 */ /* 0x0001e2000c101124 */
[----:B------:R-:W-:Y:S05]  /*4e20*/  BRA `(.L_x_25107) ;  /* 0x0000000c004c7947 */ /* 0x000fea0003800000 */
.L_x_25104:
        /* <DEDUP_REMOVED lines=10> */
.L_x_25109:
[----:B------:R-:W-:-:S05]  /*4ed0*/  LOP3.LUT R3, R18, 0xff, RZ, 0xc0, !PT ;  /* 0x000000ff12037812 */ /* 0x000fca00078ec0ff */
[----:B------:R0:W-:Y:S01]  /*4ee0*/  STG.E desc[UR36][R8.64], R3 ;  /* 0x0000000308007986 */ /* 0x0001e2000c101924 */
[----:B------:R-:W-:Y:S05]  /*4ef0*/  BRA `(.L_x_25107) ;  /* 0x0000000c00187947 */ /* 0x000fea0003800000 */
.L_x_25108:
[----:B------:R-:W-:-:S05]  /*4f00*/  LOP3.LUT R3, R18, 0xff, RZ, 0xc0, !PT ;  /* 0x000000ff12037812 */ /* 0x000fca00078ec0ff */
[----:B------:R0:W-:Y:S01]  /*4f10*/  STG.E.U16 desc[UR36][R8.64], R3 ;  /* 0x0000000308007986 */ /* 0x0001e2000c101524 */
[----:B------:R-:W-:Y:S05]  /*4f20*/  BRA `(.L_x_25107) ;  /* 0x0000000c000c7947 */ /* 0x000fea0003800000 */
.L_x_25103:
        /* <DEDUP_REMOVED lines=10> */
.L_x_25111:
[----:B------:R-:W-:-:S04]  /*4fd0*/  LOP3.LUT R18, R18, 0xff, RZ, 0xc0, !PT ;  /* 0x000000ff12127812 */ /* 0x000fc800078ec0ff */
[----:B------:R-:W0:Y:S02]  /*4fe0*/  I2F.U16 R0, R18 ;  /* 0x0000001200007306 */ /* 0x000e240000101000 */
[----:B0-----:R-:W-:-:S05]  /*4ff0*/  F2FP.F16.F32.PACK_AB R0, RZ, R0 ;  /* 0x00000000ff00723e */ /* 0x001fca00000000ff */
[----:B------:R0:W-:Y:S01]  /*5000*/  STG.E.U16 desc[UR36][R8.64], R0 ;  /* 0x0000000008007986 */ /* 0x0001e2000c101524 */
[----:B------:R-:W-:Y:S05]  /*5010*/  BRA `(.L_x_25107) ;  /* 0x0000000800d07947 */ /* 0x000fea0003800000 */
.L_x_25110:
        /* <DEDUP_REMOVED lines=11> */
.L_x_25113:
[----:B------:R-:W-:-:S06]  /*50d0*/  LOP3.LUT R18, R18, 0xff, RZ, 0xc0, !PT ;  /* 0x000000ff12127812 */ /* 0x000fcc00078ec0ff */
[----:B------:R-:W0:Y:S02]  /*50e0*/  I2F.U16 R18, R18 ;  /* 0x0000001200127306 */ /* 0x000e240000101000 */
[----:B0-----:R-:W-:-:S04]  /*50f0*/  F2FP.F16.F32.PACK_AB R3, RZ, R18 ;  /* 0x00000012ff03723e */ /* 0x001fc800000000ff */
[----:B------:R-:W-:-:S05]  /*5100*/  PRMT R3, R3, 0x5410, RZ ;  /* 0x0000541003037816 */ /* 0x000fca00000000ff */
[----:B------:R0:W-:Y:S01]  /*5110*/  STG.E desc[UR36][R8.64], R3 ;  /* 0x0000000308007986 */ /* 0x0001e2000c101924 */
[----:B------:R-:W-:Y:S05]  /*5120*/  BRA `(.L_x_25107) ;  /* 0x00000008008c7947 */ /* 0x000fea0003800000 */
.L_x_25112:
[----:B------:R-:W-:-:S06]  /*5130*/  LOP3.LUT R4, R18, 0xff, RZ, 0xc0, !PT ;  /* 0x000000ff12047812 */ /* 0x000fcc00078ec0ff */
[----:B------:R-:W0:Y:S02]  /*5140*/  I2F.F64.U16 R4, R4 ;  /* 0x0000000400047312 */ /* 0x000e240000101800 */
[----:B0-----:R0:W-:Y:S01]  /*5150*/  STG.E.64 desc[UR36][R8.64], R4 ;  /* 0x0000000408007986 */ /* 0x0011e2000c101b24 */
[----:B------:R-:W-:Y:S05]  /*5160*/  BRA `(.L_x_25107) ;  /* 0x00000008007c7947 */ /* 0x000fea0003800000 */
.L_x_25102:
        /* <DEDUP_REMOVED lines=13> */
.L_x_25117:
        /* <DEDUP_REMOVED lines=17> */
.L_x_25120:
[----:B------:R-:W-:-:S07]  /*5350*/  PRMT R4, R0, 0x7610, R4 ;  /* 0x0000761000047816 */ /* 0x000fce0000000004 */
.L_x_25119:
[----:B------:R-:W-:Y:S05]  /*5360*/  BSYNC.RECONVERGENT B0 ;  /* 0x0000000000007941 */ /* 0x000fea0003800200 */
.L_x_25118:
[----:B------:R0:W-:Y:S01]  /*5370*/  STG.E.U8 desc[UR36][R8.64], R4 ;  /* 0x0000000408007986 */ /* 0x0001e2000c101124 */
[----:B------:R-:W-:Y:S05]  /*5380*/  BRA `(.L_x_25107) ;  /* 0x0000000400f47947 */ /* 0x000fea0003800000 */
.L_x_25116:
        /* <DEDUP_REMOVED lines=17> */
.L_x_25123:
[----:B------:R-:W-:-:S07]  /*54a0*/  PRMT R4, R0, 0x7610, R4 ;  /* 0x0000761000047816 */ /* 0x000fce0000000004 */
.L_x_25122:
[----:B------:R-:W-:Y:S05]  /*54b0*/  BSYNC.RECONVERGENT B0 ;  /* 0x0000000000007941 */ /* 0x000fea0003800200 */
.L_x_25121:
[----:B------:R0:W-:Y:S01]  /*54c0*/  STG.E.U8 desc[UR36][R8.64], R4 ;  /* 0x0000000408007986 */ /* 0x0001e2000c101124 */
[----:B------:R-:W-:Y:S05]  /*54d0*/  BRA `(.L_x_25107) ;  /* 0x0000000400a07947 */ /* 0x000fea0003800000 */
.L_x_25115:
        /* <DEDUP_REMOVED lines=22> */
.L_x_25125:
[----:B------:R-:W-:Y:S01]  /*5640*/  LOP3.LUT R4, R18, 0xff, RZ, 0xc0, !PT ;  /* 0x000000ff12047812 */ /* 0x000fe200078ec0ff */
[----:B------:R-:W-:-:S05]  /*5650*/  IMAD.MOV.U32 R5, RZ, RZ, RZ ;  /* 0x000000ffff057224 */ /* 0x000fca00078e00ff */
[----:B------:R0:W-:Y:S01]  /*5660*/  STG.E.64 desc[UR36][R8.64], R4 ;  /* 0x0000000408007986 */ /* 0x0001e2000c101b24 */
[----:B------:R-:W-:Y:S05]  /*5670*/  BRA `(.L_x_25107) ;  /* 0x0000000400387947 */ /* 0x000fea0003800000 */
.L_x_25124:
[----:B------:R-:W-:-:S05]  /*5680*/  LOP3.LUT R3, R18, 0xff, RZ, 0xc0, !PT ;  /* 0x000000ff12037812 */ /* 0x000fca00078ec0ff */
[----:B------:R0:W-:Y:S01]  /*5690*/  STG.E desc[UR36][R8.64], R3 ;  /* 0x0000000308007986 */ /* 0x0001e2000c101924 */
[----:B------:R-:W-:Y:S05]  /*56a0*/  BRA `(.L_x_25107) ;  /* 0x00000004002c7947 */ /* 0x000fea0003800000 */
.L_x_25114:
        /* <DEDUP_REMOVED lines=10> */
.L_x_25127:
[----:B------:R-:W-:Y:S02]  /*5750*/  LOP3.LUT R4, R18, 0xff, RZ, 0xc0, !PT ;  /* 0x000000ff12047812 */ /* 0x000fe400078ec0ff */
[----:B--234-:R-:W-:-:S04]  /*5760*/  CS2R R6, SRZ ;  /* 0x0000000000067805 */ /* 0x01cfc8000001ff00 */
[----:B------:R-:W0:Y:S02]  /*5770*/  I2F.F64.U16 R4, R4 ;  /* 0x0000000400047312 */ /* 0x000e240000101800 */
[----:B0-----:R0:W-:Y:S01]  /*5780*/  STG.E.128 desc[UR36][R8.64], R4 ;  /* 0x0000000408007986 */ /* 0x0011e2000c101d24 */
[----:B------:R-:W-:Y:S05]  /*5790*/  BRA `(.L_x_25107) ;  /* 0x0000000000f07947 */ /* 0x000fea0003800000 */
.L_x_25126:
[----:B------:R-:W-:-:S13]  /*57a0*/  ISETP.NE.AND P0, PT, R0, 0xf, PT ;  /* 0x0000000f0000780c */ /* 0x000fda0003f05270 */
[----:B------:R-:W-:Y:S05]  /*57b0*/  @!P0 BRA `(.L_x_25128) ;  /* 0x0000000000d88947 */ /* 0x000fea0003800000 */
[----:B------:R-:W-:-:S13]  /*57c0*/  ISETP.NE.AND P0, PT, R0, 0x17, PT ;  /* 0x000000170000780c */ /* 0x000fda0003f05270 */
[----:B------:R-:W-:Y:S05]  /*57d0*/  @!P0 BRA `(.L_x_25129) ;  /* 0x0000000000888947 */ /* 0x000fea0003800000 */
[----:B------:R-:W-:-:S13]  /*57e0*/  ISETP.NE.AND P0, PT, R0, 0x18, PT ;  /* 0x000000180000780c */ /* 0x000fda0003f05270 */
[----:B------:R-:W-:Y:S05]  /*57f0*/  @!P0 BRA `(.L_x_25130) ;  /* 0x0000000000448947 */ /* 0x000fea0003800000 */
.L_x_25106:
        /* <DEDUP_REMOVED lines=16> */
.L_x_25131:
[----:B------:R-:W-:Y:S05]  /*5900*/  BRA `(.L_x_25107) ;  /* 0x0000000000947947 */ /* 0x000fea0003800000 */
.L_x_25130:
        /* <DEDUP_REMOVED lines=12> */
.L_x_25133:
[----:B------:R-:W-:Y:S05]  /*59d0*/  BSYNC.RECONVERGENT B0 ;  /* 0x0000000000007941 */ /* 0x000fea0003800200 */
.L_x_25132:
[----:B------:R1:W-:Y:S01]  /*59e0*/  STG.E.U8 desc[UR36][R8.64], R3 ;  /* 0x0000000308007986 */ /* 0x0003e2000c101124 */
[----:B------:R-:W-:Y:S05]  /*59f0*/  BRA `(.L_x_25107) ;  /* 0x0000000000587947 */ /* 0x000fea0003800000 */
.L_x_25129:
        /* <DEDUP_REMOVED lines=13> */
.L_x_25134:
[----:B------:R-:W-:Y:S01]  /*5ad0*/  IMAD.MOV.U32 R3, RZ, RZ, 0x7f ;  /* 0x0000007fff037424 */ /* 0x000fe200078e00ff */
[----:B------:R-:W-:-:S04]  /*5ae0*/  ISETP.GT.U32.AND P0, PT, R5, 0x7f800000, PT ;  /* 0x7f8000000500780c */ /* 0x000fc80003f04070 */
[----:B------:R-:W-:-:S05]  /*5af0*/  SEL R3, R3, 0x7c, P0 ;  /* 0x0000007c03037807 */ /* 0x000fca0000000000 */
[----:B------:R0:W-:Y:S01]  /*5b00*/  STG.E.U8 desc[UR36][R8.64], R3 ;  /* 0x0000000308007986 */ /* 0x0001e2000c101124 */
[----:B------:R-:W-:Y:S05]  /*5b10*/  BRA `(.L_x_25107) ;  /* 0x0000000000107947 */ /* 0x000fea0003800000 */
.L_x_25128:
[----:B------:R-:W-:-:S04]  /*5b20*/  LOP3.LUT R18, R18, 0xff, RZ, 0xc0, !PT ;  /* 0x000000ff12127812 */ /* 0x000fc800078ec0ff */
[----:B------:R-:W0:Y:S02]  /*5b30*/  I2F.U16 R0, R18 ;  /* 0x0000001200007306 */ /* 0x000e240000101000 */
[----:B0-----:R-:W-:-:S05]  /*5b40*/  F2FP.BF16.F32.PACK_AB R0, RZ, R0 ;  /* 0x00000000ff00723e */ /* 0x001fca00000010ff */
[----:B------:R0:W-:Y:S02]  /*5b50*/  STG.E.U16 desc[UR36][R8.64], R0 ;  /* 0x0000000008007986 */ /* 0x0001e4000c101524 */
.L_x_25107:
[----:B------:R-:W-:Y:S05]  /*5b60*/  BSYNC.RECONVERGENT B6 ;  /* 0x0000000000067941 */ /* 0x000fea0003800200 */
.L_x_25101:
[----:B------:R-:W-:-:S07]  /*5b70*/  VIADD R2, R2, 0x80 ;  /* 0x0000008002027836 */ /* 0x000fce0000000000 */
.L_x_25064:
[----:B------:R-:W-:-:S13]  /*5b80*/  ISETP.GE.AND P0, PT, R2, R22, PT ;  /* 0x000000160200720c */ /* 0x000fda0003f06270 */
[----:B------:R-:W-:Y:S05]  /*5b90*/  @P0 BREAK.RELIABLE B7 ;  /* 0x0000000000070942 */ /* 0x000fea0003800100 */
[----:B------:R-:W-:Y:S05]  /*5ba0*/  @P0 BRA `(.L_x_25100) ;  /* 0x0000000c00b40947 */ /* 0x000fea0003800000 */
[----:B------:R-:W-:Y:S05]  /*5bb0*/  BSYNC.RELIABLE B7 ;  /* 0x0000000000077941 */ /* 0x000fea0003800100 */
.L_x_25063:
        /* <DEDUP_REMOVED lines=21> */
.L_x_25139:
[----:B------:R0:W-:Y:S01]  /*5d10*/  STG.E.U8 desc[UR36][R8.64], R17 ;  /* 0x0000001108007986 */ /* 0x0001e2000c101124 */
[----:B------:R-:W-:Y:S05]  /*5d20*/  BRA `(.L_x_25141) ;  /* 0x0000000c004c7947 */ /* 0x000fea0003800000 */
.L_x_25138:
        /* <DEDUP_REMOVED lines=10> */
.L_x_25143:
[----:B------:R-:W-:-:S05]  /*5dd0*/  LOP3.LUT R17, R17, 0xff, RZ, 0xc0, !PT ;  /* 0x000000ff11117812 */ /* 0x000fca00078ec0ff */
[----:B------:R0:W-:Y:S01]  /*5de0*/  STG.E desc[UR36][R8.64], R17 ;  /* 0x0000001108007986 */ /* 0x0001e2000c101924 */
[----:B------:R-:W-:Y:S05]  /*5df0*/  BRA `(.L_x_25141) ;  /* 0x0000000c00187947 */ /* 0x000fea0003800000 */
.L_x_25142:
[----:B------:R-:W-:-:S05]  /*5e00*/  LOP3.LUT R17, R17, 0xff, RZ, 0xc0, !PT ;  /* 0x000000ff11117812 */ /* 0x000fca00078ec0ff */
[----:B------:R0:W-:Y:S01]  /*5e10*/  STG.E.U16 desc[UR36][R8.64], R17 ;  /* 0x0000001108007986 */ /* 0x0001e2000c101524 */
[----:B------:R-:W-:Y:S05]  /*5e20*/  BRA `(.L_x_25141) ;  /* 0x0000000c000c7947 */ /* 0x000fea0003800000 */
.L_x_25137:
        /* <DEDUP_REMOVED lines=10> */
.L_x_25145:
[----:B------:R-:W-:-:S04]  /*5ed0*/  LOP3.LUT R17, R17, 0xff, RZ, 0xc0, !PT ;  /* 0x000000ff11117812 */ /* 0x000fc800078ec0ff */
[----:B------:R-:W0:Y:S02]  /*5ee0*/  I2F.U16 R0, R17 ;  /* 0x0000001100007306 */ /* 0x000e240000101000 */
[----:B0-----:R-:W-:-:S05]  /*5ef0*/  F2FP.F16.F32.PACK_AB R0, RZ, R0 ;  /* 0x00000000ff00723e */ /* 0x001fca00000000ff */
[----:B------:R0:W-:Y:S01]  /*5f00*/  STG.E.U16 desc[UR36][R8.64], R0 ;  /* 0x0000000008007986 */ /* 0x0001e2000c101524 */
[----:B------:R-:W-:Y:S05]  /*5f10*/  BRA `(.L_x_25141) ;  /* 0x0000000800d07947 */ /* 0x000fea0003800000 */
.L_x_25144:
        /* <DEDUP_REMOVED lines=11> */
.L_x_25147:
[----:B------:R-:W-:-:S06]  /*5fd0*/  LOP3.LUT R17, R17, 0xff, RZ, 0xc0, !PT ;  /* 0x000000ff11117812 */ /* 0x000fcc00078ec0ff */
[----:B------:R-:W0:Y:S02]  /*5fe0*/  I2F.U16 R17, R17 ;  /* 0x0000001100117306 */ /* 0x000e240000101000 */
[----:B0-----:R-:W-:-:S04]  /*5ff0*/  F2FP.F16.F32.PACK_AB R3, RZ, R17 ;  /* 0x00000011ff03723e */ /* 0x001fc800000000ff */
[----:B------:R-:W-:-:S05]  /*6000*/  PRMT R3, R3, 0x5410, RZ ;  /* 0x0000541003037816 */ /* 0x000fca00000000ff */
[----:B------:R0:W-:Y:S01]  /*6010*/  STG.E desc[UR36][R8.64], R3 ;  /* 0x0000000308007986 */ /* 0x0001e2000c101924 */
[----:B------:R-:W-:Y:S05]  /*6020*/  BRA `(.L_x_25141) ;  /* 0x00000008008c7947 */ /* 0x000fea0003800000 */
.L_x_25146:
[----:B------:R-:W-:-:S06]  /*6030*/  LOP3.LUT R4, R17, 0xff, RZ, 0xc0, !PT ;  /* 0x000000ff11047812 */ /* 0x000fcc00078ec0ff */
[----:B------:R-:W0:Y:S02]  /*6040*/  I2F.F64.U16 R4, R4 ;  /* 0x0000000400047312 */ /* 0x000e240000101800 */
[----:B0-----:R0:W-:Y:S01]  /*6050*/  STG.E.64 desc[UR36][R8.64], R4 ;  /* 0x0000000408007986 */ /* 0x0011e2000c101b24 */
[----:B------:R-:W-:Y:S05]  /*6060*/  BRA `(.L_x_25141) ;  /* 0x00000008007c7947 */ /* 0x000fea0003800000 */
.L_x_25136:
        /* <DEDUP_REMOVED lines=13> */
.L_x_25151:
        /* <DEDUP_REMOVED lines=17> */
.L_x_25154:
[----:B------:R-:W-:-:S07]  /*6250*/  PRMT R4, R0, 0x7610, R4 ;  /* 0x0000761000047816 */ /* 0x000fce0000000004 */
.L_x_25153:
[----:B------:R-:W-:Y:S05]  /*6260*/  BSYNC.RECONVERGENT B0 ;  /* 0x0000000000007941 */ /* 0x000fea0003800200 */
.L_x_25152:
[----:B------:R0:W-:Y:S01]  /*6270*/  STG.E.U8 desc[UR36][R8.64], R4 ;  /* 0x0000000408007986 */ /* 0x0001e2000c101124 */
[----:B------:R-:W-:Y:S05]  /*6280*/  BRA `(.L_x_25141) ;  /* 0x0000000400f47947 */ /* 0x000fea0003800000 */
.L_x_25150:
        /* <DEDUP_REMOVED lines=17> */
.L_x_25157:
[----:B------:R-:W-:-:S07]  /*63a0*/  PRMT R4, R0, 0x7610, R4 ;  /* 0x0000761000047816 */ /* 0x000fce0000000004 */
.L_x_25156:
[----:B------:R-:W-:Y:S05]  /*63b0*/  BSYNC.RECONVERGENT B0 ;  /* 0x0000000000007941 */ /* 0x000fea0003800200 */
.L_x_25155:
[----:B------:R0:W-:Y:S01]  /*63c0*/  STG.E.U8 desc[UR36][R8.64], R4 ;  /* 0x0000000408007986 */ /* 0x0001e2000c101124 */
[----:B------:R-:W-:Y:S05]  /*63d0*/  BRA `(.L_x_25141) ;  /* 0x0000000400a07947 */ /* 0x000fea0003800000 */
.L_x_25149:
        /* <DEDUP_REMOVED lines=22> */
.L_x_25159:
[----:B------:R-:W-:Y:S01]  /*6540*/  LOP3.LUT R4, R17, 0xff, RZ, 0xc0, !PT ;  /* 0x000000ff11047812 */ /* 0x000fe200078ec0ff */
[----:B------:R-:W-:-:S05]  /*6550*/  IMAD.MOV.U32 R5, RZ, RZ, RZ ;  /* 0x000000ffff057224 */ /* 0x000fca00078e00ff */
[----:B------:R0:W-:Y:S01]  /*6560*/  STG.E.64 desc[UR36][R8.64], R4 ;  /* 0x0000000408007986 */ /* 0x0001e2000c101b24 */
[----:B------:R-:W-:Y:S05]  /*6570*/  BRA `(.L_x_25141) ;  /* 0x0000000400387947 */ /* 0x000fea0003800000 */
.L_x_25158:
[----:B------:R-:W-:-:S05]  /*6580*/  LOP3.LUT R17, R17, 0xff, RZ, 0xc0, !PT ;  /* 0x000000ff11117812 */ /* 0x000fca00078ec0ff */
[----:B------:R0:W-:Y:S01]  /*6590*/  STG.E desc[UR36][R8.64], R17 ;  /* 0x0000001108007986 */ /* 0x0001e2000c101924 */
[----:B------:R-:W-:Y:S05]  /*65a0*/  BRA `(.L_x_25141) ;  /* 0x00000004002c7947 */ /* 0x000fea0003800000 */
.L_x_25148:
        /* <DEDUP_REMOVED lines=10> */
.L_x_25161:
[----:B------:R-:W-:Y:S02]  /*6650*/  LOP3.LUT R4, R17, 0xff, RZ, 0xc0, !PT ;  /* 0x000000ff11047812 */ /* 0x000fe400078ec0ff */
[----:B--234-:R-:W-:-:S04]  /*6660*/  CS2R R6, SRZ ;  /* 0x0000000000067805 */ /* 0x01cfc8000001ff00 */
[----:B------:R-:W0:Y:S02]  /*6670*/  I2F.F64.U16 R4, R4 ;  /* 0x0000000400047312 */ /* 0x000e240000101800 */
[----:B0-----:R0:W-:Y:S01]  /*6680*/  STG.E.128 desc[UR36][R8.64], R4 ;  /* 0x0000000408007986 */ /* 0x0011e2000c101d24 */
[----:B------:R-:W-:Y:S05]  /*6690*/  BRA `(.L_x_25141) ;  /* 0x0000000000f07947 */ /* 0x000fea0003800000 */
.L_x_25160:
[----:B------:R-:W-:-:S13]  /*66a0*/  ISETP.NE.AND P0, PT, R0, 0xf, PT ;  /* 0x0000000f0000780c */ /* 0x000fda0003f05270 */
[----:B------:R-:W-:Y:S05]  /*66b0*/  @!P0 BRA `(.L_x_25162) ;  /* 0x0000000000d88947 */ /* 0x000fea0003800000 */
[----:B------:R-:W-:-:S13]  /*66c0*/  ISETP.NE.AND P0, PT, R0, 0x17, PT ;  /* 0x000000170000780c */ /* 0x000fda0003f05270 */
[----:B------:R-:W-:Y:S05]  /*66d0*/  @!P0 BRA `(.L_x_25163) ;  /* 0x0000000000888947 */ /* 0x000fea0003800000 */
[----:B------:R-:W-:-:S13]  /*66e0*/  ISETP.NE.AND P0, PT, R0, 0x18, PT ;  /* 0x000000180000780c */ /* 0x000fda0003f05270 */
[----:B------:R-:W-:Y:S05]  /*66f0*/  @!P0 BRA `(.L_x_25164) ;  /* 0x0000000000448947 */ /* 0x000fea0003800000 */
.L_x_25140:
        /* <DEDUP_REMOVED lines=16> */
.L_x_25165:
[----:B------:R-:W-:Y:S05]  /*6800*/  BRA `(.L_x_25141) ;  /* 0x0000000000947947 */ /* 0x000fea0003800000 */
.L_x_25164:
        /* <DEDUP_REMOVED lines=12> */
.L_x_25167:
[----:B------:R-:W-:Y:S05]  /*68d0*/  BSYNC.RECONVERGENT B0 ;  /* 0x0000000000007941 */ /* 0x000fea0003800200 */
.L_x_25166:
[----:B------:R1:W-:Y:S01]  /*68e0*/  STG.E.U8 desc[UR36][R8.64], R3 ;  /* 0x0000000308007986 */ /* 0x0003e2000c101124 */
[----:B------:R-:W-:Y:S05]  /*68f0*/  BRA `(.L_x_25141) ;  /* 0x0000000000587947 */ /* 0x000fea0003800000 */
.L_x_25163:
        /* <DEDUP_REMOVED lines=13> */
.L_x_25168:
[----:B------:R-:W-:Y:S01]  /*69d0*/  IMAD.MOV.U32 R3, RZ, RZ, 0x7f ;  /* 0x0000007fff037424 */ /* 0x000fe200078e00ff */
[----:B------:R-:W-:-:S04]  /*69e0*/  ISETP.GT.U32.AND P0, PT, R17, 0x7f800000, PT ;  /* 0x7f8000001100780c */ /* 0x000fc80003f04070 */
[----:B------:R-:W-:-:S05]  /*69f0*/  SEL R3, R3, 0x7c, P0 ;  /* 0x0000007c03037807 */ /* 0x000fca0000000000 */
[----:B------:R0:W-:Y:S01]  /*6a00*/  STG.E.U8 desc[UR36][R8.64], R3 ;  /* 0x0000000308007986 */ /* 0x0001e2000c101124 */
[----:B------:R-:W-:Y:S05]  /*6a10*/  BRA `(.L_x_25141) ;  /* 0x0000000000107947 */ /* 0x000fea0003800000 */
.L_x_25162:
[----:B------:R-:W-:-:S04]  /*6a20*/  LOP3.LUT R17, R17, 0xff, RZ, 0xc0, !PT ;  /* 0x000000ff11117812 */ /* 0x000fc800078ec0ff */
[----:B------:R-:W0:Y:S02]  /*6a30*/  I2F.U16 R0, R17 ;  /* 0x0000001100007306 */ /* 0x000e240000101000 */
[----:B0-----:R-:W-:-:S05]  /*6a40*/  F2FP.BF16.F32.PACK_AB R0, RZ, R0 ;  /* 0x00000000ff00723e */ /* 0x001fca00000010ff */
[----:B------:R0:W-:Y:S02]  /*6a50*/  STG.E.U16 desc[UR36][R8.64], R0 ;  /* 0x0000000008007986 */ /* 0x0001e4000c101524 */
.L_x_25141:
[----:B------:R-:W-:Y:S05]  /*6a60*/  BSYNC.RECONVERGENT B6 ;  /* 0x0000000000067941 */ /* 0x000fea0003800200 */
.L_x_25135:
[----:B------:R-:W-:-:S07]  /*6a70*/  VIADD R2, R2, 0x80 ;  /* 0x0000008002027836 */ /* 0x000fce0000000000 */
.L_x_25100:
[----:B------:R-:W-:Y:S05]  /*6a80*/  BSYNC.RECONVERGENT B8 ;  /* 0x0000000000087941 */ /* 0x000fea0003800200 */
.L_x_25062:
        /* <DEDUP_REMOVED lines=21> */
.L_x_25172:
[----:B------:R-:W-:Y:S01]  /*6be0*/  STG.E.U8 desc[UR36][R2.64], R16 ;  /* 0x0000001002007986 */ /* 0x000fe2000c101124 */
[----:B------:R-:W-:Y:S05]  /*6bf0*/  EXIT ;  /* 0x000000000000794d */ /* 0x000fea0003800000 */
.L_x_25171:
        /* <DEDUP_REMOVED lines=10> */
.L_x_25175:
[----:B------:R-:W-:-:S05]  /*6ca0*/  LOP3.LUT R5, R16, 0xff, RZ, 0xc0, !PT ;  /* 0x000000ff10057812 */ /* 0x000fca00078ec0ff */
[----:B------:R-:W-:Y:S01]  /*6cb0*/  STG.E desc[UR36][R2.64], R5 ;  /* 0x0000000502007986 */ /* 0x000fe2000c101924 */
[----:B------:R-:W-:Y:S05]  /*6cc0*/  EXIT ;  /* 0x000000000000794d */ /* 0x000fea0003800000 */
.L_x_25174:
[----:B------:R-:W-:-:S05]  /*6cd0*/  LOP3.LUT R5, R16, 0xff, RZ, 0xc0, !PT ;  /* 0x000000ff10057812 */ /* 0x000fca00078ec0ff */
[----:B------:R-:W-:Y:S01]  /*6ce0*/  STG.E.U16 desc[UR36][R2.64], R5 ;  /* 0x0000000502007986 */ /* 0x000fe2000c101524 */
[----:B------:R-:W-:Y:S05]  /*6cf0*/  EXIT ;  /* 0x000000000000794d */ /* 0x000fea0003800000 */
.L_x_25170:
        /* <DEDUP_REMOVED lines=10> */
.L_x_25177:
[----:B------:R-:W-:-:S04]  /*6da0*/  LOP3.LUT R16, R16, 0xff, RZ, 0xc0, !PT ;  /* 0x000000ff10107812 */ /* 0x000fc800078ec0ff */
[----:B------:R-:W0:Y:S02]  /*6db0*/  I2F.U16 R0, R16 ;  /* 0x0000001000007306 */ /* 0x000e240000101000 */
[----:B0-----:R-:W-:-:S05]  /*6dc0*/  F2FP.F16.F32.PACK_AB R0, RZ, R0 ;  /* 0x00000000ff00723e */ /* 0x001fca00000000ff */
[----:B------:R-:W-:Y:S01]  /*6dd0*/  STG.E.U16 desc[UR36][R2.64], R0 ;  /* 0x0000000002007986 */ /* 0x000fe2000c101524 */
[----:B------:R-:W-:Y:S05]  /*6de0*/  EXIT ;  /* 0x000000000000794d */ /* 0x000fea0003800000 */
.L_x_25176:
        /* <DEDUP_REMOVED lines=11> */
.L_x_25179:
[----:B------:R-:W-:-:S06]  /*6ea0*/  LOP3.LUT R16, R16, 0xff, RZ, 0xc0, !PT ;  /* 0x000000ff10107812 */ /* 0x000fcc00078ec0ff */
[----:B------:R-:W0:Y:S02]  /*6eb0*/  I2F.U16 R16, R16 ;  /* 0x0000001000107306 */ /* 0x000e240000101000 */
[----:B0-----:R-:W-:-:S04]  /*6ec0*/  F2FP.F16.F32.PACK_AB R5, RZ, R16 ;  /* 0x00000010ff05723e */ /* 0x001fc800000000ff */
[----:B------:R-:W-:-:S05]  /*6ed0*/  PRMT R5, R5, 0x5410, RZ ;  /* 0x0000541005057816 */ /* 0x000fca00000000ff */
[----:B------:R-:W-:Y:S01]  /*6ee0*/  STG.E desc[UR36][R2.64], R5 ;  /* 0x0000000502007986 */ /* 0x000fe2000c101924 */
[----:B------:R-:W-:Y:S05]  /*6ef0*/  EXIT ;  /* 0x000000000000794d */ /* 0x000fea0003800000 */
.L_x_25178:
[----:B------:R-:W-:-:S06]  /*6f00*/  LOP3.LUT R4, R16, 0xff, RZ, 0xc0, !PT ;  /* 0x000000ff10047812 */ /* 0x000fcc00078ec0ff */
[----:B------:R-:W0:Y:S02]  /*6f10*/  I2F.F64.U16 R4, R4 ;  /* 0x0000000400047312 */ /* 0x000e240000101800 */
[----:B0-----:R-:W-:Y:S01]  /*6f20*/  STG.E.64 desc[UR36][R2.64], R4 ;  /* 0x0000000402007986 */ /* 0x001fe2000c101b24 */
[----:B------:R-:W-:Y:S05]  /*6f30*/  EXIT ;  /* 0x000000000000794d */ /* 0x000fea0003800000 */
.L_x_25169:
        /* <DEDUP_REMOVED lines=13> */
.L_x_25183:
        /* <DEDUP_REMOVED lines=18> */
.L_x_25185:
[----:B------:R-:W-:Y:S05]  /*7130*/  BSYNC.RECONVERGENT B0 ;  /* 0x0000000000007941 */ /* 0x000fea0003800200 */
.L_x_25184:
[----:B------:R-:W-:Y:S01]  /*7140*/  STG.E.U8 desc[UR36][R2.64], R0 ;  /* 0x0000000002007986 */ /* 0x000fe2000c101124 */
[----:B------:R-:W-:Y:S05]  /*7150*/  EXIT ;  /* 0x000000000000794d */ /* 0x000fea0003800000 */
.L_x_25182:
        /* <DEDUP_REMOVED lines=18> */
.L_x_25187:
[----:B------:R-:W-:Y:S05]  /*7280*/  BSYNC.RECONVERGENT B0 ;  /* 0x0000000000007941 */ /* 0x000fea0003800200 */
.L_x_25186:
[----:B------:R-:W-:Y:S01]  /*7290*/  STG.E.U8 desc[UR36][R2.64], R0 ;  /* 0x0000000002007986 */ /* 0x000fe2000c101124 */
[----:B------:R-:W-:Y:S05]  /*72a0*/  EXIT ;  /* 0x000000000000794d */ /* 0x000fea0003800000 */
.L_x_25181:
        /* <DEDUP_REMOVED lines=22> */
.L_x_25189:
[----:B------:R-:W-:Y:S01]  /*7410*/  LOP3.LUT R16, R16, 0xff, RZ, 0xc0, !PT ;  /* 0x000000ff10107812 */ /* 0x000fe200078ec0ff */
[----:B------:R-:W-:-:S05]  /*7420*/  IMAD.MOV.U32 R17, RZ, RZ, RZ ;  /* 0x000000ffff117224 */ /* 0x000fca00078e00ff */
[----:B------:R-:W-:Y:S01]  /*7430*/  STG.E.64 desc[UR36][R2.64], R16 ;  /* 0x0000001002007986 */ /* 0x000fe2000c101b24 */
[----:B------:R-:W-:Y:S05]  /*7440*/  EXIT ;  /* 0x000000000000794d */ /* 0x000fea0003800000 */
.L_x_25188:
[----:B------:R-:W-:-:S05]  /*7450*/  LOP3.LUT R5, R16, 0xff, RZ, 0xc0, !PT ;  /* 0x000000ff10057812 */ /* 0x000fca00078ec0ff */
[----:B------:R-:W-:Y:S01]  /*7460*/  STG.E desc[UR36][R2.64], R5 ;  /* 0x0000000502007986 */ /* 0x000fe2000c101924 */
[----:B------:R-:W-:Y:S05]  /*7470*/  EXIT ;  /* 0x000000000000794d */ /* 0x000fea0003800000 */
.L_x_25180:
        /* <DEDUP_REMOVED lines=10> */
.L_x_25191:
[----:B------:R-:W-:Y:S02]  /*7520*/  LOP3.LUT R4, R16, 0xff, RZ, 0xc0, !PT ;  /* 0x000000ff10047812 */ /* 0x000fe400078ec0ff */
[----:B--234-:R-:W-:-:S04]  /*7530*/  CS2R R6, SRZ ;  /* 0x0000000000067805 */ /* 0x01cfc8000001ff00 */
[----:B------:R-:W0:Y:S02]  /*7540*/  I2F.F64.U16 R4, R4 ;  /* 0x0000000400047312 */ /* 0x000e240000101800 */
[----:B0-----:R-:W-:Y:S01]  /*7550*/  STG.E.128 desc[UR36][R2.64], R4 ;  /* 0x0000000402007986 */ /* 0x001fe2000c101d24 */
[----:B------:R-:W-:Y:S05]  /*7560*/  EXIT ;  /* 0x000000000000794d */ /* 0x000fea0003800000 */
.L_x_25190:
[----:B------:R-:W-:-:S13]  /*7570*/  ISETP.NE.AND P0, PT, R0, 0xf, PT ;  /* 0x0000000f0000780c */ /* 0x000fda0003f05270 */
[----:B------:R-:W-:Y:S05]  /*7580*/  @!P0 BRA `(.L_x_25192) ;  /* 0x0000000000dc8947 */ /* 0x000fea0003800000 */
[----:B------:R-:W-:-:S13]  /*7590*/  ISETP.NE.AND P0, PT, R0, 0x17, PT ;  /* 0x000000170000780c */ /* 0x000fda0003f05270 */
[----:B------:R-:W-:Y:S05]  /*75a0*/  @!P0 BRA `(.L_x_25193) ;  /* 0x0000000000888947 */ /* 0x000fea0003800000 */
[----:B------:R-:W-:-:S13]  /*75b0*/  ISETP.NE.AND P0, PT, R0, 0x18, PT ;  /* 0x000000180000780c */ /* 0x000fda0003f05270 */
[----:B------:R-:W-:Y:S05]  /*75c0*/  @!P0 BRA `(.L_x_25194) ;  /* 0x0000000000448947 */ /* 0x000fea0003800000 */
.L_x_25173:
        /* <DEDUP_REMOVED lines=16> */
.L_x_25195:
[----:B------:R-:W-:Y:S05]  /*76d0*/  EXIT ;  /* 0x000000000000794d */ /* 0x000fea0003800000 */
.L_x_25194:
        /* <DEDUP_REMOVED lines=12> */
.L_x_25197:
[----:B------:R-:W-:Y:S05]  /*77a0*/  BSYNC.RECONVERGENT B0 ;  /* 0x0000000000007941 */ /* 0x000fea0003800200 */
.L_x_25196:
[----:B------:R-:W-:Y:S01]  /*77b0*/  STG.E.U8 desc[UR36][R2.64], R5 ;  /* 0x0000000502007986 */ /* 0x000fe2000c101124 */
[----:B------:R-:W-:Y:S05]  /*77c0*/  EXIT ;  /* 0x000000000000794d */ /* 0x000fea0003800000 */
.L_x_25193:
        /* <DEDUP_REMOVED lines=14> */
.L_x_25198:
[----:B------:R-:W-:Y:S01]  /*78b0*/  IMAD.MOV.U32 R5, RZ, RZ, 0x7f ;  /* 0x0000007fff057424 */ /* 0x000fe200078e00ff */
[----:B------:R-:W-:-:S04]  /*78c0*/  ISETP.GT.U32.AND P0, PT, R7, 0x7f800000, PT ;  /* 0x7f8000000700780c */ /* 0x000fc80003f04070 */
[----:B------:R-:W-:-:S05]  /*78d0*/  SEL R5, R5, 0x7c, P0 ;  /* 0x0000007c05057807 */ /* 0x000fca0000000000 */
[----:B------:R-:W-:Y:S01]  /*78e0*/  STG.E.U8 desc[UR36][R2.64], R5 ;  /* 0x0000000502007986 */ /* 0x000fe2000c101124 */
[----:B------:R-:W-:Y:S05]  /*78f0*/  EXIT ;  /* 0x000000000000794d */ /* 0x000fea0003800000 */
.L_x_25192:
[----:B------:R-:W-:-:S04]  /*7900*/  LOP3.LUT R16, R16, 0xff, RZ, 0xc0, !PT ;  /* 0x000000ff10107812 */ /* 0x000fc800078ec0ff */
[----:B------:R-:W0:Y:S02]  /*7910*/  I2F.U16 R0, R16 ;  /* 0x0000001000007306 */ /* 0x000e240000101000 */
[----:B0-----:R-:W-:-:S05]  /*7920*/  F2FP.BF16.F32.PACK_AB R0, RZ, R0 ;  /* 0x00000000ff00723e */ /* 0x001fca00000010ff */
[----:B------:R-:W-:Y:S01]  /*7930*/  STG.E.U16 desc[UR36][R2.64], R0 ;  /* 0x0000000002007986 */ /* 0x000fe2000c101524 */
[----:B------:R-:W-:Y:S05]  /*7940*/  EXIT ;  /* 0x000000000000794d */ /* 0x000fea0003800000 */
.L_x_25199:
        /* <DEDUP_REMOVED lines=11> */
.L_x_26356:


//--------------------- .text._ZN2at6native18elementwise_kernelILi128ELi4EZNS0_22gpu_kernel_impl_nocastINS0_13AUnaryFunctorIhhhNS0_17BitwiseAndFunctorIhEEEEEEvRNS_18TensorIteratorBaseERKT_EUliE_EEviT1_ --------------------------
	.section	.text._ZN2at6native18elementwise_kernelILi128ELi4EZNS0_22gpu_kernel_impl_nocastINS0_13AUnaryFunctorIhhhNS0_17BitwiseAndFunctorIhEEEEEEvRNS_18TensorIteratorBaseERKT_EUliE_EEviT1_,"ax",@progbits
	.align	128
        .global         _ZN2at6native18elementwise_kernelILi128ELi4EZNS0_22gpu_kernel_impl_nocastINS0_13AUnaryFunctorIhhhNS0_17BitwiseAndFunctorIhEEEEEEvRNS_18TensorIteratorBaseERKT_EUliE_EEviT1_
        .type           _ZN2at6native18elementwise_kernelILi128ELi4EZNS0_22gpu_kernel_impl_nocastINS0_13AUnaryFunctorIhhhNS0_17BitwiseAndFunctorIhEEEEEEvRNS_18TensorIteratorBaseERKT_EUliE_EEviT1_,@function
        .size           _ZN2at6native18elementwise_kernelILi128ELi4EZNS0_22gpu_kernel_impl_nocastINS0_13AUnaryFunctorIhhhNS0_17BitwiseAndFunctorIhEEEEEEvRNS_18TensorIteratorBaseERKT_EUliE_EEviT1_,(.L_x_26357 - _ZN2at6native18elementwise_kernelILi128ELi4EZNS0_22gpu_kernel_impl_nocastINS0_13AUnaryFunctorIhhhNS0_17BitwiseAndFunctorIhEEEEEEvRNS_18TensorIteratorBaseERKT_EUliE_EEviT1_)
        .other          _ZN2at6native18elementwise_kernelILi128ELi4EZNS0_22gpu_kernel_impl_nocastINS0_13AUnaryFunctorIhhhNS0_17BitwiseAndFunctorIhEEEEEEvRNS_18TensorIteratorBaseERKT_EUliE_EEviT1_,@"STO_CUDA_ENTRY STV_DEFAULT"
_ZN2at6native18elementwise_kernelILi128ELi4EZNS0_22gpu_kernel_impl_nocastINS0_13AUnaryFunctorIhhhNS0_17BitwiseAndFunctorIhEEEEEEvRNS_18TensorIteratorBaseERKT_EUliE_EEviT1_:
.text._ZN2at6native18elementwise_kernelILi128ELi4EZNS0_22gpu_kernel_impl_nocastINS0_13AUnaryFunctorIhhhNS0_17BitwiseAndFunctorIhEEEEEEvRNS_18TensorIteratorBaseERKT_EUliE_EEviT1_:
        /* <DEDUP_REMOVED lines=30> */
.L_x_25203:
[----:B------:R-:W-:-:S13]  /*01e0*/  ISETP.GE.AND P0, PT, R3, UR4, PT ;  /* 0x0000000403007c0c */ /* 0x000fda000bf06270 */
[----:B------:R-:W-:Y:S05]  /*01f0*/  @P0 BREAK.RELIABLE B1 ;  /* 0x0000000000010942 */ /* 0x000fea0003800100 */
[----:B------:R-:W-:Y:S05]  /*0200*/  @P0 BRA `(.L_x_25204) ;  /* 0x00000000001c0947 */ /* 0x000fea0003800000 */
[----:B------:R-:W-:Y:S05]  /*0210*/  BSYNC.RELIABLE B1 ;  /* 0x0000000000017941 */ /* 0x000fea0003800100 */
.L_x_25202:
[----:B------:R-:W1:Y:S02]  /*0220*/  LDC.64 R4, c[0x0][0x588] ;  /* 0x00016200ff047b82 */ /* 0x000e640000000a00 */
[----:B-1----:R-:W2:Y:S06]  /*0230*/  LDG.E.U8 R4, desc[UR6][R4.64] ;  /* 0x0000000604047981 */ /* 0x002eac000c1e1100 */
[----:B0-----:R-:W0:Y:S01]  /*0240*/  LDC.64 R6, c[0x0][0x580] ;  /* 0x00016000ff067b82 */ /* 0x001e220000000a00 */
[----:B------:R-:W-:Y:S02]  /*0250*/  IADD3 R3, PT, PT, R3, 0x80, RZ ;  /* 0x0000008003037810 */ /* 0x000fe40007ffe0ff */
[----:B--2---:R-:W-:-:S05]  /*0260*/  LOP3.LUT R9, R4, UR5, RZ, 0xc0, !PT ;  /* 0x0000000504097c12 */ /* 0x004fca000f8ec0ff */
[----:B0-----:R1:W-:Y:S02]  /*0270*/  STG.E.U8 desc[UR6][R6.64], R9 ;  /* 0x0000000906007986 */ /* 0x0013e4000c101106 */
.L_x_25204:
[----:B------:R-:W-:Y:S05]  /*0280*/  BSYNC.RECONVERGENT B0 ;  /* 0x0000000000007941 */ /* 0x000fea0003800200 */
.L_x_25201:
        /* <DEDUP_REMOVED lines=9> */
.L_x_25200:
        /* <DEDUP_REMOVED lines=306> */
.L_x_25208:
        /* <DEDUP_REMOVED lines=310> */
.L_x_25210:
        /* <DEDUP_REMOVED lines=9> */
.L_x_25207:
[----:B------:R-:W-:-:S13]  /*2a30*/  ISETP.GE.AND P0, PT, R3, UR4, PT ;  /* 0x0000000403007c0c */ /* 0x000fda000bf06270 */
[----:B------:R-:W-:Y:S05]  /*2a40*/  @P0 BREAK.RELIABLE B1 ;  /* 0x0000000000010942 */ /* 0x000fea0003800100 */
[----:B------:R-:W-:Y:S05]  /*2a50*/  @P0 BRA `(.L_x_25209) ;  /* 0x0000001000d00947 */ /* 0x000fea0003800000 */
[----:B------:R-:W-:Y:S05]  /*2a60*/  BSYNC.RELIABLE B1 ;  /* 0x0000000000017941 */ /* 0x000fea0003800100 */
.L_x_25206:
        /* <DEDUP_REMOVED lines=298> */
.L_x_25211:
        /* <DEDUP_REMOVED lines=9> */
.L_x_25209:
[----:B------:R-:W-:Y:S05]  /*3da0*/  BSYNC.RECONVERGENT B0 ;  /* 0x0000000000007941 */ /* 0x000fea0003800200 */
.L_x_25205:
        /* <DEDUP_REMOVED lines=301> */
.L_x_25212:
        /* <DEDUP_REMOVED lines=9> */
.L_x_25213:
        /* <DEDUP_REMOVED lines=15> */
.L_x_26357:


//--------------------- .text._ZN2at6native27unrolled_elementwise_kernelINS0_13AUnaryFunctorIhhhNS0_17BitwiseAndFunctorIhEEEESt5arrayIPcLm2EELi4E23TrivialOffsetCalculatorILi1EjESA_NS0_6memory15LoadWithoutCastENSB_16StoreWithoutCastEEEviT_T0_T2_T3_T4_T5_ --------------------------
	.section	.text._ZN2at6native27unrolled_elementwise_kernelINS0_13AUnaryFunctorIhhhNS0_17BitwiseAndFunctorIhEEEESt5arrayIPcLm2EELi4E23TrivialOffsetCalculatorILi1EjESA_NS0_6memory15LoadWithoutCastENSB_16StoreWithoutCastEEEviT_T0_T2_T3_T4_T5_,"ax",@progbits
	.align	128
        .global         _ZN2at6native27unrolled_elementwise_kernelINS0_13AUnaryFunctorIhhhNS0_17BitwiseAndFunctorIhEEEESt5arrayIPcLm2EELi4E23TrivialOffsetCalculatorILi1EjESA_NS0_6memory15LoadWithoutCastENSB_16StoreWithoutCastEEEviT_T0_T2_T3_T4_T5_
        .type           _ZN2at6native27unrolled_elementwise_kernelINS0_13AUnaryFunctorIhhhNS0_17BitwiseAndFunctorIhEEEESt5arrayIPcLm2EELi4E23TrivialOffsetCalculatorILi1EjESA_NS0_6memory15LoadWithoutCastENSB_16StoreWithoutCastEEEviT_T0_T2_T3_T4_T5_,@function
        .size           _ZN2at6native27unrolled_elementwise_kernelINS0_13AUnaryFunctorIhhhNS0_17BitwiseAndFunctorIhEEEESt5arrayIPcLm2EELi4E23TrivialOffsetCalculatorILi1EjESA_NS0_6memory15LoadWithoutCastENSB_16StoreWithoutCastEEEviT_T0_T2_T3_T4_T5_,(.L_x_26358 - _ZN2at6native27unrolled_elementwise_kernelINS0_13AUnaryFunctorIhhhNS0_17BitwiseAndFunctorIhEEEESt5arrayIPcLm2EELi4E23TrivialOffsetCalculatorILi1EjESA_NS0_6memory15LoadWithoutCastENSB_16StoreWithoutCastEEEviT_T0_T2_T3_T4_T5_)
        .other          _ZN2at6native27unrolled_elementwise_kernelINS0_13AUnaryFunctorIhhhNS0_17BitwiseAndFunctorIhEEEESt5arrayIPcLm2EELi4E23TrivialOffsetCalculatorILi1EjESA_NS0_6memory15LoadWithoutCastENSB_16StoreWithoutCastEEEviT_T0_T2_T3_T4_T5_,@"STO_CUDA_ENTRY STV_DEFAULT"
_ZN2at6native27unrolled_elementwise_kernelINS0_13AUnaryFunctorIhhhNS0_17BitwiseAndFunctorIhEEEESt5arrayIPcLm2EELi4E23TrivialOffsetCalculatorILi1EjESA_NS0_6memory15LoadWithoutCastENSB_16StoreWithoutCastEEEviT_T0_T2_T3_T4_T5_:
.text._ZN2at6native27unrolled_elementwise_kernelINS0_13AUnaryFunctorIhhhNS0_17BitwiseAndFunctorIhEEEESt5arrayIPcLm2EELi4E23TrivialOffsetCalculatorILi1EjESA_NS0_6memory15LoadWithoutCastENSB_16StoreWithoutCastEEEviT_T0_T2_T3_T4_T5_:
        /* <DEDUP_REMOVED lines=62> */
.L_x_25216:
[----:B------:R-:W-:Y:S05]  /*03e0*/  BSYNC.RELIABLE B1 ;  /* 0x0000000000017941 */ /* 0x000fea0003800100 */
.L_x_25215:
[----:B------:R-:W-:-:S13]  /*03f0*/  ISETP.GE.AND P0, PT, R5, R4, PT ;  /* 0x000000040500720c */ /* 0x000fda0003f06270 */
[----:B------:R-:W1:Y:S01]  /*0400*/  @!P0 LDC.64 R6, c[0x0][0x388] ;  /* 0x0000e200ff068b82 */ /* 0x000e620000000a00 */
[----:B0-----:R-:W-:Y:S02]  /*0410*/  @!P0 IMAD R3, R0, 0x200, R5 ;  /* 0x0000020000038824 */ /* 0x001fe400078e0205 */
[----:B------:R-:W-:-:S03]  /*0420*/  @!P0 VIADD R5, R5, 0x80 ;  /* 0x0000008005058836 */ /* 0x000fc60000000000 */
[----:B-1----:R-:W-:-:S05]  /*0430*/  @!P0 IADD3 R2, P1, PT, R3, R6, RZ ;  /* 0x0000000603028210 */ /* 0x002fca0007f3e0ff */
[----:B------:R-:W-:-:S05]  /*0440*/  @!P0 IMAD.X R3, RZ, RZ, R7, P1 ;  /* 0x000000ffff038224 */ /* 0x000fca00008e0607 */
[----:B------:R1:W-:Y:S03]  /*0450*/  @!P0 STG.E.U8 desc[UR4][R2.64], R17 ;  /* 0x0000001102008986 */ /* 0x0003e6000c101104 */
.L_x_25217:
[----:B------:R-:W-:Y:S05]  /*0460*/  BSYNC.RECONVERGENT B0 ;  /* 0x0000000000007941 */ /* 0x000fea0003800200 */
.L_x_25214:
        /* <DEDUP_REMOVED lines=9> */
.L_x_25218:
        /* <DEDUP_REMOVED lines=16> */
.L_x_26358:


//--------------------- .text._ZN2at6native29vectorized_elementwise_kernelILi2ENS0_13AUnaryFunctorIhhhNS0_17BitwiseAndFunctorIhEEEESt5arrayIPcLm2EEEEviT0_T1_ --------------------------
	.section	.text._ZN2at6native29vectorized_elementwise_kernelILi2ENS0_13AUnaryFunctorIhhhNS0_17BitwiseAndFunctorIhEEEESt5arrayIPcLm2EEEEviT0_T1_,"ax",@progbits
	.align	128
        .global         _ZN2at6native29vectorized_elementwise_kernelILi2ENS0_13AUnaryFunctorIhhhNS0_17BitwiseAndFunctorIhEEEESt5arrayIPcLm2EEEEviT0_T1_
        .type           _ZN2at6native29vectorized_elementwise_kernelILi2ENS0_13AUnaryFunctorIhhhNS0_17BitwiseAndFunctorIhEEEESt5arrayIPcLm2EEEEviT0_T1_,@function
        .size           _ZN2at6native29vectorized_elementwise_kernelILi2ENS0_13AUnaryFunctorIhhhNS0_17BitwiseAndFunctorIhEEEESt5arrayIPcLm2EEEEviT0_T1_,(.L_x_26359 - _ZN2at6native29vectorized_elementwise_kernelILi2ENS0_13AUnaryFunctorIhhhNS0_17BitwiseAndFunctorIhEEEESt5arrayIPcLm2EEEEviT0_T1_)
        .other          _ZN2at6native29vectorized_elementwise_kernelILi2ENS0_13AUnaryFunctorIhhhNS0_17BitwiseAndFunctorIhEEEESt5arrayIPcLm2EEEEviT0_T1_,@"STO_CUDA_ENTRY STV_DEFAULT"
_ZN2at6native29vectorized_elementwise_kernelILi2ENS0_13AUnaryFunctorIhhhNS0_17BitwiseAndFunctorIhEEEESt5arrayIPcLm2EEEEviT0_T1_:
.text._ZN2at6native29vectorized_elementwise_kernelILi2ENS0_13AUnaryFunctorIhhhNS0_17BitwiseAndFunctorIhEEEESt5arrayIPcLm2EEEEviT0_T1_:
        /* <DEDUP_REMOVED lines=100> */
.L_x_25222:
        /* <DEDUP_REMOVED lines=8> */
.L_x_25223:
        /* <DEDUP_REMOVED lines=8> */
.L_x_25224:
        /* <DEDUP_REMOVED lines=8> */
.L_x_25225:
        /* <DEDUP_REMOVED lines=9> */
.L_x_25226:
[----:B------:R-:W-:Y:S05]  /*0850*/  BSYNC.RELIABLE B1 ;  /* 0x0000000000017941 */ /* 0x000fea0003800100 */
.L_x_25221:
[----:B------:R-:W-:-:S13]  /*0860*/  ISETP.GE.U32.AND P0, PT, R0, UR5, PT ;  /* 0x0000000500007c0c */ /* 0x000fda000bf06070 */
[----:B------:R-:W3:Y:S01]  /*0870*/  @!P0 LDC.64 R6, c[0x0][0x388] ;  /* 0x0000e200ff068b82 */ /* 0x000ee20000000a00 */
[C---:B012---:R-:W-:Y:S02]  /*0880*/  @!P0 VIADD R5, R0.reuse, UR4 ;  /* 0x0000000400058c36 */ /* 0x047fe40008000000 */
[----:B------:R-:W-:-:S03]  /*0890*/  @!P0 VIADD R0, R0, 0x80 ;  /* 0x0000008000008836 */ /* 0x000fc60000000000 */
[----:B---3--:R-:W-:-:S05]  /*08a0*/  @!P0 IADD3 R4, P1, PT, R5, R6, RZ ;  /* 0x0000000605048210 */ /* 0x008fca0007f3e0ff */
[----:B------:R-:W-:-:S05]  /*08b0*/  @!P0 IMAD.X R5, RZ, RZ, R7, P1 ;  /* 0x000000ffff058224 */ /* 0x000fca00008e0607 */
[----:B------:R3:W-:Y:S03]  /*08c0*/  @!P0 STG.E.U8 desc[UR8][R4.64], R3 ;  /* 0x0000000304008986 */ /* 0x0007e6000c101108 */
.L_x_25227:
[----:B------:R-:W-:Y:S05]  /*08d0*/  BSYNC.RECONVERGENT B0 ;  /* 0x0000000000007941 */ /* 0x000fea0003800200 */
.L_x_25220:
        /* <DEDUP_REMOVED lines=9> */
.L_x_25219:
        /* <DEDUP_REMOVED lines=42> */
.L_x_25228:
        /* <DEDUP_REMOVED lines=15> */
.L_x_26359:


//--------------------- .text._ZN2at6native29vectorized_elementwise_kernelILi4ENS0_13AUnaryFunctorIhhhNS0_17BitwiseAndFunctorIhEEEESt5arrayIPcLm2EEEEviT0_T1_ --------------------------
	.section	.text._ZN2at6native29vectorized_elementwise_kernelILi4ENS0_13AUnaryFunctorIhhhNS0_17BitwiseAndFunctorIhEEEESt5arrayIPcLm2EEEEviT0_T1_,"ax",@progbits
	.align	128
        .global         _ZN2at6native29vectorized_elementwise_kernelILi4ENS0_13AUnaryFunctorIhhhNS0_17BitwiseAndFunctorIhEEEESt5arrayIPcLm2EEEEviT0_T1_
        .type           _ZN2at6native29vectorized_elementwise_kernelILi4ENS0_13AUnaryFunctorIhhhNS0_17BitwiseAndFunctorIhEEEESt5arrayIPcLm2EEEEviT0_T1_,@function
        .size           _ZN2at6native29vectorized_elementwise_kernelILi4ENS0_13AUnaryFunctorIhhhNS0_17BitwiseAndFunctorIhEEEESt5arrayIPcLm2EEEEviT0_T1_,(.L_x_26360 - _ZN2at6native29vectorized_elementwise_kernelILi4ENS0_13AUnaryFunctorIhhhNS0_17BitwiseAndFunctorIhEEEESt5arrayIPcLm2EEEEviT0_T1_)
        .other          _ZN2at6native29vectorized_elementwise_kernelILi4ENS0_13AUnaryFunctorIhhhNS0_17BitwiseAndFunctorIhEEEESt5arrayIPcLm2EEEEviT0_T1_,@"STO_CUDA_ENTRY STV_DEFAULT"
_ZN2at6native29vectorized_elementwise_kernelILi4ENS0_13AUnaryFunctorIhhhNS0_17BitwiseAndFunctorIhEEEESt5arrayIPcLm2EEEEviT0_T1_:
.text._ZN2at6native29vectorized_elementwise_kernelILi4ENS0_13AUnaryFunctorIhhhNS0_17BitwiseAndFunctorIhEEEESt5arrayIPcLm2EEEEviT0_T1_:
        /* <DEDUP_REMOVED lines=100> */
.L_x_25232:
        /* <DEDUP_REMOVED lines=8> */
.L_x_25233:
        /* <DEDUP_REMOVED lines=8> */
.L_x_25234:
        /* <DEDUP_REMOVED lines=8> */
.L_x_25235:
        /* <DEDUP_REMOVED lines=9> */
.L_x_25236:
[----:B------:R-:W-:Y:S05]  /*0850*/  BSYNC.RELIABLE B1 ;  /* 0x0000000000017941 */ /* 0x000fea0003800100 */
.L_x_25231:
[----:B------:R-:W-:-:S13]  /*0860*/  ISETP.GE.U32.AND P0, PT, R0, UR5, PT ;  /* 0x0000000500007c0c */ /* 0x000fda000bf06070 */
[----:B------:R-:W3:Y:S01]  /*0870*/  @!P0 LDC.64 R6, c[0x0][0x388] ;  /* 0x0000e200ff068b82 */ /* 0x000ee20000000a00 */
[C---:B012---:R-:W-:Y:S02]  /*0880*/  @!P0 VIADD R5, R0.reuse, UR4 ;  /* 0x0000000400058c36 */ /* 0x047fe40008000000 */
[----:B------:R-:W-:-:S03]  /*0890*/  @!P0 VIADD R0, R0, 0x80 ;  /* 0x0000008000008836 */ /* 0x000fc60000000000 */
[----:B---3--:R-:W-:-:S05]  /*08a0*/  @!P0 IADD3 R4, P1, PT, R5, R6, RZ ;  /* 0x0000000605048210 */ /* 0x008fca0007f3e0ff */
[----:B------:R-:W-:-:S05]  /*08b0*/  @!P0 IMAD.X R5, RZ, RZ, R7, P1 ;  /* 0x000000ffff058224 */ /* 0x000fca00008e0607 */
[----:B------:R3:W-:Y:S03]  /*08c0*/  @!P0 STG.E.U8 desc[UR8][R4.64], R3 ;  /* 0x0000000304008986 */ /* 0x0007e6000c101108 */
.L_x_25237:
[----:B------:R-:W-:Y:S05]  /*08d0*/  BSYNC.RECONVERGENT B0 ;  /* 0x0000000000007941 */ /* 0x000fea0003800200 */
.L_x_25230:
        /* <DEDUP_REMOVED lines=9> */
.L_x_25229:
        /* <DEDUP_REMOVED lines=40> */
.L_x_25238:
        /* <DEDUP_REMOVED lines=9> */
.L_x_26360:


//--------------------- .text._ZN2at6native29vectorized_elementwise_kernelILi8ENS0_13AUnaryFunctorIhhhNS0_17BitwiseAndFunctorIhEEEESt5arrayIPcLm2EEEEviT0_T1_ --------------------------
	.section	.text._ZN2at6native29vectorized_elementwise_kernelILi8ENS0_13AUnaryFunctorIhhhNS0_17BitwiseAndFunctorIhEEEESt5arrayIPcLm2EEEEviT0_T1_,"ax",@progbits
	.align	128
        .global         _ZN2at6native29vectorized_elementwise_kernelILi8ENS0_13AUnaryFunctorIhhhNS0_17BitwiseAndFunctorIhEEEESt5arrayIPcLm2EEEEviT0_T1_
        .type           _ZN2at6native29vectorized_elementwise_kernelILi8ENS0_13AUnaryFunctorIhhhNS0_17BitwiseAndFunctorIhEEEESt5arrayIPcLm2EEEEviT0_T1_,@function
        .size           _ZN2at6native29vectorized_elementwise_kernelILi8ENS0_13AUnaryFunctorIhhhNS0_17BitwiseAndFunctorIhEEEESt5arrayIPcLm2EEEEviT0_T1_,(.L_x_26361 - _ZN2at6native29vectorized_elementwise_kernelILi8ENS0_13AUnaryFunctorIhhhNS0_17BitwiseAndFunctorIhEEEESt5arrayIPcLm2EEEEviT0_T1_)
        .other          _ZN2at6native29vectorized_elementwise_kernelILi8ENS0_13AUnaryFunctorIhhhNS0_17BitwiseAndFunctorIhEEEESt5arrayIPcLm2EEEEviT0_T1_,@"STO_CUDA_ENTRY STV_DEFAULT"
_ZN2at6native29vectorized_elementwise_kernelILi8ENS0_13AUnaryFunctorIhhhNS0_17BitwiseAndFunctorIhEEEESt5arrayIPcLm2EEEEviT0_T1_:
.text._ZN2at6native29vectorized_elementwise_kernelILi8ENS0_13AUnaryFunctorIhhhNS0_17BitwiseAndFunctorIhEEEESt5arrayIPcLm2EEEEviT0_T1_:
        /* <DEDUP_REMOVED lines=100> */
.L_x_25242:
        /* <DEDUP_REMOVED lines=8> */
.L_x_25243:
        /* <DEDUP_REMOVED lines=8> */
.L_x_25244:
        /* <DEDUP_REMOVED lines=8> */
.L_x_25245:
        /* <DEDUP_REMOVED lines=9> */
.L_x_25246:
[----:B------:R-:W-:Y:S05]  /*0850*/  BSYNC.RELIABLE B1 ;  /* 0x0000000000017941 */ /* 0x000fea0003800100 */
.L_x_25241:
[----:B------:R-:W-:-:S13]  /*0860*/  ISETP.GE.U32.AND P0, PT, R0, UR5, PT ;  /* 0x0000000500007c0c */ /* 0x000fda000bf06070 */
[----:B------:R-:W3:Y:S01]  /*0870*/  @!P0 LDC.64 R6, c[0x0][0x388] ;  /* 0x0000e200ff068b82 */ /* 0x000ee20000000a00 */
[C---:B012---:R-:W-:Y:S02]  /*0880*/  @!P0 VIADD R5, R0.reuse, UR4 ;  /* 0x0000000400058c36 */ /* 0x047fe40008000000 */
[----:B------:R-:W-:-:S03]  /*0890*/  @!P0 VIADD R0, R0, 0x80 ;  /* 0x0000008000008836 */ /* 0x000fc60000000000 */
[----:B---3--:R-:W-:-:S05]  /*08a0*/  @!P0 IADD3 R4, P1, PT, R5, R6, RZ ;  /* 0x0000000605048210 */ /* 0x008fca0007f3e0ff */
[----:B------:R-:W-:-:S05]  /*08b0*/  @!P0 IMAD.X R5, RZ, RZ, R7, P1 ;  /* 0x000000ffff058224 */ /* 0x000fca00008e0607 */
[----:B------:R3:W-:Y:S03]  /*08c0*/  @!P0 STG.E.U8 desc[UR8][R4.64], R3 ;  /* 0x0000000304008986 */ /* 0x0007e6000c101108 */
.L_x_25247:
[----:B------:R-:W-:Y:S05]  /*08d0*/  BSYNC.RECONVERGENT B0 ;  /* 0x0000000000007941 */ /* 0x000fea0003800200 */
.L_x_25240:
        /* <DEDUP_REMOVED lines=9> */
.L_x_25239:
        /* <DEDUP_REMOVED lines=38> */
.L_x_25248:
        /* <DEDUP_REMOVED lines=11> */
.L_x_26361:


//--------------------- .text._ZN2at6native18elementwise_kernelILi128ELi4EZNS0_15gpu_kernel_implINS0_13BinaryFunctorIhhhNS0_17BitwiseAndFunctorIhEEEEEEvRNS_18TensorIteratorBaseERKT_EUliE_EEviT1_ --------------------------
	.section	.text._ZN2at6native18elementwise_kernelILi128ELi4EZNS0_15gpu_kernel_implINS0_13BinaryFunctorIhhhNS0_17BitwiseAndFunctorIhEEEEEEvRNS_18TensorIteratorBaseERKT_EUliE_EEviT1_,"ax",@progbits
	.align	128
        .global         _ZN2at6native18elementwise_kernelILi128ELi4EZNS0_15gpu_kernel_implINS0_13BinaryFunctorIhhhNS0_17BitwiseAndFunctorIhEEEEEEvRNS_18TensorIteratorBaseERKT_EUliE_EEviT1_
        .type           _ZN2at6native18elementwise_kernelILi128ELi4EZNS0_15gpu_kernel_implINS0_13BinaryFunctorIhhhNS0_17BitwiseAndFunctorIhEEEEEEvRNS_18TensorIteratorBaseERKT_EUliE_EEviT1_,@function
        .size           _ZN2at6native18elementwise_kernelILi128ELi4EZNS0_15gpu_kernel_implINS0_13BinaryFunctorIhhhNS0_17BitwiseAndFunctorIhEEEEEEvRNS_18TensorIteratorBaseERKT_EUliE_EEviT1_,(.L_x_26362 - _ZN2at6native18elementwise_kernelILi128ELi4EZNS0_15gpu_kernel_implINS0_13BinaryFunctorIhhhNS0_17BitwiseAndFunctorIhEEEEEEvRNS_18TensorIteratorBaseERKT_EUliE_EEviT1_)
        .other          _ZN2at6native18elementwise_kernelILi128ELi4EZNS0_15gpu_kernel_implINS0_13BinaryFunctorIhhhNS0_17BitwiseAndFunctorIhEEEEEEvRNS_18TensorIteratorBaseERKT_EUliE_EEviT1_,@"STO_CUDA_ENTRY STV_DEFAULT"
_ZN2at6native18elementwise_kernelILi128ELi4EZNS0_15gpu_kernel_implINS0_13BinaryFunctorIhhhNS0_17BitwiseAndFunctorIhEEEEEEvRNS_18TensorIteratorBaseERKT_EUliE_EEviT1_:
.text._ZN2at6native18elementwise_kernelILi128ELi4EZNS0_15gpu_kernel_implINS0_13BinaryFunctorIhhhNS0_17BitwiseAndFunctorIhEEEEEEvRNS_18TensorIteratorBaseERKT_EUliE_EEviT1_:
        /* <DEDUP_REMOVED lines=371> */
.L_x_25251:
        /* <DEDUP_REMOVED lines=16> */
.L_x_25255:
[----:B------:R0:W5:Y:S01]  /*1830*/  LDG.E.U8 R19, desc[UR36][R4.64] ;  /* 0x0000002404137981 */ /* 0x000162000c1e1100 */
[----:B------:R-:W-:Y:S05]  /*1840*/  BRA `(.L_x_25257) ;  /* 0x0000000c005c7947 */ /* 0x000fea0003800000 */
.L_x_25254:
        /* <DEDUP_REMOVED lines=8> */
.L_x_25259:
[----:B------:R3:W5:Y:S01]  /*18d0*/  LDG.E.U8 R19, desc[UR36][R4.64] ;  /* 0x0000002404137981 */ /* 0x000762000c1e1100 */
[----:B------:R-:W-:Y:S05]  /*18e0*/  BRA `(.L_x_25257) ;  /* 0x0000000c00347947 */ /* 0x000fea0003800000 */
.L_x_25258:
[----:B------:R0:W5:Y:S01]  /*18f0*/  LDG.E.U16 R19, desc[UR36][R4.64] ;  /* 0x0000002404137981 */ /* 0x000162000c1e1500 */
[----:B------:R-:W-:Y:S05]  /*1900*/  BRA `(.L_x_25257) ;  /* 0x0000000c002c7947 */ /* 0x000fea0003800000 */
.L_x_25253:
        /* <DEDUP_REMOVED lines=10> */
.L_x_25261:
[----:B------:R-:W2:Y:S02]  /*19b0*/  LDG.E.U16 R2, desc[UR36][R4.64] ;  /* 0x0000002404027981 */ /* 0x000ea4000c1e1500 */
[----:B--2---:R-:W-:-:S06]  /*19c0*/  HADD2.F32 R2, -RZ, R2.H0_H0 ;  /* 0x20000002ff027230 */ /* 0x004fcc0000004100 */
[----:B------:R-:W0:Y:S02]  /*19d0*/  F2I.S64.TRUNC R2, R2 ;  /* 0x0000000200027311 */ /* 0x000e24000020d900 */
[----:B0-----:R-:W-:Y:S01]  /*19e0*/  PRMT R19, R2, 0x7610, R19 ;  /* 0x0000761002137816 */ /* 0x001fe20000000013 */
[----:B------:R-:W-:Y:S06]  /*19f0*/  BRA `(.L_x_25257) ;  /* 0x0000000800f07947 */ /* 0x000fec0003800000 */
.L_x_25260:
        /* <DEDUP_REMOVED lines=10> */
.L_x_25263:
[----:B------:R-:W2:Y:S02]  /*1aa0*/  LDG.E.U16 R4, desc[UR36][R4.64] ;  /* 0x0000002404047981 */ /* 0x000ea4000c1e1500 */
[----:B--2---:R-:W-:-:S06]  /*1ab0*/  HADD2.F32 R2, -RZ, R4.H0_H0 ;  /* 0x20000004ff027230 */ /* 0x004fcc0000004100 */
[----:B------:R-:W0:Y:S02]  /*1ac0*/  F2I.S64.TRUNC R2, R2 ;  /* 0x0000000200027311 */ /* 0x000e24000020d900 */
[----:B0-----:R-:W-:Y:S01]  /*1ad0*/  PRMT R19, R2, 0x7610, R19 ;  /* 0x0000761002137816 */ /* 0x001fe20000000013 */
[----:B------:R-:W-:Y:S06]  /*1ae0*/  BRA `(.L_x_25257) ;  /* 0x0000000800b47947 */ /* 0x000fec0003800000 */
.L_x_25262:
[----:B------:R-:W2:Y:S02]  /*1af0*/  LDG.E.64 R2, desc[UR36][R4.64] ;  /* 0x0000002404027981 */ /* 0x000ea4000c1e1b00 */
[----:B--2---:R-:W0:Y:S02]  /*1b00*/  F2I.S64.F64.TRUNC R2, R2 ;  /* 0x0000000200027311 */ /* 0x004e24000030d900 */
[----:B0-----:R-:W-:Y:S01]  /*1b10*/  PRMT R19, R2, 0x7610, R19 ;  /* 0x0000761002137816 */ /* 0x001fe20000000013 */
[----:B------:R-:W-:Y:S06]  /*1b20*/  BRA `(.L_x_25257) ;  /* 0x0000000800a47947 */ /* 0x000fec0003800000 */
.L_x_25252:
        /* <DEDUP_REMOVED lines=12> */
.L_x_25266:
[----:B------:R-:W2:Y:S02]  /*1bf0*/  LDG.E.64 R4, desc[UR36][R4.64] ;  /* 0x0000002404047981 */ /* 0x000ea4000c1e1b00 */
[----:B--2---:R-:W0:Y:S02]  /*1c00*/  F2I.S64.F64.TRUNC R2, R4 ;  /* 0x0000000400027311 */ /* 0x004e24000030d900 */
[----:B0-----:R-:W-:Y:S01]  /*1c10*/  PRMT R19, R2, 0x7610, R19 ;  /* 0x0000761002137816 */ /* 0x001fe20000000013 */
[----:B------:R-:W-:Y:S06]  /*1c20*/  BRA `(.L_x_25257) ;  /* 0x0000000800647947 */ /* 0x000fec0003800000 */
.L_x_25265:
        /* <DEDUP_REMOVED lines=27> */
.L_x_25268:
        /* <DEDUP_REMOVED lines=14> */
.L_x_25267:
[----:B------:R-:W2:Y:S02]  /*1ec0*/  LDG.E.U16 R2, desc[UR36][R4.64] ;  /* 0x0000002404027981 */ /* 0x000ea4000c1e1500 */
[----:B--2---:R-:W-:-:S06]  /*1ed0*/  IMAD.U32 R2, R2, 0x10000, RZ ;  /* 0x0001000002027824 */ /* 0x004fcc00078e00ff */
[----:B------:R-:W0:Y:S02]  /*1ee0*/  F2I.S64.TRUNC R2, R2 ;  /* 0x0000000200027311 */ /* 0x000e24000020d900 */
[----:B0-----:R-:W-:Y:S01]  /*1ef0*/  PRMT R19, R2, 0x7610, R19 ;  /* 0x0000761002137816 */ /* 0x001fe20000000013 */
[----:B------:R-:W-:Y:S06]  /*1f00*/  BRA `(.L_x_25257) ;  /* 0x0000000400ac7947 */ /* 0x000fec0003800000 */
.L_x_25264:
        /* <DEDUP_REMOVED lines=10> */
.L_x_25271:
        /* <DEDUP_REMOVED lines=21> */
.L_x_25275:
[----:B------:R-:W-:Y:S05]  /*2100*/  BSYNC.RECONVERGENT B1 ;  /* 0x0000000000017941 */ /* 0x000fea0003800200 */
.L_x_25274:
[----:B------:R-:W-:Y:S01]  /*2110*/  IMAD.SHL.U32 R0, R0, 0x100000, RZ ;  /* 0x0010000000007824 */ /* 0x000fe200078e00ff */
[----:B------:R-:W-:-:S04]  /*2120*/  LEA R2, R2, 0x3b800000, 0x17 ;  /* 0x3b80000002027811 */ /* 0x000fc800078eb8ff */
[----:B------:R-:W-:-:S07]  /*2130*/  LOP3.LUT R2, R2, R0, R7, 0xfe, !PT ;  /* 0x0000000002027212 */ /* 0x000fce00078efe07 */
.L_x_25273:
[----:B------:R-:W-:Y:S05]  /*2140*/  BSYNC.RECONVERGENT B0 ;  /* 0x0000000000007941 */ /* 0x000fea0003800200 */
.L_x_25272:
[----:B------:R-:W0:Y:S02]  /*2150*/  F2I.S64.TRUNC R2, R2 ;  /* 0x0000000200027311 */ /* 0x000e24000020d900 */
[----:B0-----:R-:W-:Y:S01]  /*2160*/  PRMT R19, R2, 0x7610, R19 ;  /* 0x0000761002137816 */ /* 0x001fe20000000013 */
[----:B------:R-:W-:Y:S06]  /*2170*/  BRA `(.L_x_25257) ;  /* 0x0000000400107947 */ /* 0x000fec0003800000 */
.L_x_25270:
        /* <DEDUP_REMOVED lines=21> */
.L_x_25279:
[----:B------:R-:W-:Y:S05]  /*22d0*/  BSYNC.RECONVERGENT B1 ;  /* 0x0000000000017941 */ /* 0x000fea0003800200 */
.L_x_25278:
[----:B------:R-:W-:Y:S01]  /*22e0*/  IMAD.SHL.U32 R0, R0, 0x200000, RZ ;  /* 0x0020000000007824 */ /* 0x000fe200078e00ff */
[----:B------:R-:W-:-:S04]  /*22f0*/  LEA R2, R2, 0x37800000, 0x17 ;  /* 0x3780000002027811 */ /* 0x000fc800078eb8ff */
[----:B------:R-:W-:-:S07]  /*2300*/  LOP3.LUT R2, R2, R0, R7, 0xfe, !PT ;  /* 0x0000000002027212 */ /* 0x000fce00078efe07 */
.L_x_25277:
[----:B------:R-:W-:Y:S05]  /*2310*/  BSYNC.RECONVERGENT B0 ;  /* 0x0000000000007941 */ /* 0x000fea0003800200 */
.L_x_25276:
[----:B------:R-:W0:Y:S02]  /*2320*/  F2I.S64.TRUNC R2, R2 ;  /* 0x0000000200027311 */ /* 0x000e24000020d900 */
[----:B0-----:R-:W-:Y:S01]  /*2330*/  PRMT R19, R2, 0x7610, R19 ;  /* 0x0000761002137816 */ /* 0x001fe20000000013 */
[----:B------:R-:W-:Y:S06]  /*2340*/  BRA `(.L_x_25257) ;  /* 0x00000000009c7947 */ /* 0x000fec0003800000 */
.L_x_25269:
[----:B------:R-:W-:-:S09]  /*2350*/  UISETP.NE.AND UP0, UPT, UR4, 0x1c, UPT ;  /* 0x0000001c0400788c */ /* 0x000fd2000bf05270 */
[----:B------:R-:W-:Y:S05]  /*2360*/  BRA.U !UP0, `(.L_x_25280) ;  /* 0x0000000108907547 */ /* 0x000fea000b800000 */
[----:B------:R-:W-:-:S09]  /*2370*/  UISETP.NE.AND UP0, UPT, UR4, 0x1d, UPT ;  /* 0x0000001d0400788c */ /* 0x000fd2000bf05270 */
[----:B------:R-:W-:Y:S05]  /*2380*/  BRA.U !UP0, `(.L_x_25281) ;  /* 0x0000000108807547 */ /* 0x000fea000b800000 */
[----:B------:R-:W-:-:S09]  /*2390*/  UISETP.NE.AND UP0, UPT, UR4, 0x2c, UPT ;  /* 0x0000002c0400788c */ /* 0x000fd2000bf05270 */
[----:B------:R-:W-:Y:S05]  /*23a0*/  BRA.U !UP0, `(.L_x_25282) ;  /* 0x0000000108487547 */ /* 0x000fea000b800000 */
.L_x_25256:
        /* <DEDUP_REMOVED lines=16> */
.L_x_25283:
[----:B------:R-:W-:Y:S01]  /*24b0*/  PRMT R19, RZ, 0x7610, R19 ;  /* 0x00007610ff137816 */ /* 0x000fe20000000013 */
[----:B------:R-:W-:Y:S06]  /*24c0*/  BRA `(.L_x_25257) ;  /* 0x00000000003c7947 */ /* 0x000fec0003800000 */
.L_x_25282:
        /* <DEDUP_REMOVED lines=8> */
.L_x_25285:
[----:B------:R-:W-:Y:S05]  /*2550*/  BSYNC.RECONVERGENT B0 ;  /* 0x0000000000007941 */ /* 0x000fea0003800200 */
.L_x_25284:
[----:B------:R-:W0:Y:S02]  /*2560*/  F2I.S64.TRUNC R2, R2 ;  /* 0x0000000200027311 */ /* 0x000e24000020d900 */
[----:B0-----:R-:W-:Y:S01]  /*2570*/  PRMT R19, R2, 0x7610, R19 ;  /* 0x0000761002137816 */ /* 0x001fe20000000013 */
[----:B------:R-:W-:Y:S06]  /*2580*/  BRA `(.L_x_25257) ;  /* 0x00000000000c7947 */ /* 0x000fec0003800000 */
.L_x_25281:
[----:B------:R2:W5:Y:S01]  /*2590*/  LDG.E.U8 R19, desc[UR36][R4.64] ;  /* 0x0000002404137981 */ /* 0x000562000c1e1100 */
[----:B------:R-:W-:Y:S05]  /*25a0*/  BRA `(.L_x_25257) ;  /* 0x0000000000047947 */ /* 0x000fea0003800000 */
.L_x_25280:
[----:B------:R1:W5:Y:S02]  /*25b0*/  LDG.E.U8 R19, desc[UR36][R4.64] ;  /* 0x0000002404137981 */ /* 0x000364000c1e1100 */
.L_x_25257:
        /* <DEDUP_REMOVED lines=16> */
.L_x_25289:
[----:B------:R3:W5:Y:S01]  /*26c0*/  LDG.E.U8 R0, desc[UR36][R4.64] ;  /* 0x0000002404007981 */ /* 0x000762000c1e1100 */
[----:B------:R-:W-:Y:S05]  /*26d0*/  BRA `(.L_x_25291) ;  /* 0x0000000c005c7947 */ /* 0x000fea0003800000 */
.L_x_25288:
        /* <DEDUP_REMOVED lines=8> */
.L_x_25293:
[----:B------:R1:W5:Y:S01]  /*2760*/  LDG.E.U8 R0, desc[UR36][R4.64] ;  /* 0x0000002404007981 */ /* 0x000362000c1e1100 */
[----:B------:R-:W-:Y:S05]  /*2770*/  BRA `(.L_x_25291) ;  /* 0x0000000c00347947 */ /* 0x000fea0003800000 */
.L_x_25292:
[----:B------:R2:W5:Y:S01]  /*2780*/  LDG.E.U16 R0, desc[UR36][R4.64] ;  /* 0x0000002404007981 */ /* 0x000562000c1e1500 */
[----:B------:R-:W-:Y:S05]  /*2790*/  BRA `(.L_x_25291) ;  /* 0x0000000c002c7947 */ /* 0x000fea0003800000 */
.L_x_25287:
        /* <DEDUP_REMOVED lines=10> */
.L_x_25295:
[----:B------:R-:W2:Y:S02]  /*2840*/  LDG.E.U16 R2, desc[UR36][R4.64] ;  /* 0x0000002404027981 */ /* 0x000ea4000c1e1500 */
[----:B--2---:R-:W-:-:S06]  /*2850*/  HADD2.F32 R2, -RZ, R2.H0_H0 ;  /* 0x20000002ff027230 */ /* 0x004fcc0000004100 */
[----:B------:R-:W0:Y:S02]  /*2860*/  F2I.S64.TRUNC R2, R2 ;  /* 0x0000000200027311 */ /* 0x000e24000020d900 */
[----:B0-----:R-:W-:Y:S01]  /*2870*/  PRMT R0, R2, 0x7610, R0 ;  /* 0x0000761002007816 */ /* 0x001fe20000000000 */
[----:B------:R-:W-:Y:S06]  /*2880*/  BRA `(.L_x_25291) ;  /* 0x0000000800f07947 */ /* 0x000fec0003800000 */
.L_x_25294:
        /* <DEDUP_REMOVED lines=10> */
.L_x_25297:
[----:B------:R-:W2:Y:S02]  /*2930*/  LDG.E.U16 R4, desc[UR36][R4.64] ;  /* 0x0000002404047981 */ /* 0x000ea4000c1e1500 */
[----:B--2---:R-:W-:-:S06]  /*2940*/  HADD2.F32 R2, -RZ, R4.H0_H0 ;  /* 0x20000004ff027230 */ /* 0x004fcc0000004100 */
[----:B------:R-:W0:Y:S02]  /*2950*/  F2I.S64.TRUNC R2, R2 ;  /* 0x0000000200027311 */ /* 0x000e24000020d900 */
[----:B0-----:R-:W-:Y:S01]  /*2960*/  PRMT R0, R2, 0x7610, R0 ;  /* 0x0000761002007816 */ /* 0x001fe20000000000 */
[----:B------:R-:W-:Y:S06]  /*2970*/  BRA `(.L_x_25291) ;  /* 0x0000000800b47947 */ /* 0x000fec0003800000 */
.L_x_25296:
[----:B------:R-:W2:Y:S02]  /*2980*/  LDG.E.64 R2, desc[UR36][R4.64] ;  /* 0x0000002404027981 */ /* 0x000ea4000c1e1b00 */
[----:B--2---:R-:W0:Y:S02]  /*2990*/  F2I.S64.F64.TRUNC R2, R2 ;  /* 0x0000000200027311 */ /* 0x004e24000030d900 */
[----:B0-----:R-:W-:Y:S01]  /*29a0*/  PRMT R0, R2, 0x7610, R0 ;  /* 0x0000761002007816 */ /* 0x001fe20000000000 */
[----:B------:R-:W-:Y:S06]  /*29b0*/  BRA `(.L_x_25291) ;  /* 0x0000000800a47947 */ /* 0x000fec0003800000 */
.L_x_25286:
        /* <DEDUP_REMOVED lines=12> */
.L_x_25300:
[----:B------:R-:W2:Y:S02]  /*2a80*/  LDG.E.64 R4, desc[UR36][R4.64] ;  /* 0x0000002404047981 */ /* 0x000ea4000c1e1b00 */
[----:B--2---:R-:W0:Y:S02]  /*2a90*/  F2I.S64.F64.TRUNC R2, R4 ;  /* 0x0000000400027311 */ /* 0x004e24000030d900 */
[----:B0-----:R-:W-:Y:S01]  /*2aa0*/  PRMT R0, R2, 0x7610, R0 ;  /* 0x0000761002007816 */ /* 0x001fe20000000000 */
[----:B------:R-:W-:Y:S06]  /*2ab0*/  BRA `(.L_x_25291) ;  /* 0x0000000800647947 */ /* 0x000fec0003800000 */
.L_x_25299:
        /* <DEDUP_REMOVED lines=27> */
.L_x_25302:
        /* <DEDUP_REMOVED lines=14> */
.L_x_25301:
[----:B------:R-:W2:Y:S02]  /*2d50*/  LDG.E.U16 R2, desc[UR36][R4.64] ;  /* 0x0000002404027981 */ /* 0x000ea4000c1e1500 */
[----:B--2---:R-:W-:-:S06]  /*2d60*/  IMAD.U32 R2, R2, 0x10000, RZ ;  /* 0x0001000002027824 */ /* 0x004fcc00078e00ff */
[----:B------:R-:W0:Y:S02]  /*2d70*/  F2I.S64.TRUNC R2, R2 ;  /* 0x0000000200027311 */ /* 0x000e24000020d900 */
[----:B0-----:R-:W-:Y:S01]  /*2d80*/  PRMT R0, R2, 0x7610, R0 ;  /* 0x0000761002007816 */ /* 0x001fe20000000000 */
[----:B------:R-:W-:Y:S06]  /*2d90*/  BRA `(.L_x_25291) ;  /* 0x0000000400ac7947 */ /* 0x000fec0003800000 */
.L_x_25298:
        /* <DEDUP_REMOVED lines=10> */
.L_x_25305:
        /* <DEDUP_REMOVED lines=21> */
.L_x_25309:
[----:B------:R-:W-:Y:S05]  /*2f90*/  BSYNC.RECONVERGENT B1 ;  /* 0x0000000000017941 */ /* 0x000fea0003800200 */
.L_x_25308:
[----:B------:R-:W-:Y:S01]  /*2fa0*/  IMAD.SHL.U32 R0, R0, 0x100000, RZ ;  /* 0x0010000000007824 */ /* 0x000fe200078e00ff */
[----:B------:R-:W-:-:S04]  /*2fb0*/  LEA R2, R2, 0x3b800000, 0x17 ;  /* 0x3b80000002027811 */ /* 0x000fc800078eb8ff */
[----:B------:R-:W-:-:S07]  /*2fc0*/  LOP3.LUT R2, R2, R0, R7, 0xfe, !PT ;  /* 0x0000000002027212 */ /* 0x000fce00078efe07 */
.L_x_25307:
[----:B------:R-:W-:Y:S05]  /*2fd0*/  BSYNC.RECONVERGENT B0 ;  /* 0x0000000000007941 */ /* 0x000fea0003800200 */
.L_x_25306:
[----:B------:R-:W0:Y:S02]  /*2fe0*/  F2I.S64.TRUNC R2, R2 ;  /* 0x0000000200027311 */ /* 0x000e24000020d900 */
[----:B0-----:R-:W-:Y:S01]  /*2ff0*/  PRMT R0, R2, 0x7610, R0 ;  /* 0x0000761002007816 */ /* 0x001fe20000000000 */
[----:B------:R-:W-:Y:S06]  /*3000*/  BRA `(.L_x_25291) ;  /* 0x0000000400107947 */ /* 0x000fec0003800000 */
.L_x_25304:
        /* <DEDUP_REMOVED lines=21> */
.L_x_25313:
[----:B------:R-:W-:Y:S05]  /*3160*/  BSYNC.RECONVERGENT B1 ;  /* 0x0000000000017941 */ /* 0x000fea0003800200 */
.L_x_25312:
[----:B------:R-:W-:Y:S01]  /*3170*/  IMAD.SHL.U32 R0, R0, 0x200000, RZ ;  /* 0x0020000000007824 */ /* 0x000fe200078e00ff */
[----:B------:R-:W-:-:S04]  /*3180*/  LEA R2, R2, 0x37800000, 0x17 ;  /* 0x3780000002027811 */ /* 0x000fc800078eb8ff */
[----:B------:R-:W-:-:S07]  /*3190*/  LOP3.LUT R2, R2, R0, R7, 0xfe, !PT ;  /* 0x0000000002027212 */ /* 0x000fce00078efe07 */
.L_x_25311:
[----:B------:R-:W-:Y:S05]  /*31a0*/  BSYNC.RECONVERGENT B0 ;  /* 0x0000000000007941 */ /* 0x000fea0003800200 */
.L_x_25310:
[----:B------:R-:W0:Y:S02]  /*31b0*/  F2I.S64.TRUNC R2, R2 ;  /* 0x0000000200027311 */ /* 0x000e24000020d900 */
[----:B0-----:R-:W-:Y:S01]  /*31c0*/  PRMT R0, R2, 0x7610, R0 ;  /* 0x0000761002007816 */ /* 0x001fe20000000000 */
[----:B------:R-:W-:Y:S06]  /*31d0*/  BRA `(.L_x_25291) ;  /* 0x00000000009c7947 */ /* 0x000fec0003800000 */
.L_x_25303:
[----:B------:R-:W-:-:S09]  /*31e0*/  UISETP.NE.AND UP0, UPT, UR4, 0x1c, UPT ;  /* 0x0000001c0400788c */ /* 0x000fd2000bf05270 */
[----:B------:R-:W-:Y:S05]  /*31f0*/  BRA.U !UP0, `(.L_x_25314) ;  /* 0x0000000108907547 */ /* 0x000fea000b800000 */
[----:B------:R-:W-:-:S09]  /*3200*/  UISETP.NE.AND UP0, UPT, UR4, 0x1d, UPT ;  /* 0x0000001d0400788c */ /* 0x000fd2000bf05270 */
[----:B------:R-:W-:Y:S05]  /*3210*/  BRA.U !UP0, `(.L_x_25315) ;  /* 0x0000000108807547 */ /* 0x000fea000b800000 */
[----:B------:R-:W-:-:S09]  /*3220*/  UISETP.NE.AND UP0, UPT, UR4, 0x2c, UPT ;  /* 0x0000002c0400788c */ /* 0x000fd2000bf05270 */
[----:B------:R-:W-:Y:S05]  /*3230*/  BRA.U !UP0, `(.L_x_25316) ;  /* 0x0000000108487547 */ /* 0x000fea000b800000 */
.L_x_25290:
        /* <DEDUP_REMOVED lines=16> */
.L_x_25317:
[----:B------:R-:W-:Y:S01]  /*3340*/  PRMT R0, RZ, 0x7610, R0 ;  /* 0x00007610ff007816 */ /* 0x000fe20000000000 */
[----:B------:R-:W-:Y:S06]  /*3350*/  BRA `(.L_x_25291) ;  /* 0x00000000003c7947 */ /* 0x000fec0003800000 */
.L_x_25316:
        /* <DEDUP_REMOVED lines=8> */
.L_x_25319:
[----:B------:R-:W-:Y:S05]  /*33e0*/  BSYNC.RECONVERGENT B0 ;  /* 0x0000000000007941 */ /* 0x000fea0003800200 */
.L_x_25318:
[----:B------:R-:W0:Y:S02]  /*33f0*/  F2I.S64.TRUNC R2, R2 ;  /* 0x0000000200027311 */ /* 0x000e24000020d900 */
[----:B0-----:R-:W-:Y:S01]  /*3400*/  PRMT R0, R2, 0x7610, R0 ;  /* 0x0000761002007816 */ /* 0x001fe20000000000 */
[----:B------:R-:W-:Y:S06]  /*3410*/  BRA `(.L_x_25291) ;  /* 0x00000000000c7947 */ /* 0x000fec0003800000 */
.L_x_25315:
[----:B------:R0:W5:Y:S01]  /*3420*/  LDG.E.U8 R0, desc[UR36][R4.64] ;  /* 0x0000002404007981 */ /* 0x000162000c1e1100 */
[----:B------:R-:W-:Y:S05]  /*3430*/  BRA `(.L_x_25291) ;  /* 0x0000000000047947 */ /* 0x000fea0003800000 */
.L_x_25314:
[----:B------:R0:W5:Y:S02]  /*3440*/  LDG.E.U8 R0, desc[UR36][R4.64] ;  /* 0x0000002404007981 */ /* 0x000164000c1e1100 */
.L_x_25291:
        /* <DEDUP_REMOVED lines=18> */
.L_x_25324:
[----:B------:R1:W-:Y:S01]  /*3570*/  STG.E.U8 desc[UR36][R2.64], R5 ;  /* 0x0000000502007986 */ /* 0x0003e2000c101124 */
[----:B------:R-:W-:Y:S05]  /*3580*/  BRA `(.L_x_25326) ;  /* 0x0000000c00547947 */ /* 0x000fea0003800000 */
.L_x_25323:
        /* <DEDUP_REMOVED lines=10> */
.L_x_25328:
[----:B------:R-:W-:-:S05]  /*3630*/  LOP3.LUT R5, R5, 0xff, RZ, 0xc0, !PT ;  /* 0x000000ff05057812 */ /* 0x000fca00078ec0ff */
[----:B------:R3:W-:Y:S01]  /*3640*/  STG.E desc[UR36][R2.64], R5 ;  /* 0x0000000502007986 */ /* 0x0007e2000c101924 */
[----:B------:R-:W-:Y:S05]  /*3650*/  BRA `(.L_x_25326) ;  /* 0x0000000c00207947 */ /* 0x000fea0003800000 */
.L_x_25327:
[----:B------:R-:W-:-:S05]  /*3660*/  LOP3.LUT R5, R5, 0xff, RZ, 0xc0, !PT ;  /* 0x000000ff05057812 */ /* 0x000fca00078ec0ff */
[----:B------:R2:W-:Y:S01]  /*3670*/  STG.E.U16 desc[UR36][R2.64], R5 ;  /* 0x0000000502007986 */ /* 0x0005e2000c101524 */
[----:B------:R-:W-:Y:S05]  /*3680*/  BRA `(.L_x_25326) ;  /* 0x0000000c00147947 */ /* 0x000fea0003800000 */
.L_x_25322:
        /* <DEDUP_REMOVED lines=10> */
.L_x_25330:
[----:B------:R-:W-:-:S04]  /*3730*/  LOP3.LUT R5, R5, 0xff, RZ, 0xc0, !PT ;  /* 0x000000ff05057812 */ /* 0x000fc800078ec0ff */
[----:B------:R-:W0:Y:S02]  /*3740*/  I2F.U16 R0, R5 ;  /* 0x0000000500007306 */ /* 0x000e240000101000 */
[----:B0-----:R-:W-:-:S05]  /*3750*/  F2FP.F16.F32.PACK_AB R0, RZ, R0 ;  /* 0x00000000ff00723e */ /* 0x001fca00000000ff */
[----:B------:R0:W-:Y:S01]  /*3760*/  STG.E.U16 desc[UR36][R2.64], R0 ;  /* 0x0000000002007986 */ /* 0x0001e2000c101524 */
[----:B------:R-:W-:Y:S05]  /*3770*/  BRA `(.L_x_25326) ;  /* 0x0000000800d87947 */ /* 0x000fea0003800000 */
.L_x_25329:
        /* <DEDUP_REMOVED lines=11> */
.L_x_25332:
[----:B------:R-:W-:-:S06]  /*3830*/  LOP3.LUT R5, R5, 0xff, RZ, 0xc0, !PT ;  /* 0x000000ff05057812 */ /* 0x000fcc00078ec0ff */
[----:B------:R-:W0:Y:S02]  /*3840*/  I2F.U16 R5, R5 ;  /* 0x0000000500057306 */ /* 0x000e240000101000 */
[----:B0-----:R-:W-:-:S04]  /*3850*/  F2FP.F16.F32.PACK_AB R5, RZ, R5 ;  /* 0x00000005ff05723e */ /* 0x001fc800000000ff */
[----:B------:R-:W-:-:S05]  /*3860*/  PRMT R5, R5, 0x5410, RZ ;  /* 0x0000541005057816 */ /* 0x000fca00000000ff */
[----:B------:R0:W-:Y:S01]  /*3870*/  STG.E desc[UR36][R2.64], R5 ;  /* 0x0000000502007986 */ /* 0x0001e2000c101924 */
[----:B------:R-:W-:Y:S05]  /*3880*/  BRA `(.L_x_25326) ;  /* 0x0000000800947947 */ /* 0x000fea0003800000 */
.L_x_25331:
[----:B------:R-:W-:-:S06]  /*3890*/  LOP3.LUT R5, R5, 0xff, RZ, 0xc0, !PT ;  /* 0x000000ff05057812 */ /* 0x000fcc00078ec0ff */
[----:B------:R-:W0:Y:S02]  /*38a0*/  I2F.F64.U16 R4, R5 ;  /* 0x0000000500047312 */ /* 0x000e240000101800 */
[----:B0-----:R0:W-:Y:S01]  /*38b0*/  STG.E.64 desc[UR36][R2.64], R4 ;  /* 0x0000000402007986 */ /* 0x0011e2000c101b24 */
[----:B------:R-:W-:Y:S05]  /*38c0*/  BRA `(.L_x_25326) ;  /* 0x0000000800847947 */ /* 0x000fea0003800000 */
.L_x_25321:
        /* <DEDUP_REMOVED lines=12> */
.L_x_25335:
[----:B------:R-:W-:Y:S02]  /*3990*/  LOP3.LUT R5, R5, 0xff, RZ, 0xc0, !PT ;  /* 0x000000ff05057812 */ /* 0x000fe400078ec0ff */
[----:B------:R-:W-:-:S04]  /*39a0*/  CS2R R6, SRZ ;  /* 0x0000000000067805 */ /* 0x000fc8000001ff00 */
[----:B------:R-:W0:Y:S02]  /*39b0*/  I2F.F64.U16 R4, R5 ;  /* 0x0000000500047312 */ /* 0x000e240000101800 */
[----:B0-----:R0:W-:Y:S01]  /*39c0*/  STG.E.128 desc[UR36][R2.64], R4 ;  /* 0x0000000402007986 */ /* 0x0011e2000c101d24 */
[----:B------:R-:W-:Y:S05]  /*39d0*/  BRA `(.L_x_25326) ;  /* 0x0000000800407947 */ /* 0x000fea0003800000 */
.L_x_25334:
        /* <DEDUP_REMOVED lines=18> */
.L_x_25339:
[----:B------:R-:W-:Y:S05]  /*3b00*/  BSYNC.RECONVERGENT B0 ;  /* 0x0000000000007941 */ /* 0x000fea0003800200 */
.L_x_25338:
[----:B------:R0:W-:Y:S01]  /*3b10*/  STG.E.U8 desc[UR36][R2.64], R5 ;  /* 0x0000000502007986 */ /* 0x0001e2000c101124 */
[----:B------:R-:W-:Y:S05]  /*3b20*/  BRA `(.L_x_25326) ;  /* 0x0000000400ec7947 */ /* 0x000fea0003800000 */
.L_x_25337:
        /* <DEDUP_REMOVED lines=17> */
.L_x_25336:
[----:B------:R-:W-:-:S04]  /*3c40*/  LOP3.LUT R5, R5, 0xff, RZ, 0xc0, !PT ;  /* 0x000000ff05057812 */ /* 0x000fc800078ec0ff */
[----:B------:R-:W0:Y:S02]  /*3c50*/  I2F.U16 R0, R5 ;  /* 0x0000000500007306 */ /* 0x000e240000101000 */
[----:B0-----:R-:W-:-:S05]  /*3c60*/  F2FP.BF16.F32.PACK_AB R0, RZ, R0 ;  /* 0x00000000ff00723e */ /* 0x001fca00000010ff */
[----:B------:R0:W-:Y:S01]  /*3c70*/  STG.E.U16 desc[UR36][R2.64], R0 ;  /* 0x0000000002007986 */ /* 0x0001e2000c101524 */
[----:B------:R-:W-:Y:S05]  /*3c80*/  BRA `(.L_x_25326) ;  /* 0x0000000400947947 */ /* 0x000fea0003800000 */
.L_x_25333:
        /* <DEDUP_REMOVED lines=11> */
.L_x_25342:
        /* <DEDUP_REMOVED lines=13> */
.L_x_25345:
[----:B------:R-:W-:-:S04]  /*3e10*/  SHF.R.U32.HI R0, RZ, 0x14, R5 ;  /* 0x00000014ff007819 */ /* 0x000fc80000011605 */
[----:B------:R-:W-:-:S04]  /*3e20*/  LOP3.LUT R0, R0, 0x1, RZ, 0xc0, !PT ;  /* 0x0000000100007812 */ /* 0x000fc800078ec0ff */
[----:B------:R-:W-:-:S04]  /*3e30*/  IADD3 R0, PT, PT, R5, 0x487ffff, R0 ;  /* 0x0487ffff05007810 */ /* 0x000fc80007ffe000 */
[----:B------:R-:W-:-:S04]  /*3e40*/  SHF.R.U32.HI R0, RZ, 0x14, R0 ;  /* 0x00000014ff007819 */ /* 0x000fc80000011600 */
[----:B------:R-:W-:-:S07]  /*3e50*/  LOP3.LUT R4, R0, 0xff, RZ, 0xc0, !PT ;  /* 0x000000ff00047812 */ /* 0x000fce00078ec0ff */
.L_x_25346:
[----:B------:R-:W-:-:S07]  /*3e60*/  PRMT R0, R4, 0x7610, R0 ;  /* 0x0000761004007816 */ /* 0x000fce0000000000 */
.L_x_25344:
[----:B------:R-:W-:Y:S05]  /*3e70*/  BSYNC.RECONVERGENT B0 ;  /* 0x0000000000007941 */ /* 0x000fea0003800200 */
.L_x_25343:
[----:B------:R0:W-:Y:S01]  /*3e80*/  STG.E.U8 desc[UR36][R2.64], R0 ;  /* 0x0000000002007986 */ /* 0x0001e2000c101124 */
[----:B------:R-:W-:Y:S05]  /*3e90*/  BRA `(.L_x_25326) ;  /* 0x0000000400107947 */ /* 0x000fea0003800000 */
.L_x_25341:
        /* <DEDUP_REMOVED lines=13> */
.L_x_25349:
[----:B------:R-:W-:-:S04]  /*3f70*/  SHF.R.U32.HI R0, RZ, 0x15, R5 ;  /* 0x00000015ff007819 */ /* 0x000fc80000011605 */
[----:B------:R-:W-:-:S04]  /*3f80*/  LOP3.LUT R0, R0, 0x1, RZ, 0xc0, !PT ;  /* 0x0000000100007812 */ /* 0x000fc800078ec0ff */
[----:B------:R-:W-:-:S04]  /*3f90*/  IADD3 R0, PT, PT, R5, 0x88fffff, R0 ;  /* 0x088fffff05007810 */ /* 0x000fc80007ffe000 */
[----:B------:R-:W-:-:S04]  /*3fa0*/  SHF.R.U32.HI R0, RZ, 0x15, R0 ;  /* 0x00000015ff007819 */ /* 0x000fc80000011600 */
[----:B------:R-:W-:-:S07]  /*3fb0*/  LOP3.LUT R4, R0, 0xff, RZ, 0xc0, !PT ;  /* 0x000000ff00047812 */ /* 0x000fce00078ec0ff */
.L_x_25350:
[----:B------:R-:W-:-:S07]  /*3fc0*/  PRMT R0, R4, 0x7610, R0 ;  /* 0x0000761004007816 */ /* 0x000fce0000000000 */
.L_x_25348:
[----:B------:R-:W-:Y:S05]  /*3fd0*/  BSYNC.RECONVERGENT B0 ;  /* 0x0000000000007941 */ /* 0x000fea0003800200 */
.L_x_25347:
[----:B------:R0:W-:Y:S01]  /*3fe0*/  STG.E.U8 desc[UR36][R2.64], R0 ;  /* 0x0000000002007986 */ /* 0x0001e2000c101124 */
[----:B------:R-:W-:Y:S05]  /*3ff0*/  BRA `(.L_x_25326) ;  /* 0x0000000000b87947 */ /* 0x000fea0003800000 */
.L_x_25340:
[----:B------:R-:W-:-:S09]  /*4000*/  UISETP.NE.AND UP0, UPT, UR4, 0x1c, UPT ;  /* 0x0000001c0400788c */ /* 0x000fd2000bf05270 */
[----:B------:R-:W-:Y:S05]  /*4010*/  BRA.U !UP0, `(.L_x_25351) ;  /* 0x0000000108a87547 */ /* 0x000fea000b800000 */
[----:B------:R-:W-:-:S09]  /*4020*/  UISETP.NE.AND UP0, UPT, UR4, 0x1d, UPT ;  /* 0x0000001d0400788c */ /* 0x000fd2000bf05270 */
[----:B------:R-:W-:Y:S05]  /*4030*/  BRA.U !UP0, `(.L_x_25352) ;  /* 0x0000000108907547 */ /* 0x000fea000b800000 */
[----:B------:R-:W-:-:S09]  /*4040*/  UISETP.NE.AND UP0, UPT, UR4, 0x2c, UPT ;  /* 0x0000002c0400788c */ /* 0x000fd2000bf05270 */
[----:B------:R-:W-:Y:S05]  /*4050*/  BRA.U !UP0, `(.L_x_25353) ;  /* 0x0000000108447547 */ /* 0x000fea000b800000 */
.L_x_25325:
        /* <DEDUP_REMOVED lines=16> */
.L_x_25354:
[----:B------:R-:W-:Y:S05]  /*4160*/  BRA `(.L_x_25326) ;  /* 0x00000000005c7947 */ /* 0x000fea0003800000 */
.L_x_25353:
        /* <DEDUP_REMOVED lines=17> */
.L_x_25352:
[----:B------:R-:W-:Y:S01]  /*4280*/  LOP3.LUT R4, R5, 0xff, RZ, 0xc0, !PT ;  /* 0x000000ff05047812 */ /* 0x000fe200078ec0ff */
[----:B------:R-:W-:-:S05]  /*4290*/  HFMA2 R5, -RZ, RZ, 0, 0 ;  /* 0x00000000ff057431 */ /* 0x000fca00000001ff */
[----:B------:R0:W-:Y:S01]  /*42a0*/  STG.E.64 desc[UR36][R2.64], R4 ;  /* 0x0000000402007986 */ /* 0x0001e2000c101b24 */
[----:B------:R-:W-:Y:S05]  /*42b0*/  BRA `(.L_x_25326) ;  /* 0x0000000000087947 */ /* 0x000fea0003800000 */
.L_x_25351:
[----:B------:R-:W-:-:S05]  /*42c0*/  LOP3.LUT R5, R5, 0xff, RZ, 0xc0, !PT ;  /* 0x000000ff05057812 */ /* 0x000fca00078ec0ff */
[----:B------:R0:W-:Y:S02]  /*42d0*/  STG.E desc[UR36][R2.64], R5 ;  /* 0x0000000502007986 */ /* 0x0001e4000c101924 */
.L_x_25326:
[----:B------:R-:W-:Y:S05]  /*42e0*/  BSYNC.RECONVERGENT B6 ;  /* 0x0000000000067941 */ /* 0x000fea0003800200 */
.L_x_25320:
[----:B------:R-:W-:-:S07]  /*42f0*/  VIADD R17, R17, 0x80 ;  /* 0x0000008011117836 */ /* 0x000fce0000000000 */
.L_x_25250:
[----:B------:R-:W-:Y:S05]  /*4300*/  BSYNC.RECONVERGENT B7 ;  /* 0x0000000000077941 */ /* 0x000fea0003800200 */
.L_x_25249:
        /* <DEDUP_REMOVED lines=358> */
.L_x_25357:
        /* <DEDUP_REMOVED lines=16> */
.L_x_25361:
[----:B------:R3:W5:Y:S01]  /*5a70*/  LDG.E.U8 R19, desc[UR36][R4.64] ;  /* 0x0000002404137981 */ /* 0x000762000c1e1100 */
[----:B------:R-:W-:Y:S05]  /*5a80*/  BRA `(.L_x_25363) ;  /* 0x0000000c005c7947 */ /* 0x000fea0003800000 */
.L_x_25360:
        /* <DEDUP_REMOVED lines=8> */
.L_x_25365:
[----:B------:R0:W5:Y:S01]  /*5b10*/  LDG.E.U8 R19, desc[UR36][R4.64] ;  /* 0x0000002404137981 */ /* 0x000162000c1e1100 */
[----:B------:R-:W-:Y:S05]  /*5b20*/  BRA `(.L_x_25363) ;  /* 0x0000000c00347947 */ /* 0x000fea0003800000 */
.L_x_25364:
[----:B------:R0:W5:Y:S01]  /*5b30*/  LDG.E.U16 R19, desc[UR36][R4.64] ;  /* 0x0000002404137981 */ /* 0x000162000c1e1500 */
[----:B------:R-:W-:Y:S05]  /*5b40*/  BRA `(.L_x_25363) ;  /* 0x0000000c002c7947 */ /* 0x000fea0003800000 */
.L_x_25359:
        /* <DEDUP_REMOVED lines=10> */
.L_x_25367:
[----:B------:R-:W2:Y:S02]  /*5bf0*/  LDG.E.U16 R2, desc[UR36][R4.64] ;  /* 0x0000002404027981 */ /* 0x000ea4000c1e1500 */
[----:B--2---:R-:W-:-:S06]  /*5c00*/  HADD2.F32 R2, -RZ, R2.H0_H0 ;  /* 0x20000002ff027230 */ /* 0x004fcc0000004100 */
[----:B------:R-:W0:Y:S02]  /*5c10*/  F2I.S64.TRUNC R2, R2 ;  /* 0x0000000200027311 */ /* 0x000e24000020d900 */
[----:B0-----:R-:W-:Y:S01]  /*5c20*/  PRMT R19, R2, 0x7610, R19 ;  /* 0x0000761002137816 */ /* 0x001fe20000000013 */
[----:B------:R-:W-:Y:S06]  /*5c30*/  BRA `(.L_x_25363) ;  /* 0x0000000800f07947 */ /* 0x000fec0003800000 */
.L_x_25366:
        /* <DEDUP_REMOVED lines=10> */
.L_x_25369:
[----:B------:R-:W2:Y:S02]  /*5ce0*/  LDG.E.U16 R4, desc[UR36][R4.64] ;  /* 0x0000002404047981 */ /* 0x000ea4000c1e1500 */
[----:B--2---:R-:W-:-:S06]  /*5cf0*/  HADD2.F32 R2, -RZ, R4.H0_H0 ;  /* 0x20000004ff027230 */ /* 0x004fcc0000004100 */
[----:B------:R-:W0:Y:S02]  /*5d00*/  F2I.S64.TRUNC R2, R2 ;  /* 0x0000000200027311 */ /* 0x000e24000020d900 */
[----:B0-----:R-:W-:Y:S01]  /*5d10*/  PRMT R19, R2, 0x7610, R19 ;  /* 0x0000761002137816 */ /* 0x001fe20000000013 */
[----:B------:R-:W-:Y:S06]  /*5d20*/  BRA `(.L_x_25363) ;  /* 0x0000000800b47947 */ /* 0x000fec0003800000 */
.L_x_25368:
[----:B------:R-:W2:Y:S02]  /*5d30*/  LDG.E.64 R2, desc[UR36][R4.64] ;  /* 0x0000002404027981 */ /* 0x000ea4000c1e1b00 */
[----:B--2---:R-:W0:Y:S02]  /*5d40*/  F2I.S64.F64.TRUNC R2, R2 ;  /* 0x0000000200027311 */ /* 0x004e24000030d900 */
[----:B0-----:R-:W-:Y:S01]  /*5d50*/  PRMT R19, R2, 0x7610, R19 ;  /* 0x0000761002137816 */ /* 0x001fe20000000013 */
[----:B------:R-:W-:Y:S06]  /*5d60*/  BRA `(.L_x_25363) ;  /* 0x0000000800a47947 */ /* 0x000fec0003800000 */
.L_x_25358:
        /* <DEDUP_REMOVED lines=12> */
.L_x_25372:
[----:B------:R-:W2:Y:S02]  /*5e30*/  LDG.E.64 R4, desc[UR36][R4.64] ;  /* 0x0000002404047981 */ /* 0x000ea4000c1e1b00 */
[----:B--2---:R-:W0:Y:S02]  /*5e40*/  F2I.S64.F64.TRUNC R2, R4 ;  /* 0x0000000400027311 */ /* 0x004e24000030d900 */
[----:B0-----:R-:W-:Y:S01]  /*5e50*/  PRMT R19, R2, 0x7610, R19 ;  /* 0x0000761002137816 */ /* 0x001fe20000000013 */
[----:B------:R-:W-:Y:S06]  /*5e60*/  BRA `(.L_x_25363) ;  /* 0x0000000800647947 */ /* 0x000fec0003800000 */
.L_x_25371:
        /* <DEDUP_REMOVED lines=27> */
.L_x_25374:
        /* <DEDUP_REMOVED lines=14> */
.L_x_25373:
[----:B------:R-:W2:Y:S02]  /*6100*/  LDG.E.U16 R2, desc[UR36][R4.64] ;  /* 0x0000002404027981 */ /* 0x000ea4000c1e1500 */
[----:B--2---:R-:W-:-:S06]  /*6110*/  SHF.L.U32 R2, R2, 0x10, RZ ;  /* 0x0000001002027819 */ /* 0x004fcc00000006ff */
[----:B------:R-:W0:Y:S02]  /*6120*/  F2I.S64.TRUNC R2, R2 ;  /* 0x0000000200027311 */ /* 0x000e24000020d900 */
[----:B0-----:R-:W-:Y:S01]  /*6130*/  PRMT R19, R2, 0x7610, R19 ;  /* 0x0000761002137816 */ /* 0x001fe20000000013 */
[----:B------:R-:W-:Y:S06]  /*6140*/  BRA `(.L_x_25363) ;  /* 0x0000000400ac7947 */ /* 0x000fec0003800000 */
.L_x_25370:
        /* <DEDUP_REMOVED lines=10> */
.L_x_25377:
        /* <DEDUP_REMOVED lines=21> */
.L_x_25381:
[----:B------:R-:W-:Y:S05]  /*6340*/  BSYNC.RECONVERGENT B1 ;  /* 0x0000000000017941 */ /* 0x000fea0003800200 */
.L_x_25380:
[----:B------:R-:W-:Y:S02]  /*6350*/  SHF.L.U32 R0, R0, 0x14, RZ ;  /* 0x0000001400007819 */ /* 0x000fe400000006ff */
[----:B------:R-:W-:-:S04]  /*6360*/  LEA R2, R2, 0x3b800000, 0x17 ;  /* 0x3b80000002027811 */ /* 0x000fc800078eb8ff */
[----:B------:R-:W-:-:S07]  /*6370*/  LOP3.LUT R2, R2, R0, R7, 0xfe, !PT ;  /* 0x0000000002027212 */ /* 0x000fce00078efe07 */
.L_x_25379:
[----:B------:R-:W-:Y:S05]  /*6380*/  BSYNC.RECONVERGENT B0 ;  /* 0x0000000000007941 */ /* 0x000fea0003800200 */
.L_x_25378:
[----:B------:R-:W0:Y:S02]  /*6390*/  F2I.S64.TRUNC R2, R2 ;  /* 0x0000000200027311 */ /* 0x000e24000020d900 */
[----:B0-----:R-:W-:Y:S01]  /*63a0*/  PRMT R19, R2, 0x7610, R19 ;  /* 0x0000761002137816 */ /* 0x001fe20000000013 */
[----:B------:R-:W-:Y:S06]  /*63b0*/  BRA `(.L_x_25363) ;  /* 0x0000000400107947 */ /* 0x000fec0003800000 */
.L_x_25376:
        /* <DEDUP_REMOVED lines=21> */
.L_x_25385:
[----:B------:R-:W-:Y:S05]  /*6510*/  BSYNC.RECONVERGENT B1 ;  /* 0x0000000000017941 */ /* 0x000fea0003800200 */
.L_x_25384:
[----:B------:R-:W-:Y:S02]  /*6520*/  SHF.L.U32 R0, R0, 0x15, RZ ;  /* 0x0000001500007819 */ /* 0x000fe400000006ff */
[----:B------:R-:W-:-:S04]  /*6530*/  LEA R2, R2, 0x37800000, 0x17 ;  /* 0x3780000002027811 */ /* 0x000fc800078eb8ff */
[----:B------:R-:W-:-:S07]  /*6540*/  LOP3.LUT R2, R2, R0, R7, 0xfe, !PT ;  /* 0x0000000002027212 */ /* 0x000fce00078efe07 */
.L_x_25383:
[----:B------:R-:W-:Y:S05]  /*6550*/  BSYNC.RECONVERGENT B0 ;  /* 0x0000000000007941 */ /* 0x000fea0003800200 */
.L_x_25382:
[----:B------:R-:W0:Y:S02]  /*6560*/  F2I.S64.TRUNC R2, R2 ;  /* 0x0000000200027311 */ /* 0x000e24000020d900 */
[----:B0-----:R-:W-:Y:S01]  /*6570*/  PRMT R19, R2, 0x7610, R19 ;  /* 0x0000761002137816 */ /* 0x001fe20000000013 */
[----:B------:R-:W-:Y:S06]  /*6580*/  BRA `(.L_x_25363) ;  /* 0x00000000009c7947 */ /* 0x000fec0003800000 */
.L_x_25375:
        /* <DEDUP_REMOVED lines=14> */
.L_x_25389:
[----:B------:R-:W-:Y:S05]  /*6670*/  BSYNC.RECONVERGENT B0 ;  /* 0x0000000000007941 */ /* 0x000fea0003800200 */
.L_x_25388:
[----:B------:R-:W0:Y:S02]  /*6680*/  F2I.S64.TRUNC R2, R2 ;  /* 0x0000000200027311 */ /* 0x000e24000020d900 */
[----:B0-----:R-:W-:Y:S01]  /*6690*/  PRMT R19, R2, 0x7610, R19 ;  /* 0x0000761002137816 */ /* 0x001fe20000000013 */
[----:B------:R-:W-:Y:S06]  /*66a0*/  BRA `(.L_x_25363) ;  /* 0x0000000000547947 */ /* 0x000fec0003800000 */
.L_x_25362:
        /* <DEDUP_REMOVED lines=16> */
.L_x_25390:
[----:B------:R-:W-:Y:S01]  /*67b0*/  PRMT R19, RZ, 0x7610, R19 ;  /* 0x00007610ff137816 */ /* 0x000fe20000000013 */
[----:B------:R-:W-:Y:S06]  /*67c0*/  BRA `(.L_x_25363) ;  /* 0x00000000000c7947 */ /* 0x000fec0003800000 */
.L_x_25387:
[----:B------:R2:W5:Y:S01]  /*67d0*/  LDG.E.U8 R19, desc[UR36][R4.64] ;  /* 0x0000002404137981 */ /* 0x000562000c1e1100 */
[----:B------:R-:W-:Y:S05]  /*67e0*/  BRA `(.L_x_25363) ;  /* 0x0000000000047947 */ /* 0x000fea0003800000 */
.L_x_25386:
[----:B------:R1:W5:Y:S02]  /*67f0*/  LDG.E.U8 R19, desc[UR36][R4.64] ;  /* 0x0000002404137981 */ /* 0x000364000c1e1100 */
.L_x_25363:
        /* <DEDUP_REMOVED lines=16> */
.L_x_25394:
[----:B------:R0:W5:Y:S01]  /*6900*/  LDG.E.U8 R0, desc[UR36][R4.64] ;  /* 0x0000002404007981 */ /* 0x000162000c1e1100 */
[----:B------:R-:W-:Y:S05]  /*6910*/  BRA `(.L_x_25396) ;  /* 0x0000000c005c7947 */ /* 0x000fea0003800000 */
.L_x_25393:
        /* <DEDUP_REMOVED lines=8> */
.L_x_25398:
[----:B------:R3:W5:Y:S01]  /*69a0*/  LDG.E.U8 R0, desc[UR36][R4.64] ;  /* 0x0000002404007981 */ /* 0x000762000c1e1100 */
[----:B------:R-:W-:Y:S05]  /*69b0*/  BRA `(.L_x_25396) ;  /* 0x0000000c00347947 */ /* 0x000fea0003800000 */
.L_x_25397:
[----:B------:R0:W5:Y:S01]  /*69c0*/  LDG.E.U16 R0, desc[UR36][R4.64] ;  /* 0x0000002404007981 */ /* 0x000162000c1e1500 */
[----:B------:R-:W-:Y:S05]  /*69d0*/  BRA `(.L_x_25396) ;  /* 0x0000000c002c7947 */ /* 0x000fea0003800000 */
.L_x_25392:
        /* <DEDUP_REMOVED lines=10> */
.L_x_25400:
[----:B------:R-:W2:Y:S02]  /*6a80*/  LDG.E.U16 R2, desc[UR36][R4.64] ;  /* 0x0000002404027981 */ /* 0x000ea4000c1e1500 */
[----:B--2---:R-:W-:-:S06]  /*6a90*/  HADD2.F32 R2, -RZ, R2.H0_H0 ;  /* 0x20000002ff027230 */ /* 0x004fcc0000004100 */
[----:B------:R-:W0:Y:S02]  /*6aa0*/  F2I.S64.TRUNC R2, R2 ;  /* 0x0000000200027311 */ /* 0x000e24000020d900 */
[----:B0-----:R-:W-:Y:S01]  /*6ab0*/  PRMT R0, R2, 0x7610, R0 ;  /* 0x0000761002007816 */ /* 0x001fe20000000000 */
[----:B------:R-:W-:Y:S06]  /*6ac0*/  BRA `(.L_x_25396) ;  /* 0x0000000800f07947 */ /* 0x000fec0003800000 */
.L_x_25399:
        /* <DEDUP_REMOVED lines=10> */
.L_x_25402:
[----:B------:R-:W2:Y:S02]  /*6b70*/  LDG.E.U16 R4, desc[UR36][R4.64] ;  /* 0x0000002404047981 */ /* 0x000ea4000c1e1500 */
[----:B--2---:R-:W-:-:S06]  /*6b80*/  HADD2.F32 R2, -RZ, R4.H0_H0 ;  /* 0x20000004ff027230 */ /* 0x004fcc0000004100 */
[----:B------:R-:W0:Y:S02]  /*6b90*/  F2I.S64.TRUNC R2, R2 ;  /* 0x0000000200027311 */ /* 0x000e24000020d900 */
[----:B0-----:R-:W-:Y:S01]  /*6ba0*/  PRMT R0, R2, 0x7610, R0 ;  /* 0x0000761002007816 */ /* 0x001fe20000000000 */
[----:B------:R-:W-:Y:S06]  /*6bb0*/  BRA `(.L_x_25396) ;  /* 0x0000000800b47947 */ /* 0x000fec0003800000 */
.L_x_25401:
[----:B------:R-:W2:Y:S02]  /*6bc0*/  LDG.E.64 R2, desc[UR36][R4.64] ;  /* 0x0000002404027981 */ /* 0x000ea4000c1e1b00 */
[----:B--2---:R-:W0:Y:S02]  /*6bd0*/  F2I.S64.F64.TRUNC R2, R2 ;  /* 0x0000000200027311 */ /* 0x004e24000030d900 */
[----:B0-----:R-:W-:Y:S01]  /*6be0*/  PRMT R0, R2, 0x7610, R0 ;  /* 0x0000761002007816 */ /* 0x001fe20000000000 */
[----:B------:R-:W-:Y:S06]  /*6bf0*/  BRA `(.L_x_25396) ;  /* 0x0000000800a47947 */ /* 0x000fec0003800000 */
.L_x_25391:
        /* <DEDUP_REMOVED lines=12> */
.L_x_25405:
[----:B------:R-:W2:Y:S02]  /*6cc0*/  LDG.E.64 R4, desc[UR36][R4.64] ;  /* 0x0000002404047981 */ /* 0x000ea4000c1e1b00 */
[----:B--2---:R-:W0:Y:S02]  /*6cd0*/  F2I.S64.F64.TRUNC R2, R4 ;  /* 0x0000000400027311 */ /* 0x004e24000030d900 */
[----:B0-----:R-:W-:Y:S01]  /*6ce0*/  PRMT R0, R2, 0x7610, R0 ;  /* 0x0000761002007816 */ /* 0x001fe20000000000 */
[----:B------:R-:W-:Y:S06]  /*6cf0*/  BRA `(.L_x_25396) ;  /* 0x0000000800647947 */ /* 0x000fec0003800000 */
.L_x_25404:
        /* <DEDUP_REMOVED lines=27> */
.L_x_25407:
        /* <DEDUP_REMOVED lines=14> */
.L_x_25406:
[----:B------:R-:W2:Y:S02]  /*6f90*/  LDG.E.U16 R2, desc[UR36][R4.64] ;  /* 0x0000002404027981 */ /* 0x000ea4000c1e1500 */
[----:B--2---:R-:W-:-:S06]  /*6fa0*/  IMAD.U32 R2, R2, 0x10000, RZ ;  /* 0x0001000002027824 */ /* 0x004fcc00078e00ff */
[----:B------:R-:W0:Y:S02]  /*6fb0*/  F2I.S64.TRUNC R2, R2 ;  /* 0x0000000200027311 */ /* 0x000e24000020d900 */
[----:B0-----:R-:W-:Y:S01]  /*6fc0*/  PRMT R0, R2, 0x7610, R0 ;  /* 0x0000761002007816 */ /* 0x001fe20000000000 */
[----:B------:R-:W-:Y:S06]  /*6fd0*/  BRA `(.L_x_25396) ;  /* 0x0000000400ac7947 */ /* 0x000fec0003800000 */
.L_x_25403:
        /* <DEDUP_REMOVED lines=10> */
.L_x_25410:
        /* <DEDUP_REMOVED lines=21> */
.L_x_25414:
[----:B------:R-:W-:Y:S05]  /*71d0*/  BSYNC.RECONVERGENT B1 ;  /* 0x0000000000017941 */ /* 0x000fea0003800200 */
.L_x_25413:
[----:B------:R-:W-:Y:S01]  /*71e0*/  IMAD.SHL.U32 R0, R0, 0x100000, RZ ;  /* 0x0010000000007824 */ /* 0x000fe200078e00ff */
[----:B------:R-:W-:-:S04]  /*71f0*/  LEA R2, R2, 0x3b800000, 0x17 ;  /* 0x3b80000002027811 */ /* 0x000fc800078eb8ff */
[----:B------:R-:W-:-:S07]  /*7200*/  LOP3.LUT R2, R2, R0, R7, 0xfe, !PT ;  /* 0x0000000002027212 */ /* 0x000fce00078efe07 */
.L_x_25412:
[----:B------:R-:W-:Y:S05]  /*7210*/  BSYNC.RECONVERGENT B0 ;  /* 0x0000000000007941 */ /* 0x000fea0003800200 */
.L_x_25411:
[----:B------:R-:W0:Y:S02]  /*7220*/  F2I.S64.TRUNC R2, R2 ;  /* 0x0000000200027311 */ /* 0x000e24000020d900 */
[----:B0-----:R-:W-:Y:S01]  /*7230*/  PRMT R0, R2, 0x7610, R0 ;  /* 0x0000761002007816 */ /* 0x001fe20000000000 */
[----:B------:R-:W-:Y:S06]  /*7240*/  BRA `(.L_x_25396) ;  /* 0x0000000400107947 */ /* 0x000fec0003800000 */
.L_x_25409:
        /* <DEDUP_REMOVED lines=21> */
.L_x_25418:
[----:B------:R-:W-:Y:S05]  /*73a0*/  BSYNC.RECONVERGENT B1 ;  /* 0x0000000000017941 */ /* 0x000fea0003800200 */
.L_x_25417:
[----:B------:R-:W-:Y:S01]  /*73b0*/  IMAD.SHL.U32 R0, R0, 0x200000, RZ ;  /* 0x0020000000007824 */ /* 0x000fe200078e00ff */
[----:B------:R-:W-:-:S04]  /*73c0*/  LEA R2, R2, 0x37800000, 0x17 ;  /* 0x3780000002027811 */ /* 0x000fc800078eb8ff */
[----:B------:R-:W-:-:S07]  /*73d0*/  LOP3.LUT R2, R2, R0, R7, 0xfe, !PT ;  /* 0x0000000002027212 */ /* 0x000fce00078efe07 */
.L_x_25416:
[----:B------:R-:W-:Y:S05]  /*73e0*/  BSYNC.RECONVERGENT B0 ;  /* 0x0000000000007941 */ /* 0x000fea0003800200 */
.L_x_25415:
[----:B------:R-:W0:Y:S02]  /*73f0*/  F2I.S64.TRUNC R2, R2 ;  /* 0x0000000200027311 */ /* 0x000e24000020d900 */
[----:B0-----:R-:W-:Y:S01]  /*7400*/  PRMT R0, R2, 0x7610, R0 ;  /* 0x0000761002007816 */ /* 0x001fe20000000000 */
[----:B------:R-:W-:Y:S06]  /*7410*/  BRA `(.L_x_25396) ;  /* 0x00000000009c7947 */ /* 0x000fec0003800000 */
.L_x_25408:
        /* <DEDUP_REMOVED lines=14> */
.L_x_25422:
[----:B------:R-:W-:Y:S05]  /*7500*/  BSYNC.RECONVERGENT B0 ;  /* 0x0000000000007941 */ /* 0x000fea0003800200 */
.L_x_25421:
[----:B------:R-:W0:Y:S02]  /*7510*/  F2I.S64.TRUNC R2, R2 ;  /* 0x0000000200027311 */ /* 0x000e24000020d900 */
[----:B0-----:R-:W-:Y:S01]  /*7520*/  PRMT R0, R2, 0x7610, R0 ;  /* 0x0000761002007816 */ /* 0x001fe20000000000 */
[----:B------:R-:W-:Y:S06]  /*7530*/  BRA `(.L_x_25396) ;  /* 0x0000000000547947 */ /* 0x000fec0003800000 */
.L_x_25395:
        /* <DEDUP_REMOVED lines=16> */
.L_x_25423:
[----:B------:R-:W-:Y:S01]  /*7640*/  PRMT R0, RZ, 0x7610, R0 ;  /* 0x00007610ff007816 */ /* 0x000fe20000000000 */
[----:B------:R-:W-:Y:S06]  /*7650*/  BRA `(.L_x_25396) ;  /* 0x00000000000c7947 */ /* 0x000fec0003800000 */
.L_x_25420:
[----:B------:R1:W5:Y:S01]  /*7660*/  LDG.E.U8 R0, desc[UR36][R4.64] ;  /* 0x0000002404007981 */ /* 0x000362000c1e1100 */
[----:B------:R-:W-:Y:S05]  /*7670*/  BRA `(.L_x_25396) ;  /* 0x0000000000047947 */ /* 0x000fea0003800000 */
.L_x_25419:
[----:B------:R2:W5:Y:S02]  /*7680*/  LDG.E.U8 R0, desc[UR36][R4.64] ;  /* 0x0000002404007981 */ /* 0x000564000c1e1100 */
.L_x_25396:
        /* <DEDUP_REMOVED lines=18> */
.L_x_25428:
[----:B------:R4:W-:Y:S01]  /*77b0*/  STG.E.U8 desc[UR36][R2.64], R5 ;  /* 0x0000000502007986 */ /* 0x0009e2000c101124 */
[----:B------:R-:W-:Y:S05]  /*77c0*/  BRA `(.L_x_25430) ;  /* 0x0000000c00507947 */ /* 0x000fea0003800000 */
.L_x_25427:
        /* <DEDUP_REMOVED lines=10> */
.L_x_25432:
[----:B------:R-:W-:-:S05]  /*7870*/  LOP3.LUT R5, R5, 0xff, RZ, 0xc0, !PT ;  /* 0x000000ff05057812 */ /* 0x000fca00078ec0ff */
[----:B------:R2:W-:Y:S01]  /*7880*/  STG.E desc[UR36][R2.64], R5 ;  /* 0x0000000502007986 */ /* 0x0005e2000c101924 */
[----:B------:R-:W-:Y:S05]  /*7890*/  BRA `(.L_x_25430) ;  /* 0x0000000c001c7947 */ /* 0x000fea0003800000 */
.L_x_25431:
[----:B------:R-:W-:-:S05]  /*78a0*/  LOP3.LUT R5, R5, 0xff, RZ, 0xc0, !PT ;  /* 0x000000ff05057812 */ /* 0x000fca00078ec0ff */
[----:B------:R0:W-:Y:S01]  /*78b0*/  STG.E.U16 desc[UR36][R2.64], R5 ;  /* 0x0000000502007986 */ /* 0x0001e2000c101524 */
[----:B------:R-:W-:Y:S05]  /*78c0*/  BRA `(.L_x_25430) ;  /* 0x0000000c00107947 */ /* 0x000fea0003800000 */
.L_x_25426:
        /* <DEDUP_REMOVED lines=10> */
.L_x_25434:
[----:B------:R-:W-:-:S04]  /*7970*/  LOP3.LUT R5, R5, 0xff, RZ, 0xc0, !PT ;  /* 0x000000ff05057812 */ /* 0x000fc800078ec0ff */
[----:B------:R-:W0:Y:S02]  /*7980*/  I2F.U16 R0, R5 ;  /* 0x0000000500007306 */ /* 0x000e240000101000 */
[----:B0-----:R-:W-:-:S05]  /*7990*/  F2FP.F16.F32.PACK_AB R0, RZ, R0 ;  /* 0x00000000ff00723e */ /* 0x001fca00000000ff */
[----:B------:R0:W-:Y:S01]  /*79a0*/  STG.E.U16 desc[UR36][R2.64], R0 ;  /* 0x0000000002007986 */ /* 0x0001e2000c101524 */
[----:B------:R-:W-:Y:S05]  /*79b0*/  BRA `(.L_x_25430) ;  /* 0x0000000800d47947 */ /* 0x000fea0003800000 */
.L_x_25433:
        /* <DEDUP_REMOVED lines=11> */
.L_x_25436:
[----:B------:R-:W-:-:S06]  /*7a70*/  LOP3.LUT R5, R5, 0xff, RZ, 0xc0, !PT ;  /* 0x000000ff05057812 */ /* 0x000fcc00078ec0ff */
[----:B------:R-:W0:Y:S02]  /*7a80*/  I2F.U16 R5, R5 ;  /* 0x0000000500057306 */ /* 0x000e240000101000 */
[----:B0-----:R-:W-:-:S04]  /*7a90*/  F2FP.F16.F32.PACK_AB R5, RZ, R5 ;  /* 0x00000005ff05723e */ /* 0x001fc800000000ff */
[----:B------:R-:W-:-:S05]  /*7aa0*/  PRMT R5, R5, 0x5410, RZ ;  /* 0x0000541005057816 */ /* 0x000fca00000000ff */
[----:B------:R0:W-:Y:S01]  /*7ab0*/  STG.E desc[UR36][R2.64], R5 ;  /* 0x0000000502007986 */ /* 0x0001e2000c101924 */
[----:B------:R-:W-:Y:S05]  /*7ac0*/  BRA `(.L_x_25430) ;  /* 0x0000000800907947 */ /* 0x000fea0003800000 */
.L_x_25435:
[----:B------:R-:W-:-:S06]  /*7ad0*/  LOP3.LUT R5, R5, 0xff, RZ, 0xc0, !PT ;  /* 0x000000ff05057812 */ /* 0x000fcc00078ec0ff */
[----:B------:R-:W0:Y:S02]  /*7ae0*/  I2F.F64.U16 R4, R5 ;  /* 0x0000000500047312 */ /* 0x000e240000101800 */
[----:B0-----:R0:W-:Y:S01]  /*7af0*/  STG.E.64 desc[UR36][R2.64], R4 ;  /* 0x0000000402007986 */ /* 0x0011e2000c101b24 */
[----:B------:R-:W-:Y:S05]  /*7b00*/  BRA `(.L_x_25430) ;  /* 0x0000000800807947 */ /* 0x000fea0003800000 */
.L_x_25425:
        /* <DEDUP_REMOVED lines=13> */
.L_x_25440:
        /* <DEDUP_REMOVED lines=18> */
.L_x_25442:
[----:B------:R-:W-:Y:S05]  /*7d00*/  BSYNC.RECONVERGENT B0 ;  /* 0x0000000000007941 */ /* 0x000fea0003800200 */
.L_x_25441:
[----:B------:R0:W-:Y:S01]  /*7d10*/  STG.E.U8 desc[UR36][R2.64], R0 ;  /* 0x0000000002007986 */ /* 0x0001e2000c101124 */
[----:B------:R-:W-:Y:S05]  /*7d20*/  BRA `(.L_x_25430) ;  /* 0x0000000400f87947 */ /* 0x000fea0003800000 */
.L_x_25439:
        /* <DEDUP_REMOVED lines=18> */
.L_x_25444:
[----:B------:R-:W-:Y:S05]  /*7e50*/  BSYNC.RECONVERGENT B0 ;  /* 0x0000000000007941 */ /* 0x000fea0003800200 */
.L_x_25443:
[----:B------:R0:W-:Y:S01]  /*7e60*/  STG.E.U8 desc[UR36][R2.64], R0 ;  /* 0x0000000002007986 */ /* 0x0001e2000c101124 */
[----:B------:R-:W-:Y:S05]  /*7e70*/  BRA `(.L_x_25430) ;  /* 0x0000000400a47947 */ /* 0x000fea0003800000 */
.L_x_25438:
        /* <DEDUP_REMOVED lines=23> */
.L_x_25446:
[----:B------:R-:W-:Y:S01]  /*7ff0*/  LOP3.LUT R4, R5, 0xff, RZ, 0xc0, !PT ;  /* 0x000000ff05047812 */ /* 0x000fe200078ec0ff */
[----:B------:R-:W-:-:S05]  /*8000*/  IMAD.MOV.U32 R5, RZ, RZ, RZ ;  /* 0x000000ffff057224 */ /* 0x000fca00078e00ff */
[----:B------:R0:W-:Y:S01]  /*8010*/  STG.E.64 desc[UR36][R2.64], R4 ;  /* 0x0000000402007986 */ /* 0x0001e2000c101b24 */
[----:B------:R-:W-:Y:S05]  /*8020*/  BRA `(.L_x_25430) ;  /* 0x0000000400387947 */ /* 0x000fea0003800000 */
.L_x_25445:
[----:B------:R-:W-:-:S05]  /*8030*/  LOP3.LUT R5, R5, 0xff, RZ, 0xc0, !PT ;  /* 0x000000ff05057812 */ /* 0x000fca00078ec0ff */
[----:B------:R0:W-:Y:S01]  /*8040*/  STG.E desc[UR36][R2.64], R5 ;  /* 0x0000000502007986 */ /* 0x0001e2000c101924 */
[----:B------:R-:W-:Y:S05]  /*8050*/  BRA `(.L_x_25430) ;  /* 0x00000004002c7947 */ /* 0x000fea0003800000 */
.L_x_25437:
        /* <DEDUP_REMOVED lines=10> */
.L_x_25448:
[----:B------:R-:W-:Y:S02]  /*8100*/  LOP3.LUT R5, R5, 0xff, RZ, 0xc0, !PT ;  /* 0x000000ff05057812 */ /* 0x000fe400078ec0ff */
[----:B------:R-:W-:-:S04]  /*8110*/  CS2R R6, SRZ ;  /* 0x0000000000067805 */ /* 0x000fc8000001ff00 */
[----:B------:R-:W0:Y:S02]  /*8120*/  I2F.F64.U16 R4, R5 ;  /* 0x0000000500047312 */ /* 0x000e240000101800 */
[----:B0-----:R0:W-:Y:S01]  /*8130*/  STG.E.128 desc[UR36][R2.64], R4 ;  /* 0x0000000402007986 */ /* 0x0011e2000c101d24 */
[----:B------:R-:W-:Y:S05]  /*8140*/  BRA `(.L_x_25430) ;  /* 0x0000000000f07947 */ /* 0x000fea0003800000 */
.L_x_25447:
[----:B------:R-:W-:-:S09]  /*8150*/  UISETP.NE.AND UP0, UPT, UR4, 0xf, UPT ;  /* 0x0000000f0400788c */ /* 0x000fd2000bf05270 */
[----:B------:R-:W-:Y:S05]  /*8160*/  BRA.U !UP0, `(.L_x_25449) ;  /* 0x0000000108d87547 */ /* 0x000fea000b800000 */
[----:B------:R-:W-:-:S09]  /*8170*/  UISETP.NE.AND UP0, UPT, UR4, 0x17, UPT ;  /* 0x000000170400788c */ /* 0x000fd2000bf05270 */
[----:B------:R-:W-:Y:S05]  /*8180*/  BRA.U !UP0, `(.L_x_25450) ;  /* 0x0000000108887547 */ /* 0x000fea000b800000 */
[----:B------:R-:W-:-:S09]  /*8190*/  UISETP.NE.AND UP0, UPT, UR4, 0x18, UPT ;  /* 0x000000180400788c */ /* 0x000fd2000bf05270 */
[----:B------:R-:W-:Y:S05]  /*81a0*/  BRA.U !UP0, `(.L_x_25451) ;  /* 0x0000000108447547 */ /* 0x000fea000b800000 */
.L_x_25429:
        /* <DEDUP_REMOVED lines=16> */
.L_x_25452:
[----:B------:R-:W-:Y:S05]  /*82b0*/  BRA `(.L_x_25430) ;  /* 0x0000000000947947 */ /* 0x000fea0003800000 */
.L_x_25451:
        /* <DEDUP_REMOVED lines=12> */
.L_x_25454:
[----:B------:R-:W-:Y:S05]  /*8380*/  BSYNC.RECONVERGENT B0 ;  /* 0x0000000000007941 */ /* 0x000fea0003800200 */
.L_x_25453:
[----:B------:R0:W-:Y:S01]  /*8390*/  STG.E.U8 desc[UR36][R2.64], R5 ;  /* 0x0000000502007986 */ /* 0x0001e2000c101124 */
[----:B------:R-:W-:Y:S05]  /*83a0*/  BRA `(.L_x_25430) ;  /* 0x0000000000587947 */ /* 0x000fea0003800000 */
.L_x_25450:
        /* <DEDUP_REMOVED lines=13> */
.L_x_25455:
[----:B------:R-:W-:Y:S01]  /*8480*/  IMAD.MOV.U32 R5, RZ, RZ, 0x7f ;  /* 0x0000007fff057424 */ /* 0x000fe200078e00ff */
[----:B------:R-:W-:-:S04]  /*8490*/  ISETP.GT.U32.AND P0, PT, R7, 0x7f800000, PT ;  /* 0x7f8000000700780c */ /* 0x000fc80003f04070 */
[----:B------:R-:W-:-:S05]  /*84a0*/  SEL R5, R5, 0x7c, P0 ;  /* 0x0000007c05057807 */ /* 0x000fca0000000000 */
[----:B------:R0:W-:Y:S01]  /*84b0*/  STG.E.U8 desc[UR36][R2.64], R5 ;  /* 0x0000000502007986 */ /* 0x0001e2000c101124 */
[----:B------:R-:W-:Y:S05]  /*84c0*/  BRA `(.L_x_25430) ;  /* 0x0000000000107947 */ /* 0x000fea0003800000 */
.L_x_25449:
[----:B------:R-:W-:-:S04]  /*84d0*/  LOP3.LUT R5, R5, 0xff, RZ, 0xc0, !PT ;  /* 0x000000ff05057812 */ /* 0x000fc800078ec0ff */
[----:B------:R-:W0:Y:S02]  /*84e0*/  I2F.U16 R0, R5 ;  /* 0x0000000500007306 */ /* 0x000e240000101000 */
[----:B0-----:R-:W-:-:S05]  /*84f0*/  F2FP.BF16.F32.PACK_AB R0, RZ, R0 ;  /* 0x00000000ff00723e */ /* 0x001fca00000010ff */
[----:B------:R0:W-:Y:S02]  /*8500*/  STG.E.U16 desc[UR36][R2.64], R0 ;  /* 0x0000000002007986 */ /* 0x0001e4000c101524 */
.L_x_25430:
[----:B------:R-:W-:Y:S05]  /*8510*/  BSYNC.RECONVERGENT B6 ;  /* 0x0000000000067941 */ /* 0x000fea0003800200 */
.L_x_25424:
[----:B------:R-:W-:-:S07]  /*8520*/  VIADD R17, R17, 0x80 ;  /* 0x0000008011117836 */ /* 0x000fce0000000000 */
.L_x_25356:
[----:B------:R-:W-:Y:S05]  /*8530*/  BSYNC.RECONVERGENT B7 ;  /* 0x0000000000077941 */ /* 0x000fea0003800200 */
.L_x_25355:
        /* <DEDUP_REMOVED lines=358> */
.L_x_25458:
        /* <DEDUP_REMOVED lines=16> */
.L_x_25462:
[----:B------:R3:W5:Y:S01]  /*9ca0*/  LDG.E.U8 R19, desc[UR36][R4.64] ;  /* 0x0000002404137981 */ /* 0x000762000c1e1100 */
[----:B------:R-:W-:Y:S05]  /*9cb0*/  BRA `(.L_x_25464) ;  /* 0x0000000c005c7947 */ /* 0x000fea0003800000 */
.L_x_25461:
        /* <DEDUP_REMOVED lines=8> */
.L_x_25466:
[----:B------:R0:W5:Y:S01]  /*9d40*/  LDG.E.U8 R19, desc[UR36][R4.64] ;  /* 0x0000002404137981 */ /* 0x000162000c1e1100 */
[----:B------:R-:W-:Y:S05]  /*9d50*/  BRA `(.L_x_25464) ;  /* 0x0000000c00347947 */ /* 0x000fea0003800000 */
.L_x_25465:
[----:B------:R0:W5:Y:S01]  /*9d60*/  LDG.E.U16 R19, desc[UR36][R4.64] ;  /* 0x0000002404137981 */ /* 0x000162000c1e1500 */
[----:B------:R-:W-:Y:S05]  /*9d70*/  BRA `(.L_x_25464) ;  /* 0x0000000c002c7947 */ /* 0x000fea0003800000 */
.L_x_25460:
        /* <DEDUP_REMOVED lines=10> */
.L_x_25468:
[----:B------:R-:W2:Y:S02]  /*9e20*/  LDG.E.U16 R2, desc[UR36][R4.64] ;  /* 0x0000002404027981 */ /* 0x000ea4000c1e1500 */
[----:B--2---:R-:W-:-:S06]  /*9e30*/  HADD2.F32 R2, -RZ, R2.H0_H0 ;  /* 0x20000002ff027230 */ /* 0x004fcc0000004100 */
[----:B------:R-:W0:Y:S02]  /*9e40*/  F2I.S64.TRUNC R2, R2 ;  /* 0x0000000200027311 */ /* 0x000e24000020d900 */
[----:B0-----:R-:W-:Y:S01]  /*9e50*/  PRMT R19, R2, 0x7610, R19 ;  /* 0x0000761002137816 */ /* 0x001fe20000000013 */
[----:B------:R-:W-:Y:S06]  /*9e60*/  BRA `(.L_x_25464) ;  /* 0x0000000800f07947 */ /* 0x000fec0003800000 */
.L_x_25467:
        /* <DEDUP_REMOVED lines=10> */
.L_x_25470:
[----:B------:R-:W2:Y:S02]  /*9f10*/  LDG.E.U16 R4, desc[UR36][R4.64] ;  /* 0x0000002404047981 */ /* 0x000ea4000c1e1500 */
[----:B--2---:R-:W-:-:S06]  /*9f20*/  HADD2.F32 R2, -RZ, R4.H0_H0 ;  /* 0x20000004ff027230 */ /* 0x004fcc0000004100 */
[----:B------:R-:W0:Y:S02]  /*9f30*/  F2I.S64.TRUNC R2, R2 ;  /* 0x0000000200027311 */ /* 0x000e24000020d900 */
[----:B0-----:R-:W-:Y:S01]  /*9f40*/  PRMT R19, R2, 0x7610, R19 ;  /* 0x0000761002137816 */ /* 0x001fe20000000013 */
[----:B------:R-:W-:Y:S06]  /*9f50*/  BRA `(.L_x_25464) ;  /* 0x0000000800b47947 */ /* 0x000fec0003800000 */
.L_x_25469:
[----:B------:R-:W2:Y:S02]  /*9f60*/  LDG.E.64 R2, desc[UR36][R4.64] ;  /* 0x0000002404027981 */ /* 0x000ea4000c1e1b00 */
[----:B--2---:R-:W0:Y:S02]  /*9f70*/  F2I.S64.F64.TRUNC R2, R2 ;  /* 0x0000000200027311 */ /* 0x004e24000030d900 */
[----:B0-----:R-:W-:Y:S01]  /*9f80*/  PRMT R19, R2, 0x7610, R19 ;  /* 0x0000761002137816 */ /* 0x001fe20000000013 */
[----:B------:R-:W-:Y:S06]  /*9f90*/  BRA `(.L_x_25464) ;  /* 0x0000000800a47947 */ /* 0x000fec0003800000 */
.L_x_25459:
        /* <DEDUP_REMOVED lines=12> */
.L_x_25473:
[----:B------:R-:W2:Y:S02]  /*a060*/  LDG.E.64 R4, desc[UR36][R4.64] ;  /* 0x0000002404047981 */ /* 0x000ea4000c1e1b00 */
[----:B--2---:R-:W0:Y:S02]  /*a070*/  F2I.S64.F64.TRUNC R2, R4 ;  /* 0x0000000400027311 */ /* 0x004e24000030d900 */
[----:B0-----:R-:W-:Y:S01]  /*a080*/  PRMT R19, R2, 0x7610, R19 ;  /* 0x0000761002137816 */ /* 0x001fe20000000013 */
[----:B------:R-:W-:Y:S06]  /*a090*/  BRA `(.L_x_25464) ;  /* 0x0000000800647947 */ /* 0x000fec0003800000 */
.L_x_25472:
        /* <DEDUP_REMOVED lines=27> */
.L_x_25475:
        /* <DEDUP_REMOVED lines=14> */
.L_x_25474:
[----:B------:R-:W2:Y:S02]  /*a330*/  LDG.E.U16 R2, desc[UR36][R4.64] ;  /* 0x0000002404027981 */ /* 0x000ea4000c1e1500 */
[----:B--2---:R-:W-:-:S06]  /*a340*/  IMAD.U32 R2, R2, 0x10000, RZ ;  /* 0x0001000002027824 */ /* 0x004fcc00078e00ff */
[----:B------:R-:W0:Y:S02]  /*a350*/  F2I.S64.TRUNC R2, R2 ;  /* 0x0000000200027311 */ /* 0x000e24000020d900 */
[----:B0-----:R-:W-:Y:S01]  /*a360*/  PRMT R19, R2, 0x7610, R19 ;  /* 0x0000761002137816 */ /* 0x001fe20000000013 */
[----:B------:R-:W-:Y:S06]  /*a370*/  BRA `(.L_x_25464) ;  /* 0x0000000400ac7947 */ /* 0x000fec0003800000 */
.L_x_25471:
        /* <DEDUP_REMOVED lines=10> */
.L_x_25478:
        /* <DEDUP_REMOVED lines=21> */
.L_x_25482:
[----:B------:R-:W-:Y:S05]  /*a570*/  BSYNC.RECONVERGENT B1 ;  /* 0x0000000000017941 */ /* 0x000fea0003800200 */
.L_x_25481:
[----:B------:R-:W-:Y:S02]  /*a580*/  SHF.L.U32 R0, R0, 0x14, RZ ;  /* 0x0000001400007819 */ /* 0x000fe400000006ff */
[----:B------:R-:W-:-:S04]  /*a590*/  LEA R2, R2, 0x3b800000, 0x17 ;  /* 0x3b80000002027811 */ /* 0x000fc800078eb8ff */
[----:B------:R-:W-:-:S07]  /*a5a0*/  LOP3.LUT R2, R2, R0, R7, 0xfe, !PT ;  /* 0x0000000002027212 */ /* 0x000fce00078efe07 */
.L_x_25480:
[----:B------:R-:W-:Y:S05]  /*a5b0*/  BSYNC.RECONVERGENT B0 ;  /* 0x0000000000007941 */ /* 0x000fea0003800200 */
.L_x_25479:
[----:B------:R-:W0:Y:S02]  /*a5c0*/  F2I.S64.TRUNC R2, R2 ;  /* 0x0000000200027311 */ /* 0x000e24000020d900 */
[----:B0-----:R-:W-:Y:S01]  /*a5d0*/  PRMT R19, R2, 0x7610, R19 ;  /* 0x0000761002137816 */ /* 0x001fe20000000013 */
[----:B------:R-:W-:Y:S06]  /*a5e0*/  BRA `(.L_x_25464) ;  /* 0x0000000400107947 */ /* 0x000fec0003800000 */
.L_x_25477:
        /* <DEDUP_REMOVED lines=21> */
.L_x_25486:
[----:B------:R-:W-:Y:S05]  /*a740*/  BSYNC.RECONVERGENT B1 ;  /* 0x0000000000017941 */ /* 0x000fea0003800200 */
.L_x_25485:
[----:B------:R-:W-:Y:S01]  /*a750*/  IMAD.SHL.U32 R0, R0, 0x200000, RZ ;  /* 0x0020000000007824 */ /* 0x000fe200078e00ff */
[----:B------:R-:W-:-:S04]  /*a760*/  LEA R2, R2, 0x37800000, 0x17 ;  /* 0x3780000002027811 */ /* 0x000fc800078eb8ff */
[----:B------:R-:W-:-:S07]  /*a770*/  LOP3.LUT R2, R2, R0, R7, 0xfe, !PT ;  /* 0x0000000002027212 */ /* 0x000fce00078efe07 */
.L_x_25484:
[----:B------:R-:W-:Y:S05]  /*a780*/  BSYNC.RECONVERGENT B0 ;  /* 0x0000000000007941 */ /* 0x000fea0003800200 */
.L_x_25483:
[----:B------:R-:W0:Y:S02]  /*a790*/  F2I.S64.TRUNC R2, R2 ;  /* 0x0000000200027311 */ /* 0x000e24000020d900 */
[----:B0-----:R-:W-:Y:S01]  /*a7a0*/  PRMT R19, R2, 0x7610, R19 ;  /* 0x0000761002137816 */ /* 0x001fe20000000013 */
[----:B------:R-:W-:Y:S06]  /*a7b0*/  BRA `(.L_x_25464) ;  /* 0x00000000009c7947 */ /* 0x000fec0003800000 */
.L_x_25476:
        /* <DEDUP_REMOVED lines=14> */
.L_x_25490:
[----:B------:R-:W-:Y:S05]  /*a8a0*/  BSYNC.RECONVERGENT B0 ;  /* 0x0000000000007941 */ /* 0x000fea0003800200 */
.L_x_25489:
[----:B------:R-:W0:Y:S02]  /*a8b0*/  F2I.S64.TRUNC R2, R2 ;  /* 0x0000000200027311 */ /* 0x000e24000020d900 */
[----:B0-----:R-:W-:Y:S01]  /*a8c0*/  PRMT R19, R2, 0x7610, R19 ;  /* 0x0000761002137816 */ /* 0x001fe20000000013 */
[----:B------:R-:W-:Y:S06]  /*a8d0*/  BRA `(.L_x_25464) ;  /* 0x0000000000547947 */ /* 0x000fec0003800000 */
.L_x_25463:
        /* <DEDUP_REMOVED lines=16> */
.L_x_25491:
[----:B------:R-:W-:Y:S01]  /*a9e0*/  PRMT R19, RZ, 0x7610, R19 ;  /* 0x00007610ff137816 */ /* 0x000fe20000000013 */
[----:B------:R-:W-:Y:S06]  /*a9f0*/  BRA `(.L_x_25464) ;  /* 0x00000000000c7947 */ /* 0x000fec0003800000 */
.L_x_25488:
[----:B------:R2:W5:Y:S01]  /*aa00*/  LDG.E.U8 R19, desc[UR36][R4.64] ;  /* 0x0000002404137981 */ /* 0x000562000c1e1100 */
[----:B------:R-:W-:Y:S05]  /*aa10*/  BRA `(.L_x_25464) ;  /* 0x0000000000047947 */ /* 0x000fea0003800000 */
.L_x_25487:
[----:B------:R1:W5:Y:S02]  /*aa20*/  LDG.E.U8 R19, desc[UR36][R4.64] ;  /* 0x0000002404137981 */ /* 0x000364000c1e1100 */
.L_x_25464:
        /* <DEDUP_REMOVED lines=16> */
.L_x_25495:
[----:B------:R0:W5:Y:S01]  /*ab30*/  LDG.E.U8 R0, desc[UR36][R4.64] ;  /* 0x0000002404007981 */ /* 0x000162000c1e1100 */
[----:B------:R-:W-:Y:S05]  /*ab40*/  BRA `(.L_x_25497) ;  /* 0x0000000c005c7947 */ /* 0x000fea0003800000 */
.L_x_25494:
        /* <DEDUP_REMOVED lines=8> */
.L_x_25499:
[----:B------:R4:W5:Y:S01]  /*abd0*/  LDG.E.U8 R0, desc[UR36][R4.64] ;  /* 0x0000002404007981 */ /* 0x000962000c1e1100 */
[----:B------:R-:W-:Y:S05]  /*abe0*/  BRA `(.L_x_25497) ;  /* 0x0000000c00347947 */ /* 0x000fea0003800000 */
.L_x_25498:
[----:B------:R0:W5:Y:S01]  /*abf0*/  LDG.E.U16 R0, desc[UR36][R4.64] ;  /* 0x0000002404007981 */ /* 0x000162000c1e1500 */
[----:B------:R-:W-:Y:S05]  /*ac00*/  BRA `(.L_x_25497) ;  /* 0x0000000c002c7947 */ /* 0x000fea0003800000 */
.L_x_25493:
        /* <DEDUP_REMOVED lines=10> */
.L_x_25501:
[----:B------:R-:W2:Y:S02]  /*acb0*/  LDG.E.U16 R2, desc[UR36][R4.64] ;  /* 0x0000002404027981 */ /* 0x000ea4000c1e1500 */
[----:B--2---:R-:W-:-:S06]  /*acc0*/  HADD2.F32 R2, -RZ, R2.H0_H0 ;  /* 0x20000002ff027230 */ /* 0x004fcc0000004100 */
[----:B------:R-:W0:Y:S02]  /*acd0*/  F2I.S64.TRUNC R2, R2 ;  /* 0x0000000200027311 */ /* 0x000e24000020d900 */
[----:B0-----:R-:W-:Y:S01]  /*ace0*/  PRMT R0, R2, 0x7610, R0 ;  /* 0x0000761002007816 */ /* 0x001fe20000000000 */
[----:B------:R-:W-:Y:S06]  /*acf0*/  BRA `(.L_x_25497) ;  /* 0x0000000800f07947 */ /* 0x000fec0003800000 */
.L_x_25500:
        /* <DEDUP_REMOVED lines=10> */
.L_x_25503:
[----:B------:R-:W2:Y:S02]  /*ada0*/  LDG.E.U16 R4, desc[UR36][R4.64] ;  /* 0x0000002404047981 */ /* 0x000ea4000c1e1500 */
[----:B--2---:R-:W-:-:S06]  /*adb0*/  HADD2.F32 R2, -RZ, R4.H0_H0 ;  /* 0x20000004ff027230 */ /* 0x004fcc0000004100 */
[----:B------:R-:W0:Y:S02]  /*adc0*/  F2I.S64.TRUNC R2, R2 ;  /* 0x0000000200027311 */ /* 0x000e24000020d900 */
[----:B0-----:R-:W-:Y:S01]  /*add0*/  PRMT R0, R2, 0x7610, R0 ;  /* 0x0000761002007816 */ /* 0x001fe20000000000 */
[----:B------:R-:W-:Y:S06]  /*ade0*/  BRA `(.L_x_25497) ;  /* 0x0000000800b47947 */ /* 0x000fec0003800000 */
.L_x_25502:
[----:B------:R-:W2:Y:S02]  /*adf0*/  LDG.E.64 R2, desc[UR36][R4.64] ;  /* 0x0000002404027981 */ /* 0x000ea4000c1e1b00 */
[----:B--2---:R-:W0:Y:S02]  /*ae00*/  F2I.S64.F64.TRUNC R2, R2 ;  /* 0x0000000200027311 */ /* 0x004e24000030d900 */
[----:B0-----:R-:W-:Y:S01]  /*ae10*/  PRMT R0, R2, 0x7610, R0 ;  /* 0x0000761002007816 */ /* 0x001fe20000000000 */
[----:B------:R-:W-:Y:S06]  /*ae20*/  BRA `(.L_x_25497) ;  /* 0x0000000800a47947 */ /* 0x000fec0003800000 */
.L_x_25492:
        /* <DEDUP_REMOVED lines=12> */
.L_x_25506:
[----:B------:R-:W2:Y:S02]  /*aef0*/  LDG.E.64 R4, desc[UR36][R4.64] ;  /* 0x0000002404047981 */ /* 0x000ea4000c1e1b00 */
[----:B--2---:R-:W0:Y:S02]  /*af00*/  F2I.S64.F64.TRUNC R2, R4 ;  /* 0x0000000400027311 */ /* 0x004e24000030d900 */
[----:B0-----:R-:W-:Y:S01]  /*af10*/  PRMT R0, R2, 0x7610, R0 ;  /* 0x0000761002007816 */ /* 0x001fe20000000000 */
[----:B------:R-:W-:Y:S06]  /*af20*/  BRA `(.L_x_25497) ;  /* 0x0000000800647947 */ /* 0x000fec0003800000 */
.L_x_25505:
        /* <DEDUP_REMOVED lines=27> */
.L_x_25508:
        /* <DEDUP_REMOVED lines=14> */
.L_x_25507:
[----:B------:R-:W2:Y:S02]  /*b1c0*/  LDG.E.U16 R2, desc[UR36][R4.64] ;  /* 0x0000002404027981 */ /* 0x000ea4000c1e1500 */
[----:B--2---:R-:W-:-:S06]  /*b1d0*/  SHF.L.U32 R2, R2, 0x10, RZ ;  /* 0x0000001002027819 */ /* 0x004fcc00000006ff */
[----:B------:R-:W0:Y:S02]  /*b1e0*/  F2I.S64.TRUNC R2, R2 ;  /* 0x0000000200027311 */ /* 0x000e24000020d900 */
[----:B0-----:R-:W-:Y:S01]  /*b1f0*/  PRMT R0, R2, 0x7610, R0 ;  /* 0x0000761002007816 */ /* 0x001fe20000000000 */
[----:B------:R-:W-:Y:S06]  /*b200*/  BRA `(.L_x_25497) ;  /* 0x0000000400ac7947 */ /* 0x000fec0003800000 */
.L_x_25504:
        /* <DEDUP_REMOVED lines=10> */
.L_x_25511:
        /* <DEDUP_REMOVED lines=21> */
.L_x_25515:
[----:B------:R-:W-:Y:S05]  /*b400*/  BSYNC.RECONVERGENT B1 ;  /* 0x0000000000017941 */ /* 0x000fea0003800200 */
.L_x_25514:
[----:B------:R-:W-:Y:S01]  /*b410*/  IMAD.SHL.U32 R0, R0, 0x100000, RZ ;  /* 0x0010000000007824 */ /* 0x000fe200078e00ff */
[----:B------:R-:W-:-:S04]  /*b420*/  LEA R2, R2, 0x3b800000, 0x17 ;  /* 0x3b80000002027811 */ /* 0x000fc800078eb8ff */
[----:B------:R-:W-:-:S07]  /*b430*/  LOP3.LUT R2, R2, R0, R7, 0xfe, !PT ;  /* 0x0000000002027212 */ /* 0x000fce00078efe07 */
.L_x_25513:
[----:B------:R-:W-:Y:S05]  /*b440*/  BSYNC.RECONVERGENT B0 ;  /* 0x0000000000007941 */ /* 0x000fea0003800200 */
.L_x_25512:
[----:B------:R-:W0:Y:S02]  /*b450*/  F2I.S64.TRUNC R2, R2 ;  /* 0x0000000200027311 */ /* 0x000e24000020d900 */
[----:B0-----:R-:W-:Y:S01]  /*b460*/  PRMT R0, R2, 0x7610, R0 ;  /* 0x0000761002007816 */ /* 0x001fe20000000000 */
[----:B------:R-:W-:Y:S06]  /*b470*/  BRA `(.L_x_25497) ;  /* 0x0000000400107947 */ /* 0x000fec0003800000 */
.L_x_25510:
        /* <DEDUP_REMOVED lines=21> */
.L_x_25519:
[----:B------:R-:W-:Y:S05]  /*b5d0*/  BSYNC.RECONVERGENT B1 ;  /* 0x0000000000017941 */ /* 0x000fea0003800200 */
.L_x_25518:
[----:B------:R-:W-:Y:S01]  /*b5e0*/  IMAD.SHL.U32 R0, R0, 0x200000, RZ ;  /* 0x0020000000007824 */ /* 0x000fe200078e00ff */
[----:B------:R-:W-:-:S04]  /*b5f0*/  LEA R2, R2, 0x37800000, 0x17 ;  /* 0x3780000002027811 */ /* 0x000fc800078eb8ff */
[----:B------:R-:W-:-:S07]  /*b600*/  LOP3.LUT R2, R2, R0, R7, 0xfe, !PT ;  /* 0x0000000002027212 */ /* 0x000fce00078efe07 */
.L_x_25517:
[----:B------:R-:W-:Y:S05]  /*b610*/  BSYNC.RECONVERGENT B0 ;  /* 0x0000000000007941 */ /* 0x000fea0003800200 */
.L_x_25516:
[----:B------:R-:W0:Y:S02]  /*b620*/  F2I.S64.TRUNC R2, R2 ;  /* 0x0000000200027311 */ /* 0x000e24000020d900 */
[----:B0-----:R-:W-:Y:S01]  /*b630*/  PRMT R0, R2, 0x7610, R0 ;  /* 0x0000761002007816 */ /* 0x001fe20000000000 */
[----:B------:R-:W-:Y:S06]  /*b640*/  BRA `(.L_x_25497) ;  /* 0x00000000009c7947 */ /* 0x000fec0003800000 */
.L_x_25509:
        /* <DEDUP_REMOVED lines=14> */
.L_x_25523:
[----:B------:R-:W-:Y:S05]  /*b730*/  BSYNC.RECONVERGENT B0 ;  /* 0x0000000000007941 */ /* 0x000fea0003800200 */
.L_x_25522:
[----:B------:R-:W0:Y:S02]  /*b740*/  F2I.S64.TRUNC R2, R2 ;  /* 0x0000000200027311 */ /* 0x000e24000020d900 */
[----:B0-----:R-:W-:Y:S01]  /*b750*/  PRMT R0, R2, 0x7610, R0 ;  /* 0x0000761002007816 */ /* 0x001fe20000000000 */
[----:B------:R-:W-:Y:S06]  /*b760*/  BRA `(.L_x_25497) ;  /* 0x0000000000547947 */ /* 0x000fec0003800000 */
.L_x_25496:
        /* <DEDUP_REMOVED lines=16> */
.L_x_25524:
[----:B------:R-:W-:Y:S01]  /*b870*/  PRMT R0, RZ, 0x7610, R0 ;  /* 0x00007610ff007816 */ /* 0x000fe20000000000 */
[----:B------:R-:W-:Y:S06]  /*b880*/  BRA `(.L_x_25497) ;  /* 0x00000000000c7947 */ /* 0x000fec0003800000 */
.L_x_25521:
[----:B------:R2:W5:Y:S01]  /*b890*/  LDG.E.U8 R0, desc[UR36][R4.64] ;  /* 0x0000002404007981 */ /* 0x000562000c1e1100 */
[----:B------:R-:W-:Y:S05]  /*b8a0*/  BRA `(.L_x_25497) ;  /* 0x0000000000047947 */ /* 0x000fea0003800000 */
.L_x_25520:
[----:B------:R1:W5:Y:S02]  /*b8b0*/  LDG.E.U8 R0, desc[UR36][R4.64] ;  /* 0x0000002404007981 */ /* 0x000364000c1e1100 */
.L_x_25497:
        /* <DEDUP_REMOVED lines=18> */
.L_x_25529:
[----:B------:R4:W-:Y:S01]  /*b9e0*/  STG.E.U8 desc[UR36][R2.64], R5 ;  /* 0x0000000502007986 */ /* 0x0009e2000c101124 */
[----:B------:R-:W-:Y:S05]  /*b9f0*/  BRA `(.L_x_25531) ;  /* 0x0000000c00507947 */ /* 0x000fea0003800000 */
.L_x_25528:
        /* <DEDUP_REMOVED lines=10> */
.L_x_25533:
[----:B------:R-:W-:-:S05]  /*baa0*/  LOP3.LUT R5, R5, 0xff, RZ, 0xc0, !PT ;  /* 0x000000ff05057812 */ /* 0x000fca00078ec0ff */
[----:B------:R2:W-:Y:S01]  /*bab0*/  STG.E desc[UR36][R2.64], R5 ;  /* 0x0000000502007986 */ /* 0x0005e2000c101924 */
[----:B------:R-:W-:Y:S05]  /*bac0*/  BRA `(.L_x_25531) ;  /* 0x0000000c001c7947 */ /* 0x000fea0003800000 */
.L_x_25532:
[----:B------:R-:W-:-:S05]  /*bad0*/  LOP3.LUT R5, R5, 0xff, RZ, 0xc0, !PT ;  /* 0x000000ff05057812 */ /* 0x000fca00078ec0ff */
[----:B------:R0:W-:Y:S01]  /*bae0*/  STG.E.U16 desc[UR36][R2.64], R5 ;  /* 0x0000000502007986 */ /* 0x0001e2000c101524 */
[----:B------:R-:W-:Y:S05]  /*baf0*/  BRA `(.L_x_25531) ;  /* 0x0000000c00107947 */ /* 0x000fea0003800000 */
.L_x_25527:
        /* <DEDUP_REMOVED lines=10> */
.L_x_25535:
[----:B------:R-:W-:-:S04]  /*bba0*/  LOP3.LUT R5, R5, 0xff, RZ, 0xc0, !PT ;  /* 0x000000ff05057812 */ /* 0x000fc800078ec0ff */
[----:B------:R-:W0:Y:S02]  /*bbb0*/  I2F.U16 R0, R5 ;  /* 0x0000000500007306 */ /* 0x000e240000101000 */
[----:B0-----:R-:W-:-:S05]  /*bbc0*/  F2FP.F16.F32.PACK_AB R0, RZ, R0 ;  /* 0x00000000ff00723e */ /* 0x001fca00000000ff */
[----:B------:R0:W-:Y:S01]  /*bbd0*/  STG.E.U16 desc[UR36][R2.64], R0 ;  /* 0x0000000002007986 */ /* 0x0001e2000c101524 */
[----:B------:R-:W-:Y:S05]  /*bbe0*/  BRA `(.L_x_25531) ;  /* 0x0000000800d47947 */ /* 0x000fea0003800000 */
.L_x_25534:
        /* <DEDUP_REMOVED lines=11> */
.L_x_25537:
[----:B------:R-:W-:-:S06]  /*bca0*/  LOP3.LUT R5, R5, 0xff, RZ, 0xc0, !PT ;  /* 0x000000ff05057812 */ /* 0x000fcc00078ec0ff */
[----:B------:R-:W0:Y:S02]  /*bcb0*/  I2F.U16 R5, R5 ;  /* 0x0000000500057306 */ /* 0x000e240000101000 */
[----:B0-----:R-:W-:-:S04]  /*bcc0*/  F2FP.F16.F32.PACK_AB R5, RZ, R5 ;  /* 0x00000005ff05723e */ /* 0x001fc800000000ff */
[----:B------:R-:W-:-:S05]  /*bcd0*/  PRMT R5, R5, 0x5410, RZ ;  /* 0x0000541005057816 */ /* 0x000fca00000000ff */
[----:B------:R0:W-:Y:S01]  /*bce0*/  STG.E desc[UR36][R2.64], R5 ;  /* 0x0000000502007986 */ /* 0x0001e2000c101924 */
[----:B------:R-:W-:Y:S05]  /*bcf0*/  BRA `(.L_x_25531) ;  /* 0x0000000800907947 */ /* 0x000fea0003800000 */
.L_x_25536:
[----:B------:R-:W-:-:S06]  /*bd00*/  LOP3.LUT R5, R5, 0xff, RZ, 0xc0, !PT ;  /* 0x000000ff05057812 */ /* 0x000fcc00078ec0ff */
[----:B------:R-:W0:Y:S02]  /*bd10*/  I2F.F64.U16 R4, R5 ;  /* 0x0000000500047312 */ /* 0x000e240000101800 */
[----:B0-----:R0:W-:Y:S01]  /*bd20*/  STG.E.64 desc[UR36][R2.64], R4 ;  /* 0x0000000402007986 */ /* 0x0011e2000c101b24 */
[----:B------:R-:W-:Y:S05]  /*bd30*/  BRA `(.L_x_25531) ;  /* 0x0000000800807947 */ /* 0x000fea0003800000 */
.L_x_25526:
        /* <DEDUP_REMOVED lines=13> */
.L_x_25541:
        /* <DEDUP_REMOVED lines=18> */
.L_x_25543:
[----:B------:R-:W-:Y:S05]  /*bf30*/  BSYNC.RECONVERGENT B0 ;  /* 0x0000000000007941 */ /* 0x000fea0003800200 */
.L_x_25542:
[----:B------:R0:W-:Y:S01]  /*bf40*/  STG.E.U8 desc[UR36][R2.64], R0 ;  /* 0x0000000002007986 */ /* 0x0001e2000c101124 */
[----:B------:R-:W-:Y:S05]  /*bf50*/  BRA `(.L_x_25531) ;  /* 0x0000000400f87947 */ /* 0x000fea0003800000 */
.L_x_25540:
        /* <DEDUP_REMOVED lines=18> */
.L_x_25545:
[----:B------:R-:W-:Y:S05]  /*c080*/  BSYNC.RECONVERGENT B0 ;  /* 0x0000000000007941 */ /* 0x000fea0003800200 */
.L_x_25544:
[----:B------:R0:W-:Y:S01]  /*c090*/  STG.E.U8 desc[UR36][R2.64], R0 ;  /* 0x0000000002007986 */ /* 0x0001e2000c101124 */
[----:B------:R-:W-:Y:S05]  /*c0a0*/  BRA `(.L_x_25531) ;  /* 0x0000000400a47947 */ /* 0x000fea0003800000 */
.L_x_25539:
        /* <DEDUP_REMOVED lines=23> */
.L_x_25547:
[----:B------:R-:W-:Y:S01]  /*c220*/  LOP3.LUT R4, R5, 0xff, RZ, 0xc0, !PT ;  /* 0x000000ff05047812 */ /* 0x000fe200078ec0ff */
[----:B------:R-:W-:-:S05]  /*c230*/  IMAD.MOV.U32 R5, RZ, RZ, RZ ;  /* 0x000000ffff057224 */ /* 0x000fca00078e00ff */
[----:B------:R0:W-:Y:S01]  /*c240*/  STG.E.64 desc[UR36][R2.64], R4 ;  /* 0x0000000402007986 */ /* 0x0001e2000c101b24 */
[----:B------:R-:W-:Y:S05]  /*c250*/  BRA `(.L_x_25531) ;  /* 0x0000000400387947 */ /* 0x000fea0003800000 */
.L_x_25546:
[----:B------:R-:W-:-:S05]  /*c260*/  LOP3.LUT R5, R5, 0xff, RZ, 0xc0, !PT ;  /* 0x000000ff05057812 */ /* 0x000fca00078ec0ff */
[----:B------:R0:W-:Y:S01]  /*c270*/  STG.E desc[UR36][R2.64], R5 ;  /* 0x0000000502007986 */ /* 0x0001e2000c101924 */
[----:B------:R-:W-:Y:S05]  /*c280*/  BRA `(.L_x_25531) ;  /* 0x00000004002c7947 */ /* 0x000fea0003800000 */
.L_x_25538:
        /* <DEDUP_REMOVED lines=10> */
.L_x_25549:
[----:B------:R-:W-:Y:S02]  /*c330*/  LOP3.LUT R5, R5, 0xff, RZ, 0xc0, !PT ;  /* 0x000000ff05057812 */ /* 0x000fe400078ec0ff */
[----:B------:R-:W-:-:S04]  /*c340*/  CS2R R6, SRZ ;  /* 0x0000000000067805 */ /* 0x000fc8000001ff00 */
[----:B------:R-:W0:Y:S02]  /*c350*/  I2F.F64.U16 R4, R5 ;  /* 0x0000000500047312 */ /* 0x000e240000101800 */
[----:B0-----:R0:W-:Y:S01]  /*c360*/  STG.E.128 desc[UR36][R2.64], R4 ;  /* 0x0000000402007986 */ /* 0x0011e2000c101d24 */
[----:B------:R-:W-:Y:S05]  /*c370*/  BRA `(.L_x_25531) ;  /* 0x0000000000f07947 */ /* 0x000fea0003800000 */
.L_x_25548:
[----:B------:R-:W-:-:S09]  /*c380*/  UISETP.NE.AND UP0, UPT, UR4, 0xf, UPT ;  /* 0x0000000f0400788c */ /* 0x000fd2000bf05270 */
[----:B------:R-:W-:Y:S05]  /*c390*/  BRA.U !UP0, `(.L_x_25550) ;  /* 0x0000000108d87547 */ /* 0x000fea000b800000 */
[----:B------:R-:W-:-:S09]  /*c3a0*/  UISETP.NE.AND UP0, UPT, UR4, 0x17, UPT ;  /* 0x000000170400788c */ /* 0x000fd2000bf05270 */
[----:B------:R-:W-:Y:S05]  /*c3b0*/  BRA.U !UP0, `(.L_x_25551) ;  /* 0x0000000108887547 */ /* 0x000fea000b800000 */
[----:B------:R-:W-:-:S09]  /*c3c0*/  UISETP.NE.AND UP0, UPT, UR4, 0x18, UPT ;  /* 0x000000180400788c */ /* 0x000fd2000bf05270 */
[----:B------:R-:W-:Y:S05]  /*c3d0*/  BRA.U !UP0, `(.L_x_25552) ;  /* 0x0000000108447547 */ /* 0x000fea000b800000 */
.L_x_25530:
        /* <DEDUP_REMOVED lines=16> */
.L_x_25553:
[----:B------:R-:W-:Y:S05]  /*c4e0*/  BRA `(.L_x_25531) ;  /* 0x0000000000947947 */ /* 0x000fea0003800000 */
.L_x_25552:
        /* <DEDUP_REMOVED lines=12> */
.L_x_25555:
[----:B------:R-:W-:Y:S05]  /*c5b0*/  BSYNC.RECONVERGENT B0 ;  /* 0x0000000000007941 */ /* 0x000fea0003800200 */
.L_x_25554:
[----:B------:R0:W-:Y:S01]  /*c5c0*/  STG.E.U8 desc[UR36][R2.64], R5 ;  /* 0x0000000502007986 */ /* 0x0001e2000c101124 */
[----:B------:R-:W-:Y:S05]  /*c5d0*/  BRA `(.L_x_25531) ;  /* 0x0000000000587947 */ /* 0x000fea0003800000 */
.L_x_25551:
        /* <DEDUP_REMOVED lines=13> */
.L_x_25556:
[----:B------:R-:W-:Y:S01]  /*c6b0*/  IMAD.MOV.U32 R5, RZ, RZ, 0x7f ;  /* 0x0000007fff057424 */ /* 0x000fe200078e00ff */
[----:B------:R-:W-:-:S04]  /*c6c0*/  ISETP.GT.U32.AND P0, PT, R7, 0x7f800000, PT ;  /* 0x7f8000000700780c */ /* 0x000fc80003f04070 */
[----:B------:R-:W-:-:S05]  /*c6d0*/  SEL R5, R5, 0x7c, P0 ;  /* 0x0000007c05057807 */ /* 0x000fca0000000000 */
[----:B------:R0:W-:Y:S01]  /*c6e0*/  STG.E.U8 desc[UR36][R2.64], R5 ;  /* 0x0000000502007986 */ /* 0x0001e2000c101124 */
[----:B------:R-:W-:Y:S05]  /*c6f0*/  BRA `(.L_x_25531) ;  /* 0x0000000000107947 */ /* 0x000fea0003800000 */
.L_x_25550:
[----:B------:R-:W-:-:S04]  /*c700*/  LOP3.LUT R5, R5, 0xff, RZ, 0xc0, !PT ;  /* 0x000000ff05057812 */ /* 0x000fc800078ec0ff */
[----:B------:R-:W0:Y:S02]  /*c710*/  I2F.U16 R0, R5 ;  /* 0x0000000500007306 */ /* 0x000e240000101000 */
[----:B0-----:R-:W-:-:S05]  /*c720*/  F2FP.BF16.F32.PACK_AB R0, RZ, R0 ;  /* 0x00000000ff00723e */ /* 0x001fca00000010ff */
[----:B------:R0:W-:Y:S02]  /*c730*/  STG.E.U16 desc[UR36][R2.64], R0 ;  /* 0x0000000002007986 */ /* 0x0001e4000c101524 */
.L_x_25531:
[----:B------:R-:W-:Y:S05]  /*c740*/  BSYNC.RECONVERGENT B6 ;  /* 0x0000000000067941 */ /* 0x000fea0003800200 */
.L_x_25525:
[----:B------:R-:W-:-:S07]  /*c750*/  VIADD R17, R17, 0x80 ;  /* 0x0000008011117836 */ /* 0x000fce0000000000 */
.L_x_25457:
[----:B------:R-:W-:Y:S05]  /*c760*/  BSYNC.RECONVERGENT B7 ;  /* 0x0000000000077941 */ /* 0x000fea0003800200 */
.L_x_25456:
        /* <DEDUP_REMOVED lines=357> */
.L_x_25557:
        /* <DEDUP_REMOVED lines=19> */
.L_x_25561:
[----:B------:R0:W5:Y:S01]  /*def0*/  LDG.E.U8 R19, desc[UR36][R4.64] ;  /* 0x0000002404137981 */ /* 0x000162000c1e1100 */
[----:B------:R-:W-:Y:S05]  /*df00*/  BRA `(.L_x_25563) ;  /* 0x0000000c005c7947 */ /* 0x000fea0003800000 */
.L_x_25560:
        /* <DEDUP_REMOVED lines=8> */
.L_x_25565:
[----:B------:R4:W5:Y:S01]  /*df90*/  LDG.E.U8 R19, desc[UR36][R4.64] ;  /* 0x0000002404137981 */ /* 0x000962000c1e1100 */
[----:B------:R-:W-:Y:S05]  /*dfa0*/  BRA `(.L_x_25563) ;  /* 0x0000000c00347947 */ /* 0x000fea0003800000 */
.L_x_25564:
[----:B------:R0:W5:Y:S01]  /*dfb0*/  LDG.E.U16 R19, desc[UR36][R4.64] ;  /* 0x0000002404137981 */ /* 0x000162000c1e1500 */
[----:B------:R-:W-:Y:S05]  /*dfc0*/  BRA `(.L_x_25563) ;  /* 0x0000000c002c7947 */ /* 0x000fea0003800000 */
.L_x_25559:
        /* <DEDUP_REMOVED lines=10> */
.L_x_25567:
[----:B------:R-:W2:Y:S02]  /*e070*/  LDG.E.U16 R2, desc[UR36][R4.64] ;  /* 0x0000002404027981 */ /* 0x000ea4000c1e1500 */
[----:B--2---:R-:W-:-:S06]  /*e080*/  HADD2.F32 R2, -RZ, R2.H0_H0 ;  /* 0x20000002ff027230 */ /* 0x004fcc0000004100 */
[----:B------:R-:W0:Y:S02]  /*e090*/  F2I.S64.TRUNC R2, R2 ;  /* 0x0000000200027311 */ /* 0x000e24000020d900 */
[----:B0-----:R-:W-:Y:S01]  /*e0a0*/  PRMT R19, R2, 0x7610, R19 ;  /* 0x0000761002137816 */ /* 0x001fe20000000013 */
[----:B------:R-:W-:Y:S06]  /*e0b0*/  BRA `(.L_x_25563) ;  /* 0x0000000800f07947 */ /* 0x000fec0003800000 */
.L_x_25566:
        /* <DEDUP_REMOVED lines=10> */
.L_x_25569:
[----:B------:R-:W2:Y:S02]  /*e160*/  LDG.E.U16 R4, desc[UR36][R4.64] ;  /* 0x0000002404047981 */ /* 0x000ea4000c1e1500 */
[----:B--2---:R-:W-:-:S06]  /*e170*/  HADD2.F32 R2, -RZ, R4.H0_H0 ;  /* 0x20000004ff027230 */ /* 0x004fcc0000004100 */
[----:B------:R-:W0:Y:S02]  /*e180*/  F2I.S64.TRUNC R2, R2 ;  /* 0x0000000200027311 */ /* 0x000e24000020d900 */
[----:B0-----:R-:W-:Y:S01]  /*e190*/  PRMT R19, R2, 0x7610, R19 ;  /* 0x0000761002137816 */ /* 0x001fe20000000013 */
[----:B------:R-:W-:Y:S06]  /*e1a0*/  BRA `(.L_x_25563) ;  /* 0x0000000800b47947 */ /* 0x000fec0003800000 */
.L_x_25568:
[----:B------:R-:W2:Y:S02]  /*e1b0*/  LDG.E.64 R2, desc[UR36][R4.64] ;  /* 0x0000002404027981 */ /* 0x000ea4000c1e1b00 */
[----:B--2---:R-:W0:Y:S02]  /*e1c0*/  F2I.S64.F64.TRUNC R2, R2 ;  /* 0x0000000200027311 */ /* 0x004e24000030d900 */
[----:B0-----:R-:W-:Y:S01]  /*e1d0*/  PRMT R19, R2, 0x7610, R19 ;  /* 0x0000761002137816 */ /* 0x001fe20000000013 */
[----:B------:R-:W-:Y:S06]  /*e1e0*/  BRA `(.L_x_25563) ;  /* 0x0000000800a47947 */ /* 0x000fec0003800000 */
.L_x_25558:
        /* <DEDUP_REMOVED lines=12> */
.L_x_25572:
[----:B------:R-:W2:Y:S02]  /*e2b0*/  LDG.E.64 R4, desc[UR36][R4.64] ;  /* 0x0000002404047981 */ /* 0x000ea4000c1e1b00 */
[----:B--2---:R-:W0:Y:S02]  /*e2c0*/  F2I.S64.F64.TRUNC R2, R4 ;  /* 0x0000000400027311 */ /* 0x004e24000030d900 */
[----:B0-----:R-:W-:Y:S01]  /*e2d0*/  PRMT R19, R2, 0x7610, R19 ;  /* 0x0000761002137816 */ /* 0x001fe20000000013 */
[----:B------:R-:W-:Y:S06]  /*e2e0*/  BRA `(.L_x_25563) ;  /* 0x0000000800647947 */ /* 0x000fec0003800000 */
.L_x_25571:
        /* <DEDUP_REMOVED lines=27> */
.L_x_25574:
        /* <DEDUP_REMOVED lines=14> */
.L_x_25573:
[----:B------:R-:W2:Y:S02]  /*e580*/  LDG.E.U16 R2, desc[UR36][R4.64] ;  /* 0x0000002404027981 */ /* 0x000ea4000c1e1500 */
[----:B--2---:R-:W-:-:S06]  /*e590*/  IMAD.U32 R2, R2, 0x10000, RZ ;  /* 0x0001000002027824 */ /* 0x004fcc00078e00ff */
[----:B------:R-:W0:Y:S02]  /*e5a0*/  F2I.S64.TRUNC R2, R2 ;  /* 0x0000000200027311 */ /* 0x000e24000020d900 */
[----:B0-----:R-:W-:Y:S01]  /*e5b0*/  PRMT R19, R2, 0x7610, R19 ;  /* 0x0000761002137816 */ /* 0x001fe20000000013 */
[----:B------:R-:W-:Y:S06]  /*e5c0*/  BRA `(.L_x_25563) ;  /* 0x0000000400ac7947 */ /* 0x000fec0003800000 */
.L_x_25570:
        /* <DEDUP_REMOVED lines=10> */
.L_x_25577:
        /* <DEDUP_REMOVED lines=21> */
.L_x_25581:
[----:B------:R-:W-:Y:S05]  /*e7c0*/  BSYNC.RECONVERGENT B1 ;  /* 0x0000000000017941 */ /* 0x000fea0003800200 */
.L_x_25580:
[----:B------:R-:W-:Y:S02]  /*e7d0*/  SHF.L.U32 R0, R0, 0x14, RZ ;  /* 0x0000001400007819 */ /* 0x000fe400000006ff */
[----:B------:R-:W-:-:S04]  /*e7e0*/  LEA R2, R2, 0x3b800000, 0x17 ;  /* 0x3b80000002027811 */ /* 0x000fc800078eb8ff */
[----:B------:R-:W-:-:S07]  /*e7f0*/  LOP3.LUT R2, R2, R0, R7, 0xfe, !PT ;  /* 0x0000000002027212 */ /* 0x000fce00078efe07 */
.L_x_25579:
[----:B------:R-:W-:Y:S05]  /*e800*/  BSYNC.RECONVERGENT B0 ;  /* 0x0000000000007941 */ /* 0x000fea0003800200 */
.L_x_25578:
[----:B------:R-:W0:Y:S02]  /*e810*/  F2I.S64.TRUNC R2, R2 ;  /* 0x0000000200027311 */ /* 0x000e24000020d900 */
[----:B0-----:R-:W-:Y:S01]  /*e820*/  PRMT R19, R2, 0x7610, R19 ;  /* 0x0000761002137816 */ /* 0x001fe20000000013 */
[----:B------:R-:W-:Y:S06]  /*e830*/  BRA `(.L_x_25563) ;  /* 0x0000000400107947 */ /* 0x000fec0003800000 */
.L_x_25576:
        /* <DEDUP_REMOVED lines=21> */
.L_x_25585:
[----:B------:R-:W-:Y:S05]  /*e990*/  BSYNC.RECONVERGENT B1 ;  /* 0x0000000000017941 */ /* 0x000fea0003800200 */
.L_x_25584:
[----:B------:R-:W-:Y:S01]  /*e9a0*/  IMAD.SHL.U32 R0, R0, 0x200000, RZ ;  /* 0x0020000000007824 */ /* 0x000fe200078e00ff */
[----:B------:R-:W-:-:S04]  /*e9b0*/  LEA R2, R2, 0x37800000, 0x17 ;  /* 0x3780000002027811 */ /* 0x000fc800078eb8ff */
[----:B------:R-:W-:-:S07]  /*e9c0*/  LOP3.LUT R2, R2, R0, R7, 0xfe, !PT ;  /* 0x0000000002027212 */ /* 0x000fce00078efe07 */
.L_x_25583:
[----:B------:R-:W-:Y:S05]  /*e9d0*/  BSYNC.RECONVERGENT B0 ;  /* 0x0000000000007941 */ /* 0x000fea0003800200 */
.L_x_25582:
[----:B------:R-:W0:Y:S02]  /*e9e0*/  F2I.S64.TRUNC R2, R2 ;  /* 0x0000000200027311 */ /* 0x000e24000020d900 */
[----:B0-----:R-:W-:Y:S01]  /*e9f0*/  PRMT R19, R2, 0x7610, R19 ;  /* 0x0000761002137816 */ /* 0x001fe20000000013 */
[----:B------:R-:W-:Y:S06]  /*ea00*/  BRA `(.L_x_25563) ;  /* 0x00000000009c7947 */ /* 0x000fec0003800000 */
.L_x_25575:
        /* <DEDUP_REMOVED lines=14> */
.L_x_25589:
[----:B------:R-:W-:Y:S05]  /*eaf0*/  BSYNC.RECONVERGENT B0 ;  /* 0x0000000000007941 */ /* 0x000fea0003800200 */
.L_x_25588:
[----:B------:R-:W0:Y:S02]  /*eb00*/  F2I.S64.TRUNC R2, R2 ;  /* 0x0000000200027311 */ /* 0x000e24000020d900 */
[----:B0-----:R-:W-:Y:S01]  /*eb10*/  PRMT R19, R2, 0x7610, R19 ;  /* 0x0000761002137816 */ /* 0x001fe20000000013 */
[----:B------:R-:W-:Y:S06]  /*eb20*/  BRA `(.L_x_25563) ;  /* 0x0000000000547947 */ /* 0x000fec0003800000 */
.L_x_25562:
        /* <DEDUP_REMOVED lines=16> */
.L_x_25590:
[----:B------:R-:W-:Y:S01]  /*ec30*/  PRMT R19, RZ, 0x7610, R19 ;  /* 0x00007610ff137816 */ /* 0x000fe20000000013 */
[----:B------:R-:W-:Y:S06]  /*ec40*/  BRA `(.L_x_25563) ;  /* 0x00000000000c7947 */ /* 0x000fec0003800000 */
.L_x_25587:
[----:B------:R0:W5:Y:S01]  /*ec50*/  LDG.E.U8 R19, desc[UR36][R4.64] ;  /* 0x0000002404137981 */ /* 0x000162000c1e1100 */
[----:B------:R-:W-:Y:S05]  /*ec60*/  BRA `(.L_x_25563) ;  /* 0x0000000000047947 */ /* 0x000fea0003800000 */
.L_x_25586:
[----:B------:R1:W5:Y:S02]  /*ec70*/  LDG.E.U8 R19, desc[UR36][R4.64] ;  /* 0x0000002404137981 */ /* 0x000364000c1e1100 */
.L_x_25563:
        /* <DEDUP_REMOVED lines=16> */
.L_x_25594:
[----:B------:R1:W5:Y:S01]  /*ed80*/  LDG.E.U8 R0, desc[UR36][R4.64] ;  /* 0x0000002404007981 */ /* 0x000362000c1e1100 */
[----:B------:R-:W-:Y:S05]  /*ed90*/  BRA `(.L_x_25596) ;  /* 0x0000000c005c7947 */ /* 0x000fea0003800000 */
.L_x_25593:
        /* <DEDUP_REMOVED lines=8> */
.L_x_25598:
[----:B------:R3:W5:Y:S01]  /*ee20*/  LDG.E.U8 R0, desc[UR36][R4.64] ;  /* 0x0000002404007981 */ /* 0x000762000c1e1100 */
[----:B------:R-:W-:Y:S05]  /*ee30*/  BRA `(.L_x_25596) ;  /* 0x0000000c00347947 */ /* 0x000fea0003800000 */
.L_x_25597:
[----:B------:R4:W5:Y:S01]  /*ee40*/  LDG.E.U16 R0, desc[UR36][R4.64] ;  /* 0x0000002404007981 */ /* 0x000962000c1e1500 */
[----:B------:R-:W-:Y:S05]  /*ee50*/  BRA `(.L_x_25596) ;  /* 0x0000000c002c7947 */ /* 0x000fea0003800000 */
.L_x_25592:
        /* <DEDUP_REMOVED lines=10> */
.L_x_25600:
[----:B------:R-:W2:Y:S02]  /*ef00*/  LDG.E.U16 R2, desc[UR36][R4.64] ;  /* 0x0000002404027981 */ /* 0x000ea4000c1e1500 */
[----:B--2---:R-:W-:-:S06]  /*ef10*/  HADD2.F32 R2, -RZ, R2.H0_H0 ;  /* 0x20000002ff027230 */ /* 0x004fcc0000004100 */
[----:B------:R-:W0:Y:S02]  /*ef20*/  F2I.S64.TRUNC R2, R2 ;  /* 0x0000000200027311 */ /* 0x000e24000020d900 */
[----:B0-----:R-:W-:Y:S01]  /*ef30*/  PRMT R0, R2, 0x7610, R0 ;  /* 0x0000761002007816 */ /* 0x001fe20000000000 */
[----:B------:R-:W-:Y:S06]  /*ef40*/  BRA `(.L_x_25596) ;  /* 0x0000000800f07947 */ /* 0x000fec0003800000 */
.L_x_25599:
        /* <DEDUP_REMOVED lines=10> */
.L_x_25602:
[----:B------:R-:W2:Y:S02]  /*eff0*/  LDG.E.U16 R4, desc[UR36][R4.64] ;  /* 0x0000002404047981 */ /* 0x000ea4000c1e1500 */
[----:B--2---:R-:W-:-:S06]  /*f000*/  HADD2.F32 R2, -RZ, R4.H0_H0 ;  /* 0x20000004ff027230 */ /* 0x004fcc0000004100 */
[----:B------:R-:W0:Y:S02]  /*f010*/  F2I.S64.TRUNC R2, R2 ;  /* 0x0000000200027311 */ /* 0x000e24000020d900 */
[----:B0-----:R-:W-:Y:S01]  /*f020*/  PRMT R0, R2, 0x7610, R0 ;  /* 0x0000761002007816 */ /* 0x001fe20000000000 */
[----:B------:R-:W-:Y:S06]  /*f030*/  BRA `(.L_x_25596) ;  /* 0x0000000800b47947 */ /* 0x000fec0003800000 */
.L_x_25601:
[----:B------:R-:W2:Y:S02]  /*f040*/  LDG.E.64 R2, desc[UR36][R4.64] ;  /* 0x0000002404027981 */ /* 0x000ea4000c1e1b00 */
[----:B--2---:R-:W0:Y:S02]  /*f050*/  F2I.S64.F64.TRUNC R2, R2 ;  /* 0x0000000200027311 */ /* 0x004e24000030d900 */
[----:B0-----:R-:W-:Y:S01]  /*f060*/  PRMT R0, R2, 0x7610, R0 ;  /* 0x0000761002007816 */ /* 0x001fe20000000000 */
[----:B------:R-:W-:Y:S06]  /*f070*/  BRA `(.L_x_25596) ;  /* 0x0000000800a47947 */ /* 0x000fec0003800000 */
.L_x_25591:
        /* <DEDUP_REMOVED lines=12> */
.L_x_25605:
[----:B------:R-:W2:Y:S02]  /*f140*/  LDG.E.64 R4, desc[UR36][R4.64] ;  /* 0x0000002404047981 */ /* 0x000ea4000c1e1b00 */
[----:B--2---:R-:W0:Y:S02]  /*f150*/  F2I.S64.F64.TRUNC R2, R4 ;  /* 0x0000000400027311 */ /* 0x004e24000030d900 */
[----:B0-----:R-:W-:Y:S01]  /*f160*/  PRMT R0, R2, 0x7610, R0 ;  /* 0x0000761002007816 */ /* 0x001fe20000000000 */
[----:B------:R-:W-:Y:S06]  /*f170*/  BRA `(.L_x_25596) ;  /* 0x0000000800647947 */ /* 0x000fec0003800000 */
.L_x_25604:
        /* <DEDUP_REMOVED lines=27> */
.L_x_25607:
        /* <DEDUP_REMOVED lines=14> */
.L_x_25606:
[----:B------:R-:W2:Y:S02]  /*f410*/  LDG.E.U16 R2, desc[UR36][R4.64] ;  /* 0x0000002404027981 */ /* 0x000ea4000c1e1500 */
[----:B--2---:R-:W-:-:S06]  /*f420*/  SHF.L.U32 R2, R2, 0x10, RZ ;  /* 0x0000001002027819 */ /* 0x004fcc00000006ff */
[----:B------:R-:W0:Y:S02]  /*f430*/  F2I.S64.TRUNC R2, R2 ;  /* 0x0000000200027311 */ /* 0x000e24000020d900 */
[----:B0-----:R-:W-:Y:S01]  /*f440*/  PRMT R0, R2, 0x7610, R0 ;  /* 0x0000761002007816 */ /* 0x001fe20000000000 */
[----:B------:R-:W-:Y:S06]  /*f450*/  BRA `(.L_x_25596) ;  /* 0x0000000400ac7947 */ /* 0x000fec0003800000 */
.L_x_25603:
        /* <DEDUP_REMOVED lines=10> */
.L_x_25610:
        /* <DEDUP_REMOVED lines=21> */
.L_x_25614:
[----:B------:R-:W-:Y:S05]  /*f650*/  BSYNC.RECONVERGENT B1 ;  /* 0x0000000000017941 */ /* 0x000fea0003800200 */
.L_x_25613:
[----:B------:R-:W-:Y:S01]  /*f660*/  IMAD.SHL.U32 R0, R0, 0x100000, RZ ;  /* 0x0010000000007824 */ /* 0x000fe200078e00ff */
[----:B------:R-:W-:-:S04]  /*f670*/  LEA R2, R2, 0x3b800000, 0x17 ;  /* 0x3b80000002027811 */ /* 0x000fc800078eb8ff */
[----:B------:R-:W-:-:S07]  /*f680*/  LOP3.LUT R2, R2, R0, R7, 0xfe, !PT ;  /* 0x0000000002027212 */ /* 0x000fce00078efe07 */
.L_x_25612:
[----:B------:R-:W-:Y:S05]  /*f690*/  BSYNC.RECONVERGENT B0 ;  /* 0x0000000000007941 */ /* 0x000fea0003800200 */
.L_x_25611:
[----:B------:R-:W0:Y:S02]  /*f6a0*/  F2I.S64.TRUNC R2, R2 ;  /* 0x0000000200027311 */ /* 0x000e24000020d900 */
[----:B0-----:R-:W-:Y:S01]  /*f6b0*/  PRMT R0, R2, 0x7610, R0 ;  /* 0x0000761002007816 */ /* 0x001fe20000000000 */
[----:B------:R-:W-:Y:S06]  /*f6c0*/  BRA `(.L_x_25596) ;  /* 0x0000000400107947 */ /* 0x000fec0003800000 */
.L_x_25609:
        /* <DEDUP_REMOVED lines=21> */
.L_x_25618:
[----:B------:R-:W-:Y:S05]  /*f820*/  BSYNC.RECONVERGENT B1 ;  /* 0x0000000000017941 */ /* 0x000fea0003800200 */
.L_x_25617:
[----:B------:R-:W-:Y:S01]  /*f830*/  IMAD.SHL.U32 R0, R0, 0x200000, RZ ;  /* 0x0020000000007824 */ /* 0x000fe200078e00ff */
[----:B------:R-:W-:-:S04]  /*f840*/  LEA R2, R2, 0x37800000, 0x17 ;  /* 0x3780000002027811 */ /* 0x000fc800078eb8ff */
[----:B------:R-:W-:-:S07]  /*f850*/  LOP3.LUT R2, R2, R0, R7, 0xfe, !PT ;  /* 0x0000000002027212 */ /* 0x000fce00078efe07 */
.L_x_25616:
[----:B------:R-:W-:Y:S05]  /*f860*/  BSYNC.RECONVERGENT B0 ;  /* 0x0000000000007941 */ /* 0x000fea0003800200 */
.L_x_25615:
[----:B------:R-:W0:Y:S02]  /*f870*/  F2I.S64.TRUNC R2, R2 ;  /* 0x0000000200027311 */ /* 0x000e24000020d900 */
[----:B0-----:R-:W-:Y:S01]  /*f880*/  PRMT R0, R2, 0x7610, R0 ;  /* 0x0000761002007816 */ /* 0x001fe20000000000 */
[----:B------:R-:W-:Y:S06]  /*f890*/  BRA `(.L_x_25596) ;  /* 0x00000000009c7947 */ /* 0x000fec0003800000 */
.L_x_25608:
        /* <DEDUP_REMOVED lines=14> */
.L_x_25622:
[----:B------:R-:W-:Y:S05]  /*f980*/  BSYNC.RECONVERGENT B0 ;  /* 0x0000000000007941 */ /* 0x000fea0003800200 */
.L_x_25621:
[----:B------:R-:W0:Y:S02]  /*f990*/  F2I.S64.TRUNC R2, R2 ;  /* 0x0000000200027311 */ /* 0x000e24000020d900 */
[----:B0-----:R-:W-:Y:S01]  /*f9a0*/  PRMT R0, R2, 0x7610, R0 ;  /* 0x0000761002007816 */ /* 0x001fe20000000000 */
[----:B------:R-:W-:Y:S06]  /*f9b0*/  BRA `(.L_x_25596) ;  /* 0x0000000000547947 */ /* 0x000fec0003800000 */
.L_x_25595:
        /* <DEDUP_REMOVED lines=16> */
.L_x_25623:
[----:B------:R-:W-:Y:S01]  /*fac0*/  PRMT R0, RZ, 0x7610, R0 ;  /* 0x00007610ff007816 */ /* 0x000fe20000000000 */
[----:B------:R-:W-:Y:S06]  /*fad0*/  BRA `(.L_x_25596) ;  /* 0x00000000000c7947 */ /* 0x000fec0003800000 */
.L_x_25620:
[----:B------:R0:W5:Y:S01]  /*fae0*/  LDG.E.U8 R0, desc[UR36][R4.64] ;  /* 0x0000002404007981 */ /* 0x000162000c1e1100 */
[----:B------:R-:W-:Y:S05]  /*faf0*/  BRA `(.L_x_25596) ;  /* 0x0000000000047947 */ /* 0x000fea0003800000 */
.L_x_25619:
[----:B------:R0:W5:Y:S02]  /*fb00*/  LDG.E.U8 R0, desc[UR36][R4.64] ;  /* 0x0000002404007981 */ /* 0x000164000c1e1100 */
.L_x_25596:
        /* <DEDUP_REMOVED lines=14> */
.L_x_25627:
[----:B------:R-:W-:Y:S01]  /*fbf0*/  STG.E.U8 desc[UR36][R16.64], R3 ;  /* 0x0000000310007986 */ /* 0x000fe2000c101124 */
[----:B------:R-:W-:Y:S05]  /*fc00*/  EXIT ;  /* 0x000000000000794d */ /* 0x000fea0003800000 */
.L_x_25626:
        /* <DEDUP_REMOVED lines=10> */
.L_x_25630:
[----:B------:R-:W-:-:S05]  /*fcb0*/  LOP3.LUT R3, R3, 0xff, RZ, 0xc0, !PT ;  /* 0x000000ff03037812 */ /* 0x000fca00078ec0ff */
[----:B------:R-:W-:Y:S01]  /*fcc0*/  STG.E desc[UR36][R16.64], R3 ;  /* 0x0000000310007986 */ /* 0x000fe2000c101924 */
[----:B------:R-:W-:Y:S05]  /*fcd0*/  EXIT ;  /* 0x000000000000794d */ /* 0x000fea0003800000 */
.L_x_25629:
[----:B------:R-:W-:-:S05]  /*fce0*/  LOP3.LUT R3, R3, 0xff, RZ, 0xc0, !PT ;  /* 0x000000ff03037812 */ /* 0x000fca00078ec0ff */
[----:B------:R-:W-:Y:S01]  /*fcf0*/  STG.E.U16 desc[UR36][R16.64], R3 ;  /* 0x0000000310007986 */ /* 0x000fe2000c101524 */
[----:B------:R-:W-:Y:S05]  /*fd00*/  EXIT ;  /* 0x000000000000794d */ /* 0x000fea0003800000 */
.L_x_25625:
        /* <DEDUP_REMOVED lines=10> */
.L_x_25632:
[----:B------:R-:W-:-:S04]  /*fdb0*/  LOP3.LUT R3, R3, 0xff, RZ, 0xc0, !PT ;  /* 0x000000ff03037812 */ /* 0x000fc800078ec0ff */
[----:B------:R-:W5:Y:S02]  /*fdc0*/  I2F.U16 R0, R3 ;  /* 0x0000000300007306 */ /* 0x000f640000101000 */
[----:B-----5:R-:W-:-:S05]  /*fdd0*/  F2FP.F16.F32.PACK_AB R0, RZ, R0 ;  /* 0x00000000ff00723e */ /* 0x020fca00000000ff */
[----:B------:R-:W-:Y:S01]  /*fde0*/  STG.E.U16 desc[UR36][R16.64], R0 ;  /* 0x0000000010007986 */ /* 0x000fe2000c101524 */
[----:B------:R-:W-:Y:S05]  /*fdf0*/  EXIT ;  /* 0x000000000000794d */ /* 0x000fea0003800000 */
.L_x_25631:
        /* <DEDUP_REMOVED lines=11> */
.L_x_25634:
[----:B------:R-:W-:-:S06]  /*feb0*/  LOP3.LUT R3, R3, 0xff, RZ, 0xc0, !PT ;  /* 0x000000ff03037812 */ /* 0x000fcc00078ec0ff */
[----:B------:R-:W5:Y:S02]  /*fec0*/  I2F.U16 R3, R3 ;  /* 0x0000000300037306 */ /* 0x000f640000101000 */
[----:B-----5:R-:W-:-:S04]  /*fed0*/  F2FP.F16.F32.PACK_AB R3, RZ, R3 ;  /* 0x00000003ff03723e */ /* 0x020fc800000000ff */
[----:B------:R-:W-:-:S05]  /*fee0*/  PRMT R3, R3, 0x5410, RZ ;  /* 0x0000541003037816 */ /* 0x000fca00000000ff */
[----:B------:R-:W-:Y:S01]  /*fef0*/  STG.E desc[UR36][R16.64], R3 ;  /* 0x0000000310007986 */ /* 0x000fe2000c101924 */
[----:B------:R-:W-:Y:S05]  /*ff00*/  EXIT ;  /* 0x000000000000794d */ /* 0x000fea0003800000 */
.L_x_25633:
[----:B------:R-:W-:-:S06]  /*ff10*/  LOP3.LUT R3, R3, 0xff, RZ, 0xc0, !PT ;  /* 0x000000ff03037812 */ /* 0x000fcc00078ec0ff */
[----:B------:R-:W5:Y:S02]  /*ff20*/  I2F.F64.U16 R2, R3 ;  /* 0x0000000300027312 */ /* 0x000f640000101800 */
[----:B-----5:R-:W-:Y:S01]  /*ff30*/  STG.E.64 desc[UR36][R16.64], R2 ;  /* 0x0000000210007986 */ /* 0x020fe2000c101b24 */
[----:B------:R-:W-:Y:S05]  /*ff40*/  EXIT ;  /* 0x000000000000794d */ /* 0x000fea0003800000 */
.L_x_25624:
        /* <DEDUP_REMOVED lines=13> */
.L_x_25638:
        /* <DEDUP_REMOVED lines=17> */
.L_x_25641:
[----:B------:R-:W-:-:S07]  /*10130*/  PRMT R8, R0, 0x7610, R8 ;  /* 0x0000761000087816 */ /* 0x000fce0000000008 */
.L_x_25640:
[----:B------:R-:W-:Y:S05]  /*10140*/  BSYNC.RECONVERGENT B0 ;  /* 0x0000000000007941 */ /* 0x000fea0003800200 */
.L_x_25639:
[----:B------:R-:W-:Y:S01]  /*10150*/  STG.E.U8 desc[UR36][R16.64], R8 ;  /* 0x0000000810007986 */ /* 0x000fe2000c101124 */
[----:B------:R-:W-:Y:S05]  /*10160*/  EXIT ;  /* 0x000000000000794d */ /* 0x000fea0003800000 */
.L_x_25637:
        /* <DEDUP_REMOVED lines=17> */
.L_x_25644:
[----:B------:R-:W-:-:S07]  /*10280*/  PRMT R8, R0, 0x7610, R8 ;  /* 0x0000761000087816 */ /* 0x000fce0000000008 */
.L_x_25643:
[----:B------:R-:W-:Y:S05]  /*10290*/  BSYNC.RECONVERGENT B0 ;  /* 0x0000000000007941 */ /* 0x000fea0003800200 */
.L_x_25642:
[----:B------:R-:W-:Y:S01]  /*102a0*/  STG.E.U8 desc[UR36][R16.64], R8 ;  /* 0x0000000810007986 */ /* 0x000fe2000c101124 */
[----:B------:R-:W-:Y:S05]  /*102b0*/  EXIT ;  /* 0x000000000000794d */ /* 0x000fea0003800000 */
.L_x_25636:
        /* <DEDUP_REMOVED lines=23> */
.L_x_25646:
[----:B------:R-:W-:Y:S01]  /*10430*/  LOP3.LUT R2, R3, 0xff, RZ, 0xc0, !PT ;  /* 0x000000ff03027812 */ /* 0x000fe200078ec0ff */
[----:B------:R-:W-:-:S05]  /*10440*/  IMAD.MOV.U32 R3, RZ, RZ, RZ ;  /* 0x000000ffff037224 */ /* 0x000fca00078e00ff */
[----:B------:R-:W-:Y:S01]  /*10450*/  STG.E.64 desc[UR36][R16.64], R2 ;  /* 0x0000000210007986 */ /* 0x000fe2000c101b24 */
[----:B------:R-:W-:Y:S05]  /*10460*/  EXIT ;  /* 0x000000000000794d */ /* 0x000fea0003800000 */
.L_x_25645:
[----:B------:R-:W-:-:S05]  /*10470*/  LOP3.LUT R3, R3, 0xff, RZ, 0xc0, !PT ;  /* 0x000000ff03037812 */ /* 0x000fca00078ec0ff */
[----:B------:R-:W-:Y:S01]  /*10480*/  STG.E desc[UR36][R16.64], R3 ;  /* 0x0000000310007986 */ /* 0x000fe2000c101924 */
[----:B------:R-:W-:Y:S05]  /*10490*/  EXIT ;  /* 0x000000000000794d */ /* 0x000fea0003800000 */
.L_x_25635:
        /* <DEDUP_REMOVED lines=10> */
.L_x_25648:
[----:B01234-:R-:W-:Y:S02]  /*10540*/  LOP3.LUT R4, R3, 0xff, RZ, 0xc0, !PT ;  /* 0x000000ff03047812 */ /* 0x01ffe400078ec0ff */
[----:B------:R-:W-:-:S04]  /*10550*/  CS2R R6, SRZ ;  /* 0x0000000000067805 */ /* 0x000fc8000001ff00 */
[----:B------:R-:W0:Y:S02]  /*10560*/  I2F.F64.U16 R4, R4 ;  /* 0x0000000400047312 */ /* 0x000e240000101800 */
[----:B0-----:R-:W-:Y:S01]  /*10570*/  STG.E.128 desc[UR36][R16.64], R4 ;  /* 0x0000000410007986 */ /* 0x001fe2000c101d24 */
[----:B------:R-:W-:Y:S05]  /*10580*/  EXIT ;  /* 0x000000000000794d */ /* 0x000fea0003800000 */
.L_x_25647:
[----:B------:R-:W-:-:S09]  /*10590*/  UISETP.NE.AND UP0, UPT, UR4, 0xf, UPT ;  /* 0x0000000f0400788c */ /* 0x000fd2000bf05270 */
[----:B------:R-:W-:Y:S05]  /*105a0*/  BRA.U !UP0, `(.L_x_25649) ;  /* 0x0000000108dc7547 */ /* 0x000fea000b800000 */
[----:B------:R-:W-:-:S09]  /*105b0*/  UISETP.NE.AND UP0, UPT, UR4, 0x17, UPT ;  /* 0x000000170400788c */ /* 0x000fd2000bf05270 */
[----:B------:R-:W-:Y:S05]  /*105c0*/  BRA.U !UP0, `(.L_x_25650) ;  /* 0x0000000108887547 */ /* 0x000fea000b800000 */
[----:B------:R-:W-:-:S09]  /*105d0*/  UISETP.NE.AND UP0, UPT, UR4, 0x18, UPT ;  /* 0x000000180400788c */ /* 0x000fd2000bf05270 */
[----:B------:R-:W-:Y:S05]  /*105e0*/  BRA.U !UP0, `(.L_x_25651) ;  /* 0x0000000108447547 */ /* 0x000fea000b800000 */
.L_x_25628:
        /* <DEDUP_REMOVED lines=16> */
.L_x_25652:
[----:B------:R-:W-:Y:S05]  /*106f0*/  EXIT ;  /* 0x000000000000794d */ /* 0x000fea0003800000 */
.L_x_25651:
        /* <DEDUP_REMOVED lines=12> */
.L_x_25654:
[----:B------:R-:W-:Y:S05]  /*107c0*/  BSYNC.RECONVERGENT B0 ;  /* 0x0000000000007941 */ /* 0x000fea0003800200 */
.L_x_25653:
[----:B------:R-:W-:Y:S01]  /*107d0*/  STG.E.U8 desc[UR36][R16.64], R3 ;  /* 0x0000000310007986 */ /* 0x000fe2000c101124 */
[----:B------:R-:W-:Y:S05]  /*107e0*/  EXIT ;  /* 0x000000000000794d */ /* 0x000fea0003800000 */
.L_x_25650:
        /* <DEDUP_REMOVED lines=14> */
.L_x_25655:
[----:B------:R-:W-:Y:S01]  /*108d0*/  IMAD.MOV.U32 R3, RZ, RZ, 0x7f ;  /* 0x0000007fff037424 */ /* 0x000fe200078e00ff */
[----:B------:R-:W-:-:S04]  /*108e0*/  ISETP.GT.U32.AND P0, PT, R5, 0x7f800000, PT ;  /* 0x7f8000000500780c */ /* 0x000fc80003f04070 */
[----:B------:R-:W-:-:S05]  /*108f0*/  SEL R3, R3, 0x7c, P0 ;  /* 0x0000007c03037807 */ /* 0x000fca0000000000 */
[----:B------:R-:W-:Y:S01]  /*10900*/  STG.E.U8 desc[UR36][R16.64], R3 ;  /* 0x0000000310007986 */ /* 0x000fe2000c101124 */
[----:B------:R-:W-:Y:S05]  /*10910*/  EXIT ;  /* 0x000000000000794d */ /* 0x000fea0003800000 */
.L_x_25649:
[----:B------:R-:W-:-:S04]  /*10920*/  LOP3.LUT R3, R3, 0xff, RZ, 0xc0, !PT ;  /* 0x000000ff03037812 */ /* 0x000fc800078ec0ff */
[----:B------:R-:W5:Y:S02]  /*10930*/  I2F.U16 R0, R3 ;  /* 0x0000000300007306 */ /* 0x000f640000101000 */
[----:B-----5:R-:W-:-:S05]  /*10940*/  F2FP.BF16.F32.PACK_AB R0, RZ, R0 ;  /* 0x00000000ff00723e */ /* 0x020fca00000010ff */
[----:B------:R-:W-:Y:S01]  /*10950*/  STG.E.U16 desc[UR36][R16.64], R0 ;  /* 0x0000000010007986 */ /* 0x000fe2000c101524 */
[----:B------:R-:W-:Y:S05]  /*10960*/  EXIT ;  /* 0x000000000000794d */ /* 0x000fea0003800000 */
.L_x_25656:
        /* <DEDUP_REMOVED lines=9> */
.L_x_26362:


//--------------------- .text._ZN2at6native27unrolled_elementwise_kernelINS0_13BinaryFunctorIhhhNS0_17BitwiseAndFunctorIhEEEESt5arrayIPcLm3EELi4E23TrivialOffsetCalculatorILi2EjES9_ILi1EjENS0_6memory12LoadWithCastILi2EEENSC_13StoreWithCastILi1EEEEEviT_T0_T2_T3_T4_T5_ --------------------------
	.section	.text._ZN2at6native27unrolled_elementwise_kernelINS0_13BinaryFunctorIhhhNS0_17BitwiseAndFunctorIhEEEESt5arrayIPcLm3EELi4E23TrivialOffsetCalculatorILi2EjES9_ILi1EjENS0_6memory12LoadWithCastILi2EEENSC_13StoreWithCastILi1EEEEEviT_T0_T2_T3_T4_T5_,"ax",@progbits
	.align	128
        .global         _ZN2at6native27unrolled_elementwise_kernelINS0_13BinaryFunctorIhhhNS0_17BitwiseAndFunctorIhEEEESt5arrayIPcLm3EELi4E23TrivialOffsetCalculatorILi2EjES9_ILi1EjENS0_6memory12LoadWithCastILi2EEENSC_13StoreWithCastILi1EEEEEviT_T0_T2_T3_T4_T5_
        .type           _ZN2at6native27unrolled_elementwise_kernelINS0_13BinaryFunctorIhhhNS0_17BitwiseAndFunctorIhEEEESt5arrayIPcLm3EELi4E23TrivialOffsetCalculatorILi2EjES9_ILi1EjENS0_6memory12LoadWithCastILi2EEENSC_13StoreWithCastILi1EEEEEviT_T0_T2_T3_T4_T5_,@function
        .size           _ZN2at6native27unrolled_elementwise_kernelINS0_13BinaryFunctorIhhhNS0_17BitwiseAndFunctorIhEEEESt5arrayIPcLm3EELi4E23TrivialOffsetCalculatorILi2EjES9_ILi1EjENS0_6memory12LoadWithCastILi2EEENSC_13StoreWithCastILi1EEEEEviT_T0_T2_T3_T4_T5_,(.L_x_26363 - _ZN2at6native27unrolled_elementwise_kernelINS0_13BinaryFunctorIhhhNS0_17BitwiseAndFunctorIhEEEESt5arrayIPcLm3EELi4E23TrivialOffsetCalculatorILi2EjES9_ILi1EjENS0_6memory12LoadWithCastILi2EEENSC_13StoreWithCastILi1EEEEEviT_T0_T2_T3_T4_T5_)
        .other          _ZN2at6native27unrolled_elementwise_kernelINS0_13BinaryFunctorIhhhNS0_17BitwiseAndFunctorIhEEEESt5arrayIPcLm3EELi4E23TrivialOffsetCalculatorILi2EjES9_ILi1EjENS0_6memory12LoadWithCastILi2EEENSC_13StoreWithCastILi1EEEEEviT_T0_T2_T3_T4_T5_,@"STO_CUDA_ENTRY STV_DEFAULT"
_ZN2at6native27unrolled_elementwise_kernelINS0_13BinaryFunctorIhhhNS0_17BitwiseAndFunctorIhEEEESt5arrayIPcLm3EELi4E23TrivialOffsetCalculatorILi2EjES9_ILi1EjENS0_6memory12LoadWithCastILi2EEENSC_13StoreWithCastILi1EEEEEviT_T0_T2_T3_T4_T5_:
.text._ZN2at6native27unrolled_elementwise_kernelINS0_13BinaryFunctorIhhhNS0_17BitwiseAndFunctorIhEEEESt5arrayIPcLm3EELi4E23TrivialOffsetCalculatorILi2EjES9_ILi1EjENS0_6memory12LoadWithCastILi2EEENSC_13StoreWithCastILi1EEEEEviT_T0_T2_T3_T4_T5_:
        /* <DEDUP_REMOVED lines=33> */
.L_x_25662:
[----:B------:R3:W5:Y:S01]  /*0210*/  LDG.E.U8 R27, desc[UR36][R6.64] ;  /* 0x00000024061b7981 */ /* 0x000762000c1e1100 */
[----:B------:R-:W-:Y:S05]  /*0220*/  BRA `(.L_x_25664) ;  /* 0x0000000c00607947 */ /* 0x000fea0003800000 */
.L_x_25661:
        /* <DEDUP_REMOVED lines=8> */
.L_x_25666:
[----:B------:R1:W5:Y:S01]  /*02b0*/  LDG.E.U8 R27, desc[UR36][R6.64] ;  /* 0x00000024061b7981 */ /* 0x000362000c1e1100 */
[----:B------:R-:W-:Y:S05]  /*02c0*/  BRA `(.L_x_25664) ;  /* 0x0000000c00387947 */ /* 0x000fea0003800000 */
.L_x_25665:
[----:B------:R2:W5:Y:S01]  /*02d0*/  LDG.E.U16 R27, desc[UR36][R6.64] ;  /* 0x00000024061b7981 */ /* 0x000562000c1e1500 */
[----:B------:R-:W-:Y:S05]  /*02e0*/  BRA `(.L_x_25664) ;  /* 0x0000000c00307947 */ /* 0x000fea0003800000 */
.L_x_25660:
        /* <DEDUP_REMOVED lines=10> */
.L_x_25668:
[----:B------:R-:W2:Y:S02]  /*0390*/  LDG.E.U16 R4, desc[UR36][R6.64] ;  /* 0x0000002406047981 */ /* 0x000ea4000c1e1500 */
[----:B--2---:R-:W-:-:S06]  /*03a0*/  HADD2.F32 R4, -RZ, R4.H0_H0 ;  /* 0x20000004ff047230 */ /* 0x004fcc0000004100 */
[----:B------:R-:W0:Y:S02]  /*03b0*/  F2I.S64.TRUNC R4, R4 ;  /* 0x0000000400047311 */ /* 0x000e24000020d900 */
[----:B0-----:R-:W-:Y:S01]  /*03c0*/  PRMT R27, R4, 0x7610, R27 ;  /* 0x00007610041b7816 */ /* 0x001fe2000000001b */
[----:B------:R-:W-:Y:S06]  /*03d0*/  BRA `(.L_x_25664) ;  /* 0x0000000800f47947 */ /* 0x000fec0003800000 */
.L_x_25667:
        /* <DEDUP_REMOVED lines=10> */
.L_x_25670:
[----:B------:R-:W2:Y:S02]  /*0480*/  LDG.E.U16 R6, desc[UR36][R6.64] ;  /* 0x0000002406067981 */ /* 0x000ea4000c1e1500 */
[----:B--2---:R-:W-:-:S06]  /*0490*/  HADD2.F32 R4, -RZ, R6.H0_H0 ;  /* 0x20000006ff047230 */ /* 0x004fcc0000004100 */
[----:B------:R-:W0:Y:S02]  /*04a0*/  F2I.S64.TRUNC R4, R4 ;  /* 0x0000000400047311 */ /* 0x000e24000020d900 */
[----:B0-----:R-:W-:Y:S01]  /*04b0*/  PRMT R27, R4, 0x7610, R27 ;  /* 0x00007610041b7816 */ /* 0x001fe2000000001b */
[----:B------:R-:W-:Y:S06]  /*04c0*/  BRA `(.L_x_25664) ;  /* 0x0000000800b87947 */ /* 0x000fec0003800000 */
.L_x_25669:
[----:B------:R-:W2:Y:S02]  /*04d0*/  LDG.E.64 R4, desc[UR36][R6.64] ;  /* 0x0000002406047981 */ /* 0x000ea4000c1e1b00 */
[----:B--2---:R-:W0:Y:S02]  /*04e0*/  F2I.S64.F64.TRUNC R4, R4 ;  /* 0x0000000400047311 */ /* 0x004e24000030d900 */
[----:B0-----:R-:W-:Y:S01]  /*04f0*/  PRMT R27, R4, 0x7610, R27 ;  /* 0x00007610041b7816 */ /* 0x001fe2000000001b */
[----:B------:R-:W-:Y:S06]  /*0500*/  BRA `(.L_x_25664) ;  /* 0x0000000800a87947 */ /* 0x000fec0003800000 */
.L_x_25659:
        /* <DEDUP_REMOVED lines=12> */
.L_x_25673:
[----:B------:R-:W2:Y:S02]  /*05d0*/  LDG.E.64 R6, desc[UR36][R6.64] ;  /* 0x0000002406067981 */ /* 0x000ea4000c1e1b00 */
[----:B--2---:R-:W0:Y:S02]  /*05e0*/  F2I.S64.F64.TRUNC R4, R6 ;  /* 0x0000000600047311 */ /* 0x004e24000030d900 */
[----:B0-----:R-:W-:Y:S01]  /*05f0*/  PRMT R27, R4, 0x7610, R27 ;  /* 0x00007610041b7816 */ /* 0x001fe2000000001b */
[----:B------:R-:W-:Y:S06]  /*0600*/  BRA `(.L_x_25664) ;  /* 0x0000000800687947 */ /* 0x000fec0003800000 */
.L_x_25672:
        /* <DEDUP_REMOVED lines=27> */
.L_x_25675:
        /* <DEDUP_REMOVED lines=15> */
.L_x_25674:
[----:B------:R-:W2:Y:S02]  /*08b0*/  LDG.E.U16 R4, desc[UR36][R6.64] ;  /* 0x0000002406047981 */ /* 0x000ea4000c1e1500 */
[----:B--2---:R-:W-:-:S06]  /*08c0*/  IMAD.U32 R4, R4, 0x10000, RZ ;  /* 0x0001000004047824 */ /* 0x004fcc00078e00ff */
[----:B------:R-:W0:Y:S02]  /*08d0*/  F2I.S64.TRUNC R4, R4 ;  /* 0x0000000400047311 */ /* 0x000e24000020d900 */
[----:B0-----:R-:W-:Y:S01]  /*08e0*/  PRMT R27, R4, 0x7610, R27 ;  /* 0x00007610041b7816 */ /* 0x001fe2000000001b */
[----:B------:R-:W-:Y:S06]  /*08f0*/  BRA `(.L_x_25664) ;  /* 0x0000000400ac7947 */ /* 0x000fec0003800000 */
.L_x_25671:
        /* <DEDUP_REMOVED lines=10> */
.L_x_25678:
        /* <DEDUP_REMOVED lines=21> */
.L_x_25682:
[----:B------:R-:W-:Y:S05]  /*0af0*/  BSYNC.RECONVERGENT B1 ;  /* 0x0000000000017941 */ /* 0x000fea0003800200 */
.L_x_25681:
[----:B------:R-:W-:Y:S01]  /*0b00*/  IMAD.SHL.U32 R0, R0, 0x100000, RZ ;  /* 0x0010000000007824 */ /* 0x000fe200078e00ff */
[----:B------:R-:W-:-:S04]  /*0b10*/  LEA R3, R3, 0x3b800000, 0x17 ;  /* 0x3b80000003037811 */ /* 0x000fc800078eb8ff */
[----:B------:R-:W-:-:S07]  /*0b20*/  LOP3.LUT R4, R3, R0, R7, 0xfe, !PT ;  /* 0x0000000003047212 */ /* 0x000fce00078efe07 */
.L_x_25680:
[----:B------:R-:W-:Y:S05]  /*0b30*/  BSYNC.RECONVERGENT B0 ;  /* 0x0000000000007941 */ /* 0x000fea0003800200 */
.L_x_25679:
[----:B------:R-:W0:Y:S02]  /*0b40*/  F2I.S64.TRUNC R4, R4 ;  /* 0x0000000400047311 */ /* 0x000e24000020d900 */
[----:B0-----:R-:W-:Y:S01]  /*0b50*/  PRMT R27, R4, 0x7610, R27 ;  /* 0x00007610041b7816 */ /* 0x001fe2000000001b */
[----:B------:R-:W-:Y:S06]  /*0b60*/  BRA `(.L_x_25664) ;  /* 0x0000000400107947 */ /* 0x000fec0003800000 */
.L_x_25677:
        /* <DEDUP_REMOVED lines=21> */
.L_x_25686:
[----:B------:R-:W-:Y:S05]  /*0cc0*/  BSYNC.RECONVERGENT B1 ;  /* 0x0000000000017941 */ /* 0x000fea0003800200 */
.L_x_25685:
[----:B------:R-:W-:Y:S01]  /*0cd0*/  IMAD.SHL.U32 R0, R0, 0x200000, RZ ;  /* 0x0020000000007824 */ /* 0x000fe200078e00ff */
[----:B------:R-:W-:-:S04]  /*0ce0*/  LEA R3, R3, 0x37800000, 0x17 ;  /* 0x3780000003037811 */ /* 0x000fc800078eb8ff */
[----:B------:R-:W-:-:S07]  /*0cf0*/  LOP3.LUT R4, R3, R0, R7, 0xfe, !PT ;  /* 0x0000000003047212 */ /* 0x000fce00078efe07 */
.L_x_25684:
[----:B------:R-:W-:Y:S05]  /*0d00*/  BSYNC.RECONVERGENT B0 ;  /* 0x0000000000007941 */ /* 0x000fea0003800200 */
.L_x_25683:
[----:B------:R-:W0:Y:S02]  /*0d10*/  F2I.S64.TRUNC R4, R4 ;  /* 0x0000000400047311 */ /* 0x000e24000020d900 */
[----:B0-----:R-:W-:Y:S01]  /*0d20*/  PRMT R27, R4, 0x7610, R27 ;  /* 0x00007610041b7816 */ /* 0x001fe2000000001b */
[----:B------:R-:W-:Y:S06]  /*0d30*/  BRA `(.L_x_25664) ;  /* 0x00000000009c7947 */ /* 0x000fec0003800000 */
.L_x_25676:
[----:B------:R-:W-:-:S09]  /*0d40*/  UISETP.NE.AND UP0, UPT, UR4, 0x1c, UPT ;  /* 0x0000001c0400788c */ /* 0x000fd2000bf05270 */
[----:B------:R-:W-:Y:S05]  /*0d50*/  BRA.U !UP0, `(.L_x_25687) ;  /* 0x0000000108907547 */ /* 0x000fea000b800000 */
[----:B------:R-:W-:-:S09]  /*0d60*/  UISETP.NE.AND UP0, UPT, UR4, 0x1d, UPT ;  /* 0x0000001d0400788c */ /* 0x000fd2000bf05270 */
[----:B------:R-:W-:Y:S05]  /*0d70*/  BRA.U !UP0, `(.L_x_25688) ;  /* 0x0000000108807547 */ /* 0x000fea000b800000 */
[----:B------:R-:W-:-:S09]  /*0d80*/  UISETP.NE.AND UP0, UPT, UR4, 0x2c, UPT ;  /* 0x0000002c0400788c */ /* 0x000fd2000bf05270 */
[----:B------:R-:W-:Y:S05]  /*0d90*/  BRA.U !UP0, `(.L_x_25689) ;  /* 0x0000000108487547 */ /* 0x000fea000b800000 */
.L_x_25663:
        /* <DEDUP_REMOVED lines=16> */
.L_x_25690:
[----:B------:R-:W-:Y:S01]  /*0ea0*/  PRMT R27, RZ, 0x7610, R27 ;  /* 0x00007610ff1b7816 */ /* 0x000fe2000000001b */
[----:B------:R-:W-:Y:S06]  /*0eb0*/  BRA `(.L_x_25664) ;  /* 0x00000000003c7947 */ /* 0x000fec0003800000 */
.L_x_25689:
        /* <DEDUP_REMOVED lines=8> */
.L_x_25692:
[----:B------:R-:W-:Y:S05]  /*0f40*/  BSYNC.RECONVERGENT B0 ;  /* 0x0000000000007941 */ /* 0x000fea0003800200 */
.L_x_25691:
[----:B------:R-:W0:Y:S02]  /*0f50*/  F2I.S64.TRUNC R4, R4 ;  /* 0x0000000400047311 */ /* 0x000e24000020d900 */
[----:B0-----:R-:W-:Y:S01]  /*0f60*/  PRMT R27, R4, 0x7610, R27 ;  /* 0x00007610041b7816 */ /* 0x001fe2000000001b */
[----:B------:R-:W-:Y:S06]  /*0f70*/  BRA `(.L_x_25664) ;  /* 0x00000000000c7947 */ /* 0x000fec0003800000 */
.L_x_25688:
[----:B------:R0:W5:Y:S01]  /*0f80*/  LDG.E.U8 R27, desc[UR36][R6.64] ;  /* 0x00000024061b7981 */ /* 0x000162000c1e1100 */
[----:B------:R-:W-:Y:S05]  /*0f90*/  BRA `(.L_x_25664) ;  /* 0x0000000000047947 */ /* 0x000fea0003800000 */
.L_x_25687:
[----:B------:R0:W5:Y:S02]  /*0fa0*/  LDG.E.U8 R27, desc[UR36][R6.64] ;  /* 0x00000024061b7981 */ /* 0x000164000c1e1100 */
.L_x_25664:
        /* <DEDUP_REMOVED lines=18> */
.L_x_25696:
[----:B------:R1:W5:Y:S01]  /*10d0*/  LDG.E.U8 R22, desc[UR36][R6.64] ;  /* 0x0000002406167981 */ /* 0x000362000c1e1100 */
[----:B------:R-:W-:Y:S05]  /*10e0*/  BRA `(.L_x_25698) ;  /* 0x0000000c00607947 */ /* 0x000fea0003800000 */
.L_x_25695:
        /* <DEDUP_REMOVED lines=8> */
.L_x_25700:
[----:B------:R3:W5:Y:S01]  /*1170*/  LDG.E.U8 R22, desc[UR36][R6.64] ;  /* 0x0000002406167981 */ /* 0x000762000c1e1100 */
[----:B------:R-:W-:Y:S05]  /*1180*/  BRA `(.L_x_25698) ;  /* 0x0000000c00387947 */ /* 0x000fea0003800000 */
.L_x_25699:
[----:B------:R2:W5:Y:S01]  /*1190*/  LDG.E.U16 R22, desc[UR36][R6.64] ;  /* 0x0000002406167981 */ /* 0x000562000c1e1500 */
[----:B------:R-:W-:Y:S05]  /*11a0*/  BRA `(.L_x_25698) ;  /* 0x0000000c00307947 */ /* 0x000fea0003800000 */
.L_x_25694:
        /* <DEDUP_REMOVED lines=10> */
.L_x_25702:
[----:B------:R-:W2:Y:S02]  /*1250*/  LDG.E.U16 R4, desc[UR36][R6.64] ;  /* 0x0000002406047981 */ /* 0x000ea4000c1e1500 */
[----:B--2---:R-:W-:-:S06]  /*1260*/  HADD2.F32 R4, -RZ, R4.H0_H0 ;  /* 0x20000004ff047230 */ /* 0x004fcc0000004100 */
[----:B------:R-:W0:Y:S02]  /*1270*/  F2I.S64.TRUNC R4, R4 ;  /* 0x0000000400047311 */ /* 0x000e24000020d900 */
[----:B0-----:R-:W-:Y:S01]  /*1280*/  PRMT R22, R4, 0x7610, R22 ;  /* 0x0000761004167816 */ /* 0x001fe20000000016 */
[----:B------:R-:W-:Y:S06]  /*1290*/  BRA `(.L_x_25698) ;  /* 0x0000000800f47947 */ /* 0x000fec0003800000 */
.L_x_25701:
        /* <DEDUP_REMOVED lines=10> */
.L_x_25704:
[----:B------:R-:W2:Y:S02]  /*1340*/  LDG.E.U16 R6, desc[UR36][R6.64] ;  /* 0x0000002406067981 */ /* 0x000ea4000c1e1500 */
[----:B--2---:R-:W-:-:S06]  /*1350*/  HADD2.F32 R4, -RZ, R6.H0_H0 ;  /* 0x20000006ff047230 */ /* 0x004fcc0000004100 */
[----:B------:R-:W0:Y:S02]  /*1360*/  F2I.S64.TRUNC R4, R4 ;  /* 0x0000000400047311 */ /* 0x000e24000020d900 */
[----:B0-----:R-:W-:Y:S01]  /*1370*/  PRMT R22, R4, 0x7610, R22 ;  /* 0x0000761004167816 */ /* 0x001fe20000000016 */
[----:B------:R-:W-:Y:S06]  /*1380*/  BRA `(.L_x_25698) ;  /* 0x0000000800b87947 */ /* 0x000fec0003800000 */
.L_x_25703:
[----:B------:R-:W2:Y:S02]  /*1390*/  LDG.E.64 R4, desc[UR36][R6.64] ;  /* 0x0000002406047981 */ /* 0x000ea4000c1e1b00 */
[----:B--2---:R-:W0:Y:S02]  /*13a0*/  F2I.S64.F64.TRUNC R4, R4 ;  /* 0x0000000400047311 */ /* 0x004e24000030d900 */
[----:B0-----:R-:W-:Y:S01]  /*13b0*/  PRMT R22, R4, 0x7610, R22 ;  /* 0x0000761004167816 */ /* 0x001fe20000000016 */
[----:B------:R-:W-:Y:S06]  /*13c0*/  BRA `(.L_x_25698) ;  /* 0x0000000800a87947 */ /* 0x000fec0003800000 */
.L_x_25693:
        /* <DEDUP_REMOVED lines=12> */
.L_x_25707:
[----:B------:R-:W2:Y:S02]  /*1490*/  LDG.E.64 R6, desc[UR36][R6.64] ;  /* 0x0000002406067981 */ /* 0x000ea4000c1e1b00 */
[----:B--2---:R-:W0:Y:S02]  /*14a0*/  F2I.S64.F64.TRUNC R4, R6 ;  /* 0x0000000600047311 */ /* 0x004e24000030d900 */
[----:B0-----:R-:W-:Y:S01]  /*14b0*/  PRMT R22, R4, 0x7610, R22 ;  /* 0x0000761004167816 */ /* 0x001fe20000000016 */
[----:B------:R-:W-:Y:S06]  /*14c0*/  BRA `(.L_x_25698) ;  /* 0x0000000800687947 */ /* 0x000fec0003800000 */
.L_x_25706:
        /* <DEDUP_REMOVED lines=27> */
.L_x_25709:
        /* <DEDUP_REMOVED lines=15> */
.L_x_25708:
[----:B------:R-:W2:Y:S02]  /*1770*/  LDG.E.U16 R4, desc[UR36][R6.64] ;  /* 0x0000002406047981 */ /* 0x000ea4000c1e1500 */
[----:B--2---:R-:W-:-:S06]  /*1780*/  IMAD.U32 R4, R4, 0x10000, RZ ;  /* 0x0001000004047824 */ /* 0x004fcc00078e00ff */
[----:B------:R-:W0:Y:S02]  /*1790*/  F2I.S64.TRUNC R4, R4 ;  /* 0x0000000400047311 */ /* 0x000e24000020d900 */
[----:B0-----:R-:W-:Y:S01]  /*17a0*/  PRMT R22, R4, 0x7610, R22 ;  /* 0x0000761004167816 */ /* 0x001fe20000000016 */
[----:B------:R-:W-:Y:S06]  /*17b0*/  BRA `(.L_x_25698) ;  /* 0x0000000400ac7947 */ /* 0x000fec0003800000 */
.L_x_25705:
        /* <DEDUP_REMOVED lines=10> */
.L_x_25712:
        /* <DEDUP_REMOVED lines=21> */
.L_x_25716:
[----:B------:R-:W-:Y:S05]  /*19b0*/  BSYNC.RECONVERGENT B1 ;  /* 0x0000000000017941 */ /* 0x000fea0003800200 */
.L_x_25715:
[----:B------:R-:W-:Y:S01]  /*19c0*/  IMAD.SHL.U32 R0, R0, 0x100000, RZ ;  /* 0x0010000000007824 */ /* 0x000fe200078e00ff */
[----:B------:R-:W-:-:S04]  /*19d0*/  LEA R3, R3, 0x3b800000, 0x17 ;  /* 0x3b80000003037811 */ /* 0x000fc800078eb8ff */
[----:B------:R-:W-:-:S07]  /*19e0*/  LOP3.LUT R4, R3, R0, R7, 0xfe, !PT ;  /* 0x0000000003047212 */ /* 0x000fce00078efe07 */
.L_x_25714:
[----:B------:R-:W-:Y:S05]  /*19f0*/  BSYNC.RECONVERGENT B0 ;  /* 0x0000000000007941 */ /* 0x000fea0003800200 */
.L_x_25713:
[----:B------:R-:W0:Y:S02]  /*1a00*/  F2I.S64.TRUNC R4, R4 ;  /* 0x0000000400047311 */ /* 0x000e24000020d900 */
[----:B0-----:R-:W-:Y:S01]  /*1a10*/  PRMT R22, R4, 0x7610, R22 ;  /* 0x0000761004167816 */ /* 0x001fe20000000016 */
[----:B------:R-:W-:Y:S06]  /*1a20*/  BRA `(.L_x_25698) ;  /* 0x0000000400107947 */ /* 0x000fec0003800000 */
.L_x_25711:
        /* <DEDUP_REMOVED lines=21> */
.L_x_25720:
[----:B------:R-:W-:Y:S05]  /*1b80*/  BSYNC.RECONVERGENT B1 ;  /* 0x0000000000017941 */ /* 0x000fea0003800200 */
.L_x_25719:
[----:B------:R-:W-:Y:S01]  /*1b90*/  IMAD.SHL.U32 R0, R0, 0x200000, RZ ;  /* 0x0020000000007824 */ /* 0x000fe200078e00ff */
[----:B------:R-:W-:-:S04]  /*1ba0*/  LEA R3, R3, 0x37800000, 0x17 ;  /* 0x3780000003037811 */ /* 0x000fc800078eb8ff */
[----:B------:R-:W-:-:S07]  /*1bb0*/  LOP3.LUT R4, R3, R0, R7, 0xfe, !PT ;  /* 0x0000000003047212 */ /* 0x000fce00078efe07 */
.L_x_25718:
[----:B------:R-:W-:Y:S05]  /*1bc0*/  BSYNC.RECONVERGENT B0 ;  /* 0x0000000000007941 */ /* 0x000fea0003800200 */
.L_x_25717:
[----:B------:R-:W0:Y:S02]  /*1bd0*/  F2I.S64.TRUNC R4, R4 ;  /* 0x0000000400047311 */ /* 0x000e24000020d900 */
[----:B0-----:R-:W-:Y:S01]  /*1be0*/  PRMT R22, R4, 0x7610, R22 ;  /* 0x0000761004167816 */ /* 0x001fe20000000016 */
[----:B------:R-:W-:Y:S06]  /*1bf0*/  BRA `(.L_x_25698) ;  /* 0x00000000009c7947 */ /* 0x000fec0003800000 */
.L_x_25710:
[----:B------:R-:W-:-:S09]  /*1c00*/  UISETP.NE.AND UP0, UPT, UR4, 0x1c, UPT ;  /* 0x0000001c0400788c */ /* 0x000fd2000bf05270 */
[----:B------:R-:W-:Y:S05]  /*1c10*/  BRA.U !UP0, `(.L_x_25721) ;  /* 0x0000000108907547 */ /* 0x000fea000b800000 */
[----:B------:R-:W-:-:S09]  /*1c20*/  UISETP.NE.AND UP0, UPT, UR4, 0x1d, UPT ;  /* 0x0000001d0400788c */ /* 0x000fd2000bf05270 */
[----:B------:R-:W-:Y:S05]  /*1c30*/  BRA.U !UP0, `(.L_x_25722) ;  /* 0x0000000108807547 */ /* 0x000fea000b800000 */
[----:B------:R-:W-:-:S09]  /*1c40*/  UISETP.NE.AND UP0, UPT, UR4, 0x2c, UPT ;  /* 0x0000002c0400788c */ /* 0x000fd2000bf05270 */
[----:B------:R-:W-:Y:S05]  /*1c50*/  BRA.U !UP0, `(.L_x_25723) ;  /* 0x0000000108487547 */ /* 0x000fea000b800000 */
.L_x_25697:
        /* <DEDUP_REMOVED lines=16> */
.L_x_25724:
[----:B------:R-:W-:Y:S01]  /*1d60*/  PRMT R22, RZ, 0x7610, R22 ;  /* 0x00007610ff167816 */ /* 0x000fe20000000016 */
[----:B------:R-:W-:Y:S06]  /*1d70*/  BRA `(.L_x_25698) ;  /* 0x00000000003c7947 */ /* 0x000fec0003800000 */
.L_x_25723:
        /* <DEDUP_REMOVED lines=8> */
.L_x_25726:
[----:B------:R-:W-:Y:S05]  /*1e00*/  BSYNC.RECONVERGENT B0 ;  /* 0x0000000000007941 */ /* 0x000fea0003800200 */
.L_x_25725:
[----:B------:R-:W0:Y:S02]  /*1e10*/  F2I.S64.TRUNC R4, R4 ;  /* 0x0000000400047311 */ /* 0x000e24000020d900 */
[----:B0-----:R-:W-:Y:S01]  /*1e20*/  PRMT R22, R4, 0x7610, R22 ;  /* 0x0000761004167816 */ /* 0x001fe20000000016 */
[----:B------:R-:W-:Y:S06]  /*1e30*/  BRA `(.L_x_25698) ;  /* 0x00000000000c7947 */ /* 0x000fec0003800000 */
.L_x_25722:
[----:B------:R0:W5:Y:S01]  /*1e40*/  LDG.E.U8 R22, desc[UR36][R6.64] ;  /* 0x0000002406167981 */ /* 0x000162000c1e1100 */
[----:B------:R-:W-:Y:S05]  /*1e50*/  BRA `(.L_x_25698) ;  /* 0x0000000000047947 */ /* 0x000fea0003800000 */
.L_x_25721:
[----:B------:R0:W5:Y:S02]  /*1e60*/  LDG.E.U8 R22, desc[UR36][R6.64] ;  /* 0x0000002406167981 */ /* 0x000164000c1e1100 */
.L_x_25698:
[----:B------:R-:W-:-:S07]  /*1e70*/  VIADD R29, R23, 0x80 ;  /* 0x00000080171d7836 */ /* 0x000fce0000000000 */
.L_x_25658:
[----:B------:R-:W-:Y:S05]  /*1e80*/  BSYNC.RECONVERGENT B6 ;  /* 0x0000000000067941 */ /* 0x000fea0003800200 */
.L_x_25657:
        /* <DEDUP_REMOVED lines=24> */
.L_x_25732:
[----:B------:R3:W5:Y:S01]  /*2010*/  LDG.E.U8 R25, desc[UR36][R6.64] ;  /* 0x0000002406197981 */ /* 0x000762000c1e1100 */
[----:B------:R-:W-:Y:S05]  /*2020*/  BRA `(.L_x_25734) ;  /* 0x0000000c00607947 */ /* 0x000fea0003800000 */
.L_x_25731:
        /* <DEDUP_REMOVED lines=8> */
.L_x_25736:
[----:B------:R0:W5:Y:S01]  /*20b0*/  LDG.E.U8 R25, desc[UR36][R6.64] ;  /* 0x0000002406197981 */ /* 0x000162000c1e1100 */
[----:B------:R-:W-:Y:S05]  /*20c0*/  BRA `(.L_x_25734) ;  /* 0x0000000c00387947 */ /* 0x000fea0003800000 */
.L_x_25735:
[----:B------:R0:W5:Y:S01]  /*20d0*/  LDG.E.U16 R25, desc[UR36][R6.64] ;  /* 0x0000002406197981 */ /* 0x000162000c1e1500 */
[----:B------:R-:W-:Y:S05]  /*20e0*/  BRA `(.L_x_25734) ;  /* 0x0000000c00307947 */ /* 0x000fea0003800000 */
.L_x_25730:
        /* <DEDUP_REMOVED lines=10> */
.L_x_25738:
[----:B------:R-:W2:Y:S02]  /*2190*/  LDG.E.U16 R4, desc[UR36][R6.64] ;  /* 0x0000002406047981 */ /* 0x000ea4000c1e1500 */
[----:B--2---:R-:W-:-:S06]  /*21a0*/  HADD2.F32 R4, -RZ, R4.H0_H0 ;  /* 0x20000004ff047230 */ /* 0x004fcc0000004100 */
[----:B------:R-:W0:Y:S02]  /*21b0*/  F2I.S64.TRUNC R4, R4 ;  /* 0x0000000400047311 */ /* 0x000e24000020d900 */
[----:B0-----:R-:W-:Y:S01]  /*21c0*/  PRMT R25, R4, 0x7610, R25 ;  /* 0x0000761004197816 */ /* 0x001fe20000000019 */
[----:B------:R-:W-:Y:S06]  /*21d0*/  BRA `(.L_x_25734) ;  /* 0x0000000800f47947 */ /* 0x000fec0003800000 */
.L_x_25737:
        /* <DEDUP_REMOVED lines=10> */
.L_x_25740:
[----:B------:R-:W2:Y:S02]  /*2280*/  LDG.E.U16 R6, desc[UR36][R6.64] ;  /* 0x0000002406067981 */ /* 0x000ea4000c1e1500 */
[----:B--2---:R-:W-:-:S06]  /*2290*/  HADD2.F32 R4, -RZ, R6.H0_H0 ;  /* 0x20000006ff047230 */ /* 0x004fcc0000004100 */
[----:B------:R-:W0:Y:S02]  /*22a0*/  F2I.S64.TRUNC R4, R4 ;  /* 0x0000000400047311 */ /* 0x000e24000020d900 */
[----:B0-----:R-:W-:Y:S01]  /*22b0*/  PRMT R25, R4, 0x7610, R25 ;  /* 0x0000761004197816 */ /* 0x001fe20000000019 */
[----:B------:R-:W-:Y:S06]  /*22c0*/  BRA `(.L_x_25734) ;  /* 0x0000000800b87947 */ /* 0x000fec0003800000 */
.L_x_25739:
[----:B------:R-:W2:Y:S02]  /*22d0*/  LDG.E.64 R4, desc[UR36][R6.64] ;  /* 0x0000002406047981 */ /* 0x000ea4000c1e1b00 */
[----:B--2---:R-:W0:Y:S02]  /*22e0*/  F2I.S64.F64.TRUNC R4, R4 ;  /* 0x0000000400047311 */ /* 0x004e24000030d900 */
[----:B0-----:R-:W-:Y:S01]  /*22f0*/  PRMT R25, R4, 0x7610, R25 ;  /* 0x0000761004197816 */ /* 0x001fe20000000019 */
[----:B------:R-:W-:Y:S06]  /*2300*/  BRA `(.L_x_25734) ;  /* 0x0000000800a87947 */ /* 0x000fec0003800000 */
.L_x_25729:
        /* <DEDUP_REMOVED lines=12> */
.L_x_25743:
[----:B------:R-:W2:Y:S02]  /*23d0*/  LDG.E.64 R6, desc[UR36][R6.64] ;  /* 0x0000002406067981 */ /* 0x000ea4000c1e1b00 */
[----:B--2---:R-:W0:Y:S02]  /*23e0*/  F2I.S64.F64.TRUNC R4, R6 ;  /* 0x0000000600047311 */ /* 0x004e24000030d900 */
[----:B0-----:R-:W-:Y:S01]  /*23f0*/  PRMT R25, R4, 0x7610, R25 ;  /* 0x0000761004197816 */ /* 0x001fe20000000019 */
[----:B------:R-:W-:Y:S06]  /*2400*/  BRA `(.L_x_25734) ;  /* 0x0000000800687947 */ /* 0x000fec0003800000 */
.L_x_25742:
        /* <DEDUP_REMOVED lines=27> */
.L_x_25745:
        /* <DEDUP_REMOVED lines=15> */
.L_x_25744:
[----:B------:R-:W2:Y:S02]  /*26b0*/  LDG.E.U16 R4, desc[UR36][R6.64] ;  /* 0x0000002406047981 */ /* 0x000ea4000c1e1500 */
[----:B--2---:R-:W-:-:S06]  /*26c0*/  IMAD.U32 R4, R4, 0x10000, RZ ;  /* 0x0001000004047824 */ /* 0x004fcc00078e00ff */
[----:B------:R-:W0:Y:S02]  /*26d0*/  F2I.S64.TRUNC R4, R4 ;  /* 0x0000000400047311 */ /* 0x000e24000020d900 */
[----:B0-----:R-:W-:Y:S01]  /*26e0*/  PRMT R25, R4, 0x7610, R25 ;  /* 0x0000761004197816 */ /* 0x001fe20000000019 */
[----:B------:R-:W-:Y:S06]  /*26f0*/  BRA `(.L_x_25734) ;  /* 0x0000000400ac7947 */ /* 0x000fec0003800000 */
.L_x_25741:
        /* <DEDUP_REMOVED lines=10> */
.L_x_25748:
        /* <DEDUP_REMOVED lines=21> */
.L_x_25752:
[----:B------:R-:W-:Y:S05]  /*28f0*/  BSYNC.RECONVERGENT B1 ;  /* 0x0000000000017941 */ /* 0x000fea0003800200 */
.L_x_25751:
[----:B------:R-:W-:Y:S01]  /*2900*/  IMAD.SHL.U32 R0, R0, 0x100000, RZ ;  /* 0x0010000000007824 */ /* 0x000fe200078e00ff */
[----:B------:R-:W-:-:S04]  /*2910*/  LEA R3, R3, 0x3b800000, 0x17 ;  /* 0x3b80000003037811 */ /* 0x000fc800078eb8ff */
[----:B------:R-:W-:-:S07]  /*2920*/  LOP3.LUT R4, R3, R0, R7, 0xfe, !PT ;  /* 0x0000000003047212 */ /* 0x000fce00078efe07 */
.L_x_25750:
[----:B------:R-:W-:Y:S05]  /*2930*/  BSYNC.RECONVERGENT B0 ;  /* 0x0000000000007941 */ /* 0x000fea0003800200 */
.L_x_25749:
[----:B------:R-:W0:Y:S02]  /*2940*/  F2I.S64.TRUNC R4, R4 ;  /* 0x0000000400047311 */ /* 0x000e24000020d900 */
[----:B0-----:R-:W-:Y:S01]  /*2950*/  PRMT R25, R4, 0x7610, R25 ;  /* 0x0000761004197816 */ /* 0x001fe20000000019 */
[----:B------:R-:W-:Y:S06]  /*2960*/  BRA `(.L_x_25734) ;  /* 0x0000000400107947 */ /* 0x000fec0003800000 */
.L_x_25747:
        /* <DEDUP_REMOVED lines=21> */
.L_x_25756:
[----:B------:R-:W-:Y:S05]  /*2ac0*/  BSYNC.RECONVERGENT B1 ;  /* 0x0000000000017941 */ /* 0x000fea0003800200 */
.L_x_25755:
[----:B------:R-:W-:Y:S01]  /*2ad0*/  IMAD.SHL.U32 R0, R0, 0x200000, RZ ;  /* 0x0020000000007824 */ /* 0x000fe200078e00ff */
[----:B------:R-:W-:-:S04]  /*2ae0*/  LEA R3, R3, 0x37800000, 0x17 ;  /* 0x3780000003037811 */ /* 0x000fc800078eb8ff */
[----:B------:R-:W-:-:S07]  /*2af0*/  LOP3.LUT R4, R3, R0, R7, 0xfe, !PT ;  /* 0x0000000003047212 */ /* 0x000fce00078efe07 */
.L_x_25754:
[----:B------:R-:W-:Y:S05]  /*2b00*/  BSYNC.RECONVERGENT B0 ;  /* 0x0000000000007941 */ /* 0x000fea0003800200 */
.L_x_25753:
[----:B------:R-:W0:Y:S02]  /*2b10*/  F2I.S64.TRUNC R4, R4 ;  /* 0x0000000400047311 */ /* 0x000e24000020d900 */
[----:B0-----:R-:W-:Y:S01]  /*2b20*/  PRMT R25, R4, 0x7610, R25 ;  /* 0x0000761004197816 */ /* 0x001fe20000000019 */
[----:B------:R-:W-:Y:S06]  /*2b30*/  BRA `(.L_x_25734) ;  /* 0x00000000009c7947 */ /* 0x000fec0003800000 */
.L_x_25746:
        /* <DEDUP_REMOVED lines=14> */
.L_x_25760:
[----:B------:R-:W-:Y:S05]  /*2c20*/  BSYNC.RECONVERGENT B0 ;  /* 0x0000000000007941 */ /* 0x000fea0003800200 */
.L_x_25759:
[----:B------:R-:W0:Y:S02]  /*2c30*/  F2I.S64.TRUNC R4, R4 ;  /* 0x0000000400047311 */ /* 0x000e24000020d900 */
[----:B0-----:R-:W-:Y:S01]  /*2c40*/  PRMT R25, R4, 0x7610, R25 ;  /* 0x0000761004197816 */ /* 0x001fe20000000019 */
[----:B------:R-:W-:Y:S06]  /*2c50*/  BRA `(.L_x_25734) ;  /* 0x0000000000547947 */ /* 0x000fec0003800000 */
.L_x_25733:
        /* <DEDUP_REMOVED lines=16> */
.L_x_25761:
[----:B------:R-:W-:Y:S01]  /*2d60*/  PRMT R25, RZ, 0x7610, R25 ;  /* 0x00007610ff197816 */ /* 0x000fe20000000019 */
[----:B------:R-:W-:Y:S06]  /*2d70*/  BRA `(.L_x_25734) ;  /* 0x00000000000c7947 */ /* 0x000fec0003800000 */
.L_x_25758:
[----:B------:R0:W5:Y:S01]  /*2d80*/  LDG.E.U8 R25, desc[UR36][R6.64] ;  /* 0x0000002406197981 */ /* 0x000162000c1e1100 */
[----:B------:R-:W-:Y:S05]  /*2d90*/  BRA `(.L_x_25734) ;  /* 0x0000000000047947 */ /* 0x000fea0003800000 */
.L_x_25757:
[----:B------:R1:W5:Y:S02]  /*2da0*/  LDG.E.U8 R25, desc[UR36][R6.64] ;  /* 0x0000002406197981 */ /* 0x000364000c1e1100 */
.L_x_25734:
        /* <DEDUP_REMOVED lines=18> */
.L_x_25765:
[----:B------:R4:W5:Y:S01]  /*2ed0*/  LDG.E.U8 R28, desc[UR36][R6.64] ;  /* 0x00000024061c7981 */ /* 0x000962000c1e1100 */
[----:B------:R-:W-:Y:S05]  /*2ee0*/  BRA `(.L_x_25767) ;  /* 0x0000000c00607947 */ /* 0x000fea0003800000 */
.L_x_25764:
        /* <DEDUP_REMOVED lines=8> */
.L_x_25769:
[----:B------:R0:W5:Y:S01]  /*2f70*/  LDG.E.U8 R28, desc[UR36][R6.64] ;  /* 0x00000024061c7981 */ /* 0x000162000c1e1100 */
[----:B------:R-:W-:Y:S05]  /*2f80*/  BRA `(.L_x_25767) ;  /* 0x0000000c00387947 */ /* 0x000fea0003800000 */
.L_x_25768:
[----:B------:R0:W5:Y:S01]  /*2f90*/  LDG.E.U16 R28, desc[UR36][R6.64] ;  /* 0x00000024061c7981 */ /* 0x000162000c1e1500 */
[----:B------:R-:W-:Y:S05]  /*2fa0*/  BRA `(.L_x_25767) ;  /* 0x0000000c00307947 */ /* 0x000fea0003800000 */
.L_x_25763:
        /* <DEDUP_REMOVED lines=10> */
.L_x_25771:
[----:B------:R-:W2:Y:S02]  /*3050*/  LDG.E.U16 R4, desc[UR36][R6.64] ;  /* 0x0000002406047981 */ /* 0x000ea4000c1e1500 */
[----:B--2---:R-:W-:-:S06]  /*3060*/  HADD2.F32 R4, -RZ, R4.H0_H0 ;  /* 0x20000004ff047230 */ /* 0x004fcc0000004100 */
[----:B------:R-:W0:Y:S02]  /*3070*/  F2I.S64.TRUNC R4, R4 ;  /* 0x0000000400047311 */ /* 0x000e24000020d900 */
[----:B0-----:R-:W-:Y:S01]  /*3080*/  PRMT R28, R4, 0x7610, R28 ;  /* 0x00007610041c7816 */ /* 0x001fe2000000001c */
[----:B------:R-:W-:Y:S06]  /*3090*/  BRA `(.L_x_25767) ;  /* 0x0000000800f47947 */ /* 0x000fec0003800000 */
.L_x_25770:
        /* <DEDUP_REMOVED lines=10> */
.L_x_25773:
[----:B------:R-:W2:Y:S02]  /*3140*/  LDG.E.U16 R6, desc[UR36][R6.64] ;  /* 0x0000002406067981 */ /* 0x000ea4000c1e1500 */
[----:B--2---:R-:W-:-:S06]  /*3150*/  HADD2.F32 R4, -RZ, R6.H0_H0 ;  /* 0x20000006ff047230 */ /* 0x004fcc0000004100 */
[----:B------:R-:W0:Y:S02]  /*3160*/  F2I.S64.TRUNC R4, R4 ;  /* 0x0000000400047311 */ /* 0x000e24000020d900 */
[----:B0-----:R-:W-:Y:S01]  /*3170*/  PRMT R28, R4, 0x7610, R28 ;  /* 0x00007610041c7816 */ /* 0x001fe2000000001c */
[----:B------:R-:W-:Y:S06]  /*3180*/  BRA `(.L_x_25767) ;  /* 0x0000000800b87947 */ /* 0x000fec0003800000 */
.L_x_25772:
[----:B------:R-:W2:Y:S02]  /*3190*/  LDG.E.64 R4, desc[UR36][R6.64] ;  /* 0x0000002406047981 */ /* 0x000ea4000c1e1b00 */
[----:B--2---:R-:W0:Y:S02]  /*31a0*/  F2I.S64.F64.TRUNC R4, R4 ;  /* 0x0000000400047311 */ /* 0x004e24000030d900 */
[----:B0-----:R-:W-:Y:S01]  /*31b0*/  PRMT R28, R4, 0x7610, R28 ;  /* 0x00007610041c7816 */ /* 0x001fe2000000001c */
[----:B------:R-:W-:Y:S06]  /*31c0*/  BRA `(.L_x_25767) ;  /* 0x0000000800a87947 */ /* 0x000fec0003800000 */
.L_x_25762:
        /* <DEDUP_REMOVED lines=12> */
.L_x_25776:
[----:B------:R-:W2:Y:S02]  /*3290*/  LDG.E.64 R6, desc[UR36][R6.64] ;  /* 0x0000002406067981 */ /* 0x000ea4000c1e1b00 */
[----:B--2---:R-:W0:Y:S02]  /*32a0*/  F2I.S64.F64.TRUNC R4, R6 ;  /* 0x0000000600047311 */ /* 0x004e24000030d900 */
[----:B0-----:R-:W-:Y:S01]  /*32b0*/  PRMT R28, R4, 0x7610, R28 ;  /* 0x00007610041c7816 */ /* 0x001fe2000000001c */
[----:B------:R-:W-:Y:S06]  /*32c0*/  BRA `(.L_x_25767) ;  /* 0x0000000800687947 */ /* 0x000fec0003800000 */
.L_x_25775:
        /* <DEDUP_REMOVED lines=27> */
.L_x_25778:
        /* <DEDUP_REMOVED lines=15> */
.L_x_25777:
[----:B------:R-:W2:Y:S02]  /*3570*/  LDG.E.U16 R4, desc[UR36][R6.64] ;  /* 0x0000002406047981 */ /* 0x000ea4000c1e1500 */
[----:B--2---:R-:W-:-:S06]  /*3580*/  IMAD.U32 R4, R4, 0x10000, RZ ;  /* 0x0001000004047824 */ /* 0x004fcc00078e00ff */
[----:B------:R-:W0:Y:S02]  /*3590*/  F2I.S64.TRUNC R4, R4 ;  /* 0x0000000400047311 */ /* 0x000e24000020d900 */
[----:B0-----:R-:W-:Y:S01]  /*35a0*/  PRMT R28, R4, 0x7610, R28 ;  /* 0x00007610041c7816 */ /* 0x001fe2000000001c */
[----:B------:R-:W-:Y:S06]  /*35b0*/  BRA `(.L_x_25767) ;  /* 0x0000000400ac7947 */ /* 0x000fec0003800000 */
.L_x_25774:
        /* <DEDUP_REMOVED lines=10> */
.L_x_25781:
        /* <DEDUP_REMOVED lines=21> */
.L_x_25785:
[----:B------:R-:W-:Y:S05]  /*37b0*/  BSYNC.RECONVERGENT B1 ;  /* 0x0000000000017941 */ /* 0x000fea0003800200 */
.L_x_25784:
[----:B------:R-:W-:Y:S01]  /*37c0*/  IMAD.SHL.U32 R0, R0, 0x100000, RZ ;  /* 0x0010000000007824 */ /* 0x000fe200078e00ff */
[----:B------:R-:W-:-:S04]  /*37d0*/  LEA R3, R3, 0x3b800000, 0x17 ;  /* 0x3b80000003037811 */ /* 0x000fc800078eb8ff */
[----:B------:R-:W-:-:S07]  /*37e0*/  LOP3.LUT R4, R3, R0, R7, 0xfe, !PT ;  /* 0x0000000003047212 */ /* 0x000fce00078efe07 */
.L_x_25783:
[----:B------:R-:W-:Y:S05]  /*37f0*/  BSYNC.RECONVERGENT B0 ;  /* 0x0000000000007941 */ /* 0x000fea0003800200 */
.L_x_25782:
[----:B------:R-:W0:Y:S02]  /*3800*/  F2I.S64.TRUNC R4, R4 ;  /* 0x0000000400047311 */ /* 0x000e24000020d900 */
[----:B0-----:R-:W-:Y:S01]  /*3810*/  PRMT R28, R4, 0x7610, R28 ;  /* 0x00007610041c7816 */ /* 0x001fe2000000001c */
[----:B------:R-:W-:Y:S06]  /*3820*/  BRA `(.L_x_25767) ;  /* 0x0000000400107947 */ /* 0x000fec0003800000 */
.L_x_25780:
        /* <DEDUP_REMOVED lines=21> */
.L_x_25789:
[----:B------:R-:W-:Y:S05]  /*3980*/  BSYNC.RECONVERGENT B1 ;  /* 0x0000000000017941 */ /* 0x000fea0003800200 */
.L_x_25788:
[----:B------:R-:W-:Y:S01]  /*3990*/  IMAD.SHL.U32 R0, R0, 0x200000, RZ ;  /* 0x0020000000007824 */ /* 0x000fe200078e00ff */
[----:B------:R-:W-:-:S04]  /*39a0*/  LEA R3, R3, 0x37800000, 0x17 ;  /* 0x3780000003037811 */ /* 0x000fc800078eb8ff */
[----:B------:R-:W-:-:S07]  /*39b0*/  LOP3.LUT R4, R3, R0, R7, 0xfe, !PT ;  /* 0x0000000003047212 */ /* 0x000fce00078efe07 */
.L_x_25787:
[----:B------:R-:W-:Y:S05]  /*39c0*/  BSYNC.RECONVERGENT B0 ;  /* 0x0000000000007941 */ /* 0x000fea0003800200 */
.L_x_25786:
[----:B------:R-:W0:Y:S02]  /*39d0*/  F2I.S64.TRUNC R4, R4 ;  /* 0x0000000400047311 */ /* 0x000e24000020d900 */
[----:B0-----:R-:W-:Y:S01]  /*39e0*/  PRMT R28, R4, 0x7610, R28 ;  /* 0x00007610041c7816 */ /* 0x001fe2000000001c */
[----:B------:R-:W-:Y:S06]  /*39f0*/  BRA `(.L_x_25767) ;  /* 0x00000000009c7947 */ /* 0x000fec0003800000 */
.L_x_25779:
        /* <DEDUP_REMOVED lines=14> */
.L_x_25793:
[----:B------:R-:W-:Y:S05]  /*3ae0*/  BSYNC.RECONVERGENT B0 ;  /* 0x0000000000007941 */ /* 0x000fea0003800200 */
.L_x_25792:
[----:B------:R-:W0:Y:S02]  /*3af0*/  F2I.S64.TRUNC R4, R4 ;  /* 0x0000000400047311 */ /* 0x000e24000020d900 */
[----:B0-----:R-:W-:Y:S01]  /*3b00*/  PRMT R28, R4, 0x7610, R28 ;  /* 0x00007610041c7816 */ /* 0x001fe2000000001c */
[----:B------:R-:W-:Y:S06]  /*3b10*/  BRA `(.L_x_25767) ;  /* 0x0000000000547947 */ /* 0x000fec0003800000 */
.L_x_25766:
        /* <DEDUP_REMOVED lines=16> */
.L_x_25794:
[----:B------:R-:W-:Y:S01]  /*3c20*/  PRMT R28, RZ, 0x7610, R28 ;  /* 0x00007610ff1c7816 */ /* 0x000fe2000000001c */
[----:B------:R-:W-:Y:S06]  /*3c30*/  BRA `(.L_x_25767) ;  /* 0x00000000000c7947 */ /* 0x000fec0003800000 */
.L_x_25791:
[----:B------:R1:W5:Y:S01]  /*3c40*/  LDG.E.U8 R28, desc[UR36][R6.64] ;  /* 0x00000024061c7981 */ /* 0x000362000c1e1100 */
[----:B------:R-:W-:Y:S05]  /*3c50*/  BRA `(.L_x_25767) ;  /* 0x0000000000047947 */ /* 0x000fea0003800000 */
.L_x_25790:
[----:B------:R2:W5:Y:S02]  /*3c60*/  LDG.E.U8 R28, desc[UR36][R6.64] ;  /* 0x00000024061c7981 */ /* 0x000564000c1e1100 */
.L_x_25767:
[----:B------:R-:W-:-:S07]  /*3c70*/  VIADD R29, R29, 0x80 ;  /* 0x000000801d1d7836 */ /* 0x000fce0000000000 */
.L_x_25728:
[----:B------:R-:W-:Y:S05]  /*3c80*/  BSYNC.RECONVERGENT B6 ;  /* 0x0000000000067941 */ /* 0x000fea0003800200 */
.L_x_25727:
        /* <DEDUP_REMOVED lines=24> */
.L_x_25800:
[----:B------:R3:W5:Y:S01]  /*3e10*/  LDG.E.U8 R19, desc[UR36][R6.64] ;  /* 0x0000002406137981 */ /* 0x000762000c1e1100 */
[----:B------:R-:W-:Y:S05]  /*3e20*/  BRA `(.L_x_25802) ;  /* 0x0000000c00607947 */ /* 0x000fea0003800000 */
.L_x_25799:
        /* <DEDUP_REMOVED lines=8> */
.L_x_25804:
[----:B------:R0:W5:Y:S01]  /*3eb0*/  LDG.E.U8 R19, desc[UR36][R6.64] ;  /* 0x0000002406137981 */ /* 0x000162000c1e1100 */
[----:B------:R-:W-:Y:S05]  /*3ec0*/  BRA `(.L_x_25802) ;  /* 0x0000000c00387947 */ /* 0x000fea0003800000 */
.L_x_25803:
[----:B------:R0:W5:Y:S01]  /*3ed0*/  LDG.E.U16 R19, desc[UR36][R6.64] ;  /* 0x0000002406137981 */ /* 0x000162000c1e1500 */
[----:B------:R-:W-:Y:S05]  /*3ee0*/  BRA `(.L_x_25802) ;  /* 0x0000000c00307947 */ /* 0x000fea0003800000 */
.L_x_25798:
        /* <DEDUP_REMOVED lines=10> */
.L_x_25806:
[----:B------:R-:W2:Y:S02]  /*3f90*/  LDG.E.U16 R4, desc[UR36][R6.64] ;  /* 0x0000002406047981 */ /* 0x000ea4000c1e1500 */
[----:B--2---:R-:W-:-:S06]  /*3fa0*/  HADD2.F32 R4, -RZ, R4.H0_H0 ;  /* 0x20000004ff047230 */ /* 0x004fcc0000004100 */
[----:B------:R-:W0:Y:S02]  /*3fb0*/  F2I.S64.TRUNC R4, R4 ;  /* 0x0000000400047311 */ /* 0x000e24000020d900 */
[----:B0-----:R-:W-:Y:S01]  /*3fc0*/  PRMT R19, R4, 0x7610, R19 ;  /* 0x0000761004137816 */ /* 0x001fe20000000013 */
[----:B------:R-:W-:Y:S06]  /*3fd0*/  BRA `(.L_x_25802) ;  /* 0x0000000800f47947 */ /* 0x000fec0003800000 */
.L_x_25805:
        /* <DEDUP_REMOVED lines=10> */
.L_x_25808:
[----:B------:R-:W2:Y:S02]  /*4080*/  LDG.E.U16 R6, desc[UR36][R6.64] ;  /* 0x0000002406067981 */ /* 0x000ea4000c1e1500 */
[----:B--2---:R-:W-:-:S06]  /*4090*/  HADD2.F32 R4, -RZ, R6.H0_H0 ;  /* 0x20000006ff047230 */ /* 0x004fcc0000004100 */
[----:B------:R-:W0:Y:S02]  /*40a0*/  F2I.S64.TRUNC R4, R4 ;  /* 0x0000000400047311 */ /* 0x000e24000020d900 */
[----:B0-----:R-:W-:Y:S01]  /*40b0*/  PRMT R19, R4, 0x7610, R19 ;  /* 0x0000761004137816 */ /* 0x001fe20000000013 */
[----:B------:R-:W-:Y:S06]  /*40c0*/  BRA `(.L_x_25802) ;  /* 0x0000000800b87947 */ /* 0x000fec0003800000 */
.L_x_25807:
[----:B------:R-:W2:Y:S02]  /*40d0*/  LDG.E.64 R4, desc[UR36][R6.64] ;  /* 0x0000002406047981 */ /* 0x000ea4000c1e1b00 */
[----:B--2---:R-:W0:Y:S02]  /*40e0*/  F2I.S64.F64.TRUNC R4, R4 ;  /* 0x0000000400047311 */ /* 0x004e24000030d900 */
[----:B0-----:R-:W-:Y:S01]  /*40f0*/  PRMT R19, R4, 0x7610, R19 ;  /* 0x0000761004137816 */ /* 0x001fe20000000013 */
[----:B------:R-:W-:Y:S06]  /*4100*/  BRA `(.L_x_25802) ;  /* 0x0000000800a87947 */ /* 0x000fec0003800000 */
.L_x_25797:
        /* <DEDUP_REMOVED lines=12> */
.L_x_25811:
[----:B------:R-:W2:Y:S02]  /*41d0*/  LDG.E.64 R6, desc[UR36][R6.64] ;  /* 0x0000002406067981 */ /* 0x000ea4000c1e1b00 */
[----:B--2---:R-:W0:Y:S02]  /*41e0*/  F2I.S64.F64.TRUNC R4, R6 ;  /* 0x0000000600047311 */ /* 0x004e24000030d900 */
[----:B0-----:R-:W-:Y:S01]  /*41f0*/  PRMT R19, R4, 0x7610, R19 ;  /* 0x0000761004137816 */ /* 0x001fe20000000013 */
[----:B------:R-:W-:Y:S06]  /*4200*/  BRA `(.L_x_25802) ;  /* 0x0000000800687947 */ /* 0x000fec0003800000 */
.L_x_25810:
        /* <DEDUP_REMOVED lines=27> */
.L_x_25813:
        /* <DEDUP_REMOVED lines=15> */
.L_x_25812:
[----:B------:R-:W2:Y:S02]  /*44b0*/  LDG.E.U16 R4, desc[UR36][R6.64] ;  /* 0x0000002406047981 */ /* 0x000ea4000c1e1500 */
[----:B--2---:R-:W-:-:S06]  /*44c0*/  IMAD.U32 R4, R4, 0x10000, RZ ;  /* 0x0001000004047824 */ /* 0x004fcc00078e00ff */
[----:B------:R-:W0:Y:S02]  /*44d0*/  F2I.S64.TRUNC R4, R4 ;  /* 0x0000000400047311 */ /* 0x000e24000020d900 */
[----:B0-----:R-:W-:Y:S01]  /*44e0*/  PRMT R19, R4, 0x7610, R19 ;  /* 0x0000761004137816 */ /* 0x001fe20000000013 */
[----:B------:R-:W-:Y:S06]  /*44f0*/  BRA `(.L_x_25802) ;  /* 0x0000000400ac7947 */ /* 0x000fec0003800000 */
.L_x_25809:
        /* <DEDUP_REMOVED lines=10> */
.L_x_25816:
        /* <DEDUP_REMOVED lines=21> */
.L_x_25820:
[----:B------:R-:W-:Y:S05]  /*46f0*/  BSYNC.RECONVERGENT B1 ;  /* 0x0000000000017941 */ /* 0x000fea0003800200 */
.L_x_25819:
[----:B------:R-:W-:Y:S01]  /*4700*/  IMAD.SHL.U32 R0, R0, 0x100000, RZ ;  /* 0x0010000000007824 */ /* 0x000fe200078e00ff */
[----:B------:R-:W-:-:S04]  /*4710*/  LEA R3, R3, 0x3b800000, 0x17 ;  /* 0x3b80000003037811 */ /* 0x000fc800078eb8ff */
[----:B------:R-:W-:-:S07]  /*4720*/  LOP3.LUT R4, R3, R0, R7, 0xfe, !PT ;  /* 0x0000000003047212 */ /* 0x000fce00078efe07 */
.L_x_25818:
[----:B------:R-:W-:Y:S05]  /*4730*/  BSYNC.RECONVERGENT B0 ;  /* 0x0000000000007941 */ /* 0x000fea0003800200 */
.L_x_25817:
[----:B------:R-:W0:Y:S02]  /*4740*/  F2I.S64.TRUNC R4, R4 ;  /* 0x0000000400047311 */ /* 0x000e24000020d900 */
[----:B0-----:R-:W-:Y:S01]  /*4750*/  PRMT R19, R4, 0x7610, R19 ;  /* 0x0000761004137816 */ /* 0x001fe20000000013 */
[----:B------:R-:W-:Y:S06]  /*4760*/  BRA `(.L_x_25802) ;  /* 0x0000000400107947 */ /* 0x000fec0003800000 */
.L_x_25815:
        /* <DEDUP_REMOVED lines=21> */
.L_x_25824:
[----:B------:R-:W-:Y:S05]  /*48c0*/  BSYNC.RECONVERGENT B1 ;  /* 0x0000000000017941 */ /* 0x000fea0003800200 */
.L_x_25823:
[----:B------:R-:W-:Y:S01]  /*48d0*/  IMAD.SHL.U32 R0, R0, 0x200000, RZ ;  /* 0x0020000000007824 */ /* 0x000fe200078e00ff */
[----:B------:R-:W-:-:S04]  /*48e0*/  LEA R3, R3, 0x37800000, 0x17 ;  /* 0x3780000003037811 */ /* 0x000fc800078eb8ff */
[----:B------:R-:W-:-:S07]  /*48f0*/  LOP3.LUT R4, R3, R0, R7, 0xfe, !PT ;  /* 0x0000000003047212 */ /* 0x000fce00078efe07 */
.L_x_25822:
[----:B------:R-:W-:Y:S05]  /*4900*/  BSYNC.RECONVERGENT B0 ;  /* 0x0000000000007941 */ /* 0x000fea0003800200 */
.L_x_25821:
[----:B------:R-:W0:Y:S02]  /*4910*/  F2I.S64.TRUNC R4, R4 ;  /* 0x0000000400047311 */ /* 0x000e24000020d900 */
[----:B0-----:R-:W-:Y:S01]  /*4920*/  PRMT R19, R4, 0x7610, R19 ;  /* 0x0000761004137816 */ /* 0x001fe20000000013 */
[----:B------:R-:W-:Y:S06]  /*4930*/  BRA `(.L_x_25802) ;  /* 0x00000000009c7947 */ /* 0x000fec0003800000 */
.L_x_25814:
        /* <DEDUP_REMOVED lines=14> */
.L_x_25828:
[----:B------:R-:W-:Y:S05]  /*4a20*/  BSYNC.RECONVERGENT B0 ;  /* 0x0000000000007941 */ /* 0x000fea0003800200 */
.L_x_25827:
[----:B------:R-:W0:Y:S02]  /*4a30*/  F2I.S64.TRUNC R4, R4 ;  /* 0x0000000400047311 */ /* 0x000e24000020d900 */
[----:B0-----:R-:W-:Y:S01]  /*4a40*/  PRMT R19, R4, 0x7610, R19 ;  /* 0x0000761004137816 */ /* 0x001fe20000000013 */
[----:B------:R-:W-:Y:S06]  /*4a50*/  BRA `(.L_x_25802) ;  /* 0x0000000000547947 */ /* 0x000fec0003800000 */
.L_x_25801:
        /* <DEDUP_REMOVED lines=16> */
.L_x_25829:
[----:B------:R-:W-:Y:S01]  /*4b60*/  PRMT R19, RZ, 0x7610, R19 ;  /* 0x00007610ff137816 */ /* 0x000fe20000000013 */
[----:B------:R-:W-:Y:S06]  /*4b70*/  BRA `(.L_x_25802) ;  /* 0x00000000000c7947 */ /* 0x000fec0003800000 */
.L_x_25826:
[----:B------:R1:W5:Y:S01]  /*4b80*/  LDG.E.U8 R19, desc[UR36][R6.64] ;  /* 0x0000002406137981 */ /* 0x000362000c1e1100 */
[----:B------:R-:W-:Y:S05]  /*4b90*/  BRA `(.L_x_25802) ;  /* 0x0000000000047947 */ /* 0x000fea0003800000 */
.L_x_25825:
[----:B------:R2:W5:Y:S02]  /*4ba0*/  LDG.E.U8 R19, desc[UR36][R6.64] ;  /* 0x0000002406137981 */ /* 0x000564000c1e1100 */
.L_x_25802:
        /* <DEDUP_REMOVED lines=18> */
.L_x_25833:
[----:B------:R0:W5:Y:S01]  /*4cd0*/  LDG.E.U8 R26, desc[UR36][R6.64] ;  /* 0x00000024061a7981 */ /* 0x000162000c1e1100 */
[----:B------:R-:W-:Y:S05]  /*4ce0*/  BRA `(.L_x_25835) ;  /* 0x0000000c00607947 */ /* 0x000fea0003800000 */
.L_x_25832:
        /* <DEDUP_REMOVED lines=8> */
.L_x_25837:
[----:B------:R4:W5:Y:S01]  /*4d70*/  LDG.E.U8 R26, desc[UR36][R6.64] ;  /* 0x00000024061a7981 */ /* 0x000962000c1e1100 */
[----:B------:R-:W-:Y:S05]  /*4d80*/  BRA `(.L_x_25835) ;  /* 0x0000000c00387947 */ /* 0x000fea0003800000 */
.L_x_25836:
[----:B------:R3:W5:Y:S01]  /*4d90*/  LDG.E.U16 R26, desc[UR36][R6.64] ;  /* 0x00000024061a7981 */ /* 0x000762000c1e1500 */
[----:B------:R-:W-:Y:S05]  /*4da0*/  BRA `(.L_x_25835) ;  /* 0x0000000c00307947 */ /* 0x000fea0003800000 */
.L_x_25831:
        /* <DEDUP_REMOVED lines=10> */
.L_x_25839:
[----:B------:R-:W2:Y:S02]  /*4e50*/  LDG.E.U16 R4, desc[UR36][R6.64] ;  /* 0x0000002406047981 */ /* 0x000ea4000c1e1500 */
[----:B--2---:R-:W-:-:S06]  /*4e60*/  HADD2.F32 R4, -RZ, R4.H0_H0 ;  /* 0x20000004ff047230 */ /* 0x004fcc0000004100 */
[----:B------:R-:W0:Y:S02]  /*4e70*/  F2I.S64.TRUNC R4, R4 ;  /* 0x0000000400047311 */ /* 0x000e24000020d900 */
[----:B0-----:R-:W-:Y:S01]  /*4e80*/  PRMT R26, R4, 0x7610, R26 ;  /* 0x00007610041a7816 */ /* 0x001fe2000000001a */
[----:B------:R-:W-:Y:S06]  /*4e90*/  BRA `(.L_x_25835) ;  /* 0x0000000800f47947 */ /* 0x000fec0003800000 */
.L_x_25838:
        /* <DEDUP_REMOVED lines=10> */
.L_x_25841:
[----:B------:R-:W2:Y:S02]  /*4f40*/  LDG.E.U16 R6, desc[UR36][R6.64] ;  /* 0x0000002406067981 */ /* 0x000ea4000c1e1500 */
[----:B--2---:R-:W-:-:S06]  /*4f50*/  HADD2.F32 R4, -RZ, R6.H0_H0 ;  /* 0x20000006ff047230 */ /* 0x004fcc0000004100 */
[----:B------:R-:W0:Y:S02]  /*4f60*/  F2I.S64.TRUNC R4, R4 ;  /* 0x0000000400047311 */ /* 0x000e24000020d900 */
[----:B0-----:R-:W-:Y:S01]  /*4f70*/  PRMT R26, R4, 0x7610, R26 ;  /* 0x00007610041a7816 */ /* 0x001fe2000000001a */
[----:B------:R-:W-:Y:S06]  /*4f80*/  BRA `(.L_x_25835) ;  /* 0x0000000800b87947 */ /* 0x000fec0003800000 */
.L_x_25840:
[----:B------:R-:W2:Y:S02]  /*4f90*/  LDG.E.64 R4, desc[UR36][R6.64] ;  /* 0x0000002406047981 */ /* 0x000ea4000c1e1b00 */
[----:B--2---:R-:W0:Y:S02]  /*4fa0*/  F2I.S64.F64.TRUNC R4, R4 ;  /* 0x0000000400047311 */ /* 0x004e24000030d900 */
[----:B0-----:R-:W-:Y:S01]  /*4fb0*/  PRMT R26, R4, 0x7610, R26 ;  /* 0x00007610041a7816 */ /* 0x001fe2000000001a */
[----:B------:R-:W-:Y:S06]  /*4fc0*/  BRA `(.L_x_25835) ;  /* 0x0000000800a87947 */ /* 0x000fec0003800000 */
.L_x_25830:
        /* <DEDUP_REMOVED lines=12> */
.L_x_25844:
[----:B------:R-:W2:Y:S02]  /*5090*/  LDG.E.64 R6, desc[UR36][R6.64] ;  /* 0x0000002406067981 */ /* 0x000ea4000c1e1b00 */
[----:B--2---:R-:W0:Y:S02]  /*50a0*/  F2I.S64.F64.TRUNC R4, R6 ;  /* 0x0000000600047311 */ /* 0x004e24000030d900 */
[----:B0-----:R-:W-:Y:S01]  /*50b0*/  PRMT R26, R4, 0x7610, R26 ;  /* 0x00007610041a7816 */ /* 0x001fe2000000001a */
[----:B------:R-:W-:Y:S06]  /*50c0*/  BRA `(.L_x_25835) ;  /* 0x0000000800687947 */ /* 0x000fec0003800000 */
.L_x_25843:
        /* <DEDUP_REMOVED lines=27> */
.L_x_25846:
        /* <DEDUP_REMOVED lines=15> */
.L_x_25845:
[----:B------:R-:W2:Y:S02]  /*5370*/  LDG.E.U16 R4, desc[UR36][R6.64] ;  /* 0x0000002406047981 */ /* 0x000ea4000c1e1500 */
[----:B--2---:R-:W-:-:S06]  /*5380*/  IMAD.U32 R4, R4, 0x10000, RZ ;  /* 0x0001000004047824 */ /* 0x004fcc00078e00ff */
[----:B------:R-:W0:Y:S02]  /*5390*/  F2I.S64.TRUNC R4, R4 ;  /* 0x0000000400047311 */ /* 0x000e24000020d900 */
[----:B0-----:R-:W-:Y:S01]  /*53a0*/  PRMT R26, R4, 0x7610, R26 ;  /* 0x00007610041a7816 */ /* 0x001fe2000000001a */
[----:B------:R-:W-:Y:S06]  /*53b0*/  BRA `(.L_x_25835) ;  /* 0x0000000400ac7947 */ /* 0x000fec0003800000 */
.L_x_25842:
        /* <DEDUP_REMOVED lines=10> */
.L_x_25849:
        /* <DEDUP_REMOVED lines=21> */
.L_x_25853:
[----:B------:R-:W-:Y:S05]  /*55b0*/  BSYNC.RECONVERGENT B1 ;  /* 0x0000000000017941 */ /* 0x000fea0003800200 */
.L_x_25852:
[----:B------:R-:W-:Y:S01]  /*55c0*/  IMAD.SHL.U32 R0, R0, 0x100000, RZ ;  /* 0x0010000000007824 */ /* 0x000fe200078e00ff */
[----:B------:R-:W-:-:S04]  /*55d0*/  LEA R3, R3, 0x3b800000, 0x17 ;  /* 0x3b80000003037811 */ /* 0x000fc800078eb8ff */
[----:B------:R-:W-:-:S07]  /*55e0*/  LOP3.LUT R4, R3, R0, R7, 0xfe, !PT ;  /* 0x0000000003047212 */ /* 0x000fce00078efe07 */
.L_x_25851:
[----:B------:R-:W-:Y:S05]  /*55f0*/  BSYNC.RECONVERGENT B0 ;  /* 0x0000000000007941 */ /* 0x000fea0003800200 */
.L_x_25850:
[----:B------:R-:W0:Y:S02]  /*5600*/  F2I.S64.TRUNC R4, R4 ;  /* 0x0000000400047311 */ /* 0x000e24000020d900 */
[----:B0-----:R-:W-:Y:S01]  /*5610*/  PRMT R26, R4, 0x7610, R26 ;  /* 0x00007610041a7816 */ /* 0x001fe2000000001a */
[----:B------:R-:W-:Y:S06]  /*5620*/  BRA `(.L_x_25835) ;  /* 0x0000000400107947 */ /* 0x000fec0003800000 */
.L_x_25848:
        /* <DEDUP_REMOVED lines=21> */
.L_x_25857:
[----:B------:R-:W-:Y:S05]  /*5780*/  BSYNC.RECONVERGENT B1 ;  /* 0x0000000000017941 */ /* 0x000fea0003800200 */
.L_x_25856:
[----:B------:R-:W-:Y:S01]  /*5790*/  IMAD.SHL.U32 R0, R0, 0x200000, RZ ;  /* 0x0020000000007824 */ /* 0x000fe200078e00ff */
[----:B------:R-:W-:-:S04]  /*57a0*/  LEA R3, R3, 0x37800000, 0x17 ;  /* 0x3780000003037811 */ /* 0x000fc800078eb8ff */
[----:B------:R-:W-:-:S07]  /*57b0*/  LOP3.LUT R4, R3, R0, R7, 0xfe, !PT ;  /* 0x0000000003047212 */ /* 0x000fce00078efe07 */
.L_x_25855:
[----:B------:R-:W-:Y:S05]  /*57c0*/  BSYNC.RECONVERGENT B0 ;  /* 0x0000000000007941 */ /* 0x000fea0003800200 */
.L_x_25854:
[----:B------:R-:W0:Y:S02]  /*57d0*/  F2I.S64.TRUNC R4, R4 ;  /* 0x0000000400047311 */ /* 0x000e24000020d900 */
[----:B0-----:R-:W-:Y:S01]  /*57e0*/  PRMT R26, R4, 0x7610, R26 ;  /* 0x00007610041a7816 */ /* 0x001fe2000000001a */
[----:B------:R-:W-:Y:S06]  /*57f0*/  BRA `(.L_x_25835) ;  /* 0x00000000009c7947 */ /* 0x000fec0003800000 */
.L_x_25847:
        /* <DEDUP_REMOVED lines=14> */
.L_x_25861:
[----:B------:R-:W-:Y:S05]  /*58e0*/  BSYNC.RECONVERGENT B0 ;  /* 0x0000000000007941 */ /* 0x000fea0003800200 */
.L_x_25860:
[----:B------:R-:W0:Y:S02]  /*58f0*/  F2I.S64.TRUNC R4, R4 ;  /* 0x0000000400047311 */ /* 0x000e24000020d900 */
[----:B0-----:R-:W-:Y:S01]  /*5900*/  PRMT R26, R4, 0x7610, R26 ;  /* 0x00007610041a7816 */ /* 0x001fe2000000001a */
[----:B------:R-:W-:Y:S06]  /*5910*/  BRA `(.L_x_25835) ;  /* 0x0000000000547947 */ /* 0x000fec0003800000 */
.L_x_25834:
        /* <DEDUP_REMOVED lines=16> */
.L_x_25862:
[----:B------:R-:W-:Y:S01]  /*5a20*/  PRMT R26, RZ, 0x7610, R26 ;  /* 0x00007610ff1a7816 */ /* 0x000fe2000000001a */
[----:B------:R-:W-:Y:S06]  /*5a30*/  BRA `(.L_x_25835) ;  /* 0x00000000000c7947 */ /* 0x000fec0003800000 */
.L_x_25859:
[----:B------:R1:W5:Y:S01]  /*5a40*/  LDG.E.U8 R26, desc[UR36][R6.64] ;  /* 0x00000024061a7981 */ /* 0x000362000c1e1100 */
[----:B------:R-:W-:Y:S05]  /*5a50*/  BRA `(.L_x_25835) ;  /* 0x0000000000047947 */ /* 0x000fea0003800000 */
.L_x_25858:
[----:B------:R2:W5:Y:S02]  /*5a60*/  LDG.E.U8 R26, desc[UR36][R6.64] ;  /* 0x00000024061a7981 */ /* 0x000564000c1e1100 */
.L_x_25835:
[----:B------:R-:W-:-:S07]  /*5a70*/  VIADD R29, R29, 0x80 ;  /* 0x000000801d1d7836 */ /* 0x000fce0000000000 */
.L_x_25796:
[----:B------:R-:W-:Y:S05]  /*5a80*/  BSYNC.RECONVERGENT B6 ;  /* 0x0000000000067941 */ /* 0x000fea0003800200 */
.L_x_25795:
        /* <DEDUP_REMOVED lines=24> */
.L_x_25868:
[----:B------:R0:W5:Y:S01]  /*5c10*/  LDG.E.U8 R24, desc[UR36][R6.64] ;  /* 0x0000002406187981 */ /* 0x000162000c1e1100 */
[----:B------:R-:W-:Y:S05]  /*5c20*/  BRA `(.L_x_25870) ;  /* 0x0000000c00607947 */ /* 0x000fea0003800000 */
.L_x_25867:
        /* <DEDUP_REMOVED lines=8> */
.L_x_25872:
[----:B------:R3:W5:Y:S01]  /*5cb0*/  LDG.E.U8 R24, desc[UR36][R6.64] ;  /* 0x0000002406187981 */ /* 0x000762000c1e1100 */
[----:B------:R-:W-:Y:S05]  /*5cc0*/  BRA `(.L_x_25870) ;  /* 0x0000000c00387947 */ /* 0x000fea0003800000 */
.L_x_25871:
[----:B------:R2:W5:Y:S01]  /*5cd0*/  LDG.E.U16 R24, desc[UR36][R6.64] ;  /* 0x0000002406187981 */ /* 0x000562000c1e1500 */
[----:B------:R-:W-:Y:S05]  /*5ce0*/  BRA `(.L_x_25870) ;  /* 0x0000000c00307947 */ /* 0x000fea0003800000 */
.L_x_25866:
        /* <DEDUP_REMOVED lines=10> */
.L_x_25874:
[----:B------:R-:W2:Y:S02]  /*5d90*/  LDG.E.U16 R4, desc[UR36][R6.64] ;  /* 0x0000002406047981 */ /* 0x000ea4000c1e1500 */
[----:B--2---:R-:W-:-:S06]  /*5da0*/  HADD2.F32 R4, -RZ, R4.H0_H0 ;  /* 0x20000004ff047230 */ /* 0x004fcc0000004100 */
[----:B------:R-:W0:Y:S02]  /*5db0*/  F2I.S64.TRUNC R4, R4 ;  /* 0x0000000400047311 */ /* 0x000e24000020d900 */
[----:B0-----:R-:W-:Y:S01]  /*5dc0*/  PRMT R24, R4, 0x7610, R24 ;  /* 0x0000761004187816 */ /* 0x001fe20000000018 */
[----:B------:R-:W-:Y:S06]  /*5dd0*/  BRA `(.L_x_25870) ;  /* 0x0000000800f47947 */ /* 0x000fec0003800000 */
.L_x_25873:
        /* <DEDUP_REMOVED lines=10> */
.L_x_25876:
[----:B------:R-:W2:Y:S02]  /*5e80*/  LDG.E.U16 R6, desc[UR36][R6.64] ;  /* 0x0000002406067981 */ /* 0x000ea4000c1e1500 */
[----:B--2---:R-:W-:-:S06]  /*5e90*/  HADD2.F32 R4, -RZ, R6.H0_H0 ;  /* 0x20000006ff047230 */ /* 0x004fcc0000004100 */
[----:B------:R-:W0:Y:S02]  /*5ea0*/  F2I.S64.TRUNC R4, R4 ;  /* 0x0000000400047311 */ /* 0x000e24000020d900 */
[----:B0-----:R-:W-:Y:S01]  /*5eb0*/  PRMT R24, R4, 0x7610, R24 ;  /* 0x0000761004187816 */ /* 0x001fe20000000018 */
[----:B------:R-:W-:Y:S06]  /*5ec0*/  BRA `(.L_x_25870) ;  /* 0x0000000800b87947 */ /* 0x000fec0003800000 */
.L_x_25875:
[----:B------:R-:W2:Y:S02]  /*5ed0*/  LDG.E.64 R4, desc[UR36][R6.64] ;  /* 0x0000002406047981 */ /* 0x000ea4000c1e1b00 */
[----:B--2---:R-:W0:Y:S02]  /*5ee0*/  F2I.S64.F64.TRUNC R4, R4 ;  /* 0x0000000400047311 */ /* 0x004e24000030d900 */
[----:B0-----:R-:W-:Y:S01]  /*5ef0*/  PRMT R24, R4, 0x7610, R24 ;  /* 0x0000761004187816 */ /* 0x001fe20000000018 */
[----:B------:R-:W-:Y:S06]  /*5f00*/  BRA `(.L_x_25870) ;  /* 0x0000000800a87947 */ /* 0x000fec0003800000 */
.L_x_25865:
        /* <DEDUP_REMOVED lines=12> */
.L_x_25879:
[----:B------:R-:W2:Y:S02]  /*5fd0*/  LDG.E.64 R6, desc[UR36][R6.64] ;  /* 0x0000002406067981 */ /* 0x000ea4000c1e1b00 */
[----:B--2---:R-:W0:Y:S02]  /*5fe0*/  F2I.S64.F64.TRUNC R4, R6 ;  /* 0x0000000600047311 */ /* 0x004e24000030d900 */
[----:B0-----:R-:W-:Y:S01]  /*5ff0*/  PRMT R24, R4, 0x7610, R24 ;  /* 0x0000761004187816 */ /* 0x001fe20000000018 */
[----:B------:R-:W-:Y:S06]  /*6000*/  BRA `(.L_x_25870) ;  /* 0x0000000800687947 */ /* 0x000fec0003800000 */
.L_x_25878:
        /* <DEDUP_REMOVED lines=27> */
.L_x_25881:
        /* <DEDUP_REMOVED lines=15> */
.L_x_25880:
[----:B------:R-:W2:Y:S02]  /*62b0*/  LDG.E.U16 R4, desc[UR36][R6.64] ;  /* 0x0000002406047981 */ /* 0x000ea4000c1e1500 */
[----:B--2---:R-:W-:-:S06]  /*62c0*/  IMAD.U32 R4, R4, 0x10000, RZ ;  /* 0x0001000004047824 */ /* 0x004fcc00078e00ff */
[----:B------:R-:W0:Y:S02]  /*62d0*/  F2I.S64.TRUNC R4, R4 ;  /* 0x0000000400047311 */ /* 0x000e24000020d900 */
[----:B0-----:R-:W-:Y:S01]  /*62e0*/  PRMT R24, R4, 0x7610, R24 ;  /* 0x0000761004187816 */ /* 0x001fe20000000018 */
[----:B------:R-:W-:Y:S06]  /*62f0*/  BRA `(.L_x_25870) ;  /* 0x0000000400ac7947 */ /* 0x000fec0003800000 */
.L_x_25877:
        /* <DEDUP_REMOVED lines=10> */
.L_x_25884:
        /* <DEDUP_REMOVED lines=21> */
.L_x_25888:
[----:B------:R-:W-:Y:S05]  /*64f0*/  BSYNC.RECONVERGENT B1 ;  /* 0x0000000000017941 */ /* 0x000fea0003800200 */
.L_x_25887:
[----:B------:R-:W-:Y:S01]  /*6500*/  IMAD.SHL.U32 R0, R0, 0x100000, RZ ;  /* 0x0010000000007824 */ /* 0x000fe200078e00ff */
[----:B------:R-:W-:-:S04]  /*6510*/  LEA R3, R3, 0x3b800000, 0x17 ;  /* 0x3b80000003037811 */ /* 0x000fc800078eb8ff */
[----:B------:R-:W-:-:S07]  /*6520*/  LOP3.LUT R4, R3, R0, R7, 0xfe, !PT ;  /* 0x0000000003047212 */ /* 0x000fce00078efe07 */
.L_x_25886:
[----:B------:R-:W-:Y:S05]  /*6530*/  BSYNC.RECONVERGENT B0 ;  /* 0x0000000000007941 */ /* 0x000fea0003800200 */
.L_x_25885:
[----:B------:R-:W0:Y:S02]  /*6540*/  F2I.S64.TRUNC R4, R4 ;  /* 0x0000000400047311 */ /* 0x000e24000020d900 */
[----:B0-----:R-:W-:Y:S01]  /*6550*/  PRMT R24, R4, 0x7610, R24 ;  /* 0x0000761004187816 */ /* 0x001fe20000000018 */
[----:B------:R-:W-:Y:S06]  /*6560*/  BRA `(.L_x_25870) ;  /* 0x0000000400107947 */ /* 0x000fec0003800000 */
.L_x_25883:
        /* <DEDUP_REMOVED lines=21> */
.L_x_25892:
[----:B------:R-:W-:Y:S05]  /*66c0*/  BSYNC.RECONVERGENT B1 ;  /* 0x0000000000017941 */ /* 0x000fea0003800200 */
.L_x_25891:
[----:B------:R-:W-:Y:S01]  /*66d0*/  IMAD.SHL.U32 R0, R0, 0x200000, RZ ;  /* 0x0020000000007824 */ /* 0x000fe200078e00ff */
[----:B------:R-:W-:-:S04]  /*66e0*/  LEA R3, R3, 0x37800000, 0x17 ;  /* 0x3780000003037811 */ /* 0x000fc800078eb8ff */
[----:B------:R-:W-:-:S07]  /*66f0*/  LOP3.LUT R4, R3, R0, R7, 0xfe, !PT ;  /* 0x0000000003047212 */ /* 0x000fce00078efe07 */
.L_x_25890:
[----:B------:R-:W-:Y:S05]  /*6700*/  BSYNC.RECONVERGENT B0 ;  /* 0x0000000000007941 */ /* 0x000fea0003800200 */
.L_x_25889:
[----:B------:R-:W0:Y:S02]  /*6710*/  F2I.S64.TRUNC R4, R4 ;  /* 0x0000000400047311 */ /* 0x000e24000020d900 */
[----:B0-----:R-:W-:Y:S01]  /*6720*/  PRMT R24, R4, 0x7610, R24 ;  /* 0x0000761004187816 */ /* 0x001fe20000000018 */
[----:B------:R-:W-:Y:S06]  /*6730*/  BRA `(.L_x_25870) ;  /* 0x00000000009c7947 */ /* 0x000fec0003800000 */
.L_x_25882:
        /* <DEDUP_REMOVED lines=14> */
.L_x_25896:
[----:B------:R-:W-:Y:S05]  /*6820*/  BSYNC.RECONVERGENT B0 ;  /* 0x0000000000007941 */ /* 0x000fea0003800200 */
.L_x_25895:
[----:B------:R-:W0:Y:S02]  /*6830*/  F2I.S64.TRUNC R4, R4 ;  /* 0x0000000400047311 */ /* 0x000e24000020d900 */
[----:B0-----:R-:W-:Y:S01]  /*6840*/  PRMT R24, R4, 0x7610, R24 ;  /* 0x0000761004187816 */ /* 0x001fe20000000018 */
[----:B------:R-:W-:Y:S06]  /*6850*/  BRA `(.L_x_25870) ;  /* 0x0000000000547947 */ /* 0x000fec0003800000 */
.L_x_25869:
        /* <DEDUP_REMOVED lines=16> */
.L_x_25897:
[----:B------:R-:W-:Y:S01]  /*6960*/  PRMT R24, RZ, 0x7610, R24 ;  /* 0x00007610ff187816 */ /* 0x000fe20000000018 */
[----:B------:R-:W-:Y:S06]  /*6970*/  BRA `(.L_x_25870) ;  /* 0x00000000000c7947 */ /* 0x000fec0003800000 */
.L_x_25894:
[----:B------:R0:W5:Y:S01]  /*6980*/  LDG.E.U8 R24, desc[UR36][R6.64] ;  /* 0x0000002406187981 */ /* 0x000162000c1e1100 */
[----:B------:R-:W-:Y:S05]  /*6990*/  BRA `(.L_x_25870) ;  /* 0x0000000000047947 */ /* 0x000fea0003800000 */
.L_x_25893:
[----:B------:R0:W5:Y:S02]  /*69a0*/  LDG.E.U8 R24, desc[UR36][R6.64] ;  /* 0x0000002406187981 */ /* 0x000164000c1e1100 */
.L_x_25870:
        /* <DEDUP_REMOVED lines=19> */
.L_x_25901:
[----:B------:R0:W5:Y:S01]  /*6ae0*/  LDG.E.U8 R17, desc[UR36][R6.64] ;  /* 0x0000002406117981 */ /* 0x000162000c1e1100 */
[----:B------:R-:W-:Y:S05]  /*6af0*/  BRA `(.L_x_25864) ;  /* 0x0000000c005c7947 */ /* 0x000fea0003800000 */
.L_x_25900:
        /* <DEDUP_REMOVED lines=8> */
.L_x_25904:
[----:B------:R0:W5:Y:S01]  /*6b80*/  LDG.E.U8 R17, desc[UR36][R6.64] ;  /* 0x0000002406117981 */ /* 0x000162000c1e1100 */
[----:B------:R-:W-:Y:S05]  /*6b90*/  BRA `(.L_x_25864) ;  /* 0x0000000c00347947 */ /* 0x000fea0003800000 */
.L_x_25903:
[----:B------:R0:W5:Y:S01]  /*6ba0*/  LDG.E.U16 R17, desc[UR36][R6.64] ;  /* 0x0000002406117981 */ /* 0x000162000c1e1500 */
[----:B------:R-:W-:Y:S05]  /*6bb0*/  BRA `(.L_x_25864) ;  /* 0x0000000c002c7947 */ /* 0x000fea0003800000 */
.L_x_25899:
        /* <DEDUP_REMOVED lines=10> */
.L_x_25906:
[----:B------:R-:W2:Y:S02]  /*6c60*/  LDG.E.U16 R4, desc[UR36][R6.64] ;  /* 0x0000002406047981 */ /* 0x000ea4000c1e1500 */
[----:B--2---:R-:W-:-:S06]  /*6c70*/  HADD2.F32 R4, -RZ, R4.H0_H0 ;  /* 0x20000004ff047230 */ /* 0x004fcc0000004100 */
[----:B------:R-:W0:Y:S02]  /*6c80*/  F2I.S64.TRUNC R4, R4 ;  /* 0x0000000400047311 */ /* 0x000e24000020d900 */
[----:B0-----:R-:W-:Y:S01]  /*6c90*/  PRMT R17, R4, 0x7610, R17 ;  /* 0x0000761004117816 */ /* 0x001fe20000000011 */
[----:B------:R-:W-:Y:S06]  /*6ca0*/  BRA `(.L_x_25864) ;  /* 0x0000000800f07947 */ /* 0x000fec0003800000 */
.L_x_25905:
        /* <DEDUP_REMOVED lines=10> */
.L_x_25908:
[----:B------:R-:W2:Y:S02]  /*6d50*/  LDG.E.U16 R6, desc[UR36][R6.64] ;  /* 0x0000002406067981 */ /* 0x000ea4000c1e1500 */
[----:B--2---:R-:W-:-:S06]  /*6d60*/  HADD2.F32 R4, -RZ, R6.H0_H0 ;  /* 0x20000006ff047230 */ /* 0x004fcc0000004100 */
[----:B------:R-:W0:Y:S02]  /*6d70*/  F2I.S64.TRUNC R4, R4 ;  /* 0x0000000400047311 */ /* 0x000e24000020d900 */
[----:B0-----:R-:W-:Y:S01]  /*6d80*/  PRMT R17, R4, 0x7610, R17 ;  /* 0x0000761004117816 */ /* 0x001fe20000000011 */
[----:B------:R-:W-:Y:S06]  /*6d90*/  BRA `(.L_x_25864) ;  /* 0x0000000800b47947 */ /* 0x000fec0003800000 */
.L_x_25907:
[----:B------:R-:W2:Y:S02]  /*6da0*/  LDG.E.64 R4, desc[UR36][R6.64] ;  /* 0x0000002406047981 */ /* 0x000ea4000c1e1b00 */
[----:B--2---:R-:W0:Y:S02]  /*6db0*/  F2I.S64.F64.TRUNC R4, R4 ;  /* 0x0000000400047311 */ /* 0x004e24000030d900 */
[----:B0-----:R-:W-:Y:S01]  /*6dc0*/  PRMT R17, R4, 0x7610, R17 ;  /* 0x0000761004117816 */ /* 0x001fe20000000011 */
[----:B------:R-:W-:Y:S06]  /*6dd0*/  BRA `(.L_x_25864) ;  /* 0x0000000800a47947 */ /* 0x000fec0003800000 */
.L_x_25898:
        /* <DEDUP_REMOVED lines=12> */
.L_x_25911:
[----:B------:R-:W2:Y:S02]  /*6ea0*/  LDG.E.64 R6, desc[UR36][R6.64] ;  /* 0x0000002406067981 */ /* 0x000ea4000c1e1b00 */
[----:B--2---:R-:W0:Y:S02]  /*6eb0*/  F2I.S64.F64.TRUNC R4, R6 ;  /* 0x0000000600047311 */ /* 0x004e24000030d900 */
[----:B0-----:R-:W-:Y:S01]  /*6ec0*/  PRMT R17, R4, 0x7610, R17 ;  /* 0x0000761004117816 */ /* 0x001fe20000000011 */
[----:B------:R-:W-:Y:S06]  /*6ed0*/  BRA `(.L_x_25864) ;  /* 0x0000000800647947 */ /* 0x000fec0003800000 */
.L_x_25910:
        /* <DEDUP_REMOVED lines=27> */
.L_x_25913:
        /* <DEDUP_REMOVED lines=15> */
.L_x_25912:
[----:B------:R-:W2:Y:S02]  /*7180*/  LDG.E.U16 R4, desc[UR36][R6.64] ;  /* 0x0000002406047981 */ /* 0x000ea4000c1e1500 */
[----:B--2---:R-:W-:-:S06]  /*7190*/  IMAD.U32 R4, R4, 0x10000, RZ ;  /* 0x0001000004047824 */ /* 0x004fcc00078e00ff */
[----:B------:R-:W0:Y:S02]  /*71a0*/  F2I.S64.TRUNC R4, R4 ;  /* 0x0000000400047311 */ /* 0x000e24000020d900 */
[----:B0-----:R-:W-:Y:S01]  /*71b0*/  PRMT R17, R4, 0x7610, R17 ;  /* 0x0000761004117816 */ /* 0x001fe20000000011 */
[----:B------:R-:W-:Y:S06]  /*71c0*/  BRA `(.L_x_25864) ;  /* 0x0000000400a87947 */ /* 0x000fec0003800000 */
.L_x_25909:
        /* <DEDUP_REMOVED lines=10> */
.L_x_25916:
        /* <DEDUP_REMOVED lines=21> */
.L_x_25920:
[----:B------:R-:W-:Y:S05]  /*73c0*/  BSYNC.RECONVERGENT B1 ;  /* 0x0000000000017941 */ /* 0x000fea0003800200 */
.L_x_25919:
[----:B------:R-:W-:Y:S01]  /*73d0*/  IMAD.SHL.U32 R0, R0, 0x100000, RZ ;  /* 0x0010000000007824 */ /* 0x000fe200078e00ff */
[----:B------:R-:W-:-:S04]  /*73e0*/  LEA R3, R3, 0x3b800000, 0x17 ;  /* 0x3b80000003037811 */ /* 0x000fc800078eb8ff */
[----:B------:R-:W-:-:S07]  /*73f0*/  LOP3.LUT R4, R3, R0, R7, 0xfe, !PT ;  /* 0x0000000003047212 */ /* 0x000fce00078efe07 */
.L_x_25918:
[----:B------:R-:W-:Y:S05]  /*7400*/  BSYNC.RECONVERGENT B0 ;  /* 0x0000000000007941 */ /* 0x000fea0003800200 */
.L_x_25917:
[----:B------:R-:W0:Y:S02]  /*7410*/  F2I.S64.TRUNC R4, R4 ;  /* 0x0000000400047311 */ /* 0x000e24000020d900 */
[----:B0-----:R-:W-:Y:S01]  /*7420*/  PRMT R17, R4, 0x7610, R17 ;  /* 0x0000761004117816 */ /* 0x001fe20000000011 */
[----:B------:R-:W-:Y:S06]  /*7430*/  BRA `(.L_x_25864) ;  /* 0x00000004000c7947 */ /* 0x000fec0003800000 */
.L_x_25915:
        /* <DEDUP_REMOVED lines=21> */
.L_x_25924:
[----:B------:R-:W-:Y:S05]  /*7590*/  BSYNC.RECONVERGENT B1 ;  /* 0x0000000000017941 */ /* 0x000fea0003800200 */
.L_x_25923:
[----:B------:R-:W-:Y:S01]  /*75a0*/  IMAD.SHL.U32 R0, R0, 0x200000, RZ ;  /* 0x0020000000007824 */ /* 0x000fe200078e00ff */
[----:B------:R-:W-:-:S04]  /*75b0*/  LEA R3, R3, 0x37800000, 0x17 ;  /* 0x3780000003037811 */ /* 0x000fc800078eb8ff */
[----:B------:R-:W-:-:S07]  /*75c0*/  LOP3.LUT R4, R3, R0, R7, 0xfe, !PT ;  /* 0x0000000003047212 */ /* 0x000fce00078efe07 */
.L_x_25922:
[----:B------:R-:W-:Y:S05]  /*75d0*/  BSYNC.RECONVERGENT B0 ;  /* 0x0000000000007941 */ /* 0x000fea0003800200 */
.L_x_25921:
[----:B------:R-:W0:Y:S02]  /*75e0*/  F2I.S64.TRUNC R4, R4 ;  /* 0x0000000400047311 */ /* 0x000e24000020d900 */
[----:B0-----:R-:W-:Y:S01]  /*75f0*/  PRMT R17, R4, 0x7610, R17 ;  /* 0x0000761004117816 */ /* 0x001fe20000000011 */
[----:B------:R-:W-:Y:S06]  /*7600*/  BRA `(.L_x_25864) ;  /* 0x0000000000987947 */ /* 0x000fec0003800000 */
.L_x_25914:
        /* <DEDUP_REMOVED lines=14> */
.L_x_25928:
[----:B------:R-:W-:Y:S05]  /*76f0*/  BSYNC.RECONVERGENT B0 ;  /* 0x0000000000007941 */ /* 0x000fea0003800200 */
.L_x_25927:
[----:B------:R-:W0:Y:S02]  /*7700*/  F2I.S64.TRUNC R4, R4 ;  /* 0x0000000400047311 */ /* 0x000e24000020d900 */
[----:B0-----:R-:W-:Y:S01]  /*7710*/  PRMT R17, R4, 0x7610, R17 ;  /* 0x0000761004117816 */ /* 0x001fe20000000011 */
[----:B------:R-:W-:Y:S06]  /*7720*/  BRA `(.L_x_25864) ;  /* 0x0000000000507947 */ /* 0x000fec0003800000 */
.L_x_25902:
        /* <DEDUP_REMOVED lines=16> */
.L_x_25929:
[----:B------:R-:W-:Y:S05]  /*7830*/  BRA `(.L_x_25864) ;  /* 0x00000000000c7947 */ /* 0x000fea0003800000 */
.L_x_25926:
[----:B------:R0:W5:Y:S01]  /*7840*/  LDG.E.U8 R17, desc[UR36][R6.64] ;  /* 0x0000002406117981 */ /* 0x000162000c1e1100 */
[----:B------:R-:W-:Y:S05]  /*7850*/  BRA `(.L_x_25864) ;  /* 0x0000000000047947 */ /* 0x000fea0003800000 */
.L_x_25925:
[----:B------:R0:W5:Y:S02]  /*7860*/  LDG.E.U8 R17, desc[UR36][R6.64] ;  /* 0x0000002406117981 */ /* 0x000164000c1e1100 */
.L_x_25864:
[----:B------:R-:W-:Y:S05]  /*7870*/  BSYNC.RECONVERGENT B6 ;  /* 0x0000000000067941 */ /* 0x000fea0003800200 */
.L_x_25863:
        /* <DEDUP_REMOVED lines=31> */
.L_x_25937:
[----:B------:R0:W-:Y:S01]  /*7a70*/  STG.E.U8 desc[UR36][R8.64], R5 ;  /* 0x0000000508007986 */ /* 0x0001e2000c101124 */
[----:B------:R-:W-:Y:S05]  /*7a80*/  BRA `(.L_x_25939) ;  /* 0x0000000c00507947 */ /* 0x000fea0003800000 */
.L_x_25936:
        /* <DEDUP_REMOVED lines=10> */
.L_x_25941:
[----:B------:R-:W-:-:S05]  /*7b30*/  LOP3.LUT R5, R5, 0xff, RZ, 0xc0, !PT ;  /* 0x000000ff05057812 */ /* 0x000fca00078ec0ff */
[----:B------:R0:W-:Y:S01]  /*7b40*/  STG.E desc[UR36][R8.64], R5 ;  /* 0x0000000508007986 */ /* 0x0001e2000c101924 */
[----:B------:R-:W-:Y:S05]  /*7b50*/  BRA `(.L_x_25939) ;  /* 0x0000000c001c7947 */ /* 0x000fea0003800000 */
.L_x_25940:
[----:B------:R-:W-:-:S05]  /*7b60*/  LOP3.LUT R3, R5, 0xff, RZ, 0xc0, !PT ;  /* 0x000000ff05037812 */ /* 0x000fca00078ec0ff */
[----:B------:R0:W-:Y:S01]  /*7b70*/  STG.E.U16 desc[UR36][R8.64], R3 ;  /* 0x0000000308007986 */ /* 0x0001e2000c101524 */
[----:B------:R-:W-:Y:S05]  /*7b80*/  BRA `(.L_x_25939) ;  /* 0x0000000c00107947 */ /* 0x000fea0003800000 */
.L_x_25935:
        /* <DEDUP_REMOVED lines=10> */
.L_x_25943:
[----:B------:R-:W-:-:S04]  /*7c30*/  LOP3.LUT R5, R5, 0xff, RZ, 0xc0, !PT ;  /* 0x000000ff05057812 */ /* 0x000fc800078ec0ff */
[----:B------:R-:W0:Y:S02]  /*7c40*/  I2F.U16 R0, R5 ;  /* 0x0000000500007306 */ /* 0x000e240000101000 */
[----:B0-----:R-:W-:-:S05]  /*7c50*/  F2FP.F16.F32.PACK_AB R0, RZ, R0 ;  /* 0x00000000ff00723e */ /* 0x001fca00000000ff */
[----:B------:R0:W-:Y:S01]  /*7c60*/  STG.E.U16 desc[UR36][R8.64], R0 ;  /* 0x0000000008007986 */ /* 0x0001e2000c101524 */
[----:B------:R-:W-:Y:S05]  /*7c70*/  BRA `(.L_x_25939) ;  /* 0x0000000800d47947 */ /* 0x000fea0003800000 */
.L_x_25942:
        /* <DEDUP_REMOVED lines=11> */
.L_x_25945:
[----:B------:R-:W-:-:S06]  /*7d30*/  LOP3.LUT R5, R5, 0xff, RZ, 0xc0, !PT ;  /* 0x000000ff05057812 */ /* 0x000fcc00078ec0ff */
[----:B------:R-:W0:Y:S02]  /*7d40*/  I2F.U16 R5, R5 ;  /* 0x0000000500057306 */ /* 0x000e240000101000 */
[----:B0-----:R-:W-:-:S04]  /*7d50*/  F2FP.F16.F32.PACK_AB R3, RZ, R5 ;  /* 0x00000005ff03723e */ /* 0x001fc800000000ff */
[----:B------:R-:W-:-:S05]  /*7d60*/  PRMT R3, R3, 0x5410, RZ ;  /* 0x0000541003037816 */ /* 0x000fca00000000ff */
[----:B------:R0:W-:Y:S01]  /*7d70*/  STG.E desc[UR36][R8.64], R3 ;  /* 0x0000000308007986 */ /* 0x0001e2000c101924 */
[----:B------:R-:W-:Y:S05]  /*7d80*/  BRA `(.L_x_25939) ;  /* 0x0000000800907947 */ /* 0x000fea0003800000 */
.L_x_25944:
[----:B------:R-:W-:-:S06]  /*7d90*/  LOP3.LUT R5, R5, 0xff, RZ, 0xc0, !PT ;  /* 0x000000ff05057812 */ /* 0x000fcc00078ec0ff */
[----:B------:R-:W0:Y:S02]  /*7da0*/  I2F.F64.U16 R4, R5 ;  /* 0x0000000500047312 */ /* 0x000e240000101800 */
[----:B0-----:R0:W-:Y:S01]  /*7db0*/  STG.E.64 desc[UR36][R8.64], R4 ;  /* 0x0000000408007986 */ /* 0x0011e2000c101b24 */
[----:B------:R-:W-:Y:S05]  /*7dc0*/  BRA `(.L_x_25939) ;  /* 0x0000000800807947 */ /* 0x000fea0003800000 */
.L_x_25934:
        /* <DEDUP_REMOVED lines=12> */
.L_x_25948:
[----:B------:R-:W-:Y:S02]  /*7e90*/  LOP3.LUT R5, R5, 0xff, RZ, 0xc0, !PT ;  /* 0x000000ff05057812 */ /* 0x000fe400078ec0ff */
[----:B--234-:R-:W-:-:S04]  /*7ea0*/  CS2R R6, SRZ ;  /* 0x0000000000067805 */ /* 0x01cfc8000001ff00 */
[----:B------:R-:W0:Y:S02]  /*7eb0*/  I2F.F64.U16 R4, R5 ;  /* 0x0000000500047312 */ /* 0x000e240000101800 */
[----:B0-----:R0:W-:Y:S01]  /*7ec0*/  STG.E.128 desc[UR36][R8.64], R4 ;  /* 0x0000000408007986 */ /* 0x0011e2000c101d24 */
[----:B------:R-:W-:Y:S05]  /*7ed0*/  BRA `(.L_x_25939) ;  /* 0x00000008003c7947 */ /* 0x000fea0003800000 */
.L_x_25947:
        /* <DEDUP_REMOVED lines=18> */
.L_x_25952:
[----:B------:R-:W-:Y:S05]  /*8000*/  BSYNC.RECONVERGENT B0 ;  /* 0x0000000000007941 */ /* 0x000fea0003800200 */
.L_x_25951:
[----:B------:R0:W-:Y:S01]  /*8010*/  STG.E.U8 desc[UR36][R8.64], R3 ;  /* 0x0000000308007986 */ /* 0x0001e2000c101124 */
[----:B------:R-:W-:Y:S05]  /*8020*/  BRA `(.L_x_25939) ;  /* 0x0000000400e87947 */ /* 0x000fea0003800000 */
.L_x_25950:
        /* <DEDUP_REMOVED lines=17> */
.L_x_25949:
[----:B------:R-:W-:-:S04]  /*8140*/  LOP3.LUT R5, R5, 0xff, RZ, 0xc0, !PT ;  /* 0x000000ff05057812 */ /* 0x000fc800078ec0ff */
[----:B------:R-:W0:Y:S02]  /*8150*/  I2F.U16 R0, R5 ;  /* 0x0000000500007306 */ /* 0x000e240000101000 */
[----:B0-----:R-:W-:-:S05]  /*8160*/  F2FP.BF16.F32.PACK_AB R0, RZ, R0 ;  /* 0x00000000ff00723e */ /* 0x001fca00000010ff */
[----:B------:R0:W-:Y:S01]  /*8170*/  STG.E.U16 desc[UR36][R8.64], R0 ;  /* 0x0000000008007986 */ /* 0x0001e2000c101524 */
[----:B------:R-:W-:Y:S05]  /*8180*/  BRA `(.L_x_25939) ;  /* 0x0000000400907947 */ /* 0x000fea0003800000 */
.L_x_25946:
        /* <DEDUP_REMOVED lines=11> */
.L_x_25955:
        /* <DEDUP_REMOVED lines=13> */
.L_x_25958:
[----:B------:R-:W-:-:S04]  /*8310*/  SHF.R.U32.HI R0, RZ, 0x14, R5 ;  /* 0x00000014ff007819 */ /* 0x000fc80000011605 */
[----:B------:R-:W-:-:S04]  /*8320*/  LOP3.LUT R0, R0, 0x1, RZ, 0xc0, !PT ;  /* 0x0000000100007812 */ /* 0x000fc800078ec0ff */
[----:B------:R-:W-:-:S04]  /*8330*/  IADD3 R0, PT, PT, R5, 0x487ffff, R0 ;  /* 0x0487ffff05007810 */ /* 0x000fc80007ffe000 */
[----:B------:R-:W-:-:S04]  /*8340*/  SHF.R.U32.HI R0, RZ, 0x14, R0 ;  /* 0x00000014ff007819 */ /* 0x000fc80000011600 */
[----:B------:R-:W-:-:S07]  /*8350*/  LOP3.LUT R0, R0, 0xff, RZ, 0xc0, !PT ;  /* 0x000000ff00007812 */ /* 0x000fce00078ec0ff */
.L_x_25959:
[----:B------:R-:W-:-:S07]  /*8360*/  PRMT R4, R0, 0x7610, R4 ;  /* 0x0000761000047816 */ /* 0x000fce0000000004 */
.L_x_25957:
[----:B------:R-:W-:Y:S05]  /*8370*/  BSYNC.RECONVERGENT B0 ;  /* 0x0000000000007941 */ /* 0x000fea0003800200 */
.L_x_25956:
[----:B------:R0:W-:Y:S01]  /*8380*/  STG.E.U8 desc[UR36][R8.64], R4 ;  /* 0x0000000408007986 */ /* 0x0001e2000c101124 */
[----:B------:R-:W-:Y:S05]  /*8390*/  BRA `(.L_x_25939) ;  /* 0x00000004000c7947 */ /* 0x000fea0003800000 */
.L_x_25954:
        /* <DEDUP_REMOVED lines=13> */
.L_x_25962:
[----:B------:R-:W-:-:S04]  /*8470*/  SHF.R.U32.HI R0, RZ, 0x15, R5 ;  /* 0x00000015ff007819 */ /* 0x000fc80000011605 */
[----:B------:R-:W-:-:S04]  /*8480*/  LOP3.LUT R0, R0, 0x1, RZ, 0xc0, !PT ;  /* 0x0000000100007812 */ /* 0x000fc800078ec0ff */
[----:B------:R-:W-:-:S04]  /*8490*/  IADD3 R0, PT, PT, R5, 0x88fffff, R0 ;  /* 0x088fffff05007810 */ /* 0x000fc80007ffe000 */
[----:B------:R-:W-:-:S04]  /*84a0*/  SHF.R.U32.HI R0, RZ, 0x15, R0 ;  /* 0x00000015ff007819 */ /* 0x000fc80000011600 */
[----:B------:R-:W-:-:S07]  /*84b0*/  LOP3.LUT R0, R0, 0xff, RZ, 0xc0, !PT ;  /* 0x000000ff00007812 */ /* 0x000fce00078ec0ff */
.L_x_25963:
[----:B------:R-:W-:-:S07]  /*84c0*/  PRMT R4, R0, 0x7610, R4 ;  /* 0x0000761000047816 */ /* 0x000fce0000000004 */
.L_x_25961:
[----:B------:R-:W-:Y:S05]  /*84d0*/  BSYNC.RECONVERGENT B0 ;  /* 0x0000000000007941 */ /* 0x000fea0003800200 */
.L_x_25960:
[----:B------:R0:W-:Y:S01]  /*84e0*/  STG.E.U8 desc[UR36][R8.64], R4 ;  /* 0x0000000408007986 */ /* 0x0001e2000c101124 */
[----:B------:R-:W-:Y:S05]  /*84f0*/  BRA `(.L_x_25939) ;  /* 0x0000000000b47947 */ /* 0x000fea0003800000 */
.L_x_25953:
[----:B------:R-:W-:-:S13]  /*8500*/  ISETP.NE.AND P0, PT, R0, 0x1c, PT ;  /* 0x0000001c0000780c */ /* 0x000fda0003f05270 */
[----:B------:R-:W-:Y:S05]  /*8510*/  @!P0 BRA `(.L_x_25964) ;  /* 0x0000000000a48947 */ /* 0x000fea0003800000 */
[----:B------:R-:W-:-:S13]  /*8520*/  ISETP.NE.AND P0, PT, R0, 0x1d, PT ;  /* 0x0000001d0000780c */ /* 0x000fda0003f05270 */
[----:B------:R-:W-:Y:S05]  /*8530*/  @!P0 BRA `(.L_x_25965) ;  /* 0x00000000008c8947 */ /* 0x000fea0003800000 */
[----:B------:R-:W-:-:S13]  /*8540*/  ISETP.NE.AND P0, PT, R0, 0x2c, PT ;  /* 0x0000002c0000780c */ /* 0x000fda0003f05270 */
[----:B------:R-:W-:Y:S05]  /*8550*/  @!P0 BRA `(.L_x_25966) ;  /* 0x0000000000448947 */ /* 0x000fea0003800000 */
.L_x_25938:
        /* <DEDUP_REMOVED lines=16> */
.L_x_25967:
[----:B------:R-:W-:Y:S05]  /*8660*/  BRA `(.L_x_25939) ;  /* 0x0000000000587947 */ /* 0x000fea0003800000 */
.L_x_25966:
        /* <DEDUP_REMOVED lines=16> */
.L_x_25965:
[----:B------:R-:W-:Y:S01]  /*8770*/  LOP3.LUT R4, R5, 0xff, RZ, 0xc0, !PT ;  /* 0x000000ff05047812 */ /* 0x000fe200078ec0ff */
[----:B------:R-:W-:-:S05]  /*8780*/  IMAD.MOV.U32 R5, RZ, RZ, RZ ;  /* 0x000000ffff057224 */ /* 0x000fca00078e00ff */
[----:B------:R0:W-:Y:S01]  /*8790*/  STG.E.64 desc[UR36][R8.64], R4 ;  /* 0x0000000408007986 */ /* 0x0001e2000c101b24 */
[----:B------:R-:W-:Y:S05]  /*87a0*/  BRA `(.L_x_25939) ;  /* 0x0000000000087947 */ /* 0x000fea0003800000 */
.L_x_25964:
[----:B------:R-:W-:-:S05]  /*87b0*/  LOP3.LUT R5, R5, 0xff, RZ, 0xc0, !PT ;  /* 0x000000ff05057812 */ /* 0x000fca00078ec0ff */
[----:B------:R0:W-:Y:S02]  /*87c0*/  STG.E desc[UR36][R8.64], R5 ;  /* 0x0000000508007986 */ /* 0x0001e4000c101924 */
.L_x_25939:
[----:B------:R-:W-:Y:S05]  /*87d0*/  BSYNC.RECONVERGENT B6 ;  /* 0x0000000000067941 */ /* 0x000fea0003800200 */
.L_x_25933:
        /* <DEDUP_REMOVED lines=24> */
.L_x_25973:
[----:B------:R0:W-:Y:S01]  /*8960*/  STG.E.U8 desc[UR36][R8.64], R22 ;  /* 0x0000001608007986 */ /* 0x0001e2000c101124 */
[----:B------:R-:W-:Y:S05]  /*8970*/  BRA `(.L_x_25975) ;  /* 0x0000000c004c7947 */ /* 0x000fea0003800000 */
.L_x_25972:
        /* <DEDUP_REMOVED lines=10> */
.L_x_25977:
[----:B------:R-:W-:-:S05]  /*8a20*/  LOP3.LUT R3, R22, 0xff, RZ, 0xc0, !PT ;  /* 0x000000ff16037812 */ /* 0x000fca00078ec0ff */
[----:B------:R0:W-:Y:S01]  /*8a30*/  STG.E desc[UR36][R8.64], R3 ;  /* 0x0000000308007986 */ /* 0x0001e2000c101924 */
[----:B------:R-:W-:Y:S05]  /*8a40*/  BRA `(.L_x_25975) ;  /* 0x0000000c00187947 */ /* 0x000fea0003800000 */
.L_x_25976:
[----:B------:R-:W-:-:S05]  /*8a50*/  LOP3.LUT R3, R22, 0xff, RZ, 0xc0, !PT ;  /* 0x000000ff16037812 */ /* 0x000fca00078ec0ff */
[----:B------:R0:W-:Y:S01]  /*8a60*/  STG.E.U16 desc[UR36][R8.64], R3 ;  /* 0x0000000308007986 */ /* 0x0001e2000c101524 */
[----:B------:R-:W-:Y:S05]  /*8a70*/  BRA `(.L_x_25975) ;  /* 0x0000000c000c7947 */ /* 0x000fea0003800000 */
.L_x_25971:
        /* <DEDUP_REMOVED lines=10> */
.L_x_25979:
[----:B------:R-:W-:-:S04]  /*8b20*/  LOP3.LUT R22, R22, 0xff, RZ, 0xc0, !PT ;  /* 0x000000ff16167812 */ /* 0x000fc800078ec0ff */
[----:B------:R-:W0:Y:S02]  /*8b30*/  I2F.U16 R0, R22 ;  /* 0x0000001600007306 */ /* 0x000e240000101000 */
[----:B0-----:R-:W-:-:S05]  /*8b40*/  F2FP.F16.F32.PACK_AB R0, RZ, R0 ;  /* 0x00000000ff00723e */ /* 0x001fca00000000ff */
[----:B------:R0:W-:Y:S01]  /*8b50*/  STG.E.U16 desc[UR36][R8.64], R0 ;  /* 0x0000000008007986 */ /* 0x0001e2000c101524 */
[----:B------:R-:W-:Y:S05]  /*8b60*/  BRA `(.L_x_25975) ;  /* 0x0000000800d07947 */ /* 0x000fea0003800000 */
.L_x_25978:
        /* <DEDUP_REMOVED lines=11> */
.L_x_25981:
[----:B------:R-:W-:-:S06]  /*8c20*/  LOP3.LUT R22, R22, 0xff, RZ, 0xc0, !PT ;  /* 0x000000ff16167812 */ /* 0x000fcc00078ec0ff */
[----:B------:R-:W0:Y:S02]  /*8c30*/  I2F.U16 R22, R22 ;  /* 0x0000001600167306 */ /* 0x000e240000101000 */
[----:B0-----:R-:W-:-:S04]  /*8c40*/  F2FP.F16.F32.PACK_AB R3, RZ, R22 ;  /* 0x00000016ff03723e */ /* 0x001fc800000000ff */
[----:B------:R-:W-:-:S05]  /*8c50*/  PRMT R3, R3, 0x5410, RZ ;  /* 0x0000541003037816 */ /* 0x000fca00000000ff */
[----:B------:R0:W-:Y:S01]  /*8c60*/  STG.E desc[UR36][R8.64], R3 ;  /* 0x0000000308007986 */ /* 0x0001e2000c101924 */
[----:B------:R-:W-:Y:S05]  /*8c70*/  BRA `(.L_x_25975) ;  /* 0x00000008008c7947 */ /* 0x000fea0003800000 */
.L_x_25980:
[----:B------:R-:W-:-:S06]  /*8c80*/  LOP3.LUT R4, R22, 0xff, RZ, 0xc0, !PT ;  /* 0x000000ff16047812 */ /* 0x000fcc00078ec0ff */
[----:B------:R-:W0:Y:S02]  /*8c90*/  I2F.F64.U16 R4, R4 ;  /* 0x0000000400047312 */ /* 0x000e240000101800 */
[----:B0-----:R0:W-:Y:S01]  /*8ca0*/  STG.E.64 desc[UR36][R8.64], R4 ;  /* 0x0000000408007986 */ /* 0x0011e2000c101b24 */
[----:B------:R-:W-:Y:S05]  /*8cb0*/  BRA `(.L_x_25975) ;  /* 0x00000008007c7947 */ /* 0x000fea0003800000 */
.L_x_25970:
        /* <DEDUP_REMOVED lines=13> */
.L_x_25985:
        /* <DEDUP_REMOVED lines=17> */
.L_x_25988:
[----:B------:R-:W-:-:S07]  /*8ea0*/  PRMT R4, R0, 0x7610, R4 ;  /* 0x0000761000047816 */ /* 0x000fce0000000004 */
.L_x_25987:
[----:B------:R-:W-:Y:S05]  /*8eb0*/  BSYNC.RECONVERGENT B0 ;  /* 0x0000000000007941 */ /* 0x000fea0003800200 */
.L_x_25986:
[----:B------:R0:W-:Y:S01]  /*8ec0*/  STG.E.U8 desc[UR36][R8.64], R4 ;  /* 0x0000000408007986 */ /* 0x0001e2000c101124 */
[----:B------:R-:W-:Y:S05]  /*8ed0*/  BRA `(.L_x_25975) ;  /* 0x0000000400f47947 */ /* 0x000fea0003800000 */
.L_x_25984:
        /* <DEDUP_REMOVED lines=17> */
.L_x_25991:
[----:B------:R-:W-:-:S07]  /*8ff0*/  PRMT R4, R0, 0x7610, R4 ;  /* 0x0000761000047816 */ /* 0x000fce0000000004 */
.L_x_25990:
[----:B------:R-:W-:Y:S05]  /*9000*/  BSYNC.RECONVERGENT B0 ;  /* 0x0000000000007941 */ /* 0x000fea0003800200 */
.L_x_25989:
[----:B------:R0:W-:Y:S01]  /*9010*/  STG.E.U8 desc[UR36][R8.64], R4 ;  /* 0x0000000408007986 */ /* 0x0001e2000c101124 */
[----:B------:R-:W-:Y:S05]  /*9020*/  BRA `(.L_x_25975) ;  /* 0x0000000400a07947 */ /* 0x000fea0003800000 */
.L_x_25983:
        /* <DEDUP_REMOVED lines=22> */
.L_x_25993:
[----:B------:R-:W-:Y:S01]  /*9190*/  LOP3.LUT R4, R22, 0xff, RZ, 0xc0, !PT ;  /* 0x000000ff16047812 */ /* 0x000fe200078ec0ff */
[----:B------:R-:W-:-:S05]  /*91a0*/  IMAD.MOV.U32 R5, RZ, RZ, RZ ;  /* 0x000000ffff057224 */ /* 0x000fca00078e00ff */
[----:B------:R0:W-:Y:S01]  /*91b0*/  STG.E.64 desc[UR36][R8.64], R4 ;  /* 0x0000000408007986 */ /* 0x0001e2000c101b24 */
[----:B------:R-:W-:Y:S05]  /*91c0*/  BRA `(.L_x_25975) ;  /* 0x0000000400387947 */ /* 0x000fea0003800000 */
.L_x_25992:
[----:B------:R-:W-:-:S05]  /*91d0*/  LOP3.LUT R3, R22, 0xff, RZ, 0xc0, !PT ;  /* 0x000000ff16037812 */ /* 0x000fca00078ec0ff */
[----:B------:R0:W-:Y:S01]  /*91e0*/  STG.E desc[UR36][R8.64], R3 ;  /* 0x0000000308007986 */ /* 0x0001e2000c101924 */
[----:B------:R-:W-:Y:S05]  /*91f0*/  BRA `(.L_x_25975) ;  /* 0x00000004002c7947 */ /* 0x000fea0003800000 */
.L_x_25982:
        /* <DEDUP_REMOVED lines=10> */
.L_x_25995:
[----:B------:R-:W-:Y:S02]  /*92a0*/  LOP3.LUT R4, R22, 0xff, RZ, 0xc0, !PT ;  /* 0x000000ff16047812 */ /* 0x000fe400078ec0ff */
[----:B--234-:R-:W-:-:S04]  /*92b0*/  CS2R R6, SRZ ;  /* 0x0000000000067805 */ /* 0x01cfc8000001ff00 */
[----:B------:R-:W0:Y:S02]  /*92c0*/  I2F.F64.U16 R4, R4 ;  /* 0x0000000400047312 */ /* 0x000e240000101800 */
[----:B0-----:R0:W-:Y:S01]  /*92d0*/  STG.E.128 desc[UR36][R8.64], R4 ;  /* 0x0000000408007986 */ /* 0x0011e2000c101d24 */
[----:B------:R-:W-:Y:S05]  /*92e0*/  BRA `(.L_x_25975) ;  /* 0x0000000000f07947 */ /* 0x000fea0003800000 */
.L_x_25994:
[----:B------:R-:W-:-:S13]  /*92f0*/  ISETP.NE.AND P0, PT, R0, 0xf, PT ;  /* 0x0000000f0000780c */ /* 0x000fda0003f05270 */
[----:B------:R-:W-:Y:S05]  /*9300*/  @!P0 BRA `(.L_x_25996) ;  /* 0x0000000000d88947 */ /* 0x000fea0003800000 */
[----:B------:R-:W-:-:S13]  /*9310*/  ISETP.NE.AND P0, PT, R0, 0x17, PT ;  /* 0x000000170000780c */ /* 0x000fda0003f05270 */
[----:B------:R-:W-:Y:S05]  /*9320*/  @!P0 BRA `(.L_x_25997) ;  /* 0x0000000000888947 */ /* 0x000fea0003800000 */
[----:B------:R-:W-:-:S13]  /*9330*/  ISETP.NE.AND P0, PT, R0, 0x18, PT ;  /* 0x000000180000780c */ /* 0x000fda0003f05270 */
[----:B------:R-:W-:Y:S05]  /*9340*/  @!P0 BRA `(.L_x_25998) ;  /* 0x0000000000448947 */ /* 0x000fea0003800000 */
.L_x_25974:
        /* <DEDUP_REMOVED lines=16> */
.L_x_25999:
[----:B------:R-:W-:Y:S05]  /*9450*/  BRA `(.L_x_25975) ;  /* 0x0000000000947947 */ /* 0x000fea0003800000 */
.L_x_25998:
        /* <DEDUP_REMOVED lines=12> */
.L_x_26001:
[----:B------:R-:W-:Y:S05]  /*9520*/  BSYNC.RECONVERGENT B0 ;  /* 0x0000000000007941 */ /* 0x000fea0003800200 */
.L_x_26000:
[----:B------:R0:W-:Y:S01]  /*9530*/  STG.E.U8 desc[UR36][R8.64], R3 ;  /* 0x0000000308007986 */ /* 0x0001e2000c101124 */
[----:B------:R-:W-:Y:S05]  /*9540*/  BRA `(.L_x_25975) ;  /* 0x0000000000587947 */ /* 0x000fea0003800000 */
.L_x_25997:
        /* <DEDUP_REMOVED lines=13> */
.L_x_26002:
[----:B------:R-:W-:Y:S01]  /*9620*/  IMAD.MOV.U32 R3, RZ, RZ, 0x7f ;  /* 0x0000007fff037424 */ /* 0x000fe200078e00ff */
[----:B------:R-:W-:-:S04]  /*9630*/  ISETP.GT.U32.AND P0, PT, R5, 0x7f800000, PT ;  /* 0x7f8000000500780c */ /* 0x000fc80003f04070 */
[----:B------:R-:W-:-:S05]  /*9640*/  SEL R3, R3, 0x7c, P0 ;  /* 0x0000007c03037807 */ /* 0x000fca0000000000 */
[----:B------:R1:W-:Y:S01]  /*9650*/  STG.E.U8 desc[UR36][R8.64], R3 ;  /* 0x0000000308007986 */ /* 0x0003e2000c101124 */
[----:B------:R-:W-:Y:S05]  /*9660*/  BRA `(.L_x_25975) ;  /* 0x0000000000107947 */ /* 0x000fea0003800000 */
.L_x_25996:
[----:B------:R-:W-:-:S04]  /*9670*/  LOP3.LUT R22, R22, 0xff, RZ, 0xc0, !PT ;  /* 0x000000ff16167812 */ /* 0x000fc800078ec0ff */
[----:B------:R-:W0:Y:S02]  /*9680*/  I2F.U16 R0, R22 ;  /* 0x0000001600007306 */ /* 0x000e240000101000 */
[----:B0-----:R-:W-:-:S05]  /*9690*/  F2FP.BF16.F32.PACK_AB R0, RZ, R0 ;  /* 0x00000000ff00723e */ /* 0x001fca00000010ff */
[----:B------:R0:W-:Y:S02]  /*96a0*/  STG.E.U16 desc[UR36][R8.64], R0 ;  /* 0x0000000008007986 */ /* 0x0001e4000c101524 */
.L_x_25975:
[----:B------:R-:W-:Y:S05]  /*96b0*/  BSYNC.RECONVERGENT B6 ;  /* 0x0000000000067941 */ /* 0x000fea0003800200 */
.L_x_25969:
[----:B------:R-:W-:-:S07]  /*96c0*/  VIADD R23, R23, 0x80 ;  /* 0x0000008017177836 */ /* 0x000fce0000000000 */
.L_x_25932:
[----:B------:R-:W-:-:S13]  /*96d0*/  ISETP.GE.AND P0, PT, R23, R16, PT ;  /* 0x000000101700720c */ /* 0x000fda0003f06270 */
[----:B------:R-:W-:Y:S05]  /*96e0*/  @P0 BREAK.RELIABLE B7 ;  /* 0x0000000000070942 */ /* 0x000fea0003800100 */
[----:B------:R-:W-:Y:S05]  /*96f0*/  @P0 BRA `(.L_x_25968) ;  /* 0x0000000c00b40947 */ /* 0x000fea0003800000 */
[----:B------:R-:W-:Y:S05]  /*9700*/  BSYNC.RELIABLE B7 ;  /* 0x0000000000077941 */ /* 0x000fea0003800100 */
.L_x_25931:
        /* <DEDUP_REMOVED lines=21> */
.L_x_26007:
[----:B------:R0:W-:Y:S01]  /*9860*/  STG.E.U8 desc[UR36][R8.64], R19 ;  /* 0x0000001308007986 */ /* 0x0001e2000c101124 */
[----:B------:R-:W-:Y:S05]  /*9870*/  BRA `(.L_x_26009) ;  /* 0x0000000c004c7947 */ /* 0x000fea0003800000 */
.L_x_26006:
        /* <DEDUP_REMOVED lines=10> */
.L_x_26011:
[----:B------:R-:W-:-:S05]  /*9920*/  LOP3.LUT R19, R19, 0xff, RZ, 0xc0, !PT ;  /* 0x000000ff13137812 */ /* 0x000fca00078ec0ff */
[----:B------:R0:W-:Y:S01]  /*9930*/  STG.E desc[UR36][R8.64], R19 ;  /* 0x0000001308007986 */ /* 0x0001e2000c101924 */
[----:B------:R-:W-:Y:S05]  /*9940*/  BRA `(.L_x_26009) ;  /* 0x0000000c00187947 */ /* 0x000fea0003800000 */
.L_x_26010:
[----:B------:R-:W-:-:S05]  /*9950*/  LOP3.LUT R19, R19, 0xff, RZ, 0xc0, !PT ;  /* 0x000000ff13137812 */ /* 0x000fca00078ec0ff */
[----:B------:R0:W-:Y:S01]  /*9960*/  STG.E.U16 desc[UR36][R8.64], R19 ;  /* 0x0000001308007986 */ /* 0x0001e2000c101524 */
[----:B------:R-:W-:Y:S05]  /*9970*/  BRA `(.L_x_26009) ;  /* 0x0000000c000c7947 */ /* 0x000fea0003800000 */
.L_x_26005:
        /* <DEDUP_REMOVED lines=10> */
.L_x_26013:
[----:B------:R-:W-:-:S04]  /*9a20*/  LOP3.LUT R19, R19, 0xff, RZ, 0xc0, !PT ;  /* 0x000000ff13137812 */ /* 0x000fc800078ec0ff */
[----:B------:R-:W0:Y:S02]  /*9a30*/  I2F.U16 R0, R19 ;  /* 0x0000001300007306 */ /* 0x000e240000101000 */
[----:B0-----:R-:W-:-:S05]  /*9a40*/  F2FP.F16.F32.PACK_AB R0, RZ, R0 ;  /* 0x00000000ff00723e */ /* 0x001fca00000000ff */
[----:B------:R0:W-:Y:S01]  /*9a50*/  STG.E.U16 desc[UR36][R8.64], R0 ;  /* 0x0000000008007986 */ /* 0x0001e2000c101524 */
[----:B------:R-:W-:Y:S05]  /*9a60*/  BRA `(.L_x_26009) ;  /* 0x0000000800d07947 */ /* 0x000fea0003800000 */
.L_x_26012:
        /* <DEDUP_REMOVED lines=11> */
.L_x_26015:
[----:B------:R-:W-:-:S06]  /*9b20*/  LOP3.LUT R19, R19, 0xff, RZ, 0xc0, !PT ;  /* 0x000000ff13137812 */ /* 0x000fcc00078ec0ff */
[----:B------:R-:W0:Y:S02]  /*9b30*/  I2F.U16 R19, R19 ;  /* 0x0000001300137306 */ /* 0x000e240000101000 */
[----:B0-----:R-:W-:-:S04]  /*9b40*/  F2FP.F16.F32.PACK_AB R3, RZ, R19 ;  /* 0x00000013ff03723e */ /* 0x001fc800000000ff */
[----:B------:R-:W-:-:S05]  /*9b50*/  PRMT R3, R3, 0x5410, RZ ;  /* 0x0000541003037816 */ /* 0x000fca00000000ff */
[----:B------:R0:W-:Y:S01]  /*9b60*/  STG.E desc[UR36][R8.64], R3 ;  /* 0x0000000308007986 */ /* 0x0001e2000c101924 */
[----:B------:R-:W-:Y:S05]  /*9b70*/  BRA `(.L_x_26009) ;  /* 0x00000008008c7947 */ /* 0x000fea0003800000 */
.L_x_26014:
[----:B------:R-:W-:-:S06]  /*9b80*/  LOP3.LUT R4, R19, 0xff, RZ, 0xc0, !PT ;  /* 0x000000ff13047812 */ /* 0x000fcc00078ec0ff */
[----:B------:R-:W0:Y:S02]  /*9b90*/  I2F.F64.U16 R4, R4 ;  /* 0x0000000400047312 */ /* 0x000e240000101800 */
[----:B0-----:R0:W-:Y:S01]  /*9ba0*/  STG.E.64 desc[UR36][R8.64], R4 ;  /* 0x0000000408007986 */ /* 0x0011e2000c101b24 */
[----:B------:R-:W-:Y:S05]  /*9bb0*/  BRA `(.L_x_26009) ;  /* 0x00000008007c7947 */ /* 0x000fea0003800000 */
.L_x_26004:
        /* <DEDUP_REMOVED lines=13> */
.L_x_26019:
        /* <DEDUP_REMOVED lines=17> */
.L_x_26022:
[----:B------:R-:W-:-:S07]  /*9da0*/  PRMT R4, R0, 0x7610, R4 ;  /* 0x0000761000047816 */ /* 0x000fce0000000004 */
.L_x_26021:
[----:B------:R-:W-:Y:S05]  /*9db0*/  BSYNC.RECONVERGENT B0 ;  /* 0x0000000000007941 */ /* 0x000fea0003800200 */
.L_x_26020:
[----:B------:R0:W-:Y:S01]  /*9dc0*/  STG.E.U8 desc[UR36][R8.64], R4 ;  /* 0x0000000408007986 */ /* 0x0001e2000c101124 */
[----:B------:R-:W-:Y:S05]  /*9dd0*/  BRA `(.L_x_26009) ;  /* 0x0000000400f47947 */ /* 0x000fea0003800000 */
.L_x_26018:
        /* <DEDUP_REMOVED lines=17> */
.L_x_26025:
[----:B------:R-:W-:-:S07]  /*9ef0*/  PRMT R4, R0, 0x7610, R4 ;  /* 0x0000761000047816 */ /* 0x000fce0000000004 */
.L_x_26024:
[----:B------:R-:W-:Y:S05]  /*9f00*/  BSYNC.RECONVERGENT B0 ;  /* 0x0000000000007941 */ /* 0x000fea0003800200 */
.L_x_26023:
[----:B------:R0:W-:Y:S01]  /*9f10*/  STG.E.U8 desc[UR36][R8.64], R4 ;  /* 0x0000000408007986 */ /* 0x0001e2000c101124 */
[----:B------:R-:W-:Y:S05]  /*9f20*/  BRA `(.L_x_26009) ;  /* 0x0000000400a07947 */ /* 0x000fea0003800000 */
.L_x_26017:
        /* <DEDUP_REMOVED lines=22> */
.L_x_26027:
[----:B------:R-:W-:Y:S01]  /*a090*/  LOP3.LUT R4, R19, 0xff, RZ, 0xc0, !PT ;  /* 0x000000ff13047812 */ /* 0x000fe200078ec0ff */
[----:B------:R-:W-:-:S05]  /*a0a0*/  IMAD.MOV.U32 R5, RZ, RZ, RZ ;  /* 0x000000ffff057224 */ /* 0x000fca00078e00ff */
[----:B------:R0:W-:Y:S01]  /*a0b0*/  STG.E.64 desc[UR36][R8.64], R4 ;  /* 0x0000000408007986 */ /* 0x0001e2000c101b24 */
[----:B------:R-:W-:Y:S05]  /*a0c0*/  BRA `(.L_x_26009) ;  /* 0x0000000400387947 */ /* 0x000fea0003800000 */
.L_x_26026:
[----:B------:R-:W-:-:S05]  /*a0d0*/  LOP3.LUT R19, R19, 0xff, RZ, 0xc0, !PT ;  /* 0x000000ff13137812 */ /* 0x000fca00078ec0ff */
[----:B------:R0:W-:Y:S01]  /*a0e0*/  STG.E desc[UR36][R8.64], R19 ;  /* 0x0000001308007986 */ /* 0x0001e2000c101924 */
[----:B------:R-:W-:Y:S05]  /*a0f0*/  BRA `(.L_x_26009) ;  /* 0x00000004002c7947 */ /* 0x000fea0003800000 */
.L_x_26016:
        /* <DEDUP_REMOVED lines=10> */
.L_x_26029:
[----:B------:R-:W-:Y:S02]  /*a1a0*/  LOP3.LUT R4, R19, 0xff, RZ, 0xc0, !PT ;  /* 0x000000ff13047812 */ /* 0x000fe400078ec0ff */
[----:B--234-:R-:W-:-:S04]  /*a1b0*/  CS2R R6, SRZ ;  /* 0x0000000000067805 */ /* 0x01cfc8000001ff00 */
[----:B------:R-:W0:Y:S02]  /*a1c0*/  I2F.F64.U16 R4, R4 ;  /* 0x0000000400047312 */ /* 0x000e240000101800 */
[----:B0-----:R0:W-:Y:S01]  /*a1d0*/  STG.E.128 desc[UR36][R8.64], R4 ;  /* 0x0000000408007986 */ /* 0x0011e2000c101d24 */
[----:B------:R-:W-:Y:S05]  /*a1e0*/  BRA `(.L_x_26009) ;  /* 0x0000000000f07947 */ /* 0x000fea0003800000 */
.L_x_26028:
[----:B------:R-:W-:-:S13]  /*a1f0*/  ISETP.NE.AND P0, PT, R0, 0xf, PT ;  /* 0x0000000f0000780c */ /* 0x000fda0003f05270 */
[----:B------:R-:W-:Y:S05]  /*a200*/  @!P0 BRA `(.L_x_26030) ;  /* 0x0000000000d88947 */ /* 0x000fea0003800000 */
[----:B------:R-:W-:-:S13]  /*a210*/  ISETP.NE.AND P0, PT, R0, 0x17, PT ;  /* 0x000000170000780c */ /* 0x000fda0003f05270 */
[----:B------:R-:W-:Y:S05]  /*a220*/  @!P0 BRA `(.L_x_26031) ;  /* 0x0000000000888947 */ /* 0x000fea0003800000 */
[----:B------:R-:W-:-:S13]  /*a230*/  ISETP.NE.AND P0, PT, R0, 0x18, PT ;  /* 0x000000180000780c */ /* 0x000fda0003f05270 */
[----:B------:R-:W-:Y:S05]  /*a240*/  @!P0 BRA `(.L_x_26032) ;  /* 0x0000000000448947 */ /* 0x000fea0003800000 */
.L_x_26008:
        /* <DEDUP_REMOVED lines=16> */
.L_x_26033:
[----:B------:R-:W-:Y:S05]  /*a350*/  BRA `(.L_x_26009) ;  /* 0x0000000000947947 */ /* 0x000fea0003800000 */
.L_x_26032:
        /* <DEDUP_REMOVED lines=12> */
.L_x_26035:
[----:B------:R-:W-:Y:S05]  /*a420*/  BSYNC.RECONVERGENT B0 ;  /* 0x0000000000007941 */ /* 0x000fea0003800200 */
.L_x_26034:
[----:B------:R0:W-:Y:S01]  /*a430*/  STG.E.U8 desc[UR36][R8.64], R3 ;  /* 0x0000000308007986 */ /* 0x0001e2000c101124 */
[----:B------:R-:W-:Y:S05]  /*a440*/  BRA `(.L_x_26009) ;  /* 0x0000000000587947 */ /* 0x000fea0003800000 */
.L_x_26031:
        /* <DEDUP_REMOVED lines=13> */
.L_x_26036:
[----:B------:R-:W-:Y:S01]  /*a520*/  IMAD.MOV.U32 R3, RZ, RZ, 0x7f ;  /* 0x0000007fff037424 */ /* 0x000fe200078e00ff */
[----:B------:R-:W-:-:S04]  /*a530*/  ISETP.GT.U32.AND P0, PT, R19, 0x7f800000, PT ;  /* 0x7f8000001300780c */ /* 0x000fc80003f04070 */
[----:B------:R-:W-:-:S05]  /*a540*/  SEL R3, R3, 0x7c, P0 ;  /* 0x0000007c03037807 */ /* 0x000fca0000000000 */
[----:B------:R1:W-:Y:S01]  /*a550*/  STG.E.U8 desc[UR36][R8.64], R3 ;  /* 0x0000000308007986 */ /* 0x0003e2000c101124 */
[----:B------:R-:W-:Y:S05]  /*a560*/  BRA `(.L_x_26009) ;  /* 0x0000000000107947 */ /* 0x000fea0003800000 */
.L_x_26030:
[----:B------:R-:W-:-:S04]  /*a570*/  LOP3.LUT R19, R19, 0xff, RZ, 0xc0, !PT ;  /* 0x000000ff13137812 */ /* 0x000fc800078ec0ff */
[----:B------:R-:W0:Y:S02]  /*a580*/  I2F.U16 R0, R19 ;  /* 0x0000001300007306 */ /* 0x000e240000101000 */
[----:B0-----:R-:W-:-:S05]  /*a590*/  F2FP.BF16.F32.PACK_AB R0, RZ, R0 ;  /* 0x00000000ff00723e */ /* 0x001fca00000010ff */
[----:B------:R0:W-:Y:S02]  /*a5a0*/  STG.E.U16 desc[UR36][R8.64], R0 ;  /* 0x0000000008007986 */ /* 0x0001e4000c101524 */
.L_x_26009:
[----:B------:R-:W-:Y:S05]  /*a5b0*/  BSYNC.RECONVERGENT B6 ;  /* 0x0000000000067941 */ /* 0x000fea0003800200 */
.L_x_26003:
[----:B------:R-:W-:-:S07]  /*a5c0*/  VIADD R23, R23, 0x80 ;  /* 0x0000008017177836 */ /* 0x000fce0000000000 */
.L_x_25968:
[----:B------:R-:W-:Y:S05]  /*a5d0*/  BSYNC.RECONVERGENT B8 ;  /* 0x0000000000087941 */ /* 0x000fea0003800200 */
.L_x_25930:
        /* <DEDUP_REMOVED lines=21> */
.L_x_26040:
[----:B------:R-:W-:Y:S01]  /*a730*/  STG.E.U8 desc[UR36][R2.64], R17 ;  /* 0x0000001102007986 */ /* 0x000fe2000c101124 */
[----:B------:R-:W-:Y:S05]  /*a740*/  EXIT ;  /* 0x000000000000794d */ /* 0x000fea0003800000 */
.L_x_26039:
        /* <DEDUP_REMOVED lines=10> */
.L_x_26043:
[----:B------:R-:W-:-:S05]  /*a7f0*/  LOP3.LUT R17, R17, 0xff, RZ, 0xc0, !PT ;  /* 0x000000ff11117812 */ /* 0x000fca00078ec0ff */
[----:B------:R-:W-:Y:S01]  /*a800*/  STG.E desc[UR36][R2.64], R17 ;  /* 0x0000001102007986 */ /* 0x000fe2000c101924 */
[----:B------:R-:W-:Y:S05]  /*a810*/  EXIT ;  /* 0x000000000000794d */ /* 0x000fea0003800000 */
.L_x_26042:
[----:B------:R-:W-:-:S05]  /*a820*/  LOP3.LUT R17, R17, 0xff, RZ, 0xc0, !PT ;  /* 0x000000ff11117812 */ /* 0x000fca00078ec0ff */
[----:B------:R-:W-:Y:S01]  /*a830*/  STG.E.U16 desc[UR36][R2.64], R17 ;  /* 0x0000001102007986 */ /* 0x000fe2000c101524 */
[----:B------:R-:W-:Y:S05]  /*a840*/  EXIT ;  /* 0x000000000000794d */ /* 0x000fea0003800000 */
.L_x_26038:
        /* <DEDUP_REMOVED lines=10> */
.L_x_26045:
[----:B------:R-:W-:-:S04]  /*a8f0*/  LOP3.LUT R17, R17, 0xff, RZ, 0xc0, !PT ;  /* 0x000000ff11117812 */ /* 0x000fc800078ec0ff */
[----:B------:R-:W0:Y:S02]  /*a900*/  I2F.U16 R0, R17 ;  /* 0x0000001100007306 */ /* 0x000e240000101000 */
[----:B0-----:R-:W-:-:S05]  /*a910*/  F2FP.F16.F32.PACK_AB R0, RZ, R0 ;  /* 0x00000000ff00723e */ /* 0x001fca00000000ff */
[----:B------:R-:W-:Y:S01]  /*a920*/  STG.E.U16 desc[UR36][R2.64], R0 ;  /* 0x0000000002007986 */ /* 0x000fe2000c101524 */
[----:B------:R-:W-:Y:S05]  /*a930*/  EXIT ;  /* 0x000000000000794d */ /* 0x000fea0003800000 */
.L_x_26044:
        /* <DEDUP_REMOVED lines=11> */
.L_x_26047:
[----:B------:R-:W-:-:S06]  /*a9f0*/  LOP3.LUT R17, R17, 0xff, RZ, 0xc0, !PT ;  /* 0x000000ff11117812 */ /* 0x000fcc00078ec0ff */
[----:B------:R-:W0:Y:S02]  /*aa00*/  I2F.U16 R17, R17 ;  /* 0x0000001100117306 */ /* 0x000e240000101000 */
[----:B0-----:R-:W-:-:S04]  /*aa10*/  F2FP.F16.F32.PACK_AB R5, RZ, R17 ;  /* 0x00000011ff05723e */ /* 0x001fc800000000ff */
[----:B------:R-:W-:-:S05]  /*aa20*/  PRMT R5, R5, 0x5410, RZ ;  /* 0x0000541005057816 */ /* 0x000fca00000000ff */
[----:B------:R-:W-:Y:S01]  /*aa30*/  STG.E desc[UR36][R2.64], R5 ;  /* 0x0000000502007986 */ /* 0x000fe2000c101924 */
[----:B------:R-:W-:Y:S05]  /*aa40*/  EXIT ;  /* 0x000000000000794d */ /* 0x000fea0003800000 */
.L_x_26046:
[----:B------:R-:W-:-:S06]  /*aa50*/  LOP3.LUT R4, R17, 0xff, RZ, 0xc0, !PT ;  /* 0x000000ff11047812 */ /* 0x000fcc00078ec0ff */
[----:B------:R-:W0:Y:S02]  /*aa60*/  I2F.F64.U16 R4, R4 ;  /* 0x0000000400047312 */ /* 0x000e240000101800 */
[----:B0-----:R-:W-:Y:S01]  /*aa70*/  STG.E.64 desc[UR36][R2.64], R4 ;  /* 0x0000000402007986 */ /* 0x001fe2000c101b24 */
[----:B------:R-:W-:Y:S05]  /*aa80*/  EXIT ;  /* 0x000000000000794d */ /* 0x000fea0003800000 */
.L_x_26037:
        /* <DEDUP_REMOVED lines=13> */
.L_x_26051:
        /* <DEDUP_REMOVED lines=18> */
.L_x_26053:
[----:B------:R-:W-:Y:S05]  /*ac80*/  BSYNC.RECONVERGENT B0 ;  /* 0x0000000000007941 */ /* 0x000fea0003800200 */
.L_x_26052:
[----:B------:R-:W-:Y:S01]  /*ac90*/  STG.E.U8 desc[UR36][R2.64], R0 ;  /* 0x0000000002007986 */ /* 0x000fe2000c101124 */
[----:B------:R-:W-:Y:S05]  /*aca0*/  EXIT ;  /* 0x000000000000794d */ /* 0x000fea0003800000 */
.L_x_26050:
        /* <DEDUP_REMOVED lines=18> */
.L_x_26055:
[----:B------:R-:W-:Y:S05]  /*add0*/  BSYNC.RECONVERGENT B0 ;  /* 0x0000000000007941 */ /* 0x000fea0003800200 */
.L_x_26054:
[----:B------:R-:W-:Y:S01]  /*ade0*/  STG.E.U8 desc[UR36][R2.64], R0 ;  /* 0x0000000002007986 */ /* 0x000fe2000c101124 */
[----:B------:R-:W-:Y:S05]  /*adf0*/  EXIT ;  /* 0x000000000000794d */ /* 0x000fea0003800000 */
.L_x_26049:
        /* <DEDUP_REMOVED lines=22> */
.L_x_26057:
[----:B------:R-:W-:Y:S01]  /*af60*/  LOP3.LUT R4, R17, 0xff, RZ, 0xc0, !PT ;  /* 0x000000ff11047812 */ /* 0x000fe200078ec0ff */
[----:B------:R-:W-:-:S05]  /*af70*/  IMAD.MOV.U32 R5, RZ, RZ, RZ ;  /* 0x000000ffff057224 */ /* 0x000fca00078e00ff */
[----:B------:R-:W-:Y:S01]  /*af80*/  STG.E.64 desc[UR36][R2.64], R4 ;  /* 0x0000000402007986 */ /* 0x000fe2000c101b24 */
[----:B------:R-:W-:Y:S05]  /*af90*/  EXIT ;  /* 0x000000000000794d */ /* 0x000fea0003800000 */
.L_x_26056:
[----:B------:R-:W-:-:S05]  /*afa0*/  LOP3.LUT R17, R17, 0xff, RZ, 0xc0, !PT ;  /* 0x000000ff11117812 */ /* 0x000fca00078ec0ff */
[----:B------:R-:W-:Y:S01]  /*afb0*/  STG.E desc[UR36][R2.64], R17 ;  /* 0x0000001102007986 */ /* 0x000fe2000c101924 */
[----:B------:R-:W-:Y:S05]  /*afc0*/  EXIT ;  /* 0x000000000000794d */ /* 0x000fea0003800000 */
.L_x_26048:
        /* <DEDUP_REMOVED lines=10> */
.L_x_26059:
[----:B------:R-:W-:Y:S02]  /*b070*/  LOP3.LUT R4, R17, 0xff, RZ, 0xc0, !PT ;  /* 0x000000ff11047812 */ /* 0x000fe400078ec0ff */
[----:B--234-:R-:W-:-:S04]  /*b080*/  CS2R R6, SRZ ;  /* 0x0000000000067805 */ /* 0x01cfc8000001ff00 */
[----:B------:R-:W0:Y:S02]  /*b090*/  I2F.F64.U16 R4, R4 ;  /* 0x0000000400047312 */ /* 0x000e240000101800 */
[----:B0-----:R-:W-:Y:S01]  /*b0a0*/  STG.E.128 desc[UR36][R2.64], R4 ;  /* 0x0000000402007986 */ /* 0x001fe2000c101d24 */
[----:B------:R-:W-:Y:S05]  /*b0b0*/  EXIT ;  /* 0x000000000000794d */ /* 0x000fea0003800000 */
.L_x_26058:
[----:B------:R-:W-:-:S13]  /*b0c0*/  ISETP.NE.AND P0, PT, R0, 0xf, PT ;  /* 0x0000000f0000780c */ /* 0x000fda0003f05270 */
[----:B------:R-:W-:Y:S05]  /*b0d0*/  @!P0 BRA `(.L_x_26060) ;  /* 0x0000000000dc8947 */ /* 0x000fea0003800000 */
[----:B------:R-:W-:-:S13]  /*b0e0*/  ISETP.NE.AND P0, PT, R0, 0x17, PT ;  /* 0x000000170000780c */ /* 0x000fda0003f05270 */
[----:B------:R-:W-:Y:S05]  /*b0f0*/  @!P0 BRA `(.L_x_26061) ;  /* 0x0000000000888947 */ /* 0x000fea0003800000 */
[----:B------:R-:W-:-:S13]  /*b100*/  ISETP.NE.AND P0, PT, R0, 0x18, PT ;  /* 0x000000180000780c */ /* 0x000fda0003f05270 */
[----:B------:R-:W-:Y:S05]  /*b110*/  @!P0 BRA `(.L_x_26062) ;  /* 0x0000000000448947 */ /* 0x000fea0003800000 */
.L_x_26041:
        /* <DEDUP_REMOVED lines=16> */
.L_x_26063:
[----:B------:R-:W-:Y:S05]  /*b220*/  EXIT ;  /* 0x000000000000794d */ /* 0x000fea0003800000 */
.L_x_26062:
        /* <DEDUP_REMOVED lines=12> */
.L_x_26065:
[----:B------:R-:W-:Y:S05]  /*b2f0*/  BSYNC.RECONVERGENT B0 ;  /* 0x0000000000007941 */ /* 0x000fea0003800200 */
.L_x_26064:
[----:B------:R-:W-:Y:S01]  /*b300*/  STG.E.U8 desc[UR36][R2.64], R5 ;  /* 0x0000000502007986 */ /* 0x000fe2000c101124 */
[----:B------:R-:W-:Y:S05]  /*b310*/  EXIT ;  /* 0x000000000000794d */ /* 0x000fea0003800000 */
.L_x_26061:
        /* <DEDUP_REMOVED lines=14> */
.L_x_26066:
[----:B------:R-:W-:Y:S01]  /*b400*/  IMAD.MOV.U32 R5, RZ, RZ, 0x7f ;  /* 0x0000007fff057424 */ /* 0x000fe200078e00ff */
[----:B------:R-:W-:-:S04]  /*b410*/  ISETP.GT.U32.AND P0, PT, R17, 0x7f800000, PT ;  /* 0x7f8000001100780c */ /* 0x000fc80003f04070 */
[----:B------:R-:W-:-:S05]  /*b420*/  SEL R5, R5, 0x7c, P0 ;  /* 0x0000007c05057807 */ /* 0x000fca0000000000 */
[----:B------:R-:W-:Y:S01]  /*b430*/  STG.E.U8 desc[UR36][R2.64], R5 ;  /* 0x0000000502007986 */ /* 0x000fe2000c101124 */
[----:B------:R-:W-:Y:S05]  /*b440*/  EXIT ;  /* 0x000000000000794d */ /* 0x000fea0003800000 */
.L_x_26060:
[----:B------:R-:W-:-:S04]  /*b450*/  LOP3.LUT R17, R17, 0xff, RZ, 0xc0, !PT ;  /* 0x000000ff11117812 */ /* 0x000fc800078ec0ff */
[----:B------:R-:W0:Y:S02]  /*b460*/  I2F.U16 R0, R17 ;  /* 0x0000001100007306 */ /* 0x000e240000101000 */
[----:B0-----:R-:W-:-:S05]  /*b470*/  F2FP.BF16.F32.PACK_AB R0, RZ, R0 ;  /* 0x00000000ff00723e */ /* 0x001fca00000010ff */
[----:B------:R-:W-:Y:S01]  /*b480*/  STG.E.U16 desc[UR36][R2.64], R0 ;  /* 0x0000000002007986 */ /* 0x000fe2000c101524 */
[----:B------:R-:W-:Y:S05]  /*b490*/  EXIT ;  /* 0x000000000000794d */ /* 0x000fea0003800000 */
.L_x_26067:
        /* <DEDUP_REMOVED lines=14> */
.L_x_26363:


//--------------------- .text._ZN2at6native18elementwise_kernelILi128ELi4EZNS0_22gpu_kernel_impl_nocastINS0_13BinaryFunctorIhhhNS0_17BitwiseAndFunctorIhEEEEEEvRNS_18TensorIteratorBaseERKT_EUliE_EEviT1_ --------------------------
	.section	.text._ZN2at6native18elementwise_kernelILi128ELi4EZNS0_22gpu_kernel_impl_nocastINS0_13BinaryFunctorIhhhNS0_17BitwiseAndFunctorIhEEEEEEvRNS_18TensorIteratorBaseERKT_EUliE_EEviT1_,"ax",@progbits
	.align	128
        .global         _ZN2at6native18elementwise_kernelILi128ELi4EZNS0_22gpu_kernel_impl_nocastINS0_13BinaryFunctorIhhhNS0_17BitwiseAndFunctorIhEEEEEEvRNS_18TensorIteratorBaseERKT_EUliE_EEviT1_
        .type           _ZN2at6native18elementwise_kernelILi128ELi4EZNS0_22gpu_kernel_impl_nocastINS0_13BinaryFunctorIhhhNS0_17BitwiseAndFunctorIhEEEEEEvRNS_18TensorIteratorBaseERKT_EUliE_EEviT1_,@function
        .size           _ZN2at6native18elementwise_kernelILi128ELi4EZNS0_22gpu_kernel_impl_nocastINS0_13BinaryFunctorIhhhNS0_17BitwiseAndFunctorIhEEEEEEvRNS_18TensorIteratorBaseERKT_EUliE_EEviT1_,(.L_x_26364 - _ZN2at6native18elementwise_kernelILi128ELi4EZNS0_22gpu_kernel_impl_nocastINS0_13BinaryFunctorIhhhNS0_17BitwiseAndFunctorIhEEEEEEvRNS_18TensorIteratorBaseERKT_EUliE_EEviT1_)
        .other          _ZN2at6native18elementwise_kernelILi128ELi4EZNS0_22gpu_kernel_impl_nocastINS0_13BinaryFunctorIhhhNS0_17BitwiseAndFunctorIhEEEEEEvRNS_18TensorIteratorBaseERKT_EUliE_EEviT1_,@"STO_CUDA_ENTRY STV_DEFAULT"
_ZN2at6native18elementwise_kernelILi128ELi4EZNS0_22gpu_kernel_impl_nocastINS0_13BinaryFunctorIhhhNS0_17BitwiseAndFunctorIhEEEEEEvRNS_18TensorIteratorBaseERKT_EUliE_EEviT1_:
.text._ZN2at6native18elementwise_kernelILi128ELi4EZNS0_22gpu_kernel_impl_nocastINS0_13BinaryFunctorIhhhNS0_17BitwiseAndFunctorIhEEEEEEvRNS_18TensorIteratorBaseERKT_EUliE_EEviT1_:
        /* <DEDUP_REMOVED lines=33> */
.L_x_26071:
[----:B------:R-:W-:-:S13]  /*0210*/  ISETP.GE.AND P0, PT, R3, UR4, PT ;  /* 0x0000000403007c0c */ /* 0x000fda000bf06270 */
[----:B------:R-:W-:Y:S05]  /*0220*/  @P0 BREAK.RELIABLE B1 ;  /* 0x0000000000010942 */ /* 0x000fea0003800100 */
[----:B------:R-:W-:Y:S05]  /*0230*/  @P0 BRA `(.L_x_26072) ;  /* 0x0000000000240947 */ /* 0x000fea0003800000 */
[----:B------:R-:W-:Y:S05]  /*0240*/  BSYNC.RELIABLE B1 ;  /* 0x0000000000017941 */ /* 0x000fea0003800100 */
.L_x_26070:
        /* <DEDUP_REMOVED lines=8> */
.L_x_26072:
[----:B------:R-:W-:Y:S05]  /*02d0*/  BSYNC.RECONVERGENT B0 ;  /* 0x0000000000007941 */ /* 0x000fea0003800200 */
.L_x_26069:
        /* <DEDUP_REMOVED lines=11> */
.L_x_26068:
        /* <DEDUP_REMOVED lines=356> */
.L_x_26076:
        /* <DEDUP_REMOVED lines=364> */
.L_x_26078:
        /* <DEDUP_REMOVED lines=13> */
.L_x_26075:
[----:B------:R-:W-:-:S13]  /*3160*/  ISETP.GE.AND P0, PT, R3, UR4, PT ;  /* 0x0000000403007c0c */ /* 0x000fda000bf06270 */
[----:B------:R-:W-:Y:S05]  /*3170*/  @P0 BREAK.RELIABLE B1 ;  /* 0x0000000000010942 */ /* 0x000fea0003800100 */
[----:B------:R-:W-:Y:S05]  /*3180*/  @P0 BRA `(.L_x_26077) ;  /* 0x0000001400a80947 */ /* 0x000fea0003800000 */
[----:B------:R-:W-:Y:S05]  /*3190*/  BSYNC.RELIABLE B1 ;  /* 0x0000000000017941 */ /* 0x000fea0003800100 */
.L_x_26074:
        /* <DEDUP_REMOVED lines=348> */
.L_x_26079:
        /* <DEDUP_REMOVED lines=13> */
.L_x_26077:
[----:B------:R-:W-:Y:S05]  /*4830*/  BSYNC.RECONVERGENT B0 ;  /* 0x0000000000007941 */ /* 0x000fea0003800200 */
.L_x_26073:
        /* <DEDUP_REMOVED lines=351> */
.L_x_26080:
        /* <DEDUP_REMOVED lines=13> */
.L_x_26081:
        /* <DEDUP_REMOVED lines=16> */
.L_x_26364:


//--------------------- .text._ZN2at6native27unrolled_elementwise_kernelINS0_13BinaryFunctorIhhhNS0_17BitwiseAndFunctorIhEEEESt5arrayIPcLm3EELi4E23TrivialOffsetCalculatorILi2EjES9_ILi1EjENS0_6memory15LoadWithoutCastENSC_16StoreWithoutCastEEEviT_T0_T2_T3_T4_T5_ --------------------------
	.section	.text._ZN2at6native27unrolled_elementwise_kernelINS0_13BinaryFunctorIhhhNS0_17BitwiseAndFunctorIhEEEESt5arrayIPcLm3EELi4E23TrivialOffsetCalculatorILi2EjES9_ILi1EjENS0_6memory15LoadWithoutCastENSC_16StoreWithoutCastEEEviT_T0_T2_T3_T4_T5_,"ax",@progbits
	.align	128
        .global         _ZN2at6native27unrolled_elementwise_kernelINS0_13BinaryFunctorIhhhNS0_17BitwiseAndFunctorIhEEEESt5arrayIPcLm3EELi4E23TrivialOffsetCalculatorILi2EjES9_ILi1EjENS0_6memory15LoadWithoutCastENSC_16StoreWithoutCastEEEviT_T0_T2_T3_T4_T5_
        .type           _ZN2at6native27unrolled_elementwise_kernelINS0_13BinaryFunctorIhhhNS0_17BitwiseAndFunctorIhEEEESt5arrayIPcLm3EELi4E23TrivialOffsetCalculatorILi2EjES9_ILi1EjENS0_6memory15LoadWithoutCastENSC_16StoreWithoutCastEEEviT_T0_T2_T3_T4_T5_,@function
        .size           _ZN2at6native27unrolled_elementwise_kernelINS0_13BinaryFunctorIhhhNS0_17BitwiseAndFunctorIhEEEESt5arrayIPcLm3EELi4E23TrivialOffsetCalculatorILi2EjES9_ILi1EjENS0_6memory15LoadWithoutCastENSC_16StoreWithoutCastEEEviT_T0_T2_T3_T4_T5_,(.L_x_26365 - _ZN2at6native27unrolled_elementwise_kernelINS0_13BinaryFunctorIhhhNS0_17BitwiseAndFunctorIhEEEESt5arrayIPcLm3EELi4E23TrivialOffsetCalculatorILi2EjES9_ILi1EjENS0_6memory15LoadWithoutCastENSC_16StoreWithoutCastEEEviT_T0_T2_T3_T4_T5_)
        .other          _ZN2at6native27unrolled_elementwise_kernelINS0_13BinaryFunctorIhhhNS0_17BitwiseAndFunctorIhEEEESt5arrayIPcLm3EELi4E23TrivialOffsetCalculatorILi2EjES9_ILi1EjENS0_6memory15LoadWithoutCastENSC_16StoreWithoutCastEEEviT_T0_T2_T3_T4_T5_,@"STO_CUDA_ENTRY STV_DEFAULT"
_ZN2at6native27unrolled_elementwise_kernelINS0_13BinaryFunctorIhhhNS0_17BitwiseAndFunctorIhEEEESt5arrayIPcLm3EELi4E23TrivialOffsetCalculatorILi2EjES9_ILi1EjENS0_6memory15LoadWithoutCastENSC_16StoreWithoutCastEEEviT_T0_T2_T3_T4_T5_:
.text._ZN2at6native27unrolled_elementwise_kernelINS0_13BinaryFunctorIhhhNS0_17BitwiseAndFunctorIhEEEESt5arrayIPcLm3EELi4E23TrivialOffsetCalculatorILi2EjES9_ILi1EjENS0_6memory15LoadWithoutCastENSC_16StoreWithoutCastEEEviT_T0_T2_T3_T4_T5_:
        /* <DEDUP_REMOVED lines=81> */
.L_x_26084:
[----:B------:R-:W-:Y:S05]  /*0510*/  BSYNC.RELIABLE B1 ;  /* 0x0000000000017941 */ /* 0x000fea0003800100 */
.L_x_26083:
[----:B------:R-:W-:-:S13]  /*0520*/  ISETP.GE.AND P0, PT, R17, R16, PT ;  /* 0x000000101100720c */ /* 0x000fda0003f06270 */
[----:B------:R-:W1:Y:S01]  /*0530*/  @!P0 LDC.64 R6, c[0x0][0x388] ;  /* 0x0000e200ff068b82 */ /* 0x000e620000000a00 */
[----:B0-----:R-:W-:Y:S02]  /*0540*/  @!P0 IMAD R3, R0, 0x200, R17 ;  /* 0x0000020000038824 */ /* 0x001fe400078e0211 */
[----:B------:R-:W-:-:S03]  /*0550*/  @!P0 VIADD R17, R17, 0x80 ;  /* 0x0000008011118836 */ /* 0x000fc60000000000 */
[----:B-1----:R-:W-:-:S05]  /*0560*/  @!P0 IADD3 R2, P1, PT, R3, R6, RZ ;  /* 0x0000000603028210 */ /* 0x002fca0007f3e0ff */
[----:B------:R-:W-:-:S05]  /*0570*/  @!P0 IMAD.X R3, RZ, RZ, R7, P1 ;  /* 0x000000ffff038224 */ /* 0x000fca00008e0607 */
[----:B------:R1:W-:Y:S03]  /*0580*/  @!P0 STG.E.U8 desc[UR4][R2.64], R13 ;  /* 0x0000000d02008986 */ /* 0x0003e6000c101104 */
.L_x_26085:
[----:B------:R-:W-:Y:S05]  /*0590*/  BSYNC.RECONVERGENT B0 ;  /* 0x0000000000007941 */ /* 0x000fea0003800200 */
.L_x_26082:
        /* <DEDUP_REMOVED lines=9> */
.L_x_26086:
        /* <DEDUP_REMOVED lines=13> */
.L_x_26365:


//--------------------- .text._ZN2at6native29vectorized_elementwise_kernelILi2ENS0_13BinaryFunctorIhhhNS0_17BitwiseAndFunctorIhEEEESt5arrayIPcLm3EEEEviT0_T1_ --------------------------
	.section	.text._ZN2at6native29vectorized_elementwise_kernelILi2ENS0_13BinaryFunctorIhhhNS0_17BitwiseAndFunctorIhEEEESt5arrayIPcLm3EEEEviT0_T1_,"ax",@progbits
	.align	128
        .global         _ZN2at6native29vectorized_elementwise_kernelILi2ENS0_13BinaryFunctorIhhhNS0_17BitwiseAndFunctorIhEEEESt5arrayIPcLm3EEEEviT0_T1_
        .type           _ZN2at6native29vectorized_elementwise_kernelILi2ENS0_13BinaryFunctorIhhhNS0_17BitwiseAndFunctorIhEEEESt5arrayIPcLm3EEEEviT0_T1_,@function
        .size           _ZN2at6native29vectorized_elementwise_kernelILi2ENS0_13BinaryFunctorIhhhNS0_17BitwiseAndFunctorIhEEEESt5arrayIPcLm3EEEEviT0_T1_,(.L_x_26366 - _ZN2at6native29vectorized_elementwise_kernelILi2ENS0_13BinaryFunctorIhhhNS0_17BitwiseAndFunctorIhEEEESt5arrayIPcLm3EEEEviT0_T1_)
        .other          _ZN2at6native29vectorized_elementwise_kernelILi2ENS0_13BinaryFunctorIhhhNS0_17BitwiseAndFunctorIhEEEESt5arrayIPcLm3EEEEviT0_T1_,@"STO_CUDA_ENTRY STV_DEFAULT"
_ZN2at6native29vectorized_elementwise_kernelILi2ENS0_13BinaryFunctorIhhhNS0_17BitwiseAndFunctorIhEEEESt5arrayIPcLm3EEEEviT0_T1_:
.text._ZN2at6native29vectorized_elementwise_kernelILi2ENS0_13BinaryFunctorIhhhNS0_17BitwiseAndFunctorIhEEEESt5arrayIPcLm3EEEEviT0_T1_:
        /* <DEDUP_REMOVED lines=139> */
.L_x_26090:
        /* <DEDUP_REMOVED lines=8> */
.L_x_26091:
        /* <DEDUP_REMOVED lines=8> */
.L_x_26092:
        /* <DEDUP_REMOVED lines=8> */
.L_x_26093:
        /* <DEDUP_REMOVED lines=9> */
.L_x_26094:
[----:B------:R-:W-:Y:S05]  /*0ac0*/  BSYNC.RELIABLE B1 ;  /* 0x0000000000017941 */ /* 0x000fea0003800100 */
.L_x_26089:
[----:B------:R-:W-:-:S13]  /*0ad0*/  ISETP.GE.U32.AND P0, PT, R0, UR5, PT ;  /* 0x0000000500007c0c */ /* 0x000fda000bf06070 */
[----:B--2---:R-:W1:Y:S01]  /*0ae0*/  @!P0 LDC.64 R6, c[0x0][0x388] ;  /* 0x0000e200ff068b82 */ /* 0x004e620000000a00 */
[C---:B------:R-:W-:Y:S02]  /*0af0*/  @!P0 VIADD R5, R0.reuse, UR4 ;  /* 0x0000000400058c36 */ /* 0x040fe40008000000 */
[----:B------:R-:W-:-:S03]  /*0b00*/  @!P0 VIADD R0, R0, 0x80 ;  /* 0x0000008000008836 */ /* 0x000fc60000000000 */
[----:B-1----:R-:W-:-:S05]  /*0b10*/  @!P0 IADD3 R4, P1, PT, R5, R6, RZ ;  /* 0x0000000605048210 */ /* 0x002fca0007f3e0ff */
[----:B------:R-:W-:-:S05]  /*0b20*/  @!P0 IMAD.X R5, RZ, RZ, R7, P1 ;  /* 0x000000ffff058224 */ /* 0x000fca00008e0607 */
[----:B------:R3:W-:Y:S03]  /*0b30*/  @!P0 STG.E.U8 desc[UR12][R4.64], R23 ;  /* 0x0000001704008986 */ /* 0x0007e6000c10110c */
.L_x_26095:
[----:B------:R-:W-:Y:S05]  /*0b40*/  BSYNC.RECONVERGENT B0 ;  /* 0x0000000000007941 */ /* 0x000fea0003800200 */
.L_x_26088:
        /* <DEDUP_REMOVED lines=9> */
.L_x_26087:
        /* <DEDUP_REMOVED lines=59> */
.L_x_26096:
        /* <DEDUP_REMOVED lines=15> */
.L_x_26366:


//--------------------- .text._ZN2at6native29vectorized_elementwise_kernelILi4ENS0_13BinaryFunctorIhhhNS0_17BitwiseAndFunctorIhEEEESt5arrayIPcLm3EEEEviT0_T1_ --------------------------
	.section	.text._ZN2at6native29vectorized_elementwise_kernelILi4ENS0_13BinaryFunctorIhhhNS0_17BitwiseAndFunctorIhEEEESt5arrayIPcLm3EEEEviT0_T1_,"ax",@progbits
	.align	128
        .global         _ZN2at6native29vectorized_elementwise_kernelILi4ENS0_13BinaryFunctorIhhhNS0_17BitwiseAndFunctorIhEEEESt5arrayIPcLm3EEEEviT0_T1_
        .type           _ZN2at6native29vectorized_elementwise_kernelILi4ENS0_13BinaryFunctorIhhhNS0_17BitwiseAndFunctorIhEEEESt5arrayIPcLm3EEEEviT0_T1_,@function
        .size           _ZN2at6native29vectorized_elementwise_kernelILi4ENS0_13BinaryFunctorIhhhNS0_17BitwiseAndFunctorIhEEEESt5arrayIPcLm3EEEEviT0_T1_,(.L_x_26367 - _ZN2at6native29vectorized_elementwise_kernelILi4ENS0_13BinaryFunctorIhhhNS0_17BitwiseAndFunctorIhEEEESt5arrayIPcLm3EEEEviT0_T1_)
        .other          _ZN2at6native29vectorized_elementwise_kernelILi4ENS0_13BinaryFunctorIhhhNS0_17BitwiseAndFunctorIhEEEESt5arrayIPcLm3EEEEviT0_T1_,@"STO_CUDA_ENTRY STV_DEFAULT"
_ZN2at6native29vectorized_elementwise_kernelILi4ENS0_13BinaryFunctorIhhhNS0_17BitwiseAndFunctorIhEEEESt5arrayIPcLm3EEEEviT0_T1_:
.text._ZN2at6native29vectorized_elementwise_kernelILi4ENS0_13BinaryFunctorIhhhNS0_17BitwiseAndFunctorIhEEEESt5arrayIPcLm3EEEEviT0_T1_:
        /* <DEDUP_REMOVED lines=139> */
.L_x_26100:
        /* <DEDUP_REMOVED lines=8> */
.L_x_26101:
        /* <DEDUP_REMOVED lines=8> */
.L_x_26102:
        /* <DEDUP_REMOVED lines=8> */
.L_x_26103:
        /* <DEDUP_REMOVED lines=9> */
.L_x_26104:
[----:B------:R-:W-:Y:S05]  /*0ac0*/  BSYNC.RELIABLE B1 ;  /* 0x0000000000017941 */ /* 0x000fea0003800100 */
.L_x_26099:
[----:B------:R-:W-:-:S13]  /*0ad0*/  ISETP.GE.U32.AND P0, PT, R0, UR5, PT ;  /* 0x0000000500007c0c */ /* 0x000fda000bf06070 */
[----:B--2---:R-:W1:Y:S01]  /*0ae0*/  @!P0 LDC.64 R6, c[0x0][0x388] ;  /* 0x0000e200ff068b82 */ /* 0x004e620000000a00 */
[C---:B------:R-:W-:Y:S02]  /*0af0*/  @!P0 VIADD R5, R0.reuse, UR4 ;  /* 0x0000000400058c36 */ /* 0x040fe40008000000 */
[----:B------:R-:W-:-:S03]  /*0b00*/  @!P0 VIADD R0, R0, 0x80 ;  /* 0x0000008000008836 */ /* 0x000fc60000000000 */
[----:B-1----:R-:W-:-:S05]  /*0b10*/  @!P0 IADD3 R4, P1, PT, R5, R6, RZ ;  /* 0x0000000605048210 */ /* 0x002fca0007f3e0ff */
[----:B------:R-:W-:-:S05]  /*0b20*/  @!P0 IMAD.X R5, RZ, RZ, R7, P1 ;  /* 0x000000ffff058224 */ /* 0x000fca00008e0607 */
[----:B------:R3:W-:Y:S03]  /*0b30*/  @!P0 STG.E.U8 desc[UR12][R4.64], R23 ;  /* 0x0000001704008986 */ /* 0x0007e6000c10110c */
.L_x_26105:
[----:B------:R-:W-:Y:S05]  /*0b40*/  BSYNC.RECONVERGENT B0 ;  /* 0x0000000000007941 */ /* 0x000fea0003800200 */
.L_x_26098:
        /* <DEDUP_REMOVED lines=9> */
.L_x_26097:
        /* <DEDUP_REMOVED lines=55> */
.L_x_26106:
        /* <DEDUP_REMOVED lines=11> */
.L_x_26367:


//--------------------- .text._ZN2at6native29vectorized_elementwise_kernelILi8ENS0_13BinaryFunctorIhhhNS0_17BitwiseAndFunctorIhEEEESt5arrayIPcLm3EEEEviT0_T1_ --------------------------
	.section	.text._ZN2at6native29vectorized_elementwise_kernelILi8ENS0_13BinaryFunctorIhhhNS0_17BitwiseAndFunctorIhEEEESt5arrayIPcLm3EEEEviT0_T1_,"ax",@progbits
	.align	128
        .global         _ZN2at6native29vectorized_elementwise_kernelILi8ENS0_13BinaryFunctorIhhhNS0_17BitwiseAndFunctorIhEEEESt5arrayIPcLm3EEEEviT0_T1_
        .type           _ZN2at6native29vectorized_elementwise_kernelILi8ENS0_13BinaryFunctorIhhhNS0_17BitwiseAndFunctorIhEEEESt5arrayIPcLm3EEEEviT0_T1_,@function
        .size           _ZN2at6native29vectorized_elementwise_kernelILi8ENS0_13BinaryFunctorIhhhNS0_17BitwiseAndFunctorIhEEEESt5arrayIPcLm3EEEEviT0_T1_,(.L_x_26368 - _ZN2at6native29vectorized_elementwise_kernelILi8ENS0_13BinaryFunctorIhhhNS0_17BitwiseAndFunctorIhEEEESt5arrayIPcLm3EEEEviT0_T1_)
        .other          _ZN2at6native29vectorized_elementwise_kernelILi8ENS0_13BinaryFunctorIhhhNS0_17BitwiseAndFunctorIhEEEESt5arrayIPcLm3EEEEviT0_T1_,@"STO_CUDA_ENTRY STV_DEFAULT"
_ZN2at6native29vectorized_elementwise_kernelILi8ENS0_13BinaryFunctorIhhhNS0_17BitwiseAndFunctorIhEEEESt5arrayIPcLm3EEEEviT0_T1_:
.text._ZN2at6native29vectorized_elementwise_kernelILi8ENS0_13BinaryFunctorIhhhNS0_17BitwiseAndFunctorIhEEEESt5arrayIPcLm3EEEEviT0_T1_:
        /* <DEDUP_REMOVED lines=139> */
.L_x_26110:
        /* <DEDUP_REMOVED lines=8> */
.L_x_26111:
        /* <DEDUP_REMOVED lines=8> */
.L_x_26112:
        /* <DEDUP_REMOVED lines=8> */
.L_x_26113:
        /* <DEDUP_REMOVED lines=9> */
.L_x_26114:
[----:B------:R-:W-:Y:S05]  /*0ac0*/  BSYNC.RELIABLE B1 ;  /* 0x0000000000017941 */ /* 0x000fea0003800100 */
.L_x_26109:
[----:B------:R-:W-:-:S13]  /*0ad0*/  ISETP.GE.U32.AND P0, PT, R0, UR5, PT ;  /* 0x0000000500007c0c */ /* 0x000fda000bf06070 */
[----:B--2---:R-:W1:Y:S01]  /*0ae0*/  @!P0 LDC.64 R6, c[0x0][0x388] ;  /* 0x0000e200ff068b82 */ /* 0x004e620000000a00 */
[C---:B------:R-:W-:Y:S02]  /*0af0*/  @!P0 VIADD R5, R0.reuse, UR4 ;  /* 0x0000000400058c36 */ /* 0x040fe40008000000 */
[----:B------:R-:W-:-:S03]  /*0b00*/  @!P0 VIADD R0, R0, 0x80 ;  /* 0x0000008000008836 */ /* 0x000fc60000000000 */
[----:B-1----:R-:W-:-:S05]  /*0b10*/  @!P0 IADD3 R4, P1, PT, R5, R6, RZ ;  /* 0x0000000605048210 */ /* 0x002fca0007f3e0ff */
[----:B------:R-:W-:-:S05]  /*0b20*/  @!P0 IMAD.X R5, RZ, RZ, R7, P1 ;  /* 0x000000ffff058224 */ /* 0x000fca00008e0607 */
[----:B------:R3:W-:Y:S03]  /*0b30*/  @!P0 STG.E.U8 desc[UR12][R4.64], R23 ;  /* 0x0000001704008986 */ /* 0x0007e6000c10110c */
.L_x_26115:
[----:B------:R-:W-:Y:S05]  /*0b40*/  BSYNC.RECONVERGENT B0 ;  /* 0x0000000000007941 */ /* 0x000fea0003800200 */
.L_x_26108:
        /* <DEDUP_REMOVED lines=9> */
.L_x_26107:
        /* <DEDUP_REMOVED lines=52> */
.L_x_26116:
        /* <DEDUP_REMOVED lines=14> */
.L_x_26368:


//--------------------- .nv.global.init           --------------------------
	.section	.nv.global.init,"aw",@progbits
.nv.global.init:
	.type		$str$7,@object
	.size		$str$7,(__unnamed_9 - $str$7)
$str$7:
        /*0000*/ 	.byte	0x66, 0x61, 0x6c, 0x73, 0x65, 0x00
	.type		__unnamed_9,@object
	.size		__unnamed_9,(__unnamed_1 - __unnamed_9)
__unnamed_9:
        /*0006*/ 	.byte	0x66, 0x65, 0x74, 0x63, 0x68, 0x5f, 0x61, 0x6e, 0x64, 0x5f, 0x63, 0x61, 0x73, 0x74, 0x00
	.type		__unnamed_1,@object
	.size		__unnamed_1,(__unnamed_5 - __unnamed_1)
__unnamed_1:
        /*0015*/ 	.byte	0x66, 0x65, 0x74, 0x63, 0x68, 0x5f, 0x61, 0x6e, 0x64, 0x5f, 0x63, 0x61, 0x73, 0x74, 0x00
	.type		__unnamed_5,@object
	.size		__unnamed_5,(__unnamed_11 - __unnamed_5)
__unnamed_5:
        /*0024*/ 	.byte	0x66, 0x65, 0x74, 0x63, 0x68, 0x5f, 0x61, 0x6e, 0x64, 0x5f, 0x63, 0x61, 0x73, 0x74, 0x00
	.type		__unnamed_11,@object
	.size		__unnamed_11,(__unnamed_3 - __unnamed_11)
__unnamed_11:
        /*0033*/ 	.byte	0x66, 0x65, 0x74, 0x63, 0x68, 0x5f, 0x61, 0x6e, 0x64, 0x5f, 0x63, 0x61, 0x73, 0x74, 0x00
	.type		__unnamed_3,@object
	.size		__unnamed_3,(__unnamed_7 - __unnamed_3)
__unnamed_3:
        /*0042*/ 	.byte	0x66, 0x65, 0x74, 0x63, 0x68, 0x5f, 0x61, 0x6e, 0x64, 0x5f, 0x63, 0x61, 0x73, 0x74, 0x00
	.type		__unnamed_7,@object
	.size		__unnamed_7,(__unnamed_10 - __unnamed_7)
__unnamed_7:
        /*0051*/ 	.byte	0x66, 0x65, 0x74, 0x63, 0x68, 0x5f, 0x61, 0x6e, 0x64, 0x5f, 0x63, 0x61, 0x73, 0x74, 0x00
	.type		__unnamed_10,@object
	.size		__unnamed_10,(__unnamed_2 - __unnamed_10)
__unnamed_10:
        /*0060*/ 	.byte	0x63, 0x61, 0x73, 0x74, 0x5f, 0x61, 0x6e, 0x64, 0x5f, 0x73, 0x74, 0x6f, 0x72, 0x65, 0x00
	.type		__unnamed_2,@object
	.size		__unnamed_2,(__unnamed_6 - __unnamed_2)
__unnamed_2:
        /*006f*/ 	.byte	0x63, 0x61, 0x73, 0x74, 0x5f, 0x61, 0x6e, 0x64, 0x5f, 0x73, 0x74, 0x6f, 0x72, 0x65, 0x00
	.type		__unnamed_6,@object
	.size		__unnamed_6,(__unnamed_12 - __unnamed_6)
__unnamed_6:
        /*007e*/ 	.byte	0x63, 0x61, 0x73, 0x74, 0x5f, 0x61, 0x6e, 0x64, 0x5f, 0x73, 0x74, 0x6f, 0x72, 0x65, 0x00
	.type		__unnamed_12,@object
	.size		__unnamed_12,(__unnamed_4 - __unnamed_12)
__unnamed_12:
        /*008d*/ 	.byte	0x63, 0x61, 0x73, 0x74, 0x5f, 0x61, 0x6e, 0x64, 0x5f, 0x73, 0x74, 0x6f, 0x72, 0x65, 0x00
	.type		__unnamed_4,@object
	.size		__unnamed_4,(__unnamed_8 - __unnamed_4)
__unnamed_4:
        /*009c*/ 	.byte	0x63, 0x61, 0x73, 0x74, 0x5f, 0x61, 0x6e, 0x64, 0x5f, 0x73, 0x74, 0x6f, 0x72, 0x65, 0x00
	.type		__unnamed_8,@object
	.size		__unnamed_8,($str$8 - __unnamed_8)
__unnamed_8:
        /*00ab*/ 	.byte	0x63, 0x61, 0x73, 0x74, 0x5f, 0x61, 0x6e, 0x64, 0x5f, 0x73, 0x74, 0x6f, 0x72, 0x65, 0x00
	.type		$str$8,@object
	.size		$str$8,(.L_41 - $str$8)
$str$8:
        /*00ba*/ 	.byte	0x2f, 0x72, 0x6f, 0x6f, 0x74, 0x2f, 0x2e, 0x70, 0x79, 0x65, 0x6e, 0x76, 0x2f, 0x76, 0x65, 0x72
        /*00ca*/ 	.byte	0x73, 0x69, 0x6f, 0x6e, 0x73, 0x2f, 0x33, 0x2e, 0x31, 0x33, 0x2e, 0x31, 0x32, 0x2f, 0x6c, 0x69
        /*00da*/ 	.byte	0x62, 0x2f, 0x70, 0x79, 0x74, 0x68, 0x6f, 0x6e, 0x33, 0x2e, 0x31, 0x33, 0x2f, 0x73, 0x69, 0x74
        /*00ea*/ 	.byte	0x65, 0x2d, 0x70, 0x61, 0x63, 0x6b, 0x61, 0x67, 0x65, 0x73, 0x2f, 0x74, 0x6f, 0x72, 0x63, 0x68
        /*00fa*/ 	.byte	0x2f, 0x69, 0x6e, 0x63, 0x6c, 0x75, 0x64, 0x65, 0x2f, 0x63, 0x31, 0x30, 0x2f, 0x63, 0x6f, 0x72
        /*010a*/ 	.byte	0x65, 0x2f, 0x44, 0x79, 0x6e, 0x61, 0x6d, 0x69, 0x63, 0x43, 0x61, 0x73, 0x74, 0x2e, 0x68, 0x00
.L_41:


//--------------------- .nv.shared.reserved.0     --------------------------
	.section	.nv.shared.reserved.0,"aw",@nobits
	.weak		__nv_reservedSMEM_offset_0_alias
	.size		__nv_reservedSMEM_offset_0_alias, 0, 64
	.other		__nv_reservedSMEM_offset_0_alias,@"STO_CUDA_RESERVED_SHARED STV_DEFAULT"
__nv_reservedSMEM_offset_0_alias:
	.zero		0
	.zero		64


//--------------------- .nv.global                --------------------------
	.section	.nv.global,"aw",@nobits
.nv.global:
	.type		_ZN57_INTERNAL_058b85fc_26_BinaryBitwiseOpsKernels_cu_f9fd63074cuda3std3__48in_placeE,@object
	.size		_ZN57_INTERNAL_058b85fc_26_BinaryBitwiseOpsKernels_cu_f9fd63074cuda3std3__48in_placeE,(_ZN57_INTERNAL_058b85fc_26_BinaryBitwiseOpsKernels_cu_f9fd63074cuda3std6ranges3__45__cpo8distanceE - _ZN57_INTERNAL_058b85fc_26_BinaryBitwiseOpsKernels_cu_f9fd63074cuda3std3__48in_placeE)
_ZN57_INTERNAL_058b85fc_26_BinaryBitwiseOpsKernels_cu_f9fd63074cuda3std3__48in_placeE:
	.zero		1
	.type		_ZN57_INTERNAL_058b85fc_26_BinaryBitwiseOpsKernels_cu_f9fd63074cuda3std6ranges3__45__cpo8distanceE,@object
	.size		_ZN57_INTERNAL_058b85fc_26_BinaryBitwiseOpsKernels_cu_f9fd63074cuda3std6ranges3__45__cpo8distanceE,(_ZN57_INTERNAL_058b85fc_26_BinaryBitwiseOpsKernels_cu_f9fd63074cuda3std3__45__cpo6cbeginE - _ZN57_INTERNAL_058b85fc_26_BinaryBitwiseOpsKernels_cu_f9fd63074cuda3std6ranges3__45__cpo8distanceE)
_ZN57_INTERNAL_058b85fc_26_BinaryBitwiseOpsKernels_cu_f9fd63074cuda3std6ranges3__45__cpo8distanceE:
	.zero		1
	.type		_ZN57_INTERNAL_058b85fc_26_BinaryBitwiseOpsKernels_cu_f9fd63074cuda3std3__45__cpo6cbeginE,@object
	.size		_ZN57_INTERNAL_058b85fc_26_BinaryBitwiseOpsKernels_cu_f9fd63074cuda3std3__45__cpo6cbeginE,(_ZN57_INTERNAL_058b85fc_26_BinaryBitwiseOpsKernels_cu_f9fd63074cuda3std6ranges3__45__cpo7advanceE - _ZN57_INTERNAL_058b85fc_26_BinaryBitwiseOpsKernels_cu_f9fd63074cuda3std3__45__cpo6cbeginE)
_ZN57_INTERNAL_058b85fc_26_BinaryBitwiseOpsKernels_cu_f9fd63074cuda3std3__45__cpo6cbeginE:
	.zero		1
	.type		_ZN57_INTERNAL_058b85fc_26_BinaryBitwiseOpsKernels_cu_f9fd63074cuda3std6ranges3__45__cpo7advanceE,@object
	.size		_ZN57_INTERNAL_058b85fc_26_BinaryBitwiseOpsKernels_cu_f9fd63074cuda3std6ranges3__45__cpo7advanceE,(_ZN57_INTERNAL_058b85fc_26_BinaryBitwiseOpsKernels_cu_f9fd63074cuda3std3__45__cpo7crbeginE - _ZN57_INTERNAL_058b85fc_26_BinaryBitwiseOpsKernels_cu_f9fd63074cuda3std6ranges3__45__cpo7advanceE)
_ZN57_INTERNAL_058b85fc_26_BinaryBitwiseOpsKernels_cu_f9fd63074cuda3std6ranges3__45__cpo7advanceE:
	.zero		1
	.type		_ZN57_INTERNAL_058b85fc_26_BinaryBitwiseOpsKernels_cu_f9fd63074cuda3std3__45__cpo7crbeginE,@object
	.size		_ZN57_INTERNAL_058b85fc_26_BinaryBitwiseOpsKernels_cu_f9fd63074cuda3std3__45__cpo7crbeginE,(_ZN57_INTERNAL_058b85fc_26_BinaryBitwiseOpsKernels_cu_f9fd63074cuda3std6ranges3__45__cpo4dataE - _ZN57_INTERNAL_058b85fc_26_BinaryBitwiseOpsKernels_cu_f9fd63074cuda3std3__45__cpo7crbeginE)
_ZN57_INTERNAL_058b85fc_26_BinaryBitwiseOpsKernels_cu_f9fd63074cuda3std3__45__cpo7crbeginE:
	.zero		1
	.type		_ZN57_INTERNAL_058b85fc_26_BinaryBitwiseOpsKernels_cu_f9fd63074cuda3std6ranges3__45__cpo4dataE,@object
	.size		_ZN57_INTERNAL_058b85fc_26_BinaryBitwiseOpsKernels_cu_f9fd63074cuda3std6ranges3__45__cpo4dataE,(_ZN57_INTERNAL_058b85fc_26_BinaryBitwiseOpsKernels_cu_f9fd63074cuda3std6ranges3__45__cpo5beginE - _ZN57_INTERNAL_058b85fc_26_BinaryBitwiseOpsKernels_cu_f9fd63074cuda3std6ranges3__45__cpo4dataE)
_ZN57_INTERNAL_058b85fc_26_BinaryBitwiseOpsKernels_cu_f9fd63074cuda3std6ranges3__45__cpo4dataE:
	.zero		1
	.type		_ZN57_INTERNAL_058b85fc_26_BinaryBitwiseOpsKernels_cu_f9fd63074cuda3std6ranges3__45__cpo5beginE,@object
	.size		_ZN57_INTERNAL_058b85fc_26_BinaryBitwiseOpsKernels_cu_f9fd63074cuda3std6ranges3__45__cpo5beginE,(_ZN57_INTERNAL_058b85fc_26_BinaryBitwiseOpsKernels_cu_f9fd63074cuda3std3__459_GLOBAL__N__058b85fc_26_BinaryBitwiseOpsKernels_cu_f9fd63076ignoreE - _ZN57_INTERNAL_058b85fc_26_BinaryBitwiseOpsKernels_cu_f9fd63074cuda3std6ranges3__45__cpo5beginE)
_ZN57_INTERNAL_058b85fc_26_BinaryBitwiseOpsKernels_cu_f9fd63074cuda3std6ranges3__45__cpo5beginE:
	.zero		1
	.type		_ZN57_INTERNAL_058b85fc_26_BinaryBitwiseOpsKernels_cu_f9fd63074cuda3std3__459_GLOBAL__N__058b85fc_26_BinaryBitwiseOpsKernels_cu_f9fd63076ignoreE,@object
	.size		_ZN57_INTERNAL_058b85fc_26_BinaryBitwiseOpsKernels_cu_f9fd63074cuda3std3__459_GLOBAL__N__058b85fc_26_BinaryBitwiseOpsKernels_cu_f9fd63076ignoreE,(_ZN57_INTERNAL_058b85fc_26_BinaryBitwiseOpsKernels_cu_f9fd63074cuda3std6ranges3__45__cpo4sizeE - _ZN57_INTERNAL_058b85fc_26_BinaryBitwiseOpsKernels_cu_f9fd63074cuda3std3__459_GLOBAL__N__058b85fc_26_BinaryBitwiseOpsKernels_cu_f9fd63076ignoreE)
_ZN57_INTERNAL_058b85fc_26_BinaryBitwiseOpsKernels_cu_f9fd63074cuda3std3__459_GLOBAL__N__058b85fc_26_BinaryBitwiseOpsKernels_cu_f9fd63076ignoreE:
	.zero		1
	.type		_ZN57_INTERNAL_058b85fc_26_BinaryBitwiseOpsKernels_cu_f9fd63074cuda3std6ranges3__45__cpo4sizeE,@object
	.size		_ZN57_INTERNAL_058b85fc_26_BinaryBitwiseOpsKernels_cu_f9fd63074cuda3std6ranges3__45__cpo4sizeE,(_ZN57_INTERNAL_058b85fc_26_BinaryBitwiseOpsKernels_cu_f9fd63074cuda3std3__45__cpo5beginE - _ZN57_INTERNAL_058b85fc_26_BinaryBitwiseOpsKernels_cu_f9fd63074cuda3std6ranges3__45__cpo4sizeE)
_ZN57_INTERNAL_058b85fc_26_BinaryBitwiseOpsKernels_cu_f9fd63074cuda3std6ranges3__45__cpo4sizeE:
	.zero		1
	.type		_ZN57_INTERNAL_058b85fc_26_BinaryBitwiseOpsKernels_cu_f9fd63074cuda3std3__45__cpo5beginE,@object
	.size		_ZN57_INTERNAL_058b85fc_26_BinaryBitwiseOpsKernels_cu_f9fd63074cuda3std3__45__cpo5beginE,(_ZN57_INTERNAL_058b85fc_26_BinaryBitwiseOpsKernels_cu_f9fd63074cuda3std6ranges3__45__cpo6cbeginE - _ZN57_INTERNAL_058b85fc_26_BinaryBitwiseOpsKernels_cu_f9fd63074cuda3std3__45__cpo5beginE)
_ZN57_INTERNAL_058b85fc_26_BinaryBitwiseOpsKernels_cu_f9fd63074cuda3std3__45__cpo5beginE:
	.zero		1
	.type		_ZN57_INTERNAL_058b85fc_26_BinaryBitwiseOpsKernels_cu_f9fd63074cuda3std6ranges3__45__cpo6cbeginE,@object
	.size		_ZN57_INTERNAL_058b85fc_26_BinaryBitwiseOpsKernels_cu_f9fd63074cuda3std6ranges3__45__cpo6cbeginE,(_ZN57_INTERNAL_058b85fc_26_BinaryBitwiseOpsKernels_cu_f9fd63074cuda3std3__45__cpo6rbeginE - _ZN57_INTERNAL_058b85fc_26_BinaryBitwiseOpsKernels_cu_f9fd63074cuda3std6ranges3__45__cpo6cbeginE)
_ZN57_INTERNAL_058b85fc_26_BinaryBitwiseOpsKernels_cu_f9fd63074cuda3std6ranges3__45__cpo6cbeginE:
	.zero		1
	.type		_ZN57_INTERNAL_058b85fc_26_BinaryBitwiseOpsKernels_cu_f9fd63074cuda3std3__45__cpo6rbeginE,@object
	.size		_ZN57_INTERNAL_058b85fc_26_BinaryBitwiseOpsKernels_cu_f9fd63074cuda3std3__45__cpo6rbeginE,(_ZN57_INTERNAL_058b85fc_26_BinaryBitwiseOpsKernels_cu_f9fd63074cuda3std6ranges3__45__cpo4nextE - _ZN57_INTERNAL_058b85fc_26_BinaryBitwiseOpsKernels_cu_f9fd63074cuda3std3__45__cpo6rbeginE)
_ZN57_INTERNAL_058b85fc_26_BinaryBitwiseOpsKernels_cu_f9fd63074cuda3std3__45__cpo6rbeginE:
	.zero		1
	.type		_ZN57_INTERNAL_058b85fc_26_BinaryBitwiseOpsKernels_cu_f9fd63074cuda3std6ranges3__45__cpo4nextE,@object
	.size		_ZN57_INTERNAL_058b85fc_26_BinaryBitwiseOpsKernels_cu_f9fd63074cuda3std6ranges3__45__cpo4nextE,(_ZN57_INTERNAL_058b85fc_26_BinaryBitwiseOpsKernels_cu_f9fd63074cuda3std6ranges3__45__cpo4swapE - _ZN57_INTERNAL_058b85fc_26_BinaryBitwiseOpsKernels_cu_f9fd63074cuda3std6ranges3__45__cpo4nextE)
_ZN57_INTERNAL_058b85fc_26_BinaryBitwiseOpsKernels_cu_f9fd63074cuda3std6ranges3__45__cpo4nextE:
	.zero		1
	.type		_ZN57_INTERNAL_058b85fc_26_BinaryBitwiseOpsKernels_cu_f9fd63074cuda3std6ranges3__45__cpo4swapE,@object
	.size		_ZN57_INTERNAL_058b85fc_26_BinaryBitwiseOpsKernels_cu_f9fd63074cuda3std6ranges3__45__cpo4swapE,(_ZN57_INTERNAL_058b85fc_26_BinaryBitwiseOpsKernels_cu_f9fd63074cuda3std3__420unreachable_sentinelE - _ZN57_INTERNAL_058b85fc_26_BinaryBitwiseOpsKernels_cu_f9fd63074cuda3std6ranges3__45__cpo4swapE)
_ZN57_INTERNAL_058b85fc_26_BinaryBitwiseOpsKernels_cu_f9fd63074cuda3std6ranges3__45__cpo4swapE:
	.zero		1
	.type		_ZN57_INTERNAL_058b85fc_26_BinaryBitwiseOpsKernels_cu_f9fd63074cuda3std3__420unreachable_sentinelE,@object
	.size		_ZN57_INTERNAL_058b85fc_26_BinaryBitwiseOpsKernels_cu_f9fd63074cuda3std3__420unreachable_sentinelE,(_ZN57_INTERNAL_058b85fc_26_BinaryBitwiseOpsKernels_cu_f9fd63076thrust24THRUST_300001_SM_1000_NS6system6detail10sequential3seqE - _ZN57_INTERNAL_058b85fc_26_BinaryBitwiseOpsKernels_cu_f9fd63074cuda3std3__420unreachable_sentinelE)
_ZN57_INTERNAL_058b85fc_26_BinaryBitwiseOpsKernels_cu_f9fd63074cuda3std3__420unreachable_sentinelE:
	.zero		1
	.type		_ZN57_INTERNAL_058b85fc_26_BinaryBitwiseOpsKernels_cu_f9fd63076thrust24THRUST_300001_SM_1000_NS6system6detail10sequential3seqE,@object
	.size		_ZN57_INTERNAL_058b85fc_26_BinaryBitwiseOpsKernels_cu_f9fd63076thrust24THRUST_300001_SM_1000_NS6system6detail10sequential3seqE,(_ZN57_INTERNAL_058b85fc_26_BinaryBitwiseOpsKernels_cu_f9fd63074cuda3std3__45__cpo4cendE - _ZN57_INTERNAL_058b85fc_26_BinaryBitwiseOpsKernels_cu_f9fd63076thrust24THRUST_300001_SM_1000_NS6system6detail10sequential3seqE)
_ZN57_INTERNAL_058b85fc_26_BinaryBitwiseOpsKernels_cu_f9fd63076thrust24THRUST_300001_SM_1000_NS6system6detail10sequential3seqE:
	.zero		1
	.type		_ZN57_INTERNAL_058b85fc_26_BinaryBitwiseOpsKernels_cu_f9fd63074cuda3std3__45__cpo4cendE,@object
	.size		_ZN57_INTERNAL_058b85fc_26_BinaryBitwiseOpsKernels_cu_f9fd63074cuda3std3__45__cpo4cendE,(_ZN57_INTERNAL_058b85fc_26_BinaryBitwiseOpsKernels_cu_f9fd63074cuda3std6ranges3__45__cpo9iter_swapE - _ZN57_INTERNAL_058b85fc_26_BinaryBitwiseOpsKernels_cu_f9fd63074cuda3std3__45__cpo4cendE)
_ZN57_INTERNAL_058b85fc_26_BinaryBitwiseOpsKernels_cu_f9fd63074cuda3std3__45__cpo4cendE:
	.zero		1
	.type		_ZN57_INTERNAL_058b85fc_26_BinaryBitwiseOpsKernels_cu_f9fd63074cuda3std6ranges3__45__cpo9iter_swapE,@object
	.size		_ZN57_INTERNAL_058b85fc_26_BinaryBitwiseOpsKernels_cu_f9fd63074cuda3std6ranges3__45__cpo9iter_swapE,(_ZN57_INTERNAL_058b85fc_26_BinaryBitwiseOpsKernels_cu_f9fd63074cuda3std3__45__cpo5crendE - _ZN57_INTERNAL_058b85fc_26_BinaryBitwiseOpsKernels_cu_f9fd63074cuda3std6ranges3__45__cpo9iter_swapE)
_ZN57_INTERNAL_058b85fc_26_BinaryBitwiseOpsKernels_cu_f9fd63074cuda3std6ranges3__45__cpo9iter_swapE:
	.zero		1
	.type		_ZN57_INTERNAL_058b85fc_26_BinaryBitwiseOpsKernels_cu_f9fd63074cuda3std3__45__cpo5crendE,@object
	.size		_ZN57_INTERNAL_058b85fc_26_BinaryBitwiseOpsKernels_cu_f9fd63074cuda3std3__45__cpo5crendE,(_ZN57_INTERNAL_058b85fc_26_BinaryBitwiseOpsKernels_cu_f9fd63074cuda3std6ranges3__45__cpo5cdataE - _ZN57_INTERNAL_058b85fc_26_BinaryBitwiseOpsKernels_cu_f9fd63074cuda3std3__45__cpo5crendE)
_ZN57_INTERNAL_058b85fc_26_BinaryBitwiseOpsKernels_cu_f9fd63074cuda3std3__45__cpo5crendE:
	.zero		1
	.type		_ZN57_INTERNAL_058b85fc_26_BinaryBitwiseOpsKernels_cu_f9fd63074cuda3std6ranges3__45__cpo5cdataE,@object
	.size		_ZN57_INTERNAL_058b85fc_26_BinaryBitwiseOpsKernels_cu_f9fd63074cuda3std6ranges3__45__cpo5cdataE,(_ZN57_INTERNAL_058b85fc_26_BinaryBitwiseOpsKernels_cu_f9fd63074cuda3std6ranges3__45__cpo3endE - _ZN57_INTERNAL_058b85fc_26_BinaryBitwiseOpsKernels_cu_f9fd63074cuda3std6ranges3__45__cpo5cdataE)
_ZN57_INTERNAL_058b85fc_26_BinaryBitwiseOpsKernels_cu_f9fd63074cuda3std6ranges3__45__cpo5cdataE:
	.zero		1
	.type		_ZN57_INTERNAL_058b85fc_26_BinaryBitwiseOpsKernels_cu_f9fd63074cuda3std6ranges3__45__cpo3endE,@object
	.size		_ZN57_INTERNAL_058b85fc_26_BinaryBitwiseOpsKernels_cu_f9fd63074cuda3std6ranges3__45__cpo3endE,(_ZN57_INTERNAL_058b85fc_26_BinaryBitwiseOpsKernels_cu_f9fd63074cuda3std3__419piecewise_constructE - _ZN57_INTERNAL_058b85fc_26_BinaryBitwiseOpsKernels_cu_f9fd63074cuda3std6ranges3__45__cpo3endE)
_ZN57_INTERNAL_058b85fc_26_BinaryBitwiseOpsKernels_cu_f9fd63074cuda3std6ranges3__45__cpo3endE:
	.zero		1
	.type		_ZN57_INTERNAL_058b85fc_26_BinaryBitwiseOpsKernels_cu_f9fd63074cuda3std3__419piecewise_constructE,@object
	.size		_ZN57_INTERNAL_058b85fc_26_BinaryBitwiseOpsKernels_cu_f9fd63074cuda3std3__419piecewise_constructE,(_ZN57_INTERNAL_058b85fc_26_BinaryBitwiseOpsKernels_cu_f9fd63074cuda3std6ranges3__45__cpo5ssizeE - _ZN57_INTERNAL_058b85fc_26_BinaryBitwiseOpsKernels_cu_f9fd63074cuda3std3__419piecewise_constructE)
_ZN57_INTERNAL_058b85fc_26_BinaryBitwiseOpsKernels_cu_f9fd63074cuda3std3__419piecewise_constructE:
	.zero		1
	.type		_ZN57_INTERNAL_058b85fc_26_BinaryBitwiseOpsKernels_cu_f9fd63074cuda3std6ranges3__45__cpo5ssizeE,@object
	.size		_ZN57_INTERNAL_058b85fc_26_BinaryBitwiseOpsKernels_cu_f9fd63074cuda3std6ranges3__45__cpo5ssizeE,(_ZN57_INTERNAL_058b85fc_26_BinaryBitwiseOpsKernels_cu_f9fd63074cuda3std3__45__cpo3endE - _ZN57_INTERNAL_058b85fc_26_BinaryBitwiseOpsKernels_cu_f9fd63074cuda3std6ranges3__45__cpo5ssizeE)
_ZN57_INTERNAL_058b85fc_26_BinaryBitwiseOpsKernels_cu_f9fd63074cuda3std6ranges3__45__cpo5ssizeE:
	.zero		1
	.type		_ZN57_INTERNAL_058b85fc_26_BinaryBitwiseOpsKernels_cu_f9fd63074cuda3std3__45__cpo3endE,@object
	.size		_ZN57_INTERNAL_058b85fc_26_BinaryBitwiseOpsKernels_cu_f9fd63074cuda3std3__45__cpo3endE,(_ZN57_INTERNAL_058b85fc_26_BinaryBitwiseOpsKernels_cu_f9fd63074cuda3std6ranges3__45__cpo4cendE - _ZN57_INTERNAL_058b85fc_26_BinaryBitwiseOpsKernels_cu_f9fd63074cuda3std3__45__cpo3endE)
_ZN57_INTERNAL_058b85fc_26_BinaryBitwiseOpsKernels_cu_f9fd63074cuda3std3__45__cpo3endE:
	.zero		1
	.type		_ZN57_INTERNAL_058b85fc_26_BinaryBitwiseOpsKernels_cu_f9fd63074cuda3std6ranges3__45__cpo4cendE,@object
	.size		_ZN57_INTERNAL_058b85fc_26_BinaryBitwiseOpsKernels_cu_f9fd63074cuda3std6ranges3__45__cpo4cendE,(_ZN57_INTERNAL_058b85fc_26_BinaryBitwiseOpsKernels_cu_f9fd63074cuda3std3__45__cpo4rendE - _ZN57_INTERNAL_058b85fc_26_BinaryBitwiseOpsKernels_cu_f9fd63074cuda3std6ranges3__45__cpo4cendE)
_ZN57_INTERNAL_058b85fc_26_BinaryBitwiseOpsKernels_cu_f9fd63074cuda3std6ranges3__45__cpo4cendE:
	.zero		1
	.type		_ZN57_INTERNAL_058b85fc_26_BinaryBitwiseOpsKernels_cu_f9fd63074cuda3std3__45__cpo4rendE,@object
	.size		_ZN57_INTERNAL_058b85fc_26_BinaryBitwiseOpsKernels_cu_f9fd63074cuda3std3__45__cpo4rendE,(_ZN57_INTERNAL_058b85fc_26_BinaryBitwiseOpsKernels_cu_f9fd63074cuda3std6ranges3__45__cpo4prevE - _ZN57_INTERNAL_058b85fc_26_BinaryBitwiseOpsKernels_cu_f9fd63074cuda3std3__45__cpo4rendE)
_ZN57_INTERNAL_058b85fc_26_BinaryBitwiseOpsKernels_cu_f9fd63074cuda3std3__45__cpo4rendE:
	.zero		1
	.type		_ZN57_INTERNAL_058b85fc_26_BinaryBitwiseOpsKernels_cu_f9fd63074cuda3std6ranges3__45__cpo4prevE,@object
	.size		_ZN57_INTERNAL_058b85fc_26_BinaryBitwiseOpsKernels_cu_f9fd63074cuda3std6ranges3__45__cpo4prevE,(_ZN57_INTERNAL_058b85fc_26_BinaryBitwiseOpsKernels_cu_f9fd63074cuda3std6ranges3__45__cpo9iter_moveE - _ZN57_INTERNAL_058b85fc_26_BinaryBitwiseOpsKernels_cu_f9fd63074cuda3std6ranges3__45__cpo4prevE)
_ZN57_INTERNAL_058b85fc_26_BinaryBitwiseOpsKernels_cu_f9fd63074cuda3std6ranges3__45__cpo4prevE:
	.zero		1
	.type		_ZN57_INTERNAL_058b85fc_26_BinaryBitwiseOpsKernels_cu_f9fd63074cuda3std6ranges3__45__cpo9iter_moveE,@object
	.size		_ZN57_INTERNAL_058b85fc_26_BinaryBitwiseOpsKernels_cu_f9fd63074cuda3std6ranges3__45__cpo9iter_moveE,(.L_25 - _ZN57_INTERNAL_058b85fc_26_BinaryBitwiseOpsKernels_cu_f9fd63074cuda3std6ranges3__45__cpo9iter_moveE)
_ZN57_INTERNAL_058b85fc_26_BinaryBitwiseOpsKernels_cu_f9fd63074cuda3std6ranges3__45__cpo9iter_moveE:
	.zero		1
.L_25:


//--------------------- .nv.constant0._ZN2at6native18elementwise_kernelILi128ELi4EZNS0_15gpu_kernel_implINS0_13AUnaryFunctorIbbbNS0_17BitwiseXorFunctorIbEEEEEEvRNS_18TensorIteratorBaseERKT_EUliE_EEviT1_ --------------------------
	.section	.nv.constant0._ZN2at6native18elementwise_kernelILi128ELi4EZNS0_15gpu_kernel_implINS0_13AUnaryFunctorIbbbNS0_17BitwiseXorFunctorIbEEEEEEvRNS_18TensorIteratorBaseERKT_EUliE_EEviT1_,"a",@progbits
	.sectionflags	@""
	.align	4
.nv.constant0._ZN2at6native18elementwise_kernelILi128ELi4EZNS0_15gpu_kernel_implINS0_13AUnaryFunctorIbbbNS0_17BitwiseXorFunctorIbEEEEEEvRNS_18TensorIteratorBaseERKT_EUliE_EEviT1_:
	.zero		1440


//--------------------- .nv.constant0._ZN2at6native27unrolled_elementwise_kernelINS0_13AUnaryFunctorIbbbNS0_17BitwiseXorFunctorIbEEEESt5arrayIPcLm2EELi4E23TrivialOffsetCalculatorILi1EjESA_NS0_6memory12LoadWithCastILi1EEENSB_13StoreWithCastILi1EEEEEviT_T0_T2_T3_T4_T5_ --------------------------
	.section	.nv.constant0._ZN2at6native27unrolled_elementwise_kernelINS0_13AUnaryFunctorIbbbNS0_17BitwiseXorFunctorIbEEEESt5arrayIPcLm2EELi4E23TrivialOffsetCalculatorILi1EjESA_NS0_6memory12LoadWithCastILi1EEENSB_13StoreWithCastILi1EEEEEviT_T0_T2_T3_T4_T5_,"a",@progbits
	.sectionflags	@""
	.align	4
.nv.constant0._ZN2at6native27unrolled_elementwise_kernelINS0_13AUnaryFunctorIbbbNS0_17BitwiseXorFunctorIbEEEESt5arrayIPcLm2EELi4E23TrivialOffsetCalculatorILi1EjESA_NS0_6memory12LoadWithCastILi1EEENSB_13StoreWithCastILi1EEEEEviT_T0_T2_T3_T4_T5_:
	.zero		940


//--------------------- .nv.constant0._ZN2at6native18elementwise_kernelILi128ELi4EZNS0_22gpu_kernel_impl_nocastINS0_13AUnaryFunctorIbbbNS0_17BitwiseXorFunctorIbEEEEEEvRNS_18TensorIteratorBaseERKT_EUliE_EEviT1_ --------------------------
	.section	.nv.constant0._ZN2at6native18elementwise_kernelILi128ELi4EZNS0_22gpu_kernel_impl_nocastINS0_13AUnaryFunctorIbbbNS0_17BitwiseXorFunctorIbEEEEEEvRNS_18TensorIteratorBaseERKT_EUliE_EEviT1_,"a",@progbits
	.sectionflags	@""
	.align	4
.nv.constant0._ZN2at6native18elementwise_kernelILi128ELi4EZNS0_22gpu_kernel_impl_nocastINS0_13AUnaryFunctorIbbbNS0_17BitwiseXorFunctorIbEEEEEEvRNS_18TensorIteratorBaseERKT_EUliE_EEviT1_:
	.zero		1440


//--------------------- .nv.constant0._ZN2at6native27unrolled_elementwise_kernelINS0_13AUnaryFunctorIbbbNS0_17BitwiseXorFunctorIbEEEESt5arrayIPcLm2EELi4E23TrivialOffsetCalculatorILi1EjESA_NS0_6memory15LoadWithoutCastENSB_16StoreWithoutCastEEEviT_T0_T2_T3_T4_T5_ --------------------------
	.section	.nv.constant0._ZN2at6native27unrolled_elementwise_kernelINS0_13AUnaryFunctorIbbbNS0_17BitwiseXorFunctorIbEEEESt5arrayIPcLm2EELi4E23TrivialOffsetCalculatorILi1EjESA_NS0_6memory15LoadWithoutCastENSB_16StoreWithoutCastEEEviT_T0_T2_T3_T4_T5_,"a",@progbits
	.sectionflags	@""
	.align	4
.nv.constant0._ZN2at6native27unrolled_elementwise_kernelINS0_13AUnaryFunctorIbbbNS0_17BitwiseXorFunctorIbEEEESt5arrayIPcLm2EELi4E23TrivialOffsetCalculatorILi1EjESA_NS0_6memory15LoadWithoutCastENSB_16StoreWithoutCastEEEviT_T0_T2_T3_T4_T5_:
	.zero		924


//--------------------- .nv.constant0._ZN2at6native29vectorized_elementwise_kernelILi2ENS0_13AUnaryFunctorIbbbNS0_17BitwiseXorFunctorIbEEEESt5arrayIPcLm2EEEEviT0_T1_ --------------------------
	.section	.nv.constant0._ZN2at6native29vectorized_elementwise_kernelILi2ENS0_13AUnaryFunctorIbbbNS0_17BitwiseXorFunctorIbEEEESt5arrayIPcLm2EEEEviT0_T1_,"a",@progbits
	.sectionflags	@""
	.align	4
.nv.constant0._ZN2at6native29vectorized_elementwise_kernelILi2ENS0_13AUnaryFunctorIbbbNS0_17BitwiseXorFunctorIbEEEESt5arrayIPcLm2EEEEviT0_T1_:
	.zero		920


//--------------------- .nv.constant0._ZN2at6native29vectorized_elementwise_kernelILi4ENS0_13AUnaryFunctorIbbbNS0_17BitwiseXorFunctorIbEEEESt5arrayIPcLm2EEEEviT0_T1_ --------------------------
	.section	.nv.constant0._ZN2at6native29vectorized_elementwise_kernelILi4ENS0_13AUnaryFunctorIbbbNS0_17BitwiseXorFunctorIbEEEESt5arrayIPcLm2EEEEviT0_T1_,"a",@progbits
	.sectionflags	@""
	.align	4
.nv.constant0._ZN2at6native29vectorized_elementwise_kernelILi4ENS0_13AUnaryFunctorIbbbNS0_17BitwiseXorFunctorIbEEEESt5arrayIPcLm2EEEEviT0_T1_:
	.zero		920


//--------------------- .nv.constant0._ZN2at6native29vectorized_elementwise_kernelILi8ENS0_13AUnaryFunctorIbbbNS0_17BitwiseXorFunctorIbEEEESt5arrayIPcLm2EEEEviT0_T1_ --------------------------
	.section	.nv.constant0._ZN2at6native29vectorized_elementwise_kernelILi8ENS0_13AUnaryFunctorIbbbNS0_17BitwiseXorFunctorIbEEEESt5arrayIPcLm2EEEEviT0_T1_,"a",@progbits
	.sectionflags	@""
	.align	4
.nv.constant0._ZN2at6native29vectorized_elementwise_kernelILi8ENS0_13AUnaryFunctorIbbbNS0_17BitwiseXorFunctorIbEEEESt5arrayIPcLm2EEEEviT0_T1_:
	.zero		920


//--------------------- .nv.constant0._ZN2at6native18elementwise_kernelILi128ELi4EZNS0_15gpu_kernel_implINS0_13BinaryFunctorIbbbNS0_17BitwiseXorFunctorIbEEEEEEvRNS_18TensorIteratorBaseERKT_EUliE_EEviT1_ --------------------------
	.section	.nv.constant0._ZN2at6native18elementwise_kernelILi128ELi4EZNS0_15gpu_kernel_implINS0_13BinaryFunctorIbbbNS0_17BitwiseXorFunctorIbEEEEEEvRNS_18TensorIteratorBaseERKT_EUliE_EEviT1_,"a",@progbits
	.sectionflags	@""
	.align	4
.nv.constant0._ZN2at6native18elementwise_kernelILi128ELi4EZNS0_15gpu_kernel_implINS0_13BinaryFunctorIbbbNS0_17BitwiseXorFunctorIbEEEEEEvRNS_18TensorIteratorBaseERKT_EUliE_EEviT1_:
	.zero		1552


//--------------------- .nv.constant0._ZN2at6native27unrolled_elementwise_kernelINS0_13BinaryFunctorIbbbNS0_17BitwiseXorFunctorIbEEEESt5arrayIPcLm3EELi4E23TrivialOffsetCalculatorILi2EjES9_ILi1EjENS0_6memory12LoadWithCastILi2EEENSC_13StoreWithCastILi1EEEEEviT_T0_T2_T3_T4_T5_ --------------------------
	.section	.nv.constant0._ZN2at6native27unrolled_elementwise_kernelINS0_13BinaryFunctorIbbbNS0_17BitwiseXorFunctorIbEEEESt5arrayIPcLm3EELi4E23TrivialOffsetCalculatorILi2EjES9_ILi1EjENS0_6memory12LoadWithCastILi2EEENSC_13StoreWithCastILi1EEEEEviT_T0_T2_T3_T4_T5_,"a",@progbits
	.sectionflags	@""
	.align	4
.nv.constant0._ZN2at6native27unrolled_elementwise_kernelINS0_13BinaryFunctorIbbbNS0_17BitwiseXorFunctorIbEEEESt5arrayIPcLm3EELi4E23TrivialOffsetCalculatorILi2EjES9_ILi1EjENS0_6memory12LoadWithCastILi2EEENSC_13StoreWithCastILi1EEEEEviT_T0_T2_T3_T4_T5_:
	.zero		952


//--------------------- .nv.constant0._ZN2at6native18elementwise_kernelILi128ELi4EZNS0_22gpu_kernel_impl_nocastINS0_13BinaryFunctorIbbbNS0_17BitwiseXorFunctorIbEEEEEEvRNS_18TensorIteratorBaseERKT_EUliE_EEviT1_ --------------------------
	.section	.nv.constant0._ZN2at6native18elementwise_kernelILi128ELi4EZNS0_22gpu_kernel_impl_nocastINS0_13BinaryFunctorIbbbNS0_17BitwiseXorFunctorIbEEEEEEvRNS_18TensorIteratorBaseERKT_EUliE_EEviT1_,"a",@progbits
	.sectionflags	@""
	.align	4
.nv.constant0._ZN2at6native18elementwise_kernelILi128ELi4EZNS0_22gpu_kernel_impl_nocastINS0_13BinaryFunctorIbbbNS0_17BitwiseXorFunctorIbEEEEEEvRNS_18TensorIteratorBaseERKT_EUliE_EEviT1_:
	.zero		1552


//--------------------- .nv.constant0._ZN2at6native27unrolled_elementwise_kernelINS0_13BinaryFunctorIbbbNS0_17BitwiseXorFunctorIbEEEESt5arrayIPcLm3EELi4E23TrivialOffsetCalculatorILi2EjES9_ILi1EjENS0_6memory15LoadWithoutCastENSC_16StoreWithoutCastEEEviT_T0_T2_T3_T4_T5_ --------------------------
	.section	.nv.constant0._ZN2at6native27unrolled_elementwise_kernelINS0_13BinaryFunctorIbbbNS0_17BitwiseXorFunctorIbEEEESt5arrayIPcLm3EELi4E23TrivialOffsetCalculatorILi2EjES9_ILi1EjENS0_6memory15LoadWithoutCastENSC_16StoreWithoutCastEEEviT_T0_T2_T3_T4_T5_,"a",@progbits
	.sectionflags	@""
	.align	4
.nv.constant0._ZN2at6native27unrolled_elementwise_kernelINS0_13BinaryFunctorIbbbNS0_17BitwiseXorFunctorIbEEEESt5arrayIPcLm3EELi4E23TrivialOffsetCalculatorILi2EjES9_ILi1EjENS0_6memory15LoadWithoutCastENSC_16StoreWithoutCastEEEviT_T0_T2_T3_T4_T5_:
	.zero		932


//--------------------- .nv.constant0._ZN2at6native29vectorized_elementwise_kernelILi2ENS0_13BinaryFunctorIbbbNS0_17BitwiseXorFunctorIbEEEESt5arrayIPcLm3EEEEviT0_T1_ --------------------------
	.section	.nv.constant0._ZN2at6native29vectorized_elementwise_kernelILi2ENS0_13BinaryFunctorIbbbNS0_17BitwiseXorFunctorIbEEEESt5arrayIPcLm3EEEEviT0_T1_,"a",@progbits
	.sectionflags	@""
	.align	4
.nv.constant0._ZN2at6native29vectorized_elementwise_kernelILi2ENS0_13BinaryFunctorIbbbNS0_17BitwiseXorFunctorIbEEEESt5arrayIPcLm3EEEEviT0_T1_:
	.zero		928


//--------------------- .nv.constant0._ZN2at6native29vectorized_elementwise_kernelILi4ENS0_13BinaryFunctorIbbbNS0_17BitwiseXorFunctorIbEEEESt5arrayIPcLm3EEEEviT0_T1_ --------------------------
	.section	.nv.constant0._ZN2at6native29vectorized_elementwise_kernelILi4ENS0_13BinaryFunctorIbbbNS0_17BitwiseXorFunctorIbEEEESt5arrayIPcLm3EEEEviT0_T1_,"a",@progbits
	.sectionflags	@""
	.align	4
.nv.constant0._ZN2at6native29vectorized_elementwise_kernelILi4ENS0_13BinaryFunctorIbbbNS0_17BitwiseXorFunctorIbEEEESt5arrayIPcLm3EEEEviT0_T1_:
	.zero		928


//--------------------- .nv.constant0._ZN2at6native29vectorized_elementwise_kernelILi8ENS0_13BinaryFunctorIbbbNS0_17BitwiseXorFunctorIbEEEESt5arrayIPcLm3EEEEviT0_T1_ --------------------------
	.section	.nv.constant0._ZN2at6native29vectorized_elementwise_kernelILi8ENS0_13BinaryFunctorIbbbNS0_17BitwiseXorFunctorIbEEEESt5arrayIPcLm3EEEEviT0_T1_,"a",@progbits
	.sectionflags	@""
	.align	4
.nv.constant0._ZN2at6native29vectorized_elementwise_kernelILi8ENS0_13BinaryFunctorIbbbNS0_17BitwiseXorFunctorIbEEEESt5arrayIPcLm3EEEEviT0_T1_:
	.zero		928


//--------------------- .nv.constant0._ZN2at6native18elementwise_kernelILi128ELi4EZNS0_15gpu_kernel_implINS0_13AUnaryFunctorIsssNS0_17BitwiseXorFunctorIsEEEEEEvRNS_18TensorIteratorBaseERKT_EUliE_EEviT1_ --------------------------
	.section	.nv.constant0._ZN2at6native18elementwise_kernelILi128ELi4EZNS0_15gpu_kernel_implINS0_13AUnaryFunctorIsssNS0_17BitwiseXorFunctorIsEEEEEEvRNS_18TensorIteratorBaseERKT_EUliE_EEviT1_,"a",@progbits
	.sectionflags	@""
	.align	4
.nv.constant0._ZN2at6native18elementwise_kernelILi128ELi4EZNS0_15gpu_kernel_implINS0_13AUnaryFunctorIsssNS0_17BitwiseXorFunctorIsEEEEEEvRNS_18TensorIteratorBaseERKT_EUliE_EEviT1_:
	.zero		1440


//--------------------- .nv.constant0._ZN2at6native27unrolled_elementwise_kernelINS0_13AUnaryFunctorIsssNS0_17BitwiseXorFunctorIsEEEESt5arrayIPcLm2EELi4E23TrivialOffsetCalculatorILi1EjESA_NS0_6memory12LoadWithCastILi1EEENSB_13StoreWithCastILi1EEEEEviT_T0_T2_T3_T4_T5_ --------------------------
	.section	.nv.constant0._ZN2at6native27unrolled_elementwise_kernelINS0_13AUnaryFunctorIsssNS0_17BitwiseXorFunctorIsEEEESt5arrayIPcLm2EELi4E23TrivialOffsetCalculatorILi1EjESA_NS0_6memory12LoadWithCastILi1EEENSB_13StoreWithCastILi1EEEEEviT_T0_T2_T3_T4_T5_,"a",@progbits
	.sectionflags	@""
	.align	4
.nv.constant0._ZN2at6native27unrolled_elementwise_kernelINS0_13AUnaryFunctorIsssNS0_17BitwiseXorFunctorIsEEEESt5arrayIPcLm2EELi4E23TrivialOffsetCalculatorILi1EjESA_NS0_6memory12LoadWithCastILi1EEENSB_13StoreWithCastILi1EEEEEviT_T0_T2_T3_T4_T5_:
	.zero		940


//--------------------- .nv.constant0._ZN2at6native18elementwise_kernelILi128ELi4EZNS0_22gpu_kernel_impl_nocastINS0_13AUnaryFunctorIsssNS0_17BitwiseXorFunctorIsEEEEEEvRNS_18TensorIteratorBaseERKT_EUliE_EEviT1_ --------------------------
	.section	.nv.constant0._ZN2at6native18elementwise_kernelILi128ELi4EZNS0_22gpu_kernel_impl_nocastINS0_13AUnaryFunctorIsssNS0_17BitwiseXorFunctorIsEEEEEEvRNS_18TensorIteratorBaseERKT_EUliE_EEviT1_,"a",@progbits
	.sectionflags	@""
	.align	4
.nv.constant0._ZN2at6native18elementwise_kernelILi128ELi4EZNS0_22gpu_kernel_impl_nocastINS0_13AUnaryFunctorIsssNS0_17BitwiseXorFunctorIsEEEEEEvRNS_18TensorIteratorBaseERKT_EUliE_EEviT1_:
	.zero		1440


//--------------------- .nv.constant0._ZN2at6native27unrolled_elementwise_kernelINS0_13AUnaryFunctorIsssNS0_17BitwiseXorFunctorIsEEEESt5arrayIPcLm2EELi4E23TrivialOffsetCalculatorILi1EjESA_NS0_6memory15LoadWithoutCastENSB_16StoreWithoutCastEEEviT_T0_T2_T3_T4_T5_ --------------------------
	.section	.nv.constant0._ZN2at6native27unrolled_elementwise_kernelINS0_13AUnaryFunctorIsssNS0_17BitwiseXorFunctorIsEEEESt5arrayIPcLm2EELi4E23TrivialOffsetCalculatorILi1EjESA_NS0_6memory15LoadWithoutCastENSB_16StoreWithoutCastEEEviT_T0_T2_T3_T4_T5_,"a",@progbits
	.sectionflags	@""
	.align	4
.nv.constant0._ZN2at6native27unrolled_elementwise_kernelINS0_13AUnaryFunctorIsssNS0_17BitwiseXorFunctorIsEEEESt5arrayIPcLm2EELi4E23TrivialOffsetCalculatorILi1EjESA_NS0_6memory15LoadWithoutCastENSB_16StoreWithoutCastEEEviT_T0_T2_T3_T4_T5_:
	.zero		924


//--------------------- .nv.constant0._ZN2at6native29vectorized_elementwise_kernelILi2ENS0_13AUnaryFunctorIsssNS0_17BitwiseXorFunctorIsEEEESt5arrayIPcLm2EEEEviT0_T1_ --------------------------
	.section	.nv.constant0._ZN2at6native29vectorized_elementwise_kernelILi2ENS0_13AUnaryFunctorIsssNS0_17BitwiseXorFunctorIsEEEESt5arrayIPcLm2EEEEviT0_T1_,"a",@progbits
	.sectionflags	@""
	.align	4
.nv.constant0._ZN2at6native29vectorized_elementwise_kernelILi2ENS0_13AUnaryFunctorIsssNS0_17BitwiseXorFunctorIsEEEESt5arrayIPcLm2EEEEviT0_T1_:
	.zero		920


//--------------------- .nv.constant0._ZN2at6native29vectorized_elementwise_kernelILi4ENS0_13AUnaryFunctorIsssNS0_17BitwiseXorFunctorIsEEEESt5arrayIPcLm2EEEEviT0_T1_ --------------------------
	.section	.nv.constant0._ZN2at6native29vectorized_elementwise_kernelILi4ENS0_13AUnaryFunctorIsssNS0_17BitwiseXorFunctorIsEEEESt5arrayIPcLm2EEEEviT0_T1_,"a",@progbits
	.sectionflags	@""
	.align	4
.nv.constant0._ZN2at6native29vectorized_elementwise_kernelILi4ENS0_13AUnaryFunctorIsssNS0_17BitwiseXorFunctorIsEEEESt5arrayIPcLm2EEEEviT0_T1_:
	.zero		920


//--------------------- .nv.constant0._ZN2at6native29vectorized_elementwise_kernelILi8ENS0_13AUnaryFunctorIsssNS0_17BitwiseXorFunctorIsEEEESt5arrayIPcLm2EEEEviT0_T1_ --------------------------
	.section	.nv.constant0._ZN2at6native29vectorized_elementwise_kernelILi8ENS0_13AUnaryFunctorIsssNS0_17BitwiseXorFunctorIsEEEESt5arrayIPcLm2EEEEviT0_T1_,"a",@progbits
	.sectionflags	@""
	.align	4
.nv.constant0._ZN2at6native29vectorized_elementwise_kernelILi8ENS0_13AUnaryFunctorIsssNS0_17BitwiseXorFunctorIsEEEESt5arrayIPcLm2EEEEviT0_T1_:
	.zero		920


//--------------------- .nv.constant0._ZN2at6native18elementwise_kernelILi128ELi4EZNS0_15gpu_kernel_implINS0_13BinaryFunctorIsssNS0_17BitwiseXorFunctorIsEEEEEEvRNS_18TensorIteratorBaseERKT_EUliE_EEviT1_ --------------------------
	.section	.nv.constant0._ZN2at6native18elementwise_kernelILi128ELi4EZNS0_15gpu_kernel_implINS0_13BinaryFunctorIsssNS0_17BitwiseXorFunctorIsEEEEEEvRNS_18TensorIteratorBaseERKT_EUliE_EEviT1_,"a",@progbits
	.sectionflags	@""
	.align	4
.nv.constant0._ZN2at6native18elementwise_kernelILi128ELi4EZNS0_15gpu_kernel_implINS0_13BinaryFunctorIsssNS0_17BitwiseXorFunctorIsEEEEEEvRNS_18TensorIteratorBaseERKT_EUliE_EEviT1_:
	.zero		1552


//--------------------- .nv.constant0._ZN2at6native27unrolled_elementwise_kernelINS0_13BinaryFunctorIsssNS0_17BitwiseXorFunctorIsEEEESt5arrayIPcLm3EELi4E23TrivialOffsetCalculatorILi2EjES9_ILi1EjENS0_6memory12LoadWithCastILi2EEENSC_13StoreWithCastILi1EEEEEviT_T0_T2_T3_T4_T5_ --------------------------
	.section	.nv.constant0._ZN2at6native27unrolled_elementwise_kernelINS0_13BinaryFunctorIsssNS0_17BitwiseXorFunctorIsEEEESt5arrayIPcLm3EELi4E23TrivialOffsetCalculatorILi2EjES9_ILi1EjENS0_6memory12LoadWithCastILi2EEENSC_13StoreWithCastILi1EEEEEviT_T0_T2_T3_T4_T5_,"a",@progbits
	.sectionflags	@""
	.align	4
.nv.constant0._ZN2at6native27unrolled_elementwise_kernelINS0_13BinaryFunctorIsssNS0_17BitwiseXorFunctorIsEEEESt5arrayIPcLm3EELi4E23TrivialOffsetCalculatorILi2EjES9_ILi1EjENS0_6memory12LoadWithCastILi2EEENSC_13StoreWithCastILi1EEEEEviT_T0_T2_T3_T4_T5_:
	.zero		952


//--------------------- .nv.constant0._ZN2at6native18elementwise_kernelILi128ELi4EZNS0_22gpu_kernel_impl_nocastINS0_13BinaryFunctorIsssNS0_17BitwiseXorFunctorIsEEEEEEvRNS_18TensorIteratorBaseERKT_EUliE_EEviT1_ --------------------------
	.section	.nv.constant0._ZN2at6native18elementwise_kernelILi128ELi4EZNS0_22gpu_kernel_impl_nocastINS0_13BinaryFunctorIsssNS0_17BitwiseXorFunctorIsEEEEEEvRNS_18TensorIteratorBaseERKT_EUliE_EEviT1_,"a",@progbits
	.sectionflags	@""
	.align	4
.nv.constant0._ZN2at6native18elementwise_kernelILi128ELi4EZNS0_22gpu_kernel_impl_nocastINS0_13BinaryFunctorIsssNS0_17BitwiseXorFunctorIsEEEEEEvRNS_18TensorIteratorBaseERKT_EUliE_EEviT1_:
	.zero		1552


//--------------------- .nv.constant0._ZN2at6native27unrolled_elementwise_kernelINS0_13BinaryFunctorIsssNS0_17BitwiseXorFunctorIsEEEESt5arrayIPcLm3EELi4E23TrivialOffsetCalculatorILi2EjES9_ILi1EjENS0_6memory15LoadWithoutCastENSC_16StoreWithoutCastEEEviT_T0_T2_T3_T4_T5_ --------------------------
	.section	.nv.constant0._ZN2at6native27unrolled_elementwise_kernelINS0_13BinaryFunctorIsssNS0_17BitwiseXorFunctorIsEEEESt5arrayIPcLm3EELi4E23TrivialOffsetCalculatorILi2EjES9_ILi1EjENS0_6memory15LoadWithoutCastENSC_16StoreWithoutCastEEEviT_T0_T2_T3_T4_T5_,"a",@progbits
	.sectionflags	@""
	.align	4
.nv.constant0._ZN2at6native27unrolled_elementwise_kernelINS0_13BinaryFunctorIsssNS0_17BitwiseXorFunctorIsEEEESt5arrayIPcLm3EELi4E23TrivialOffsetCalculatorILi2EjES9_ILi1EjENS0_6memory15LoadWithoutCastENSC_16StoreWithoutCastEEEviT_T0_T2_T3_T4_T5_:
	.zero		932


//--------------------- .nv.constant0._ZN2at6native29vectorized_elementwise_kernelILi2ENS0_13BinaryFunctorIsssNS0_17BitwiseXorFunctorIsEEEESt5arrayIPcLm3EEEEviT0_T1_ --------------------------
	.section	.nv.constant0._ZN2at6native29vectorized_elementwise_kernelILi2ENS0_13BinaryFunctorIsssNS0_17BitwiseXorFunctorIsEEEESt5arrayIPcLm3EEEEviT0_T1_,"a",@progbits
	.sectionflags	@""
	.align	4
.nv.constant0._ZN2at6native29vectorized_elementwise_kernelILi2ENS0_13BinaryFunctorIsssNS0_17BitwiseXorFunctorIsEEEESt5arrayIPcLm3EEEEviT0_T1_:
	.zero		928


//--------------------- .nv.constant0._ZN2at6native29vectorized_elementwise_kernelILi4ENS0_13BinaryFunctorIsssNS0_17BitwiseXorFunctorIsEEEESt5arrayIPcLm3EEEEviT0_T1_ --------------------------
	.section	.nv.constant0._ZN2at6native29vectorized_elementwise_kernelILi4ENS0_13BinaryFunctorIsssNS0_17BitwiseXorFunctorIsEEEESt5arrayIPcLm3EEEEviT0_T1_,"a",@progbits
	.sectionflags	@""
	.align	4
.nv.constant0._ZN2at6native29vectorized_elementwise_kernelILi4ENS0_13BinaryFunctorIsssNS0_17BitwiseXorFunctorIsEEEESt5arrayIPcLm3EEEEviT0_T1_:
	.zero		928


//--------------------- .nv.constant0._ZN2at6native29vectorized_elementwise_kernelILi8ENS0_13BinaryFunctorIsssNS0_17BitwiseXorFunctorIsEEEESt5arrayIPcLm3EEEEviT0_T1_ --------------------------
	.section	.nv.constant0._ZN2at6native29vectorized_elementwise_kernelILi8ENS0_13BinaryFunctorIsssNS0_17BitwiseXorFunctorIsEEEESt5arrayIPcLm3EEEEviT0_T1_,"a",@progbits
	.sectionflags	@""
	.align	4
.nv.constant0._ZN2at6native29vectorized_elementwise_kernelILi8ENS0_13BinaryFunctorIsssNS0_17BitwiseXorFunctorIsEEEESt5arrayIPcLm3EEEEviT0_T1_:
	.zero		928


//--------------------- .nv.constant0._ZN2at6native18elementwise_kernelILi128ELi4EZNS0_15gpu_kernel_implINS0_13AUnaryFunctorIlllNS0_17BitwiseXorFunctorIlEEEEEEvRNS_18TensorIteratorBaseERKT_EUliE_EEviT1_ --------------------------
	.section	.nv.constant0._ZN2at6native18elementwise_kernelILi128ELi4EZNS0_15gpu_kernel_implINS0_13AUnaryFunctorIlllNS0_17BitwiseXorFunctorIlEEEEEEvRNS_18TensorIteratorBaseERKT_EUliE_EEviT1_,"a",@progbits
	.sectionflags	@""
	.align	4
.nv.constant0._ZN2at6native18elementwise_kernelILi128ELi4EZNS0_15gpu_kernel_implINS0_13AUnaryFunctorIlllNS0_17BitwiseXorFunctorIlEEEEEEvRNS_18TensorIteratorBaseERKT_EUliE_EEviT1_:
	.zero		1456


//--------------------- .nv.constant0._ZN2at6native27unrolled_elementwise_kernelINS0_13AUnaryFunctorIlllNS0_17BitwiseXorFunctorIlEEEESt5arrayIPcLm2EELi4E23TrivialOffsetCalculatorILi1EjESA_NS0_6memory12LoadWithCastILi1EEENSB_13StoreWithCastILi1EEEEEviT_T0_T2_T3_T4_T5_ --------------------------
	.section	.nv.constant0._ZN2at6native27unrolled_elementwise_kernelINS0_13AUnaryFunctorIlllNS0_17BitwiseXorFunctorIlEEEESt5arrayIPcLm2EELi4E23TrivialOffsetCalculatorILi1EjESA_NS0_6memory12LoadWithCastILi1EEENSB_13StoreWithCastILi1EEEEEviT_T0_T2_T3_T4_T5_,"a",@progbits
	.sectionflags	@""
	.align	4
.nv.constant0._ZN2at6native27unrolled_elementwise_kernelINS0_13AUnaryFunctorIlllNS0_17BitwiseXorFunctorIlEEEESt5arrayIPcLm2EELi4E23TrivialOffsetCalculatorILi1EjESA_NS0_6memory12LoadWithCastILi1EEENSB_13StoreWithCastILi1EEEEEviT_T0_T2_T3_T4_T5_:
	.zero		956


//--------------------- .nv.constant0._ZN2at6native18elementwise_kernelILi128ELi2EZNS0_22gpu_kernel_impl_nocastINS0_13AUnaryFunctorIlllNS0_17BitwiseXorFunctorIlEEEEEEvRNS_18TensorIteratorBaseERKT_EUliE_EEviT1_ --------------------------
	.section	.nv.constant0._ZN2at6native18elementwise_kernelILi128ELi2EZNS0_22gpu_kernel_impl_nocastINS0_13AUnaryFunctorIlllNS0_17BitwiseXorFunctorIlEEEEEEvRNS_18TensorIteratorBaseERKT_EUliE_EEviT1_,"a",@progbits
	.sectionflags	@""
	.align	4
.nv.constant0._ZN2at6native18elementwise_kernelILi128ELi2EZNS0_22gpu_kernel_impl_nocastINS0_13AUnaryFunctorIlllNS0_17BitwiseXorFunctorIlEEEEEEvRNS_18TensorIteratorBaseERKT_EUliE_EEviT1_:
	.zero		1448


//--------------------- .nv.constant0._ZN2at6native27unrolled_elementwise_kernelINS0_13AUnaryFunctorIlllNS0_17BitwiseXorFunctorIlEEEESt5arrayIPcLm2EELi4E23TrivialOffsetCalculatorILi1EjESA_NS0_6memory15LoadWithoutCastENSB_16StoreWithoutCastEEEviT_T0_T2_T3_T4_T5_ --------------------------
	.section	.nv.constant0._ZN2at6native27unrolled_elementwise_kernelINS0_13AUnaryFunctorIlllNS0_17BitwiseXorFunctorIlEEEESt5arrayIPcLm2EELi4E23TrivialOffsetCalculatorILi1EjESA_NS0_6memory15LoadWithoutCastENSB_16StoreWithoutCastEEEviT_T0_T2_T3_T4_T5_,"a",@progbits
	.sectionflags	@""
	.align	4
.nv.constant0._ZN2at6native27unrolled_elementwise_kernelINS0_13AUnaryFunctorIlllNS0_17BitwiseXorFunctorIlEEEESt5arrayIPcLm2EELi4E23TrivialOffsetCalculatorILi1EjESA_NS0_6memory15LoadWithoutCastENSB_16StoreWithoutCastEEEviT_T0_T2_T3_T4_T5_:
	.zero		940


//--------------------- .nv.constant0._ZN2at6native29vectorized_elementwise_kernelILi2ENS0_13AUnaryFunctorIlllNS0_17BitwiseXorFunctorIlEEEESt5arrayIPcLm2EEEEviT0_T1_ --------------------------
	.section	.nv.constant0._ZN2at6native29vectorized_elementwise_kernelILi2ENS0_13AUnaryFunctorIlllNS0_17BitwiseXorFunctorIlEEEESt5arrayIPcLm2EEEEviT0_T1_,"a",@progbits
	.sectionflags	@""
	.align	4
.nv.constant0._ZN2at6native29vectorized_elementwise_kernelILi2ENS0_13AUnaryFunctorIlllNS0_17BitwiseXorFunctorIlEEEESt5arrayIPcLm2EEEEviT0_T1_:
	.zero		936


//--------------------- .nv.constant0._ZN2at6native29vectorized_elementwise_kernelILi4ENS0_13AUnaryFunctorIlllNS0_17BitwiseXorFunctorIlEEEESt5arrayIPcLm2EEEEviT0_T1_ --------------------------
	.section	.nv.constant0._ZN2at6native29vectorized_elementwise_kernelILi4ENS0_13AUnaryFunctorIlllNS0_17BitwiseXorFunctorIlEEEESt5arrayIPcLm2EEEEviT0_T1_,"a",@progbits
	.sectionflags	@""
	.align	4
.nv.constant0._ZN2at6native29vectorized_elementwise_kernelILi4ENS0_13AUnaryFunctorIlllNS0_17BitwiseXorFunctorIlEEEESt5arrayIPcLm2EEEEviT0_T1_:
	.zero		936


//--------------------- .nv.constant0._ZN2at6native29vectorized_elementwise_kernelILi8ENS0_13AUnaryFunctorIlllNS0_17BitwiseXorFunctorIlEEEESt5arrayIPcLm2EEEEviT0_T1_ --------------------------
	.section	.nv.constant0._ZN2at6native29vectorized_elementwise_kernelILi8ENS0_13AUnaryFunctorIlllNS0_17BitwiseXorFunctorIlEEEESt5arrayIPcLm2EEEEviT0_T1_,"a",@progbits
	.sectionflags	@""
	.align	4
.nv.constant0._ZN2at6native29vectorized_elementwise_kernelILi8ENS0_13AUnaryFunctorIlllNS0_17BitwiseXorFunctorIlEEEESt5arrayIPcLm2EEEEviT0_T1_:
	.zero		936


//--------------------- .nv.constant0._ZN2at6native18elementwise_kernelILi128ELi4EZNS0_15gpu_kernel_implINS0_13BinaryFunctorIlllNS0_17BitwiseXorFunctorIlEEEEEEvRNS_18TensorIteratorBaseERKT_EUliE_EEviT1_ --------------------------
	.section	.nv.constant0._ZN2at6native18elementwise_kernelILi128ELi4EZNS0_15gpu_kernel_implINS0_13BinaryFunctorIlllNS0_17BitwiseXorFunctorIlEEEEEEvRNS_18TensorIteratorBaseERKT_EUliE_EEviT1_,"a",@progbits
	.sectionflags	@""
	.align	4
.nv.constant0._ZN2at6native18elementwise_kernelILi128ELi4EZNS0_15gpu_kernel_implINS0_13BinaryFunctorIlllNS0_17BitwiseXorFunctorIlEEEEEEvRNS_18TensorIteratorBaseERKT_EUliE_EEviT1_:
	.zero		1552


//--------------------- .nv.constant0._ZN2at6native27unrolled_elementwise_kernelINS0_13BinaryFunctorIlllNS0_17BitwiseXorFunctorIlEEEESt5arrayIPcLm3EELi4E23TrivialOffsetCalculatorILi2EjES9_ILi1EjENS0_6memory12LoadWithCastILi2EEENSC_13StoreWithCastILi1EEEEEviT_T0_T2_T3_T4_T5_ --------------------------
	.section	.nv.constant0._ZN2at6native27unrolled_elementwise_kernelINS0_13BinaryFunctorIlllNS0_17BitwiseXorFunctorIlEEEESt5arrayIPcLm3EELi4E23TrivialOffsetCalculatorILi2EjES9_ILi1EjENS0_6memory12LoadWithCastILi2EEENSC_13StoreWithCastILi1EEEEEviT_T0_T2_T3_T4_T5_,"a",@progbits
	.sectionflags	@""
	.align	4
.nv.constant0._ZN2at6native27unrolled_elementwise_kernelINS0_13BinaryFunctorIlllNS0_17BitwiseXorFunctorIlEEEESt5arrayIPcLm3EELi4E23TrivialOffsetCalculatorILi2EjES9_ILi1EjENS0_6memory12LoadWithCastILi2EEENSC_13StoreWithCastILi1EEEEEviT_T0_T2_T3_T4_T5_:
	.zero		952


//--------------------- .nv.constant0._ZN2at6native18elementwise_kernelILi128ELi2EZNS0_22gpu_kernel_impl_nocastINS0_13BinaryFunctorIlllNS0_17BitwiseXorFunctorIlEEEEEEvRNS_18TensorIteratorBaseERKT_EUliE_EEviT1_ --------------------------
	.section	.nv.constant0._ZN2at6native18elementwise_kernelILi128ELi2EZNS0_22gpu_kernel_impl_nocastINS0_13BinaryFunctorIlllNS0_17BitwiseXorFunctorIlEEEEEEvRNS_18TensorIteratorBaseERKT_EUliE_EEviT1_,"a",@progbits
	.sectionflags	@""
	.align	4
.nv.constant0._ZN2at6native18elementwise_kernelILi128ELi2EZNS0_22gpu_kernel_impl_nocastINS0_13BinaryFunctorIlllNS0_17BitwiseXorFunctorIlEEEEEEvRNS_18TensorIteratorBaseERKT_EUliE_EEviT1_:
	.zero		1552


//--------------------- .nv.constant0._ZN2at6native27unrolled_elementwise_kernelINS0_13BinaryFunctorIlllNS0_17BitwiseXorFunctorIlEEEESt5arrayIPcLm3EELi4E23TrivialOffsetCalculatorILi2EjES9_ILi1EjENS0_6memory15LoadWithoutCastENSC_16StoreWithoutCastEEEviT_T0_T2_T3_T4_T5_ --------------------------
	.section	.nv.constant0._ZN2at6native27unrolled_elementwise_kernelINS0_13BinaryFunctorIlllNS0_17BitwiseXorFunctorIlEEEESt5arrayIPcLm3EELi4E23TrivialOffsetCalculatorILi2EjES9_ILi1EjENS0_6memory15LoadWithoutCastENSC_16StoreWithoutCastEEEviT_T0_T2_T3_T4_T5_,"a",@progbits
	.sectionflags	@""
	.align	4
.nv.constant0._ZN2at6native27unrolled_elementwise_kernelINS0_13BinaryFunctorIlllNS0_17BitwiseXorFunctorIlEEEESt5arrayIPcLm3EELi4E23TrivialOffsetCalculatorILi2EjES9_ILi1EjENS0_6memory15LoadWithoutCastENSC_16StoreWithoutCastEEEviT_T0_T2_T3_T4_T5_:
	.zero		932


//--------------------- .nv.constant0._ZN2at6native29vectorized_elementwise_kernelILi2ENS0_13BinaryFunctorIlllNS0_17BitwiseXorFunctorIlEEEESt5arrayIPcLm3EEEEviT0_T1_ --------------------------
	.section	.nv.constant0._ZN2at6native29vectorized_elementwise_kernelILi2ENS0_13BinaryFunctorIlllNS0_17BitwiseXorFunctorIlEEEESt5arrayIPcLm3EEEEviT0_T1_,"a",@progbits
	.sectionflags	@""
	.align	4
.nv.constant0._ZN2at6native29vectorized_elementwise_kernelILi2ENS0_13BinaryFunctorIlllNS0_17BitwiseXorFunctorIlEEEESt5arrayIPcLm3EEEEviT0_T1_:
	.zero		928


//--------------------- .nv.constant0._ZN2at6native29vectorized_elementwise_kernelILi4ENS0_13BinaryFunctorIlllNS0_17BitwiseXorFunctorIlEEEESt5arrayIPcLm3EEEEviT0_T1_ --------------------------
	.section	.nv.constant0._ZN2at6native29vectorized_elementwise_kernelILi4ENS0_13BinaryFunctorIlllNS0_17BitwiseXorFunctorIlEEEESt5arrayIPcLm3EEEEviT0_T1_,"a",@progbits
	.sectionflags	@""
	.align	4
.nv.constant0._ZN2at6native29vectorized_elementwise_kernelILi4ENS0_13BinaryFunctorIlllNS0_17BitwiseXorFunctorIlEEEESt5arrayIPcLm3EEEEviT0_T1_:
	.zero		928


//--------------------- .nv.constant0._ZN2at6native29vectorized_elementwise_kernelILi8ENS0_13BinaryFunctorIlllNS0_17BitwiseXorFunctorIlEEEESt5arrayIPcLm3EEEEviT0_T1_ --------------------------
	.section	.nv.constant0._ZN2at6native29vectorized_elementwise_kernelILi8ENS0_13BinaryFunctorIlllNS0_17BitwiseXorFunctorIlEEEESt5arrayIPcLm3EEEEviT0_T1_,"a",@progbits
	.sectionflags	@""
	.align	4
.nv.constant0._ZN2at6native29vectorized_elementwise_kernelILi8ENS0_13BinaryFunctorIlllNS0_17BitwiseXorFunctorIlEEEESt5arrayIPcLm3EEEEviT0_T1_:
	.zero		928


//--------------------- .nv.constant0._ZN2at6native18elementwise_kernelILi128ELi4EZNS0_15gpu_kernel_implINS0_13AUnaryFunctorIiiiNS0_17BitwiseXorFunctorIiEEEEEEvRNS_18TensorIteratorBaseERKT_EUliE_EEviT1_ --------------------------
	.section	.nv.constant0._ZN2at6native18elementwise_kernelILi128ELi4EZNS0_15gpu_kernel_implINS0_13AUnaryFunctorIiiiNS0_17BitwiseXorFunctorIiEEEEEEvRNS_18TensorIteratorBaseERKT_EUliE_EEviT1_,"a",@progbits
	.sectionflags	@""
	.align	4
.nv.constant0._ZN2at6native18elementwise_kernelILi128ELi4EZNS0_15gpu_kernel_implINS0_13AUnaryFunctorIiiiNS0_17BitwiseXorFunctorIiEEEEEEvRNS_18TensorIteratorBaseERKT_EUliE_EEviT1_:
	.zero		1448


//--------------------- .nv.constant0._ZN2at6native27unrolled_elementwise_kernelINS0_13AUnaryFunctorIiiiNS0_17BitwiseXorFunctorIiEEEESt5arrayIPcLm2EELi4E23TrivialOffsetCalculatorILi1EjESA_NS0_6memory12LoadWithCastILi1EEENSB_13StoreWithCastILi1EEEEEviT_T0_T2_T3_T4_T5_ --------------------------
	.section	.nv.constant0._ZN2at6native27unrolled_elementwise_kernelINS0_13AUnaryFunctorIiiiNS0_17BitwiseXorFunctorIiEEEESt5arrayIPcLm2EELi4E23TrivialOffsetCalculatorILi1EjESA_NS0_6memory12LoadWithCastILi1EEENSB_13StoreWithCastILi1EEEEEviT_T0_T2_T3_T4_T5_,"a",@progbits
	.sectionflags	@""
	.align	4
.nv.constant0._ZN2at6native27unrolled_elementwise_kernelINS0_13AUnaryFunctorIiiiNS0_17BitwiseXorFunctorIiEEEESt5arrayIPcLm2EELi4E23TrivialOffsetCalculatorILi1EjESA_NS0_6memory12LoadWithCastILi1EEENSB_13StoreWithCastILi1EEEEEviT_T0_T2_T3_T4_T5_:
	.zero		948


//--------------------- .nv.constant0._ZN2at6native18elementwise_kernelILi128ELi2EZNS0_22gpu_kernel_impl_nocastINS0_13AUnaryFunctorIiiiNS0_17BitwiseXorFunctorIiEEEEEEvRNS_18TensorIteratorBaseERKT_EUliE_EEviT1_ --------------------------
	.section	.nv.constant0._ZN2at6native18elementwise_kernelILi128ELi2EZNS0_22gpu_kernel_impl_nocastINS0_13AUnaryFunctorIiiiNS0_17BitwiseXorFunctorIiEEEEEEvRNS_18TensorIteratorBaseERKT_EUliE_EEviT1_,"a",@progbits
	.sectionflags	@""
	.align	4
.nv.constant0._ZN2at6native18elementwise_kernelILi128ELi2EZNS0_22gpu_kernel_impl_nocastINS0_13AUnaryFunctorIiiiNS0_17BitwiseXorFunctorIiEEEEEEvRNS_18TensorIteratorBaseERKT_EUliE_EEviT1_:
	.zero		1440


//--------------------- .nv.constant0._ZN2at6native27unrolled_elementwise_kernelINS0_13AUnaryFunctorIiiiNS0_17BitwiseXorFunctorIiEEEESt5arrayIPcLm2EELi4E23TrivialOffsetCalculatorILi1EjESA_NS0_6memory15LoadWithoutCastENSB_16StoreWithoutCastEEEviT_T0_T2_T3_T4_T5_ --------------------------
	.section	.nv.constant0._ZN2at6native27unrolled_elementwise_kernelINS0_13AUnaryFunctorIiiiNS0_17BitwiseXorFunctorIiEEEESt5arrayIPcLm2EELi4E23TrivialOffsetCalculatorILi1EjESA_NS0_6memory15LoadWithoutCastENSB_16StoreWithoutCastEEEviT_T0_T2_T3_T4_T5_,"a",@progbits
	.sectionflags	@""
	.align	4
.nv.constant0._ZN2at6native27unrolled_elementwise_kernelINS0_13AUnaryFunctorIiiiNS0_17BitwiseXorFunctorIiEEEESt5arrayIPcLm2EELi4E23TrivialOffsetCalculatorILi1EjESA_NS0_6memory15LoadWithoutCastENSB_16StoreWithoutCastEEEviT_T0_T2_T3_T4_T5_:
	.zero		932


//--------------------- .nv.constant0._ZN2at6native29vectorized_elementwise_kernelILi2ENS0_13AUnaryFunctorIiiiNS0_17BitwiseXorFunctorIiEEEESt5arrayIPcLm2EEEEviT0_T1_ --------------------------
	.section	.nv.constant0._ZN2at6native29vectorized_elementwise_kernelILi2ENS0_13AUnaryFunctorIiiiNS0_17BitwiseXorFunctorIiEEEESt5arrayIPcLm2EEEEviT0_T1_,"a",@progbits
	.sectionflags	@""
	.align	4
.nv.constant0._ZN2at6native29vectorized_elementwise_kernelILi2ENS0_13AUnaryFunctorIiiiNS0_17BitwiseXorFunctorIiEEEESt5arrayIPcLm2EEEEviT0_T1_:
	.zero		928


//--------------------- .nv.constant0._ZN2at6native29vectorized_elementwise_kernelILi4ENS0_13AUnaryFunctorIiiiNS0_17BitwiseXorFunctorIiEEEESt5arrayIPcLm2EEEEviT0_T1_ --------------------------
	.section	.nv.constant0._ZN2at6native29vectorized_elementwise_kernelILi4ENS0_13AUnaryFunctorIiiiNS0_17BitwiseXorFunctorIiEEEESt5arrayIPcLm2EEEEviT0_T1_,"a",@progbits
	.sectionflags	@""
	.align	4
.nv.constant0._ZN2at6native29vectorized_elementwise_kernelILi4ENS0_13AUnaryFunctorIiiiNS0_17BitwiseXorFunctorIiEEEESt5arrayIPcLm2EEEEviT0_T1_:
	.zero		928


//--------------------- .nv.constant0._ZN2at6native29vectorized_elementwise_kernelILi8ENS0_13AUnaryFunctorIiiiNS0_17BitwiseXorFunctorIiEEEESt5arrayIPcLm2EEEEviT0_T1_ --------------------------
	.section	.nv.constant0._ZN2at6native29vectorized_elementwise_kernelILi8ENS0_13AUnaryFunctorIiiiNS0_17BitwiseXorFunctorIiEEEESt5arrayIPcLm2EEEEviT0_T1_,"a",@progbits
	.sectionflags	@""
	.align	4
.nv.constant0._ZN2at6native29vectorized_elementwise_kernelILi8ENS0_13AUnaryFunctorIiiiNS0_17BitwiseXorFunctorIiEEEESt5arrayIPcLm2EEEEviT0_T1_:
	.zero		928


//--------------------- .nv.constant0._ZN2at6native18elementwise_kernelILi128ELi4EZNS0_15gpu_kernel_implINS0_13BinaryFunctorIiiiNS0_17BitwiseXorFunctorIiEEEEEEvRNS_18TensorIteratorBaseERKT_EUliE_EEviT1_ --------------------------
	.section	.nv.constant0._ZN2at6native18elementwise_kernelILi128ELi4EZNS0_15gpu_kernel_implINS0_13BinaryFunctorIiiiNS0_17BitwiseXorFunctorIiEEEEEEvRNS_18TensorIteratorBaseERKT_EUliE_EEviT1_,"a",@progbits
	.sectionflags	@""
	.align	4
.nv.constant0._ZN2at6native18elementwise_kernelILi128ELi4EZNS0_15gpu_kernel_implINS0_13BinaryFunctorIiiiNS0_17BitwiseXorFunctorIiEEEEEEvRNS_18TensorIteratorBaseERKT_EUliE_EEviT1_:
	.zero		1552


//--------------------- .nv.constant0._ZN2at6native27unrolled_elementwise_kernelINS0_13BinaryFunctorIiiiNS0_17BitwiseXorFunctorIiEEEESt5arrayIPcLm3EELi4E23TrivialOffsetCalculatorILi2EjES9_ILi1EjENS0_6memory12LoadWithCastILi2EEENSC_13StoreWithCastILi1EEEEEviT_T0_T2_T3_T4_T5_ --------------------------
	.section	.nv.constant0._ZN2at6native27unrolled_elementwise_kernelINS0_13BinaryFunctorIiiiNS0_17BitwiseXorFunctorIiEEEESt5arrayIPcLm3EELi4E23TrivialOffsetCalculatorILi2EjES9_ILi1EjENS0_6memory12LoadWithCastILi2EEENSC_13StoreWithCastILi1EEEEEviT_T0_T2_T3_T4_T5_,"a",@progbits
	.sectionflags	@""
	.align	4
.nv.constant0._ZN2at6native27unrolled_elementwise_kernelINS0_13BinaryFunctorIiiiNS0_17BitwiseXorFunctorIiEEEESt5arrayIPcLm3EELi4E23TrivialOffsetCalculatorILi2EjES9_ILi1EjENS0_6memory12LoadWithCastILi2EEENSC_13StoreWithCastILi1EEEEEviT_T0_T2_T3_T4_T5_:
	.zero		952


//--------------------- .nv.constant0._ZN2at6native18elementwise_kernelILi128ELi2EZNS0_22gpu_kernel_impl_nocastINS0_13BinaryFunctorIiiiNS0_17BitwiseXorFunctorIiEEEEEEvRNS_18TensorIteratorBaseERKT_EUliE_EEviT1_ --------------------------
	.section	.nv.constant0._ZN2at6native18elementwise_kernelILi128ELi2EZNS0_22gpu_kernel_impl_nocastINS0_13BinaryFunctorIiiiNS0_17BitwiseXorFunctorIiEEEEEEvRNS_18TensorIteratorBaseERKT_EUliE_EEviT1_,"a",@progbits
	.sectionflags	@""
	.align	4
.nv.constant0._ZN2at6native18elementwise_kernelILi128ELi2EZNS0_22gpu_kernel_impl_nocastINS0_13BinaryFunctorIiiiNS0_17BitwiseXorFunctorIiEEEEEEvRNS_18TensorIteratorBaseERKT_EUliE_EEviT1_:
	.zero		1552


//--------------------- .nv.constant0._ZN2at6native27unrolled_elementwise_kernelINS0_13BinaryFunctorIiiiNS0_17BitwiseXorFunctorIiEEEESt5arrayIPcLm3EELi4E23TrivialOffsetCalculatorILi2EjES9_ILi1EjENS0_6memory15LoadWithoutCastENSC_16StoreWithoutCastEEEviT_T0_T2_T3_T4_T5_ --------------------------
	.section	.nv.constant0._ZN2at6native27unrolled_elementwise_kernelINS0_13BinaryFunctorIiiiNS0_17BitwiseXorFunctorIiEEEESt5arrayIPcLm3EELi4E23TrivialOffsetCalculatorILi2EjES9_ILi1EjENS0_6memory15LoadWithoutCastENSC_16StoreWithoutCastEEEviT_T0_T2_T3_T4_T5_,"a",@progbits
	.sectionflags	@""
	.align	4
.nv.constant0._ZN2at6native27unrolled_elementwise_kernelINS0_13BinaryFunctorIiiiNS0_17BitwiseXorFunctorIiEEEESt5arrayIPcLm3EELi4E23TrivialOffsetCalculatorILi2EjES9_ILi1EjENS0_6memory15LoadWithoutCastENSC_16StoreWithoutCastEEEviT_T0_T2_T3_T4_T5_:
	.zero		932


//--------------------- .nv.constant0._ZN2at6native29vectorized_elementwise_kernelILi2ENS0_13BinaryFunctorIiiiNS0_17BitwiseXorFunctorIiEEEESt5arrayIPcLm3EEEEviT0_T1_ --------------------------
	.section	.nv.constant0._ZN2at6native29vectorized_elementwise_kernelILi2ENS0_13BinaryFunctorIiiiNS0_17BitwiseXorFunctorIiEEEESt5arrayIPcLm3EEEEviT0_T1_,"a",@progbits
	.sectionflags	@""
	.align	4
.nv.constant0._ZN2at6native29vectorized_elementwise_kernelILi2ENS0_13BinaryFunctorIiiiNS0_17BitwiseXorFunctorIiEEEESt5arrayIPcLm3EEEEviT0_T1_:
	.zero		928


//--------------------- .nv.constant0._ZN2at6native29vectorized_elementwise_kernelILi4ENS0_13BinaryFunctorIiiiNS0_17BitwiseXorFunctorIiEEEESt5arrayIPcLm3EEEEviT0_T1_ --------------------------
	.section	.nv.constant0._ZN2at6native29vectorized_elementwise_kernelILi4ENS0_13BinaryFunctorIiiiNS0_17BitwiseXorFunctorIiEEEESt5arrayIPcLm3EEEEviT0_T1_,"a",@progbits
	.sectionflags	@""
	.align	4
.nv.constant0._ZN2at6native29vectorized_elementwise_kernelILi4ENS0_13BinaryFunctorIiiiNS0_17BitwiseXorFunctorIiEEEESt5arrayIPcLm3EEEEviT0_T1_:
	.zero		928


//--------------------- .nv.constant0._ZN2at6native29vectorized_elementwise_kernelILi8ENS0_13BinaryFunctorIiiiNS0_17BitwiseXorFunctorIiEEEESt5arrayIPcLm3EEEEviT0_T1_ --------------------------
	.section	.nv.constant0._ZN2at6native29vectorized_elementwise_kernelILi8ENS0_13BinaryFunctorIiiiNS0_17BitwiseXorFunctorIiEEEESt5arrayIPcLm3EEEEviT0_T1_,"a",@progbits
	.sectionflags	@""
	.align	4
.nv.constant0._ZN2at6native29vectorized_elementwise_kernelILi8ENS0_13BinaryFunctorIiiiNS0_17BitwiseXorFunctorIiEEEESt5arrayIPcLm3EEEEviT0_T1_:
	.zero		928


//--------------------- .nv.constant0._ZN2at6native18elementwise_kernelILi128ELi4EZNS0_15gpu_kernel_implINS0_13AUnaryFunctorIaaaNS0_17BitwiseXorFunctorIaEEEEEEvRNS_18TensorIteratorBaseERKT_EUliE_EEviT1_ --------------------------
	.section	.nv.constant0._ZN2at6native18elementwise_kernelILi128ELi4EZNS0_15gpu_kernel_implINS0_13AUnaryFunctorIaaaNS0_17BitwiseXorFunctorIaEEEEEEvRNS_18TensorIteratorBaseERKT_EUliE_EEviT1_,"a",@progbits
	.sectionflags	@""
	.align	4
.nv.constant0._ZN2at6native18elementwise_kernelILi128ELi4EZNS0_15gpu_kernel_implINS0_13AUnaryFunctorIaaaNS0_17BitwiseXorFunctorIaEEEEEEvRNS_18TensorIteratorBaseERKT_EUliE_EEviT1_:
	.zero		1440


//--------------------- .nv.constant0._ZN2at6native27unrolled_elementwise_kernelINS0_13AUnaryFunctorIaaaNS0_17BitwiseXorFunctorIaEEEESt5arrayIPcLm2EELi4E23TrivialOffsetCalculatorILi1EjESA_NS0_6memory12LoadWithCastILi1EEENSB_13StoreWithCastILi1EEEEEviT_T0_T2_T3_T4_T5_ --------------------------
	.section	.nv.constant0._ZN2at6native27unrolled_elementwise_kernelINS0_13AUnaryFunctorIaaaNS0_17BitwiseXorFunctorIaEEEESt5arrayIPcLm2EELi4E23TrivialOffsetCalculatorILi1EjESA_NS0_6memory12LoadWithCastILi1EEENSB_13StoreWithCastILi1EEEEEviT_T0_T2_T3_T4_T5_,"a",@progbits
	.sectionflags	@""
	.align	4
.nv.constant0._ZN2at6native27unrolled_elementwise_kernelINS0_13AUnaryFunctorIaaaNS0_17BitwiseXorFunctorIaEEEESt5arrayIPcLm2EELi4E23TrivialOffsetCalculatorILi1EjESA_NS0_6memory12LoadWithCastILi1EEENSB_13StoreWithCastILi1EEEEEviT_T0_T2_T3_T4_T5_:
	.zero		940


//--------------------- .nv.constant0._ZN2at6native18elementwise_kernelILi128ELi4EZNS0_22gpu_kernel_impl_nocastINS0_13AUnaryFunctorIaaaNS0_17BitwiseXorFunctorIaEEEEEEvRNS_18TensorIteratorBaseERKT_EUliE_EEviT1_ --------------------------
	.section	.nv.constant0._ZN2at6native18elementwise_kernelILi128ELi4EZNS0_22gpu_kernel_impl_nocastINS0_13AUnaryFunctorIaaaNS0_17BitwiseXorFunctorIaEEEEEEvRNS_18TensorIteratorBaseERKT_EUliE_EEviT1_,"a",@progbits
	.sectionflags	@""
	.align	4
.nv.constant0._ZN2at6native18elementwise_kernelILi128ELi4EZNS0_22gpu_kernel_impl_nocastINS0_13AUnaryFunctorIaaaNS0_17BitwiseXorFunctorIaEEEEEEvRNS_18TensorIteratorBaseERKT_EUliE_EEviT1_:
	.zero		1440


//--------------------- .nv.constant0._ZN2at6native27unrolled_elementwise_kernelINS0_13AUnaryFunctorIaaaNS0_17BitwiseXorFunctorIaEEEESt5arrayIPcLm2EELi4E23TrivialOffsetCalculatorILi1EjESA_NS0_6memory15LoadWithoutCastENSB_16StoreWithoutCastEEEviT_T0_T2_T3_T4_T5_ --------------------------
	.section	.nv.constant0._ZN2at6native27unrolled_elementwise_kernelINS0_13AUnaryFunctorIaaaNS0_17BitwiseXorFunctorIaEEEESt5arrayIPcLm2EELi4E23TrivialOffsetCalculatorILi1EjESA_NS0_6memory15LoadWithoutCastENSB_16StoreWithoutCastEEEviT_T0_T2_T3_T4_T5_,"a",@progbits
	.sectionflags	@""
	.align	4
.nv.constant0._ZN2at6native27unrolled_elementwise_kernelINS0_13AUnaryFunctorIaaaNS0_17BitwiseXorFunctorIaEEEESt5arrayIPcLm2EELi4E23TrivialOffsetCalculatorILi1EjESA_NS0_6memory15LoadWithoutCastENSB_16StoreWithoutCastEEEviT_T0_T2_T3_T4_T5_:
	.zero		924


//--------------------- .nv.constant0._ZN2at6native29vectorized_elementwise_kernelILi2ENS0_13AUnaryFunctorIaaaNS0_17BitwiseXorFunctorIaEEEESt5arrayIPcLm2EEEEviT0_T1_ --------------------------
	.section	.nv.constant0._ZN2at6native29vectorized_elementwise_kernelILi2ENS0_13AUnaryFunctorIaaaNS0_17BitwiseXorFunctorIaEEEESt5arrayIPcLm2EEEEviT0_T1_,"a",@progbits
	.sectionflags	@""
	.align	4
.nv.constant0._ZN2at6native29vectorized_elementwise_kernelILi2ENS0_13AUnaryFunctorIaaaNS0_17BitwiseXorFunctorIaEEEESt5arrayIPcLm2EEEEviT0_T1_:
	.zero		920


//--------------------- .nv.constant0._ZN2at6native29vectorized_elementwise_kernelILi4ENS0_13AUnaryFunctorIaaaNS0_17BitwiseXorFunctorIaEEEESt5arrayIPcLm2EEEEviT0_T1_ --------------------------
	.section	.nv.constant0._ZN2at6native29vectorized_elementwise_kernelILi4ENS0_13AUnaryFunctorIaaaNS0_17BitwiseXorFunctorIaEEEESt5arrayIPcLm2EEEEviT0_T1_,"a",@progbits
	.sectionflags	@""
	.align	4
.nv.constant0._ZN2at6native29vectorized_elementwise_kernelILi4ENS0_13AUnaryFunctorIaaaNS0_17BitwiseXorFunctorIaEEEESt5arrayIPcLm2EEEEviT0_T1_:
	.zero		920


//--------------------- .nv.constant0._ZN2at6native29vectorized_elementwise_kernelILi8ENS0_13AUnaryFunctorIaaaNS0_17BitwiseXorFunctorIaEEEESt5arrayIPcLm2EEEEviT0_T1_ --------------------------
	.section	.nv.constant0._ZN2at6native29vectorized_elementwise_kernelILi8ENS0_13AUnaryFunctorIaaaNS0_17BitwiseXorFunctorIaEEEESt5arrayIPcLm2EEEEviT0_T1_,"a",@progbits
	.sectionflags	@""
	.align	4
.nv.constant0._ZN2at6native29vectorized_elementwise_kernelILi8ENS0_13AUnaryFunctorIaaaNS0_17BitwiseXorFunctorIaEEEESt5arrayIPcLm2EEEEviT0_T1_:
	.zero		920


//--------------------- .nv.constant0._ZN2at6native18elementwise_kernelILi128ELi4EZNS0_15gpu_kernel_implINS0_13BinaryFunctorIaaaNS0_17BitwiseXorFunctorIaEEEEEEvRNS_18TensorIteratorBaseERKT_EUliE_EEviT1_ --------------------------
	.section	.nv.constant0._ZN2at6native18elementwise_kernelILi128ELi4EZNS0_15gpu_kernel_implINS0_13BinaryFunctorIaaaNS0_17BitwiseXorFunctorIaEEEEEEvRNS_18TensorIteratorBaseERKT_EUliE_EEviT1_,"a",@progbits
	.sectionflags	@""
	.align	4
.nv.constant0._ZN2at6native18elementwise_kernelILi128ELi4EZNS0_15gpu_kernel_implINS0_13BinaryFunctorIaaaNS0_17BitwiseXorFunctorIaEEEEEEvRNS_18TensorIteratorBaseERKT_EUliE_EEviT1_:
	.zero		1552


//--------------------- .nv.constant0._ZN2at6native27unrolled_elementwise_kernelINS0_13BinaryFunctorIaaaNS0_17BitwiseXorFunctorIaEEEESt5arrayIPcLm3EELi4E23TrivialOffsetCalculatorILi2EjES9_ILi1EjENS0_6memory12LoadWithCastILi2EEENSC_13StoreWithCastILi1EEEEEviT_T0_T2_T3_T4_T5_ --------------------------
	.section	.nv.constant0._ZN2at6native27unrolled_elementwise_kernelINS0_13BinaryFunctorIaaaNS0_17BitwiseXorFunctorIaEEEESt5arrayIPcLm3EELi4E23TrivialOffsetCalculatorILi2EjES9_ILi1EjENS0_6memory12LoadWithCastILi2EEENSC_13StoreWithCastILi1EEEEEviT_T0_T2_T3_T4_T5_,"a",@progbits
	.sectionflags	@""
	.align	4
.nv.constant0._ZN2at6native27unrolled_elementwise_kernelINS0_13BinaryFunctorIaaaNS0_17BitwiseXorFunctorIaEEEESt5arrayIPcLm3EELi4E23TrivialOffsetCalculatorILi2EjES9_ILi1EjENS0_6memory12LoadWithCastILi2EEENSC_13StoreWithCastILi1EEEEEviT_T0_T2_T3_T4_T5_:
	.zero		952


//--------------------- .nv.constant0._ZN2at6native18elementwise_kernelILi128ELi4EZNS0_22gpu_kernel_impl_nocastINS0_13BinaryFunctorIaaaNS0_17BitwiseXorFunctorIaEEEEEEvRNS_18TensorIteratorBaseERKT_EUliE_EEviT1_ --------------------------
	.section	.nv.constant0._ZN2at6native18elementwise_kernelILi128ELi4EZNS0_22gpu_kernel_impl_nocastINS0_13BinaryFunctorIaaaNS0_17BitwiseXorFunctorIaEEEEEEvRNS_18TensorIteratorBaseERKT_EUliE_EEviT1_,"a",@progbits
	.sectionflags	@""
	.align	4
.nv.constant0._ZN2at6native18elementwise_kernelILi128ELi4EZNS0_22gpu_kernel_impl_nocastINS0_13BinaryFunctorIaaaNS0_17BitwiseXorFunctorIaEEEEEEvRNS_18TensorIteratorBaseERKT_EUliE_EEviT1_:
	.zero		1552


//--------------------- .nv.constant0._ZN2at6native27unrolled_elementwise_kernelINS0_13BinaryFunctorIaaaNS0_17BitwiseXorFunctorIaEEEESt5arrayIPcLm3EELi4E23TrivialOffsetCalculatorILi2EjES9_ILi1EjENS0_6memory15LoadWithoutCastENSC_16StoreWithoutCastEEEviT_T0_T2_T3_T4_T5_ --------------------------
	.section	.nv.constant0._ZN2at6native27unrolled_elementwise_kernelINS0_13BinaryFunctorIaaaNS0_17BitwiseXorFunctorIaEEEESt5arrayIPcLm3EELi4E23TrivialOffsetCalculatorILi2EjES9_ILi1EjENS0_6memory15LoadWithoutCastENSC_16StoreWithoutCastEEEviT_T0_T2_T3_T4_T5_,"a",@progbits
	.sectionflags	@""
	.align	4
.nv.constant0._ZN2at6native27unrolled_elementwise_kernelINS0_13BinaryFunctorIaaaNS0_17BitwiseXorFunctorIaEEEESt5arrayIPcLm3EELi4E23TrivialOffsetCalculatorILi2EjES9_ILi1EjENS0_6memory15LoadWithoutCastENSC_16StoreWithoutCastEEEviT_T0_T2_T3_T4_T5_:
	.zero		932


//--------------------- .nv.constant0._ZN2at6native29vectorized_elementwise_kernelILi2ENS0_13BinaryFunctorIaaaNS0_17BitwiseXorFunctorIaEEEESt5arrayIPcLm3EEEEviT0_T1_ --------------------------
	.section	.nv.constant0._ZN2at6native29vectorized_elementwise_kernelILi2ENS0_13BinaryFunctorIaaaNS0_17BitwiseXorFunctorIaEEEESt5arrayIPcLm3EEEEviT0_T1_,"a",@progbits
	.sectionflags	@""
	.align	4
.nv.constant0._ZN2at6native29vectorized_elementwise_kernelILi2ENS0_13BinaryFunctorIaaaNS0_17BitwiseXorFunctorIaEEEESt5arrayIPcLm3EEEEviT0_T1_:
	.zero		928


//--------------------- .nv.constant0._ZN2at6native29vectorized_elementwise_kernelILi4ENS0_13BinaryFunctorIaaaNS0_17BitwiseXorFunctorIaEEEESt5arrayIPcLm3EEEEviT0_T1_ --------------------------
	.section	.nv.constant0._ZN2at6native29vectorized_elementwise_kernelILi4ENS0_13BinaryFunctorIaaaNS0_17BitwiseXorFunctorIaEEEESt5arrayIPcLm3EEEEviT0_T1_,"a",@progbits
	.sectionflags	@""
	.align	4
.nv.constant0._ZN2at6native29vectorized_elementwise_kernelILi4ENS0_13BinaryFunctorIaaaNS0_17BitwiseXorFunctorIaEEEESt5arrayIPcLm3EEEEviT0_T1_:
	.zero		928


//--------------------- .nv.constant0._ZN2at6native29vectorized_elementwise_kernelILi8ENS0_13BinaryFunctorIaaaNS0_17BitwiseXorFunctorIaEEEESt5arrayIPcLm3EEEEviT0_T1_ --------------------------
	.section	.nv.constant0._ZN2at6native29vectorized_elementwise_kernelILi8ENS0_13BinaryFunctorIaaaNS0_17BitwiseXorFunctorIaEEEESt5arrayIPcLm3EEEEviT0_T1_,"a",@progbits
	.sectionflags	@""
	.align	4
.nv.constant0._ZN2at6native29vectorized_elementwise_kernelILi8ENS0_13BinaryFunctorIaaaNS0_17BitwiseXorFunctorIaEEEESt5arrayIPcLm3EEEEviT0_T1_:
	.zero		928


//--------------------- .nv.constant0._ZN2at6native18elementwise_kernelILi128ELi4EZNS0_15gpu_kernel_implINS0_13AUnaryFunctorIhhhNS0_17BitwiseXorFunctorIhEEEEEEvRNS_18TensorIteratorBaseERKT_EUliE_EEviT1_ --------------------------
	.section	.nv.constant0._ZN2at6native18elementwise_kernelILi128ELi4EZNS0_15gpu_kernel_implINS0_13AUnaryFunctorIhhhNS0_17BitwiseXorFunctorIhEEEEEEvRNS_18TensorIteratorBaseERKT_EUliE_EEviT1_,"a",@progbits
	.sectionflags	@""
	.align	4
.nv.constant0._ZN2at6native18elementwise_kernelILi128ELi4EZNS0_15gpu_kernel_implINS0_13AUnaryFunctorIhhhNS0_17BitwiseXorFunctorIhEEEEEEvRNS_18TensorIteratorBaseERKT_EUliE_EEviT1_:
	.zero		1440


//--------------------- .nv.constant0._ZN2at6native27unrolled_elementwise_kernelINS0_13AUnaryFunctorIhhhNS0_17BitwiseXorFunctorIhEEEESt5arrayIPcLm2EELi4E23TrivialOffsetCalculatorILi1EjESA_NS0_6memory12LoadWithCastILi1EEENSB_13StoreWithCastILi1EEEEEviT_T0_T2_T3_T4_T5_ --------------------------
	.section	.nv.constant0._ZN2at6native27unrolled_elementwise_kernelINS0_13AUnaryFunctorIhhhNS0_17BitwiseXorFunctorIhEEEESt5arrayIPcLm2EELi4E23TrivialOffsetCalculatorILi1EjESA_NS0_6memory12LoadWithCastILi1EEENSB_13StoreWithCastILi1EEEEEviT_T0_T2_T3_T4_T5_,"a",@progbits
	.sectionflags	@""
	.align	4
.nv.constant0._ZN2at6native27unrolled_elementwise_kernelINS0_13AUnaryFunctorIhhhNS0_17BitwiseXorFunctorIhEEEESt5arrayIPcLm2EELi4E23TrivialOffsetCalculatorILi1EjESA_NS0_6memory12LoadWithCastILi1EEENSB_13StoreWithCastILi1EEEEEviT_T0_T2_T3_T4_T5_:
	.zero		940


//--------------------- .nv.constant0._ZN2at6native18elementwise_kernelILi128ELi4EZNS0_22gpu_kernel_impl_nocastINS0_13AUnaryFunctorIhhhNS0_17BitwiseXorFunctorIhEEEEEEvRNS_18TensorIteratorBaseERKT_EUliE_EEviT1_ --------------------------
	.section	.nv.constant0._ZN2at6native18elementwise_kernelILi128ELi4EZNS0_22gpu_kernel_impl_nocastINS0_13AUnaryFunctorIhhhNS0_17BitwiseXorFunctorIhEEEEEEvRNS_18TensorIteratorBaseERKT_EUliE_EEviT1_,"a",@progbits
	.sectionflags	@""
	.align	4
.nv.constant0._ZN2at6native18elementwise_kernelILi128ELi4EZNS0_22gpu_kernel_impl_nocastINS0_13AUnaryFunctorIhhhNS0_17BitwiseXorFunctorIhEEEEEEvRNS_18TensorIteratorBaseERKT_EUliE_EEviT1_:
	.zero		1440


//--------------------- .nv.constant0._ZN2at6native27unrolled_elementwise_kernelINS0_13AUnaryFunctorIhhhNS0_17BitwiseXorFunctorIhEEEESt5arrayIPcLm2EELi4E23TrivialOffsetCalculatorILi1EjESA_NS0_6memory15LoadWithoutCastENSB_16StoreWithoutCastEEEviT_T0_T2_T3_T4_T5_ --------------------------
	.section	.nv.constant0._ZN2at6native27unrolled_elementwise_kernelINS0_13AUnaryFunctorIhhhNS0_17BitwiseXorFunctorIhEEEESt5arrayIPcLm2EELi4E23TrivialOffsetCalculatorILi1EjESA_NS0_6memory15LoadWithoutCastENSB_16StoreWithoutCastEEEviT_T0_T2_T3_T4_T5_,"a",@progbits
	.sectionflags	@""
	.align	4
.nv.constant0._ZN2at6native27unrolled_elementwise_kernelINS0_13AUnaryFunctorIhhhNS0_17BitwiseXorFunctorIhEEEESt5arrayIPcLm2EELi4E23TrivialOffsetCalculatorILi1EjESA_NS0_6memory15LoadWithoutCastENSB_16StoreWithoutCastEEEviT_T0_T2_T3_T4_T5_:
	.zero		924


//--------------------- .nv.constant0._ZN2at6native29vectorized_elementwise_kernelILi2ENS0_13AUnaryFunctorIhhhNS0_17BitwiseXorFunctorIhEEEESt5arrayIPcLm2EEEEviT0_T1_ --------------------------
	.section	.nv.constant0._ZN2at6native29vectorized_elementwise_kernelILi2ENS0_13AUnaryFunctorIhhhNS0_17BitwiseXorFunctorIhEEEESt5arrayIPcLm2EEEEviT0_T1_,"a",@progbits
	.sectionflags	@""
	.align	4
.nv.constant0._ZN2at6native29vectorized_elementwise_kernelILi2ENS0_13AUnaryFunctorIhhhNS0_17BitwiseXorFunctorIhEEEESt5arrayIPcLm2EEEEviT0_T1_:
	.zero		920


//--------------------- .nv.constant0._ZN2at6native29vectorized_elementwise_kernelILi4ENS0_13AUnaryFunctorIhhhNS0_17BitwiseXorFunctorIhEEEESt5arrayIPcLm2EEEEviT0_T1_ --------------------------
	.section	.nv.constant0._ZN2at6native29vectorized_elementwise_kernelILi4ENS0_13AUnaryFunctorIhhhNS0_17BitwiseXorFunctorIhEEEESt5arrayIPcLm2EEEEviT0_T1_,"a",@progbits
	.sectionflags	@""
	.align	4
.nv.constant0._ZN2at6native29vectorized_elementwise_kernelILi4ENS0_13AUnaryFunctorIhhhNS0_17BitwiseXorFunctorIhEEEESt5arrayIPcLm2EEEEviT0_T1_:
	.zero		920


//--------------------- .nv.constant0._ZN2at6native29vectorized_elementwise_kernelILi8ENS0_13AUnaryFunctorIhhhNS0_17BitwiseXorFunctorIhEEEESt5arrayIPcLm2EEEEviT0_T1_ --------------------------
	.section	.nv.constant0._ZN2at6native29vectorized_elementwise_kernelILi8ENS0_13AUnaryFunctorIhhhNS0_17BitwiseXorFunctorIhEEEESt5arrayIPcLm2EEEEviT0_T1_,"a",@progbits
	.sectionflags	@""
	.align	4
.nv.constant0._ZN2at6native29vectorized_elementwise_kernelILi8ENS0_13AUnaryFunctorIhhhNS0_17BitwiseXorFunctorIhEEEESt5arrayIPcLm2EEEEviT0_T1_:
	.zero		920


//--------------------- .nv.constant0._ZN2at6native18elementwise_kernelILi128ELi4EZNS0_15gpu_kernel_implINS0_13BinaryFunctorIhhhNS0_17BitwiseXorFunctorIhEEEEEEvRNS_18TensorIteratorBaseERKT_EUliE_EEviT1_ --------------------------
	.section	.nv.constant0._ZN2at6native18elementwise_kernelILi128ELi4EZNS0_15gpu_kernel_implINS0_13BinaryFunctorIhhhNS0_17BitwiseXorFunctorIhEEEEEEvRNS_18TensorIteratorBaseERKT_EUliE_EEviT1_,"a",@progbits
	.sectionflags	@""
	.align	4
.nv.constant0._ZN2at6native18elementwise_kernelILi128ELi4EZNS0_15gpu_kernel_implINS0_13BinaryFunctorIhhhNS0_17BitwiseXorFunctorIhEEEEEEvRNS_18TensorIteratorBaseERKT_EUliE_EEviT1_:
	.zero		1552


//--------------------- .nv.constant0._ZN2at6native27unrolled_elementwise_kernelINS0_13BinaryFunctorIhhhNS0_17BitwiseXorFunctorIhEEEESt5arrayIPcLm3EELi4E23TrivialOffsetCalculatorILi2EjES9_ILi1EjENS0_6memory12LoadWithCastILi2EEENSC_13StoreWithCastILi1EEEEEviT_T0_T2_T3_T4_T5_ --------------------------
	.section	.nv.constant0._ZN2at6native27unrolled_elementwise_kernelINS0_13BinaryFunctorIhhhNS0_17BitwiseXorFunctorIhEEEESt5arrayIPcLm3EELi4E23TrivialOffsetCalculatorILi2EjES9_ILi1EjENS0_6memory12LoadWithCastILi2EEENSC_13StoreWithCastILi1EEEEEviT_T0_T2_T3_T4_T5_,"a",@progbits
	.sectionflags	@""
	.align	4
.nv.constant0._ZN2at6native27unrolled_elementwise_kernelINS0_13BinaryFunctorIhhhNS0_17BitwiseXorFunctorIhEEEESt5arrayIPcLm3EELi4E23TrivialOffsetCalculatorILi2EjES9_ILi1EjENS0_6memory12LoadWithCastILi2EEENSC_13StoreWithCastILi1EEEEEviT_T0_T2_T3_T4_T5_:
	.zero		952


//--------------------- .nv.constant0._ZN2at6native18elementwise_kernelILi128ELi4EZNS0_22gpu_kernel_impl_nocastINS0_13BinaryFunctorIhhhNS0_17BitwiseXorFunctorIhEEEEEEvRNS_18TensorIteratorBaseERKT_EUliE_EEviT1_ --------------------------
	.section	.nv.constant0._ZN2at6native18elementwise_kernelILi128ELi4EZNS0_22gpu_kernel_impl_nocastINS0_13BinaryFunctorIhhhNS0_17BitwiseXorFunctorIhEEEEEEvRNS_18TensorIteratorBaseERKT_EUliE_EEviT1_,"a",@progbits
	.sectionflags	@""
	.align	4
.nv.constant0._ZN2at6native18elementwise_kernelILi128ELi4EZNS0_22gpu_kernel_impl_nocastINS0_13BinaryFunctorIhhhNS0_17BitwiseXorFunctorIhEEEEEEvRNS_18TensorIteratorBaseERKT_EUliE_EEviT1_:
	.zero		1552


//--------------------- .nv.constant0._ZN2at6native27unrolled_elementwise_kernelINS0_13BinaryFunctorIhhhNS0_17BitwiseXorFunctorIhEEEESt5arrayIPcLm3EELi4E23TrivialOffsetCalculatorILi2EjES9_ILi1EjENS0_6memory15LoadWithoutCastENSC_16StoreWithoutCastEEEviT_T0_T2_T3_T4_T5_ --------------------------
	.section	.nv.constant0._ZN2at6native27unrolled_elementwise_kernelINS0_13BinaryFunctorIhhhNS0_17BitwiseXorFunctorIhEEEESt5arrayIPcLm3EELi4E23TrivialOffsetCalculatorILi2EjES9_ILi1EjENS0_6memory15LoadWithoutCastENSC_16StoreWithoutCastEEEviT_T0_T2_T3_T4_T5_,"a",@progbits
	.sectionflags	@""
	.align	4
.nv.constant0._ZN2at6native27unrolled_elementwise_kernelINS0_13BinaryFunctorIhhhNS0_17BitwiseXorFunctorIhEEEESt5arrayIPcLm3EELi4E23TrivialOffsetCalculatorILi2EjES9_ILi1EjENS0_6memory15LoadWithoutCastENSC_16StoreWithoutCastEEEviT_T0_T2_T3_T4_T5_:
	.zero		932


//--------------------- .nv.constant0._ZN2at6native29vectorized_elementwise_kernelILi2ENS0_13BinaryFunctorIhhhNS0_17BitwiseXorFunctorIhEEEESt5arrayIPcLm3EEEEviT0_T1_ --------------------------
	.section	.nv.constant0._ZN2at6native29vectorized_elementwise_kernelILi2ENS0_13BinaryFunctorIhhhNS0_17BitwiseXorFunctorIhEEEESt5arrayIPcLm3EEEEviT0_T1_,"a",@progbits
	.sectionflags	@""
	.align	4
.nv.constant0._ZN2at6native29vectorized_elementwise_kernelILi2ENS0_13BinaryFunctorIhhhNS0_17BitwiseXorFunctorIhEEEESt5arrayIPcLm3EEEEviT0_T1_:
	.zero		928


//--------------------- .nv.constant0._ZN2at6native29vectorized_elementwise_kernelILi4ENS0_13BinaryFunctorIhhhNS0_17BitwiseXorFunctorIhEEEESt5arrayIPcLm3EEEEviT0_T1_ --------------------------
	.section	.nv.constant0._ZN2at6native29vectorized_elementwise_kernelILi4ENS0_13BinaryFunctorIhhhNS0_17BitwiseXorFunctorIhEEEESt5arrayIPcLm3EEEEviT0_T1_,"a",@progbits
	.sectionflags	@""
	.align	4
.nv.constant0._ZN2at6native29vectorized_elementwise_kernelILi4ENS0_13BinaryFunctorIhhhNS0_17BitwiseXorFunctorIhEEEESt5arrayIPcLm3EEEEviT0_T1_:
	.zero		928


//--------------------- .nv.constant0._ZN2at6native29vectorized_elementwise_kernelILi8ENS0_13BinaryFunctorIhhhNS0_17BitwiseXorFunctorIhEEEESt5arrayIPcLm3EEEEviT0_T1_ --------------------------
	.section	.nv.constant0._ZN2at6native29vectorized_elementwise_kernelILi8ENS0_13BinaryFunctorIhhhNS0_17BitwiseXorFunctorIhEEEESt5arrayIPcLm3EEEEviT0_T1_,"a",@progbits
	.sectionflags	@""
	.align	4
.nv.constant0._ZN2at6native29vectorized_elementwise_kernelILi8ENS0_13BinaryFunctorIhhhNS0_17BitwiseXorFunctorIhEEEESt5arrayIPcLm3EEEEviT0_T1_:
	.zero		928


//--------------------- .nv.constant0._ZN2at6native18elementwise_kernelILi128ELi4EZNS0_15gpu_kernel_implINS0_13AUnaryFunctorIbbbNS0_16BitwiseOrFunctorIbEEEEEEvRNS_18TensorIteratorBaseERKT_EUliE_EEviT1_ --------------------------
	.section	.nv.constant0._ZN2at6native18elementwise_kernelILi128ELi4EZNS0_15gpu_kernel_implINS0_13AUnaryFunctorIbbbNS0_16BitwiseOrFunctorIbEEEEEEvRNS_18TensorIteratorBaseERKT_EUliE_EEviT1_,"a",@progbits
	.sectionflags	@""
	.align	4
.nv.constant0._ZN2at6native18elementwise_kernelILi128ELi4EZNS0_15gpu_kernel_implINS0_13AUnaryFunctorIbbbNS0_16BitwiseOrFunctorIbEEEEEEvRNS_18TensorIteratorBaseERKT_EUliE_EEviT1_:
	.zero		1440


//--------------------- .nv.constant0._ZN2at6native27unrolled_elementwise_kernelINS0_13AUnaryFunctorIbbbNS0_16BitwiseOrFunctorIbEEEESt5arrayIPcLm2EELi4E23TrivialOffsetCalculatorILi1EjESA_NS0_6memory12LoadWithCastILi1EEENSB_13StoreWithCastILi1EEEEEviT_T0_T2_T3_T4_T5_ --------------------------
	.section	.nv.constant0._ZN2at6native27unrolled_elementwise_kernelINS0_13AUnaryFunctorIbbbNS0_16BitwiseOrFunctorIbEEEESt5arrayIPcLm2EELi4E23TrivialOffsetCalculatorILi1EjESA_NS0_6memory12LoadWithCastILi1EEENSB_13StoreWithCastILi1EEEEEviT_T0_T2_T3_T4_T5_,"a",@progbits
	.sectionflags	@""
	.align	4
.nv.constant0._ZN2at6native27unrolled_elementwise_kernelINS0_13AUnaryFunctorIbbbNS0_16BitwiseOrFunctorIbEEEESt5arrayIPcLm2EELi4E23TrivialOffsetCalculatorILi1EjESA_NS0_6memory12LoadWithCastILi1EEENSB_13StoreWithCastILi1EEEEEviT_T0_T2_T3_T4_T5_:
	.zero		940


//--------------------- .nv.constant0._ZN2at6native18elementwise_kernelILi128ELi4EZNS0_22gpu_kernel_impl_nocastINS0_13AUnaryFunctorIbbbNS0_16BitwiseOrFunctorIbEEEEEEvRNS_18TensorIteratorBaseERKT_EUliE_EEviT1_ --------------------------
	.section	.nv.constant0._ZN2at6native18elementwise_kernelILi128ELi4EZNS0_22gpu_kernel_impl_nocastINS0_13AUnaryFunctorIbbbNS0_16BitwiseOrFunctorIbEEEEEEvRNS_18TensorIteratorBaseERKT_EUliE_EEviT1_,"a",@progbits
	.sectionflags	@""
	.align	4
.nv.constant0._ZN2at6native18elementwise_kernelILi128ELi4EZNS0_22gpu_kernel_impl_nocastINS0_13AUnaryFunctorIbbbNS0_16BitwiseOrFunctorIbEEEEEEvRNS_18TensorIteratorBaseERKT_EUliE_EEviT1_:
	.zero		1440


//--------------------- .nv.constant0._ZN2at6native27unrolled_elementwise_kernelINS0_13AUnaryFunctorIbbbNS0_16BitwiseOrFunctorIbEEEESt5arrayIPcLm2EELi4E23TrivialOffsetCalculatorILi1EjESA_NS0_6memory15LoadWithoutCastENSB_16StoreWithoutCastEEEviT_T0_T2_T3_T4_T5_ --------------------------
	.section	.nv.constant0._ZN2at6native27unrolled_elementwise_kernelINS0_13AUnaryFunctorIbbbNS0_16BitwiseOrFunctorIbEEEESt5arrayIPcLm2EELi4E23TrivialOffsetCalculatorILi1EjESA_NS0_6memory15LoadWithoutCastENSB_16StoreWithoutCastEEEviT_T0_T2_T3_T4_T5_,"a",@progbits
	.sectionflags	@""
	.align	4
.nv.constant0._ZN2at6native27unrolled_elementwise_kernelINS0_13AUnaryFunctorIbbbNS0_16BitwiseOrFunctorIbEEEESt5arrayIPcLm2EELi4E23TrivialOffsetCalculatorILi1EjESA_NS0_6memory15LoadWithoutCastENSB_16StoreWithoutCastEEEviT_T0_T2_T3_T4_T5_:
	.zero		924


//--------------------- .nv.constant0._ZN2at6native29vectorized_elementwise_kernelILi2ENS0_13AUnaryFunctorIbbbNS0_16BitwiseOrFunctorIbEEEESt5arrayIPcLm2EEEEviT0_T1_ --------------------------
	.section	.nv.constant0._ZN2at6native29vectorized_elementwise_kernelILi2ENS0_13AUnaryFunctorIbbbNS0_16BitwiseOrFunctorIbEEEESt5arrayIPcLm2EEEEviT0_T1_,"a",@progbits
	.sectionflags	@""
	.align	4
.nv.constant0._ZN2at6native29vectorized_elementwise_kernelILi2ENS0_13AUnaryFunctorIbbbNS0_16BitwiseOrFunctorIbEEEESt5arrayIPcLm2EEEEviT0_T1_:
	.zero		920


//--------------------- .nv.constant0._ZN2at6native29vectorized_elementwise_kernelILi4ENS0_13AUnaryFunctorIbbbNS0_16BitwiseOrFunctorIbEEEESt5arrayIPcLm2EEEEviT0_T1_ --------------------------
	.section	.nv.constant0._ZN2at6native29vectorized_elementwise_kernelILi4ENS0_13AUnaryFunctorIbbbNS0_16BitwiseOrFunctorIbEEEESt5arrayIPcLm2EEEEviT0_T1_,"a",@progbits
	.sectionflags	@""
	.align	4
.nv.constant0._ZN2at6native29vectorized_elementwise_kernelILi4ENS0_13AUnaryFunctorIbbbNS0_16BitwiseOrFunctorIbEEEESt5arrayIPcLm2EEEEviT0_T1_:
	.zero		920


//--------------------- .nv.constant0._ZN2at6native29vectorized_elementwise_kernelILi8ENS0_13AUnaryFunctorIbbbNS0_16BitwiseOrFunctorIbEEEESt5arrayIPcLm2EEEEviT0_T1_ --------------------------
	.section	.nv.constant0._ZN2at6native29vectorized_elementwise_kernelILi8ENS0_13AUnaryFunctorIbbbNS0_16BitwiseOrFunctorIbEEEESt5arrayIPcLm2EEEEviT0_T1_,"a",@progbits
	.sectionflags	@""
	.align	4
.nv.constant0._ZN2at6native29vectorized_elementwise_kernelILi8ENS0_13AUnaryFunctorIbbbNS0_16BitwiseOrFunctorIbEEEESt5arrayIPcLm2EEEEviT0_T1_:
	.zero		920


//--------------------- .nv.constant0._ZN2at6native18elementwise_kernelILi128ELi4EZNS0_15gpu_kernel_implINS0_13BinaryFunctorIbbbNS0_16BitwiseOrFunctorIbEEEEEEvRNS_18TensorIteratorBaseERKT_EUliE_EEviT1_ --------------------------
	.section	.nv.constant0._ZN2at6native18elementwise_kernelILi128ELi4EZNS0_15gpu_kernel_implINS0_13BinaryFunctorIbbbNS0_16BitwiseOrFunctorIbEEEEEEvRNS_18TensorIteratorBaseERKT_EUliE_EEviT1_,"a",@progbits
	.sectionflags	@""
	.align	4
.nv.constant0._ZN2at6native18elementwise_kernelILi128ELi4EZNS0_15gpu_kernel_implINS0_13BinaryFunctorIbbbNS0_16BitwiseOrFunctorIbEEEEEEvRNS_18TensorIteratorBaseERKT_EUliE_EEviT1_:
	.zero		1552


//--------------------- .nv.constant0._ZN2at6native27unrolled_elementwise_kernelINS0_13BinaryFunctorIbbbNS0_16BitwiseOrFunctorIbEEEESt5arrayIPcLm3EELi4E23TrivialOffsetCalculatorILi2EjES9_ILi1EjENS0_6memory12LoadWithCastILi2EEENSC_13StoreWithCastILi1EEEEEviT_T0_T2_T3_T4_T5_ --------------------------
	.section	.nv.constant0._ZN2at6native27unrolled_elementwise_kernelINS0_13BinaryFunctorIbbbNS0_16BitwiseOrFunctorIbEEEESt5arrayIPcLm3EELi4E23TrivialOffsetCalculatorILi2EjES9_ILi1EjENS0_6memory12LoadWithCastILi2EEENSC_13StoreWithCastILi1EEEEEviT_T0_T2_T3_T4_T5_,"a",@progbits
	.sectionflags	@""
	.align	4
.nv.constant0._ZN2at6native27unrolled_elementwise_kernelINS0_13BinaryFunctorIbbbNS0_16BitwiseOrFunctorIbEEEESt5arrayIPcLm3EELi4E23TrivialOffsetCalculatorILi2EjES9_ILi1EjENS0_6memory12LoadWithCastILi2EEENSC_13StoreWithCastILi1EEEEEviT_T0_T2_T3_T4_T5_:
	.zero		952


//--------------------- .nv.constant0._ZN2at6native18elementwise_kernelILi128ELi4EZNS0_22gpu_kernel_impl_nocastINS0_13BinaryFunctorIbbbNS0_16BitwiseOrFunctorIbEEEEEEvRNS_18TensorIteratorBaseERKT_EUliE_EEviT1_ --------------------------
	.section	.nv.constant0._ZN2at6native18elementwise_kernelILi128ELi4EZNS0_22gpu_kernel_impl_nocastINS0_13BinaryFunctorIbbbNS0_16BitwiseOrFunctorIbEEEEEEvRNS_18TensorIteratorBaseERKT_EUliE_EEviT1_,"a",@progbits
	.sectionflags	@""
	.align	4
.nv.constant0._ZN2at6native18elementwise_kernelILi128ELi4EZNS0_22gpu_kernel_impl_nocastINS0_13BinaryFunctorIbbbNS0_16BitwiseOrFunctorIbEEEEEEvRNS_18TensorIteratorBaseERKT_EUliE_EEviT1_:
	.zero		1552


//--------------------- .nv.constant0._ZN2at6native27unrolled_elementwise_kernelINS0_13BinaryFunctorIbbbNS0_16BitwiseOrFunctorIbEEEESt5arrayIPcLm3EELi4E23TrivialOffsetCalculatorILi2EjES9_ILi1EjENS0_6memory15LoadWithoutCastENSC_16StoreWithoutCastEEEviT_T0_T2_T3_T4_T5_ --------------------------
	.section	.nv.constant0._ZN2at6native27unrolled_elementwise_kernelINS0_13BinaryFunctorIbbbNS0_16BitwiseOrFunctorIbEEEESt5arrayIPcLm3EELi4E23TrivialOffsetCalculatorILi2EjES9_ILi1EjENS0_6memory15LoadWithoutCastENSC_16StoreWithoutCastEEEviT_T0_T2_T3_T4_T5_,"a",@progbits
	.sectionflags	@""
	.align	4
.nv.constant0._ZN2at6native27unrolled_elementwise_kernelINS0_13BinaryFunctorIbbbNS0_16BitwiseOrFunctorIbEEEESt5arrayIPcLm3EELi4E23TrivialOffsetCalculatorILi2EjES9_ILi1EjENS0_6memory15LoadWithoutCastENSC_16StoreWithoutCastEEEviT_T0_T2_T3_T4_T5_:
	.zero		932


//--------------------- .nv.constant0._ZN2at6native29vectorized_elementwise_kernelILi2ENS0_13BinaryFunctorIbbbNS0_16BitwiseOrFunctorIbEEEESt5arrayIPcLm3EEEEviT0_T1_ --------------------------
	.section	.nv.constant0._ZN2at6native29vectorized_elementwise_kernelILi2ENS0_13BinaryFunctorIbbbNS0_16BitwiseOrFunctorIbEEEESt5arrayIPcLm3EEEEviT0_T1_,"a",@progbits
	.sectionflags	@""
	.align	4
.nv.constant0._ZN2at6native29vectorized_elementwise_kernelILi2ENS0_13BinaryFunctorIbbbNS0_16BitwiseOrFunctorIbEEEESt5arrayIPcLm3EEEEviT0_T1_:
	.zero		928


//--------------------- .nv.constant0._ZN2at6native29vectorized_elementwise_kernelILi4ENS0_13BinaryFunctorIbbbNS0_16BitwiseOrFunctorIbEEEESt5arrayIPcLm3EEEEviT0_T1_ --------------------------
	.section	.nv.constant0._ZN2at6native29vectorized_elementwise_kernelILi4ENS0_13BinaryFunctorIbbbNS0_16BitwiseOrFunctorIbEEEESt5arrayIPcLm3EEEEviT0_T1_,"a",@progbits
	.sectionflags	@""
	.align	4
.nv.constant0._ZN2at6native29vectorized_elementwise_kernelILi4ENS0_13BinaryFunctorIbbbNS0_16BitwiseOrFunctorIbEEEESt5arrayIPcLm3EEEEviT0_T1_:
	.zero		928


//--------------------- .nv.constant0._ZN2at6native29vectorized_elementwise_kernelILi8ENS0_13BinaryFunctorIbbbNS0_16BitwiseOrFunctorIbEEEESt5arrayIPcLm3EEEEviT0_T1_ --------------------------
	.section	.nv.constant0._ZN2at6native29vectorized_elementwise_kernelILi8ENS0_13BinaryFunctorIbbbNS0_16BitwiseOrFunctorIbEEEESt5arrayIPcLm3EEEEviT0_T1_,"a",@progbits
	.sectionflags	@""
	.align	4
.nv.constant0._ZN2at6native29vectorized_elementwise_kernelILi8ENS0_13BinaryFunctorIbbbNS0_16BitwiseOrFunctorIbEEEESt5arrayIPcLm3EEEEviT0_T1_:
	.zero		928


//--------------------- .nv.constant0._ZN2at6native18elementwise_kernelILi128ELi4EZNS0_15gpu_kernel_implINS0_13AUnaryFunctorIsssNS0_16BitwiseOrFunctorIsEEEEEEvRNS_18TensorIteratorBaseERKT_EUliE_EEviT1_ --------------------------
	.section	.nv.constant0._ZN2at6native18elementwise_kernelILi128ELi4EZNS0_15gpu_kernel_implINS0_13AUnaryFunctorIsssNS0_16BitwiseOrFunctorIsEEEEEEvRNS_18TensorIteratorBaseERKT_EUliE_EEviT1_,"a",@progbits
	.sectionflags	@""
	.align	4
.nv.constant0._ZN2at6native18elementwise_kernelILi128ELi4EZNS0_15gpu_kernel_implINS0_13AUnaryFunctorIsssNS0_16BitwiseOrFunctorIsEEEEEEvRNS_18TensorIteratorBaseERKT_EUliE_EEviT1_:
	.zero		1440


//--------------------- .nv.constant0._ZN2at6native27unrolled_elementwise_kernelINS0_13AUnaryFunctorIsssNS0_16BitwiseOrFunctorIsEEEESt5arrayIPcLm2EELi4E23TrivialOffsetCalculatorILi1EjESA_NS0_6memory12LoadWithCastILi1EEENSB_13StoreWithCastILi1EEEEEviT_T0_T2_T3_T4_T5_ --------------------------
	.section	.nv.constant0._ZN2at6native27unrolled_elementwise_kernelINS0_13AUnaryFunctorIsssNS0_16BitwiseOrFunctorIsEEEESt5arrayIPcLm2EELi4E23TrivialOffsetCalculatorILi1EjESA_NS0_6memory12LoadWithCastILi1EEENSB_13StoreWithCastILi1EEEEEviT_T0_T2_T3_T4_T5_,"a",@progbits
	.sectionflags	@""
	.align	4
.nv.constant0._ZN2at6native27unrolled_elementwise_kernelINS0_13AUnaryFunctorIsssNS0_16BitwiseOrFunctorIsEEEESt5arrayIPcLm2EELi4E23TrivialOffsetCalculatorILi1EjESA_NS0_6memory12LoadWithCastILi1EEENSB_13StoreWithCastILi1EEEEEviT_T0_T2_T3_T4_T5_:
	.zero		940


//--------------------- .nv.constant0._ZN2at6native18elementwise_kernelILi128ELi4EZNS0_22gpu_kernel_impl_nocastINS0_13AUnaryFunctorIsssNS0_16BitwiseOrFunctorIsEEEEEEvRNS_18TensorIteratorBaseERKT_EUliE_EEviT1_ --------------------------
	.section	.nv.constant0._ZN2at6native18elementwise_kernelILi128ELi4EZNS0_22gpu_kernel_impl_nocastINS0_13AUnaryFunctorIsssNS0_16BitwiseOrFunctorIsEEEEEEvRNS_18TensorIteratorBaseERKT_EUliE_EEviT1_,"a",@progbits
	.sectionflags	@""
	.align	4
.nv.constant0._ZN2at6native18elementwise_kernelILi128ELi4EZNS0_22gpu_kernel_impl_nocastINS0_13AUnaryFunctorIsssNS0_16BitwiseOrFunctorIsEEEEEEvRNS_18TensorIteratorBaseERKT_EUliE_EEviT1_:
	.zero		1440


//--------------------- .nv.constant0._ZN2at6native27unrolled_elementwise_kernelINS0_13AUnaryFunctorIsssNS0_16BitwiseOrFunctorIsEEEESt5arrayIPcLm2EELi4E23TrivialOffsetCalculatorILi1EjESA_NS0_6memory15LoadWithoutCastENSB_16StoreWithoutCastEEEviT_T0_T2_T3_T4_T5_ --------------------------
	.section	.nv.constant0._ZN2at6native27unrolled_elementwise_kernelINS0_13AUnaryFunctorIsssNS0_16BitwiseOrFunctorIsEEEESt5arrayIPcLm2EELi4E23TrivialOffsetCalculatorILi1EjESA_NS0_6memory15LoadWithoutCastENSB_16StoreWithoutCastEEEviT_T0_T2_T3_T4_T5_,"a",@progbits
	.sectionflags	@""
	.align	4
.nv.constant0._ZN2at6native27unrolled_elementwise_kernelINS0_13AUnaryFunctorIsssNS0_16BitwiseOrFunctorIsEEEESt5arrayIPcLm2EELi4E23TrivialOffsetCalculatorILi1EjESA_NS0_6memory15LoadWithoutCastENSB_16StoreWithoutCastEEEviT_T0_T2_T3_T4_T5_:
	.zero		924


//--------------------- .nv.constant0._ZN2at6native29vectorized_elementwise_kernelILi2ENS0_13AUnaryFunctorIsssNS0_16BitwiseOrFunctorIsEEEESt5arrayIPcLm2EEEEviT0_T1_ --------------------------
	.section	.nv.constant0._ZN2at6native29vectorized_elementwise_kernelILi2ENS0_13AUnaryFunctorIsssNS0_16BitwiseOrFunctorIsEEEESt5arrayIPcLm2EEEEviT0_T1_,"a",@progbits
	.sectionflags	@""
	.align	4
.nv.constant0._ZN2at6native29vectorized_elementwise_kernelILi2ENS0_13AUnaryFunctorIsssNS0_16BitwiseOrFunctorIsEEEESt5arrayIPcLm2EEEEviT0_T1_:
	.zero		920


//--------------------- .nv.constant0._ZN2at6native29vectorized_elementwise_kernelILi4ENS0_13AUnaryFunctorIsssNS0_16BitwiseOrFunctorIsEEEESt5arrayIPcLm2EEEEviT0_T1_ --------------------------
	.section	.nv.constant0._ZN2at6native29vectorized_elementwise_kernelILi4ENS0_13AUnaryFunctorIsssNS0_16BitwiseOrFunctorIsEEEESt5arrayIPcLm2EEEEviT0_T1_,"a",@progbits
	.sectionflags	@""
	.align	4
.nv.constant0._ZN2at6native29vectorized_elementwise_kernelILi4ENS0_13AUnaryFunctorIsssNS0_16BitwiseOrFunctorIsEEEESt5arrayIPcLm2EEEEviT0_T1_:
	.zero		920


//--------------------- .nv.constant0._ZN2at6native29vectorized_elementwise_kernelILi8ENS0_13AUnaryFunctorIsssNS0_16BitwiseOrFunctorIsEEEESt5arrayIPcLm2EEEEviT0_T1_ --------------------------
	.section	.nv.constant0._ZN2at6native29vectorized_elementwise_kernelILi8ENS0_13AUnaryFunctorIsssNS0_16BitwiseOrFunctorIsEEEESt5arrayIPcLm2EEEEviT0_T1_,"a",@progbits
	.sectionflags	@""
	.align	4
.nv.constant0._ZN2at6native29vectorized_elementwise_kernelILi8ENS0_13AUnaryFunctorIsssNS0_16BitwiseOrFunctorIsEEEESt5arrayIPcLm2EEEEviT0_T1_:
	.zero		920


//--------------------- .nv.constant0._ZN2at6native18elementwise_kernelILi128ELi4EZNS0_15gpu_kernel_implINS0_13BinaryFunctorIsssNS0_16BitwiseOrFunctorIsEEEEEEvRNS_18TensorIteratorBaseERKT_EUliE_EEviT1_ --------------------------
	.section	.nv.constant0._ZN2at6native18elementwise_kernelILi128ELi4EZNS0_15gpu_kernel_implINS0_13BinaryFunctorIsssNS0_16BitwiseOrFunctorIsEEEEEEvRNS_18TensorIteratorBaseERKT_EUliE_EEviT1_,"a",@progbits
	.sectionflags	@""
	.align	4
.nv.constant0._ZN2at6native18elementwise_kernelILi128ELi4EZNS0_15gpu_kernel_implINS0_13BinaryFunctorIsssNS0_16BitwiseOrFunctorIsEEEEEEvRNS_18TensorIteratorBaseERKT_EUliE_EEviT1_:
	.zero		1552


//--------------------- .nv.constant0._ZN2at6native27unrolled_elementwise_kernelINS0_13BinaryFunctorIsssNS0_16BitwiseOrFunctorIsEEEESt5arrayIPcLm3EELi4E23TrivialOffsetCalculatorILi2EjES9_ILi1EjENS0_6memory12LoadWithCastILi2EEENSC_13StoreWithCastILi1EEEEEviT_T0_T2_T3_T4_T5_ --------------------------
	.section	.nv.constant0._ZN2at6native27unrolled_elementwise_kernelINS0_13BinaryFunctorIsssNS0_16BitwiseOrFunctorIsEEEESt5arrayIPcLm3EELi4E23TrivialOffsetCalculatorILi2EjES9_ILi1EjENS0_6memory12LoadWithCastILi2EEENSC_13StoreWithCastILi1EEEEEviT_T0_T2_T3_T4_T5_,"a",@progbits
	.sectionflags	@""
	.align	4
.nv.constant0._ZN2at6native27unrolled_elementwise_kernelINS0_13BinaryFunctorIsssNS0_16BitwiseOrFunctorIsEEEESt5arrayIPcLm3EELi4E23TrivialOffsetCalculatorILi2EjES9_ILi1EjENS0_6memory12LoadWithCastILi2EEENSC_13StoreWithCastILi1EEEEEviT_T0_T2_T3_T4_T5_:
	.zero		952


//--------------------- .nv.constant0._ZN2at6native18elementwise_kernelILi128ELi4EZNS0_22gpu_kernel_impl_nocastINS0_13BinaryFunctorIsssNS0_16BitwiseOrFunctorIsEEEEEEvRNS_18TensorIteratorBaseERKT_EUliE_EEviT1_ --------------------------
	.section	.nv.constant0._ZN2at6native18elementwise_kernelILi128ELi4EZNS0_22gpu_kernel_impl_nocastINS0_13BinaryFunctorIsssNS0_16BitwiseOrFunctorIsEEEEEEvRNS_18TensorIteratorBaseERKT_EUliE_EEviT1_,"a",@progbits
	.sectionflags	@""
	.align	4
.nv.constant0._ZN2at6native18elementwise_kernelILi128ELi4EZNS0_22gpu_kernel_impl_nocastINS0_13BinaryFunctorIsssNS0_16BitwiseOrFunctorIsEEEEEEvRNS_18TensorIteratorBaseERKT_EUliE_EEviT1_:
	.zero		1552


//--------------------- .nv.constant0._ZN2at6native27unrolled_elementwise_kernelINS0_13BinaryFunctorIsssNS0_16BitwiseOrFunctorIsEEEESt5arrayIPcLm3EELi4E23TrivialOffsetCalculatorILi2EjES9_ILi1EjENS0_6memory15LoadWithoutCastENSC_16StoreWithoutCastEEEviT_T0_T2_T3_T4_T5_ --------------------------
	.section	.nv.constant0._ZN2at6native27unrolled_elementwise_kernelINS0_13BinaryFunctorIsssNS0_16BitwiseOrFunctorIsEEEESt5arrayIPcLm3EELi4E23TrivialOffsetCalculatorILi2EjES9_ILi1EjENS0_6memory15LoadWithoutCastENSC_16StoreWithoutCastEEEviT_T0_T2_T3_T4_T5_,"a",@progbits
	.sectionflags	@""
	.align	4
.nv.constant0._ZN2at6native27unrolled_elementwise_kernelINS0_13BinaryFunctorIsssNS0_16BitwiseOrFunctorIsEEEESt5arrayIPcLm3EELi4E23TrivialOffsetCalculatorILi2EjES9_ILi1EjENS0_6memory15LoadWithoutCastENSC_16StoreWithoutCastEEEviT_T0_T2_T3_T4_T5_:
	.zero		932


//--------------------- .nv.constant0._ZN2at6native29vectorized_elementwise_kernelILi2ENS0_13BinaryFunctorIsssNS0_16BitwiseOrFunctorIsEEEESt5arrayIPcLm3EEEEviT0_T1_ --------------------------
	.section	.nv.constant0._ZN2at6native29vectorized_elementwise_kernelILi2ENS0_13BinaryFunctorIsssNS0_16BitwiseOrFunctorIsEEEESt5arrayIPcLm3EEEEviT0_T1_,"a",@progbits
	.sectionflags	@""
	.align	4
.nv.constant0._ZN2at6native29vectorized_elementwise_kernelILi2ENS0_13BinaryFunctorIsssNS0_16BitwiseOrFunctorIsEEEESt5arrayIPcLm3EEEEviT0_T1_:
	.zero		928


//--------------------- .nv.constant0._ZN2at6native29vectorized_elementwise_kernelILi4ENS0_13BinaryFunctorIsssNS0_16BitwiseOrFunctorIsEEEESt5arrayIPcLm3EEEEviT0_T1_ --------------------------
	.section	.nv.constant0._ZN2at6native29vectorized_elementwise_kernelILi4ENS0_13BinaryFunctorIsssNS0_16BitwiseOrFunctorIsEEEESt5arrayIPcLm3EEEEviT0_T1_,"a",@progbits
	.sectionflags	@""
	.align	4
.nv.constant0._ZN2at6native29vectorized_elementwise_kernelILi4ENS0_13BinaryFunctorIsssNS0_16BitwiseOrFunctorIsEEEESt5arrayIPcLm3EEEEviT0_T1_:
	.zero		928


//--------------------- .nv.constant0._ZN2at6native29vectorized_elementwise_kernelILi8ENS0_13BinaryFunctorIsssNS0_16BitwiseOrFunctorIsEEEESt5arrayIPcLm3EEEEviT0_T1_ --------------------------
	.section	.nv.constant0._ZN2at6native29vectorized_elementwise_kernelILi8ENS0_13BinaryFunctorIsssNS0_16BitwiseOrFunctorIsEEEESt5arrayIPcLm3EEEEviT0_T1_,"a",@progbits
	.sectionflags	@""
	.align	4
.nv.constant0._ZN2at6native29vectorized_elementwise_kernelILi8ENS0_13BinaryFunctorIsssNS0_16BitwiseOrFunctorIsEEEESt5arrayIPcLm3EEEEviT0_T1_:
	.zero		928


//--------------------- .nv.constant0._ZN2at6native18elementwise_kernelILi128ELi4EZNS0_15gpu_kernel_implINS0_13AUnaryFunctorIlllNS0_16BitwiseOrFunctorIlEEEEEEvRNS_18TensorIteratorBaseERKT_EUliE_EEviT1_ --------------------------
	.section	.nv.constant0._ZN2at6native18elementwise_kernelILi128ELi4EZNS0_15gpu_kernel_implINS0_13AUnaryFunctorIlllNS0_16BitwiseOrFunctorIlEEEEEEvRNS_18TensorIteratorBaseERKT_EUliE_EEviT1_,"a",@progbits
	.sectionflags	@""
	.align	4
.nv.constant0._ZN2at6native18elementwise_kernelILi128ELi4EZNS0_15gpu_kernel_implINS0_13AUnaryFunctorIlllNS0_16BitwiseOrFunctorIlEEEEEEvRNS_18TensorIteratorBaseERKT_EUliE_EEviT1_:
	.zero		1456


//--------------------- .nv.constant0._ZN2at6native27unrolled_elementwise_kernelINS0_13AUnaryFunctorIlllNS0_16BitwiseOrFunctorIlEEEESt5arrayIPcLm2EELi4E23TrivialOffsetCalculatorILi1EjESA_NS0_6memory12LoadWithCastILi1EEENSB_13StoreWithCastILi1EEEEEviT_T0_T2_T3_T4_T5_ --------------------------
	.section	.nv.constant0._ZN2at6native27unrolled_elementwise_kernelINS0_13AUnaryFunctorIlllNS0_16BitwiseOrFunctorIlEEEESt5arrayIPcLm2EELi4E23TrivialOffsetCalculatorILi1EjESA_NS0_6memory12LoadWithCastILi1EEENSB_13StoreWithCastILi1EEEEEviT_T0_T2_T3_T4_T5_,"a",@progbits
	.sectionflags	@""
	.align	4
.nv.constant0._ZN2at6native27unrolled_elementwise_kernelINS0_13AUnaryFunctorIlllNS0_16BitwiseOrFunctorIlEEEESt5arrayIPcLm2EELi4E23TrivialOffsetCalculatorILi1EjESA_NS0_6memory12LoadWithCastILi1EEENSB_13StoreWithCastILi1EEEEEviT_T0_T2_T3_T4_T5_:
	.zero		956


//--------------------- .nv.constant0._ZN2at6native18elementwise_kernelILi128ELi2EZNS0_22gpu_kernel_impl_nocastINS0_13AUnaryFunctorIlllNS0_16BitwiseOrFunctorIlEEEEEEvRNS_18TensorIteratorBaseERKT_EUliE_EEviT1_ --------------------------
	.section	.nv.constant0._ZN2at6native18elementwise_kernelILi128ELi2EZNS0_22gpu_kernel_impl_nocastINS0_13AUnaryFunctorIlllNS0_16BitwiseOrFunctorIlEEEEEEvRNS_18TensorIteratorBaseERKT_EUliE_EEviT1_,"a",@progbits
	.sectionflags	@""
	.align	4
.nv.constant0._ZN2at6native18elementwise_kernelILi128ELi2EZNS0_22gpu_kernel_impl_nocastINS0_13AUnaryFunctorIlllNS0_16BitwiseOrFunctorIlEEEEEEvRNS_18TensorIteratorBaseERKT_EUliE_EEviT1_:
	.zero		1448


//--------------------- .nv.constant0._ZN2at6native27unrolled_elementwise_kernelINS0_13AUnaryFunctorIlllNS0_16BitwiseOrFunctorIlEEEESt5arrayIPcLm2EELi4E23TrivialOffsetCalculatorILi1EjESA_NS0_6memory15LoadWithoutCastENSB_16StoreWithoutCastEEEviT_T0_T2_T3_T4_T5_ --------------------------
	.section	.nv.constant0._ZN2at6native27unrolled_elementwise_kernelINS0_13AUnaryFunctorIlllNS0_16BitwiseOrFunctorIlEEEESt5arrayIPcLm2EELi4E23TrivialOffsetCalculatorILi1EjESA_NS0_6memory15LoadWithoutCastENSB_16StoreWithoutCastEEEviT_T0_T2_T3_T4_T5_,"a",@progbits
	.sectionflags	@""
	.align	4
.nv.constant0._ZN2at6native27unrolled_elementwise_kernelINS0_13AUnaryFunctorIlllNS0_16BitwiseOrFunctorIlEEEESt5arrayIPcLm2EELi4E23TrivialOffsetCalculatorILi1EjESA_NS0_6memory15LoadWithoutCastENSB_16StoreWithoutCastEEEviT_T0_T2_T3_T4_T5_:
	.zero		940


//--------------------- .nv.constant0._ZN2at6native29vectorized_elementwise_kernelILi2ENS0_13AUnaryFunctorIlllNS0_16BitwiseOrFunctorIlEEEESt5arrayIPcLm2EEEEviT0_T1_ --------------------------
	.section	.nv.constant0._ZN2at6native29vectorized_elementwise_kernelILi2ENS0_13AUnaryFunctorIlllNS0_16BitwiseOrFunctorIlEEEESt5arrayIPcLm2EEEEviT0_T1_,"a",@progbits
	.sectionflags	@""
	.align	4
.nv.constant0._ZN2at6native29vectorized_elementwise_kernelILi2ENS0_13AUnaryFunctorIlllNS0_16BitwiseOrFunctorIlEEEESt5arrayIPcLm2EEEEviT0_T1_:
	.zero		936


//--------------------- .nv.constant0._ZN2at6native29vectorized_elementwise_kernelILi4ENS0_13AUnaryFunctorIlllNS0_16BitwiseOrFunctorIlEEEESt5arrayIPcLm2EEEEviT0_T1_ --------------------------
	.section	.nv.constant0._ZN2at6native29vectorized_elementwise_kernelILi4ENS0_13AUnaryFunctorIlllNS0_16BitwiseOrFunctorIlEEEESt5arrayIPcLm2EEEEviT0_T1_,"a",@progbits
	.sectionflags	@""
	.align	4
.nv.constant0._ZN2at6native29vectorized_elementwise_kernelILi4ENS0_13AUnaryFunctorIlllNS0_16BitwiseOrFunctorIlEEEESt5arrayIPcLm2EEEEviT0_T1_:
	.zero		936


//--------------------- .nv.constant0._ZN2at6native29vectorized_elementwise_kernelILi8ENS0_13AUnaryFunctorIlllNS0_16BitwiseOrFunctorIlEEEESt5arrayIPcLm2EEEEviT0_T1_ --------------------------
	.section	.nv.constant0._ZN2at6native29vectorized_elementwise_kernelILi8ENS0_13AUnaryFunctorIlllNS0_16BitwiseOrFunctorIlEEEESt5arrayIPcLm2EEEEviT0_T1_,"a",@progbits
	.sectionflags	@""
	.align	4
.nv.constant0._ZN2at6native29vectorized_elementwise_kernelILi8ENS0_13AUnaryFunctorIlllNS0_16BitwiseOrFunctorIlEEEESt5arrayIPcLm2EEEEviT0_T1_:
	.zero		936


//--------------------- .nv.constant0._ZN2at6native18elementwise_kernelILi128ELi4EZNS0_15gpu_kernel_implINS0_13BinaryFunctorIlllNS0_16BitwiseOrFunctorIlEEEEEEvRNS_18TensorIteratorBaseERKT_EUliE_EEviT1_ --------------------------
	.section	.nv.constant0._ZN2at6native18elementwise_kernelILi128ELi4EZNS0_15gpu_kernel_implINS0_13BinaryFunctorIlllNS0_16BitwiseOrFunctorIlEEEEEEvRNS_18TensorIteratorBaseERKT_EUliE_EEviT1_,"a",@progbits
	.sectionflags	@""
	.align	4
.nv.constant0._ZN2at6native18elementwise_kernelILi128ELi4EZNS0_15gpu_kernel_implINS0_13BinaryFunctorIlllNS0_16BitwiseOrFunctorIlEEEEEEvRNS_18TensorIteratorBaseERKT_EUliE_EEviT1_:
	.zero		1552


//--------------------- .nv.constant0._ZN2at6native27unrolled_elementwise_kernelINS0_13BinaryFunctorIlllNS0_16BitwiseOrFunctorIlEEEESt5arrayIPcLm3EELi4E23TrivialOffsetCalculatorILi2EjES9_ILi1EjENS0_6memory12LoadWithCastILi2EEENSC_13StoreWithCastILi1EEEEEviT_T0_T2_T3_T4_T5_ --------------------------
	.section	.nv.constant0._ZN2at6native27unrolled_elementwise_kernelINS0_13BinaryFunctorIlllNS0_16BitwiseOrFunctorIlEEEESt5arrayIPcLm3EELi4E23TrivialOffsetCalculatorILi2EjES9_ILi1EjENS0_6memory12LoadWithCastILi2EEENSC_13StoreWithCastILi1EEEEEviT_T0_T2_T3_T4_T5_,"a",@progbits
	.sectionflags	@""
	.align	4
.nv.constant0._ZN2at6native27unrolled_elementwise_kernelINS0_13BinaryFunctorIlllNS0_16BitwiseOrFunctorIlEEEESt5arrayIPcLm3EELi4E23TrivialOffsetCalculatorILi2EjES9_ILi1EjENS0_6memory12LoadWithCastILi2EEENSC_13StoreWithCastILi1EEEEEviT_T0_T2_T3_T4_T5_:
	.zero		952


//--------------------- .nv.constant0._ZN2at6native18elementwise_kernelILi128ELi2EZNS0_22gpu_kernel_impl_nocastINS0_13BinaryFunctorIlllNS0_16BitwiseOrFunctorIlEEEEEEvRNS_18TensorIteratorBaseERKT_EUliE_EEviT1_ --------------------------
	.section	.nv.constant0._ZN2at6native18elementwise_kernelILi128ELi2EZNS0_22gpu_kernel_impl_nocastINS0_13BinaryFunctorIlllNS0_16BitwiseOrFunctorIlEEEEEEvRNS_18TensorIteratorBaseERKT_EUliE_EEviT1_,"a",@progbits
	.sectionflags	@""
	.align	4
.nv.constant0._ZN2at6native18elementwise_kernelILi128ELi2EZNS0_22gpu_kernel_impl_nocastINS0_13BinaryFunctorIlllNS0_16BitwiseOrFunctorIlEEEEEEvRNS_18TensorIteratorBaseERKT_EUliE_EEviT1_:
	.zero		1552


//--------------------- .nv.constant0._ZN2at6native27unrolled_elementwise_kernelINS0_13BinaryFunctorIlllNS0_16BitwiseOrFunctorIlEEEESt5arrayIPcLm3EELi4E23TrivialOffsetCalculatorILi2EjES9_ILi1EjENS0_6memory15LoadWithoutCastENSC_16StoreWithoutCastEEEviT_T0_T2_T3_T4_T5_ --------------------------
	.section	.nv.constant0._ZN2at6native27unrolled_elementwise_kernelINS0_13BinaryFunctorIlllNS0_16BitwiseOrFunctorIlEEEESt5arrayIPcLm3EELi4E23TrivialOffsetCalculatorILi2EjES9_ILi1EjENS0_6memory15LoadWithoutCastENSC_16StoreWithoutCastEEEviT_T0_T2_T3_T4_T5_,"a",@progbits
	.sectionflags	@""
	.align	4
.nv.constant0._ZN2at6native27unrolled_elementwise_kernelINS0_13BinaryFunctorIlllNS0_16BitwiseOrFunctorIlEEEESt5arrayIPcLm3EELi4E23TrivialOffsetCalculatorILi2EjES9_ILi1EjENS0_6memory15LoadWithoutCastENSC_16StoreWithoutCastEEEviT_T0_T2_T3_T4_T5_:
	.zero		932


//--------------------- .nv.constant0._ZN2at6native29vectorized_elementwise_kernelILi2ENS0_13BinaryFunctorIlllNS0_16BitwiseOrFunctorIlEEEESt5arrayIPcLm3EEEEviT0_T1_ --------------------------
	.section	.nv.constant0._ZN2at6native29vectorized_elementwise_kernelILi2ENS0_13BinaryFunctorIlllNS0_16BitwiseOrFunctorIlEEEESt5arrayIPcLm3EEEEviT0_T1_,"a",@progbits
	.sectionflags	@""
	.align	4
.nv.constant0._ZN2at6native29vectorized_elementwise_kernelILi2ENS0_13BinaryFunctorIlllNS0_16BitwiseOrFunctorIlEEEESt5arrayIPcLm3EEEEviT0_T1_:
	.zero		928


//--------------------- .nv.constant0._ZN2at6native29vectorized_elementwise_kernelILi4ENS0_13BinaryFunctorIlllNS0_16BitwiseOrFunctorIlEEEESt5arrayIPcLm3EEEEviT0_T1_ --------------------------
	.section	.nv.constant0._ZN2at6native29vectorized_elementwise_kernelILi4ENS0_13BinaryFunctorIlllNS0_16BitwiseOrFunctorIlEEEESt5arrayIPcLm3EEEEviT0_T1_,"a",@progbits
	.sectionflags	@""
	.align	4
.nv.constant0._ZN2at6native29vectorized_elementwise_kernelILi4ENS0_13BinaryFunctorIlllNS0_16BitwiseOrFunctorIlEEEESt5arrayIPcLm3EEEEviT0_T1_:
	.zero		928


//--------------------- .nv.constant0._ZN2at6native29vectorized_elementwise_kernelILi8ENS0_13BinaryFunctorIlllNS0_16BitwiseOrFunctorIlEEEESt5arrayIPcLm3EEEEviT0_T1_ --------------------------
	.section	.nv.constant0._ZN2at6native29vectorized_elementwise_kernelILi8ENS0_13BinaryFunctorIlllNS0_16BitwiseOrFunctorIlEEEESt5arrayIPcLm3EEEEviT0_T1_,"a",@progbits
	.sectionflags	@""
	.align	4
.nv.constant0._ZN2at6native29vectorized_elementwise_kernelILi8ENS0_13BinaryFunctorIlllNS0_16BitwiseOrFunctorIlEEEESt5arrayIPcLm3EEEEviT0_T1_:
	.zero		928


//--------------------- .nv.constant0._ZN2at6native18elementwise_kernelILi128ELi4EZNS0_15gpu_kernel_implINS0_13AUnaryFunctorIiiiNS0_16BitwiseOrFunctorIiEEEEEEvRNS_18TensorIteratorBaseERKT_EUliE_EEviT1_ --------------------------
	.section	.nv.constant0._ZN2at6native18elementwise_kernelILi128ELi4EZNS0_15gpu_kernel_implINS0_13AUnaryFunctorIiiiNS0_16BitwiseOrFunctorIiEEEEEEvRNS_18TensorIteratorBaseERKT_EUliE_EEviT1_,"a",@progbits
	.sectionflags	@""
	.align	4
.nv.constant0._ZN2at6native18elementwise_kernelILi128ELi4EZNS0_15gpu_kernel_implINS0_13AUnaryFunctorIiiiNS0_16BitwiseOrFunctorIiEEEEEEvRNS_18TensorIteratorBaseERKT_EUliE_EEviT1_:
	.zero		1448


//--------------------- .nv.constant0._ZN2at6native27unrolled_elementwise_kernelINS0_13AUnaryFunctorIiiiNS0_16BitwiseOrFunctorIiEEEESt5arrayIPcLm2EELi4E23TrivialOffsetCalculatorILi1EjESA_NS0_6memory12LoadWithCastILi1EEENSB_13StoreWithCastILi1EEEEEviT_T0_T2_T3_T4_T5_ --------------------------
	.section	.nv.constant0._ZN2at6native27unrolled_elementwise_kernelINS0_13AUnaryFunctorIiiiNS0_16BitwiseOrFunctorIiEEEESt5arrayIPcLm2EELi4E23TrivialOffsetCalculatorILi1EjESA_NS0_6memory12LoadWithCastILi1EEENSB_13StoreWithCastILi1EEEEEviT_T0_T2_T3_T4_T5_,"a",@progbits
	.sectionflags	@""
	.align	4
.nv.constant0._ZN2at6native27unrolled_elementwise_kernelINS0_13AUnaryFunctorIiiiNS0_16BitwiseOrFunctorIiEEEESt5arrayIPcLm2EELi4E23TrivialOffsetCalculatorILi1EjESA_NS0_6memory12LoadWithCastILi1EEENSB_13StoreWithCastILi1EEEEEviT_T0_T2_T3_T4_T5_:
	.zero		948


//--------------------- .nv.constant0._ZN2at6native18elementwise_kernelILi128ELi2EZNS0_22gpu_kernel_impl_nocastINS0_13AUnaryFunctorIiiiNS0_16BitwiseOrFunctorIiEEEEEEvRNS_18TensorIteratorBaseERKT_EUliE_EEviT1_ --------------------------
	.section	.nv.constant0._ZN2at6native18elementwise_kernelILi128ELi2EZNS0_22gpu_kernel_impl_nocastINS0_13AUnaryFunctorIiiiNS0_16BitwiseOrFunctorIiEEEEEEvRNS_18TensorIteratorBaseERKT_EUliE_EEviT1_,"a",@progbits
	.sectionflags	@""
	.align	4
.nv.constant0._ZN2at6native18elementwise_kernelILi128ELi2EZNS0_22gpu_kernel_impl_nocastINS0_13AUnaryFunctorIiiiNS0_16BitwiseOrFunctorIiEEEEEEvRNS_18TensorIteratorBaseERKT_EUliE_EEviT1_:
	.zero		1440


//--------------------- .nv.constant0._ZN2at6native27unrolled_elementwise_kernelINS0_13AUnaryFunctorIiiiNS0_16BitwiseOrFunctorIiEEEESt5arrayIPcLm2EELi4E23TrivialOffsetCalculatorILi1EjESA_NS0_6memory15LoadWithoutCastENSB_16StoreWithoutCastEEEviT_T0_T2_T3_T4_T5_ --------------------------
	.section	.nv.constant0._ZN2at6native27unrolled_elementwise_kernelINS0_13AUnaryFunctorIiiiNS0_16BitwiseOrFunctorIiEEEESt5arrayIPcLm2EELi4E23TrivialOffsetCalculatorILi1EjESA_NS0_6memory15LoadWithoutCastENSB_16StoreWithoutCastEEEviT_T0_T2_T3_T4_T5_,"a",@progbits
	.sectionflags	@""
	.align	4
.nv.constant0._ZN2at6native27unrolled_elementwise_kernelINS0_13AUnaryFunctorIiiiNS0_16BitwiseOrFunctorIiEEEESt5arrayIPcLm2EELi4E23TrivialOffsetCalculatorILi1EjESA_NS0_6memory15LoadWithoutCastENSB_16StoreWithoutCastEEEviT_T0_T2_T3_T4_T5_:
	.zero		932


//--------------------- .nv.constant0._ZN2at6native29vectorized_elementwise_kernelILi2ENS0_13AUnaryFunctorIiiiNS0_16BitwiseOrFunctorIiEEEESt5arrayIPcLm2EEEEviT0_T1_ --------------------------
	.section	.nv.constant0._ZN2at6native29vectorized_elementwise_kernelILi2ENS0_13AUnaryFunctorIiiiNS0_16BitwiseOrFunctorIiEEEESt5arrayIPcLm2EEEEviT0_T1_,"a",@progbits
	.sectionflags	@""
	.align	4
.nv.constant0._ZN2at6native29vectorized_elementwise_kernelILi2ENS0_13AUnaryFunctorIiiiNS0_16BitwiseOrFunctorIiEEEESt5arrayIPcLm2EEEEviT0_T1_:
	.zero		928


//--------------------- .nv.constant0._ZN2at6native29vectorized_elementwise_kernelILi4ENS0_13AUnaryFunctorIiiiNS0_16BitwiseOrFunctorIiEEEESt5arrayIPcLm2EEEEviT0_T1_ --------------------------
	.section	.nv.constant0._ZN2at6native29vectorized_elementwise_kernelILi4ENS0_13AUnaryFunctorIiiiNS0_16BitwiseOrFunctorIiEEEESt5arrayIPcLm2EEEEviT0_T1_,"a",@progbits
	.sectionflags	@""
	.align	4
.nv.constant0._ZN2at6native29vectorized_elementwise_kernelILi4ENS0_13AUnaryFunctorIiiiNS0_16BitwiseOrFunctorIiEEEESt5arrayIPcLm2EEEEviT0_T1_:
	.zero		928


//--------------------- .nv.constant0._ZN2at6native29vectorized_elementwise_kernelILi8ENS0_13AUnaryFunctorIiiiNS0_16BitwiseOrFunctorIiEEEESt5arrayIPcLm2EEEEviT0_T1_ --------------------------
	.section	.nv.constant0._ZN2at6native29vectorized_elementwise_kernelILi8ENS0_13AUnaryFunctorIiiiNS0_16BitwiseOrFunctorIiEEEESt5arrayIPcLm2EEEEviT0_T1_,"a",@progbits
	.sectionflags	@""
	.align	4
.nv.constant0._ZN2at6native29vectorized_elementwise_kernelILi8ENS0_13AUnaryFunctorIiiiNS0_16BitwiseOrFunctorIiEEEESt5arrayIPcLm2EEEEviT0_T1_:
	.zero		928


//--------------------- .nv.constant0._ZN2at6native18elementwise_kernelILi128ELi4EZNS0_15gpu_kernel_implINS0_13BinaryFunctorIiiiNS0_16BitwiseOrFunctorIiEEEEEEvRNS_18TensorIteratorBaseERKT_EUliE_EEviT1_ --------------------------
	.section	.nv.constant0._ZN2at6native18elementwise_kernelILi128ELi4EZNS0_15gpu_kernel_implINS0_13BinaryFunctorIiiiNS0_16BitwiseOrFunctorIiEEEEEEvRNS_18TensorIteratorBaseERKT_EUliE_EEviT1_,"a",@progbits
	.sectionflags	@""
	.align	4
.nv.constant0._ZN2at6native18elementwise_kernelILi128ELi4EZNS0_15gpu_kernel_implINS0_13BinaryFunctorIiiiNS0_16BitwiseOrFunctorIiEEEEEEvRNS_18TensorIteratorBaseERKT_EUliE_EEviT1_:
	.zero		1552


//--------------------- .nv.constant0._ZN2at6native27unrolled_elementwise_kernelINS0_13BinaryFunctorIiiiNS0_16BitwiseOrFunctorIiEEEESt5arrayIPcLm3EELi4E23TrivialOffsetCalculatorILi2EjES9_ILi1EjENS0_6memory12LoadWithCastILi2EEENSC_13StoreWithCastILi1EEEEEviT_T0_T2_T3_T4_T5_ --------------------------
	.section	.nv.constant0._ZN2at6native27unrolled_elementwise_kernelINS0_13BinaryFunctorIiiiNS0_16BitwiseOrFunctorIiEEEESt5arrayIPcLm3EELi4E23TrivialOffsetCalculatorILi2EjES9_ILi1EjENS0_6memory12LoadWithCastILi2EEENSC_13StoreWithCastILi1EEEEEviT_T0_T2_T3_T4_T5_,"a",@progbits
	.sectionflags	@""
	.align	4
.nv.constant0._ZN2at6native27unrolled_elementwise_kernelINS0_13BinaryFunctorIiiiNS0_16BitwiseOrFunctorIiEEEESt5arrayIPcLm3EELi4E23TrivialOffsetCalculatorILi2EjES9_ILi1EjENS0_6memory12LoadWithCastILi2EEENSC_13StoreWithCastILi1EEEEEviT_T0_T2_T3_T4_T5_:
	.zero		952


//--------------------- .nv.constant0._ZN2at6native18elementwise_kernelILi128ELi2EZNS0_22gpu_kernel_impl_nocastINS0_13BinaryFunctorIiiiNS0_16BitwiseOrFunctorIiEEEEEEvRNS_18TensorIteratorBaseERKT_EUliE_EEviT1_ --------------------------
	.section	.nv.constant0._ZN2at6native18elementwise_kernelILi128ELi2EZNS0_22gpu_kernel_impl_nocastINS0_13BinaryFunctorIiiiNS0_16BitwiseOrFunctorIiEEEEEEvRNS_18TensorIteratorBaseERKT_EUliE_EEviT1_,"a",@progbits
	.sectionflags	@""
	.align	4
.nv.constant0._ZN2at6native18elementwise_kernelILi128ELi2EZNS0_22gpu_kernel_impl_nocastINS0_13BinaryFunctorIiiiNS0_16BitwiseOrFunctorIiEEEEEEvRNS_18TensorIteratorBaseERKT_EUliE_EEviT1_:
	.zero		1552


//--------------------- .nv.constant0._ZN2at6native27unrolled_elementwise_kernelINS0_13BinaryFunctorIiiiNS0_16BitwiseOrFunctorIiEEEESt5arrayIPcLm3EELi4E23TrivialOffsetCalculatorILi2EjES9_ILi1EjENS0_6memory15LoadWithoutCastENSC_16StoreWithoutCastEEEviT_T0_T2_T3_T4_T5_ --------------------------
	.section	.nv.constant0._ZN2at6native27unrolled_elementwise_kernelINS0_13BinaryFunctorIiiiNS0_16BitwiseOrFunctorIiEEEESt5arrayIPcLm3EELi4E23TrivialOffsetCalculatorILi2EjES9_ILi1EjENS0_6memory15LoadWithoutCastENSC_16StoreWithoutCastEEEviT_T0_T2_T3_T4_T5_,"a",@progbits
	.sectionflags	@""
	.align	4
.nv.constant0._ZN2at6native27unrolled_elementwise_kernelINS0_13BinaryFunctorIiiiNS0_16BitwiseOrFunctorIiEEEESt5arrayIPcLm3EELi4E23TrivialOffsetCalculatorILi2EjES9_ILi1EjENS0_6memory15LoadWithoutCastENSC_16StoreWithoutCastEEEviT_T0_T2_T3_T4_T5_:
	.zero		932


//--------------------- .nv.constant0._ZN2at6native29vectorized_elementwise_kernelILi2ENS0_13BinaryFunctorIiiiNS0_16BitwiseOrFunctorIiEEEESt5arrayIPcLm3EEEEviT0_T1_ --------------------------
	.section	.nv.constant0._ZN2at6native29vectorized_elementwise_kernelILi2ENS0_13BinaryFunctorIiiiNS0_16BitwiseOrFunctorIiEEEESt5arrayIPcLm3EEEEviT0_T1_,"a",@progbits
	.sectionflags	@""
	.align	4
.nv.constant0._ZN2at6native29vectorized_elementwise_kernelILi2ENS0_13BinaryFunctorIiiiNS0_16BitwiseOrFunctorIiEEEESt5arrayIPcLm3EEEEviT0_T1_:
	.zero		928


//--------------------- .nv.constant0._ZN2at6native29vectorized_elementwise_kernelILi4ENS0_13BinaryFunctorIiiiNS0_16BitwiseOrFunctorIiEEEESt5arrayIPcLm3EEEEviT0_T1_ --------------------------
	.section	.nv.constant0._ZN2at6native29vectorized_elementwise_kernelILi4ENS0_13BinaryFunctorIiiiNS0_16BitwiseOrFunctorIiEEEESt5arrayIPcLm3EEEEviT0_T1_,"a",@progbits
	.sectionflags	@""
	.align	4
.nv.constant0._ZN2at6native29vectorized_elementwise_kernelILi4ENS0_13BinaryFunctorIiiiNS0_16BitwiseOrFunctorIiEEEESt5arrayIPcLm3EEEEviT0_T1_:
	.zero		928


//--------------------- .nv.constant0._ZN2at6native29vectorized_elementwise_kernelILi8ENS0_13BinaryFunctorIiiiNS0_16BitwiseOrFunctorIiEEEESt5arrayIPcLm3EEEEviT0_T1_ --------------------------
	.section	.nv.constant0._ZN2at6native29vectorized_elementwise_kernelILi8ENS0_13BinaryFunctorIiiiNS0_16BitwiseOrFunctorIiEEEESt5arrayIPcLm3EEEEviT0_T1_,"a",@progbits
	.sectionflags	@""
	.align	4
.nv.constant0._ZN2at6native29vectorized_elementwise_kernelILi8ENS0_13BinaryFunctorIiiiNS0_16BitwiseOrFunctorIiEEEESt5arrayIPcLm3EEEEviT0_T1_:
	.zero		928


//--------------------- .nv.constant0._ZN2at6native18elementwise_kernelILi128ELi4EZNS0_15gpu_kernel_implINS0_13AUnaryFunctorIaaaNS0_16BitwiseOrFunctorIaEEEEEEvRNS_18TensorIteratorBaseERKT_EUliE_EEviT1_ --------------------------
	.section	.nv.constant0._ZN2at6native18elementwise_kernelILi128ELi4EZNS0_15gpu_kernel_implINS0_13AUnaryFunctorIaaaNS0_16BitwiseOrFunctorIaEEEEEEvRNS_18TensorIteratorBaseERKT_EUliE_EEviT1_,"a",@progbits
	.sectionflags	@""
	.align	4
.nv.constant0._ZN2at6native18elementwise_kernelILi128ELi4EZNS0_15gpu_kernel_implINS0_13AUnaryFunctorIaaaNS0_16BitwiseOrFunctorIaEEEEEEvRNS_18TensorIteratorBaseERKT_EUliE_EEviT1_:
	.zero		1440


//--------------------- .nv.constant0._ZN2at6native27unrolled_elementwise_kernelINS0_13AUnaryFunctorIaaaNS0_16BitwiseOrFunctorIaEEEESt5arrayIPcLm2EELi4E23TrivialOffsetCalculatorILi1EjESA_NS0_6memory12LoadWithCastILi1EEENSB_13StoreWithCastILi1EEEEEviT_T0_T2_T3_T4_T5_ --------------------------
	.section	.nv.constant0._ZN2at6native27unrolled_elementwise_kernelINS0_13AUnaryFunctorIaaaNS0_16BitwiseOrFunctorIaEEEESt5arrayIPcLm2EELi4E23TrivialOffsetCalculatorILi1EjESA_NS0_6memory12LoadWithCastILi1EEENSB_13StoreWithCastILi1EEEEEviT_T0_T2_T3_T4_T5_,"a",@progbits
	.sectionflags	@""
	.align	4
.nv.constant0._ZN2at6native27unrolled_elementwise_kernelINS0_13AUnaryFunctorIaaaNS0_16BitwiseOrFunctorIaEEEESt5arrayIPcLm2EELi4E23TrivialOffsetCalculatorILi1EjESA_NS0_6memory12LoadWithCastILi1EEENSB_13StoreWithCastILi1EEEEEviT_T0_T2_T3_T4_T5_:
	.zero		940


//--------------------- .nv.constant0._ZN2at6native18elementwise_kernelILi128ELi4EZNS0_22gpu_kernel_impl_nocastINS0_13AUnaryFunctorIaaaNS0_16BitwiseOrFunctorIaEEEEEEvRNS_18TensorIteratorBaseERKT_EUliE_EEviT1_ --------------------------
	.section	.nv.constant0._ZN2at6native18elementwise_kernelILi128ELi4EZNS0_22gpu_kernel_impl_nocastINS0_13AUnaryFunctorIaaaNS0_16BitwiseOrFunctorIaEEEEEEvRNS_18TensorIteratorBaseERKT_EUliE_EEviT1_,"a",@progbits
	.sectionflags	@""
	.align	4
.nv.constant0._ZN2at6native18elementwise_kernelILi128ELi4EZNS0_22gpu_kernel_impl_nocastINS0_13AUnaryFunctorIaaaNS0_16BitwiseOrFunctorIaEEEEEEvRNS_18TensorIteratorBaseERKT_EUliE_EEviT1_:
	.zero		1440


//--------------------- .nv.constant0._ZN2at6native27unrolled_elementwise_kernelINS0_13AUnaryFunctorIaaaNS0_16BitwiseOrFunctorIaEEEESt5arrayIPcLm2EELi4E23TrivialOffsetCalculatorILi1EjESA_NS0_6memory15LoadWithoutCastENSB_16StoreWithoutCastEEEviT_T0_T2_T3_T4_T5_ --------------------------
	.section	.nv.constant0._ZN2at6native27unrolled_elementwise_kernelINS0_13AUnaryFunctorIaaaNS0_16BitwiseOrFunctorIaEEEESt5arrayIPcLm2EELi4E23TrivialOffsetCalculatorILi1EjESA_NS0_6memory15LoadWithoutCastENSB_16StoreWithoutCastEEEviT_T0_T2_T3_T4_T5_,"a",@progbits
	.sectionflags	@""
	.align	4
.nv.constant0._ZN2at6native27unrolled_elementwise_kernelINS0_13AUnaryFunctorIaaaNS0_16BitwiseOrFunctorIaEEEESt5arrayIPcLm2EELi4E23TrivialOffsetCalculatorILi1EjESA_NS0_6memory15LoadWithoutCastENSB_16StoreWithoutCastEEEviT_T0_T2_T3_T4_T5_:
	.zero		924


//--------------------- .nv.constant0._ZN2at6native29vectorized_elementwise_kernelILi2ENS0_13AUnaryFunctorIaaaNS0_16BitwiseOrFunctorIaEEEESt5arrayIPcLm2EEEEviT0_T1_ --------------------------
	.section	.nv.constant0._ZN2at6native29vectorized_elementwise_kernelILi2ENS0_13AUnaryFunctorIaaaNS0_16BitwiseOrFunctorIaEEEESt5arrayIPcLm2EEEEviT0_T1_,"a",@progbits
	.sectionflags	@""
	.align	4
.nv.constant0._ZN2at6native29vectorized_elementwise_kernelILi2ENS0_13AUnaryFunctorIaaaNS0_16BitwiseOrFunctorIaEEEESt5arrayIPcLm2EEEEviT0_T1_:
	.zero		920


//--------------------- .nv.constant0._ZN2at6native29vectorized_elementwise_kernelILi4ENS0_13AUnaryFunctorIaaaNS0_16BitwiseOrFunctorIaEEEESt5arrayIPcLm2EEEEviT0_T1_ --------------------------
	.section	.nv.constant0._ZN2at6native29vectorized_elementwise_kernelILi4ENS0_13AUnaryFunctorIaaaNS0_16BitwiseOrFunctorIaEEEESt5arrayIPcLm2EEEEviT0_T1_,"a",@progbits
	.sectionflags	@""
	.align	4
.nv.constant0._ZN2at6native29vectorized_elementwise_kernelILi4ENS0_13AUnaryFunctorIaaaNS0_16BitwiseOrFunctorIaEEEESt5arrayIPcLm2EEEEviT0_T1_:
	.zero		920


//--------------------- .nv.constant0._ZN2at6native29vectorized_elementwise_kernelILi8ENS0_13AUnaryFunctorIaaaNS0_16BitwiseOrFunctorIaEEEESt5arrayIPcLm2EEEEviT0_T1_ --------------------------
	.section	.nv.constant0._ZN2at6native29vectorized_elementwise_kernelILi8ENS0_13AUnaryFunctorIaaaNS0_16BitwiseOrFunctorIaEEEESt5arrayIPcLm2EEEEviT0_T1_,"a",@progbits
	.sectionflags	@""
	.align	4
.nv.constant0._ZN2at6native29vectorized_elementwise_kernelILi8ENS0_13AUnaryFunctorIaaaNS0_16BitwiseOrFunctorIaEEEESt5arrayIPcLm2EEEEviT0_T1_:
	.zero		920


//--------------------- .nv.constant0._ZN2at6native18elementwise_kernelILi128ELi4EZNS0_15gpu_kernel_implINS0_13BinaryFunctorIaaaNS0_16BitwiseOrFunctorIaEEEEEEvRNS_18TensorIteratorBaseERKT_EUliE_EEviT1_ --------------------------
	.section	.nv.constant0._ZN2at6native18elementwise_kernelILi128ELi4EZNS0_15gpu_kernel_implINS0_13BinaryFunctorIaaaNS0_16BitwiseOrFunctorIaEEEEEEvRNS_18TensorIteratorBaseERKT_EUliE_EEviT1_,"a",@progbits
	.sectionflags	@""
	.align	4
.nv.constant0._ZN2at6native18elementwise_kernelILi128ELi4EZNS0_15gpu_kernel_implINS0_13BinaryFunctorIaaaNS0_16BitwiseOrFunctorIaEEEEEEvRNS_18TensorIteratorBaseERKT_EUliE_EEviT1_:
	.zero		1552


//--------------------- .nv.constant0._ZN2at6native27unrolled_elementwise_kernelINS0_13BinaryFunctorIaaaNS0_16BitwiseOrFunctorIaEEEESt5arrayIPcLm3EELi4E23TrivialOffsetCalculatorILi2EjES9_ILi1EjENS0_6memory12LoadWithCastILi2EEENSC_13StoreWithCastILi1EEEEEviT_T0_T2_T3_T4_T5_ --------------------------
	.section	.nv.constant0._ZN2at6native27unrolled_elementwise_kernelINS0_13BinaryFunctorIaaaNS0_16BitwiseOrFunctorIaEEEESt5arrayIPcLm3EELi4E23TrivialOffsetCalculatorILi2EjES9_ILi1EjENS0_6memory12LoadWithCastILi2EEENSC_13StoreWithCastILi1EEEEEviT_T0_T2_T3_T4_T5_,"a",@progbits
	.sectionflags	@""
	.align	4
.nv.constant0._ZN2at6native27unrolled_elementwise_kernelINS0_13BinaryFunctorIaaaNS0_16BitwiseOrFunctorIaEEEESt5arrayIPcLm3EELi4E23TrivialOffsetCalculatorILi2EjES9_ILi1EjENS0_6memory12LoadWithCastILi2EEENSC_13StoreWithCastILi1EEEEEviT_T0_T2_T3_T4_T5_:
	.zero		952


//--------------------- .nv.constant0._ZN2at6native18elementwise_kernelILi128ELi4EZNS0_22gpu_kernel_impl_nocastINS0_13BinaryFunctorIaaaNS0_16BitwiseOrFunctorIaEEEEEEvRNS_18TensorIteratorBaseERKT_EUliE_EEviT1_ --------------------------
	.section	.nv.constant0._ZN2at6native18elementwise_kernelILi128ELi4EZNS0_22gpu_kernel_impl_nocastINS0_13BinaryFunctorIaaaNS0_16BitwiseOrFunctorIaEEEEEEvRNS_18TensorIteratorBaseERKT_EUliE_EEviT1_,"a",@progbits
	.sectionflags	@""
	.align	4
.nv.constant0._ZN2at6native18elementwise_kernelILi128ELi4EZNS0_22gpu_kernel_impl_nocastINS0_13BinaryFunctorIaaaNS0_16BitwiseOrFunctorIaEEEEEEvRNS_18TensorIteratorBaseERKT_EUliE_EEviT1_:
	.zero		1552


//--------------------- .nv.constant0._ZN2at6native27unrolled_elementwise_kernelINS0_13BinaryFunctorIaaaNS0_16BitwiseOrFunctorIaEEEESt5arrayIPcLm3EELi4E23TrivialOffsetCalculatorILi2EjES9_ILi1EjENS0_6memory15LoadWithoutCastENSC_16StoreWithoutCastEEEviT_T0_T2_T3_T4_T5_ --------------------------
	.section	.nv.constant0._ZN2at6native27unrolled_elementwise_kernelINS0_13BinaryFunctorIaaaNS0_16BitwiseOrFunctorIaEEEESt5arrayIPcLm3EELi4E23TrivialOffsetCalculatorILi2EjES9_ILi1EjENS0_6memory15LoadWithoutCastENSC_16StoreWithoutCastEEEviT_T0_T2_T3_T4_T5_,"a",@progbits
	.sectionflags	@""
	.align	4
.nv.constant0._ZN2at6native27unrolled_elementwise_kernelINS0_13BinaryFunctorIaaaNS0_16BitwiseOrFunctorIaEEEESt5arrayIPcLm3EELi4E23TrivialOffsetCalculatorILi2EjES9_ILi1EjENS0_6memory15LoadWithoutCastENSC_16StoreWithoutCastEEEviT_T0_T2_T3_T4_T5_:
	.zero		932


//--------------------- .nv.constant0._ZN2at6native29vectorized_elementwise_kernelILi2ENS0_13BinaryFunctorIaaaNS0_16BitwiseOrFunctorIaEEEESt5arrayIPcLm3EEEEviT0_T1_ --------------------------
	.section	.nv.constant0._ZN2at6native29vectorized_elementwise_kernelILi2ENS0_13BinaryFunctorIaaaNS0_16BitwiseOrFunctorIaEEEESt5arrayIPcLm3EEEEviT0_T1_,"a",@progbits
	.sectionflags	@""
	.align	4
.nv.constant0._ZN2at6native29vectorized_elementwise_kernelILi2ENS0_13BinaryFunctorIaaaNS0_16BitwiseOrFunctorIaEEEESt5arrayIPcLm3EEEEviT0_T1_:
	.zero		928


//--------------------- .nv.constant0._ZN2at6native29vectorized_elementwise_kernelILi4ENS0_13BinaryFunctorIaaaNS0_16BitwiseOrFunctorIaEEEESt5arrayIPcLm3EEEEviT0_T1_ --------------------------
	.section	.nv.constant0._ZN2at6native29vectorized_elementwise_kernelILi4ENS0_13BinaryFunctorIaaaNS0_16BitwiseOrFunctorIaEEEESt5arrayIPcLm3EEEEviT0_T1_,"a",@progbits
	.sectionflags	@""
	.align	4
.nv.constant0._ZN2at6native29vectorized_elementwise_kernelILi4ENS0_13BinaryFunctorIaaaNS0_16BitwiseOrFunctorIaEEEESt5arrayIPcLm3EEEEviT0_T1_:
	.zero		928


//--------------------- .nv.constant0._ZN2at6native29vectorized_elementwise_kernelILi8ENS0_13BinaryFunctorIaaaNS0_16BitwiseOrFunctorIaEEEESt5arrayIPcLm3EEEEviT0_T1_ --------------------------
	.section	.nv.constant0._ZN2at6native29vectorized_elementwise_kernelILi8ENS0_13BinaryFunctorIaaaNS0_16BitwiseOrFunctorIaEEEESt5arrayIPcLm3EEEEviT0_T1_,"a",@progbits
	.sectionflags	@""
	.align	4
.nv.constant0._ZN2at6native29vectorized_elementwise_kernelILi8ENS0_13BinaryFunctorIaaaNS0_16BitwiseOrFunctorIaEEEESt5arrayIPcLm3EEEEviT0_T1_:
	.zero		928


//--------------------- .nv.constant0._ZN2at6native18elementwise_kernelILi128ELi4EZNS0_15gpu_kernel_implINS0_13AUnaryFunctorIhhhNS0_16BitwiseOrFunctorIhEEEEEEvRNS_18TensorIteratorBaseERKT_EUliE_EEviT1_ --------------------------
	.section	.nv.constant0._ZN2at6native18elementwise_kernelILi128ELi4EZNS0_15gpu_kernel_implINS0_13AUnaryFunctorIhhhNS0_16BitwiseOrFunctorIhEEEEEEvRNS_18TensorIteratorBaseERKT_EUliE_EEviT1_,"a",@progbits
	.sectionflags	@""
	.align	4
.nv.constant0._ZN2at6native18elementwise_kernelILi128ELi4EZNS0_15gpu_kernel_implINS0_13AUnaryFunctorIhhhNS0_16BitwiseOrFunctorIhEEEEEEvRNS_18TensorIteratorBaseERKT_EUliE_EEviT1_:
	.zero		1440


//--------------------- .nv.constant0._ZN2at6native27unrolled_elementwise_kernelINS0_13AUnaryFunctorIhhhNS0_16BitwiseOrFunctorIhEEEESt5arrayIPcLm2EELi4E23TrivialOffsetCalculatorILi1EjESA_NS0_6memory12LoadWithCastILi1EEENSB_13StoreWithCastILi1EEEEEviT_T0_T2_T3_T4_T5_ --------------------------
	.section	.nv.constant0._ZN2at6native27unrolled_elementwise_kernelINS0_13AUnaryFunctorIhhhNS0_16BitwiseOrFunctorIhEEEESt5arrayIPcLm2EELi4E23TrivialOffsetCalculatorILi1EjESA_NS0_6memory12LoadWithCastILi1EEENSB_13StoreWithCastILi1EEEEEviT_T0_T2_T3_T4_T5_,"a",@progbits
	.sectionflags	@""
	.align	4
.nv.constant0._ZN2at6native27unrolled_elementwise_kernelINS0_13AUnaryFunctorIhhhNS0_16BitwiseOrFunctorIhEEEESt5arrayIPcLm2EELi4E23TrivialOffsetCalculatorILi1EjESA_NS0_6memory12LoadWithCastILi1EEENSB_13StoreWithCastILi1EEEEEviT_T0_T2_T3_T4_T5_:
	.zero		940


//--------------------- .nv.constant0._ZN2at6native18elementwise_kernelILi128ELi4EZNS0_22gpu_kernel_impl_nocastINS0_13AUnaryFunctorIhhhNS0_16BitwiseOrFunctorIhEEEEEEvRNS_18TensorIteratorBaseERKT_EUliE_EEviT1_ --------------------------
	.section	.nv.constant0._ZN2at6native18elementwise_kernelILi128ELi4EZNS0_22gpu_kernel_impl_nocastINS0_13AUnaryFunctorIhhhNS0_16BitwiseOrFunctorIhEEEEEEvRNS_18TensorIteratorBaseERKT_EUliE_EEviT1_,"a",@progbits
	.sectionflags	@""
	.align	4
.nv.constant0._ZN2at6native18elementwise_kernelILi128ELi4EZNS0_22gpu_kernel_impl_nocastINS0_13AUnaryFunctorIhhhNS0_16BitwiseOrFunctorIhEEEEEEvRNS_18TensorIteratorBaseERKT_EUliE_EEviT1_:
	.zero		1440


//--------------------- .nv.constant0._ZN2at6native27unrolled_elementwise_kernelINS0_13AUnaryFunctorIhhhNS0_16BitwiseOrFunctorIhEEEESt5arrayIPcLm2EELi4E23TrivialOffsetCalculatorILi1EjESA_NS0_6memory15LoadWithoutCastENSB_16StoreWithoutCastEEEviT_T0_T2_T3_T4_T5_ --------------------------
	.section	.nv.constant0._ZN2at6native27unrolled_elementwise_kernelINS0_13AUnaryFunctorIhhhNS0_16BitwiseOrFunctorIhEEEESt5arrayIPcLm2EELi4E23TrivialOffsetCalculatorILi1EjESA_NS0_6memory15LoadWithoutCastENSB_16StoreWithoutCastEEEviT_T0_T2_T3_T4_T5_,"a",@progbits
	.sectionflags	@""
	.align	4
.nv.constant0._ZN2at6native27unrolled_elementwise_kernelINS0_13AUnaryFunctorIhhhNS0_16BitwiseOrFunctorIhEEEESt5arrayIPcLm2EELi4E23TrivialOffsetCalculatorILi1EjESA_NS0_6memory15LoadWithoutCastENSB_16StoreWithoutCastEEEviT_T0_T2_T3_T4_T5_:
	.zero		924


//--------------------- .nv.constant0._ZN2at6native29vectorized_elementwise_kernelILi2ENS0_13AUnaryFunctorIhhhNS0_16BitwiseOrFunctorIhEEEESt5arrayIPcLm2EEEEviT0_T1_ --------------------------
	.section	.nv.constant0._ZN2at6native29vectorized_elementwise_kernelILi2ENS0_13AUnaryFunctorIhhhNS0_16BitwiseOrFunctorIhEEEESt5arrayIPcLm2EEEEviT0_T1_,"a",@progbits
	.sectionflags	@""
	.align	4
.nv.constant0._ZN2at6native29vectorized_elementwise_kernelILi2ENS0_13AUnaryFunctorIhhhNS0_16BitwiseOrFunctorIhEEEESt5arrayIPcLm2EEEEviT0_T1_:
	.zero		920


//--------------------- .nv.constant0._ZN2at6native29vectorized_elementwise_kernelILi4ENS0_13AUnaryFunctorIhhhNS0_16BitwiseOrFunctorIhEEEESt5arrayIPcLm2EEEEviT0_T1_ --------------------------
	.section	.nv.constant0._ZN2at6native29vectorized_elementwise_kernelILi4ENS0_13AUnaryFunctorIhhhNS0_16BitwiseOrFunctorIhEEEESt5arrayIPcLm2EEEEviT0_T1_,"a",@progbits
	.sectionflags	@""
	.align	4
.nv.constant0._ZN2at6native29vectorized_elementwise_kernelILi4ENS0_13AUnaryFunctorIhhhNS0_16BitwiseOrFunctorIhEEEESt5arrayIPcLm2EEEEviT0_T1_:
	.zero		920


//--------------------- .nv.constant0._ZN2at6native29vectorized_elementwise_kernelILi8ENS0_13AUnaryFunctorIhhhNS0_16BitwiseOrFunctorIhEEEESt5arrayIPcLm2EEEEviT0_T1_ --------------------------
	.section	.nv.constant0._ZN2at6native29vectorized_elementwise_kernelILi8ENS0_13AUnaryFunctorIhhhNS0_16BitwiseOrFunctorIhEEEESt5arrayIPcLm2EEEEviT0_T1_,"a",@progbits
	.sectionflags	@""
	.align	4
.nv.constant0._ZN2at6native29vectorized_elementwise_kernelILi8ENS0_13AUnaryFunctorIhhhNS0_16BitwiseOrFunctorIhEEEESt5arrayIPcLm2EEEEviT0_T1_:
	.zero		920


//--------------------- .nv.constant0._ZN2at6native18elementwise_kernelILi128ELi4EZNS0_15gpu_kernel_implINS0_13BinaryFunctorIhhhNS0_16BitwiseOrFunctorIhEEEEEEvRNS_18TensorIteratorBaseERKT_EUliE_EEviT1_ --------------------------
	.section	.nv.constant0._ZN2at6native18elementwise_kernelILi128ELi4EZNS0_15gpu_kernel_implINS0_13BinaryFunctorIhhhNS0_16BitwiseOrFunctorIhEEEEEEvRNS_18TensorIteratorBaseERKT_EUliE_EEviT1_,"a",@progbits
	.sectionflags	@""
	.align	4
.nv.constant0._ZN2at6native18elementwise_kernelILi128ELi4EZNS0_15gpu_kernel_implINS0_13BinaryFunctorIhhhNS0_16BitwiseOrFunctorIhEEEEEEvRNS_18TensorIteratorBaseERKT_EUliE_EEviT1_:
	.zero		1552


//--------------------- .nv.constant0._ZN2at6native27unrolled_elementwise_kernelINS0_13BinaryFunctorIhhhNS0_16BitwiseOrFunctorIhEEEESt5arrayIPcLm3EELi4E23TrivialOffsetCalculatorILi2EjES9_ILi1EjENS0_6memory12LoadWithCastILi2EEENSC_13StoreWithCastILi1EEEEEviT_T0_T2_T3_T4_T5_ --------------------------
	.section	.nv.constant0._ZN2at6native27unrolled_elementwise_kernelINS0_13BinaryFunctorIhhhNS0_16BitwiseOrFunctorIhEEEESt5arrayIPcLm3EELi4E23TrivialOffsetCalculatorILi2EjES9_ILi1EjENS0_6memory12LoadWithCastILi2EEENSC_13StoreWithCastILi1EEEEEviT_T0_T2_T3_T4_T5_,"a",@progbits
	.sectionflags	@""
	.align	4
.nv.constant0._ZN2at6native27unrolled_elementwise_kernelINS0_13BinaryFunctorIhhhNS0_16BitwiseOrFunctorIhEEEESt5arrayIPcLm3EELi4E23TrivialOffsetCalculatorILi2EjES9_ILi1EjENS0_6memory12LoadWithCastILi2EEENSC_13StoreWithCastILi1EEEEEviT_T0_T2_T3_T4_T5_:
	.zero		952


//--------------------- .nv.constant0._ZN2at6native18elementwise_kernelILi128ELi4EZNS0_22gpu_kernel_impl_nocastINS0_13BinaryFunctorIhhhNS0_16BitwiseOrFunctorIhEEEEEEvRNS_18TensorIteratorBaseERKT_EUliE_EEviT1_ --------------------------
	.section	.nv.constant0._ZN2at6native18elementwise_kernelILi128ELi4EZNS0_22gpu_kernel_impl_nocastINS0_13BinaryFunctorIhhhNS0_16BitwiseOrFunctorIhEEEEEEvRNS_18TensorIteratorBaseERKT_EUliE_EEviT1_,"a",@progbits
	.sectionflags	@""
	.align	4
.nv.constant0._ZN2at6native18elementwise_kernelILi128ELi4EZNS0_22gpu_kernel_impl_nocastINS0_13BinaryFunctorIhhhNS0_16BitwiseOrFunctorIhEEEEEEvRNS_18TensorIteratorBaseERKT_EUliE_EEviT1_:
	.zero		1552


//--------------------- .nv.constant0._ZN2at6native27unrolled_elementwise_kernelINS0_13BinaryFunctorIhhhNS0_16BitwiseOrFunctorIhEEEESt5arrayIPcLm3EELi4E23TrivialOffsetCalculatorILi2EjES9_ILi1EjENS0_6memory15LoadWithoutCastENSC_16StoreWithoutCastEEEviT_T0_T2_T3_T4_T5_ --------------------------
	.section	.nv.constant0._ZN2at6native27unrolled_elementwise_kernelINS0_13BinaryFunctorIhhhNS0_16BitwiseOrFunctorIhEEEESt5arrayIPcLm3EELi4E23TrivialOffsetCalculatorILi2EjES9_ILi1EjENS0_6memory15LoadWithoutCastENSC_16StoreWithoutCastEEEviT_T0_T2_T3_T4_T5_,"a",@progbits
	.sectionflags	@""
	.align	4
.nv.constant0._ZN2at6native27unrolled_elementwise_kernelINS0_13BinaryFunctorIhhhNS0_16BitwiseOrFunctorIhEEEESt5arrayIPcLm3EELi4E23TrivialOffsetCalculatorILi2EjES9_ILi1EjENS0_6memory15LoadWithoutCastENSC_16StoreWithoutCastEEEviT_T0_T2_T3_T4_T5_:
	.zero		932


//--------------------- .nv.constant0._ZN2at6native29vectorized_elementwise_kernelILi2ENS0_13BinaryFunctorIhhhNS0_16BitwiseOrFunctorIhEEEESt5arrayIPcLm3EEEEviT0_T1_ --------------------------
	.section	.nv.constant0._ZN2at6native29vectorized_elementwise_kernelILi2ENS0_13BinaryFunctorIhhhNS0_16BitwiseOrFunctorIhEEEESt5arrayIPcLm3EEEEviT0_T1_,"a",@progbits
	.sectionflags	@""
	.align	4
.nv.constant0._ZN2at6native29vectorized_elementwise_kernelILi2ENS0_13BinaryFunctorIhhhNS0_16BitwiseOrFunctorIhEEEESt5arrayIPcLm3EEEEviT0_T1_:
	.zero		928


//--------------------- .nv.constant0._ZN2at6native29vectorized_elementwise_kernelILi4ENS0_13BinaryFunctorIhhhNS0_16BitwiseOrFunctorIhEEEESt5arrayIPcLm3EEEEviT0_T1_ --------------------------
	.section	.nv.constant0._ZN2at6native29vectorized_elementwise_kernelILi4ENS0_13BinaryFunctorIhhhNS0_16BitwiseOrFunctorIhEEEESt5arrayIPcLm3EEEEviT0_T1_,"a",@progbits
	.sectionflags	@""
	.align	4
.nv.constant0._ZN2at6native29vectorized_elementwise_kernelILi4ENS0_13BinaryFunctorIhhhNS0_16BitwiseOrFunctorIhEEEESt5arrayIPcLm3EEEEviT0_T1_:
	.zero		928


//--------------------- .nv.constant0._ZN2at6native29vectorized_elementwise_kernelILi8ENS0_13BinaryFunctorIhhhNS0_16BitwiseOrFunctorIhEEEESt5arrayIPcLm3EEEEviT0_T1_ --------------------------
	.section	.nv.constant0._ZN2at6native29vectorized_elementwise_kernelILi8ENS0_13BinaryFunctorIhhhNS0_16BitwiseOrFunctorIhEEEESt5arrayIPcLm3EEEEviT0_T1_,"a",@progbits
	.sectionflags	@""
	.align	4
.nv.constant0._ZN2at6native29vectorized_elementwise_kernelILi8ENS0_13BinaryFunctorIhhhNS0_16BitwiseOrFunctorIhEEEESt5arrayIPcLm3EEEEviT0_T1_:
	.zero		928


//--------------------- .nv.constant0._ZN2at6native18elementwise_kernelILi128ELi4EZNS0_15gpu_kernel_implINS0_13AUnaryFunctorIbbbNS0_17BitwiseAndFunctorIbEEEEEEvRNS_18TensorIteratorBaseERKT_EUliE_EEviT1_ --------------------------
	.section	.nv.constant0._ZN2at6native18elementwise_kernelILi128ELi4EZNS0_15gpu_kernel_implINS0_13AUnaryFunctorIbbbNS0_17BitwiseAndFunctorIbEEEEEEvRNS_18TensorIteratorBaseERKT_EUliE_EEviT1_,"a",@progbits
	.sectionflags	@""
	.align	4
.nv.constant0._ZN2at6native18elementwise_kernelILi128ELi4EZNS0_15gpu_kernel_implINS0_13AUnaryFunctorIbbbNS0_17BitwiseAndFunctorIbEEEEEEvRNS_18TensorIteratorBaseERKT_EUliE_EEviT1_:
	.zero		1440


//--------------------- .nv.constant0._ZN2at6native27unrolled_elementwise_kernelINS0_13AUnaryFunctorIbbbNS0_17BitwiseAndFunctorIbEEEESt5arrayIPcLm2EELi4E23TrivialOffsetCalculatorILi1EjESA_NS0_6memory12LoadWithCastILi1EEENSB_13StoreWithCastILi1EEEEEviT_T0_T2_T3_T4_T5_ --------------------------
	.section	.nv.constant0._ZN2at6native27unrolled_elementwise_kernelINS0_13AUnaryFunctorIbbbNS0_17BitwiseAndFunctorIbEEEESt5arrayIPcLm2EELi4E23TrivialOffsetCalculatorILi1EjESA_NS0_6memory12LoadWithCastILi1EEENSB_13StoreWithCastILi1EEEEEviT_T0_T2_T3_T4_T5_,"a",@progbits
	.sectionflags	@""
	.align	4
.nv.constant0._ZN2at6native27unrolled_elementwise_kernelINS0_13AUnaryFunctorIbbbNS0_17BitwiseAndFunctorIbEEEESt5arrayIPcLm2EELi4E23TrivialOffsetCalculatorILi1EjESA_NS0_6memory12LoadWithCastILi1EEENSB_13StoreWithCastILi1EEEEEviT_T0_T2_T3_T4_T5_:
	.zero		940


//--------------------- .nv.constant0._ZN2at6native18elementwise_kernelILi128ELi4EZNS0_22gpu_kernel_impl_nocastINS0_13AUnaryFunctorIbbbNS0_17BitwiseAndFunctorIbEEEEEEvRNS_18TensorIteratorBaseERKT_EUliE_EEviT1_ --------------------------
	.section	.nv.constant0._ZN2at6native18elementwise_kernelILi128ELi4EZNS0_22gpu_kernel_impl_nocastINS0_13AUnaryFunctorIbbbNS0_17BitwiseAndFunctorIbEEEEEEvRNS_18TensorIteratorBaseERKT_EUliE_EEviT1_,"a",@progbits
	.sectionflags	@""
	.align	4
.nv.constant0._ZN2at6native18elementwise_kernelILi128ELi4EZNS0_22gpu_kernel_impl_nocastINS0_13AUnaryFunctorIbbbNS0_17BitwiseAndFunctorIbEEEEEEvRNS_18TensorIteratorBaseERKT_EUliE_EEviT1_:
	.zero		1440


//--------------------- .nv.constant0._ZN2at6native27unrolled_elementwise_kernelINS0_13AUnaryFunctorIbbbNS0_17BitwiseAndFunctorIbEEEESt5arrayIPcLm2EELi4E23TrivialOffsetCalculatorILi1EjESA_NS0_6memory15LoadWithoutCastENSB_16StoreWithoutCastEEEviT_T0_T2_T3_T4_T5_ --------------------------
	.section	.nv.constant0._ZN2at6native27unrolled_elementwise_kernelINS0_13AUnaryFunctorIbbbNS0_17BitwiseAndFunctorIbEEEESt5arrayIPcLm2EELi4E23TrivialOffsetCalculatorILi1EjESA_NS0_6memory15LoadWithoutCastENSB_16StoreWithoutCastEEEviT_T0_T2_T3_T4_T5_,"a",@progbits
	.sectionflags	@""
	.align	4
.nv.constant0._ZN2at6native27unrolled_elementwise_kernelINS0_13AUnaryFunctorIbbbNS0_17BitwiseAndFunctorIbEEEESt5arrayIPcLm2EELi4E23TrivialOffsetCalculatorILi1EjESA_NS0_6memory15LoadWithoutCastENSB_16StoreWithoutCastEEEviT_T0_T2_T3_T4_T5_:
	.zero		924


//--------------------- .nv.constant0._ZN2at6native29vectorized_elementwise_kernelILi2ENS0_13AUnaryFunctorIbbbNS0_17BitwiseAndFunctorIbEEEESt5arrayIPcLm2EEEEviT0_T1_ --------------------------
	.section	.nv.constant0._ZN2at6native29vectorized_elementwise_kernelILi2ENS0_13AUnaryFunctorIbbbNS0_17BitwiseAndFunctorIbEEEESt5arrayIPcLm2EEEEviT0_T1_,"a",@progbits
	.sectionflags	@""
	.align	4
.nv.constant0._ZN2at6native29vectorized_elementwise_kernelILi2ENS0_13AUnaryFunctorIbbbNS0_17BitwiseAndFunctorIbEEEESt5arrayIPcLm2EEEEviT0_T1_:
	.zero		920


//--------------------- .nv.constant0._ZN2at6native29vectorized_elementwise_kernelILi4ENS0_13AUnaryFunctorIbbbNS0_17BitwiseAndFunctorIbEEEESt5arrayIPcLm2EEEEviT0_T1_ --------------------------
	.section	.nv.constant0._ZN2at6native29vectorized_elementwise_kernelILi4ENS0_13AUnaryFunctorIbbbNS0_17BitwiseAndFunctorIbEEEESt5arrayIPcLm2EEEEviT0_T1_,"a",@progbits
	.sectionflags	@""
	.align	4
.nv.constant0._ZN2at6native29vectorized_elementwise_kernelILi4ENS0_13AUnaryFunctorIbbbNS0_17BitwiseAndFunctorIbEEEESt5arrayIPcLm2EEEEviT0_T1_:
	.zero		920


//--------------------- .nv.constant0._ZN2at6native29vectorized_elementwise_kernelILi8ENS0_13AUnaryFunctorIbbbNS0_17BitwiseAndFunctorIbEEEESt5arrayIPcLm2EEEEviT0_T1_ --------------------------
	.section	.nv.constant0._ZN2at6native29vectorized_elementwise_kernelILi8ENS0_13AUnaryFunctorIbbbNS0_17BitwiseAndFunctorIbEEEESt5arrayIPcLm2EEEEviT0_T1_,"a",@progbits
	.sectionflags	@""
	.align	4
.nv.constant0._ZN2at6native29vectorized_elementwise_kernelILi8ENS0_13AUnaryFunctorIbbbNS0_17BitwiseAndFunctorIbEEEESt5arrayIPcLm2EEEEviT0_T1_:
	.zero		920


//--------------------- .nv.constant0._ZN2at6native18elementwise_kernelILi128ELi4EZNS0_15gpu_kernel_implINS0_13BinaryFunctorIbbbNS0_17BitwiseAndFunctorIbEEEEEEvRNS_18TensorIteratorBaseERKT_EUliE_EEviT1_ --------------------------
	.section	.nv.constant0._ZN2at6native18elementwise_kernelILi128ELi4EZNS0_15gpu_kernel_implINS0_13BinaryFunctorIbbbNS0_17BitwiseAndFunctorIbEEEEEEvRNS_18TensorIteratorBaseERKT_EUliE_EEviT1_,"a",@progbits
	.sectionflags	@""
	.align	4
.nv.constant0._ZN2at6native18elementwise_kernelILi128ELi4EZNS0_15gpu_kernel_implINS0_13BinaryFunctorIbbbNS0_17BitwiseAndFunctorIbEEEEEEvRNS_18TensorIteratorBaseERKT_EUliE_EEviT1_:
	.zero		1552


//--------------------- .nv.constant0._ZN2at6native27unrolled_elementwise_kernelINS0_13BinaryFunctorIbbbNS0_17BitwiseAndFunctorIbEEEESt5arrayIPcLm3EELi4E23TrivialOffsetCalculatorILi2EjES9_ILi1EjENS0_6memory12LoadWithCastILi2EEENSC_13StoreWithCastILi1EEEEEviT_T0_T2_T3_T4_T5_ --------------------------
	.section	.nv.constant0._ZN2at6native27unrolled_elementwise_kernelINS0_13BinaryFunctorIbbbNS0_17BitwiseAndFunctorIbEEEESt5arrayIPcLm3EELi4E23TrivialOffsetCalculatorILi2EjES9_ILi1EjENS0_6memory12LoadWithCastILi2EEENSC_13StoreWithCastILi1EEEEEviT_T0_T2_T3_T4_T5_,"a",@progbits
	.sectionflags	@""
	.align	4
.nv.constant0._ZN2at6native27unrolled_elementwise_kernelINS0_13BinaryFunctorIbbbNS0_17BitwiseAndFunctorIbEEEESt5arrayIPcLm3EELi4E23TrivialOffsetCalculatorILi2EjES9_ILi1EjENS0_6memory12LoadWithCastILi2EEENSC_13StoreWithCastILi1EEEEEviT_T0_T2_T3_T4_T5_:
	.zero		952


//--------------------- .nv.constant0._ZN2at6native18elementwise_kernelILi128ELi4EZNS0_22gpu_kernel_impl_nocastINS0_13BinaryFunctorIbbbNS0_17BitwiseAndFunctorIbEEEEEEvRNS_18TensorIteratorBaseERKT_EUliE_EEviT1_ --------------------------
	.section	.nv.constant0._ZN2at6native18elementwise_kernelILi128ELi4EZNS0_22gpu_kernel_impl_nocastINS0_13BinaryFunctorIbbbNS0_17BitwiseAndFunctorIbEEEEEEvRNS_18TensorIteratorBaseERKT_EUliE_EEviT1_,"a",@progbits
	.sectionflags	@""
	.align	4
.nv.constant0._ZN2at6native18elementwise_kernelILi128ELi4EZNS0_22gpu_kernel_impl_nocastINS0_13BinaryFunctorIbbbNS0_17BitwiseAndFunctorIbEEEEEEvRNS_18TensorIteratorBaseERKT_EUliE_EEviT1_:
	.zero		1552


//--------------------- .nv.constant0._ZN2at6native27unrolled_elementwise_kernelINS0_13BinaryFunctorIbbbNS0_17BitwiseAndFunctorIbEEEESt5arrayIPcLm3EELi4E23TrivialOffsetCalculatorILi2EjES9_ILi1EjENS0_6memory15LoadWithoutCastENSC_16StoreWithoutCastEEEviT_T0_T2_T3_T4_T5_ --------------------------
	.section	.nv.constant0._ZN2at6native27unrolled_elementwise_kernelINS0_13BinaryFunctorIbbbNS0_17BitwiseAndFunctorIbEEEESt5arrayIPcLm3EELi4E23TrivialOffsetCalculatorILi2EjES9_ILi1EjENS0_6memory15LoadWithoutCastENSC_16StoreWithoutCastEEEviT_T0_T2_T3_T4_T5_,"a",@progbits
	.sectionflags	@""
	.align	4
.nv.constant0._ZN2at6native27unrolled_elementwise_kernelINS0_13BinaryFunctorIbbbNS0_17BitwiseAndFunctorIbEEEESt5arrayIPcLm3EELi4E23TrivialOffsetCalculatorILi2EjES9_ILi1EjENS0_6memory15LoadWithoutCastENSC_16StoreWithoutCastEEEviT_T0_T2_T3_T4_T5_:
	.zero		932


//--------------------- .nv.constant0._ZN2at6native29vectorized_elementwise_kernelILi2ENS0_13BinaryFunctorIbbbNS0_17BitwiseAndFunctorIbEEEESt5arrayIPcLm3EEEEviT0_T1_ --------------------------
	.section	.nv.constant0._ZN2at6native29vectorized_elementwise_kernelILi2ENS0_13BinaryFunctorIbbbNS0_17BitwiseAndFunctorIbEEEESt5arrayIPcLm3EEEEviT0_T1_,"a",@progbits
	.sectionflags	@""
	.align	4
.nv.constant0._ZN2at6native29vectorized_elementwise_kernelILi2ENS0_13BinaryFunctorIbbbNS0_17BitwiseAndFunctorIbEEEESt5arrayIPcLm3EEEEviT0_T1_:
	.zero		928


//--------------------- .nv.constant0._ZN2at6native29vectorized_elementwise_kernelILi4ENS0_13BinaryFunctorIbbbNS0_17BitwiseAndFunctorIbEEEESt5arrayIPcLm3EEEEviT0_T1_ --------------------------
	.section	.nv.constant0._ZN2at6native29vectorized_elementwise_kernelILi4ENS0_13BinaryFunctorIbbbNS0_17BitwiseAndFunctorIbEEEESt5arrayIPcLm3EEEEviT0_T1_,"a",@progbits
	.sectionflags	@""
	.align	4
.nv.constant0._ZN2at6native29vectorized_elementwise_kernelILi4ENS0_13BinaryFunctorIbbbNS0_17BitwiseAndFunctorIbEEEESt5arrayIPcLm3EEEEviT0_T1_:
	.zero		928


//--------------------- .nv.constant0._ZN2at6native29vectorized_elementwise_kernelILi8ENS0_13BinaryFunctorIbbbNS0_17BitwiseAndFunctorIbEEEESt5arrayIPcLm3EEEEviT0_T1_ --------------------------
	.section	.nv.constant0._ZN2at6native29vectorized_elementwise_kernelILi8ENS0_13BinaryFunctorIbbbNS0_17BitwiseAndFunctorIbEEEESt5arrayIPcLm3EEEEviT0_T1_,"a",@progbits
	.sectionflags	@""
	.align	4
.nv.constant0._ZN2at6native29vectorized_elementwise_kernelILi8ENS0_13BinaryFunctorIbbbNS0_17BitwiseAndFunctorIbEEEESt5arrayIPcLm3EEEEviT0_T1_:
	.zero		928


//--------------------- .nv.constant0._ZN2at6native18elementwise_kernelILi128ELi4EZNS0_15gpu_kernel_implINS0_13AUnaryFunctorIsssNS0_17BitwiseAndFunctorIsEEEEEEvRNS_18TensorIteratorBaseERKT_EUliE_EEviT1_ --------------------------
	.section	.nv.constant0._ZN2at6native18elementwise_kernelILi128ELi4EZNS0_15gpu_kernel_implINS0_13AUnaryFunctorIsssNS0_17BitwiseAndFunctorIsEEEEEEvRNS_18TensorIteratorBaseERKT_EUliE_EEviT1_,"a",@progbits
	.sectionflags	@""
	.align	4
.nv.constant0._ZN2at6native18elementwise_kernelILi128ELi4EZNS0_15gpu_kernel_implINS0_13AUnaryFunctorIsssNS0_17BitwiseAndFunctorIsEEEEEEvRNS_18TensorIteratorBaseERKT_EUliE_EEviT1_:
	.zero		1440


//--------------------- .nv.constant0._ZN2at6native27unrolled_elementwise_kernelINS0_13AUnaryFunctorIsssNS0_17BitwiseAndFunctorIsEEEESt5arrayIPcLm2EELi4E23TrivialOffsetCalculatorILi1EjESA_NS0_6memory12LoadWithCastILi1EEENSB_13StoreWithCastILi1EEEEEviT_T0_T2_T3_T4_T5_ --------------------------
	.section	.nv.constant0._ZN2at6native27unrolled_elementwise_kernelINS0_13AUnaryFunctorIsssNS0_17BitwiseAndFunctorIsEEEESt5arrayIPcLm2EELi4E23TrivialOffsetCalculatorILi1EjESA_NS0_6memory12LoadWithCastILi1EEENSB_13StoreWithCastILi1EEEEEviT_T0_T2_T3_T4_T5_,"a",@progbits
	.sectionflags	@""
	.align	4
.nv.constant0._ZN2at6native27unrolled_elementwise_kernelINS0_13AUnaryFunctorIsssNS0_17BitwiseAndFunctorIsEEEESt5arrayIPcLm2EELi4E23TrivialOffsetCalculatorILi1EjESA_NS0_6memory12LoadWithCastILi1EEENSB_13StoreWithCastILi1EEEEEviT_T0_T2_T3_T4_T5_:
	.zero		940


//--------------------- .nv.constant0._ZN2at6native18elementwise_kernelILi128ELi4EZNS0_22gpu_kernel_impl_nocastINS0_13AUnaryFunctorIsssNS0_17BitwiseAndFunctorIsEEEEEEvRNS_18TensorIteratorBaseERKT_EUliE_EEviT1_ --------------------------
	.section	.nv.constant0._ZN2at6native18elementwise_kernelILi128ELi4EZNS0_22gpu_kernel_impl_nocastINS0_13AUnaryFunctorIsssNS0_17BitwiseAndFunctorIsEEEEEEvRNS_18TensorIteratorBaseERKT_EUliE_EEviT1_,"a",@progbits
	.sectionflags	@""
	.align	4
.nv.constant0._ZN2at6native18elementwise_kernelILi128ELi4EZNS0_22gpu_kernel_impl_nocastINS0_13AUnaryFunctorIsssNS0_17BitwiseAndFunctorIsEEEEEEvRNS_18TensorIteratorBaseERKT_EUliE_EEviT1_:
	.zero		1440


//--------------------- .nv.constant0._ZN2at6native27unrolled_elementwise_kernelINS0_13AUnaryFunctorIsssNS0_17BitwiseAndFunctorIsEEEESt5arrayIPcLm2EELi4E23TrivialOffsetCalculatorILi1EjESA_NS0_6memory15LoadWithoutCastENSB_16StoreWithoutCastEEEviT_T0_T2_T3_T4_T5_ --------------------------
	.section	.nv.constant0._ZN2at6native27unrolled_elementwise_kernelINS0_13AUnaryFunctorIsssNS0_17BitwiseAndFunctorIsEEEESt5arrayIPcLm2EELi4E23TrivialOffsetCalculatorILi1EjESA_NS0_6memory15LoadWithoutCastENSB_16StoreWithoutCastEEEviT_T0_T2_T3_T4_T5_,"a",@progbits
	.sectionflags	@""
	.align	4
.nv.constant0._ZN2at6native27unrolled_elementwise_kernelINS0_13AUnaryFunctorIsssNS0_17BitwiseAndFunctorIsEEEESt5arrayIPcLm2EELi4E23TrivialOffsetCalculatorILi1EjESA_NS0_6memory15LoadWithoutCastENSB_16StoreWithoutCastEEEviT_T0_T2_T3_T4_T5_:
	.zero		924


//--------------------- .nv.constant0._ZN2at6native29vectorized_elementwise_kernelILi2ENS0_13AUnaryFunctorIsssNS0_17BitwiseAndFunctorIsEEEESt5arrayIPcLm2EEEEviT0_T1_ --------------------------
	.section	.nv.constant0._ZN2at6native29vectorized_elementwise_kernelILi2ENS0_13AUnaryFunctorIsssNS0_17BitwiseAndFunctorIsEEEESt5arrayIPcLm2EEEEviT0_T1_,"a",@progbits
	.sectionflags	@""
	.align	4
.nv.constant0._ZN2at6native29vectorized_elementwise_kernelILi2ENS0_13AUnaryFunctorIsssNS0_17BitwiseAndFunctorIsEEEESt5arrayIPcLm2EEEEviT0_T1_:
	.zero		920


//--------------------- .nv.constant0._ZN2at6native29vectorized_elementwise_kernelILi4ENS0_13AUnaryFunctorIsssNS0_17BitwiseAndFunctorIsEEEESt5arrayIPcLm2EEEEviT0_T1_ --------------------------
	.section	.nv.constant0._ZN2at6native29vectorized_elementwise_kernelILi4ENS0_13AUnaryFunctorIsssNS0_17BitwiseAndFunctorIsEEEESt5arrayIPcLm2EEEEviT0_T1_,"a",@progbits
	.sectionflags	@""
	.align	4
.nv.constant0._ZN2at6native29vectorized_elementwise_kernelILi4ENS0_13AUnaryFunctorIsssNS0_17BitwiseAndFunctorIsEEEESt5arrayIPcLm2EEEEviT0_T1_:
	.zero		920


//--------------------- .nv.constant0._ZN2at6native29vectorized_elementwise_kernelILi8ENS0_13AUnaryFunctorIsssNS0_17BitwiseAndFunctorIsEEEESt5arrayIPcLm2EEEEviT0_T1_ --------------------------
	.section	.nv.constant0._ZN2at6native29vectorized_elementwise_kernelILi8ENS0_13AUnaryFunctorIsssNS0_17BitwiseAndFunctorIsEEEESt5arrayIPcLm2EEEEviT0_T1_,"a",@progbits
	.sectionflags	@""
	.align	4
.nv.constant0._ZN2at6native29vectorized_elementwise_kernelILi8ENS0_13AUnaryFunctorIsssNS0_17BitwiseAndFunctorIsEEEESt5arrayIPcLm2EEEEviT0_T1_:
	.zero		920


//--------------------- .nv.constant0._ZN2at6native18elementwise_kernelILi128ELi4EZNS0_15gpu_kernel_implINS0_13BinaryFunctorIsssNS0_17BitwiseAndFunctorIsEEEEEEvRNS_18TensorIteratorBaseERKT_EUliE_EEviT1_ --------------------------
	.section	.nv.constant0._ZN2at6native18elementwise_kernelILi128ELi4EZNS0_15gpu_kernel_implINS0_13BinaryFunctorIsssNS0_17BitwiseAndFunctorIsEEEEEEvRNS_18TensorIteratorBaseERKT_EUliE_EEviT1_,"a",@progbits
	.sectionflags	@""
	.align	4
.nv.constant0._ZN2at6native18elementwise_kernelILi128ELi4EZNS0_15gpu_kernel_implINS0_13BinaryFunctorIsssNS0_17BitwiseAndFunctorIsEEEEEEvRNS_18TensorIteratorBaseERKT_EUliE_EEviT1_:
	.zero		1552


//--------------------- .nv.constant0._ZN2at6native27unrolled_elementwise_kernelINS0_13BinaryFunctorIsssNS0_17BitwiseAndFunctorIsEEEESt5arrayIPcLm3EELi4E23TrivialOffsetCalculatorILi2EjES9_ILi1EjENS0_6memory12LoadWithCastILi2EEENSC_13StoreWithCastILi1EEEEEviT_T0_T2_T3_T4_T5_ --------------------------
	.section	.nv.constant0._ZN2at6native27unrolled_elementwise_kernelINS0_13BinaryFunctorIsssNS0_17BitwiseAndFunctorIsEEEESt5arrayIPcLm3EELi4E23TrivialOffsetCalculatorILi2EjES9_ILi1EjENS0_6memory12LoadWithCastILi2EEENSC_13StoreWithCastILi1EEEEEviT_T0_T2_T3_T4_T5_,"a",@progbits
	.sectionflags	@""
	.align	4
.nv.constant0._ZN2at6native27unrolled_elementwise_kernelINS0_13BinaryFunctorIsssNS0_17BitwiseAndFunctorIsEEEESt5arrayIPcLm3EELi4E23TrivialOffsetCalculatorILi2EjES9_ILi1EjENS0_6memory12LoadWithCastILi2EEENSC_13StoreWithCastILi1EEEEEviT_T0_T2_T3_T4_T5_:
	.zero		952


//--------------------- .nv.constant0._ZN2at6native18elementwise_kernelILi128ELi4EZNS0_22gpu_kernel_impl_nocastINS0_13BinaryFunctorIsssNS0_17BitwiseAndFunctorIsEEEEEEvRNS_18TensorIteratorBaseERKT_EUliE_EEviT1_ --------------------------
	.section	.nv.constant0._ZN2at6native18elementwise_kernelILi128ELi4EZNS0_22gpu_kernel_impl_nocastINS0_13BinaryFunctorIsssNS0_17BitwiseAndFunctorIsEEEEEEvRNS_18TensorIteratorBaseERKT_EUliE_EEviT1_,"a",@progbits
	.sectionflags	@""
	.align	4
.nv.constant0._ZN2at6native18elementwise_kernelILi128ELi4EZNS0_22gpu_kernel_impl_nocastINS0_13BinaryFunctorIsssNS0_17BitwiseAndFunctorIsEEEEEEvRNS_18TensorIteratorBaseERKT_EUliE_EEviT1_:
	.zero		1552


//--------------------- .nv.constant0._ZN2at6native27unrolled_elementwise_kernelINS0_13BinaryFunctorIsssNS0_17BitwiseAndFunctorIsEEEESt5arrayIPcLm3EELi4E23TrivialOffsetCalculatorILi2EjES9_ILi1EjENS0_6memory15LoadWithoutCastENSC_16StoreWithoutCastEEEviT_T0_T2_T3_T4_T5_ --------------------------
	.section	.nv.constant0._ZN2at6native27unrolled_elementwise_kernelINS0_13BinaryFunctorIsssNS0_17BitwiseAndFunctorIsEEEESt5arrayIPcLm3EELi4E23TrivialOffsetCalculatorILi2EjES9_ILi1EjENS0_6memory15LoadWithoutCastENSC_16StoreWithoutCastEEEviT_T0_T2_T3_T4_T5_,"a",@progbits
	.sectionflags	@""
	.align	4
.nv.constant0._ZN2at6native27unrolled_elementwise_kernelINS0_13BinaryFunctorIsssNS0_17BitwiseAndFunctorIsEEEESt5arrayIPcLm3EELi4E23TrivialOffsetCalculatorILi2EjES9_ILi1EjENS0_6memory15LoadWithoutCastENSC_16StoreWithoutCastEEEviT_T0_T2_T3_T4_T5_:
	.zero		932


//--------------------- .nv.constant0._ZN2at6native29vectorized_elementwise_kernelILi2ENS0_13BinaryFunctorIsssNS0_17BitwiseAndFunctorIsEEEESt5arrayIPcLm3EEEEviT0_T1_ --------------------------
	.section	.nv.constant0._ZN2at6native29vectorized_elementwise_kernelILi2ENS0_13BinaryFunctorIsssNS0_17BitwiseAndFunctorIsEEEESt5arrayIPcLm3EEEEviT0_T1_,"a",@progbits
	.sectionflags	@""
	.align	4
.nv.constant0._ZN2at6native29vectorized_elementwise_kernelILi2ENS0_13BinaryFunctorIsssNS0_17BitwiseAndFunctorIsEEEESt5arrayIPcLm3EEEEviT0_T1_:
	.zero		928


//--------------------- .nv.constant0._ZN2at6native29vectorized_elementwise_kernelILi4ENS0_13BinaryFunctorIsssNS0_17BitwiseAndFunctorIsEEEESt5arrayIPcLm3EEEEviT0_T1_ --------------------------
	.section	.nv.constant0._ZN2at6native29vectorized_elementwise_kernelILi4ENS0_13BinaryFunctorIsssNS0_17BitwiseAndFunctorIsEEEESt5arrayIPcLm3EEEEviT0_T1_,"a",@progbits
	.sectionflags	@""
	.align	4
.nv.constant0._ZN2at6native29vectorized_elementwise_kernelILi4ENS0_13BinaryFunctorIsssNS0_17BitwiseAndFunctorIsEEEESt5arrayIPcLm3EEEEviT0_T1_:
	.zero		928


//--------------------- .nv.constant0._ZN2at6native29vectorized_elementwise_kernelILi8ENS0_13BinaryFunctorIsssNS0_17BitwiseAndFunctorIsEEEESt5arrayIPcLm3EEEEviT0_T1_ --------------------------
	.section	.nv.constant0._ZN2at6native29vectorized_elementwise_kernelILi8ENS0_13BinaryFunctorIsssNS0_17BitwiseAndFunctorIsEEEESt5arrayIPcLm3EEEEviT0_T1_,"a",@progbits
	.sectionflags	@""
	.align	4
.nv.constant0._ZN2at6native29vectorized_elementwise_kernelILi8ENS0_13BinaryFunctorIsssNS0_17BitwiseAndFunctorIsEEEESt5arrayIPcLm3EEEEviT0_T1_:
	.zero		928


//--------------------- .nv.constant0._ZN2at6native18elementwise_kernelILi128ELi4EZNS0_15gpu_kernel_implINS0_13AUnaryFunctorIlllNS0_17BitwiseAndFunctorIlEEEEEEvRNS_18TensorIteratorBaseERKT_EUliE_EEviT1_ --------------------------
	.section	.nv.constant0._ZN2at6native18elementwise_kernelILi128ELi4EZNS0_15gpu_kernel_implINS0_13AUnaryFunctorIlllNS0_17BitwiseAndFunctorIlEEEEEEvRNS_18TensorIteratorBaseERKT_EUliE_EEviT1_,"a",@progbits
	.sectionflags	@""
	.align	4
.nv.constant0._ZN2at6native18elementwise_kernelILi128ELi4EZNS0_15gpu_kernel_implINS0_13AUnaryFunctorIlllNS0_17BitwiseAndFunctorIlEEEEEEvRNS_18TensorIteratorBaseERKT_EUliE_EEviT1_:
	.zero		1456


//--------------------- .nv.constant0._ZN2at6native27unrolled_elementwise_kernelINS0_13AUnaryFunctorIlllNS0_17BitwiseAndFunctorIlEEEESt5arrayIPcLm2EELi4E23TrivialOffsetCalculatorILi1EjESA_NS0_6memory12LoadWithCastILi1EEENSB_13StoreWithCastILi1EEEEEviT_T0_T2_T3_T4_T5_ --------------------------
	.section	.nv.constant0._ZN2at6native27unrolled_elementwise_kernelINS0_13AUnaryFunctorIlllNS0_17BitwiseAndFunctorIlEEEESt5arrayIPcLm2EELi4E23TrivialOffsetCalculatorILi1EjESA_NS0_6memory12LoadWithCastILi1EEENSB_13StoreWithCastILi1EEEEEviT_T0_T2_T3_T4_T5_,"a",@progbits
	.sectionflags	@""
	.align	4
.nv.constant0._ZN2at6native27unrolled_elementwise_kernelINS0_13AUnaryFunctorIlllNS0_17BitwiseAndFunctorIlEEEESt5arrayIPcLm2EELi4E23TrivialOffsetCalculatorILi1EjESA_NS0_6memory12LoadWithCastILi1EEENSB_13StoreWithCastILi1EEEEEviT_T0_T2_T3_T4_T5_:
	.zero		956


//--------------------- .nv.constant0._ZN2at6native18elementwise_kernelILi128ELi2EZNS0_22gpu_kernel_impl_nocastINS0_13AUnaryFunctorIlllNS0_17BitwiseAndFunctorIlEEEEEEvRNS_18TensorIteratorBaseERKT_EUliE_EEviT1_ --------------------------
	.section	.nv.constant0._ZN2at6native18elementwise_kernelILi128ELi2EZNS0_22gpu_kernel_impl_nocastINS0_13AUnaryFunctorIlllNS0_17BitwiseAndFunctorIlEEEEEEvRNS_18TensorIteratorBaseERKT_EUliE_EEviT1_,"a",@progbits
	.sectionflags	@""
	.align	4
.nv.constant0._ZN2at6native18elementwise_kernelILi128ELi2EZNS0_22gpu_kernel_impl_nocastINS0_13AUnaryFunctorIlllNS0_17BitwiseAndFunctorIlEEEEEEvRNS_18TensorIteratorBaseERKT_EUliE_EEviT1_:
	.zero		1448


//--------------------- .nv.constant0._ZN2at6native27unrolled_elementwise_kernelINS0_13AUnaryFunctorIlllNS0_17BitwiseAndFunctorIlEEEESt5arrayIPcLm2EELi4E23TrivialOffsetCalculatorILi1EjESA_NS0_6memory15LoadWithoutCastENSB_16StoreWithoutCastEEEviT_T0_T2_T3_T4_T5_ --------------------------
	.section	.nv.constant0._ZN2at6native27unrolled_elementwise_kernelINS0_13AUnaryFunctorIlllNS0_17BitwiseAndFunctorIlEEEESt5arrayIPcLm2EELi4E23TrivialOffsetCalculatorILi1EjESA_NS0_6memory15LoadWithoutCastENSB_16StoreWithoutCastEEEviT_T0_T2_T3_T4_T5_,"a",@progbits
	.sectionflags	@""
	.align	4
.nv.constant0._ZN2at6native27unrolled_elementwise_kernelINS0_13AUnaryFunctorIlllNS0_17BitwiseAndFunctorIlEEEESt5arrayIPcLm2EELi4E23TrivialOffsetCalculatorILi1EjESA_NS0_6memory15LoadWithoutCastENSB_16StoreWithoutCastEEEviT_T0_T2_T3_T4_T5_:
	.zero		940


//--------------------- .nv.constant0._ZN2at6native29vectorized_elementwise_kernelILi2ENS0_13AUnaryFunctorIlllNS0_17BitwiseAndFunctorIlEEEESt5arrayIPcLm2EEEEviT0_T1_ --------------------------
	.section	.nv.constant0._ZN2at6native29vectorized_elementwise_kernelILi2ENS0_13AUnaryFunctorIlllNS0_17BitwiseAndFunctorIlEEEESt5arrayIPcLm2EEEEviT0_T1_,"a",@progbits
	.sectionflags	@""
	.align	4
.nv.constant0._ZN2at6native29vectorized_elementwise_kernelILi2ENS0_13AUnaryFunctorIlllNS0_17BitwiseAndFunctorIlEEEESt5arrayIPcLm2EEEEviT0_T1_:
	.zero		936


//--------------------- .nv.constant0._ZN2at6native29vectorized_elementwise_kernelILi4ENS0_13AUnaryFunctorIlllNS0_17BitwiseAndFunctorIlEEEESt5arrayIPcLm2EEEEviT0_T1_ --------------------------
	.section	.nv.constant0._ZN2at6native29vectorized_elementwise_kernelILi4ENS0_13AUnaryFunctorIlllNS0_17BitwiseAndFunctorIlEEEESt5arrayIPcLm2EEEEviT0_T1_,"a",@progbits
	.sectionflags	@""
	.align	4
.nv.constant0._ZN2at6native29vectorized_elementwise_kernelILi4ENS0_13AUnaryFunctorIlllNS0_17BitwiseAndFunctorIlEEEESt5arrayIPcLm2EEEEviT0_T1_:
	.zero		936


//--------------------- .nv.constant0._ZN2at6native29vectorized_elementwise_kernelILi8ENS0_13AUnaryFunctorIlllNS0_17BitwiseAndFunctorIlEEEESt5arrayIPcLm2EEEEviT0_T1_ --------------------------
	.section	.nv.constant0._ZN2at6native29vectorized_elementwise_kernelILi8ENS0_13AUnaryFunctorIlllNS0_17BitwiseAndFunctorIlEEEESt5arrayIPcLm2EEEEviT0_T1_,"a",@progbits
	.sectionflags	@""
	.align	4
.nv.constant0._ZN2at6native29vectorized_elementwise_kernelILi8ENS0_13AUnaryFunctorIlllNS0_17BitwiseAndFunctorIlEEEESt5arrayIPcLm2EEEEviT0_T1_:
	.zero		936


//--------------------- .nv.constant0._ZN2at6native18elementwise_kernelILi128ELi4EZNS0_15gpu_kernel_implINS0_13BinaryFunctorIlllNS0_17BitwiseAndFunctorIlEEEEEEvRNS_18TensorIteratorBaseERKT_EUliE_EEviT1_ --------------------------
	.section	.nv.constant0._ZN2at6native18elementwise_kernelILi128ELi4EZNS0_15gpu_kernel_implINS0_13BinaryFunctorIlllNS0_17BitwiseAndFunctorIlEEEEEEvRNS_18TensorIteratorBaseERKT_EUliE_EEviT1_,"a",@progbits
	.sectionflags	@""
	.align	4
.nv.constant0._ZN2at6native18elementwise_kernelILi128ELi4EZNS0_15gpu_kernel_implINS0_13BinaryFunctorIlllNS0_17BitwiseAndFunctorIlEEEEEEvRNS_18TensorIteratorBaseERKT_EUliE_EEviT1_:
	.zero		1552


//--------------------- .nv.constant0._ZN2at6native27unrolled_elementwise_kernelINS0_13BinaryFunctorIlllNS0_17BitwiseAndFunctorIlEEEESt5arrayIPcLm3EELi4E23TrivialOffsetCalculatorILi2EjES9_ILi1EjENS0_6memory12LoadWithCastILi2EEENSC_13StoreWithCastILi1EEEEEviT_T0_T2_T3_T4_T5_ --------------------------
	.section	.nv.constant0._ZN2at6native27unrolled_elementwise_kernelINS0_13BinaryFunctorIlllNS0_17BitwiseAndFunctorIlEEEESt5arrayIPcLm3EELi4E23TrivialOffsetCalculatorILi2EjES9_ILi1EjENS0_6memory12LoadWithCastILi2EEENSC_13StoreWithCastILi1EEEEEviT_T0_T2_T3_T4_T5_,"a",@progbits
	.sectionflags	@""
	.align	4
.nv.constant0._ZN2at6native27unrolled_elementwise_kernelINS0_13BinaryFunctorIlllNS0_17BitwiseAndFunctorIlEEEESt5arrayIPcLm3EELi4E23TrivialOffsetCalculatorILi2EjES9_ILi1EjENS0_6memory12LoadWithCastILi2EEENSC_13StoreWithCastILi1EEEEEviT_T0_T2_T3_T4_T5_:
	.zero		952


//--------------------- .nv.constant0._ZN2at6native18elementwise_kernelILi128ELi2EZNS0_22gpu_kernel_impl_nocastINS0_13BinaryFunctorIlllNS0_17BitwiseAndFunctorIlEEEEEEvRNS_18TensorIteratorBaseERKT_EUliE_EEviT1_ --------------------------
	.section	.nv.constant0._ZN2at6native18elementwise_kernelILi128ELi2EZNS0_22gpu_kernel_impl_nocastINS0_13BinaryFunctorIlllNS0_17BitwiseAndFunctorIlEEEEEEvRNS_18TensorIteratorBaseERKT_EUliE_EEviT1_,"a",@progbits
	.sectionflags	@""
	.align	4
.nv.constant0._ZN2at6native18elementwise_kernelILi128ELi2EZNS0_22gpu_kernel_impl_nocastINS0_13BinaryFunctorIlllNS0_17BitwiseAndFunctorIlEEEEEEvRNS_18TensorIteratorBaseERKT_EUliE_EEviT1_:
	.zero		1552


//--------------------- .nv.constant0._ZN2at6native27unrolled_elementwise_kernelINS0_13BinaryFunctorIlllNS0_17BitwiseAndFunctorIlEEEESt5arrayIPcLm3EELi4E23TrivialOffsetCalculatorILi2EjES9_ILi1EjENS0_6memory15LoadWithoutCastENSC_16StoreWithoutCastEEEviT_T0_T2_T3_T4_T5_ --------------------------
	.section	.nv.constant0._ZN2at6native27unrolled_elementwise_kernelINS0_13BinaryFunctorIlllNS0_17BitwiseAndFunctorIlEEEESt5arrayIPcLm3EELi4E23TrivialOffsetCalculatorILi2EjES9_ILi1EjENS0_6memory15LoadWithoutCastENSC_16StoreWithoutCastEEEviT_T0_T2_T3_T4_T5_,"a",@progbits
	.sectionflags	@""
	.align	4
.nv.constant0._ZN2at6native27unrolled_elementwise_kernelINS0_13BinaryFunctorIlllNS0_17BitwiseAndFunctorIlEEEESt5arrayIPcLm3EELi4E23TrivialOffsetCalculatorILi2EjES9_ILi1EjENS0_6memory15LoadWithoutCastENSC_16StoreWithoutCastEEEviT_T0_T2_T3_T4_T5_:
	.zero		932


//--------------------- .nv.constant0._ZN2at6native29vectorized_elementwise_kernelILi2ENS0_13BinaryFunctorIlllNS0_17BitwiseAndFunctorIlEEEESt5arrayIPcLm3EEEEviT0_T1_ --------------------------
	.section	.nv.constant0._ZN2at6native29vectorized_elementwise_kernelILi2ENS0_13BinaryFunctorIlllNS0_17BitwiseAndFunctorIlEEEESt5arrayIPcLm3EEEEviT0_T1_,"a",@progbits
	.sectionflags	@""
	.align	4
.nv.constant0._ZN2at6native29vectorized_elementwise_kernelILi2ENS0_13BinaryFunctorIlllNS0_17BitwiseAndFunctorIlEEEESt5arrayIPcLm3EEEEviT0_T1_:
	.zero		928


//--------------------- .nv.constant0._ZN2at6native29vectorized_elementwise_kernelILi4ENS0_13BinaryFunctorIlllNS0_17BitwiseAndFunctorIlEEEESt5arrayIPcLm3EEEEviT0_T1_ --------------------------
	.section	.nv.constant0._ZN2at6native29vectorized_elementwise_kernelILi4ENS0_13BinaryFunctorIlllNS0_17BitwiseAndFunctorIlEEEESt5arrayIPcLm3EEEEviT0_T1_,"a",@progbits
	.sectionflags	@""
	.align	4
.nv.constant0._ZN2at6native29vectorized_elementwise_kernelILi4ENS0_13BinaryFunctorIlllNS0_17BitwiseAndFunctorIlEEEESt5arrayIPcLm3EEEEviT0_T1_:
	.zero		928


//--------------------- .nv.constant0._ZN2at6native29vectorized_elementwise_kernelILi8ENS0_13BinaryFunctorIlllNS0_17BitwiseAndFunctorIlEEEESt5arrayIPcLm3EEEEviT0_T1_ --------------------------
	.section	.nv.constant0._ZN2at6native29vectorized_elementwise_kernelILi8ENS0_13BinaryFunctorIlllNS0_17BitwiseAndFunctorIlEEEESt5arrayIPcLm3EEEEviT0_T1_,"a",@progbits
	.sectionflags	@""
	.align	4
.nv.constant0._ZN2at6native29vectorized_elementwise_kernelILi8ENS0_13BinaryFunctorIlllNS0_17BitwiseAndFunctorIlEEEESt5arrayIPcLm3EEEEviT0_T1_:
	.zero		928


//--------------------- .nv.constant0._ZN2at6native18elementwise_kernelILi128ELi4EZNS0_15gpu_kernel_implINS0_13AUnaryFunctorIiiiNS0_17BitwiseAndFunctorIiEEEEEEvRNS_18TensorIteratorBaseERKT_EUliE_EEviT1_ --------------------------
	.section	.nv.constant0._ZN2at6native18elementwise_kernelILi128ELi4EZNS0_15gpu_kernel_implINS0_13AUnaryFunctorIiiiNS0_17BitwiseAndFunctorIiEEEEEEvRNS_18TensorIteratorBaseERKT_EUliE_EEviT1_,"a",@progbits
	.sectionflags	@""
	.align	4
.nv.constant0._ZN2at6native18elementwise_kernelILi128ELi4EZNS0_15gpu_kernel_implINS0_13AUnaryFunctorIiiiNS0_17BitwiseAndFunctorIiEEEEEEvRNS_18TensorIteratorBaseERKT_EUliE_EEviT1_:
	.zero		1448


//--------------------- .nv.constant0._ZN2at6native27unrolled_elementwise_kernelINS0_13AUnaryFunctorIiiiNS0_17BitwiseAndFunctorIiEEEESt5arrayIPcLm2EELi4E23TrivialOffsetCalculatorILi1EjESA_NS0_6memory12LoadWithCastILi1EEENSB_13StoreWithCastILi1EEEEEviT_T0_T2_T3_T4_T5_ --------------------------
	.section	.nv.constant0._ZN2at6native27unrolled_elementwise_kernelINS0_13AUnaryFunctorIiiiNS0_17BitwiseAndFunctorIiEEEESt5arrayIPcLm2EELi4E23TrivialOffsetCalculatorILi1EjESA_NS0_6memory12LoadWithCastILi1EEENSB_13StoreWithCastILi1EEEEEviT_T0_T2_T3_T4_T5_,"a",@progbits
	.sectionflags	@""
	.align	4
.nv.constant0._ZN2at6native27unrolled_elementwise_kernelINS0_13AUnaryFunctorIiiiNS0_17BitwiseAndFunctorIiEEEESt5arrayIPcLm2EELi4E23TrivialOffsetCalculatorILi1EjESA_NS0_6memory12LoadWithCastILi1EEENSB_13StoreWithCastILi1EEEEEviT_T0_T2_T3_T4_T5_:
	.zero		948


//--------------------- .nv.constant0._ZN2at6native18elementwise_kernelILi128ELi2EZNS0_22gpu_kernel_impl_nocastINS0_13AUnaryFunctorIiiiNS0_17BitwiseAndFunctorIiEEEEEEvRNS_18TensorIteratorBaseERKT_EUliE_EEviT1_ --------------------------
	.section	.nv.constant0._ZN2at6native18elementwise_kernelILi128ELi2EZNS0_22gpu_kernel_impl_nocastINS0_13AUnaryFunctorIiiiNS0_17BitwiseAndFunctorIiEEEEEEvRNS_18TensorIteratorBaseERKT_EUliE_EEviT1_,"a",@progbits
	.sectionflags	@""
	.align	4
.nv.constant0._ZN2at6native18elementwise_kernelILi128ELi2EZNS0_22gpu_kernel_impl_nocastINS0_13AUnaryFunctorIiiiNS0_17BitwiseAndFunctorIiEEEEEEvRNS_18TensorIteratorBaseERKT_EUliE_EEviT1_:
	.zero		1440


//--------------------- .nv.constant0._ZN2at6native27unrolled_elementwise_kernelINS0_13AUnaryFunctorIiiiNS0_17BitwiseAndFunctorIiEEEESt5arrayIPcLm2EELi4E23TrivialOffsetCalculatorILi1EjESA_NS0_6memory15LoadWithoutCastENSB_16StoreWithoutCastEEEviT_T0_T2_T3_T4_T5_ --------------------------
	.section	.nv.constant0._ZN2at6native27unrolled_elementwise_kernelINS0_13AUnaryFunctorIiiiNS0_17BitwiseAndFunctorIiEEEESt5arrayIPcLm2EELi4E23TrivialOffsetCalculatorILi1EjESA_NS0_6memory15LoadWithoutCastENSB_16StoreWithoutCastEEEviT_T0_T2_T3_T4_T5_,"a",@progbits
	.sectionflags	@""
	.align	4
.nv.constant0._ZN2at6native27unrolled_elementwise_kernelINS0_13AUnaryFunctorIiiiNS0_17BitwiseAndFunctorIiEEEESt5arrayIPcLm2EELi4E23TrivialOffsetCalculatorILi1EjESA_NS0_6memory15LoadWithoutCastENSB_16StoreWithoutCastEEEviT_T0_T2_T3_T4_T5_:
	.zero		932


//--------------------- .nv.constant0._ZN2at6native29vectorized_elementwise_kernelILi2ENS0_13AUnaryFunctorIiiiNS0_17BitwiseAndFunctorIiEEEESt5arrayIPcLm2EEEEviT0_T1_ --------------------------
	.section	.nv.constant0._ZN2at6native29vectorized_elementwise_kernelILi2ENS0_13AUnaryFunctorIiiiNS0_17BitwiseAndFunctorIiEEEESt5arrayIPcLm2EEEEviT0_T1_,"a",@progbits
	.sectionflags	@""
	.align	4
.nv.constant0._ZN2at6native29vectorized_elementwise_kernelILi2ENS0_13AUnaryFunctorIiiiNS0_17BitwiseAndFunctorIiEEEESt5arrayIPcLm2EEEEviT0_T1_:
	.zero		928


//--------------------- .nv.constant0._ZN2at6native29vectorized_elementwise_kernelILi4ENS0_13AUnaryFunctorIiiiNS0_17BitwiseAndFunctorIiEEEESt5arrayIPcLm2EEEEviT0_T1_ --------------------------
	.section	.nv.constant0._ZN2at6native29vectorized_elementwise_kernelILi4ENS0_13AUnaryFunctorIiiiNS0_17BitwiseAndFunctorIiEEEESt5arrayIPcLm2EEEEviT0_T1_,"a",@progbits
	.sectionflags	@""
	.align	4
.nv.constant0._ZN2at6native29vectorized_elementwise_kernelILi4ENS0_13AUnaryFunctorIiiiNS0_17BitwiseAndFunctorIiEEEESt5arrayIPcLm2EEEEviT0_T1_:
	.zero		928


//--------------------- .nv.constant0._ZN2at6native29vectorized_elementwise_kernelILi8ENS0_13AUnaryFunctorIiiiNS0_17BitwiseAndFunctorIiEEEESt5arrayIPcLm2EEEEviT0_T1_ --------------------------
	.section	.nv.constant0._ZN2at6native29vectorized_elementwise_kernelILi8ENS0_13AUnaryFunctorIiiiNS0_17BitwiseAndFunctorIiEEEESt5arrayIPcLm2EEEEviT0_T1_,"a",@progbits
	.sectionflags	@""
	.align	4
.nv.constant0._ZN2at6native29vectorized_elementwise_kernelILi8ENS0_13AUnaryFunctorIiiiNS0_17BitwiseAndFunctorIiEEEESt5arrayIPcLm2EEEEviT0_T1_:
	.zero		928


//--------------------- .nv.constant0._ZN2at6native18elementwise_kernelILi128ELi4EZNS0_15gpu_kernel_implINS0_13BinaryFunctorIiiiNS0_17BitwiseAndFunctorIiEEEEEEvRNS_18TensorIteratorBaseERKT_EUliE_EEviT1_ --------------------------
	.section	.nv.constant0._ZN2at6native18elementwise_kernelILi128ELi4EZNS0_15gpu_kernel_implINS0_13BinaryFunctorIiiiNS0_17BitwiseAndFunctorIiEEEEEEvRNS_18TensorIteratorBaseERKT_EUliE_EEviT1_,"a",@progbits
	.sectionflags	@""
	.align	4
.nv.constant0._ZN2at6native18elementwise_kernelILi128ELi4EZNS0_15gpu_kernel_implINS0_13BinaryFunctorIiiiNS0_17BitwiseAndFunctorIiEEEEEEvRNS_18TensorIteratorBaseERKT_EUliE_EEviT1_:
	.zero		1552


//--------------------- .nv.constant0._ZN2at6native27unrolled_elementwise_kernelINS0_13BinaryFunctorIiiiNS0_17BitwiseAndFunctorIiEEEESt5arrayIPcLm3EELi4E23TrivialOffsetCalculatorILi2EjES9_ILi1EjENS0_6memory12LoadWithCastILi2EEENSC_13StoreWithCastILi1EEEEEviT_T0_T2_T3_T4_T5_ --------------------------
	.section	.nv.constant0._ZN2at6native27unrolled_elementwise_kernelINS0_13BinaryFunctorIiiiNS0_17BitwiseAndFunctorIiEEEESt5arrayIPcLm3EELi4E23TrivialOffsetCalculatorILi2EjES9_ILi1EjENS0_6memory12LoadWithCastILi2EEENSC_13StoreWithCastILi1EEEEEviT_T0_T2_T3_T4_T5_,"a",@progbits
	.sectionflags	@""
	.align	4
.nv.constant0._ZN2at6native27unrolled_elementwise_kernelINS0_13BinaryFunctorIiiiNS0_17BitwiseAndFunctorIiEEEESt5arrayIPcLm3EELi4E23TrivialOffsetCalculatorILi2EjES9_ILi1EjENS0_6memory12LoadWithCastILi2EEENSC_13StoreWithCastILi1EEEEEviT_T0_T2_T3_T4_T5_:
	.zero		952


//--------------------- .nv.constant0._ZN2at6native18elementwise_kernelILi128ELi2EZNS0_22gpu_kernel_impl_nocastINS0_13BinaryFunctorIiiiNS0_17BitwiseAndFunctorIiEEEEEEvRNS_18TensorIteratorBaseERKT_EUliE_EEviT1_ --------------------------
	.section	.nv.constant0._ZN2at6native18elementwise_kernelILi128ELi2EZNS0_22gpu_kernel_impl_nocastINS0_13BinaryFunctorIiiiNS0_17BitwiseAndFunctorIiEEEEEEvRNS_18TensorIteratorBaseERKT_EUliE_EEviT1_,"a",@progbits
	.sectionflags	@""
	.align	4
.nv.constant0._ZN2at6native18elementwise_kernelILi128ELi2EZNS0_22gpu_kernel_impl_nocastINS0_13BinaryFunctorIiiiNS0_17BitwiseAndFunctorIiEEEEEEvRNS_18TensorIteratorBaseERKT_EUliE_EEviT1_:
	.zero		1552


//--------------------- .nv.constant0._ZN2at6native27unrolled_elementwise_kernelINS0_13BinaryFunctorIiiiNS0_17BitwiseAndFunctorIiEEEESt5arrayIPcLm3EELi4E23TrivialOffsetCalculatorILi2EjES9_ILi1EjENS0_6memory15LoadWithoutCastENSC_16StoreWithoutCastEEEviT_T0_T2_T3_T4_T5_ --------------------------
	.section	.nv.constant0._ZN2at6native27unrolled_elementwise_kernelINS0_13BinaryFunctorIiiiNS0_17BitwiseAndFunctorIiEEEESt5arrayIPcLm3EELi4E23TrivialOffsetCalculatorILi2EjES9_ILi1EjENS0_6memory15LoadWithoutCastENSC_16StoreWithoutCastEEEviT_T0_T2_T3_T4_T5_,"a",@progbits
	.sectionflags	@""
	.align	4
.nv.constant0._ZN2at6native27unrolled_elementwise_kernelINS0_13BinaryFunctorIiiiNS0_17BitwiseAndFunctorIiEEEESt5arrayIPcLm3EELi4E23TrivialOffsetCalculatorILi2EjES9_ILi1EjENS0_6memory15LoadWithoutCastENSC_16StoreWithoutCastEEEviT_T0_T2_T3_T4_T5_:
	.zero		932


//--------------------- .nv.constant0._ZN2at6native29vectorized_elementwise_kernelILi2ENS0_13BinaryFunctorIiiiNS0_17BitwiseAndFunctorIiEEEESt5arrayIPcLm3EEEEviT0_T1_ --------------------------
	.section	.nv.constant0._ZN2at6native29vectorized_elementwise_kernelILi2ENS0_13BinaryFunctorIiiiNS0_17BitwiseAndFunctorIiEEEESt5arrayIPcLm3EEEEviT0_T1_,"a",@progbits
	.sectionflags	@""
	.align	4
.nv.constant0._ZN2at6native29vectorized_elementwise_kernelILi2ENS0_13BinaryFunctorIiiiNS0_17BitwiseAndFunctorIiEEEESt5arrayIPcLm3EEEEviT0_T1_:
	.zero		928


//--------------------- .nv.constant0._ZN2at6native29vectorized_elementwise_kernelILi4ENS0_13BinaryFunctorIiiiNS0_17BitwiseAndFunctorIiEEEESt5arrayIPcLm3EEEEviT0_T1_ --------------------------
	.section	.nv.constant0._ZN2at6native29vectorized_elementwise_kernelILi4ENS0_13BinaryFunctorIiiiNS0_17BitwiseAndFunctorIiEEEESt5arrayIPcLm3EEEEviT0_T1_,"a",@progbits
	.sectionflags	@""
	.align	4
.nv.constant0._ZN2at6native29vectorized_elementwise_kernelILi4ENS0_13BinaryFunctorIiiiNS0_17BitwiseAndFunctorIiEEEESt5arrayIPcLm3EEEEviT0_T1_:
	.zero		928


//--------------------- .nv.constant0._ZN2at6native29vectorized_elementwise_kernelILi8ENS0_13BinaryFunctorIiiiNS0_17BitwiseAndFunctorIiEEEESt5arrayIPcLm3EEEEviT0_T1_ --------------------------
	.section	.nv.constant0._ZN2at6native29vectorized_elementwise_kernelILi8ENS0_13BinaryFunctorIiiiNS0_17BitwiseAndFunctorIiEEEESt5arrayIPcLm3EEEEviT0_T1_,"a",@progbits
	.sectionflags	@""
	.align	4
.nv.constant0._ZN2at6native29vectorized_elementwise_kernelILi8ENS0_13BinaryFunctorIiiiNS0_17BitwiseAndFunctorIiEEEESt5arrayIPcLm3EEEEviT0_T1_:
	.zero		928


//--------------------- .nv.constant0._ZN2at6native18elementwise_kernelILi128ELi4EZNS0_15gpu_kernel_implINS0_13AUnaryFunctorIaaaNS0_17BitwiseAndFunctorIaEEEEEEvRNS_18TensorIteratorBaseERKT_EUliE_EEviT1_ --------------------------
	.section	.nv.constant0._ZN2at6native18elementwise_kernelILi128ELi4EZNS0_15gpu_kernel_implINS0_13AUnaryFunctorIaaaNS0_17BitwiseAndFunctorIaEEEEEEvRNS_18TensorIteratorBaseERKT_EUliE_EEviT1_,"a",@progbits
	.sectionflags	@""
	.align	4
.nv.constant0._ZN2at6native18elementwise_kernelILi128ELi4EZNS0_15gpu_kernel_implINS0_13AUnaryFunctorIaaaNS0_17BitwiseAndFunctorIaEEEEEEvRNS_18TensorIteratorBaseERKT_EUliE_EEviT1_:
	.zero		1440


//--------------------- .nv.constant0._ZN2at6native27unrolled_elementwise_kernelINS0_13AUnaryFunctorIaaaNS0_17BitwiseAndFunctorIaEEEESt5arrayIPcLm2EELi4E23TrivialOffsetCalculatorILi1EjESA_NS0_6memory12LoadWithCastILi1EEENSB_13StoreWithCastILi1EEEEEviT_T0_T2_T3_T4_T5_ --------------------------
	.section	.nv.constant0._ZN2at6native27unrolled_elementwise_kernelINS0_13AUnaryFunctorIaaaNS0_17BitwiseAndFunctorIaEEEESt5arrayIPcLm2EELi4E23TrivialOffsetCalculatorILi1EjESA_NS0_6memory12LoadWithCastILi1EEENSB_13StoreWithCastILi1EEEEEviT_T0_T2_T3_T4_T5_,"a",@progbits
	.sectionflags	@""
	.align	4
.nv.constant0._ZN2at6native27unrolled_elementwise_kernelINS0_13AUnaryFunctorIaaaNS0_17BitwiseAndFunctorIaEEEESt5arrayIPcLm2EELi4E23TrivialOffsetCalculatorILi1EjESA_NS0_6memory12LoadWithCastILi1EEENSB_13StoreWithCastILi1EEEEEviT_T0_T2_T3_T4_T5_:
	.zero		940


//--------------------- .nv.constant0._ZN2at6native18elementwise_kernelILi128ELi4EZNS0_22gpu_kernel_impl_nocastINS0_13AUnaryFunctorIaaaNS0_17BitwiseAndFunctorIaEEEEEEvRNS_18TensorIteratorBaseERKT_EUliE_EEviT1_ --------------------------
	.section	.nv.constant0._ZN2at6native18elementwise_kernelILi128ELi4EZNS0_22gpu_kernel_impl_nocastINS0_13AUnaryFunctorIaaaNS0_17BitwiseAndFunctorIaEEEEEEvRNS_18TensorIteratorBaseERKT_EUliE_EEviT1_,"a",@progbits
	.sectionflags	@""
	.align	4
.nv.constant0._ZN2at6native18elementwise_kernelILi128ELi4EZNS0_22gpu_kernel_impl_nocastINS0_13AUnaryFunctorIaaaNS0_17BitwiseAndFunctorIaEEEEEEvRNS_18TensorIteratorBaseERKT_EUliE_EEviT1_:
	.zero		1440


//--------------------- .nv.constant0._ZN2at6native27unrolled_elementwise_kernelINS0_13AUnaryFunctorIaaaNS0_17BitwiseAndFunctorIaEEEESt5arrayIPcLm2EELi4E23TrivialOffsetCalculatorILi1EjESA_NS0_6memory15LoadWithoutCastENSB_16StoreWithoutCastEEEviT_T0_T2_T3_T4_T5_ --------------------------
	.section	.nv.constant0._ZN2at6native27unrolled_elementwise_kernelINS0_13AUnaryFunctorIaaaNS0_17BitwiseAndFunctorIaEEEESt5arrayIPcLm2EELi4E23TrivialOffsetCalculatorILi1EjESA_NS0_6memory15LoadWithoutCastENSB_16StoreWithoutCastEEEviT_T0_T2_T3_T4_T5_,"a",@progbits
	.sectionflags	@""
	.align	4
.nv.constant0._ZN2at6native27unrolled_elementwise_kernelINS0_13AUnaryFunctorIaaaNS0_17BitwiseAndFunctorIaEEEESt5arrayIPcLm2EELi4E23TrivialOffsetCalculatorILi1EjESA_NS0_6memory15LoadWithoutCastENSB_16StoreWithoutCastEEEviT_T0_T2_T3_T4_T5_:
	.zero		924


//--------------------- .nv.constant0._ZN2at6native29vectorized_elementwise_kernelILi2ENS0_13AUnaryFunctorIaaaNS0_17BitwiseAndFunctorIaEEEESt5arrayIPcLm2EEEEviT0_T1_ --------------------------
	.section	.nv.constant0._ZN2at6native29vectorized_elementwise_kernelILi2ENS0_13AUnaryFunctorIaaaNS0_17BitwiseAndFunctorIaEEEESt5arrayIPcLm2EEEEviT0_T1_,"a",@progbits
	.sectionflags	@""
	.align	4
.nv.constant0._ZN2at6native29vectorized_elementwise_kernelILi2ENS0_13AUnaryFunctorIaaaNS0_17BitwiseAndFunctorIaEEEESt5arrayIPcLm2EEEEviT0_T1_:
	.zero		920


//--------------------- .nv.constant0._ZN2at6native29vectorized_elementwise_kernelILi4ENS0_13AUnaryFunctorIaaaNS0_17BitwiseAndFunctorIaEEEESt5arrayIPcLm2EEEEviT0_T1_ --------------------------
	.section	.nv.constant0._ZN2at6native29vectorized_elementwise_kernelILi4ENS0_13AUnaryFunctorIaaaNS0_17BitwiseAndFunctorIaEEEESt5arrayIPcLm2EEEEviT0_T1_,"a",@progbits
	.sectionflags	@""
	.align	4
.nv.constant0._ZN2at6native29vectorized_elementwise_kernelILi4ENS0_13AUnaryFunctorIaaaNS0_17BitwiseAndFunctorIaEEEESt5arrayIPcLm2EEEEviT0_T1_:
	.zero		920


//--------------------- .nv.constant0._ZN2at6native29vectorized_elementwise_kernelILi8ENS0_13AUnaryFunctorIaaaNS0_17BitwiseAndFunctorIaEEEESt5arrayIPcLm2EEEEviT0_T1_ --------------------------
	.section	.nv.constant0._ZN2at6native29vectorized_elementwise_kernelILi8ENS0_13AUnaryFunctorIaaaNS0_17BitwiseAndFunctorIaEEEESt5arrayIPcLm2EEEEviT0_T1_,"a",@progbits
	.sectionflags	@""
	.align	4
.nv.constant0._ZN2at6native29vectorized_elementwise_kernelILi8ENS0_13AUnaryFunctorIaaaNS0_17BitwiseAndFunctorIaEEEESt5arrayIPcLm2EEEEviT0_T1_:
	.zero		920


//--------------------- .nv.constant0._ZN2at6native18elementwise_kernelILi128ELi4EZNS0_15gpu_kernel_implINS0_13BinaryFunctorIaaaNS0_17BitwiseAndFunctorIaEEEEEEvRNS_18TensorIteratorBaseERKT_EUliE_EEviT1_ --------------------------
	.section	.nv.constant0._ZN2at6native18elementwise_kernelILi128ELi4EZNS0_15gpu_kernel_implINS0_13BinaryFunctorIaaaNS0_17BitwiseAndFunctorIaEEEEEEvRNS_18TensorIteratorBaseERKT_EUliE_EEviT1_,"a",@progbits
	.sectionflags	@""
	.align	4
.nv.constant0._ZN2at6native18elementwise_kernelILi128ELi4EZNS0_15gpu_kernel_implINS0_13BinaryFunctorIaaaNS0_17BitwiseAndFunctorIaEEEEEEvRNS_18TensorIteratorBaseERKT_EUliE_EEviT1_:
	.zero		1552


//--------------------- .nv.constant0._ZN2at6native27unrolled_elementwise_kernelINS0_13BinaryFunctorIaaaNS0_17BitwiseAndFunctorIaEEEESt5arrayIPcLm3EELi4E23TrivialOffsetCalculatorILi2EjES9_ILi1EjENS0_6memory12LoadWithCastILi2EEENSC_13StoreWithCastILi1EEEEEviT_T0_T2_T3_T4_T5_ --------------------------
	.section	.nv.constant0._ZN2at6native27unrolled_elementwise_kernelINS0_13BinaryFunctorIaaaNS0_17BitwiseAndFunctorIaEEEESt5arrayIPcLm3EELi4E23TrivialOffsetCalculatorILi2EjES9_ILi1EjENS0_6memory12LoadWithCastILi2EEENSC_13StoreWithCastILi1EEEEEviT_T0_T2_T3_T4_T5_,"a",@progbits
	.sectionflags	@""
	.align	4
.nv.constant0._ZN2at6native27unrolled_elementwise_kernelINS0_13BinaryFunctorIaaaNS0_17BitwiseAndFunctorIaEEEESt5arrayIPcLm3EELi4E23TrivialOffsetCalculatorILi2EjES9_ILi1EjENS0_6memory12LoadWithCastILi2EEENSC_13StoreWithCastILi1EEEEEviT_T0_T2_T3_T4_T5_:
	.zero		952


//--------------------- .nv.constant0._ZN2at6native18elementwise_kernelILi128ELi4EZNS0_22gpu_kernel_impl_nocastINS0_13BinaryFunctorIaaaNS0_17BitwiseAndFunctorIaEEEEEEvRNS_18TensorIteratorBaseERKT_EUliE_EEviT1_ --------------------------
	.section	.nv.constant0._ZN2at6native18elementwise_kernelILi128ELi4EZNS0_22gpu_kernel_impl_nocastINS0_13BinaryFunctorIaaaNS0_17BitwiseAndFunctorIaEEEEEEvRNS_18TensorIteratorBaseERKT_EUliE_EEviT1_,"a",@progbits
	.sectionflags	@""
	.align	4
.nv.constant0._ZN2at6native18elementwise_kernelILi128ELi4EZNS0_22gpu_kernel_impl_nocastINS0_13BinaryFunctorIaaaNS0_17BitwiseAndFunctorIaEEEEEEvRNS_18TensorIteratorBaseERKT_EUliE_EEviT1_:
	.zero		1552


//--------------------- .nv.constant0._ZN2at6native27unrolled_elementwise_kernelINS0_13BinaryFunctorIaaaNS0_17BitwiseAndFunctorIaEEEESt5arrayIPcLm3EELi4E23TrivialOffsetCalculatorILi2EjES9_ILi1EjENS0_6memory15LoadWithoutCastENSC_16StoreWithoutCastEEEviT_T0_T2_T3_T4_T5_ --------------------------
	.section	.nv.constant0._ZN2at6native27unrolled_elementwise_kernelINS0_13BinaryFunctorIaaaNS0_17BitwiseAndFunctorIaEEEESt5arrayIPcLm3EELi4E23TrivialOffsetCalculatorILi2EjES9_ILi1EjENS0_6memory15LoadWithoutCastENSC_16StoreWithoutCastEEEviT_T0_T2_T3_T4_T5_,"a",@progbits
	.sectionflags	@""
	.align	4
.nv.constant0._ZN2at6native27unrolled_elementwise_kernelINS0_13BinaryFunctorIaaaNS0_17BitwiseAndFunctorIaEEEESt5arrayIPcLm3EELi4E23TrivialOffsetCalculatorILi2EjES9_ILi1EjENS0_6memory15LoadWithoutCastENSC_16StoreWithoutCastEEEviT_T0_T2_T3_T4_T5_:
	.zero		932


//--------------------- .nv.constant0._ZN2at6native29vectorized_elementwise_kernelILi2ENS0_13BinaryFunctorIaaaNS0_17BitwiseAndFunctorIaEEEESt5arrayIPcLm3EEEEviT0_T1_ --------------------------
	.section	.nv.constant0._ZN2at6native29vectorized_elementwise_kernelILi2ENS0_13BinaryFunctorIaaaNS0_17BitwiseAndFunctorIaEEEESt5arrayIPcLm3EEEEviT0_T1_,"a",@progbits
	.sectionflags	@""
	.align	4
.nv.constant0._ZN2at6native29vectorized_elementwise_kernelILi2ENS0_13BinaryFunctorIaaaNS0_17BitwiseAndFunctorIaEEEESt5arrayIPcLm3EEEEviT0_T1_:
	.zero		928


//--------------------- .nv.constant0._ZN2at6native29vectorized_elementwise_kernelILi4ENS0_13BinaryFunctorIaaaNS0_17BitwiseAndFunctorIaEEEESt5arrayIPcLm3EEEEviT0_T1_ --------------------------
	.section	.nv.constant0._ZN2at6native29vectorized_elementwise_kernelILi4ENS0_13BinaryFunctorIaaaNS0_17BitwiseAndFunctorIaEEEESt5arrayIPcLm3EEEEviT0_T1_,"a",@progbits
	.sectionflags	@""
	.align	4
.nv.constant0._ZN2at6native29vectorized_elementwise_kernelILi4ENS0_13BinaryFunctorIaaaNS0_17BitwiseAndFunctorIaEEEESt5arrayIPcLm3EEEEviT0_T1_:
	.zero		928


//--------------------- .nv.constant0._ZN2at6native29vectorized_elementwise_kernelILi8ENS0_13BinaryFunctorIaaaNS0_17BitwiseAndFunctorIaEEEESt5arrayIPcLm3EEEEviT0_T1_ --------------------------
	.section	.nv.constant0._ZN2at6native29vectorized_elementwise_kernelILi8ENS0_13BinaryFunctorIaaaNS0_17BitwiseAndFunctorIaEEEESt5arrayIPcLm3EEEEviT0_T1_,"a",@progbits
	.sectionflags	@""
	.align	4
.nv.constant0._ZN2at6native29vectorized_elementwise_kernelILi8ENS0_13BinaryFunctorIaaaNS0_17BitwiseAndFunctorIaEEEESt5arrayIPcLm3EEEEviT0_T1_:
	.zero		928


//--------------------- .nv.constant0._ZN2at6native18elementwise_kernelILi128ELi4EZNS0_15gpu_kernel_implINS0_13AUnaryFunctorIhhhNS0_17BitwiseAndFunctorIhEEEEEEvRNS_18TensorIteratorBaseERKT_EUliE_EEviT1_ --------------------------
	.section	.nv.constant0._ZN2at6native18elementwise_kernelILi128ELi4EZNS0_15gpu_kernel_implINS0_13AUnaryFunctorIhhhNS0_17BitwiseAndFunctorIhEEEEEEvRNS_18TensorIteratorBaseERKT_EUliE_EEviT1_,"a",@progbits
	.sectionflags	@""
	.align	4
.nv.constant0._ZN2at6native18elementwise_kernelILi128ELi4EZNS0_15gpu_kernel_implINS0_13AUnaryFunctorIhhhNS0_17BitwiseAndFunctorIhEEEEEEvRNS_18TensorIteratorBaseERKT_EUliE_EEviT1_:
	.zero		1440


//--------------------- .nv.constant0._ZN2at6native27unrolled_elementwise_kernelINS0_13AUnaryFunctorIhhhNS0_17BitwiseAndFunctorIhEEEESt5arrayIPcLm2EELi4E23TrivialOffsetCalculatorILi1EjESA_NS0_6memory12LoadWithCastILi1EEENSB_13StoreWithCastILi1EEEEEviT_T0_T2_T3_T4_T5_ --------------------------
	.section	.nv.constant0._ZN2at6native27unrolled_elementwise_kernelINS0_13AUnaryFunctorIhhhNS0_17BitwiseAndFunctorIhEEEESt5arrayIPcLm2EELi4E23TrivialOffsetCalculatorILi1EjESA_NS0_6memory12LoadWithCastILi1EEENSB_13StoreWithCastILi1EEEEEviT_T0_T2_T3_T4_T5_,"a",@progbits
	.sectionflags	@""
	.align	4
.nv.constant0._ZN2at6native27unrolled_elementwise_kernelINS0_13AUnaryFunctorIhhhNS0_17BitwiseAndFunctorIhEEEESt5arrayIPcLm2EELi4E23TrivialOffsetCalculatorILi1EjESA_NS0_6memory12LoadWithCastILi1EEENSB_13StoreWithCastILi1EEEEEviT_T0_T2_T3_T4_T5_:
	.zero		940


//--------------------- .nv.constant0._ZN2at6native18elementwise_kernelILi128ELi4EZNS0_22gpu_kernel_impl_nocastINS0_13AUnaryFunctorIhhhNS0_17BitwiseAndFunctorIhEEEEEEvRNS_18TensorIteratorBaseERKT_EUliE_EEviT1_ --------------------------
	.section	.nv.constant0._ZN2at6native18elementwise_kernelILi128ELi4EZNS0_22gpu_kernel_impl_nocastINS0_13AUnaryFunctorIhhhNS0_17BitwiseAndFunctorIhEEEEEEvRNS_18TensorIteratorBaseERKT_EUliE_EEviT1_,"a",@progbits
	.sectionflags	@""
	.align	4
.nv.constant0._ZN2at6native18elementwise_kernelILi128ELi4EZNS0_22gpu_kernel_impl_nocastINS0_13AUnaryFunctorIhhhNS0_17BitwiseAndFunctorIhEEEEEEvRNS_18TensorIteratorBaseERKT_EUliE_EEviT1_:
	.zero		1440


//--------------------- .nv.constant0._ZN2at6native27unrolled_elementwise_kernelINS0_13AUnaryFunctorIhhhNS0_17BitwiseAndFunctorIhEEEESt5arrayIPcLm2EELi4E23TrivialOffsetCalculatorILi1EjESA_NS0_6memory15LoadWithoutCastENSB_16StoreWithoutCastEEEviT_T0_T2_T3_T4_T5_ --------------------------
	.section	.nv.constant0._ZN2at6native27unrolled_elementwise_kernelINS0_13AUnaryFunctorIhhhNS0_17BitwiseAndFunctorIhEEEESt5arrayIPcLm2EELi4E23TrivialOffsetCalculatorILi1EjESA_NS0_6memory15LoadWithoutCastENSB_16StoreWithoutCastEEEviT_T0_T2_T3_T4_T5_,"a",@progbits
	.sectionflags	@""
	.align	4
.nv.constant0._ZN2at6native27unrolled_elementwise_kernelINS0_13AUnaryFunctorIhhhNS0_17BitwiseAndFunctorIhEEEESt5arrayIPcLm2EELi4E23TrivialOffsetCalculatorILi1EjESA_NS0_6memory15LoadWithoutCastENSB_16StoreWithoutCastEEEviT_T0_T2_T3_T4_T5_:
	.zero		924


//--------------------- .nv.constant0._ZN2at6native29vectorized_elementwise_kernelILi2ENS0_13AUnaryFunctorIhhhNS0_17BitwiseAndFunctorIhEEEESt5arrayIPcLm2EEEEviT0_T1_ --------------------------
	.section	.nv.constant0._ZN2at6native29vectorized_elementwise_kernelILi2ENS0_13AUnaryFunctorIhhhNS0_17BitwiseAndFunctorIhEEEESt5arrayIPcLm2EEEEviT0_T1_,"a",@progbits
	.sectionflags	@""
	.align	4
.nv.constant0._ZN2at6native29vectorized_elementwise_kernelILi2ENS0_13AUnaryFunctorIhhhNS0_17BitwiseAndFunctorIhEEEESt5arrayIPcLm2EEEEviT0_T1_:
	.zero		920


//--------------------- .nv.constant0._ZN2at6native29vectorized_elementwise_kernelILi4ENS0_13AUnaryFunctorIhhhNS0_17BitwiseAndFunctorIhEEEESt5arrayIPcLm2EEEEviT0_T1_ --------------------------
	.section	.nv.constant0._ZN2at6native29vectorized_elementwise_kernelILi4ENS0_13AUnaryFunctorIhhhNS0_17BitwiseAndFunctorIhEEEESt5arrayIPcLm2EEEEviT0_T1_,"a",@progbits
	.sectionflags	@""
	.align	4
.nv.constant0._ZN2at6native29vectorized_elementwise_kernelILi4ENS0_13AUnaryFunctorIhhhNS0_17BitwiseAndFunctorIhEEEESt5arrayIPcLm2EEEEviT0_T1_:
	.zero		920


//--------------------- .nv.constant0._ZN2at6native29vectorized_elementwise_kernelILi8ENS0_13AUnaryFunctorIhhhNS0_17BitwiseAndFunctorIhEEEESt5arrayIPcLm2EEEEviT0_T1_ --------------------------
	.section	.nv.constant0._ZN2at6native29vectorized_elementwise_kernelILi8ENS0_13AUnaryFunctorIhhhNS0_17BitwiseAndFunctorIhEEEESt5arrayIPcLm2EEEEviT0_T1_,"a",@progbits
	.sectionflags	@""
	.align	4
.nv.constant0._ZN2at6native29vectorized_elementwise_kernelILi8ENS0_13AUnaryFunctorIhhhNS0_17BitwiseAndFunctorIhEEEESt5arrayIPcLm2EEEEviT0_T1_:
	.zero		920


//--------------------- .nv.constant0._ZN2at6native18elementwise_kernelILi128ELi4EZNS0_15gpu_kernel_implINS0_13BinaryFunctorIhhhNS0_17BitwiseAndFunctorIhEEEEEEvRNS_18TensorIteratorBaseERKT_EUliE_EEviT1_ --------------------------
	.section	.nv.constant0._ZN2at6native18elementwise_kernelILi128ELi4EZNS0_15gpu_kernel_implINS0_13BinaryFunctorIhhhNS0_17BitwiseAndFunctorIhEEEEEEvRNS_18TensorIteratorBaseERKT_EUliE_EEviT1_,"a",@progbits
	.sectionflags	@""
	.align	4
.nv.constant0._ZN2at6native18elementwise_kernelILi128ELi4EZNS0_15gpu_kernel_implINS0_13BinaryFunctorIhhhNS0_17BitwiseAndFunctorIhEEEEEEvRNS_18TensorIteratorBaseERKT_EUliE_EEviT1_:
	.zero		1552


//--------------------- .nv.constant0._ZN2at6native27unrolled_elementwise_kernelINS0_13BinaryFunctorIhhhNS0_17BitwiseAndFunctorIhEEEESt5arrayIPcLm3EELi4E23TrivialOffsetCalculatorILi2EjES9_ILi1EjENS0_6memory12LoadWithCastILi2EEENSC_13StoreWithCastILi1EEEEEviT_T0_T2_T3_T4_T5_ --------------------------
	.section	.nv.constant0._ZN2at6native27unrolled_elementwise_kernelINS0_13BinaryFunctorIhhhNS0_17BitwiseAndFunctorIhEEEESt5arrayIPcLm3EELi4E23TrivialOffsetCalculatorILi2EjES9_ILi1EjENS0_6memory12LoadWithCastILi2EEENSC_13StoreWithCastILi1EEEEEviT_T0_T2_T3_T4_T5_,"a",@progbits
	.sectionflags	@""
	.align	4
.nv.constant0._ZN2at6native27unrolled_elementwise_kernelINS0_13BinaryFunctorIhhhNS0_17BitwiseAndFunctorIhEEEESt5arrayIPcLm3EELi4E23TrivialOffsetCalculatorILi2EjES9_ILi1EjENS0_6memory12LoadWithCastILi2EEENSC_13StoreWithCastILi1EEEEEviT_T0_T2_T3_T4_T5_:
	.zero		952


//--------------------- .nv.constant0._ZN2at6native18elementwise_kernelILi128ELi4EZNS0_22gpu_kernel_impl_nocastINS0_13BinaryFunctorIhhhNS0_17BitwiseAndFunctorIhEEEEEEvRNS_18TensorIteratorBaseERKT_EUliE_EEviT1_ --------------------------
	.section	.nv.constant0._ZN2at6native18elementwise_kernelILi128ELi4EZNS0_22gpu_kernel_impl_nocastINS0_13BinaryFunctorIhhhNS0_17BitwiseAndFunctorIhEEEEEEvRNS_18TensorIteratorBaseERKT_EUliE_EEviT1_,"a",@progbits
	.sectionflags	@""
	.align	4
.nv.constant0._ZN2at6native18elementwise_kernelILi128ELi4EZNS0_22gpu_kernel_impl_nocastINS0_13BinaryFunctorIhhhNS0_17BitwiseAndFunctorIhEEEEEEvRNS_18TensorIteratorBaseERKT_EUliE_EEviT1_:
	.zero		1552


//--------------------- .nv.constant0._ZN2at6native27unrolled_elementwise_kernelINS0_13BinaryFunctorIhhhNS0_17BitwiseAndFunctorIhEEEESt5arrayIPcLm3EELi4E23TrivialOffsetCalculatorILi2EjES9_ILi1EjENS0_6memory15LoadWithoutCastENSC_16StoreWithoutCastEEEviT_T0_T2_T3_T4_T5_ --------------------------
	.section	.nv.constant0._ZN2at6native27unrolled_elementwise_kernelINS0_13BinaryFunctorIhhhNS0_17BitwiseAndFunctorIhEEEESt5arrayIPcLm3EELi4E23TrivialOffsetCalculatorILi2EjES9_ILi1EjENS0_6memory15LoadWithoutCastENSC_16StoreWithoutCastEEEviT_T0_T2_T3_T4_T5_,"a",@progbits
	.sectionflags	@""
	.align	4
.nv.constant0._ZN2at6native27unrolled_elementwise_kernelINS0_13BinaryFunctorIhhhNS0_17BitwiseAndFunctorIhEEEESt5arrayIPcLm3EELi4E23TrivialOffsetCalculatorILi2EjES9_ILi1EjENS0_6memory15LoadWithoutCastENSC_16StoreWithoutCastEEEviT_T0_T2_T3_T4_T5_:
	.zero		932


//--------------------- .nv.constant0._ZN2at6native29vectorized_elementwise_kernelILi2ENS0_13BinaryFunctorIhhhNS0_17BitwiseAndFunctorIhEEEESt5arrayIPcLm3EEEEviT0_T1_ --------------------------
	.section	.nv.constant0._ZN2at6native29vectorized_elementwise_kernelILi2ENS0_13BinaryFunctorIhhhNS0_17BitwiseAndFunctorIhEEEESt5arrayIPcLm3EEEEviT0_T1_,"a",@progbits
	.sectionflags	@""
	.align	4
.nv.constant0._ZN2at6native29vectorized_elementwise_kernelILi2ENS0_13BinaryFunctorIhhhNS0_17BitwiseAndFunctorIhEEEESt5arrayIPcLm3EEEEviT0_T1_:
	.zero		928


//--------------------- .nv.constant0._ZN2at6native29vectorized_elementwise_kernelILi4ENS0_13BinaryFunctorIhhhNS0_17BitwiseAndFunctorIhEEEESt5arrayIPcLm3EEEEviT0_T1_ --------------------------
	.section	.nv.constant0._ZN2at6native29vectorized_elementwise_kernelILi4ENS0_13BinaryFunctorIhhhNS0_17BitwiseAndFunctorIhEEEESt5arrayIPcLm3EEEEviT0_T1_,"a",@progbits
	.sectionflags	@""
	.align	4
.nv.constant0._ZN2at6native29vectorized_elementwise_kernelILi4ENS0_13BinaryFunctorIhhhNS0_17BitwiseAndFunctorIhEEEESt5arrayIPcLm3EEEEviT0_T1_:
	.zero		928


//--------------------- .nv.constant0._ZN2at6native29vectorized_elementwise_kernelILi8ENS0_13BinaryFunctorIhhhNS0_17BitwiseAndFunctorIhEEEESt5arrayIPcLm3EEEEviT0_T1_ --------------------------
	.section	.nv.constant0._ZN2at6native29vectorized_elementwise_kernelILi8ENS0_13BinaryFunctorIhhhNS0_17BitwiseAndFunctorIhEEEESt5arrayIPcLm3EEEEviT0_T1_,"a",@progbits
	.sectionflags	@""
	.align	4
.nv.constant0._ZN2at6native29vectorized_elementwise_kernelILi8ENS0_13BinaryFunctorIhhhNS0_17BitwiseAndFunctorIhEEEESt5arrayIPcLm3EEEEviT0_T1_:
	.zero		928


//--------------------- SYMBOLS --------------------------

	.type		.nv.reservedSmem.offset0,@object
	.size		.nv.reservedSmem.offset0,0x4
	.type		__assertfail,@function
